	.target	sm_80

	.elftype	@"ET_EXEC"


//--------------------- .note.nv.tkinfo           --------------------------
	.section	.note.nv.tkinfo,"",@"SHT_NOTE"
	.sectionflags	@"SHF_NOTE_NV_TKINFO"
	.tkinfo
        /*0018*/ 	.word	0x00000002
        /*0030*/ 	.string	""
        /*0030*/ 	.string	"ptxas"
        /*0030*/ 	.string	"Cuda compilation tools, release 13.0, V13.0.88"
        /*0030*/ 	.string	"Build cuda_13.0.r13.0/compiler.36424714_0"
        /*0030*/ 	.string	"-arch sm_80 -m 64 "



//--------------------- .note.nv.cuinfo           --------------------------
	.section	.note.nv.cuinfo,"",@"SHT_NOTE"
	.sectionflags	@"SHF_NOTE_NV_CUINFO"
        /*0018*/ 	.short	0x0002
        /*001a*/ 	.short	0x0050
        /*001c*/ 	.short	0x0082
	.zero		2


//--------------------- .nv.info                  --------------------------
	.section	.nv.info,"",@"SHT_CUDA_INFO"
	.align	4


	//----- nvinfo : EIATTR_REGCOUNT
	.align		4
        /*0000*/ 	.byte	0x04, 0x2f
        /*0002*/ 	.short	(.L_12 - .L_11)
	.align		4
.L_11:
        /*0004*/ 	.word	index@(_ZN7cutlass13device_kernelIN5flash19enable_sm80_to_sm89INS1_16FlashAttnFwdSm80INS1_25CollectiveMainloopFwdSm80ILi8ELi2ELb0EN4cute5tupleIJNS5_1CILi128EEENS7_ILi64EEENS7_ILi192EEEEEELi192ENS_6half_tEfNS_4arch4Sm80ELb1ELb0ELb1ELb1ELb1ELb1ELb1ELb1EEENS1_21CollectiveEpilogueFwdINS6_IJS8_SA_S9_EEENS6_IJNS7_ILi1EEESI_SI_EEESC_SE_Li256ELb1ELb1ELb1ELb0EEENS1_36VarlenDynamicPersistentTileSchedulerILi128ELi64ELi256ELi256ELb1ELb1ELb0ELb1ELb1ELb1EEEEEEEEEvNT_6ParamsE)
        /*0008*/ 	.word	0x000000ff


	//----- nvinfo : EIATTR_FRAME_SIZE
	.align		4
.L_12:
        /*000c*/ 	.byte	0x04, 0x11
        /*000e*/ 	.short	(.L_14 - .L_13)
	.align		4
.L_13:
        /*0010*/ 	.word	index@($__internal_51_$__cuda_sm70_votesync_ballot)
        /*0014*/ 	.word	0x00000000


	//----- nvinfo : EIATTR_FRAME_SIZE
	.align		4
.L_14:
        /*0018*/ 	.byte	0x04, 0x11
        /*001a*/ 	.short	(.L_16 - .L_15)
	.align		4
.L_15:
        /*001c*/ 	.word	index@($__internal_50_$__cuda_sm70_shflsync_up_p)
        /*0020*/ 	.word	0x00000000


	//----- nvinfo : EIATTR_FRAME_SIZE
	.align		4
.L_16:
        /*0024*/ 	.byte	0x04, 0x11
        /*0026*/ 	.short	(.L_18 - .L_17)
	.align		4
.L_17:
        /*0028*/ 	.word	index@($__internal_49_$__cuda_sm70_shflsync_idx_p)
        /*002c*/ 	.word	0x00000000


	//----- nvinfo : EIATTR_FRAME_SIZE
	.align		4
.L_18:
        /*0030*/ 	.byte	0x04, 0x11
        /*0032*/ 	.short	(.L_20 - .L_19)
	.align		4
.L_19:
        /*0034*/ 	.word	index@($__internal_48_$__cuda_sm70_shflsync_bfly_p)
        /*0038*/ 	.word	0x00000000


	//----- nvinfo : EIATTR_FRAME_SIZE
	.align		4
.L_20:
        /*003c*/ 	.byte	0x04, 0x11
        /*003e*/ 	.short	(.L_22 - .L_21)
	.align		4
.L_21:
        /*0040*/ 	.word	index@(_ZN7cutlass13device_kernelIN5flash19enable_sm80_to_sm89INS1_16FlashAttnFwdSm80INS1_25CollectiveMainloopFwdSm80ILi8ELi2ELb0EN4cute5tupleIJNS5_1CILi128EEENS7_ILi64EEENS7_ILi192EEEEEELi192ENS_6half_tEfNS_4arch4Sm80ELb1ELb0ELb1ELb1ELb1ELb1ELb1ELb1EEENS1_21CollectiveEpilogueFwdINS6_IJS8_SA_S9_EEENS6_IJNS7_ILi1EEESI_SI_EEESC_SE_Li256ELb1ELb1ELb1ELb0EEENS1_36VarlenDynamicPersistentTileSchedulerILi128ELi64ELi256ELi256ELb1ELb1ELb0ELb1ELb1ELb1EEEEEEEEEvNT_6ParamsE)
        /*0044*/ 	.word	0x00000070


	//----- nvinfo : EIATTR_REGCOUNT
	.align		4
.L_22:
        /*0048*/ 	.byte	0x04, 0x2f
        /*004a*/ 	.short	(.L_24 - .L_23)
	.align		4
.L_23:
        /*004c*/ 	.word	index@(_ZN7cutlass13device_kernelIN5flash19enable_sm80_to_sm89INS1_16FlashAttnFwdSm80INS1_25CollectiveMainloopFwdSm80ILi8ELi2ELb0EN4cute5tupleIJNS5_1CILi128EEENS7_ILi64EEENS7_ILi192EEEEEELi192ENS_6half_tEfNS_4arch4Sm80ELb1ELb0ELb1ELb1ELb1ELb0ELb1ELb1EEENS1_21CollectiveEpilogueFwdINS6_IJS8_SA_S9_EEENS6_IJNS7_ILi1EEESI_SI_EEESC_SE_Li256ELb1ELb1ELb1ELb0EEENS1_36VarlenDynamicPersistentTileSchedulerILi128ELi64ELi256ELi256ELb1ELb1ELb0ELb1ELb1ELb1EEEEEEEEEvNT_6ParamsE)
        /*0050*/ 	.word	0x000000ff


	//----- nvinfo : EIATTR_FRAME_SIZE
	.align		4
.L_24:
        /*0054*/ 	.byte	0x04, 0x11
        /*0056*/ 	.short	(.L_26 - .L_25)
	.align		4
.L_25:
        /*0058*/ 	.word	index@($__internal_47_$__cuda_sm70_votesync_ballot)
        /*005c*/ 	.word	0x00000000


	//----- nvinfo : EIATTR_FRAME_SIZE
	.align		4
.L_26:
        /*0060*/ 	.byte	0x04, 0x11
        /*0062*/ 	.short	(.L_28 - .L_27)
	.align		4
.L_27:
        /*0064*/ 	.word	index@($__internal_46_$__cuda_sm70_shflsync_up_p)
        /*0068*/ 	.word	0x00000000


	//----- nvinfo : EIATTR_FRAME_SIZE
	.align		4
.L_28:
        /*006c*/ 	.byte	0x04, 0x11
        /*006e*/ 	.short	(.L_30 - .L_29)
	.align		4
.L_29:
        /*0070*/ 	.word	index@($__internal_45_$__cuda_sm70_shflsync_idx_p)
        /*0074*/ 	.word	0x00000000


	//----- nvinfo : EIATTR_FRAME_SIZE
	.align		4
.L_30:
        /*0078*/ 	.byte	0x04, 0x11
        /*007a*/ 	.short	(.L_32 - .L_31)
	.align		4
.L_31:
        /*007c*/ 	.word	index@($__internal_44_$__cuda_sm70_shflsync_bfly_p)
        /*0080*/ 	.word	0x00000000


	//----- nvinfo : EIATTR_FRAME_SIZE
	.align		4
.L_32:
        /*0084*/ 	.byte	0x04, 0x11
        /*0086*/ 	.short	(.L_34 - .L_33)
	.align		4
.L_33:
        /*0088*/ 	.word	index@(_ZN7cutlass13device_kernelIN5flash19enable_sm80_to_sm89INS1_16FlashAttnFwdSm80INS1_25CollectiveMainloopFwdSm80ILi8ELi2ELb0EN4cute5tupleIJNS5_1CILi128EEENS7_ILi64EEENS7_ILi192EEEEEELi192ENS_6half_tEfNS_4arch4Sm80ELb1ELb0ELb1ELb1ELb1ELb0ELb1ELb1EEENS1_21CollectiveEpilogueFwdINS6_IJS8_SA_S9_EEENS6_IJNS7_ILi1EEESI_SI_EEESC_SE_Li256ELb1ELb1ELb1ELb0EEENS1_36VarlenDynamicPersistentTileSchedulerILi128ELi64ELi256ELi256ELb1ELb1ELb0ELb1ELb1ELb1EEEEEEEEEvNT_6ParamsE)
        /*008c*/ 	.word	0x00000020


	//----- nvinfo : EIATTR_REGCOUNT
	.align		4
.L_34:
        /*0090*/ 	.byte	0x04, 0x2f
        /*0092*/ 	.short	(.L_36 - .L_35)
	.align		4
.L_35:
        /*0094*/ 	.word	index@(_ZN7cutlass13device_kernelIN5flash19enable_sm80_to_sm89INS1_16FlashAttnFwdSm80INS1_25CollectiveMainloopFwdSm80ILi8ELi2ELb0EN4cute5tupleIJNS5_1CILi128EEENS7_ILi64EEENS7_ILi192EEEEEELi192ENS_6half_tEfNS_4arch4Sm80ELb1ELb0ELb1ELb0ELb1ELb0ELb1ELb1EEENS1_21CollectiveEpilogueFwdINS6_IJS8_SA_S9_EEENS6_IJNS7_ILi1EEESI_SI_EEESC_SE_Li256ELb0ELb1ELb1ELb0EEENS1_30DynamicPersistentTileSchedulerILi256ELi256ELb1ELb1ELb0EEEEEEEEEvNT_6ParamsE)
        /*0098*/ 	.word	0x000000ff


	//----- nvinfo : EIATTR_FRAME_SIZE
	.align		4
.L_36:
        /*009c*/ 	.byte	0x04, 0x11
        /*009e*/ 	.short	(.L_38 - .L_37)
	.align		4
.L_37:
        /*00a0*/ 	.word	index@($__internal_43_$__cuda_sm70_shflsync_idx_p)
        /*00a4*/ 	.word	0x00000000


	//----- nvinfo : EIATTR_FRAME_SIZE
	.align		4
.L_38:
        /*00a8*/ 	.byte	0x04, 0x11
        /*00aa*/ 	.short	(.L_40 - .L_39)
	.align		4
.L_39:
        /*00ac*/ 	.word	index@($__internal_42_$__cuda_sm70_shflsync_bfly_p)
        /*00b0*/ 	.word	0x00000000


	//----- nvinfo : EIATTR_FRAME_SIZE
	.align		4
.L_40:
        /*00b4*/ 	.byte	0x04, 0x11
        /*00b6*/ 	.short	(.L_42 - .L_41)
	.align		4
.L_41:
        /*00b8*/ 	.word	index@(_ZN7cutlass13device_kernelIN5flash19enable_sm80_to_sm89INS1_16FlashAttnFwdSm80INS1_25CollectiveMainloopFwdSm80ILi8ELi2ELb0EN4cute5tupleIJNS5_1CILi128EEENS7_ILi64EEENS7_ILi192EEEEEELi192ENS_6half_tEfNS_4arch4Sm80ELb1ELb0ELb1ELb0ELb1ELb0ELb1ELb1EEENS1_21CollectiveEpilogueFwdINS6_IJS8_SA_S9_EEENS6_IJNS7_ILi1EEESI_SI_EEESC_SE_Li256ELb0ELb1ELb1ELb0EEENS1_30DynamicPersistentTileSchedulerILi256ELi256ELb1ELb1ELb0EEEEEEEEEvNT_6ParamsE)
        /*00bc*/ 	.word	0x00000010


	//----- nvinfo : EIATTR_REGCOUNT
	.align		4
.L_42:
        /*00c0*/ 	.byte	0x04, 0x2f
        /*00c2*/ 	.short	(.L_44 - .L_43)
	.align		4
.L_43:
        /*00c4*/ 	.word	index@(_ZN7cutlass13device_kernelIN5flash19enable_sm80_to_sm89INS1_16FlashAttnFwdSm80INS1_25CollectiveMainloopFwdSm80ILi8ELi2ELb0EN4cute5tupleIJNS5_1CILi128EEENS7_ILi64EEENS7_ILi192EEEEEELi192ENS_6half_tEfNS_4arch4Sm80ELb0ELb1ELb1ELb1ELb1ELb1ELb1ELb1EEENS1_21CollectiveEpilogueFwdINS6_IJS8_SA_S9_EEENS6_IJNS7_ILi1EEESI_SI_EEESC_SE_Li256ELb1ELb1ELb1ELb0EEENS1_36VarlenDynamicPersistentTileSchedulerILi128ELi64ELi256ELi256ELb1ELb1ELb0ELb1ELb0ELb1EEEEEEEEEvNT_6ParamsE)
        /*00c8*/ 	.word	0x000000ff


	//----- nvinfo : EIATTR_FRAME_SIZE
	.align		4
.L_44:
        /*00cc*/ 	.byte	0x04, 0x11
        /*00ce*/ 	.short	(.L_46 - .L_45)
	.align		4
.L_45:
        /*00d0*/ 	.word	index@($__internal_41_$__cuda_sm70_votesync_ballot)
        /*00d4*/ 	.word	0x00000000


	//----- nvinfo : EIATTR_FRAME_SIZE
	.align		4
.L_46:
        /*00d8*/ 	.byte	0x04, 0x11
        /*00da*/ 	.short	(.L_48 - .L_47)
	.align		4
.L_47:
        /*00dc*/ 	.word	index@($__internal_40_$__cuda_sm70_shflsync_up_p)
        /*00e0*/ 	.word	0x00000000


	//----- nvinfo : EIATTR_FRAME_SIZE
	.align		4
.L_48:
        /*00e4*/ 	.byte	0x04, 0x11
        /*00e6*/ 	.short	(.L_50 - .L_49)
	.align		4
.L_49:
        /*00e8*/ 	.word	index@($__internal_39_$__cuda_sm70_shflsync_idx_p)
        /*00ec*/ 	.word	0x00000000


	//----- nvinfo : EIATTR_FRAME_SIZE
	.align		4
.L_50:
        /*00f0*/ 	.byte	0x04, 0x11
        /*00f2*/ 	.short	(.L_52 - .L_51)
	.align		4
.L_51:
        /*00f4*/ 	.word	index@($__internal_38_$__cuda_sm70_shflsync_bfly_p)
        /*00f8*/ 	.word	0x00000000


	//----- nvinfo : EIATTR_FRAME_SIZE
	.align		4
.L_52:
        /*00fc*/ 	.byte	0x04, 0x11
        /*00fe*/ 	.short	(.L_54 - .L_53)
	.align		4
.L_53:
        /*0100*/ 	.word	index@(_ZN7cutlass13device_kernelIN5flash19enable_sm80_to_sm89INS1_16FlashAttnFwdSm80INS1_25CollectiveMainloopFwdSm80ILi8ELi2ELb0EN4cute5tupleIJNS5_1CILi128EEENS7_ILi64EEENS7_ILi192EEEEEELi192ENS_6half_tEfNS_4arch4Sm80ELb0ELb1ELb1ELb1ELb1ELb1ELb1ELb1EEENS1_21CollectiveEpilogueFwdINS6_IJS8_SA_S9_EEENS6_IJNS7_ILi1EEESI_SI_EEESC_SE_Li256ELb1ELb1ELb1ELb0EEENS1_36VarlenDynamicPersistentTileSchedulerILi128ELi64ELi256ELi256ELb1ELb1ELb0ELb1ELb0ELb1EEEEEEEEEvNT_6ParamsE)
        /*0104*/ 	.word	0x00000038


	//----- nvinfo : EIATTR_REGCOUNT
	.align		4
.L_54:
        /*0108*/ 	.byte	0x04, 0x2f
        /*010a*/ 	.short	(.L_56 - .L_55)
	.align		4
.L_55:
        /*010c*/ 	.word	index@(_ZN7cutlass13device_kernelIN5flash19enable_sm80_to_sm89INS1_16FlashAttnFwdSm80INS1_25CollectiveMainloopFwdSm80ILi8ELi2ELb0EN4cute5tupleIJNS5_1CILi128EEENS7_ILi64EEENS7_ILi192EEEEEELi192ENS_6half_tEfNS_4arch4Sm80ELb0ELb1ELb1ELb1ELb1ELb0ELb1ELb1EEENS1_21CollectiveEpilogueFwdINS6_IJS8_SA_S9_EEENS6_IJNS7_ILi1EEESI_SI_EEESC_SE_Li256ELb1ELb1ELb1ELb0EEENS1_36VarlenDynamicPersistentTileSchedulerILi128ELi64ELi256ELi256ELb1ELb1ELb0ELb1ELb0ELb1EEEEEEEEEvNT_6ParamsE)
        /*0110*/ 	.word	0x000000ff


	//----- nvinfo : EIATTR_FRAME_SIZE
	.align		4
.L_56:
        /*0114*/ 	.byte	0x04, 0x11
        /*0116*/ 	.short	(.L_58 - .L_57)
	.align		4
.L_57:
        /*0118*/ 	.word	index@($__internal_37_$__cuda_sm70_votesync_ballot)
        /*011c*/ 	.word	0x00000000


	//----- nvinfo : EIATTR_FRAME_SIZE
	.align		4
.L_58:
        /*0120*/ 	.byte	0x04, 0x11
        /*0122*/ 	.short	(.L_60 - .L_59)
	.align		4
.L_59:
        /*0124*/ 	.word	index@($__internal_36_$__cuda_sm70_shflsync_up_p)
        /*0128*/ 	.word	0x00000000


	//----- nvinfo : EIATTR_FRAME_SIZE
	.align		4
.L_60:
        /*012c*/ 	.byte	0x04, 0x11
        /*012e*/ 	.short	(.L_62 - .L_61)
	.align		4
.L_61:
        /*0130*/ 	.word	index@($__internal_35_$__cuda_sm70_shflsync_idx_p)
        /*0134*/ 	.word	0x00000000


	//----- nvinfo : EIATTR_FRAME_SIZE
	.align		4
.L_62:
        /*0138*/ 	.byte	0x04, 0x11
        /*013a*/ 	.short	(.L_64 - .L_63)
	.align		4
.L_63:
        /*013c*/ 	.word	index@($__internal_34_$__cuda_sm70_shflsync_bfly_p)
        /*0140*/ 	.word	0x00000000


	//----- nvinfo : EIATTR_FRAME_SIZE
	.align		4
.L_64:
        /*0144*/ 	.byte	0x04, 0x11
        /*0146*/ 	.short	(.L_66 - .L_65)
	.align		4
.L_65:
        /*0148*/ 	.word	index@(_ZN7cutlass13device_kernelIN5flash19enable_sm80_to_sm89INS1_16FlashAttnFwdSm80INS1_25CollectiveMainloopFwdSm80ILi8ELi2ELb0EN4cute5tupleIJNS5_1CILi128EEENS7_ILi64EEENS7_ILi192EEEEEELi192ENS_6half_tEfNS_4arch4Sm80ELb0ELb1ELb1ELb1ELb1ELb0ELb1ELb1EEENS1_21CollectiveEpilogueFwdINS6_IJS8_SA_S9_EEENS6_IJNS7_ILi1EEESI_SI_EEESC_SE_Li256ELb1ELb1ELb1ELb0EEENS1_36VarlenDynamicPersistentTileSchedulerILi128ELi64ELi256ELi256ELb1ELb1ELb0ELb1ELb0ELb1EEEEEEEEEvNT_6ParamsE)
        /*014c*/ 	.word	0x00000010


	//----- nvinfo : EIATTR_REGCOUNT
	.align		4
.L_66:
        /*0150*/ 	.byte	0x04, 0x2f
        /*0152*/ 	.short	(.L_68 - .L_67)
	.align		4
.L_67:
        /*0154*/ 	.word	index@(_ZN7cutlass13device_kernelIN5flash19enable_sm80_to_sm89INS1_16FlashAttnFwdSm80INS1_25CollectiveMainloopFwdSm80ILi8ELi2ELb0EN4cute5tupleIJNS5_1CILi128EEENS7_ILi64EEENS7_ILi192EEEEEELi192ENS_6half_tEfNS_4arch4Sm80ELb0ELb1ELb1ELb0ELb1ELb0ELb1ELb1EEENS1_21CollectiveEpilogueFwdINS6_IJS8_SA_S9_EEENS6_IJNS7_ILi1EEESI_SI_EEESC_SE_Li256ELb0ELb1ELb1ELb0EEENS1_19SingleTileSchedulerILb0ELb1ELb1ELi128EEEEEEEEEvNT_6ParamsE)
        /*0158*/ 	.word	0x000000fa


	//----- nvinfo : EIATTR_FRAME_SIZE
	.align		4
.L_68:
        /*015c*/ 	.byte	0x04, 0x11
        /*015e*/ 	.short	(.L_70 - .L_69)
	.align		4
.L_69:
        /*0160*/ 	.word	index@(_ZN7cutlass13device_kernelIN5flash19enable_sm80_to_sm89INS1_16FlashAttnFwdSm80INS1_25CollectiveMainloopFwdSm80ILi8ELi2ELb0EN4cute5tupleIJNS5_1CILi128EEENS7_ILi64EEENS7_ILi192EEEEEELi192ENS_6half_tEfNS_4arch4Sm80ELb0ELb1ELb1ELb0ELb1ELb0ELb1ELb1EEENS1_21CollectiveEpilogueFwdINS6_IJS8_SA_S9_EEENS6_IJNS7_ILi1EEESI_SI_EEESC_SE_Li256ELb0ELb1ELb1ELb0EEENS1_19SingleTileSchedulerILb0ELb1ELb1ELi128EEEEEEEEEvNT_6ParamsE)
        /*0164*/ 	.word	0x00000000


	//----- nvinfo : EIATTR_REGCOUNT
	.align		4
.L_70:
        /*0168*/ 	.byte	0x04, 0x2f
        /*016a*/ 	.short	(.L_72 - .L_71)
	.align		4
.L_71:
        /*016c*/ 	.word	index@(_ZN7cutlass13device_kernelIN5flash19enable_sm80_to_sm89INS1_16FlashAttnFwdSm80INS1_25CollectiveMainloopFwdSm80ILi8ELi2ELb0EN4cute5tupleIJNS5_1CILi128EEENS7_ILi64EEENS7_ILi192EEEEEELi192ENS_6half_tEfNS_4arch4Sm80ELb0ELb0ELb1ELb1ELb1ELb1ELb1ELb1EEENS1_21CollectiveEpilogueFwdINS6_IJS8_SA_S9_EEENS6_IJNS7_ILi1EEESI_SI_EEESC_SE_Li256ELb1ELb1ELb1ELb0EEENS1_36VarlenDynamicPersistentTileSchedulerILi128ELi64ELi256ELi256ELb1ELb1ELb0ELb0ELb1ELb1EEEEEEEEEvNT_6ParamsE)
        /*0170*/ 	.word	0x000000ff


	//----- nvinfo : EIATTR_FRAME_SIZE
	.align		4
.L_72:
        /*0174*/ 	.byte	0x04, 0x11
        /*0176*/ 	.short	(.L_74 - .L_73)
	.align		4
.L_73:
        /*0178*/ 	.word	index@($__internal_33_$__cuda_sm70_votesync_ballot)
        /*017c*/ 	.word	0x00000000


	//----- nvinfo : EIATTR_FRAME_SIZE
	.align		4
.L_74:
        /*0180*/ 	.byte	0x04, 0x11
        /*0182*/ 	.short	(.L_76 - .L_75)
	.align		4
.L_75:
        /*0184*/ 	.word	index@($__internal_32_$__cuda_sm70_shflsync_up_p)
        /*0188*/ 	.word	0x00000000


	//----- nvinfo : EIATTR_FRAME_SIZE
	.align		4
.L_76:
        /*018c*/ 	.byte	0x04, 0x11
        /*018e*/ 	.short	(.L_78 - .L_77)
	.align		4
.L_77:
        /*0190*/ 	.word	index@($__internal_31_$__cuda_sm70_shflsync_idx_p)
        /*0194*/ 	.word	0x00000000


	//----- nvinfo : EIATTR_FRAME_SIZE
	.align		4
.L_78:
        /*0198*/ 	.byte	0x04, 0x11
        /*019a*/ 	.short	(.L_80 - .L_79)
	.align		4
.L_79:
        /*019c*/ 	.word	index@($__internal_30_$__cuda_sm70_shflsync_bfly_p)
        /*01a0*/ 	.word	0x00000000


	//----- nvinfo : EIATTR_FRAME_SIZE
	.align		4
.L_80:
        /*01a4*/ 	.byte	0x04, 0x11
        /*01a6*/ 	.short	(.L_82 - .L_81)
	.align		4
.L_81:
        /*01a8*/ 	.word	index@(_ZN7cutlass13device_kernelIN5flash19enable_sm80_to_sm89INS1_16FlashAttnFwdSm80INS1_25CollectiveMainloopFwdSm80ILi8ELi2ELb0EN4cute5tupleIJNS5_1CILi128EEENS7_ILi64EEENS7_ILi192EEEEEELi192ENS_6half_tEfNS_4arch4Sm80ELb0ELb0ELb1ELb1ELb1ELb1ELb1ELb1EEENS1_21CollectiveEpilogueFwdINS6_IJS8_SA_S9_EEENS6_IJNS7_ILi1EEESI_SI_EEESC_SE_Li256ELb1ELb1ELb1ELb0EEENS1_36VarlenDynamicPersistentTileSchedulerILi128ELi64ELi256ELi256ELb1ELb1ELb0ELb0ELb1ELb1EEEEEEEEEvNT_6ParamsE)
        /*01ac*/ 	.word	0x00000050


	//----- nvinfo : EIATTR_REGCOUNT
	.align		4
.L_82:
        /*01b0*/ 	.byte	0x04, 0x2f
        /*01b2*/ 	.short	(.L_84 - .L_83)
	.align		4
.L_83:
        /*01b4*/ 	.word	index@(_ZN7cutlass13device_kernelIN5flash19enable_sm80_to_sm89INS1_16FlashAttnFwdSm80INS1_25CollectiveMainloopFwdSm80ILi8ELi2ELb0EN4cute5tupleIJNS5_1CILi128EEENS7_ILi64EEENS7_ILi192EEEEEELi192ENS_6half_tEfNS_4arch4Sm80ELb0ELb0ELb1ELb1ELb1ELb0ELb1ELb1EEENS1_21CollectiveEpilogueFwdINS6_IJS8_SA_S9_EEENS6_IJNS7_ILi1EEESI_SI_EEESC_SE_Li256ELb1ELb1ELb1ELb0EEENS1_36VarlenDynamicPersistentTileSchedulerILi128ELi64ELi256ELi256ELb1ELb1ELb0ELb0ELb1ELb1EEEEEEEEEvNT_6ParamsE)
        /*01b8*/ 	.word	0x000000ff


	//----- nvinfo : EIATTR_FRAME_SIZE
	.align		4
.L_84:
        /*01bc*/ 	.byte	0x04, 0x11
        /*01be*/ 	.short	(.L_86 - .L_85)
	.align		4
.L_85:
        /*01c0*/ 	.word	index@($__internal_29_$__cuda_sm70_votesync_ballot)
        /*01c4*/ 	.word	0x00000000


	//----- nvinfo : EIATTR_FRAME_SIZE
	.align		4
.L_86:
        /*01c8*/ 	.byte	0x04, 0x11
        /*01ca*/ 	.short	(.L_88 - .L_87)
	.align		4
.L_87:
        /*01cc*/ 	.word	index@($__internal_28_$__cuda_sm70_shflsync_up_p)
        /*01d0*/ 	.word	0x00000000


	//----- nvinfo : EIATTR_FRAME_SIZE
	.align		4
.L_88:
        /*01d4*/ 	.byte	0x04, 0x11
        /*01d6*/ 	.short	(.L_90 - .L_89)
	.align		4
.L_89:
        /*01d8*/ 	.word	index@($__internal_27_$__cuda_sm70_shflsync_idx_p)
        /*01dc*/ 	.word	0x00000000


	//----- nvinfo : EIATTR_FRAME_SIZE
	.align		4
.L_90:
        /*01e0*/ 	.byte	0x04, 0x11
        /*01e2*/ 	.short	(.L_92 - .L_91)
	.align		4
.L_91:
        /*01e4*/ 	.word	index@($__internal_26_$__cuda_sm70_shflsync_bfly_p)
        /*01e8*/ 	.word	0x00000000


	//----- nvinfo : EIATTR_FRAME_SIZE
	.align		4
.L_92:
        /*01ec*/ 	.byte	0x04, 0x11
        /*01ee*/ 	.short	(.L_94 - .L_93)
	.align		4
.L_93:
        /*01f0*/ 	.word	index@(_ZN7cutlass13device_kernelIN5flash19enable_sm80_to_sm89INS1_16FlashAttnFwdSm80INS1_25CollectiveMainloopFwdSm80ILi8ELi2ELb0EN4cute5tupleIJNS5_1CILi128EEENS7_ILi64EEENS7_ILi192EEEEEELi192ENS_6half_tEfNS_4arch4Sm80ELb0ELb0ELb1ELb1ELb1ELb0ELb1ELb1EEENS1_21CollectiveEpilogueFwdINS6_IJS8_SA_S9_EEENS6_IJNS7_ILi1EEESI_SI_EEESC_SE_Li256ELb1ELb1ELb1ELb0EEENS1_36VarlenDynamicPersistentTileSchedulerILi128ELi64ELi256ELi256ELb1ELb1ELb0ELb0ELb1ELb1EEEEEEEEEvNT_6ParamsE)
        /*01f4*/ 	.word	0x00000010


	//----- nvinfo : EIATTR_REGCOUNT
	.align		4
.L_94:
        /*01f8*/ 	.byte	0x04, 0x2f
        /*01fa*/ 	.short	(.L_96 - .L_95)
	.align		4
.L_95:
        /*01fc*/ 	.word	index@(_ZN7cutlass13device_kernelIN5flash19enable_sm80_to_sm89INS1_16FlashAttnFwdSm80INS1_25CollectiveMainloopFwdSm80ILi8ELi2ELb0EN4cute5tupleIJNS5_1CILi128EEENS7_ILi64EEENS7_ILi192EEEEEELi192ENS_6half_tEfNS_4arch4Sm80ELb0ELb0ELb1ELb0ELb1ELb0ELb1ELb1EEENS1_21CollectiveEpilogueFwdINS6_IJS8_SA_S9_EEENS6_IJNS7_ILi1EEESI_SI_EEESC_SE_Li256ELb0ELb1ELb1ELb0EEENS1_19SingleTileSchedulerILb0ELb1ELb1ELi128EEEEEEEEEvNT_6ParamsE)
        /*0200*/ 	.word	0x000000f2


	//----- nvinfo : EIATTR_FRAME_SIZE
	.align		4
.L_96:
        /*0204*/ 	.byte	0x04, 0x11
        /*0206*/ 	.short	(.L_98 - .L_97)
	.align		4
.L_97:
        /*0208*/ 	.word	index@(_ZN7cutlass13device_kernelIN5flash19enable_sm80_to_sm89INS1_16FlashAttnFwdSm80INS1_25CollectiveMainloopFwdSm80ILi8ELi2ELb0EN4cute5tupleIJNS5_1CILi128EEENS7_ILi64EEENS7_ILi192EEEEEELi192ENS_6half_tEfNS_4arch4Sm80ELb0ELb0ELb1ELb0ELb1ELb0ELb1ELb1EEENS1_21CollectiveEpilogueFwdINS6_IJS8_SA_S9_EEENS6_IJNS7_ILi1EEESI_SI_EEESC_SE_Li256ELb0ELb1ELb1ELb0EEENS1_19SingleTileSchedulerILb0ELb1ELb1ELi128EEEEEEEEEvNT_6ParamsE)
        /*020c*/ 	.word	0x00000000


	//----- nvinfo : EIATTR_REGCOUNT
	.align		4
.L_98:
        /*0210*/ 	.byte	0x04, 0x2f
        /*0212*/ 	.short	(.L_100 - .L_99)
	.align		4
.L_99:
        /*0214*/ 	.word	index@(_ZN7cutlass13device_kernelIN5flash19enable_sm80_to_sm89INS1_16FlashAttnFwdSm80INS1_25CollectiveMainloopFwdSm80ILi8ELi1ELb0EN4cute5tupleIJNS5_1CILi128EEENS7_ILi64EEENS7_ILi192EEEEEELi192ENS_6half_tEfNS_4arch4Sm80ELb1ELb0ELb1ELb1ELb1ELb1ELb1ELb1EEENS1_21CollectiveEpilogueFwdINS6_IJS8_SA_S9_EEENS6_IJNS7_ILi1EEESI_SI_EEESC_SE_Li256ELb1ELb1ELb1ELb0EEENS1_36VarlenDynamicPersistentTileSchedulerILi128ELi64ELi256ELi256ELb1ELb1ELb0ELb1ELb1ELb1EEEEEEEEEvNT_6ParamsE)
        /*0218*/ 	.word	0x000000ff


	//----- nvinfo : EIATTR_FRAME_SIZE
	.align		4
.L_100:
        /*021c*/ 	.byte	0x04, 0x11
        /*021e*/ 	.short	(.L_102 - .L_101)
	.align		4
.L_101:
        /*0220*/ 	.word	index@($__internal_25_$__cuda_sm70_votesync_ballot)
        /*0224*/ 	.word	0x00000000


	//----- nvinfo : EIATTR_FRAME_SIZE
	.align		4
.L_102:
        /*0228*/ 	.byte	0x04, 0x11
        /*022a*/ 	.short	(.L_104 - .L_103)
	.align		4
.L_103:
        /*022c*/ 	.word	index@($__internal_24_$__cuda_sm70_shflsync_up_p)
        /*0230*/ 	.word	0x00000000


	//----- nvinfo : EIATTR_FRAME_SIZE
	.align		4
.L_104:
        /*0234*/ 	.byte	0x04, 0x11
        /*0236*/ 	.short	(.L_106 - .L_105)
	.align		4
.L_105:
        /*0238*/ 	.word	index@($__internal_23_$__cuda_sm70_shflsync_idx_p)
        /*023c*/ 	.word	0x00000000


	//----- nvinfo : EIATTR_FRAME_SIZE
	.align		4
.L_106:
        /*0240*/ 	.byte	0x04, 0x11
        /*0242*/ 	.short	(.L_108 - .L_107)
	.align		4
.L_107:
        /*0244*/ 	.word	index@($__internal_22_$__cuda_sm70_shflsync_bfly_p)
        /*0248*/ 	.word	0x00000000


	//----- nvinfo : EIATTR_FRAME_SIZE
	.align		4
.L_108:
        /*024c*/ 	.byte	0x04, 0x11
        /*024e*/ 	.short	(.L_110 - .L_109)
	.align		4
.L_109:
        /*0250*/ 	.word	index@(_ZN7cutlass13device_kernelIN5flash19enable_sm80_to_sm89INS1_16FlashAttnFwdSm80INS1_25CollectiveMainloopFwdSm80ILi8ELi1ELb0EN4cute5tupleIJNS5_1CILi128EEENS7_ILi64EEENS7_ILi192EEEEEELi192ENS_6half_tEfNS_4arch4Sm80ELb1ELb0ELb1ELb1ELb1ELb1ELb1ELb1EEENS1_21CollectiveEpilogueFwdINS6_IJS8_SA_S9_EEENS6_IJNS7_ILi1EEESI_SI_EEESC_SE_Li256ELb1ELb1ELb1ELb0EEENS1_36VarlenDynamicPersistentTileSchedulerILi128ELi64ELi256ELi256ELb1ELb1ELb0ELb1ELb1ELb1EEEEEEEEEvNT_6ParamsE)
        /*0254*/ 	.word	0x00000060


	//----- nvinfo : EIATTR_REGCOUNT
	.align		4
.L_110:
        /*0258*/ 	.byte	0x04, 0x2f
        /*025a*/ 	.short	(.L_112 - .L_111)
	.align		4
.L_111:
        /*025c*/ 	.word	index@(_ZN7cutlass13device_kernelIN5flash19enable_sm80_to_sm89INS1_16FlashAttnFwdSm80INS1_25CollectiveMainloopFwdSm80ILi8ELi1ELb0EN4cute5tupleIJNS5_1CILi128EEENS7_ILi64EEENS7_ILi192EEEEEELi192ENS_6half_tEfNS_4arch4Sm80ELb1ELb0ELb1ELb1ELb1ELb0ELb1ELb1EEENS1_21CollectiveEpilogueFwdINS6_IJS8_SA_S9_EEENS6_IJNS7_ILi1EEESI_SI_EEESC_SE_Li256ELb1ELb1ELb1ELb0EEENS1_36VarlenDynamicPersistentTileSchedulerILi128ELi64ELi256ELi256ELb1ELb1ELb0ELb1ELb1ELb1EEEEEEEEEvNT_6ParamsE)
        /*0260*/ 	.word	0x000000ff


	//----- nvinfo : EIATTR_FRAME_SIZE
	.align		4
.L_112:
        /*0264*/ 	.byte	0x04, 0x11
        /*0266*/ 	.short	(.L_114 - .L_113)
	.align		4
.L_113:
        /*0268*/ 	.word	index@($__internal_21_$__cuda_sm70_votesync_ballot)
        /*026c*/ 	.word	0x00000000


	//----- nvinfo : EIATTR_FRAME_SIZE
	.align		4
.L_114:
        /*0270*/ 	.byte	0x04, 0x11
        /*0272*/ 	.short	(.L_116 - .L_115)
	.align		4
.L_115:
        /*0274*/ 	.word	index@($__internal_20_$__cuda_sm70_shflsync_up_p)
        /*0278*/ 	.word	0x00000000


	//----- nvinfo : EIATTR_FRAME_SIZE
	.align		4
.L_116:
        /*027c*/ 	.byte	0x04, 0x11
        /*027e*/ 	.short	(.L_118 - .L_117)
	.align		4
.L_117:
        /*0280*/ 	.word	index@($__internal_19_$__cuda_sm70_shflsync_idx_p)
        /*0284*/ 	.word	0x00000000


	//----- nvinfo : EIATTR_FRAME_SIZE
	.align		4
.L_118:
        /*0288*/ 	.byte	0x04, 0x11
        /*028a*/ 	.short	(.L_120 - .L_119)
	.align		4
.L_119:
        /*028c*/ 	.word	index@($__internal_18_$__cuda_sm70_shflsync_bfly_p)
        /*0290*/ 	.word	0x00000000


	//----- nvinfo : EIATTR_FRAME_SIZE
	.align		4
.L_120:
        /*0294*/ 	.byte	0x04, 0x11
        /*0296*/ 	.short	(.L_122 - .L_121)
	.align		4
.L_121:
        /*0298*/ 	.word	index@(_ZN7cutlass13device_kernelIN5flash19enable_sm80_to_sm89INS1_16FlashAttnFwdSm80INS1_25CollectiveMainloopFwdSm80ILi8ELi1ELb0EN4cute5tupleIJNS5_1CILi128EEENS7_ILi64EEENS7_ILi192EEEEEELi192ENS_6half_tEfNS_4arch4Sm80ELb1ELb0ELb1ELb1ELb1ELb0ELb1ELb1EEENS1_21CollectiveEpilogueFwdINS6_IJS8_SA_S9_EEENS6_IJNS7_ILi1EEESI_SI_EEESC_SE_Li256ELb1ELb1ELb1ELb0EEENS1_36VarlenDynamicPersistentTileSchedulerILi128ELi64ELi256ELi256ELb1ELb1ELb0ELb1ELb1ELb1EEEEEEEEEvNT_6ParamsE)
        /*029c*/ 	.word	0x00000018


	//----- nvinfo : EIATTR_REGCOUNT
	.align		4
.L_122:
        /*02a0*/ 	.byte	0x04, 0x2f
        /*02a2*/ 	.short	(.L_124 - .L_123)
	.align		4
.L_123:
        /*02a4*/ 	.word	index@(_ZN7cutlass13device_kernelIN5flash19enable_sm80_to_sm89INS1_16FlashAttnFwdSm80INS1_25CollectiveMainloopFwdSm80ILi8ELi1ELb0EN4cute5tupleIJNS5_1CILi128EEENS7_ILi64EEENS7_ILi192EEEEEELi192ENS_6half_tEfNS_4arch4Sm80ELb1ELb0ELb1ELb0ELb1ELb0ELb1ELb1EEENS1_21CollectiveEpilogueFwdINS6_IJS8_SA_S9_EEENS6_IJNS7_ILi1EEESI_SI_EEESC_SE_Li256ELb0ELb1ELb1ELb0EEENS1_30DynamicPersistentTileSchedulerILi256ELi256ELb1ELb1ELb0EEEEEEEEEvNT_6ParamsE)
        /*02a8*/ 	.word	0x000000ff


	//----- nvinfo : EIATTR_FRAME_SIZE
	.align		4
.L_124:
        /*02ac*/ 	.byte	0x04, 0x11
        /*02ae*/ 	.short	(.L_126 - .L_125)
	.align		4
.L_125:
        /*02b0*/ 	.word	index@($__internal_17_$__cuda_sm70_shflsync_idx_p)
        /*02b4*/ 	.word	0x00000000


	//----- nvinfo : EIATTR_FRAME_SIZE
	.align		4
.L_126:
        /*02b8*/ 	.byte	0x04, 0x11
        /*02ba*/ 	.short	(.L_128 - .L_127)
	.align		4
.L_127:
        /*02bc*/ 	.word	index@($__internal_16_$__cuda_sm70_shflsync_bfly_p)
        /*02c0*/ 	.word	0x00000000


	//----- nvinfo : EIATTR_FRAME_SIZE
	.align		4
.L_128:
        /*02c4*/ 	.byte	0x04, 0x11
        /*02c6*/ 	.short	(.L_130 - .L_129)
	.align		4
.L_129:
        /*02c8*/ 	.word	index@(_ZN7cutlass13device_kernelIN5flash19enable_sm80_to_sm89INS1_16FlashAttnFwdSm80INS1_25CollectiveMainloopFwdSm80ILi8ELi1ELb0EN4cute5tupleIJNS5_1CILi128EEENS7_ILi64EEENS7_ILi192EEEEEELi192ENS_6half_tEfNS_4arch4Sm80ELb1ELb0ELb1ELb0ELb1ELb0ELb1ELb1EEENS1_21CollectiveEpilogueFwdINS6_IJS8_SA_S9_EEENS6_IJNS7_ILi1EEESI_SI_EEESC_SE_Li256ELb0ELb1ELb1ELb0EEENS1_30DynamicPersistentTileSchedulerILi256ELi256ELb1ELb1ELb0EEEEEEEEEvNT_6ParamsE)
        /*02cc*/ 	.word	0x00000010


	//----- nvinfo : EIATTR_REGCOUNT
	.align		4
.L_130:
        /*02d0*/ 	.byte	0x04, 0x2f
        /*02d2*/ 	.short	(.L_132 - .L_131)
	.align		4
.L_131:
        /*02d4*/ 	.word	index@(_ZN7cutlass13device_kernelIN5flash19enable_sm80_to_sm89INS1_16FlashAttnFwdSm80INS1_25CollectiveMainloopFwdSm80ILi8ELi1ELb0EN4cute5tupleIJNS5_1CILi128EEENS7_ILi64EEENS7_ILi192EEEEEELi192ENS_6half_tEfNS_4arch4Sm80ELb0ELb1ELb1ELb1ELb1ELb1ELb1ELb1EEENS1_21CollectiveEpilogueFwdINS6_IJS8_SA_S9_EEENS6_IJNS7_ILi1EEESI_SI_EEESC_SE_Li256ELb1ELb1ELb1ELb0EEENS1_36VarlenDynamicPersistentTileSchedulerILi128ELi64ELi256ELi256ELb1ELb1ELb0ELb1ELb0ELb1EEEEEEEEEvNT_6ParamsE)
        /*02d8*/ 	.word	0x000000ff


	//----- nvinfo : EIATTR_FRAME_SIZE
	.align		4
.L_132:
        /*02dc*/ 	.byte	0x04, 0x11
        /*02de*/ 	.short	(.L_134 - .L_133)
	.align		4
.L_133:
        /*02e0*/ 	.word	index@($__internal_15_$__cuda_sm70_votesync_ballot)
        /*02e4*/ 	.word	0x00000000


	//----- nvinfo : EIATTR_FRAME_SIZE
	.align		4
.L_134:
        /*02e8*/ 	.byte	0x04, 0x11
        /*02ea*/ 	.short	(.L_136 - .L_135)
	.align		4
.L_135:
        /*02ec*/ 	.word	index@($__internal_14_$__cuda_sm70_shflsync_up_p)
        /*02f0*/ 	.word	0x00000000


	//----- nvinfo : EIATTR_FRAME_SIZE
	.align		4
.L_136:
        /*02f4*/ 	.byte	0x04, 0x11
        /*02f6*/ 	.short	(.L_138 - .L_137)
	.align		4
.L_137:
        /*02f8*/ 	.word	index@($__internal_13_$__cuda_sm70_shflsync_idx_p)
        /*02fc*/ 	.word	0x00000000


	//----- nvinfo : EIATTR_FRAME_SIZE
	.align		4
.L_138:
        /*0300*/ 	.byte	0x04, 0x11
        /*0302*/ 	.short	(.L_140 - .L_139)
	.align		4
.L_139:
        /*0304*/ 	.word	index@($__internal_12_$__cuda_sm70_shflsync_bfly_p)
        /*0308*/ 	.word	0x00000000


	//----- nvinfo : EIATTR_FRAME_SIZE
	.align		4
.L_140:
        /*030c*/ 	.byte	0x04, 0x11
        /*030e*/ 	.short	(.L_142 - .L_141)
	.align		4
.L_141:
        /*0310*/ 	.word	index@(_ZN7cutlass13device_kernelIN5flash19enable_sm80_to_sm89INS1_16FlashAttnFwdSm80INS1_25CollectiveMainloopFwdSm80ILi8ELi1ELb0EN4cute5tupleIJNS5_1CILi128EEENS7_ILi64EEENS7_ILi192EEEEEELi192ENS_6half_tEfNS_4arch4Sm80ELb0ELb1ELb1ELb1ELb1ELb1ELb1ELb1EEENS1_21CollectiveEpilogueFwdINS6_IJS8_SA_S9_EEENS6_IJNS7_ILi1EEESI_SI_EEESC_SE_Li256ELb1ELb1ELb1ELb0EEENS1_36VarlenDynamicPersistentTileSchedulerILi128ELi64ELi256ELi256ELb1ELb1ELb0ELb1ELb0ELb1EEEEEEEEEvNT_6ParamsE)
        /*0314*/ 	.word	0x00000050


	//----- nvinfo : EIATTR_REGCOUNT
	.align		4
.L_142:
        /*0318*/ 	.byte	0x04, 0x2f
        /*031a*/ 	.short	(.L_144 - .L_143)
	.align		4
.L_143:
        /*031c*/ 	.word	index@(_ZN7cutlass13device_kernelIN5flash19enable_sm80_to_sm89INS1_16FlashAttnFwdSm80INS1_25CollectiveMainloopFwdSm80ILi8ELi1ELb0EN4cute5tupleIJNS5_1CILi128EEENS7_ILi64EEENS7_ILi192EEEEEELi192ENS_6half_tEfNS_4arch4Sm80ELb0ELb1ELb1ELb1ELb1ELb0ELb1ELb1EEENS1_21CollectiveEpilogueFwdINS6_IJS8_SA_S9_EEENS6_IJNS7_ILi1EEESI_SI_EEESC_SE_Li256ELb1ELb1ELb1ELb0EEENS1_36VarlenDynamicPersistentTileSchedulerILi128ELi64ELi256ELi256ELb1ELb1ELb0ELb1ELb0ELb1EEEEEEEEEvNT_6ParamsE)
        /*0320*/ 	.word	0x000000ff


	//----- nvinfo : EIATTR_FRAME_SIZE
	.align		4
.L_144:
        /*0324*/ 	.byte	0x04, 0x11
        /*0326*/ 	.short	(.L_146 - .L_145)
	.align		4
.L_145:
        /*0328*/ 	.word	index@($__internal_11_$__cuda_sm70_votesync_ballot)
        /*032c*/ 	.word	0x00000000


	//----- nvinfo : EIATTR_FRAME_SIZE
	.align		4
.L_146:
        /*0330*/ 	.byte	0x04, 0x11
        /*0332*/ 	.short	(.L_148 - .L_147)
	.align		4
.L_147:
        /*0334*/ 	.word	index@($__internal_10_$__cuda_sm70_shflsync_up_p)
        /*0338*/ 	.word	0x00000000


	//----- nvinfo : EIATTR_FRAME_SIZE
	.align		4
.L_148:
        /*033c*/ 	.byte	0x04, 0x11
        /*033e*/ 	.short	(.L_150 - .L_149)
	.align		4
.L_149:
        /*0340*/ 	.word	index@($__internal_9_$__cuda_sm70_shflsync_idx_p)
        /*0344*/ 	.word	0x00000000


	//----- nvinfo : EIATTR_FRAME_SIZE
	.align		4
.L_150:
        /*0348*/ 	.byte	0x04, 0x11
        /*034a*/ 	.short	(.L_152 - .L_151)
	.align		4
.L_151:
        /*034c*/ 	.word	index@($__internal_8_$__cuda_sm70_shflsync_bfly_p)
        /*0350*/ 	.word	0x00000000


	//----- nvinfo : EIATTR_FRAME_SIZE
	.align		4
.L_152:
        /*0354*/ 	.byte	0x04, 0x11
        /*0356*/ 	.short	(.L_154 - .L_153)
	.align		4
.L_153:
        /*0358*/ 	.word	index@(_ZN7cutlass13device_kernelIN5flash19enable_sm80_to_sm89INS1_16FlashAttnFwdSm80INS1_25CollectiveMainloopFwdSm80ILi8ELi1ELb0EN4cute5tupleIJNS5_1CILi128EEENS7_ILi64EEENS7_ILi192EEEEEELi192ENS_6half_tEfNS_4arch4Sm80ELb0ELb1ELb1ELb1ELb1ELb0ELb1ELb1EEENS1_21CollectiveEpilogueFwdINS6_IJS8_SA_S9_EEENS6_IJNS7_ILi1EEESI_SI_EEESC_SE_Li256ELb1ELb1ELb1ELb0EEENS1_36VarlenDynamicPersistentTileSchedulerILi128ELi64ELi256ELi256ELb1ELb1ELb0ELb1ELb0ELb1EEEEEEEEEvNT_6ParamsE)
        /*035c*/ 	.word	0x00000018


	//----- nvinfo : EIATTR_REGCOUNT
	.align		4
.L_154:
        /*0360*/ 	.byte	0x04, 0x2f
        /*0362*/ 	.short	(.L_156 - .L_155)
	.align		4
.L_155:
        /*0364*/ 	.word	index@(_ZN7cutlass13device_kernelIN5flash19enable_sm80_to_sm89INS1_16FlashAttnFwdSm80INS1_25CollectiveMainloopFwdSm80ILi8ELi1ELb0EN4cute5tupleIJNS5_1CILi128EEENS7_ILi64EEENS7_ILi192EEEEEELi192ENS_6half_tEfNS_4arch4Sm80ELb0ELb1ELb1ELb0ELb1ELb0ELb1ELb1EEENS1_21CollectiveEpilogueFwdINS6_IJS8_SA_S9_EEENS6_IJNS7_ILi1EEESI_SI_EEESC_SE_Li256ELb0ELb1ELb1ELb0EEENS1_19SingleTileSchedulerILb0ELb1ELb1ELi128EEEEEEEEEvNT_6ParamsE)
        /*0368*/ 	.word	0x000000ff


	//----- nvinfo : EIATTR_FRAME_SIZE
	.align		4
.L_156:
        /*036c*/ 	.byte	0x04, 0x11
        /*036e*/ 	.short	(.L_158 - .L_157)
	.align		4
.L_157:
        /*0370*/ 	.word	index@(_ZN7cutlass13device_kernelIN5flash19enable_sm80_to_sm89INS1_16FlashAttnFwdSm80INS1_25CollectiveMainloopFwdSm80ILi8ELi1ELb0EN4cute5tupleIJNS5_1CILi128EEENS7_ILi64EEENS7_ILi192EEEEEELi192ENS_6half_tEfNS_4arch4Sm80ELb0ELb1ELb1ELb0ELb1ELb0ELb1ELb1EEENS1_21CollectiveEpilogueFwdINS6_IJS8_SA_S9_EEENS6_IJNS7_ILi1EEESI_SI_EEESC_SE_Li256ELb0ELb1ELb1ELb0EEENS1_19SingleTileSchedulerILb0ELb1ELb1ELi128EEEEEEEEEvNT_6ParamsE)
        /*0374*/ 	.word	0x00000000


	//----- nvinfo : EIATTR_REGCOUNT
	.align		4
.L_158:
        /*0378*/ 	.byte	0x04, 0x2f
        /*037a*/ 	.short	(.L_160 - .L_159)
	.align		4
.L_159:
        /*037c*/ 	.word	index@(_ZN7cutlass13device_kernelIN5flash19enable_sm80_to_sm89INS1_16FlashAttnFwdSm80INS1_25CollectiveMainloopFwdSm80ILi8ELi1ELb0EN4cute5tupleIJNS5_1CILi128EEENS7_ILi64EEENS7_ILi192EEEEEELi192ENS_6half_tEfNS_4arch4Sm80ELb0ELb0ELb1ELb1ELb1ELb1ELb1ELb1EEENS1_21CollectiveEpilogueFwdINS6_IJS8_SA_S9_EEENS6_IJNS7_ILi1EEESI_SI_EEESC_SE_Li256ELb1ELb1ELb1ELb0EEENS1_36VarlenDynamicPersistentTileSchedulerILi128ELi64ELi256ELi256ELb1ELb1ELb0ELb0ELb1ELb1EEEEEEEEEvNT_6ParamsE)
        /*0380*/ 	.word	0x000000ff


	//----- nvinfo : EIATTR_FRAME_SIZE
	.align		4
.L_160:
        /*0384*/ 	.byte	0x04, 0x11
        /*0386*/ 	.short	(.L_162 - .L_161)
	.align		4
.L_161:
        /*0388*/ 	.word	index@($__internal_7_$__cuda_sm70_votesync_ballot)
        /*038c*/ 	.word	0x00000000


	//----- nvinfo : EIATTR_FRAME_SIZE
	.align		4
.L_162:
        /*0390*/ 	.byte	0x04, 0x11
        /*0392*/ 	.short	(.L_164 - .L_163)
	.align		4
.L_163:
        /*0394*/ 	.word	index@($__internal_6_$__cuda_sm70_shflsync_up_p)
        /*0398*/ 	.word	0x00000000


	//----- nvinfo : EIATTR_FRAME_SIZE
	.align		4
.L_164:
        /*039c*/ 	.byte	0x04, 0x11
        /*039e*/ 	.short	(.L_166 - .L_165)
	.align		4
.L_165:
        /*03a0*/ 	.word	index@($__internal_5_$__cuda_sm70_shflsync_idx_p)
        /*03a4*/ 	.word	0x00000000


	//----- nvinfo : EIATTR_FRAME_SIZE
	.align		4
.L_166:
        /*03a8*/ 	.byte	0x04, 0x11
        /*03aa*/ 	.short	(.L_168 - .L_167)
	.align		4
.L_167:
        /*03ac*/ 	.word	index@($__internal_4_$__cuda_sm70_shflsync_bfly_p)
        /*03b0*/ 	.word	0x00000000


	//----- nvinfo : EIATTR_FRAME_SIZE
	.align		4
.L_168:
        /*03b4*/ 	.byte	0x04, 0x11
        /*03b6*/ 	.short	(.L_170 - .L_169)
	.align		4
.L_169:
        /*03b8*/ 	.word	index@(_ZN7cutlass13device_kernelIN5flash19enable_sm80_to_sm89INS1_16FlashAttnFwdSm80INS1_25CollectiveMainloopFwdSm80ILi8ELi1ELb0EN4cute5tupleIJNS5_1CILi128EEENS7_ILi64EEENS7_ILi192EEEEEELi192ENS_6half_tEfNS_4arch4Sm80ELb0ELb0ELb1ELb1ELb1ELb1ELb1ELb1EEENS1_21CollectiveEpilogueFwdINS6_IJS8_SA_S9_EEENS6_IJNS7_ILi1EEESI_SI_EEESC_SE_Li256ELb1ELb1ELb1ELb0EEENS1_36VarlenDynamicPersistentTileSchedulerILi128ELi64ELi256ELi256ELb1ELb1ELb0ELb0ELb1ELb1EEEEEEEEEvNT_6ParamsE)
        /*03bc*/ 	.word	0x00000060


	//----- nvinfo : EIATTR_REGCOUNT
	.align		4
.L_170:
        /*03c0*/ 	.byte	0x04, 0x2f
        /*03c2*/ 	.short	(.L_172 - .L_171)
	.align		4
.L_171:
        /*03c4*/ 	.word	index@(_ZN7cutlass13device_kernelIN5flash19enable_sm80_to_sm89INS1_16FlashAttnFwdSm80INS1_25CollectiveMainloopFwdSm80ILi8ELi1ELb0EN4cute5tupleIJNS5_1CILi128EEENS7_ILi64EEENS7_ILi192EEEEEELi192ENS_6half_tEfNS_4arch4Sm80ELb0ELb0ELb1ELb1ELb1ELb0ELb1ELb1EEENS1_21CollectiveEpilogueFwdINS6_IJS8_SA_S9_EEENS6_IJNS7_ILi1EEESI_SI_EEESC_SE_Li256ELb1ELb1ELb1ELb0EEENS1_36VarlenDynamicPersistentTileSchedulerILi128ELi64ELi256ELi256ELb1ELb1ELb0ELb0ELb1ELb1EEEEEEEEEvNT_6ParamsE)
        /*03c8*/ 	.word	0x000000ff


	//----- nvinfo : EIATTR_FRAME_SIZE
	.align		4
.L_172:
        /*03cc*/ 	.byte	0x04, 0x11
        /*03ce*/ 	.short	(.L_174 - .L_173)
	.align		4
.L_173:
        /*03d0*/ 	.word	index@($__internal_3_$__cuda_sm70_votesync_ballot)
        /*03d4*/ 	.word	0x00000000


	//----- nvinfo : EIATTR_FRAME_SIZE
	.align		4
.L_174:
        /*03d8*/ 	.byte	0x04, 0x11
        /*03da*/ 	.short	(.L_176 - .L_175)
	.align		4
.L_175:
        /*03dc*/ 	.word	index@($__internal_2_$__cuda_sm70_shflsync_up_p)
        /*03e0*/ 	.word	0x00000000


	//----- nvinfo : EIATTR_FRAME_SIZE
	.align		4
.L_176:
        /*03e4*/ 	.byte	0x04, 0x11
        /*03e6*/ 	.short	(.L_178 - .L_177)
	.align		4
.L_177:
        /*03e8*/ 	.word	index@($__internal_1_$__cuda_sm70_shflsync_idx_p)
        /*03ec*/ 	.word	0x00000000


	//----- nvinfo : EIATTR_FRAME_SIZE
	.align		4
.L_178:
        /*03f0*/ 	.byte	0x04, 0x11
        /*03f2*/ 	.short	(.L_180 - .L_179)
	.align		4
.L_179:
        /*03f4*/ 	.word	index@($__internal_0_$__cuda_sm70_shflsync_bfly_p)
        /*03f8*/ 	.word	0x00000000


	//----- nvinfo : EIATTR_FRAME_SIZE
	.align		4
.L_180:
        /*03fc*/ 	.byte	0x04, 0x11
        /*03fe*/ 	.short	(.L_182 - .L_181)
	.align		4
.L_181:
        /*0400*/ 	.word	index@(_ZN7cutlass13device_kernelIN5flash19enable_sm80_to_sm89INS1_16FlashAttnFwdSm80INS1_25CollectiveMainloopFwdSm80ILi8ELi1ELb0EN4cute5tupleIJNS5_1CILi128EEENS7_ILi64EEENS7_ILi192EEEEEELi192ENS_6half_tEfNS_4arch4Sm80ELb0ELb0ELb1ELb1ELb1ELb0ELb1ELb1EEENS1_21CollectiveEpilogueFwdINS6_IJS8_SA_S9_EEENS6_IJNS7_ILi1EEESI_SI_EEESC_SE_Li256ELb1ELb1ELb1ELb0EEENS1_36VarlenDynamicPersistentTileSchedulerILi128ELi64ELi256ELi256ELb1ELb1ELb0ELb0ELb1ELb1EEEEEEEEEvNT_6ParamsE)
        /*0404*/ 	.word	0x00000010


	//----- nvinfo : EIATTR_REGCOUNT
	.align		4
.L_182:
        /*0408*/ 	.byte	0x04, 0x2f
        /*040a*/ 	.short	(.L_184 - .L_183)
	.align		4
.L_183:
        /*040c*/ 	.word	index@(_ZN7cutlass13device_kernelIN5flash19enable_sm80_to_sm89INS1_16FlashAttnFwdSm80INS1_25CollectiveMainloopFwdSm80ILi8ELi1ELb0EN4cute5tupleIJNS5_1CILi128EEENS7_ILi64EEENS7_ILi192EEEEEELi192ENS_6half_tEfNS_4arch4Sm80ELb0ELb0ELb1ELb0ELb1ELb0ELb1ELb1EEENS1_21CollectiveEpilogueFwdINS6_IJS8_SA_S9_EEENS6_IJNS7_ILi1EEESI_SI_EEESC_SE_Li256ELb0ELb1ELb1ELb0EEENS1_19SingleTileSchedulerILb0ELb1ELb1ELi128EEEEEEEEEvNT_6ParamsE)
        /*0410*/ 	.word	0x000000fc


	//----- nvinfo : EIATTR_FRAME_SIZE
	.align		4
.L_184:
        /*0414*/ 	.byte	0x04, 0x11
        /*0416*/ 	.short	(.L_186 - .L_185)
	.align		4
.L_185:
        /*0418*/ 	.word	index@(_ZN7cutlass13device_kernelIN5flash19enable_sm80_to_sm89INS1_16FlashAttnFwdSm80INS1_25CollectiveMainloopFwdSm80ILi8ELi1ELb0EN4cute5tupleIJNS5_1CILi128EEENS7_ILi64EEENS7_ILi192EEEEEELi192ENS_6half_tEfNS_4arch4Sm80ELb0ELb0ELb1ELb0ELb1ELb0ELb1ELb1EEENS1_21CollectiveEpilogueFwdINS6_IJS8_SA_S9_EEENS6_IJNS7_ILi1EEESI_SI_EEESC_SE_Li256ELb0ELb1ELb1ELb0EEENS1_19SingleTileSchedulerILb0ELb1ELb1ELi128EEEEEEEEEvNT_6ParamsE)
        /*041c*/ 	.word	0x00000000


	//----- nvinfo : EIATTR_MIN_STACK_SIZE
	.align		4
.L_186:
        /*0420*/ 	.byte	0x04, 0x12
        /*0422*/ 	.short	(.L_188 - .L_187)
	.align		4
.L_187:
        /*0424*/ 	.word	index@(_ZN7cutlass13device_kernelIN5flash19enable_sm80_to_sm89INS1_16FlashAttnFwdSm80INS1_25CollectiveMainloopFwdSm80ILi8ELi1ELb0EN4cute5tupleIJNS5_1CILi128EEENS7_ILi64EEENS7_ILi192EEEEEELi192ENS_6half_tEfNS_4arch4Sm80ELb0ELb0ELb1ELb0ELb1ELb0ELb1ELb1EEENS1_21CollectiveEpilogueFwdINS6_IJS8_SA_S9_EEENS6_IJNS7_ILi1EEESI_SI_EEESC_SE_Li256ELb0ELb1ELb1ELb0EEENS1_19SingleTileSchedulerILb0ELb1ELb1ELi128EEEEEEEEEvNT_6ParamsE)
        /*0428*/ 	.word	0x00000000


	//----- nvinfo : EIATTR_MIN_STACK_SIZE
	.align		4
.L_188:
        /*042c*/ 	.byte	0x04, 0x12
        /*042e*/ 	.short	(.L_190 - .L_189)
	.align		4
.L_189:
        /*0430*/ 	.word	index@(_ZN7cutlass13device_kernelIN5flash19enable_sm80_to_sm89INS1_16FlashAttnFwdSm80INS1_25CollectiveMainloopFwdSm80ILi8ELi1ELb0EN4cute5tupleIJNS5_1CILi128EEENS7_ILi64EEENS7_ILi192EEEEEELi192ENS_6half_tEfNS_4arch4Sm80ELb0ELb0ELb1ELb1ELb1ELb0ELb1ELb1EEENS1_21CollectiveEpilogueFwdINS6_IJS8_SA_S9_EEENS6_IJNS7_ILi1EEESI_SI_EEESC_SE_Li256ELb1ELb1ELb1ELb0EEENS1_36VarlenDynamicPersistentTileSchedulerILi128ELi64ELi256ELi256ELb1ELb1ELb0ELb0ELb1ELb1EEEEEEEEEvNT_6ParamsE)
        /*0434*/ 	.word	0x00000010


	//----- nvinfo : EIATTR_MIN_STACK_SIZE
	.align		4
.L_190:
        /*0438*/ 	.byte	0x04, 0x12
        /*043a*/ 	.short	(.L_192 - .L_191)
	.align		4
.L_191:
        /*043c*/ 	.word	index@(_ZN7cutlass13device_kernelIN5flash19enable_sm80_to_sm89INS1_16FlashAttnFwdSm80INS1_25CollectiveMainloopFwdSm80ILi8ELi1ELb0EN4cute5tupleIJNS5_1CILi128EEENS7_ILi64EEENS7_ILi192EEEEEELi192ENS_6half_tEfNS_4arch4Sm80ELb0ELb0ELb1ELb1ELb1ELb1ELb1ELb1EEENS1_21CollectiveEpilogueFwdINS6_IJS8_SA_S9_EEENS6_IJNS7_ILi1EEESI_SI_EEESC_SE_Li256ELb1ELb1ELb1ELb0EEENS1_36VarlenDynamicPersistentTileSchedulerILi128ELi64ELi256ELi256ELb1ELb1ELb0ELb0ELb1ELb1EEEEEEEEEvNT_6ParamsE)
        /*0440*/ 	.word	0x00000060


	//----- nvinfo : EIATTR_MIN_STACK_SIZE
	.align		4
.L_192:
        /*0444*/ 	.byte	0x04, 0x12
        /*0446*/ 	.short	(.L_194 - .L_193)
	.align		4
.L_193:
        /*0448*/ 	.word	index@(_ZN7cutlass13device_kernelIN5flash19enable_sm80_to_sm89INS1_16FlashAttnFwdSm80INS1_25CollectiveMainloopFwdSm80ILi8ELi1ELb0EN4cute5tupleIJNS5_1CILi128EEENS7_ILi64EEENS7_ILi192EEEEEELi192ENS_6half_tEfNS_4arch4Sm80ELb0ELb1ELb1ELb0ELb1ELb0ELb1ELb1EEENS1_21CollectiveEpilogueFwdINS6_IJS8_SA_S9_EEENS6_IJNS7_ILi1EEESI_SI_EEESC_SE_Li256ELb0ELb1ELb1ELb0EEENS1_19SingleTileSchedulerILb0ELb1ELb1ELi128EEEEEEEEEvNT_6ParamsE)
        /*044c*/ 	.word	0x00000000


	//----- nvinfo : EIATTR_MIN_STACK_SIZE
	.align		4
.L_194:
        /*0450*/ 	.byte	0x04, 0x12
        /*0452*/ 	.short	(.L_196 - .L_195)
	.align		4
.L_195:
        /*0454*/ 	.word	index@(_ZN7cutlass13device_kernelIN5flash19enable_sm80_to_sm89INS1_16FlashAttnFwdSm80INS1_25CollectiveMainloopFwdSm80ILi8ELi1ELb0EN4cute5tupleIJNS5_1CILi128EEENS7_ILi64EEENS7_ILi192EEEEEELi192ENS_6half_tEfNS_4arch4Sm80ELb0ELb1ELb1ELb1ELb1ELb0ELb1ELb1EEENS1_21CollectiveEpilogueFwdINS6_IJS8_SA_S9_EEENS6_IJNS7_ILi1EEESI_SI_EEESC_SE_Li256ELb1ELb1ELb1ELb0EEENS1_36VarlenDynamicPersistentTileSchedulerILi128ELi64ELi256ELi256ELb1ELb1ELb0ELb1ELb0ELb1EEEEEEEEEvNT_6ParamsE)
        /*0458*/ 	.word	0x00000018


	//----- nvinfo : EIATTR_MIN_STACK_SIZE
	.align		4
.L_196:
        /*045c*/ 	.byte	0x04, 0x12
        /*045e*/ 	.short	(.L_198 - .L_197)
	.align		4
.L_197:
        /*0460*/ 	.word	index@(_ZN7cutlass13device_kernelIN5flash19enable_sm80_to_sm89INS1_16FlashAttnFwdSm80INS1_25CollectiveMainloopFwdSm80ILi8ELi1ELb0EN4cute5tupleIJNS5_1CILi128EEENS7_ILi64EEENS7_ILi192EEEEEELi192ENS_6half_tEfNS_4arch4Sm80ELb0ELb1ELb1ELb1ELb1ELb1ELb1ELb1EEENS1_21CollectiveEpilogueFwdINS6_IJS8_SA_S9_EEENS6_IJNS7_ILi1EEESI_SI_EEESC_SE_Li256ELb1ELb1ELb1ELb0EEENS1_36VarlenDynamicPersistentTileSchedulerILi128ELi64ELi256ELi256ELb1ELb1ELb0ELb1ELb0ELb1EEEEEEEEEvNT_6ParamsE)
        /*0464*/ 	.word	0x00000050


	//----- nvinfo : EIATTR_MIN_STACK_SIZE
	.align		4
.L_198:
        /*0468*/ 	.byte	0x04, 0x12
        /*046a*/ 	.short	(.L_200 - .L_199)
	.align		4
.L_199:
        /*046c*/ 	.word	index@(_ZN7cutlass13device_kernelIN5flash19enable_sm80_to_sm89INS1_16FlashAttnFwdSm80INS1_25CollectiveMainloopFwdSm80ILi8ELi1ELb0EN4cute5tupleIJNS5_1CILi128EEENS7_ILi64EEENS7_ILi192EEEEEELi192ENS_6half_tEfNS_4arch4Sm80ELb1ELb0ELb1ELb0ELb1ELb0ELb1ELb1EEENS1_21CollectiveEpilogueFwdINS6_IJS8_SA_S9_EEENS6_IJNS7_ILi1EEESI_SI_EEESC_SE_Li256ELb0ELb1ELb1ELb0EEENS1_30DynamicPersistentTileSchedulerILi256ELi256ELb1ELb1ELb0EEEEEEEEEvNT_6ParamsE)
        /*0470*/ 	.word	0x00000010


	//----- nvinfo : EIATTR_MIN_STACK_SIZE
	.align		4
.L_200:
        /*0474*/ 	.byte	0x04, 0x12
        /*0476*/ 	.short	(.L_202 - .L_201)
	.align		4
.L_201:
        /*0478*/ 	.word	index@(_ZN7cutlass13device_kernelIN5flash19enable_sm80_to_sm89INS1_16FlashAttnFwdSm80INS1_25CollectiveMainloopFwdSm80ILi8ELi1ELb0EN4cute5tupleIJNS5_1CILi128EEENS7_ILi64EEENS7_ILi192EEEEEELi192ENS_6half_tEfNS_4arch4Sm80ELb1ELb0ELb1ELb1ELb1ELb0ELb1ELb1EEENS1_21CollectiveEpilogueFwdINS6_IJS8_SA_S9_EEENS6_IJNS7_ILi1EEESI_SI_EEESC_SE_Li256ELb1ELb1ELb1ELb0EEENS1_36VarlenDynamicPersistentTileSchedulerILi128ELi64ELi256ELi256ELb1ELb1ELb0ELb1ELb1ELb1EEEEEEEEEvNT_6ParamsE)
        /*047c*/ 	.word	0x00000018


	//----- nvinfo : EIATTR_MIN_STACK_SIZE
	.align		4
.L_202:
        /*0480*/ 	.byte	0x04, 0x12
        /*0482*/ 	.short	(.L_204 - .L_203)
	.align		4
.L_203:
        /*0484*/ 	.word	index@(_ZN7cutlass13device_kernelIN5flash19enable_sm80_to_sm89INS1_16FlashAttnFwdSm80INS1_25CollectiveMainloopFwdSm80ILi8ELi1ELb0EN4cute5tupleIJNS5_1CILi128EEENS7_ILi64EEENS7_ILi192EEEEEELi192ENS_6half_tEfNS_4arch4Sm80ELb1ELb0ELb1ELb1ELb1ELb1ELb1ELb1EEENS1_21CollectiveEpilogueFwdINS6_IJS8_SA_S9_EEENS6_IJNS7_ILi1EEESI_SI_EEESC_SE_Li256ELb1ELb1ELb1ELb0EEENS1_36VarlenDynamicPersistentTileSchedulerILi128ELi64ELi256ELi256ELb1ELb1ELb0ELb1ELb1ELb1EEEEEEEEEvNT_6ParamsE)
        /*0488*/ 	.word	0x00000060


	//----- nvinfo : EIATTR_MIN_STACK_SIZE
	.align		4
.L_204:
        /*048c*/ 	.byte	0x04, 0x12
        /*048e*/ 	.short	(.L_206 - .L_205)
	.align		4
.L_205:
        /*0490*/ 	.word	index@(_ZN7cutlass13device_kernelIN5flash19enable_sm80_to_sm89INS1_16FlashAttnFwdSm80INS1_25CollectiveMainloopFwdSm80ILi8ELi2ELb0EN4cute5tupleIJNS5_1CILi128EEENS7_ILi64EEENS7_ILi192EEEEEELi192ENS_6half_tEfNS_4arch4Sm80ELb0ELb0ELb1ELb0ELb1ELb0ELb1ELb1EEENS1_21CollectiveEpilogueFwdINS6_IJS8_SA_S9_EEENS6_IJNS7_ILi1EEESI_SI_EEESC_SE_Li256ELb0ELb1ELb1ELb0EEENS1_19SingleTileSchedulerILb0ELb1ELb1ELi128EEEEEEEEEvNT_6ParamsE)
        /*0494*/ 	.word	0x00000000


	//----- nvinfo : EIATTR_MIN_STACK_SIZE
	.align		4
.L_206:
        /*0498*/ 	.byte	0x04, 0x12
        /*049a*/ 	.short	(.L_208 - .L_207)
	.align		4
.L_207:
        /*049c*/ 	.word	index@(_ZN7cutlass13device_kernelIN5flash19enable_sm80_to_sm89INS1_16FlashAttnFwdSm80INS1_25CollectiveMainloopFwdSm80ILi8ELi2ELb0EN4cute5tupleIJNS5_1CILi128EEENS7_ILi64EEENS7_ILi192EEEEEELi192ENS_6half_tEfNS_4arch4Sm80ELb0ELb0ELb1ELb1ELb1ELb0ELb1ELb1EEENS1_21CollectiveEpilogueFwdINS6_IJS8_SA_S9_EEENS6_IJNS7_ILi1EEESI_SI_EEESC_SE_Li256ELb1ELb1ELb1ELb0EEENS1_36VarlenDynamicPersistentTileSchedulerILi128ELi64ELi256ELi256ELb1ELb1ELb0ELb0ELb1ELb1EEEEEEEEEvNT_6ParamsE)
        /*04a0*/ 	.word	0x00000010


	//----- nvinfo : EIATTR_MIN_STACK_SIZE
	.align		4
.L_208:
        /*04a4*/ 	.byte	0x04, 0x12
        /*04a6*/ 	.short	(.L_210 - .L_209)
	.align		4
.L_209:
        /*04a8*/ 	.word	index@(_ZN7cutlass13device_kernelIN5flash19enable_sm80_to_sm89INS1_16FlashAttnFwdSm80INS1_25CollectiveMainloopFwdSm80ILi8ELi2ELb0EN4cute5tupleIJNS5_1CILi128EEENS7_ILi64EEENS7_ILi192EEEEEELi192ENS_6half_tEfNS_4arch4Sm80ELb0ELb0ELb1ELb1ELb1ELb1ELb1ELb1EEENS1_21CollectiveEpilogueFwdINS6_IJS8_SA_S9_EEENS6_IJNS7_ILi1EEESI_SI_EEESC_SE_Li256ELb1ELb1ELb1ELb0EEENS1_36VarlenDynamicPersistentTileSchedulerILi128ELi64ELi256ELi256ELb1ELb1ELb0ELb0ELb1ELb1EEEEEEEEEvNT_6ParamsE)
        /*04ac*/ 	.word	0x00000050


	//----- nvinfo : EIATTR_MIN_STACK_SIZE
	.align		4
.L_210:
        /*04b0*/ 	.byte	0x04, 0x12
        /*04b2*/ 	.short	(.L_212 - .L_211)
	.align		4
.L_211:
        /*04b4*/ 	.word	index@(_ZN7cutlass13device_kernelIN5flash19enable_sm80_to_sm89INS1_16FlashAttnFwdSm80INS1_25CollectiveMainloopFwdSm80ILi8ELi2ELb0EN4cute5tupleIJNS5_1CILi128EEENS7_ILi64EEENS7_ILi192EEEEEELi192ENS_6half_tEfNS_4arch4Sm80ELb0ELb1ELb1ELb0ELb1ELb0ELb1ELb1EEENS1_21CollectiveEpilogueFwdINS6_IJS8_SA_S9_EEENS6_IJNS7_ILi1EEESI_SI_EEESC_SE_Li256ELb0ELb1ELb1ELb0EEENS1_19SingleTileSchedulerILb0ELb1ELb1ELi128EEEEEEEEEvNT_6ParamsE)
        /*04b8*/ 	.word	0x00000000


	//----- nvinfo : EIATTR_MIN_STACK_SIZE
	.align		4
.L_212:
        /*04bc*/ 	.byte	0x04, 0x12
        /*04be*/ 	.short	(.L_214 - .L_213)
	.align		4
.L_213:
        /*04c0*/ 	.word	index@(_ZN7cutlass13device_kernelIN5flash19enable_sm80_to_sm89INS1_16FlashAttnFwdSm80INS1_25CollectiveMainloopFwdSm80ILi8ELi2ELb0EN4cute5tupleIJNS5_1CILi128EEENS7_ILi64EEENS7_ILi192EEEEEELi192ENS_6half_tEfNS_4arch4Sm80ELb0ELb1ELb1ELb1ELb1ELb0ELb1ELb1EEENS1_21CollectiveEpilogueFwdINS6_IJS8_SA_S9_EEENS6_IJNS7_ILi1EEESI_SI_EEESC_SE_Li256ELb1ELb1ELb1ELb0EEENS1_36VarlenDynamicPersistentTileSchedulerILi128ELi64ELi256ELi256ELb1ELb1ELb0ELb1ELb0ELb1EEEEEEEEEvNT_6ParamsE)
        /*04c4*/ 	.word	0x00000010


	//----- nvinfo : EIATTR_MIN_STACK_SIZE
	.align		4
.L_214:
        /*04c8*/ 	.byte	0x04, 0x12
        /*04ca*/ 	.short	(.L_216 - .L_215)
	.align		4
.L_215:
        /*04cc*/ 	.word	index@(_ZN7cutlass13device_kernelIN5flash19enable_sm80_to_sm89INS1_16FlashAttnFwdSm80INS1_25CollectiveMainloopFwdSm80ILi8ELi2ELb0EN4cute5tupleIJNS5_1CILi128EEENS7_ILi64EEENS7_ILi192EEEEEELi192ENS_6half_tEfNS_4arch4Sm80ELb0ELb1ELb1ELb1ELb1ELb1ELb1ELb1EEENS1_21CollectiveEpilogueFwdINS6_IJS8_SA_S9_EEENS6_IJNS7_ILi1EEESI_SI_EEESC_SE_Li256ELb1ELb1ELb1ELb0EEENS1_36VarlenDynamicPersistentTileSchedulerILi128ELi64ELi256ELi256ELb1ELb1ELb0ELb1ELb0ELb1EEEEEEEEEvNT_6ParamsE)
        /*04d0*/ 	.word	0x00000038


	//----- nvinfo : EIATTR_MIN_STACK_SIZE
	.align		4
.L_216:
        /*04d4*/ 	.byte	0x04, 0x12
        /*04d6*/ 	.short	(.L_218 - .L_217)
	.align		4
.L_217:
        /*04d8*/ 	.word	index@(_ZN7cutlass13device_kernelIN5flash19enable_sm80_to_sm89INS1_16FlashAttnFwdSm80INS1_25CollectiveMainloopFwdSm80ILi8ELi2ELb0EN4cute5tupleIJNS5_1CILi128EEENS7_ILi64EEENS7_ILi192EEEEEELi192ENS_6half_tEfNS_4arch4Sm80ELb1ELb0ELb1ELb0ELb1ELb0ELb1ELb1EEENS1_21CollectiveEpilogueFwdINS6_IJS8_SA_S9_EEENS6_IJNS7_ILi1EEESI_SI_EEESC_SE_Li256ELb0ELb1ELb1ELb0EEENS1_30DynamicPersistentTileSchedulerILi256ELi256ELb1ELb1ELb0EEEEEEEEEvNT_6ParamsE)
        /*04dc*/ 	.word	0x00000010


	//----- nvinfo : EIATTR_MIN_STACK_SIZE
	.align		4
.L_218:
        /*04e0*/ 	.byte	0x04, 0x12
        /*04e2*/ 	.short	(.L_220 - .L_219)
	.align		4
.L_219:
        /*04e4*/ 	.word	index@(_ZN7cutlass13device_kernelIN5flash19enable_sm80_to_sm89INS1_16FlashAttnFwdSm80INS1_25CollectiveMainloopFwdSm80ILi8ELi2ELb0EN4cute5tupleIJNS5_1CILi128EEENS7_ILi64EEENS7_ILi192EEEEEELi192ENS_6half_tEfNS_4arch4Sm80ELb1ELb0ELb1ELb1ELb1ELb0ELb1ELb1EEENS1_21CollectiveEpilogueFwdINS6_IJS8_SA_S9_EEENS6_IJNS7_ILi1EEESI_SI_EEESC_SE_Li256ELb1ELb1ELb1ELb0EEENS1_36VarlenDynamicPersistentTileSchedulerILi128ELi64ELi256ELi256ELb1ELb1ELb0ELb1ELb1ELb1EEEEEEEEEvNT_6ParamsE)
        /*04e8*/ 	.word	0x00000020


	//----- nvinfo : EIATTR_MIN_STACK_SIZE
	.align		4
.L_220:
        /*04ec*/ 	.byte	0x04, 0x12
        /*04ee*/ 	.short	(.L_222 - .L_221)
	.align		4
.L_221:
        /*04f0*/ 	.word	index@(_ZN7cutlass13device_kernelIN5flash19enable_sm80_to_sm89INS1_16FlashAttnFwdSm80INS1_25CollectiveMainloopFwdSm80ILi8ELi2ELb0EN4cute5tupleIJNS5_1CILi128EEENS7_ILi64EEENS7_ILi192EEEEEELi192ENS_6half_tEfNS_4arch4Sm80ELb1ELb0ELb1ELb1ELb1ELb1ELb1ELb1EEENS1_21CollectiveEpilogueFwdINS6_IJS8_SA_S9_EEENS6_IJNS7_ILi1EEESI_SI_EEESC_SE_Li256ELb1ELb1ELb1ELb0EEENS1_36VarlenDynamicPersistentTileSchedulerILi128ELi64ELi256ELi256ELb1ELb1ELb0ELb1ELb1ELb1EEEEEEEEEvNT_6ParamsE)
        /*04f4*/ 	.word	0x00000070
.L_222:


//--------------------- .nv.info._ZN7cutlass13device_kernelIN5flash19enable_sm80_to_sm89INS1_16FlashAttnFwdSm80INS1_25CollectiveMainloopFwdSm80ILi8ELi1ELb0EN4cute5tupleIJNS5_1CILi128EEENS7_ILi64EEENS7_ILi192EEEEEELi192ENS_6half_tEfNS_4arch4Sm80ELb0ELb0ELb1ELb0ELb1ELb0ELb1ELb1EEENS1_21CollectiveEpilogueFwdINS6_IJS8_SA_S9_EEENS6_IJNS7_ILi1EEESI_SI_EEESC_SE_Li256ELb0ELb1ELb1ELb0EEENS1_19SingleTileSchedulerILb0ELb1ELb1ELi128EEEEEEEEEvNT_6ParamsE --------------------------
	.section	.nv.info._ZN7cutlass13device_kernelIN5flash19enable_sm80_to_sm89INS1_16FlashAttnFwdSm80INS1_25CollectiveMainloopFwdSm80ILi8ELi1ELb0EN4cute5tupleIJNS5_1CILi128EEENS7_ILi64EEENS7_ILi192EEEEEELi192ENS_6half_tEfNS_4arch4Sm80ELb0ELb0ELb1ELb0ELb1ELb0ELb1ELb1EEENS1_21CollectiveEpilogueFwdINS6_IJS8_SA_S9_EEENS6_IJNS7_ILi1EEESI_SI_EEESC_SE_Li256ELb0ELb1ELb1ELb0EEENS1_19SingleTileSchedulerILb0ELb1ELb1ELi128EEEEEEEEEvNT_6ParamsE,"",@"SHT_CUDA_INFO"
	.sectionflags	@""
	.align	4


	//----- nvinfo : EIATTR_CUDA_API_VERSION
	.align		4
        /*0000*/ 	.byte	0x04, 0x37
        /*0002*/ 	.short	(.L_224 - .L_223)
.L_223:
        /*0004*/ 	.word	0x00000082


	//----- nvinfo : EIATTR_SW2861232_WAR
	.align		4
.L_224:
        /*0008*/ 	.byte	0x01, 0x35
	.zero		2


	//----- nvinfo : EIATTR_PARAM_CBANK
	.align		4
        /*000c*/ 	.byte	0x04, 0x0a
        /*000e*/ 	.short	(.L_226 - .L_225)
	.align		4
.L_225:
        /*0010*/ 	.word	index@(.nv.constant0._ZN7cutlass13device_kernelIN5flash19enable_sm80_to_sm89INS1_16FlashAttnFwdSm80INS1_25CollectiveMainloopFwdSm80ILi8ELi1ELb0EN4cute5tupleIJNS5_1CILi128EEENS7_ILi64EEENS7_ILi192EEEEEELi192ENS_6half_tEfNS_4arch4Sm80ELb0ELb0ELb1ELb0ELb1ELb0ELb1ELb1EEENS1_21CollectiveEpilogueFwdINS6_IJS8_SA_S9_EEENS6_IJNS7_ILi1EEESI_SI_EEESC_SE_Li256ELb0ELb1ELb1ELb0EEENS1_19SingleTileSchedulerILb0ELb1ELb1ELi128EEEEEEEEEvNT_6ParamsE)
        /*0014*/ 	.short	0x0160
        /*0016*/ 	.short	0x0418


	//----- nvinfo : EIATTR_CBANK_PARAM_SIZE
	.align		4
.L_226:
        /*0018*/ 	.byte	0x03, 0x19
        /*001a*/ 	.short	0x0418


	//----- nvinfo : EIATTR_KPARAM_INFO
	.align		4
        /*001c*/ 	.byte	0x04, 0x17
        /*001e*/ 	.short	(.L_228 - .L_227)
.L_227:
        /*0020*/ 	.word	0x00000000
        /*0024*/ 	.short	0x0000
        /*0026*/ 	.short	0x0000
        /*0028*/ 	.byte	0x00, 0xf0, 0x61, 0x10


	//----- nvinfo : EIATTR_MAXREG_COUNT
	.align		4
.L_228:
        /*002c*/ 	.byte	0x03, 0x1b
        /*002e*/ 	.short	0x00ff


	//----- nvinfo : EIATTR_NUM_BARRIERS
	.align		4
        /*0030*/ 	.byte	0x02, 0x4c
        /*0032*/ 	.byte	0x02
	.zero		1


	//----- nvinfo : EIATTR_MERCURY_ISA_VERSION
	.align		4
        /*0034*/ 	.byte	0x03, 0x5f
        /*0036*/ 	.short	0x0000


	//----- nvinfo : EIATTR_COOP_GROUP_MASK_REGIDS
	.align		4
        /*0038*/ 	.byte	0x04, 0x29
        /*003a*/ 	.short	(.L_230 - .L_229)


	//   ....[0]....
.L_229:
        /*003c*/ 	.word	0xffffffff


	//   ....[1]....
        /*0040*/ 	.word	0xffffffff


	//   ....[2]....
        /*0044*/ 	.word	0xffffffff


	//   ....[3]....
        /*0048*/ 	.word	0xffffffff


	//   ....[4]....
        /*004c*/ 	.word	0xffffffff


	//   ....[5]....
        /*0050*/ 	.word	0xffffffff


	//   ....[6]....
        /*0054*/ 	.word	0xffffffff


	//   ....[7]....
        /*0058*/ 	.word	0xffffffff


	//   ....[8]....
        /*005c*/ 	.word	0xffffffff


	//   ....[9]....
        /*0060*/ 	.word	0xffffffff


	//   ....[10]....
        /*0064*/ 	.word	0xffffffff


	//   ....[11]....
        /*0068*/ 	.word	0xffffffff


	//   ....[12]....
        /*006c*/ 	.word	0xffffffff


	//   ....[13]....
        /*0070*/ 	.word	0xffffffff


	//   ....[14]....
        /*0074*/ 	.word	0xffffffff


	//   ....[15]....
        /*0078*/ 	.word	0xffffffff


	//   ....[16]....
        /*007c*/ 	.word	0xffffffff


	//   ....[17]....
        /*0080*/ 	.word	0xffffffff


	//   ....[18]....
        /*0084*/ 	.word	0xffffffff


	//   ....[19]....
        /*0088*/ 	.word	0xffffffff


	//   ....[20]....
        /*008c*/ 	.word	0xffffffff


	//   ....[21]....
        /*0090*/ 	.word	0xffffffff


	//   ....[22]....
        /*0094*/ 	.word	0xffffffff


	//   ....[23]....
        /*0098*/ 	.word	0xffffffff


	//   ....[24]....
        /*009c*/ 	.word	0xffffffff


	//   ....[25]....
        /*00a0*/ 	.word	0xffffffff


	//   ....[26]....
        /*00a4*/ 	.word	0xffffffff


	//   ....[27]....
        /*00a8*/ 	.word	0xffffffff


	//   ....[28]....
        /*00ac*/ 	.word	0xffffffff


	//   ....[29]....
        /*00b0*/ 	.word	0xffffffff


	//   ....[30]....
        /*00b4*/ 	.word	0xffffffff


	//   ....[31]....
        /*00b8*/ 	.word	0xffffffff


	//   ....[32]....
        /*00bc*/ 	.word	0xffffffff


	//   ....[33]....
        /*00c0*/ 	.word	0xffffffff


	//   ....[34]....
        /*00c4*/ 	.word	0xffffffff


	//   ....[35]....
        /*00c8*/ 	.word	0xffffffff


	//   ....[36]....
        /*00cc*/ 	.word	0xffffffff


	//   ....[37]....
        /*00d0*/ 	.word	0xffffffff


	//   ....[38]....
        /*00d4*/ 	.word	0xffffffff


	//   ....[39]....
        /*00d8*/ 	.word	0xffffffff


	//   ....[40]....
        /*00dc*/ 	.word	0xffffffff


	//   ....[41]....
        /*00e0*/ 	.word	0xffffffff


	//   ....[42]....
        /*00e4*/ 	.word	0xffffffff


	//   ....[43]....
        /*00e8*/ 	.word	0xffffffff


	//   ....[44]....
        /*00ec*/ 	.word	0xffffffff


	//   ....[45]....
        /*00f0*/ 	.word	0xffffffff


	//   ....[46]....
        /*00f4*/ 	.word	0xffffffff


	//   ....[47]....
        /*00f8*/ 	.word	0xffffffff


	//   ....[48]....
        /*00fc*/ 	.word	0xffffffff


	//----- nvinfo : EIATTR_COOP_GROUP_INSTR_OFFSETS
	.align		4
.L_230:
        /*0100*/ 	.byte	0x04, 0x28
        /*0102*/ 	.short	(.L_232 - .L_231)


	//   ....[0]....
.L_231:
        /*0104*/ 	.word	0x00000050


	//   ....[1]....
        /*0108*/ 	.word	0x00000d80


	//   ....[2]....
        /*010c*/ 	.word	0x00000de0


	//   ....[3]....
        /*0110*/ 	.word	0x00000fc0


	//   ....[4]....
        /*0114*/ 	.word	0x00000ff0


	//   ....[5]....
        /*0118*/ 	.word	0x00001110


	//   ....[6]....
        /*011c*/ 	.word	0x00001140


	//   ....[7]....
        /*0120*/ 	.word	0x00001270


	//   ....[8]....
        /*0124*/ 	.word	0x000012b0


	//   ....[9]....
        /*0128*/ 	.word	0x00001990


	//   ....[10]....
        /*012c*/ 	.word	0x000019b0


	//   ....[11]....
        /*0130*/ 	.word	0x000019e0


	//   ....[12]....
        /*0134*/ 	.word	0x00001a10


	//   ....[13]....
        /*0138*/ 	.word	0x00001a50


	//   ....[14]....
        /*013c*/ 	.word	0x00001a80


	//   ....[15]....
        /*0140*/ 	.word	0x00001a90


	//   ....[16]....
        /*0144*/ 	.word	0x00001aa0


	//   ....[17]....
        /*0148*/ 	.word	0x00002f50


	//   ....[18]....
        /*014c*/ 	.word	0x00002f80


	//   ....[19]....
        /*0150*/ 	.word	0x00002fa0


	//   ....[20]....
        /*0154*/ 	.word	0x00002fb0


	//   ....[21]....
        /*0158*/ 	.word	0x000037c0


	//   ....[22]....
        /*015c*/ 	.word	0x000037e0


	//   ....[23]....
        /*0160*/ 	.word	0x00003800


	//   ....[24]....
        /*0164*/ 	.word	0x00003820


	//   ....[25]....
        /*0168*/ 	.word	0x00004a20


	//   ....[26]....
        /*016c*/ 	.word	0x00004a30


	//   ....[27]....
        /*0170*/ 	.word	0x00004a40


	//   ....[28]....
        /*0174*/ 	.word	0x00004a50


	//   ....[29]....
        /*0178*/ 	.word	0x00004d30


	//   ....[30]....
        /*017c*/ 	.word	0x00004d50


	//   ....[31]....
        /*0180*/ 	.word	0x00004d90


	//   ....[32]....
        /*0184*/ 	.word	0x00004dd0


	//   ....[33]....
        /*0188*/ 	.word	0x00005ee0


	//   ....[34]....
        /*018c*/ 	.word	0x00005ef0


	//   ....[35]....
        /*0190*/ 	.word	0x00005f50


	//   ....[36]....
        /*0194*/ 	.word	0x00005f60


	//   ....[37]....
        /*0198*/ 	.word	0x000075a0


	//   ....[38]....
        /*019c*/ 	.word	0x000075c0


	//   ....[39]....
        /*01a0*/ 	.word	0x000075f0


	//   ....[40]....
        /*01a4*/ 	.word	0x00007610


	//   ....[41]....
        /*01a8*/ 	.word	0x00008340


	//   ....[42]....
        /*01ac*/ 	.word	0x00008370


	//   ....[43]....
        /*01b0*/ 	.word	0x000083a0


	//   ....[44]....
        /*01b4*/ 	.word	0x000083d0


	//   ....[45]....
        /*01b8*/ 	.word	0x00008440


	//   ....[46]....
        /*01bc*/ 	.word	0x000084a0


	//   ....[47]....
        /*01c0*/ 	.word	0x00008da0


	//   ....[48]....
        /*01c4*/ 	.word	0x00008db0


	//----- nvinfo : EIATTR_EXIT_INSTR_OFFSETS
	.align		4
.L_232:
        /*01c8*/ 	.byte	0x04, 0x1c
        /*01ca*/ 	.short	(.L_234 - .L_233)


	//   ....[0]....
.L_233:
        /*01cc*/ 	.word	0x000001b0


	//   ....[1]....
        /*01d0*/ 	.word	0x00008dc0


	//   ....[2]....
        /*01d4*/ 	.word	0x00009660


	//   ....[3]....
        /*01d8*/ 	.word	0x000096b0


	//   ....[4]....
        /*01dc*/ 	.word	0x000096e0


	//   ....[5]....
        /*01e0*/ 	.word	0x00009740


	//   ....[6]....
        /*01e4*/ 	.word	0x000099d0


	//----- nvinfo : EIATTR_CTAIDZ_USED
	.align		4
.L_234:
        /*01e8*/ 	.byte	0x01, 0x04
	.zero		2


	//----- nvinfo : EIATTR_MAX_THREADS
	.align		4
        /*01ec*/ 	.byte	0x04, 0x05
        /*01ee*/ 	.short	(.L_236 - .L_235)
.L_235:
        /*01f0*/ 	.word	0x00000100
        /*01f4*/ 	.word	0x00000001
        /*01f8*/ 	.word	0x00000001


	//----- nvinfo : EIATTR_CRS_STACK_SIZE
	.align		4
.L_236:
        /*01fc*/ 	.byte	0x04, 0x1e
        /*01fe*/ 	.short	(.L_238 - .L_237)
.L_237:
        /*0200*/ 	.word	0x00000000
.L_238:


//--------------------- .nv.info._ZN7cutlass13device_kernelIN5flash19enable_sm80_to_sm89INS1_16FlashAttnFwdSm80INS1_25CollectiveMainloopFwdSm80ILi8ELi1ELb0EN4cute5tupleIJNS5_1CILi128EEENS7_ILi64EEENS7_ILi192EEEEEELi192ENS_6half_tEfNS_4arch4Sm80ELb0ELb0ELb1ELb1ELb1ELb0ELb1ELb1EEENS1_21CollectiveEpilogueFwdINS6_IJS8_SA_S9_EEENS6_IJNS7_ILi1EEESI_SI_EEESC_SE_Li256ELb1ELb1ELb1ELb0EEENS1_36VarlenDynamicPersistentTileSchedulerILi128ELi64ELi256ELi256ELb1ELb1ELb0ELb0ELb1ELb1EEEEEEEEEvNT_6ParamsE --------------------------
	.section	.nv.info._ZN7cutlass13device_kernelIN5flash19enable_sm80_to_sm89INS1_16FlashAttnFwdSm80INS1_25CollectiveMainloopFwdSm80ILi8ELi1ELb0EN4cute5tupleIJNS5_1CILi128EEENS7_ILi64EEENS7_ILi192EEEEEELi192ENS_6half_tEfNS_4arch4Sm80ELb0ELb0ELb1ELb1ELb1ELb0ELb1ELb1EEENS1_21CollectiveEpilogueFwdINS6_IJS8_SA_S9_EEENS6_IJNS7_ILi1EEESI_SI_EEESC_SE_Li256ELb1ELb1ELb1ELb0EEENS1_36VarlenDynamicPersistentTileSchedulerILi128ELi64ELi256ELi256ELb1ELb1ELb0ELb0ELb1ELb1EEEEEEEEEvNT_6ParamsE,"",@"SHT_CUDA_INFO"
	.sectionflags	@""
	.align	4


	//----- nvinfo : EIATTR_CUDA_API_VERSION
	.align		4
        /*0000*/ 	.byte	0x04, 0x37
        /*0002*/ 	.short	(.L_240 - .L_239)
.L_239:
        /*0004*/ 	.word	0x00000082


	//----- nvinfo : EIATTR_SW2861232_WAR
	.align		4
.L_240:
        /*0008*/ 	.byte	0x01, 0x35
	.zero		2


	//----- nvinfo : EIATTR_PARAM_CBANK
	.align		4
        /*000c*/ 	.byte	0x04, 0x0a
        /*000e*/ 	.short	(.L_242 - .L_241)
	.align		4
.L_241:
        /*0010*/ 	.word	index@(.nv.constant0._ZN7cutlass13device_kernelIN5flash19enable_sm80_to_sm89INS1_16FlashAttnFwdSm80INS1_25CollectiveMainloopFwdSm80ILi8ELi1ELb0EN4cute5tupleIJNS5_1CILi128EEENS7_ILi64EEENS7_ILi192EEEEEELi192ENS_6half_tEfNS_4arch4Sm80ELb0ELb0ELb1ELb1ELb1ELb0ELb1ELb1EEENS1_21CollectiveEpilogueFwdINS6_IJS8_SA_S9_EEENS6_IJNS7_ILi1EEESI_SI_EEESC_SE_Li256ELb1ELb1ELb1ELb0EEENS1_36VarlenDynamicPersistentTileSchedulerILi128ELi64ELi256ELi256ELb1ELb1ELb0ELb0ELb1ELb1EEEEEEEEEvNT_6ParamsE)
        /*0014*/ 	.short	0x0160
        /*0016*/ 	.short	0x0438


	//----- nvinfo : EIATTR_CBANK_PARAM_SIZE
	.align		4
.L_242:
        /*0018*/ 	.byte	0x03, 0x19
        /*001a*/ 	.short	0x0438


	//----- nvinfo : EIATTR_KPARAM_INFO
	.align		4
        /*001c*/ 	.byte	0x04, 0x17
        /*001e*/ 	.short	(.L_244 - .L_243)
.L_243:
        /*0020*/ 	.word	0x00000000
        /*0024*/ 	.short	0x0000
        /*0026*/ 	.short	0x0000
        /*0028*/ 	.byte	0x00, 0xf0, 0xe1, 0x10


	//----- nvinfo : EIATTR_MAXREG_COUNT
	.align		4
.L_244:
        /*002c*/ 	.byte	0x03, 0x1b
        /*002e*/ 	.short	0x00ff


	//----- nvinfo : EIATTR_NUM_BARRIERS
	.align		4
        /*0030*/ 	.byte	0x02, 0x4c
        /*0032*/ 	.byte	0x06
	.zero		1


	//----- nvinfo : EIATTR_ANNOTATIONS
	.align		4
        /*0034*/ 	.byte	0x04, 0x55
        /*0036*/ 	.short	(.L_246 - .L_245)


	//   ....[0]....
.L_245:
        /*0038*/ 	.word	0x00000001
        /*003c*/ 	.byte	0x70, 0x00, 0x00, 0x00, 0x01, 0x00, 0x00, 0x00, 0xe0, 0x0f, 0x00, 0x00, 0x01, 0x00, 0x00, 0x00
        /*004c*/ 	.byte	0x60, 0x10, 0x00, 0x00, 0x01, 0x00, 0x00, 0x00, 0xa0, 0x12, 0x00, 0x00, 0x01, 0x00, 0x00, 0x00
        /*005c*/ 	.byte	0xc0, 0x93, 0x00, 0x00, 0x01, 0x00, 0x00, 0x00, 0x30, 0x9b, 0x00, 0x00, 0x01, 0x00, 0x00, 0x00
        /*006c*/ 	.byte	0x70, 0x9b, 0x00, 0x00, 0x01, 0x00, 0x00, 0x00, 0x60, 0xc6, 0x00, 0x00


	//----- nvinfo : EIATTR_MERCURY_ISA_VERSION
	.align		4
.L_246:
        /*0078*/ 	.byte	0x03, 0x5f
        /*007a*/ 	.short	0x0000


	//----- nvinfo : EIATTR_INT_WARP_WIDE_INSTR_OFFSETS
	.align		4
        /*007c*/ 	.byte	0x04, 0x31
        /*007e*/ 	.short	(.L_248 - .L_247)


	//   ....[0]....
.L_247:
        /*0080*/ 	.word	0x000092a0


	//   ....[1]....
        /*0084*/ 	.word	0x00009320


	//----- nvinfo : EIATTR_COOP_GROUP_MASK_REGIDS
	.align		4
.L_248:
        /*0088*/ 	.byte	0x04, 0x29
        /*008a*/ 	.short	(.L_250 - .L_249)


	//   ....[0]....
.L_249:
        /*008c*/ 	.word	0xffffffff


	//   ....[1]....
        /*0090*/ 	.word	0xffffffff


	//   ....[2]....
        /*0094*/ 	.word	0xffffffff


	//   ....[3]....
        /*0098*/ 	.word	0xffffffff


	//   ....[4]....
        /*009c*/ 	.word	0xffffffff


	//   ....[5]....
        /*00a0*/ 	.word	0xffffffff


	//   ....[6]....
        /*00a4*/ 	.word	0xffffffff


	//   ....[7]....
        /*00a8*/ 	.word	0xffffffff


	//   ....[8]....
        /*00ac*/ 	.word	0xffffffff


	//   ....[9]....
        /*00b0*/ 	.word	0xffffffff


	//   ....[10]....
        /*00b4*/ 	.word	0xffffffff


	//   ....[11]....
        /*00b8*/ 	.word	0xffffffff


	//   ....[12]....
        /*00bc*/ 	.word	0xffffffff


	//   ....[13]....
        /*00c0*/ 	.word	0xffffffff


	//   ....[14]....
        /*00c4*/ 	.word	0xffffffff


	//   ....[15]....
        /*00c8*/ 	.word	0xffffffff


	//   ....[16]....
        /*00cc*/ 	.word	0xffffffff


	//   ....[17]....
        /*00d0*/ 	.word	0xffffffff


	//   ....[18]....
        /*00d4*/ 	.word	0xffffffff


	//   ....[19]....
        /*00d8*/ 	.word	0xffffffff


	//   ....[20]....
        /*00dc*/ 	.word	0xffffffff


	//   ....[21]....
        /*00e0*/ 	.word	0xffffffff


	//   ....[22]....
        /*00e4*/ 	.word	0xffffffff


	//   ....[23]....
        /*00e8*/ 	.word	0xffffffff


	//   ....[24]....
        /*00ec*/ 	.word	0xffffffff


	//   ....[25]....
        /*00f0*/ 	.word	0xffffffff


	//   ....[26]....
        /*00f4*/ 	.word	0xffffffff


	//   ....[27]....
        /*00f8*/ 	.word	0xffffffff


	//   ....[28]....
        /*00fc*/ 	.word	0xffffffff


	//   ....[29]....
        /*0100*/ 	.word	0xffffffff


	//   ....[30]....
        /*0104*/ 	.word	0xffffffff


	//   ....[31]....
        /*0108*/ 	.word	0xffffffff


	//   ....[32]....
        /*010c*/ 	.word	0xffffffff


	//   ....[33]....
        /*0110*/ 	.word	0xffffffff


	//   ....[34]....
        /*0114*/ 	.word	0xffffffff


	//   ....[35]....
        /*0118*/ 	.word	0xffffffff


	//   ....[36]....
        /*011c*/ 	.word	0xffffffff


	//   ....[37]....
        /*0120*/ 	.word	0xffffffff


	//   ....[38]....
        /*0124*/ 	.word	0xffffffff


	//   ....[39]....
        /*0128*/ 	.word	0xffffffff


	//   ....[40]....
        /*012c*/ 	.word	0xffffffff


	//   ....[41]....
        /*0130*/ 	.word	0xffffffff


	//   ....[42]....
        /*0134*/ 	.word	0xffffffff


	//   ....[43]....
        /*0138*/ 	.word	0xffffffff


	//   ....[44]....
        /*013c*/ 	.word	0xffffffff


	//   ....[45]....
        /*0140*/ 	.word	0xffffffff


	//   ....[46]....
        /*0144*/ 	.word	0xffffffff


	//   ....[47]....
        /*0148*/ 	.word	0xffffffff


	//   ....[48]....
        /*014c*/ 	.word	0xffffffff


	//   ....[49]....
        /*0150*/ 	.word	0xffffffff


	//   ....[50]....
        /*0154*/ 	.word	0xffffffff


	//   ....[51]....
        /*0158*/ 	.word	0xffffffff


	//   ....[52]....
        /*015c*/ 	.word	0xffffffff


	//   ....[53]....
        /*0160*/ 	.word	0xffffffff


	//   ....[54]....
        /*0164*/ 	.word	0xffffffff


	//   ....[55]....
        /*0168*/ 	.word	0xffffffff


	//   ....[56]....
        /*016c*/ 	.word	0xffffffff


	//   ....[57]....
        /*0170*/ 	.word	0xffffffff


	//   ....[58]....
        /*0174*/ 	.word	0xffffffff


	//   ....[59]....
        /*0178*/ 	.word	0xffffffff


	//   ....[60]....
        /*017c*/ 	.word	0xffffffff


	//   ....[61]....
        /*0180*/ 	.word	0xffffffff


	//   ....[62]....
        /*0184*/ 	.word	0xffffffff


	//   ....[63]....
        /*0188*/ 	.word	0xffffffff


	//   ....[64]....
        /*018c*/ 	.word	0xffffffff


	//   ....[65]....
        /*0190*/ 	.word	0xffffffff


	//   ....[66]....
        /*0194*/ 	.word	0xffffffff


	//   ....[67]....
        /*0198*/ 	.word	0xffffffff


	//   ....[68]....
        /*019c*/ 	.word	0xffffffff


	//   ....[69]....
        /*01a0*/ 	.word	0xffffffff


	//   ....[70]....
        /*01a4*/ 	.word	0xffffffff


	//   ....[71]....
        /*01a8*/ 	.word	0xffffffff


	//   ....[72]....
        /*01ac*/ 	.word	0xffffffff


	//   ....[73]....
        /*01b0*/ 	.word	0xffffffff


	//   ....[74]....
        /*01b4*/ 	.word	0xffffffff


	//   ....[75]....
        /*01b8*/ 	.word	0xffffffff


	//   ....[76]....
        /*01bc*/ 	.word	0xffffffff


	//   ....[77]....
        /*01c0*/ 	.word	0xffffffff


	//   ....[78]....
        /*01c4*/ 	.word	0xffffffff


	//   ....[79]....
        /*01c8*/ 	.word	0xffffffff


	//   ....[80]....
        /*01cc*/ 	.word	0xffffffff


	//   ....[81]....
        /*01d0*/ 	.word	0xffffffff


	//   ....[82]....
        /*01d4*/ 	.word	0xffffffff


	//   ....[83]....
        /*01d8*/ 	.word	0xffffffff


	//   ....[84]....
        /*01dc*/ 	.word	0xffffffff


	//   ....[85]....
        /*01e0*/ 	.word	0xffffffff


	//   ....[86]....
        /*01e4*/ 	.word	0xffffffff


	//   ....[87]....
        /*01e8*/ 	.word	0xffffffff


	//   ....[88]....
        /*01ec*/ 	.word	0xffffffff


	//   ....[89]....
        /*01f0*/ 	.word	0xffffffff


	//   ....[90]....
        /*01f4*/ 	.word	0xffffffff


	//   ....[91]....
        /*01f8*/ 	.word	0xffffffff


	//   ....[92]....
        /*01fc*/ 	.word	0xffffffff


	//   ....[93]....
        /*0200*/ 	.word	0xffffffff


	//   ....[94]....
        /*0204*/ 	.word	0xffffffff


	//   ....[95]....
        /*0208*/ 	.word	0xffffffff


	//   ....[96]....
        /*020c*/ 	.word	0xffffffff


	//   ....[97]....
        /*0210*/ 	.word	0xffffffff


	//   ....[98]....
        /*0214*/ 	.word	0xffffffff


	//   ....[99]....
        /*0218*/ 	.word	0xffffffff


	//   ....[100]....
        /*021c*/ 	.word	0xffffffff


	//   ....[101]....
        /*0220*/ 	.word	0xffffffff


	//   ....[102]....
        /*0224*/ 	.word	0xffffffff


	//   ....[103]....
        /*0228*/ 	.word	0xffffffff


	//   ....[104]....
        /*022c*/ 	.word	0xffffffff


	//   ....[105]....
        /*0230*/ 	.word	0xffffffff


	//   ....[106]....
        /*0234*/ 	.word	0xffffffff


	//   ....[107]....
        /*0238*/ 	.word	0xffffffff


	//   ....[108]....
        /*023c*/ 	.word	0xffffffff


	//   ....[109]....
        /*0240*/ 	.word	0xffffffff


	//   ....[110]....
        /*0244*/ 	.word	0xffffffff


	//   ....[111]....
        /*0248*/ 	.word	0xffffffff


	//   ....[112]....
        /*024c*/ 	.word	0xffffffff


	//   ....[113]....
        /*0250*/ 	.word	0xffffffff


	//   ....[114]....
        /*0254*/ 	.word	0xffffffff


	//   ....[115]....
        /*0258*/ 	.word	0xffffffff


	//   ....[116]....
        /*025c*/ 	.word	0xffffffff


	//   ....[117]....
        /*0260*/ 	.word	0xffffffff


	//   ....[118]....
        /*0264*/ 	.word	0xffffffff


	//   ....[119]....
        /*0268*/ 	.word	0xffffffff


	//   ....[120]....
        /*026c*/ 	.word	0xffffffff


	//   ....[121]....
        /*0270*/ 	.word	0xffffffff


	//   ....[122]....
        /*0274*/ 	.word	0xffffffff


	//   ....[123]....
        /*0278*/ 	.word	0xffffffff


	//   ....[124]....
        /*027c*/ 	.word	0xffffffff


	//   ....[125]....
        /*0280*/ 	.word	0xffffffff


	//   ....[126]....
        /*0284*/ 	.word	0xffffffff


	//   ....[127]....
        /*0288*/ 	.word	0xffffffff


	//   ....[128]....
        /*028c*/ 	.word	0xffffffff


	//   ....[129]....
        /*0290*/ 	.word	0xffffffff


	//   ....[130]....
        /*0294*/ 	.word	0xffffffff


	//   ....[131]....
        /*0298*/ 	.word	0xffffffff


	//   ....[132]....
        /*029c*/ 	.word	0xffffffff


	//   ....[133]....
        /*02a0*/ 	.word	0xffffffff


	//   ....[134]....
        /*02a4*/ 	.word	0xffffffff


	//   ....[135]....
        /*02a8*/ 	.word	0xffffffff


	//   ....[136]....
        /*02ac*/ 	.word	0xffffffff


	//   ....[137]....
        /*02b0*/ 	.word	0xffffffff


	//   ....[138]....
        /*02b4*/ 	.word	0xffffffff


	//   ....[139]....
        /*02b8*/ 	.word	0xffffffff


	//   ....[140]....
        /*02bc*/ 	.word	0xffffffff


	//   ....[141]....
        /*02c0*/ 	.word	0xffffffff


	//   ....[142]....
        /*02c4*/ 	.word	0xffffffff


	//   ....[143]....
        /*02c8*/ 	.word	0xffffffff


	//   ....[144]....
        /*02cc*/ 	.word	0xffffffff


	//   ....[145]....
        /*02d0*/ 	.word	0xffffffff


	//   ....[146]....
        /*02d4*/ 	.word	0xffffffff


	//   ....[147]....
        /*02d8*/ 	.word	0xffffffff


	//   ....[148]....
        /*02dc*/ 	.word	0xffffffff


	//   ....[149]....
        /*02e0*/ 	.word	0xffffffff


	//   ....[150]....
        /*02e4*/ 	.word	0xffffffff


	//   ....[151]....
        /*02e8*/ 	.word	0xffffffff


	//   ....[152]....
        /*02ec*/ 	.word	0xffffffff


	//   ....[153]....
        /*02f0*/ 	.word	0xffffffff


	//   ....[154]....
        /*02f4*/ 	.word	0xffffffff


	//   ....[155]....
        /*02f8*/ 	.word	0xffffffff


	//   ....[156]....
        /*02fc*/ 	.word	0xffffffff


	//   ....[157]....
        /*0300*/ 	.word	0xffffffff


	//   ....[158]....
        /*0304*/ 	.word	0xffffffff


	//   ....[159]....
        /*0308*/ 	.word	0xffffffff


	//   ....[160]....
        /*030c*/ 	.word	0xffffffff


	//   ....[161]....
        /*0310*/ 	.word	0xffffffff


	//   ....[162]....
        /*0314*/ 	.word	0xffffffff


	//   ....[163]....
        /*0318*/ 	.word	0xffffffff


	//   ....[164]....
        /*031c*/ 	.word	0xffffffff


	//   ....[165]....
        /*0320*/ 	.word	0xffffffff


	//   ....[166]....
        /*0324*/ 	.word	0xffffffff


	//   ....[167]....
        /*0328*/ 	.word	0xffffffff


	//   ....[168]....
        /*032c*/ 	.word	0xffffffff


	//   ....[169]....
        /*0330*/ 	.word	0xffffffff


	//   ....[170]....
        /*0334*/ 	.word	0xffffffff


	//   ....[171]....
        /*0338*/ 	.word	0xffffffff


	//   ....[172]....
        /*033c*/ 	.word	0xffffffff


	//   ....[173]....
        /*0340*/ 	.word	0xffffffff


	//   ....[174]....
        /*0344*/ 	.word	0xffffffff


	//   ....[175]....
        /*0348*/ 	.word	0xffffffff


	//----- nvinfo : EIATTR_COOP_GROUP_INSTR_OFFSETS
	.align		4
.L_250:
        /*034c*/ 	.byte	0x04, 0x28
        /*034e*/ 	.short	(.L_252 - .L_251)


	//   ....[0]....
.L_251:
        /*0350*/ 	.word	0x00000050


	//   ....[1]....
        /*0354*/ 	.word	0x000001e0


	//   ....[2]....
        /*0358*/ 	.word	0x00000210


	//   ....[3]....
        /*035c*/ 	.word	0x00000240


	//   ....[4]....
        /*0360*/ 	.word	0x00000270


	//   ....[5]....
        /*0364*/ 	.word	0x000002a0


	//   ....[6]....
        /*0368*/ 	.word	0x000002d0


	//   ....[7]....
        /*036c*/ 	.word	0x00000440


	//   ....[8]....
        /*0370*/ 	.word	0x00000480


	//   ....[9]....
        /*0374*/ 	.word	0x000004b0


	//   ....[10]....
        /*0378*/ 	.word	0x000004e0


	//   ....[11]....
        /*037c*/ 	.word	0x00000510


	//   ....[12]....
        /*0380*/ 	.word	0x00000540


	//   ....[13]....
        /*0384*/ 	.word	0x000005d0


	//   ....[14]....
        /*0388*/ 	.word	0x00000600


	//   ....[15]....
        /*038c*/ 	.word	0x00000620


	//   ....[16]....
        /*0390*/ 	.word	0x00000680


	//   ....[17]....
        /*0394*/ 	.word	0x00002170


	//   ....[18]....
        /*0398*/ 	.word	0x00002190


	//   ....[19]....
        /*039c*/ 	.word	0x00002300


	//   ....[20]....
        /*03a0*/ 	.word	0x00002310


	//   ....[21]....
        /*03a4*/ 	.word	0x00002470


	//   ....[22]....
        /*03a8*/ 	.word	0x00002490


	//   ....[23]....
        /*03ac*/ 	.word	0x000025f0


	//   ....[24]....
        /*03b0*/ 	.word	0x00002600


	//   ....[25]....
        /*03b4*/ 	.word	0x00002af0


	//   ....[26]....
        /*03b8*/ 	.word	0x00002b00


	//   ....[27]....
        /*03bc*/ 	.word	0x00002b20


	//   ....[28]....
        /*03c0*/ 	.word	0x00002b40


	//   ....[29]....
        /*03c4*/ 	.word	0x00002c30


	//   ....[30]....
        /*03c8*/ 	.word	0x00002c40


	//   ....[31]....
        /*03cc*/ 	.word	0x00002c50


	//   ....[32]....
        /*03d0*/ 	.word	0x00002c60


	//   ....[33]....
        /*03d4*/ 	.word	0x00003fc0


	//   ....[34]....
        /*03d8*/ 	.word	0x00003fe0


	//   ....[35]....
        /*03dc*/ 	.word	0x00004030


	//   ....[36]....
        /*03e0*/ 	.word	0x000040b0


	//   ....[37]....
        /*03e4*/ 	.word	0x00004750


	//   ....[38]....
        /*03e8*/ 	.word	0x00004760


	//   ....[39]....
        /*03ec*/ 	.word	0x00004790


	//   ....[40]....
        /*03f0*/ 	.word	0x000047a0


	//   ....[41]....
        /*03f4*/ 	.word	0x00005c70


	//   ....[42]....
        /*03f8*/ 	.word	0x00005c80


	//   ....[43]....
        /*03fc*/ 	.word	0x00005cb0


	//   ....[44]....
        /*0400*/ 	.word	0x00005cc0


	//   ....[45]....
        /*0404*/ 	.word	0x00006e80


	//   ....[46]....
        /*0408*/ 	.word	0x00006ea0


	//   ....[47]....
        /*040c*/ 	.word	0x00006f70


	//   ....[48]....
        /*0410*/ 	.word	0x00006f90


	//   ....[49]....
        /*0414*/ 	.word	0x000072e0


	//   ....[50]....
        /*0418*/ 	.word	0x000072f0


	//   ....[51]....
        /*041c*/ 	.word	0x00007320


	//   ....[52]....
        /*0420*/ 	.word	0x00007330


	//   ....[53]....
        /*0424*/ 	.word	0x00008a80


	//   ....[54]....
        /*0428*/ 	.word	0x00008ab0


	//   ....[55]....
        /*042c*/ 	.word	0x00008ac0


	//   ....[56]....
        /*0430*/ 	.word	0x00008af0


	//   ....[57]....
        /*0434*/ 	.word	0x00009ea0


	//   ....[58]....
        /*0438*/ 	.word	0x00009eb0


	//   ....[59]....
        /*043c*/ 	.word	0x00009ec0


	//   ....[60]....
        /*0440*/ 	.word	0x00009ed0


	//   ....[61]....
        /*0444*/ 	.word	0x0000a240


	//   ....[62]....
        /*0448*/ 	.word	0x0000a260


	//   ....[63]....
        /*044c*/ 	.word	0x0000a3c0


	//   ....[64]....
        /*0450*/ 	.word	0x0000a3d0


	//   ....[65]....
        /*0454*/ 	.word	0x0000a530


	//   ....[66]....
        /*0458*/ 	.word	0x0000a550


	//   ....[67]....
        /*045c*/ 	.word	0x0000a6b0


	//   ....[68]....
        /*0460*/ 	.word	0x0000a6c0


	//   ....[69]....
        /*0464*/ 	.word	0x0000aa00


	//   ....[70]....
        /*0468*/ 	.word	0x0000aa20


	//   ....[71]....
        /*046c*/ 	.word	0x0000b1f0


	//   ....[72]....
        /*0470*/ 	.word	0x0000b200


	//   ....[73]....
        /*0474*/ 	.word	0x0000c090


	//   ....[74]....
        /*0478*/ 	.word	0x0000c0b0


	//   ....[75]....
        /*047c*/ 	.word	0x0000c220


	//   ....[76]....
        /*0480*/ 	.word	0x0000c230


	//   ....[77]....
        /*0484*/ 	.word	0x0000c390


	//   ....[78]....
        /*0488*/ 	.word	0x0000c3b0


	//   ....[79]....
        /*048c*/ 	.word	0x0000c510


	//   ....[80]....
        /*0490*/ 	.word	0x0000c520


	//   ....[81]....
        /*0494*/ 	.word	0x0000c720


	//   ....[82]....
        /*0498*/ 	.word	0x0000c740


	//   ....[83]....
        /*049c*/ 	.word	0x0000c860


	//   ....[84]....
        /*04a0*/ 	.word	0x0000c8a0


	//   ....[85]....
        /*04a4*/ 	.word	0x0000c8d0


	//   ....[86]....
        /*04a8*/ 	.word	0x0000c900


	//   ....[87]....
        /*04ac*/ 	.word	0x0000c930


	//   ....[88]....
        /*04b0*/ 	.word	0x0000c960


	//   ....[89]....
        /*04b4*/ 	.word	0x0000cab0


	//   ....[90]....
        /*04b8*/ 	.word	0x0000caf0


	//   ....[91]....
        /*04bc*/ 	.word	0x0000cb20


	//   ....[92]....
        /*04c0*/ 	.word	0x0000cb50


	//   ....[93]....
        /*04c4*/ 	.word	0x0000cb80


	//   ....[94]....
        /*04c8*/ 	.word	0x0000cbb0


	//   ....[95]....
        /*04cc*/ 	.word	0x0000cc40


	//   ....[96]....
        /*04d0*/ 	.word	0x0000cc70


	//   ....[97]....
        /*04d4*/ 	.word	0x0000cc80


	//   ....[98]....
        /*04d8*/ 	.word	0x0000cce0


	//   ....[99]....
        /*04dc*/ 	.word	0x0000d210


	//   ....[100]....
        /*04e0*/ 	.word	0x0000d270


	//   ....[101]....
        /*04e4*/ 	.word	0x0000d2c0


	//   ....[102]....
        /*04e8*/ 	.word	0x0000d310


	//   ....[103]....
        /*04ec*/ 	.word	0x0000d360


	//   ....[104]....
        /*04f0*/ 	.word	0x0000d3d0


	//   ....[105]....
        /*04f4*/ 	.word	0x0000d420


	//   ....[106]....
        /*04f8*/ 	.word	0x0000d480


	//   ....[107]....
        /*04fc*/ 	.word	0x0000d4f0


	//   ....[108]....
        /*0500*/ 	.word	0x0000d550


	//   ....[109]....
        /*0504*/ 	.word	0x0000d5c0


	//   ....[110]....
        /*0508*/ 	.word	0x0000d630


	//   ....[111]....
        /*050c*/ 	.word	0x0000d6a0


	//   ....[112]....
        /*0510*/ 	.word	0x0000d700


	//   ....[113]....
        /*0514*/ 	.word	0x0000d770


	//   ....[114]....
        /*0518*/ 	.word	0x0000d7e0


	//   ....[115]....
        /*051c*/ 	.word	0x0000d850


	//   ....[116]....
        /*0520*/ 	.word	0x0000d8b0


	//   ....[117]....
        /*0524*/ 	.word	0x0000d920


	//   ....[118]....
        /*0528*/ 	.word	0x0000d990


	//   ....[119]....
        /*052c*/ 	.word	0x0000dad0


	//   ....[120]....
        /*0530*/ 	.word	0x0000db30


	//   ....[121]....
        /*0534*/ 	.word	0x0000db80


	//   ....[122]....
        /*0538*/ 	.word	0x0000dbc0


	//   ....[123]....
        /*053c*/ 	.word	0x0000dc10


	//   ....[124]....
        /*0540*/ 	.word	0x0000dc60


	//   ....[125]....
        /*0544*/ 	.word	0x0000dcd0


	//   ....[126]....
        /*0548*/ 	.word	0x0000dd40


	//   ....[127]....
        /*054c*/ 	.word	0x0000ddb0


	//   ....[128]....
        /*0550*/ 	.word	0x0000def0


	//   ....[129]....
        /*0554*/ 	.word	0x0000df50


	//   ....[130]....
        /*0558*/ 	.word	0x0000dfa0


	//   ....[131]....
        /*055c*/ 	.word	0x0000dfe0


	//   ....[132]....
        /*0560*/ 	.word	0x0000e030


	//   ....[133]....
        /*0564*/ 	.word	0x0000e070


	//   ....[134]....
        /*0568*/ 	.word	0x0000e0c0


	//   ....[135]....
        /*056c*/ 	.word	0x0000e110


	//   ....[136]....
        /*0570*/ 	.word	0x0000e160


	//   ....[137]....
        /*0574*/ 	.word	0x0000e1a0


	//   ....[138]....
        /*0578*/ 	.word	0x0000e210


	//   ....[139]....
        /*057c*/ 	.word	0x0000e280


	//   ....[140]....
        /*0580*/ 	.word	0x0000e2f0


	//   ....[141]....
        /*0584*/ 	.word	0x0000e350


	//   ....[142]....
        /*0588*/ 	.word	0x0000e3c0


	//   ....[143]....
        /*058c*/ 	.word	0x0000e430


	//   ....[144]....
        /*0590*/ 	.word	0x0000e4a0


	//   ....[145]....
        /*0594*/ 	.word	0x0000e500


	//   ....[146]....
        /*0598*/ 	.word	0x0000e570


	//   ....[147]....
        /*059c*/ 	.word	0x0000e5e0


	//   ....[148]....
        /*05a0*/ 	.word	0x0000e650


	//   ....[149]....
        /*05a4*/ 	.word	0x0000e6b0


	//   ....[150]....
        /*05a8*/ 	.word	0x0000e720


	//   ....[151]....
        /*05ac*/ 	.word	0x0000e790


	//   ....[152]....
        /*05b0*/ 	.word	0x0000e800


	//   ....[153]....
        /*05b4*/ 	.word	0x0000e860


	//   ....[154]....
        /*05b8*/ 	.word	0x0000e8d0


	//   ....[155]....
        /*05bc*/ 	.word	0x0000e940


	//   ....[156]....
        /*05c0*/ 	.word	0x0000e9b0


	//   ....[157]....
        /*05c4*/ 	.word	0x0000ea10


	//   ....[158]....
        /*05c8*/ 	.word	0x0000ea80


	//   ....[159]....
        /*05cc*/ 	.word	0x0000eaf0


	//   ....[160]....
        /*05d0*/ 	.word	0x0000eb40


	//   ....[161]....
        /*05d4*/ 	.word	0x0000eb80


	//   ....[162]....
        /*05d8*/ 	.word	0x0000ebd0


	//   ....[163]....
        /*05dc*/ 	.word	0x0000ec20


	//   ....[164]....
        /*05e0*/ 	.word	0x0000ec70


	//   ....[165]....
        /*05e4*/ 	.word	0x0000ece0


	//   ....[166]....
        /*05e8*/ 	.word	0x0000ed30


	//   ....[167]....
        /*05ec*/ 	.word	0x0000ed80


	//   ....[168]....
        /*05f0*/ 	.word	0x0000edd0


	//   ....[169]....
        /*05f4*/ 	.word	0x0000ee20


	//   ....[170]....
        /*05f8*/ 	.word	0x0000ee70


	//   ....[171]....
        /*05fc*/ 	.word	0x0000eee0


	//   ....[172]....
        /*0600*/ 	.word	0x0000ef30


	//   ....[173]....
        /*0604*/ 	.word	0x0000ef90


	//   ....[174]....
        /*0608*/ 	.word	0x0000eff0


	//   ....[175]....
        /*060c*/ 	.word	0x0000f060


	//----- nvinfo : EIATTR_EXIT_INSTR_OFFSETS
	.align		4
.L_252:
        /*0610*/ 	.byte	0x04, 0x1c
        /*0612*/ 	.short	(.L_254 - .L_253)


	//   ....[0]....
.L_253:
        /*0614*/ 	.word	0x00000b40


	//   ....[1]....
        /*0618*/ 	.word	0x0000d1d0


	//----- nvinfo : EIATTR_MAX_THREADS
	.align		4
.L_254:
        /*061c*/ 	.byte	0x04, 0x05
        /*061e*/ 	.short	(.L_256 - .L_255)
.L_255:
        /*0620*/ 	.word	0x00000100
        /*0624*/ 	.word	0x00000001
        /*0628*/ 	.word	0x00000001


	//----- nvinfo : EIATTR_CRS_STACK_SIZE
	.align		4
.L_256:
        /*062c*/ 	.byte	0x04, 0x1e
        /*062e*/ 	.short	(.L_258 - .L_257)
.L_257:
        /*0630*/ 	.word	0x00000000
.L_258:


//--------------------- .nv.info._ZN7cutlass13device_kernelIN5flash19enable_sm80_to_sm89INS1_16FlashAttnFwdSm80INS1_25CollectiveMainloopFwdSm80ILi8ELi1ELb0EN4cute5tupleIJNS5_1CILi128EEENS7_ILi64EEENS7_ILi192EEEEEELi192ENS_6half_tEfNS_4arch4Sm80ELb0ELb0ELb1ELb1ELb1ELb1ELb1ELb1EEENS1_21CollectiveEpilogueFwdINS6_IJS8_SA_S9_EEENS6_IJNS7_ILi1EEESI_SI_EEESC_SE_Li256ELb1ELb1ELb1ELb0EEENS1_36VarlenDynamicPersistentTileSchedulerILi128ELi64ELi256ELi256ELb1ELb1ELb0ELb0ELb1ELb1EEEEEEEEEvNT_6ParamsE --------------------------
	.section	.nv.info._ZN7cutlass13device_kernelIN5flash19enable_sm80_to_sm89INS1_16FlashAttnFwdSm80INS1_25CollectiveMainloopFwdSm80ILi8ELi1ELb0EN4cute5tupleIJNS5_1CILi128EEENS7_ILi64EEENS7_ILi192EEEEEELi192ENS_6half_tEfNS_4arch4Sm80ELb0ELb0ELb1ELb1ELb1ELb1ELb1ELb1EEENS1_21CollectiveEpilogueFwdINS6_IJS8_SA_S9_EEENS6_IJNS7_ILi1EEESI_SI_EEESC_SE_Li256ELb1ELb1ELb1ELb0EEENS1_36VarlenDynamicPersistentTileSchedulerILi128ELi64ELi256ELi256ELb1ELb1ELb0ELb0ELb1ELb1EEEEEEEEEvNT_6ParamsE,"",@"SHT_CUDA_INFO"
	.sectionflags	@""
	.align	4


	//----- nvinfo : EIATTR_CUDA_API_VERSION
	.align		4
        /*0000*/ 	.byte	0x04, 0x37
        /*0002*/ 	.short	(.L_260 - .L_259)
.L_259:
        /*0004*/ 	.word	0x00000082


	//----- nvinfo : EIATTR_SW2861232_WAR
	.align		4
.L_260:
        /*0008*/ 	.byte	0x01, 0x35
	.zero		2


	//----- nvinfo : EIATTR_PARAM_CBANK
	.align		4
        /*000c*/ 	.byte	0x04, 0x0a
        /*000e*/ 	.short	(.L_262 - .L_261)
	.align		4
.L_261:
        /*0010*/ 	.word	index@(.nv.constant0._ZN7cutlass13device_kernelIN5flash19enable_sm80_to_sm89INS1_16FlashAttnFwdSm80INS1_25CollectiveMainloopFwdSm80ILi8ELi1ELb0EN4cute5tupleIJNS5_1CILi128EEENS7_ILi64EEENS7_ILi192EEEEEELi192ENS_6half_tEfNS_4arch4Sm80ELb0ELb0ELb1ELb1ELb1ELb1ELb1ELb1EEENS1_21CollectiveEpilogueFwdINS6_IJS8_SA_S9_EEENS6_IJNS7_ILi1EEESI_SI_EEESC_SE_Li256ELb1ELb1ELb1ELb0EEENS1_36VarlenDynamicPersistentTileSchedulerILi128ELi64ELi256ELi256ELb1ELb1ELb0ELb0ELb1ELb1EEEEEEEEEvNT_6ParamsE)
        /*0014*/ 	.short	0x0160
        /*0016*/ 	.short	0x0438


	//----- nvinfo : EIATTR_CBANK_PARAM_SIZE
	.align		4
.L_262:
        /*0018*/ 	.byte	0x03, 0x19
        /*001a*/ 	.short	0x0438


	//----- nvinfo : EIATTR_KPARAM_INFO
	.align		4
        /*001c*/ 	.byte	0x04, 0x17
        /*001e*/ 	.short	(.L_264 - .L_263)
.L_263:
        /*0020*/ 	.word	0x00000000
        /*0024*/ 	.short	0x0000
        /*0026*/ 	.short	0x0000
        /*0028*/ 	.byte	0x00, 0xf0, 0xe1, 0x10


	//----- nvinfo : EIATTR_MAXREG_COUNT
	.align		4
.L_264:
        /*002c*/ 	.byte	0x03, 0x1b
        /*002e*/ 	.short	0x00ff


	//----- nvinfo : EIATTR_NUM_BARRIERS
	.align		4
        /*0030*/ 	.byte	0x02, 0x4c
        /*0032*/ 	.byte	0x06
	.zero		1


	//----- nvinfo : EIATTR_ANNOTATIONS
	.align		4
        /*0034*/ 	.byte	0x04, 0x55
        /*0036*/ 	.short	(.L_266 - .L_265)


	//   ....[0]....
.L_265:
        /*0038*/ 	.word	0x00000001
        /*003c*/ 	.byte	0x40, 0x10, 0x00, 0x00, 0x01, 0x00, 0x00, 0x00, 0x00, 0x12, 0x00, 0x00, 0x01, 0x00, 0x00, 0x00
        /* <DEDUP_REMOVED lines=21> */
        /*019c*/ 	.byte	0x00, 0x4d, 0x01, 0x00, 0x01, 0x00, 0x00, 0x00, 0x90, 0x4e, 0x01, 0x00


	//----- nvinfo : EIATTR_MERCURY_ISA_VERSION
	.align		4
.L_266:
        /*01a8*/ 	.byte	0x03, 0x5f
        /*01aa*/ 	.short	0x0000


	//----- nvinfo : EIATTR_INT_WARP_WIDE_INSTR_OFFSETS
	.align		4
        /*01ac*/ 	.byte	0x04, 0x31
        /*01ae*/ 	.short	(.L_268 - .L_267)


	//   ....[0]....
.L_267:
        /*01b0*/ 	.word	0x00014440


	//   ....[1]....
        /*01b4*/ 	.word	0x000144c0


	//----- nvinfo : EIATTR_COOP_GROUP_MASK_REGIDS
	.align		4
.L_268:
        /*01b8*/ 	.byte	0x04, 0x29
        /*01ba*/ 	.short	(.L_270 - .L_269)


	//   ....[0]....
.L_269:
        /*01bc*/ 	.word	0xffffffff


	//   ....[1]....
        /*01c0*/ 	.word	0xffffffff


	//   ....[2]....
        /*01c4*/ 	.word	0xffffffff


	//   ....[3]....
        /*01c8*/ 	.word	0xffffffff


	//   ....[4]....
        /*01cc*/ 	.word	0xffffffff


	//   ....[5]....
        /*01d0*/ 	.word	0xffffffff


	//   ....[6]....
        /*01d4*/ 	.word	0xffffffff


	//   ....[7]....
        /*01d8*/ 	.word	0xffffffff


	//   ....[8]....
        /*01dc*/ 	.word	0xffffffff


	//   ....[9]....
        /*01e0*/ 	.word	0xffffffff


	//   ....[10]....
        /*01e4*/ 	.word	0xffffffff


	//   ....[11]....
        /*01e8*/ 	.word	0xffffffff


	//   ....[12]....
        /*01ec*/ 	.word	0xffffffff


	//   ....[13]....
        /*01f0*/ 	.word	0xffffffff


	//   ....[14]....
        /*01f4*/ 	.word	0xffffffff


	//   ....[15]....
        /*01f8*/ 	.word	0xffffffff


	//   ....[16]....
        /*01fc*/ 	.word	0xffffffff


	//   ....[17]....
        /*0200*/ 	.word	0xffffffff


	//   ....[18]....
        /*0204*/ 	.word	0xffffffff


	//   ....[19]....
        /*0208*/ 	.word	0xffffffff


	//   ....[20]....
        /*020c*/ 	.word	0xffffffff


	//   ....[21]....
        /*0210*/ 	.word	0xffffffff


	//   ....[22]....
        /*0214*/ 	.word	0xffffffff


	//   ....[23]....
        /*0218*/ 	.word	0xffffffff


	//   ....[24]....
        /*021c*/ 	.word	0xffffffff


	//   ....[25]....
        /*0220*/ 	.word	0xffffffff


	//   ....[26]....
        /*0224*/ 	.word	0xffffffff


	//   ....[27]....
        /*0228*/ 	.word	0xffffffff


	//   ....[28]....
        /*022c*/ 	.word	0xffffffff


	//   ....[29]....
        /*0230*/ 	.word	0xffffffff


	//   ....[30]....
        /*0234*/ 	.word	0xffffffff


	//   ....[31]....
        /*0238*/ 	.word	0xffffffff


	//   ....[32]....
        /*023c*/ 	.word	0xffffffff


	//   ....[33]....
        /*0240*/ 	.word	0xffffffff


	//   ....[34]....
        /*0244*/ 	.word	0xffffffff


	//   ....[35]....
        /*0248*/ 	.word	0xffffffff


	//   ....[36]....
        /*024c*/ 	.word	0xffffffff


	//   ....[37]....
        /*0250*/ 	.word	0xffffffff


	//   ....[38]....
        /*0254*/ 	.word	0xffffffff


	//   ....[39]....
        /*0258*/ 	.word	0xffffffff


	//   ....[40]....
        /*025c*/ 	.word	0xffffffff


	//   ....[41]....
        /*0260*/ 	.word	0xffffffff


	//   ....[42]....
        /*0264*/ 	.word	0xffffffff


	//   ....[43]....
        /*0268*/ 	.word	0xffffffff


	//   ....[44]....
        /*026c*/ 	.word	0xffffffff


	//   ....[45]....
        /*0270*/ 	.word	0xffffffff


	//   ....[46]....
        /*0274*/ 	.word	0xffffffff


	//   ....[47]....
        /*0278*/ 	.word	0xffffffff


	//   ....[48]....
        /*027c*/ 	.word	0xffffffff


	//   ....[49]....
        /*0280*/ 	.word	0xffffffff


	//   ....[50]....
        /*0284*/ 	.word	0xffffffff


	//   ....[51]....
        /*0288*/ 	.word	0xffffffff


	//   ....[52]....
        /*028c*/ 	.word	0xffffffff


	//   ....[53]....
        /*0290*/ 	.word	0xffffffff


	//   ....[54]....
        /*0294*/ 	.word	0xffffffff


	//   ....[55]....
        /*0298*/ 	.word	0xffffffff


	//   ....[56]....
        /*029c*/ 	.word	0xffffffff


	//   ....[57]....
        /*02a0*/ 	.word	0xffffffff


	//   ....[58]....
        /*02a4*/ 	.word	0xffffffff


	//   ....[59]....
        /*02a8*/ 	.word	0xffffffff


	//   ....[60]....
        /*02ac*/ 	.word	0xffffffff


	//   ....[61]....
        /*02b0*/ 	.word	0xffffffff


	//   ....[62]....
        /*02b4*/ 	.word	0xffffffff


	//   ....[63]....
        /*02b8*/ 	.word	0xffffffff


	//   ....[64]....
        /*02bc*/ 	.word	0xffffffff


	//   ....[65]....
        /*02c0*/ 	.word	0xffffffff


	//   ....[66]....
        /*02c4*/ 	.word	0xffffffff


	//   ....[67]....
        /*02c8*/ 	.word	0xffffffff


	//   ....[68]....
        /*02cc*/ 	.word	0xffffffff


	//   ....[69]....
        /*02d0*/ 	.word	0xffffffff


	//   ....[70]....
        /*02d4*/ 	.word	0xffffffff


	//   ....[71]....
        /*02d8*/ 	.word	0xffffffff


	//   ....[72]....
        /*02dc*/ 	.word	0xffffffff


	//   ....[73]....
        /*02e0*/ 	.word	0xffffffff


	//   ....[74]....
        /*02e4*/ 	.word	0xffffffff


	//   ....[75]....
        /*02e8*/ 	.word	0xffffffff


	//   ....[76]....
        /*02ec*/ 	.word	0xffffffff


	//   ....[77]....
        /*02f0*/ 	.word	0xffffffff


	//   ....[78]....
        /*02f4*/ 	.word	0xffffffff


	//   ....[79]....
        /*02f8*/ 	.word	0xffffffff


	//   ....[80]....
        /*02fc*/ 	.word	0xffffffff


	//   ....[81]....
        /*0300*/ 	.word	0xffffffff


	//   ....[82]....
        /*0304*/ 	.word	0xffffffff


	//   ....[83]....
        /*0308*/ 	.word	0xffffffff


	//   ....[84]....
        /*030c*/ 	.word	0xffffffff


	//   ....[85]....
        /*0310*/ 	.word	0xffffffff


	//   ....[86]....
        /*0314*/ 	.word	0xffffffff


	//   ....[87]....
        /*0318*/ 	.word	0xffffffff


	//   ....[88]....
        /*031c*/ 	.word	0xffffffff


	//   ....[89]....
        /*0320*/ 	.word	0xffffffff


	//   ....[90]....
        /*0324*/ 	.word	0xffffffff


	//   ....[91]....
        /*0328*/ 	.word	0xffffffff


	//   ....[92]....
        /*032c*/ 	.word	0xffffffff


	//   ....[93]....
        /*0330*/ 	.word	0xffffffff


	//   ....[94]....
        /*0334*/ 	.word	0xffffffff


	//   ....[95]....
        /*0338*/ 	.word	0xffffffff


	//   ....[96]....
        /*033c*/ 	.word	0xffffffff


	//   ....[97]....
        /*0340*/ 	.word	0xffffffff


	//   ....[98]....
        /*0344*/ 	.word	0xffffffff


	//   ....[99]....
        /*0348*/ 	.word	0xffffffff


	//   ....[100]....
        /*034c*/ 	.word	0xffffffff


	//   ....[101]....
        /*0350*/ 	.word	0xffffffff


	//   ....[102]....
        /*0354*/ 	.word	0xffffffff


	//   ....[103]....
        /*0358*/ 	.word	0xffffffff


	//   ....[104]....
        /*035c*/ 	.word	0xffffffff


	//   ....[105]....
        /*0360*/ 	.word	0xffffffff


	//   ....[106]....
        /*0364*/ 	.word	0xffffffff


	//   ....[107]....
        /*0368*/ 	.word	0xffffffff


	//   ....[108]....
        /*036c*/ 	.word	0xffffffff


	//   ....[109]....
        /*0370*/ 	.word	0xffffffff


	//   ....[110]....
        /*0374*/ 	.word	0xffffffff


	//   ....[111]....
        /*0378*/ 	.word	0xffffffff


	//   ....[112]....
        /*037c*/ 	.word	0xffffffff


	//   ....[113]....
        /*0380*/ 	.word	0xffffffff


	//   ....[114]....
        /*0384*/ 	.word	0xffffffff


	//   ....[115]....
        /*0388*/ 	.word	0xffffffff


	//   ....[116]....
        /*038c*/ 	.word	0xffffffff


	//   ....[117]....
        /*0390*/ 	.word	0xffffffff


	//   ....[118]....
        /*0394*/ 	.word	0xffffffff


	//   ....[119]....
        /*0398*/ 	.word	0xffffffff


	//   ....[120]....
        /*039c*/ 	.word	0xffffffff


	//   ....[121]....
        /*03a0*/ 	.word	0xffffffff


	//   ....[122]....
        /*03a4*/ 	.word	0xffffffff


	//   ....[123]....
        /*03a8*/ 	.word	0xffffffff


	//   ....[124]....
        /*03ac*/ 	.word	0xffffffff


	//   ....[125]....
        /*03b0*/ 	.word	0xffffffff


	//   ....[126]....
        /*03b4*/ 	.word	0xffffffff


	//   ....[127]....
        /*03b8*/ 	.word	0xffffffff


	//   ....[128]....
        /*03bc*/ 	.word	0xffffffff


	//   ....[129]....
        /*03c0*/ 	.word	0xffffffff


	//   ....[130]....
        /*03c4*/ 	.word	0xffffffff


	//   ....[131]....
        /*03c8*/ 	.word	0xffffffff


	//   ....[132]....
        /*03cc*/ 	.word	0xffffffff


	//   ....[133]....
        /*03d0*/ 	.word	0xffffffff


	//   ....[134]....
        /*03d4*/ 	.word	0xffffffff


	//   ....[135]....
        /*03d8*/ 	.word	0xffffffff


	//   ....[136]....
        /*03dc*/ 	.word	0xffffffff


	//   ....[137]....
        /*03e0*/ 	.word	0xffffffff


	//   ....[138]....
        /*03e4*/ 	.word	0xffffffff


	//   ....[139]....
        /*03e8*/ 	.word	0xffffffff


	//   ....[140]....
        /*03ec*/ 	.word	0xffffffff


	//   ....[141]....
        /*03f0*/ 	.word	0xffffffff


	//   ....[142]....
        /*03f4*/ 	.word	0xffffffff


	//   ....[143]....
        /*03f8*/ 	.word	0xffffffff


	//   ....[144]....
        /*03fc*/ 	.word	0xffffffff


	//   ....[145]....
        /*0400*/ 	.word	0xffffffff


	//   ....[146]....
        /*0404*/ 	.word	0xffffffff


	//   ....[147]....
        /*0408*/ 	.word	0xffffffff


	//   ....[148]....
        /*040c*/ 	.word	0xffffffff


	//   ....[149]....
        /*0410*/ 	.word	0xffffffff


	//   ....[150]....
        /*0414*/ 	.word	0xffffffff


	//   ....[151]....
        /*0418*/ 	.word	0xffffffff


	//   ....[152]....
        /*041c*/ 	.word	0xffffffff


	//   ....[153]....
        /*0420*/ 	.word	0xffffffff


	//   ....[154]....
        /*0424*/ 	.word	0xffffffff


	//   ....[155]....
        /*0428*/ 	.word	0xffffffff


	//   ....[156]....
        /*042c*/ 	.word	0xffffffff


	//   ....[157]....
        /*0430*/ 	.word	0xffffffff


	//   ....[158]....
        /*0434*/ 	.word	0xffffffff


	//   ....[159]....
        /*0438*/ 	.word	0xffffffff


	//   ....[160]....
        /*043c*/ 	.word	0xffffffff


	//   ....[161]....
        /*0440*/ 	.word	0xffffffff


	//   ....[162]....
        /*0444*/ 	.word	0xffffffff


	//   ....[163]....
        /*0448*/ 	.word	0xffffffff


	//   ....[164]....
        /*044c*/ 	.word	0xffffffff


	//   ....[165]....
        /*0450*/ 	.word	0xffffffff


	//   ....[166]....
        /*0454*/ 	.word	0xffffffff


	//   ....[167]....
        /*0458*/ 	.word	0xffffffff


	//   ....[168]....
        /*045c*/ 	.word	0xffffffff


	//   ....[169]....
        /*0460*/ 	.word	0xffffffff


	//   ....[170]....
        /*0464*/ 	.word	0xffffffff


	//   ....[171]....
        /*0468*/ 	.word	0xffffffff


	//   ....[172]....
        /*046c*/ 	.word	0xffffffff


	//   ....[173]....
        /*0470*/ 	.word	0xffffffff


	//   ....[174]....
        /*0474*/ 	.word	0xffffffff


	//   ....[175]....
        /*0478*/ 	.word	0xffffffff


	//   ....[176]....
        /*047c*/ 	.word	0xffffffff


	//   ....[177]....
        /*0480*/ 	.word	0xffffffff


	//   ....[178]....
        /*0484*/ 	.word	0xffffffff


	//   ....[179]....
        /*0488*/ 	.word	0xffffffff


	//   ....[180]....
        /*048c*/ 	.word	0xffffffff


	//   ....[181]....
        /*0490*/ 	.word	0xffffffff


	//   ....[182]....
        /*0494*/ 	.word	0xffffffff


	//   ....[183]....
        /*0498*/ 	.word	0xffffffff


	//   ....[184]....
        /*049c*/ 	.word	0xffffffff


	//   ....[185]....
        /*04a0*/ 	.word	0xffffffff


	//   ....[186]....
        /*04a4*/ 	.word	0xffffffff


	//   ....[187]....
        /*04a8*/ 	.word	0xffffffff


	//   ....[188]....
        /*04ac*/ 	.word	0xffffffff


	//   ....[189]....
        /*04b0*/ 	.word	0xffffffff


	//   ....[190]....
        /*04b4*/ 	.word	0xffffffff


	//   ....[191]....
        /*04b8*/ 	.word	0xffffffff


	//----- nvinfo : EIATTR_COOP_GROUP_INSTR_OFFSETS
	.align		4
.L_270:
        /*04bc*/ 	.byte	0x04, 0x28
        /*04be*/ 	.short	(.L_272 - .L_271)


	//   ....[0]....
.L_271:
        /*04c0*/ 	.word	0x00000050


	//   ....[1]....
        /*04c4*/ 	.word	0x000001e0


	//   ....[2]....
        /*04c8*/ 	.word	0x00000210


	//   ....[3]....
        /*04cc*/ 	.word	0x00000240


	//   ....[4]....
        /*04d0*/ 	.word	0x00000270


	//   ....[5]....
        /*04d4*/ 	.word	0x000002a0


	//   ....[6]....
        /*04d8*/ 	.word	0x000002d0


	//   ....[7]....
        /*04dc*/ 	.word	0x00000440


	//   ....[8]....
        /*04e0*/ 	.word	0x00000480


	//   ....[9]....
        /*04e4*/ 	.word	0x000004b0


	//   ....[10]....
        /*04e8*/ 	.word	0x000004e0


	//   ....[11]....
        /*04ec*/ 	.word	0x00000510


	//   ....[12]....
        /*04f0*/ 	.word	0x00000540


	//   ....[13]....
        /*04f4*/ 	.word	0x000005d0


	//   ....[14]....
        /*04f8*/ 	.word	0x00000600


	//   ....[15]....
        /*04fc*/ 	.word	0x00000620


	//   ....[16]....
        /*0500*/ 	.word	0x00000680


	//   ....[17]....
        /*0504*/ 	.word	0x00003710


	//   ....[18]....
        /*0508*/ 	.word	0x00003720


	//   ....[19]....
        /*050c*/ 	.word	0x000052c0


	//   ....[20]....
        /*0510*/ 	.word	0x000052d0


	//   ....[21]....
        /*0514*/ 	.word	0x00006c60


	//   ....[22]....
        /*0518*/ 	.word	0x00006c80


	//   ....[23]....
        /*051c*/ 	.word	0x000071d0


	//   ....[24]....
        /*0520*/ 	.word	0x000071f0


	//   ....[25]....
        /*0524*/ 	.word	0x00007e60


	//   ....[26]....
        /*0528*/ 	.word	0x00007e80


	//   ....[27]....
        /*052c*/ 	.word	0x00007fb0


	//   ....[28]....
        /*0530*/ 	.word	0x00007fc0


	//   ....[29]....
        /*0534*/ 	.word	0x000080f0


	//   ....[30]....
        /*0538*/ 	.word	0x00008110


	//   ....[31]....
        /*053c*/ 	.word	0x00008240


	//   ....[32]....
        /*0540*/ 	.word	0x00008250


	//   ....[33]....
        /*0544*/ 	.word	0x00008660


	//   ....[34]....
        /*0548*/ 	.word	0x00008670


	//   ....[35]....
        /*054c*/ 	.word	0x00008680


	//   ....[36]....
        /*0550*/ 	.word	0x00008690


	//   ....[37]....
        /*0554*/ 	.word	0x00008940


	//   ....[38]....
        /*0558*/ 	.word	0x00008980


	//   ....[39]....
        /*055c*/ 	.word	0x000089c0


	//   ....[40]....
        /*0560*/ 	.word	0x00008a00


	//   ....[41]....
        /*0564*/ 	.word	0x0000b3a0


	//   ....[42]....
        /*0568*/ 	.word	0x0000b3e0


	//   ....[43]....
        /*056c*/ 	.word	0x0000b420


	//   ....[44]....
        /*0570*/ 	.word	0x0000b460


	//   ....[45]....
        /*0574*/ 	.word	0x0000e100


	//   ....[46]....
        /*0578*/ 	.word	0x0000e110


	//   ....[47]....
        /*057c*/ 	.word	0x0000e120


	//   ....[48]....
        /*0580*/ 	.word	0x0000e130


	//   ....[49]....
        /*0584*/ 	.word	0x0000f2e0


	//   ....[50]....
        /*0588*/ 	.word	0x0000f300


	//   ....[51]....
        /*058c*/ 	.word	0x0000f360


	//   ....[52]....
        /*0590*/ 	.word	0x0000f3c0


	//   ....[53]....
        /*0594*/ 	.word	0x0000fa80


	//   ....[54]....
        /*0598*/ 	.word	0x0000fa90


	//   ....[55]....
        /*059c*/ 	.word	0x0000fac0


	//   ....[56]....
        /*05a0*/ 	.word	0x0000fad0


	//   ....[57]....
        /*05a4*/ 	.word	0x00010e50


	//   ....[58]....
        /*05a8*/ 	.word	0x00010e60


	//   ....[59]....
        /*05ac*/ 	.word	0x00010ea0


	//   ....[60]....
        /*05b0*/ 	.word	0x00010eb0


	//   ....[61]....
        /*05b4*/ 	.word	0x00012040


	//   ....[62]....
        /*05b8*/ 	.word	0x00012060


	//   ....[63]....
        /*05bc*/ 	.word	0x00012130


	//   ....[64]....
        /*05c0*/ 	.word	0x00012150


	//   ....[65]....
        /*05c4*/ 	.word	0x00012490


	//   ....[66]....
        /*05c8*/ 	.word	0x000124b0


	//   ....[67]....
        /*05cc*/ 	.word	0x000124d0


	//   ....[68]....
        /*05d0*/ 	.word	0x000124f0


	//   ....[69]....
        /*05d4*/ 	.word	0x00013c30


	//   ....[70]....
        /*05d8*/ 	.word	0x00013c60


	//   ....[71]....
        /*05dc*/ 	.word	0x00013c80


	//   ....[72]....
        /*05e0*/ 	.word	0x00013ca0


	//   ....[73]....
        /*05e4*/ 	.word	0x00015060


	//   ....[74]....
        /*05e8*/ 	.word	0x00015080


	//   ....[75]....
        /*05ec*/ 	.word	0x000150a0


	//   ....[76]....
        /*05f0*/ 	.word	0x000150c0


	//   ....[77]....
        /*05f4*/ 	.word	0x00015430


	//   ....[78]....
        /*05f8*/ 	.word	0x00015450


	//   ....[79]....
        /*05fc*/ 	.word	0x00015570


	//   ....[80]....
        /*0600*/ 	.word	0x00015580


	//   ....[81]....
        /*0604*/ 	.word	0x000156b0


	//   ....[82]....
        /*0608*/ 	.word	0x000156d0


	//   ....[83]....
        /*060c*/ 	.word	0x00015800


	//   ....[84]....
        /*0610*/ 	.word	0x00015810


	//   ....[85]....
        /*0614*/ 	.word	0x00015b40


	//   ....[86]....
        /*0618*/ 	.word	0x00015b60


	//   ....[87]....
        /*061c*/ 	.word	0x000165f0


	//   ....[88]....
        /*0620*/ 	.word	0x00016600


	//   ....[89]....
        /*0624*/ 	.word	0x00017840


	//   ....[90]....
        /*0628*/ 	.word	0x00017860


	//   ....[91]....
        /*062c*/ 	.word	0x00017990


	//   ....[92]....
        /*0630*/ 	.word	0x000179a0


	//   ....[93]....
        /*0634*/ 	.word	0x00017ad0


	//   ....[94]....
        /*0638*/ 	.word	0x00017af0


	//   ....[95]....
        /*063c*/ 	.word	0x00017c20


	//   ....[96]....
        /*0640*/ 	.word	0x00017c30


	//   ....[97]....
        /*0644*/ 	.word	0x00017df0


	//   ....[98]....
        /*0648*/ 	.word	0x00017e10


	//   ....[99]....
        /*064c*/ 	.word	0x00017f30


	//   ....[100]....
        /*0650*/ 	.word	0x00017f70


	//   ....[101]....
        /*0654*/ 	.word	0x00017fa0


	//   ....[102]....
        /*0658*/ 	.word	0x00017fd0


	//   ....[103]....
        /*065c*/ 	.word	0x00018000


	//   ....[104]....
        /*0660*/ 	.word	0x00018030


	//   ....[105]....
        /*0664*/ 	.word	0x00018190


	//   ....[106]....
        /*0668*/ 	.word	0x000181d0


	//   ....[107]....
        /*066c*/ 	.word	0x00018200


	//   ....[108]....
        /*0670*/ 	.word	0x00018230


	//   ....[109]....
        /*0674*/ 	.word	0x00018260


	//   ....[110]....
        /*0678*/ 	.word	0x00018290


	//   ....[111]....
        /*067c*/ 	.word	0x00018320


	//   ....[112]....
        /*0680*/ 	.word	0x00018350


	//   ....[113]....
        /*0684*/ 	.word	0x00018360


	//   ....[114]....
        /*0688*/ 	.word	0x000183c0


	//   ....[115]....
        /*068c*/ 	.word	0x000188f0


	//   ....[116]....
        /*0690*/ 	.word	0x00018950


	//   ....[117]....
        /*0694*/ 	.word	0x000189a0


	//   ....[118]....
        /*0698*/ 	.word	0x000189f0


	//   ....[119]....
        /*069c*/ 	.word	0x00018a40


	//   ....[120]....
        /*06a0*/ 	.word	0x00018ab0


	//   ....[121]....
        /*06a4*/ 	.word	0x00018af0


	//   ....[122]....
        /*06a8*/ 	.word	0x00018b60


	//   ....[123]....
        /*06ac*/ 	.word	0x00018bd0


	//   ....[124]....
        /*06b0*/ 	.word	0x00018c30


	//   ....[125]....
        /*06b4*/ 	.word	0x00018ca0


	//   ....[126]....
        /*06b8*/ 	.word	0x00018d10


	//   ....[127]....
        /*06bc*/ 	.word	0x00018d70


	//   ....[128]....
        /*06c0*/ 	.word	0x00018dd0


	//   ....[129]....
        /*06c4*/ 	.word	0x00018e30


	//   ....[130]....
        /*06c8*/ 	.word	0x00018ea0


	//   ....[131]....
        /*06cc*/ 	.word	0x00018f00


	//   ....[132]....
        /*06d0*/ 	.word	0x00018f60


	//   ....[133]....
        /*06d4*/ 	.word	0x00018fc0


	//   ....[134]....
        /*06d8*/ 	.word	0x00019030


	//   ....[135]....
        /*06dc*/ 	.word	0x00019180


	//   ....[136]....
        /*06e0*/ 	.word	0x000191e0


	//   ....[137]....
        /*06e4*/ 	.word	0x00019220


	//   ....[138]....
        /*06e8*/ 	.word	0x00019260


	//   ....[139]....
        /*06ec*/ 	.word	0x000192b0


	//   ....[140]....
        /*06f0*/ 	.word	0x000192f0


	//   ....[141]....
        /*06f4*/ 	.word	0x00019360


	//   ....[142]....
        /*06f8*/ 	.word	0x000193c0


	//   ....[143]....
        /*06fc*/ 	.word	0x00019430


	//   ....[144]....
        /*0700*/ 	.word	0x00019570


	//   ....[145]....
        /*0704*/ 	.word	0x000195d0


	//   ....[146]....
        /*0708*/ 	.word	0x00019610


	//   ....[147]....
        /*070c*/ 	.word	0x00019650


	//   ....[148]....
        /*0710*/ 	.word	0x000196a0


	//   ....[149]....
        /*0714*/ 	.word	0x000196e0


	//   ....[150]....
        /*0718*/ 	.word	0x00019730


	//   ....[151]....
        /*071c*/ 	.word	0x00019780


	//   ....[152]....
        /*0720*/ 	.word	0x000197d0


	//   ....[153]....
        /*0724*/ 	.word	0x00019810


	//   ....[154]....
        /*0728*/ 	.word	0x00019880


	//   ....[155]....
        /*072c*/ 	.word	0x000198f0


	//   ....[156]....
        /*0730*/ 	.word	0x00019950


	//   ....[157]....
        /*0734*/ 	.word	0x000199b0


	//   ....[158]....
        /*0738*/ 	.word	0x00019a10


	//   ....[159]....
        /*073c*/ 	.word	0x00019a80


	//   ....[160]....
        /*0740*/ 	.word	0x00019ae0


	//   ....[161]....
        /*0744*/ 	.word	0x00019b40


	//   ....[162]....
        /*0748*/ 	.word	0x00019ba0


	//   ....[163]....
        /*074c*/ 	.word	0x00019c10


	//   ....[164]....
        /*0750*/ 	.word	0x00019c70


	//   ....[165]....
        /*0754*/ 	.word	0x00019cd0


	//   ....[166]....
        /*0758*/ 	.word	0x00019d30


	//   ....[167]....
        /*075c*/ 	.word	0x00019da0


	//   ....[168]....
        /*0760*/ 	.word	0x00019e00


	//   ....[169]....
        /*0764*/ 	.word	0x00019e60


	//   ....[170]....
        /*0768*/ 	.word	0x00019ec0


	//   ....[171]....
        /*076c*/ 	.word	0x00019f30


	//   ....[172]....
        /*0770*/ 	.word	0x00019f90


	//   ....[173]....
        /*0774*/ 	.word	0x00019ff0


	//   ....[174]....
        /*0778*/ 	.word	0x0001a050


	//   ....[175]....
        /*077c*/ 	.word	0x0001a0c0


	//   ....[176]....
        /*0780*/ 	.word	0x0001a110


	//   ....[177]....
        /*0784*/ 	.word	0x0001a150


	//   ....[178]....
        /*0788*/ 	.word	0x0001a1a0


	//   ....[179]....
        /*078c*/ 	.word	0x0001a1f0


	//   ....[180]....
        /*0790*/ 	.word	0x0001a240


	//   ....[181]....
        /*0794*/ 	.word	0x0001a2b0


	//   ....[182]....
        /*0798*/ 	.word	0x0001a2f0


	//   ....[183]....
        /*079c*/ 	.word	0x0001a340


	//   ....[184]....
        /*07a0*/ 	.word	0x0001a390


	//   ....[185]....
        /*07a4*/ 	.word	0x0001a3e0


	//   ....[186]....
        /*07a8*/ 	.word	0x0001a430


	//   ....[187]....
        /*07ac*/ 	.word	0x0001a4a0


	//   ....[188]....
        /*07b0*/ 	.word	0x0001a4e0


	//   ....[189]....
        /*07b4*/ 	.word	0x0001a550


	//   ....[190]....
        /*07b8*/ 	.word	0x0001a5b0


	//   ....[191]....
        /*07bc*/ 	.word	0x0001a610


	//----- nvinfo : EIATTR_EXIT_INSTR_OFFSETS
	.align		4
.L_272:
        /*07c0*/ 	.byte	0x04, 0x1c
        /*07c2*/ 	.short	(.L_274 - .L_273)


	//   ....[0]....
.L_273:
        /*07c4*/ 	.word	0x00000b40


	//   ....[1]....
        /*07c8*/ 	.word	0x000188b0


	//----- nvinfo : EIATTR_MAX_THREADS
	.align		4
.L_274:
        /*07cc*/ 	.byte	0x04, 0x05
        /*07ce*/ 	.short	(.L_276 - .L_275)
.L_275:
        /*07d0*/ 	.word	0x00000100
        /*07d4*/ 	.word	0x00000001
        /*07d8*/ 	.word	0x00000001


	//----- nvinfo : EIATTR_CRS_STACK_SIZE
	.align		4
.L_276:
        /*07dc*/ 	.byte	0x04, 0x1e
        /*07de*/ 	.short	(.L_278 - .L_277)
.L_277:
        /*07e0*/ 	.word	0x00000000
.L_278:


//--------------------- .nv.info._ZN7cutlass13device_kernelIN5flash19enable_sm80_to_sm89INS1_16FlashAttnFwdSm80INS1_25CollectiveMainloopFwdSm80ILi8ELi1ELb0EN4cute5tupleIJNS5_1CILi128EEENS7_ILi64EEENS7_ILi192EEEEEELi192ENS_6half_tEfNS_4arch4Sm80ELb0ELb1ELb1ELb0ELb1ELb0ELb1ELb1EEENS1_21CollectiveEpilogueFwdINS6_IJS8_SA_S9_EEENS6_IJNS7_ILi1EEESI_SI_EEESC_SE_Li256ELb0ELb1ELb1ELb0EEENS1_19SingleTileSchedulerILb0ELb1ELb1ELi128EEEEEEEEEvNT_6ParamsE --------------------------
	.section	.nv.info._ZN7cutlass13device_kernelIN5flash19enable_sm80_to_sm89INS1_16FlashAttnFwdSm80INS1_25CollectiveMainloopFwdSm80ILi8ELi1ELb0EN4cute5tupleIJNS5_1CILi128EEENS7_ILi64EEENS7_ILi192EEEEEELi192ENS_6half_tEfNS_4arch4Sm80ELb0ELb1ELb1ELb0ELb1ELb0ELb1ELb1EEENS1_21CollectiveEpilogueFwdINS6_IJS8_SA_S9_EEENS6_IJNS7_ILi1EEESI_SI_EEESC_SE_Li256ELb0ELb1ELb1ELb0EEENS1_19SingleTileSchedulerILb0ELb1ELb1ELi128EEEEEEEEEvNT_6ParamsE,"",@"SHT_CUDA_INFO"
	.sectionflags	@""
	.align	4


	//----- nvinfo : EIATTR_CUDA_API_VERSION
	.align		4
        /*0000*/ 	.byte	0x04, 0x37
        /*0002*/ 	.short	(.L_280 - .L_279)
.L_279:
        /*0004*/ 	.word	0x00000082


	//----- nvinfo : EIATTR_SW2861232_WAR
	.align		4
.L_280:
        /*0008*/ 	.byte	0x01, 0x35
	.zero		2


	//----- nvinfo : EIATTR_PARAM_CBANK
	.align		4
        /*000c*/ 	.byte	0x04, 0x0a
        /*000e*/ 	.short	(.L_282 - .L_281)
	.align		4
.L_281:
        /*0010*/ 	.word	index@(.nv.constant0._ZN7cutlass13device_kernelIN5flash19enable_sm80_to_sm89INS1_16FlashAttnFwdSm80INS1_25CollectiveMainloopFwdSm80ILi8ELi1ELb0EN4cute5tupleIJNS5_1CILi128EEENS7_ILi64EEENS7_ILi192EEEEEELi192ENS_6half_tEfNS_4arch4Sm80ELb0ELb1ELb1ELb0ELb1ELb0ELb1ELb1EEENS1_21CollectiveEpilogueFwdINS6_IJS8_SA_S9_EEENS6_IJNS7_ILi1EEESI_SI_EEESC_SE_Li256ELb0ELb1ELb1ELb0EEENS1_19SingleTileSchedulerILb0ELb1ELb1ELi128EEEEEEEEEvNT_6ParamsE)
        /*0014*/ 	.short	0x0160
        /*0016*/ 	.short	0x0418


	//----- nvinfo : EIATTR_CBANK_PARAM_SIZE
	.align		4
.L_282:
        /*0018*/ 	.byte	0x03, 0x19
        /*001a*/ 	.short	0x0418


	//----- nvinfo : EIATTR_KPARAM_INFO
	.align		4
        /*001c*/ 	.byte	0x04, 0x17
        /*001e*/ 	.short	(.L_284 - .L_283)
.L_283:
        /*0020*/ 	.word	0x00000000
        /*0024*/ 	.short	0x0000
        /*0026*/ 	.short	0x0000
        /*0028*/ 	.byte	0x00, 0xf0, 0x61, 0x10


	//----- nvinfo : EIATTR_MAXREG_COUNT
	.align		4
.L_284:
        /*002c*/ 	.byte	0x03, 0x1b
        /*002e*/ 	.short	0x00ff


	//----- nvinfo : EIATTR_NUM_BARRIERS
	.align		4
        /*0030*/ 	.byte	0x02, 0x4c
        /*0032*/ 	.byte	0x02
	.zero		1


	//----- nvinfo : EIATTR_MERCURY_ISA_VERSION
	.align		4
        /*0034*/ 	.byte	0x03, 0x5f
        /*0036*/ 	.short	0x0000


	//----- nvinfo : EIATTR_COOP_GROUP_MASK_REGIDS
	.align		4
        /*0038*/ 	.byte	0x04, 0x29
        /*003a*/ 	.short	(.L_286 - .L_285)


	//   ....[0]....
.L_285:
        /*003c*/ 	.word	0xffffffff


	//   ....[1]....
        /*0040*/ 	.word	0xffffffff


	//   ....[2]....
        /*0044*/ 	.word	0xffffffff


	//   ....[3]....
        /*0048*/ 	.word	0xffffffff


	//   ....[4]....
        /*004c*/ 	.word	0xffffffff


	//   ....[5]....
        /*0050*/ 	.word	0xffffffff


	//   ....[6]....
        /*0054*/ 	.word	0xffffffff


	//   ....[7]....
        /*0058*/ 	.word	0xffffffff


	//   ....[8]....
        /*005c*/ 	.word	0xffffffff


	//   ....[9]....
        /*0060*/ 	.word	0xffffffff


	//   ....[10]....
        /*0064*/ 	.word	0xffffffff


	//   ....[11]....
        /*0068*/ 	.word	0xffffffff


	//   ....[12]....
        /*006c*/ 	.word	0xffffffff


	//   ....[13]....
        /*0070*/ 	.word	0xffffffff


	//   ....[14]....
        /*0074*/ 	.word	0xffffffff


	//   ....[15]....
        /*0078*/ 	.word	0xffffffff


	//   ....[16]....
        /*007c*/ 	.word	0xffffffff


	//   ....[17]....
        /*0080*/ 	.word	0xffffffff


	//   ....[18]....
        /*0084*/ 	.word	0xffffffff


	//   ....[19]....
        /*0088*/ 	.word	0xffffffff


	//   ....[20]....
        /*008c*/ 	.word	0xffffffff


	//   ....[21]....
        /*0090*/ 	.word	0xffffffff


	//   ....[22]....
        /*0094*/ 	.word	0xffffffff


	//   ....[23]....
        /*0098*/ 	.word	0xffffffff


	//   ....[24]....
        /*009c*/ 	.word	0xffffffff


	//   ....[25]....
        /*00a0*/ 	.word	0xffffffff


	//   ....[26]....
        /*00a4*/ 	.word	0xffffffff


	//   ....[27]....
        /*00a8*/ 	.word	0xffffffff


	//   ....[28]....
        /*00ac*/ 	.word	0xffffffff


	//   ....[29]....
        /*00b0*/ 	.word	0xffffffff


	//   ....[30]....
        /*00b4*/ 	.word	0xffffffff


	//   ....[31]....
        /*00b8*/ 	.word	0xffffffff


	//   ....[32]....
        /*00bc*/ 	.word	0xffffffff


	//   ....[33]....
        /*00c0*/ 	.word	0xffffffff


	//   ....[34]....
        /*00c4*/ 	.word	0xffffffff


	//   ....[35]....
        /*00c8*/ 	.word	0xffffffff


	//   ....[36]....
        /*00cc*/ 	.word	0xffffffff


	//   ....[37]....
        /*00d0*/ 	.word	0xffffffff


	//   ....[38]....
        /*00d4*/ 	.word	0xffffffff


	//   ....[39]....
        /*00d8*/ 	.word	0xffffffff


	//   ....[40]....
        /*00dc*/ 	.word	0xffffffff


	//   ....[41]....
        /*00e0*/ 	.word	0xffffffff


	//   ....[42]....
        /*00e4*/ 	.word	0xffffffff


	//   ....[43]....
        /*00e8*/ 	.word	0xffffffff


	//   ....[44]....
        /*00ec*/ 	.word	0xffffffff


	//   ....[45]....
        /*00f0*/ 	.word	0xffffffff


	//   ....[46]....
        /*00f4*/ 	.word	0xffffffff


	//   ....[47]....
        /*00f8*/ 	.word	0xffffffff


	//   ....[48]....
        /*00fc*/ 	.word	0xffffffff


	//   ....[49]....
        /*0100*/ 	.word	0xffffffff


	//   ....[50]....
        /*0104*/ 	.word	0xffffffff


	//   ....[51]....
        /*0108*/ 	.word	0xffffffff


	//   ....[52]....
        /*010c*/ 	.word	0xffffffff


	//   ....[53]....
        /*0110*/ 	.word	0xffffffff


	//   ....[54]....
        /*0114*/ 	.word	0xffffffff


	//   ....[55]....
        /*0118*/ 	.word	0xffffffff


	//   ....[56]....
        /*011c*/ 	.word	0xffffffff


	//   ....[57]....
        /*0120*/ 	.word	0xffffffff


	//   ....[58]....
        /*0124*/ 	.word	0xffffffff


	//   ....[59]....
        /*0128*/ 	.word	0xffffffff


	//   ....[60]....
        /*012c*/ 	.word	0xffffffff


	//   ....[61]....
        /*0130*/ 	.word	0xffffffff


	//   ....[62]....
        /*0134*/ 	.word	0xffffffff


	//   ....[63]....
        /*0138*/ 	.word	0xffffffff


	//   ....[64]....
        /*013c*/ 	.word	0xffffffff


	//   ....[65]....
        /*0140*/ 	.word	0xffffffff


	//   ....[66]....
        /*0144*/ 	.word	0xffffffff


	//   ....[67]....
        /*0148*/ 	.word	0xffffffff


	//   ....[68]....
        /*014c*/ 	.word	0xffffffff


	//   ....[69]....
        /*0150*/ 	.word	0xffffffff


	//   ....[70]....
        /*0154*/ 	.word	0xffffffff


	//   ....[71]....
        /*0158*/ 	.word	0xffffffff


	//   ....[72]....
        /*015c*/ 	.word	0xffffffff


	//   ....[73]....
        /*0160*/ 	.word	0xffffffff


	//   ....[74]....
        /*0164*/ 	.word	0xffffffff


	//   ....[75]....
        /*0168*/ 	.word	0xffffffff


	//   ....[76]....
        /*016c*/ 	.word	0xffffffff


	//   ....[77]....
        /*0170*/ 	.word	0xffffffff


	//   ....[78]....
        /*0174*/ 	.word	0xffffffff


	//----- nvinfo : EIATTR_COOP_GROUP_INSTR_OFFSETS
	.align		4
.L_286:
        /*0178*/ 	.byte	0x04, 0x28
        /*017a*/ 	.short	(.L_288 - .L_287)


	//   ....[0]....
.L_287:
        /*017c*/ 	.word	0x00000050


	//   ....[1]....
        /*0180*/ 	.word	0x000012f0


	//   ....[2]....
        /*0184*/ 	.word	0x00001340


	//   ....[3]....
        /*0188*/ 	.word	0x00001530


	//   ....[4]....
        /*018c*/ 	.word	0x00001560


	//   ....[5]....
        /*0190*/ 	.word	0x00001680


	//   ....[6]....
        /*0194*/ 	.word	0x000016b0


	//   ....[7]....
        /*0198*/ 	.word	0x000017c0


	//   ....[8]....
        /*019c*/ 	.word	0x00001800


	//   ....[9]....
        /*01a0*/ 	.word	0x00001f20


	//   ....[10]....
        /*01a4*/ 	.word	0x00001f30


	//   ....[11]....
        /*01a8*/ 	.word	0x00001f50


	//   ....[12]....
        /*01ac*/ 	.word	0x00001f80


	//   ....[13]....
        /*01b0*/ 	.word	0x00001fc0


	//   ....[14]....
        /*01b4*/ 	.word	0x00001ff0


	//   ....[15]....
        /*01b8*/ 	.word	0x00002020


	//   ....[16]....
        /*01bc*/ 	.word	0x00002050


	//   ....[17]....
        /*01c0*/ 	.word	0x00003120


	//   ....[18]....
        /*01c4*/ 	.word	0x00003150


	//   ....[19]....
        /*01c8*/ 	.word	0x00003160


	//   ....[20]....
        /*01cc*/ 	.word	0x00003170


	//   ....[21]....
        /*01d0*/ 	.word	0x000035d0


	//   ....[22]....
        /*01d4*/ 	.word	0x000038e0


	//   ....[23]....
        /*01d8*/ 	.word	0x00004530


	//   ....[24]....
        /*01dc*/ 	.word	0x00004620


	//   ....[25]....
        /*01e0*/ 	.word	0x00004630


	//   ....[26]....
        /*01e4*/ 	.word	0x00004660


	//   ....[27]....
        /*01e8*/ 	.word	0x00005a70


	//   ....[28]....
        /*01ec*/ 	.word	0x00005a90


	//   ....[29]....
        /*01f0*/ 	.word	0x00005aa0


	//   ....[30]....
        /*01f4*/ 	.word	0x00005ab0


	//   ....[31]....
        /*01f8*/ 	.word	0x00006b70


	//   ....[32]....
        /*01fc*/ 	.word	0x00006ba0


	//   ....[33]....
        /*0200*/ 	.word	0x00006bb0


	//   ....[34]....
        /*0204*/ 	.word	0x00006bc0


	//   ....[35]....
        /*0208*/ 	.word	0x00006dc0


	//   ....[36]....
        /*020c*/ 	.word	0x00007000


	//   ....[37]....
        /*0210*/ 	.word	0x00007a50


	//   ....[38]....
        /*0214*/ 	.word	0x00007c20


	//   ....[39]....
        /*0218*/ 	.word	0x00007c70


	//   ....[40]....
        /*021c*/ 	.word	0x00007d00


	//   ....[41]....
        /*0220*/ 	.word	0x00009940


	//   ....[42]....
        /*0224*/ 	.word	0x00009960


	//   ....[43]....
        /*0228*/ 	.word	0x00009970


	//   ....[44]....
        /*022c*/ 	.word	0x00009980


	//   ....[45]....
        /*0230*/ 	.word	0x0000aa50


	//   ....[46]....
        /*0234*/ 	.word	0x0000aa70


	//   ....[47]....
        /*0238*/ 	.word	0x0000aa80


	//   ....[48]....
        /*023c*/ 	.word	0x0000aa90


	//   ....[49]....
        /*0240*/ 	.word	0x0000ae60


	//   ....[50]....
        /*0244*/ 	.word	0x0000ae80


	//   ....[51]....
        /*0248*/ 	.word	0x0000aeb0


	//   ....[52]....
        /*024c*/ 	.word	0x0000aec0


	//   ....[53]....
        /*0250*/ 	.word	0x0000c720


	//   ....[54]....
        /*0254*/ 	.word	0x0000c730


	//   ....[55]....
        /*0258*/ 	.word	0x0000c750


	//   ....[56]....
        /*025c*/ 	.word	0x0000c760


	//   ....[57]....
        /*0260*/ 	.word	0x0000d860


	//   ....[58]....
        /*0264*/ 	.word	0x0000d870


	//   ....[59]....
        /*0268*/ 	.word	0x0000d880


	//   ....[60]....
        /*026c*/ 	.word	0x0000d890


	//   ....[61]....
        /*0270*/ 	.word	0x0000da70


	//   ....[62]....
        /*0274*/ 	.word	0x0000de00


	//   ....[63]....
        /*0278*/ 	.word	0x0000e6f0


	//   ....[64]....
        /*027c*/ 	.word	0x0000e8d0


	//   ....[65]....
        /*0280*/ 	.word	0x0000e910


	//   ....[66]....
        /*0284*/ 	.word	0x0000e990


	//   ....[67]....
        /*0288*/ 	.word	0x00010060


	//   ....[68]....
        /*028c*/ 	.word	0x00010090


	//   ....[69]....
        /*0290*/ 	.word	0x000100d0


	//   ....[70]....
        /*0294*/ 	.word	0x000100e0


	//   ....[71]....
        /*0298*/ 	.word	0x00010df0


	//   ....[72]....
        /*029c*/ 	.word	0x00010e30


	//   ....[73]....
        /*02a0*/ 	.word	0x00010e50


	//   ....[74]....
        /*02a4*/ 	.word	0x00010e80


	//   ....[75]....
        /*02a8*/ 	.word	0x00010ef0


	//   ....[76]....
        /*02ac*/ 	.word	0x00010f60


	//   ....[77]....
        /*02b0*/ 	.word	0x00011870


	//   ....[78]....
        /*02b4*/ 	.word	0x00011880


	//----- nvinfo : EIATTR_EXIT_INSTR_OFFSETS
	.align		4
.L_288:
        /*02b8*/ 	.byte	0x04, 0x1c
        /*02ba*/ 	.short	(.L_290 - .L_289)


	//   ....[0]....
.L_289:
        /*02bc*/ 	.word	0x000001b0


	//   ....[1]....
        /*02c0*/ 	.word	0x00011890


	//   ....[2]....
        /*02c4*/ 	.word	0x00012130


	//   ....[3]....
        /*02c8*/ 	.word	0x00012180


	//   ....[4]....
        /*02cc*/ 	.word	0x000121b0


	//   ....[5]....
        /*02d0*/ 	.word	0x00012210


	//   ....[6]....
        /*02d4*/ 	.word	0x000124a0


	//----- nvinfo : EIATTR_CTAIDZ_USED
	.align		4
.L_290:
        /*02d8*/ 	.byte	0x01, 0x04
	.zero		2


	//----- nvinfo : EIATTR_MAX_THREADS
	.align		4
        /*02dc*/ 	.byte	0x04, 0x05
        /*02de*/ 	.short	(.L_292 - .L_291)
.L_291:
        /*02e0*/ 	.word	0x00000100
        /*02e4*/ 	.word	0x00000001
        /*02e8*/ 	.word	0x00000001


	//----- nvinfo : EIATTR_CRS_STACK_SIZE
	.align		4
.L_292:
        /*02ec*/ 	.byte	0x04, 0x1e
        /*02ee*/ 	.short	(.L_294 - .L_293)
.L_293:
        /*02f0*/ 	.word	0x00000000
.L_294:


//--------------------- .nv.info._ZN7cutlass13device_kernelIN5flash19enable_sm80_to_sm89INS1_16FlashAttnFwdSm80INS1_25CollectiveMainloopFwdSm80ILi8ELi1ELb0EN4cute5tupleIJNS5_1CILi128EEENS7_ILi64EEENS7_ILi192EEEEEELi192ENS_6half_tEfNS_4arch4Sm80ELb0ELb1ELb1ELb1ELb1ELb0ELb1ELb1EEENS1_21CollectiveEpilogueFwdINS6_IJS8_SA_S9_EEENS6_IJNS7_ILi1EEESI_SI_EEESC_SE_Li256ELb1ELb1ELb1ELb0EEENS1_36VarlenDynamicPersistentTileSchedulerILi128ELi64ELi256ELi256ELb1ELb1ELb0ELb1ELb0ELb1EEEEEEEEEvNT_6ParamsE --------------------------
	.section	.nv.info._ZN7cutlass13device_kernelIN5flash19enable_sm80_to_sm89INS1_16FlashAttnFwdSm80INS1_25CollectiveMainloopFwdSm80ILi8ELi1ELb0EN4cute5tupleIJNS5_1CILi128EEENS7_ILi64EEENS7_ILi192EEEEEELi192ENS_6half_tEfNS_4arch4Sm80ELb0ELb1ELb1ELb1ELb1ELb0ELb1ELb1EEENS1_21CollectiveEpilogueFwdINS6_IJS8_SA_S9_EEENS6_IJNS7_ILi1EEESI_SI_EEESC_SE_Li256ELb1ELb1ELb1ELb0EEENS1_36VarlenDynamicPersistentTileSchedulerILi128ELi64ELi256ELi256ELb1ELb1ELb0ELb1ELb0ELb1EEEEEEEEEvNT_6ParamsE,"",@"SHT_CUDA_INFO"
	.sectionflags	@""
	.align	4


	//----- nvinfo : EIATTR_CUDA_API_VERSION
	.align		4
        /*0000*/ 	.byte	0x04, 0x37
        /*0002*/ 	.short	(.L_296 - .L_295)
.L_295:
        /*0004*/ 	.word	0x00000082


	//----- nvinfo : EIATTR_SW2861232_WAR
	.align		4
.L_296:
        /*0008*/ 	.byte	0x01, 0x35
	.zero		2


	//----- nvinfo : EIATTR_PARAM_CBANK
	.align		4
        /*000c*/ 	.byte	0x04, 0x0a
        /*000e*/ 	.short	(.L_298 - .L_297)
	.align		4
.L_297:
        /*0010*/ 	.word	index@(.nv.constant0._ZN7cutlass13device_kernelIN5flash19enable_sm80_to_sm89INS1_16FlashAttnFwdSm80INS1_25CollectiveMainloopFwdSm80ILi8ELi1ELb0EN4cute5tupleIJNS5_1CILi128EEENS7_ILi64EEENS7_ILi192EEEEEELi192ENS_6half_tEfNS_4arch4Sm80ELb0ELb1ELb1ELb1ELb1ELb0ELb1ELb1EEENS1_21CollectiveEpilogueFwdINS6_IJS8_SA_S9_EEENS6_IJNS7_ILi1EEESI_SI_EEESC_SE_Li256ELb1ELb1ELb1ELb0EEENS1_36VarlenDynamicPersistentTileSchedulerILi128ELi64ELi256ELi256ELb1ELb1ELb0ELb1ELb0ELb1EEEEEEEEEvNT_6ParamsE)
        /*0014*/ 	.short	0x0160
        /*0016*/ 	.short	0x0438


	//----- nvinfo : EIATTR_CBANK_PARAM_SIZE
	.align		4
.L_298:
        /*0018*/ 	.byte	0x03, 0x19
        /*001a*/ 	.short	0x0438


	//----- nvinfo : EIATTR_KPARAM_INFO
	.align		4
        /*001c*/ 	.byte	0x04, 0x17
        /*001e*/ 	.short	(.L_300 - .L_299)
.L_299:
        /*0020*/ 	.word	0x00000000
        /*0024*/ 	.short	0x0000
        /*0026*/ 	.short	0x0000
        /*0028*/ 	.byte	0x00, 0xf0, 0xe1, 0x10


	//----- nvinfo : EIATTR_MAXREG_COUNT
	.align		4
.L_300:
        /*002c*/ 	.byte	0x03, 0x1b
        /*002e*/ 	.short	0x00ff


	//----- nvinfo : EIATTR_NUM_BARRIERS
	.align		4
        /*0030*/ 	.byte	0x02, 0x4c
        /*0032*/ 	.byte	0x06
	.zero		1


	//----- nvinfo : EIATTR_ANNOTATIONS
	.align		4
        /*0034*/ 	.byte	0x04, 0x55
        /*0036*/ 	.short	(.L_302 - .L_301)


	//   ....[0]....
.L_301:
        /*0038*/ 	.word	0x00000001
        /*003c*/ 	.byte	0x70, 0x14, 0x00, 0x00, 0x01, 0x00, 0x00, 0x00, 0xc0, 0x18, 0x00, 0x00, 0x01, 0x00, 0x00, 0x00
        /*004c*/ 	.byte	0xf0, 0x18, 0x00, 0x00, 0x01, 0x00, 0x00, 0x00, 0x20, 0x19, 0x00, 0x00, 0x01, 0x00, 0x00, 0x00
        /*005c*/ 	.byte	0x50, 0x19, 0x00, 0x00, 0x01, 0x00, 0x00, 0x00, 0xb0, 0x20, 0x01, 0x00, 0x01, 0x00, 0x00, 0x00
        /*006c*/ 	.byte	0xc0, 0x20, 0x01, 0x00, 0x01, 0x00, 0x00, 0x00, 0xd0, 0x20, 0x01, 0x00, 0x01, 0x00, 0x00, 0x00
        /*007c*/ 	.byte	0xe0, 0x20, 0x01, 0x00, 0x01, 0x00, 0x00, 0x00, 0x40, 0x28, 0x01, 0x00


	//----- nvinfo : EIATTR_MERCURY_ISA_VERSION
	.align		4
.L_302:
        /*0088*/ 	.byte	0x03, 0x5f
        /*008a*/ 	.short	0x0000


	//----- nvinfo : EIATTR_INT_WARP_WIDE_INSTR_OFFSETS
	.align		4
        /*008c*/ 	.byte	0x04, 0x31
        /*008e*/ 	.short	(.L_304 - .L_303)


	//   ....[0]....
.L_303:
        /*0090*/ 	.word	0x00011f90


	//   ....[1]....
        /*0094*/ 	.word	0x00012010


	//----- nvinfo : EIATTR_COOP_GROUP_MASK_REGIDS
	.align		4
.L_304:
        /*0098*/ 	.byte	0x04, 0x29
        /*009a*/ 	.short	(.L_306 - .L_305)


	//   ....[0]....
.L_305:
        /*009c*/ 	.word	0xffffffff


	//   ....[1]....
        /*00a0*/ 	.word	0xffffffff


	//   ....[2]....
        /*00a4*/ 	.word	0xffffffff


	//   ....[3]....
        /*00a8*/ 	.word	0xffffffff


	//   ....[4]....
        /*00ac*/ 	.word	0xffffffff


	//   ....[5]....
        /*00b0*/ 	.word	0xffffffff


	//   ....[6]....
        /*00b4*/ 	.word	0xffffffff


	//   ....[7]....
        /*00b8*/ 	.word	0xffffffff


	//   ....[8]....
        /*00bc*/ 	.word	0xffffffff


	//   ....[9]....
        /*00c0*/ 	.word	0xffffffff


	//   ....[10]....
        /*00c4*/ 	.word	0xffffffff


	//   ....[11]....
        /*00c8*/ 	.word	0xffffffff


	//   ....[12]....
        /*00cc*/ 	.word	0xffffffff


	//   ....[13]....
        /*00d0*/ 	.word	0xffffffff


	//   ....[14]....
        /*00d4*/ 	.word	0xffffffff


	//   ....[15]....
        /*00d8*/ 	.word	0xffffffff


	//   ....[16]....
        /*00dc*/ 	.word	0xffffffff


	//   ....[17]....
        /*00e0*/ 	.word	0xffffffff


	//   ....[18]....
        /*00e4*/ 	.word	0xffffffff


	//   ....[19]....
        /*00e8*/ 	.word	0xffffffff


	//   ....[20]....
        /*00ec*/ 	.word	0xffffffff


	//   ....[21]....
        /*00f0*/ 	.word	0xffffffff


	//   ....[22]....
        /*00f4*/ 	.word	0xffffffff


	//   ....[23]....
        /*00f8*/ 	.word	0xffffffff


	//   ....[24]....
        /*00fc*/ 	.word	0xffffffff


	//   ....[25]....
        /*0100*/ 	.word	0xffffffff


	//   ....[26]....
        /*0104*/ 	.word	0xffffffff


	//   ....[27]....
        /*0108*/ 	.word	0xffffffff


	//   ....[28]....
        /*010c*/ 	.word	0xffffffff


	//   ....[29]....
        /*0110*/ 	.word	0xffffffff


	//   ....[30]....
        /*0114*/ 	.word	0xffffffff


	//   ....[31]....
        /*0118*/ 	.word	0xffffffff


	//   ....[32]....
        /*011c*/ 	.word	0xffffffff


	//   ....[33]....
        /*0120*/ 	.word	0xffffffff


	//   ....[34]....
        /*0124*/ 	.word	0xffffffff


	//   ....[35]....
        /*0128*/ 	.word	0xffffffff


	//   ....[36]....
        /*012c*/ 	.word	0xffffffff


	//   ....[37]....
        /*0130*/ 	.word	0xffffffff


	//   ....[38]....
        /*0134*/ 	.word	0xffffffff


	//   ....[39]....
        /*0138*/ 	.word	0xffffffff


	//   ....[40]....
        /*013c*/ 	.word	0xffffffff


	//   ....[41]....
        /*0140*/ 	.word	0xffffffff


	//   ....[42]....
        /*0144*/ 	.word	0xffffffff


	//   ....[43]....
        /*0148*/ 	.word	0xffffffff


	//   ....[44]....
        /*014c*/ 	.word	0xffffffff


	//   ....[45]....
        /*0150*/ 	.word	0xffffffff


	//   ....[46]....
        /*0154*/ 	.word	0xffffffff


	//   ....[47]....
        /*0158*/ 	.word	0xffffffff


	//   ....[48]....
        /*015c*/ 	.word	0xffffffff


	//   ....[49]....
        /*0160*/ 	.word	0xffffffff


	//   ....[50]....
        /*0164*/ 	.word	0xffffffff


	//   ....[51]....
        /*0168*/ 	.word	0xffffffff


	//   ....[52]....
        /*016c*/ 	.word	0xffffffff


	//   ....[53]....
        /*0170*/ 	.word	0xffffffff


	//   ....[54]....
        /*0174*/ 	.word	0xffffffff


	//   ....[55]....
        /*0178*/ 	.word	0xffffffff


	//   ....[56]....
        /*017c*/ 	.word	0xffffffff


	//   ....[57]....
        /*0180*/ 	.word	0xffffffff


	//   ....[58]....
        /*0184*/ 	.word	0xffffffff


	//   ....[59]....
        /*0188*/ 	.word	0xffffffff


	//   ....[60]....
        /*018c*/ 	.word	0xffffffff


	//   ....[61]....
        /*0190*/ 	.word	0xffffffff


	//   ....[62]....
        /*0194*/ 	.word	0xffffffff


	//   ....[63]....
        /*0198*/ 	.word	0xffffffff


	//   ....[64]....
        /*019c*/ 	.word	0xffffffff


	//   ....[65]....
        /*01a0*/ 	.word	0xffffffff


	//   ....[66]....
        /*01a4*/ 	.word	0xffffffff


	//   ....[67]....
        /*01a8*/ 	.word	0xffffffff


	//   ....[68]....
        /*01ac*/ 	.word	0xffffffff


	//   ....[69]....
        /*01b0*/ 	.word	0xffffffff


	//   ....[70]....
        /*01b4*/ 	.word	0xffffffff


	//   ....[71]....
        /*01b8*/ 	.word	0xffffffff


	//   ....[72]....
        /*01bc*/ 	.word	0xffffffff


	//   ....[73]....
        /*01c0*/ 	.word	0xffffffff


	//   ....[74]....
        /*01c4*/ 	.word	0xffffffff


	//   ....[75]....
        /*01c8*/ 	.word	0xffffffff


	//   ....[76]....
        /*01cc*/ 	.word	0xffffffff


	//   ....[77]....
        /*01d0*/ 	.word	0xffffffff


	//   ....[78]....
        /*01d4*/ 	.word	0xffffffff


	//   ....[79]....
        /*01d8*/ 	.word	0xffffffff


	//   ....[80]....
        /*01dc*/ 	.word	0xffffffff


	//   ....[81]....
        /*01e0*/ 	.word	0xffffffff


	//   ....[82]....
        /*01e4*/ 	.word	0xffffffff


	//   ....[83]....
        /*01e8*/ 	.word	0xffffffff


	//   ....[84]....
        /*01ec*/ 	.word	0xffffffff


	//   ....[85]....
        /*01f0*/ 	.word	0xffffffff


	//   ....[86]....
        /*01f4*/ 	.word	0xffffffff


	//   ....[87]....
        /*01f8*/ 	.word	0xffffffff


	//   ....[88]....
        /*01fc*/ 	.word	0xffffffff


	//   ....[89]....
        /*0200*/ 	.word	0xffffffff


	//   ....[90]....
        /*0204*/ 	.word	0xffffffff


	//   ....[91]....
        /*0208*/ 	.word	0xffffffff


	//   ....[92]....
        /*020c*/ 	.word	0xffffffff


	//   ....[93]....
        /*0210*/ 	.word	0xffffffff


	//   ....[94]....
        /*0214*/ 	.word	0xffffffff


	//   ....[95]....
        /*0218*/ 	.word	0xffffffff


	//   ....[96]....
        /*021c*/ 	.word	0xffffffff


	//   ....[97]....
        /*0220*/ 	.word	0xffffffff


	//   ....[98]....
        /*0224*/ 	.word	0xffffffff


	//   ....[99]....
        /*0228*/ 	.word	0xffffffff


	//   ....[100]....
        /*022c*/ 	.word	0xffffffff


	//   ....[101]....
        /*0230*/ 	.word	0xffffffff


	//   ....[102]....
        /*0234*/ 	.word	0xffffffff


	//   ....[103]....
        /*0238*/ 	.word	0xffffffff


	//   ....[104]....
        /*023c*/ 	.word	0xffffffff


	//   ....[105]....
        /*0240*/ 	.word	0xffffffff


	//   ....[106]....
        /*0244*/ 	.word	0xffffffff


	//   ....[107]....
        /*0248*/ 	.word	0xffffffff


	//   ....[108]....
        /*024c*/ 	.word	0xffffffff


	//   ....[109]....
        /*0250*/ 	.word	0xffffffff


	//   ....[110]....
        /*0254*/ 	.word	0xffffffff


	//   ....[111]....
        /*0258*/ 	.word	0xffffffff


	//   ....[112]....
        /*025c*/ 	.word	0xffffffff


	//   ....[113]....
        /*0260*/ 	.word	0xffffffff


	//   ....[114]....
        /*0264*/ 	.word	0xffffffff


	//   ....[115]....
        /*0268*/ 	.word	0xffffffff


	//   ....[116]....
        /*026c*/ 	.word	0xffffffff


	//   ....[117]....
        /*0270*/ 	.word	0xffffffff


	//   ....[118]....
        /*0274*/ 	.word	0xffffffff


	//   ....[119]....
        /*0278*/ 	.word	0xffffffff


	//   ....[120]....
        /*027c*/ 	.word	0xffffffff


	//   ....[121]....
        /*0280*/ 	.word	0xffffffff


	//   ....[122]....
        /*0284*/ 	.word	0xffffffff


	//   ....[123]....
        /*0288*/ 	.word	0xffffffff


	//   ....[124]....
        /*028c*/ 	.word	0xffffffff


	//   ....[125]....
        /*0290*/ 	.word	0xffffffff


	//   ....[126]....
        /*0294*/ 	.word	0xffffffff


	//   ....[127]....
        /*0298*/ 	.word	0xffffffff


	//   ....[128]....
        /*029c*/ 	.word	0xffffffff


	//   ....[129]....
        /*02a0*/ 	.word	0xffffffff


	//   ....[130]....
        /*02a4*/ 	.word	0xffffffff


	//   ....[131]....
        /*02a8*/ 	.word	0xffffffff


	//   ....[132]....
        /*02ac*/ 	.word	0xffffffff


	//   ....[133]....
        /*02b0*/ 	.word	0xffffffff


	//   ....[134]....
        /*02b4*/ 	.word	0xffffffff


	//   ....[135]....
        /*02b8*/ 	.word	0xffffffff


	//   ....[136]....
        /*02bc*/ 	.word	0xffffffff


	//   ....[137]....
        /*02c0*/ 	.word	0xffffffff


	//   ....[138]....
        /*02c4*/ 	.word	0xffffffff


	//   ....[139]....
        /*02c8*/ 	.word	0xffffffff


	//   ....[140]....
        /*02cc*/ 	.word	0xffffffff


	//   ....[141]....
        /*02d0*/ 	.word	0xffffffff


	//   ....[142]....
        /*02d4*/ 	.word	0xffffffff


	//   ....[143]....
        /*02d8*/ 	.word	0xffffffff


	//   ....[144]....
        /*02dc*/ 	.word	0xffffffff


	//   ....[145]....
        /*02e0*/ 	.word	0xffffffff


	//   ....[146]....
        /*02e4*/ 	.word	0xffffffff


	//   ....[147]....
        /*02e8*/ 	.word	0xffffffff


	//   ....[148]....
        /*02ec*/ 	.word	0xffffffff


	//   ....[149]....
        /*02f0*/ 	.word	0xffffffff


	//   ....[150]....
        /*02f4*/ 	.word	0xffffffff


	//   ....[151]....
        /*02f8*/ 	.word	0xffffffff


	//   ....[152]....
        /*02fc*/ 	.word	0xffffffff


	//   ....[153]....
        /*0300*/ 	.word	0xffffffff


	//   ....[154]....
        /*0304*/ 	.word	0xffffffff


	//   ....[155]....
        /*0308*/ 	.word	0xffffffff


	//   ....[156]....
        /*030c*/ 	.word	0xffffffff


	//   ....[157]....
        /*0310*/ 	.word	0xffffffff


	//   ....[158]....
        /*0314*/ 	.word	0xffffffff


	//   ....[159]....
        /*0318*/ 	.word	0xffffffff


	//   ....[160]....
        /*031c*/ 	.word	0xffffffff


	//   ....[161]....
        /*0320*/ 	.word	0xffffffff


	//   ....[162]....
        /*0324*/ 	.word	0xffffffff


	//   ....[163]....
        /*0328*/ 	.word	0xffffffff


	//   ....[164]....
        /*032c*/ 	.word	0xffffffff


	//   ....[165]....
        /*0330*/ 	.word	0xffffffff


	//   ....[166]....
        /*0334*/ 	.word	0xffffffff


	//   ....[167]....
        /*0338*/ 	.word	0xffffffff


	//   ....[168]....
        /*033c*/ 	.word	0xffffffff


	//   ....[169]....
        /*0340*/ 	.word	0xffffffff


	//   ....[170]....
        /*0344*/ 	.word	0xffffffff


	//   ....[171]....
        /*0348*/ 	.word	0xffffffff


	//   ....[172]....
        /*034c*/ 	.word	0xffffffff


	//   ....[173]....
        /*0350*/ 	.word	0xffffffff


	//   ....[174]....
        /*0354*/ 	.word	0xffffffff


	//   ....[175]....
        /*0358*/ 	.word	0xffffffff


	//   ....[176]....
        /*035c*/ 	.word	0xffffffff


	//   ....[177]....
        /*0360*/ 	.word	0xffffffff


	//   ....[178]....
        /*0364*/ 	.word	0xffffffff


	//   ....[179]....
        /*0368*/ 	.word	0xffffffff


	//   ....[180]....
        /*036c*/ 	.word	0xffffffff


	//   ....[181]....
        /*0370*/ 	.word	0xffffffff


	//   ....[182]....
        /*0374*/ 	.word	0xffffffff


	//   ....[183]....
        /*0378*/ 	.word	0xffffffff


	//   ....[184]....
        /*037c*/ 	.word	0xffffffff


	//   ....[185]....
        /*0380*/ 	.word	0xffffffff


	//   ....[186]....
        /*0384*/ 	.word	0xffffffff


	//   ....[187]....
        /*0388*/ 	.word	0xffffffff


	//   ....[188]....
        /*038c*/ 	.word	0xffffffff


	//   ....[189]....
        /*0390*/ 	.word	0xffffffff


	//   ....[190]....
        /*0394*/ 	.word	0xffffffff


	//   ....[191]....
        /*0398*/ 	.word	0xffffffff


	//   ....[192]....
        /*039c*/ 	.word	0xffffffff


	//   ....[193]....
        /*03a0*/ 	.word	0xffffffff


	//   ....[194]....
        /*03a4*/ 	.word	0xffffffff


	//   ....[195]....
        /*03a8*/ 	.word	0xffffffff


	//   ....[196]....
        /*03ac*/ 	.word	0xffffffff


	//   ....[197]....
        /*03b0*/ 	.word	0xffffffff


	//   ....[198]....
        /*03b4*/ 	.word	0xffffffff


	//   ....[199]....
        /*03b8*/ 	.word	0xffffffff


	//   ....[200]....
        /*03bc*/ 	.word	0xffffffff


	//   ....[201]....
        /*03c0*/ 	.word	0xffffffff


	//   ....[202]....
        /*03c4*/ 	.word	0xffffffff


	//   ....[203]....
        /*03c8*/ 	.word	0xffffffff


	//   ....[204]....
        /*03cc*/ 	.word	0xffffffff


	//   ....[205]....
        /*03d0*/ 	.word	0xffffffff


	//   ....[206]....
        /*03d4*/ 	.word	0xffffffff


	//   ....[207]....
        /*03d8*/ 	.word	0xffffffff


	//   ....[208]....
        /*03dc*/ 	.word	0xffffffff


	//   ....[209]....
        /*03e0*/ 	.word	0xffffffff


	//   ....[210]....
        /*03e4*/ 	.word	0xffffffff


	//   ....[211]....
        /*03e8*/ 	.word	0xffffffff


	//   ....[212]....
        /*03ec*/ 	.word	0xffffffff


	//   ....[213]....
        /*03f0*/ 	.word	0xffffffff


	//   ....[214]....
        /*03f4*/ 	.word	0xffffffff


	//   ....[215]....
        /*03f8*/ 	.word	0xffffffff


	//   ....[216]....
        /*03fc*/ 	.word	0xffffffff


	//   ....[217]....
        /*0400*/ 	.word	0xffffffff


	//   ....[218]....
        /*0404*/ 	.word	0xffffffff


	//   ....[219]....
        /*0408*/ 	.word	0xffffffff


	//   ....[220]....
        /*040c*/ 	.word	0xffffffff


	//   ....[221]....
        /*0410*/ 	.word	0xffffffff


	//   ....[222]....
        /*0414*/ 	.word	0xffffffff


	//   ....[223]....
        /*0418*/ 	.word	0xffffffff


	//   ....[224]....
        /*041c*/ 	.word	0xffffffff


	//   ....[225]....
        /*0420*/ 	.word	0xffffffff


	//   ....[226]....
        /*0424*/ 	.word	0xffffffff


	//   ....[227]....
        /*0428*/ 	.word	0xffffffff


	//   ....[228]....
        /*042c*/ 	.word	0xffffffff


	//   ....[229]....
        /*0430*/ 	.word	0xffffffff


	//   ....[230]....
        /*0434*/ 	.word	0xffffffff


	//   ....[231]....
        /*0438*/ 	.word	0xffffffff


	//   ....[232]....
        /*043c*/ 	.word	0xffffffff


	//   ....[233]....
        /*0440*/ 	.word	0xffffffff


	//   ....[234]....
        /*0444*/ 	.word	0xffffffff


	//   ....[235]....
        /*0448*/ 	.word	0xffffffff


	//----- nvinfo : EIATTR_COOP_GROUP_INSTR_OFFSETS
	.align		4
.L_306:
        /*044c*/ 	.byte	0x04, 0x28
        /*044e*/ 	.short	(.L_308 - .L_307)


	//   ....[0]....
.L_307:
        /*0450*/ 	.word	0x00000050


	//   ....[1]....
        /*0454*/ 	.word	0x000001e0


	//   ....[2]....
        /*0458*/ 	.word	0x00000210


	//   ....[3]....
        /*045c*/ 	.word	0x00000240


	//   ....[4]....
        /*0460*/ 	.word	0x00000270


	//   ....[5]....
        /*0464*/ 	.word	0x000002a0


	//   ....[6]....
        /*0468*/ 	.word	0x000002d0


	//   ....[7]....
        /*046c*/ 	.word	0x00000430


	//   ....[8]....
        /*0470*/ 	.word	0x00000470


	//   ....[9]....
        /*0474*/ 	.word	0x000004a0


	//   ....[10]....
        /*0478*/ 	.word	0x000004d0


	//   ....[11]....
        /*047c*/ 	.word	0x00000500


	//   ....[12]....
        /*0480*/ 	.word	0x00000530


	//   ....[13]....
        /*0484*/ 	.word	0x000005c0


	//   ....[14]....
        /*0488*/ 	.word	0x00000600


	//   ....[15]....
        /*048c*/ 	.word	0x00000620


	//   ....[16]....
        /*0490*/ 	.word	0x00000680


	//   ....[17]....
        /*0494*/ 	.word	0x000029a0


	//   ....[18]....
        /*0498*/ 	.word	0x000029c0


	//   ....[19]....
        /*049c*/ 	.word	0x00002b30


	//   ....[20]....
        /*04a0*/ 	.word	0x00002b40


	//   ....[21]....
        /*04a4*/ 	.word	0x00002ca0


	//   ....[22]....
        /*04a8*/ 	.word	0x00002cc0


	//   ....[23]....
        /*04ac*/ 	.word	0x00002e20


	//   ....[24]....
        /*04b0*/ 	.word	0x00002e30


	//   ....[25]....
        /*04b4*/ 	.word	0x000032b0


	//   ....[26]....
        /*04b8*/ 	.word	0x000032e0


	//   ....[27]....
        /*04bc*/ 	.word	0x000032f0


	//   ....[28]....
        /*04c0*/ 	.word	0x00003300


	//   ....[29]....
        /*04c4*/ 	.word	0x000034a0


	//   ....[30]....
        /*04c8*/ 	.word	0x000034b0


	//   ....[31]....
        /*04cc*/ 	.word	0x00003500


	//   ....[32]....
        /*04d0*/ 	.word	0x00003510


	//   ....[33]....
        /*04d4*/ 	.word	0x000047d0


	//   ....[34]....
        /*04d8*/ 	.word	0x000047f0


	//   ....[35]....
        /*04dc*/ 	.word	0x00004880


	//   ....[36]....
        /*04e0*/ 	.word	0x000048e0


	//   ....[37]....
        /*04e4*/ 	.word	0x00004b70


	//   ....[38]....
        /*04e8*/ 	.word	0x00005050


	//   ....[39]....
        /*04ec*/ 	.word	0x00005700


	//   ....[40]....
        /*04f0*/ 	.word	0x00005730


	//   ....[41]....
        /*04f4*/ 	.word	0x00005740


	//   ....[42]....
        /*04f8*/ 	.word	0x00005770


	//   ....[43]....
        /*04fc*/ 	.word	0x00006cc0


	//   ....[44]....
        /*0500*/ 	.word	0x00006ce0


	//   ....[45]....
        /*0504*/ 	.word	0x00006da0


	//   ....[46]....
        /*0508*/ 	.word	0x00006dd0


	//   ....[47]....
        /*050c*/ 	.word	0x00007f80


	//   ....[48]....
        /*0510*/ 	.word	0x00007fa0


	//   ....[49]....
        /*0514*/ 	.word	0x00008060


	//   ....[50]....
        /*0518*/ 	.word	0x00008090


	//   ....[51]....
        /*051c*/ 	.word	0x00008330


	//   ....[52]....
        /*0520*/ 	.word	0x00008840


	//   ....[53]....
        /*0524*/ 	.word	0x00008f40


	//   ....[54]....
        /*0528*/ 	.word	0x00008f70


	//   ....[55]....
        /*052c*/ 	.word	0x00008f80


	//   ....[56]....
        /*0530*/ 	.word	0x00008fb0


	//   ....[57]....
        /*0534*/ 	.word	0x0000abe0


	//   ....[58]....
        /*0538*/ 	.word	0x0000ac00


	//   ....[59]....
        /*053c*/ 	.word	0x0000acc0


	//   ....[60]....
        /*0540*/ 	.word	0x0000acf0


	//   ....[61]....
        /*0544*/ 	.word	0x0000be90


	//   ....[62]....
        /*0548*/ 	.word	0x0000beb0


	//   ....[63]....
        /*054c*/ 	.word	0x0000bf70


	//   ....[64]....
        /*0550*/ 	.word	0x0000bfa0


	//   ....[65]....
        /*0554*/ 	.word	0x0000c380


	//   ....[66]....
        /*0558*/ 	.word	0x0000c3b0


	//   ....[67]....
        /*055c*/ 	.word	0x0000c3c0


	//   ....[68]....
        /*0560*/ 	.word	0x0000c3f0


	//   ....[69]....
        /*0564*/ 	.word	0x0000de00


	//   ....[70]....
        /*0568*/ 	.word	0x0000de10


	//   ....[71]....
        /*056c*/ 	.word	0x0000de70


	//   ....[72]....
        /*0570*/ 	.word	0x0000de80


	//   ....[73]....
        /*0574*/ 	.word	0x0000f050


	//   ....[74]....
        /*0578*/ 	.word	0x0000f070


	//   ....[75]....
        /*057c*/ 	.word	0x0000f150


	//   ....[76]....
        /*0580*/ 	.word	0x0000f170


	//   ....[77]....
        /*0584*/ 	.word	0x0000f350


	//   ....[78]....
        /*0588*/ 	.word	0x0000f860


	//   ....[79]....
        /*058c*/ 	.word	0x0000ff60


	//   ....[80]....
        /*0590*/ 	.word	0x0000ff90


	//   ....[81]....
        /*0594*/ 	.word	0x0000ffa0


	//   ....[82]....
        /*0598*/ 	.word	0x0000ffd0


	//   ....[83]....
        /*059c*/ 	.word	0x00011770


	//   ....[84]....
        /*05a0*/ 	.word	0x000117a0


	//   ....[85]....
        /*05a4*/ 	.word	0x000117b0


	//   ....[86]....
        /*05a8*/ 	.word	0x000117e0


	//   ....[87]....
        /*05ac*/ 	.word	0x00012bb0


	//   ....[88]....
        /*05b0*/ 	.word	0x00012bd0


	//   ....[89]....
        /*05b4*/ 	.word	0x00012bf0


	//   ....[90]....
        /*05b8*/ 	.word	0x00012c00


	//   ....[91]....
        /*05bc*/ 	.word	0x00012f50


	//   ....[92]....
        /*05c0*/ 	.word	0x00012f70


	//   ....[93]....
        /*05c4*/ 	.word	0x000130d0


	//   ....[94]....
        /*05c8*/ 	.word	0x000130e0


	//   ....[95]....
        /*05cc*/ 	.word	0x00013240


	//   ....[96]....
        /*05d0*/ 	.word	0x00013260


	//   ....[97]....
        /*05d4*/ 	.word	0x000133c0


	//   ....[98]....
        /*05d8*/ 	.word	0x000133d0


	//   ....[99]....
        /*05dc*/ 	.word	0x00013710


	//   ....[100]....
        /*05e0*/ 	.word	0x00013730


	//   ....[101]....
        /*05e4*/ 	.word	0x00013f00


	//   ....[102]....
        /*05e8*/ 	.word	0x00013f10


	//   ....[103]....
        /*05ec*/ 	.word	0x00014e60


	//   ....[104]....
        /*05f0*/ 	.word	0x00014e80


	//   ....[105]....
        /*05f4*/ 	.word	0x00014ff0


	//   ....[106]....
        /*05f8*/ 	.word	0x00015000


	//   ....[107]....
        /*05fc*/ 	.word	0x00015160


	//   ....[108]....
        /*0600*/ 	.word	0x00015180


	//   ....[109]....
        /*0604*/ 	.word	0x000152e0


	//   ....[110]....
        /*0608*/ 	.word	0x000152f0


	//   ....[111]....
        /*060c*/ 	.word	0x000154e0


	//   ....[112]....
        /*0610*/ 	.word	0x00015500


	//   ....[113]....
        /*0614*/ 	.word	0x00015620


	//   ....[114]....
        /*0618*/ 	.word	0x00015660


	//   ....[115]....
        /*061c*/ 	.word	0x00015690


	//   ....[116]....
        /*0620*/ 	.word	0x000156c0


	//   ....[117]....
        /*0624*/ 	.word	0x000156f0


	//   ....[118]....
        /*0628*/ 	.word	0x00015720


	//   ....[119]....
        /*062c*/ 	.word	0x00015870


	//   ....[120]....
        /*0630*/ 	.word	0x000158b0


	//   ....[121]....
        /*0634*/ 	.word	0x000158e0


	//   ....[122]....
        /*0638*/ 	.word	0x00015910


	//   ....[123]....
        /*063c*/ 	.word	0x00015940


	//   ....[124]....
        /*0640*/ 	.word	0x00015970


	//   ....[125]....
        /*0644*/ 	.word	0x00015a00


	//   ....[126]....
        /*0648*/ 	.word	0x00015a40


	//   ....[127]....
        /*064c*/ 	.word	0x00015a50


	//   ....[128]....
        /*0650*/ 	.word	0x00015ab0


	//   ....[129]....
        /*0654*/ 	.word	0x00016460


	//   ....[130]....
        /*0658*/ 	.word	0x000164c0


	//   ....[131]....
        /*065c*/ 	.word	0x00016510


	//   ....[132]....
        /*0660*/ 	.word	0x00016560


	//   ....[133]....
        /*0664*/ 	.word	0x000165b0


	//   ....[134]....
        /*0668*/ 	.word	0x00016620


	//   ....[135]....
        /*066c*/ 	.word	0x00016670


	//   ....[136]....
        /*0670*/ 	.word	0x000166e0


	//   ....[137]....
        /*0674*/ 	.word	0x00016750


	//   ....[138]....
        /*0678*/ 	.word	0x000167c0


	//   ....[139]....
        /*067c*/ 	.word	0x00016830


	//   ....[140]....
        /*0680*/ 	.word	0x000168a0


	//   ....[141]....
        /*0684*/ 	.word	0x00016910


	//   ....[142]....
        /*0688*/ 	.word	0x00016970


	//   ....[143]....
        /*068c*/ 	.word	0x000169e0


	//   ....[144]....
        /*0690*/ 	.word	0x00016a50


	//   ....[145]....
        /*0694*/ 	.word	0x00016ac0


	//   ....[146]....
        /*0698*/ 	.word	0x00016b20


	//   ....[147]....
        /*069c*/ 	.word	0x00016b90


	//   ....[148]....
        /*06a0*/ 	.word	0x00016c00


	//   ....[149]....
        /*06a4*/ 	.word	0x00016d70


	//   ....[150]....
        /*06a8*/ 	.word	0x00016dd0


	//   ....[151]....
        /*06ac*/ 	.word	0x00016e40


	//   ....[152]....
        /*06b0*/ 	.word	0x00016eb0


	//   ....[153]....
        /*06b4*/ 	.word	0x00016f00


	//   ....[154]....
        /*06b8*/ 	.word	0x00016f40


	//   ....[155]....
        /*06bc*/ 	.word	0x00016f90


	//   ....[156]....
        /*06c0*/ 	.word	0x00016fe0


	//   ....[157]....
        /*06c4*/ 	.word	0x00017050


	//   ....[158]....
        /*06c8*/ 	.word	0x000170c0


	//   ....[159]....
        /*06cc*/ 	.word	0x00017230


	//   ....[160]....
        /*06d0*/ 	.word	0x00017290


	//   ....[161]....
        /*06d4*/ 	.word	0x00017300


	//   ....[162]....
        /*06d8*/ 	.word	0x00017370


	//   ....[163]....
        /*06dc*/ 	.word	0x000174e0


	//   ....[164]....
        /*06e0*/ 	.word	0x00017540


	//   ....[165]....
        /*06e4*/ 	.word	0x000175b0


	//   ....[166]....
        /*06e8*/ 	.word	0x00017620


	//   ....[167]....
        /*06ec*/ 	.word	0x00017670


	//   ....[168]....
        /*06f0*/ 	.word	0x000176c0


	//   ....[169]....
        /*06f4*/ 	.word	0x00017710


	//   ....[170]....
        /*06f8*/ 	.word	0x00017750


	//   ....[171]....
        /*06fc*/ 	.word	0x000177b0


	//   ....[172]....
        /*0700*/ 	.word	0x00017820


	//   ....[173]....
        /*0704*/ 	.word	0x00017990


	//   ....[174]....
        /*0708*/ 	.word	0x000179f0


	//   ....[175]....
        /*070c*/ 	.word	0x00017a60


	//   ....[176]....
        /*0710*/ 	.word	0x00017ad0


	//   ....[177]....
        /*0714*/ 	.word	0x00017c40


	//   ....[178]....
        /*0718*/ 	.word	0x00017ca0


	//   ....[179]....
        /*071c*/ 	.word	0x00017cf0


	//   ....[180]....
        /*0720*/ 	.word	0x00017d40


	//   ....[181]....
        /*0724*/ 	.word	0x00017d90


	//   ....[182]....
        /*0728*/ 	.word	0x00017dd0


	//   ....[183]....
        /*072c*/ 	.word	0x00017e30


	//   ....[184]....
        /*0730*/ 	.word	0x00017ea0


	//   ....[185]....
        /*0734*/ 	.word	0x00017f10


	//   ....[186]....
        /*0738*/ 	.word	0x00018060


	//   ....[187]....
        /*073c*/ 	.word	0x000180c0


	//   ....[188]....
        /*0740*/ 	.word	0x00018130


	//   ....[189]....
        /*0744*/ 	.word	0x000181a0


	//   ....[190]....
        /*0748*/ 	.word	0x000181f0


	//   ....[191]....
        /*074c*/ 	.word	0x00018240


	//   ....[192]....
        /*0750*/ 	.word	0x00018290


	//   ....[193]....
        /*0754*/ 	.word	0x000182d0


	//   ....[194]....
        /*0758*/ 	.word	0x00018320


	//   ....[195]....
        /*075c*/ 	.word	0x00018370


	//   ....[196]....
        /*0760*/ 	.word	0x000183c0


	//   ....[197]....
        /*0764*/ 	.word	0x00018400


	//   ....[198]....
        /*0768*/ 	.word	0x00018470


	//   ....[199]....
        /*076c*/ 	.word	0x000184e0


	//   ....[200]....
        /*0770*/ 	.word	0x00018550


	//   ....[201]....
        /*0774*/ 	.word	0x000185b0


	//   ....[202]....
        /*0778*/ 	.word	0x00018620


	//   ....[203]....
        /*077c*/ 	.word	0x00018690


	//   ....[204]....
        /*0780*/ 	.word	0x00018700


	//   ....[205]....
        /*0784*/ 	.word	0x00018760


	//   ....[206]....
        /*0788*/ 	.word	0x000187d0


	//   ....[207]....
        /*078c*/ 	.word	0x00018840


	//   ....[208]....
        /*0790*/ 	.word	0x000188b0


	//   ....[209]....
        /*0794*/ 	.word	0x00018910


	//   ....[210]....
        /*0798*/ 	.word	0x00018980


	//   ....[211]....
        /*079c*/ 	.word	0x000189f0


	//   ....[212]....
        /*07a0*/ 	.word	0x00018a60


	//   ....[213]....
        /*07a4*/ 	.word	0x00018ac0


	//   ....[214]....
        /*07a8*/ 	.word	0x00018b30


	//   ....[215]....
        /*07ac*/ 	.word	0x00018ba0


	//   ....[216]....
        /*07b0*/ 	.word	0x00018c10


	//   ....[217]....
        /*07b4*/ 	.word	0x00018c70


	//   ....[218]....
        /*07b8*/ 	.word	0x00018ce0


	//   ....[219]....
        /*07bc*/ 	.word	0x00018d50


	//   ....[220]....
        /*07c0*/ 	.word	0x00018da0


	//   ....[221]....
        /*07c4*/ 	.word	0x00018de0


	//   ....[222]....
        /*07c8*/ 	.word	0x00018e30


	//   ....[223]....
        /*07cc*/ 	.word	0x00018e80


	//   ....[224]....
        /*07d0*/ 	.word	0x00018ed0


	//   ....[225]....
        /*07d4*/ 	.word	0x00018f40


	//   ....[226]....
        /*07d8*/ 	.word	0x00018f90


	//   ....[227]....
        /*07dc*/ 	.word	0x00018fe0


	//   ....[228]....
        /*07e0*/ 	.word	0x00019030


	//   ....[229]....
        /*07e4*/ 	.word	0x00019080


	//   ....[230]....
        /*07e8*/ 	.word	0x000190d0


	//   ....[231]....
        /*07ec*/ 	.word	0x00019140


	//   ....[232]....
        /*07f0*/ 	.word	0x00019190


	//   ....[233]....
        /*07f4*/ 	.word	0x00019200


	//   ....[234]....
        /*07f8*/ 	.word	0x00019260


	//   ....[235]....
        /*07fc*/ 	.word	0x000192d0


	//----- nvinfo : EIATTR_EXIT_INSTR_OFFSETS
	.align		4
.L_308:
        /*0800*/ 	.byte	0x04, 0x1c
        /*0802*/ 	.short	(.L_310 - .L_309)


	//   ....[0]....
.L_309:
        /*0804*/ 	.word	0x00000fe0


	//   ....[1]....
        /*0808*/ 	.word	0x00016420


	//----- nvinfo : EIATTR_MAX_THREADS
	.align		4
.L_310:
        /*080c*/ 	.byte	0x04, 0x05
        /*080e*/ 	.short	(.L_312 - .L_311)
.L_311:
        /*0810*/ 	.word	0x00000100
        /*0814*/ 	.word	0x00000001
        /*0818*/ 	.word	0x00000001


	//----- nvinfo : EIATTR_CRS_STACK_SIZE
	.align		4
.L_312:
        /*081c*/ 	.byte	0x04, 0x1e
        /*081e*/ 	.short	(.L_314 - .L_313)
.L_313:
        /*0820*/ 	.word	0x00000000
.L_314:


//--------------------- .nv.info._ZN7cutlass13device_kernelIN5flash19enable_sm80_to_sm89INS1_16FlashAttnFwdSm80INS1_25CollectiveMainloopFwdSm80ILi8ELi1ELb0EN4cute5tupleIJNS5_1CILi128EEENS7_ILi64EEENS7_ILi192EEEEEELi192ENS_6half_tEfNS_4arch4Sm80ELb0ELb1ELb1ELb1ELb1ELb1ELb1ELb1EEENS1_21CollectiveEpilogueFwdINS6_IJS8_SA_S9_EEENS6_IJNS7_ILi1EEESI_SI_EEESC_SE_Li256ELb1ELb1ELb1ELb0EEENS1_36VarlenDynamicPersistentTileSchedulerILi128ELi64ELi256ELi256ELb1ELb1ELb0ELb1ELb0ELb1EEEEEEEEEvNT_6ParamsE --------------------------
	.section	.nv.info._ZN7cutlass13device_kernelIN5flash19enable_sm80_to_sm89INS1_16FlashAttnFwdSm80INS1_25CollectiveMainloopFwdSm80ILi8ELi1ELb0EN4cute5tupleIJNS5_1CILi128EEENS7_ILi64EEENS7_ILi192EEEEEELi192ENS_6half_tEfNS_4arch4Sm80ELb0ELb1ELb1ELb1ELb1ELb1ELb1ELb1EEENS1_21CollectiveEpilogueFwdINS6_IJS8_SA_S9_EEENS6_IJNS7_ILi1EEESI_SI_EEESC_SE_Li256ELb1ELb1ELb1ELb0EEENS1_36VarlenDynamicPersistentTileSchedulerILi128ELi64ELi256ELi256ELb1ELb1ELb0ELb1ELb0ELb1EEEEEEEEEvNT_6ParamsE,"",@"SHT_CUDA_INFO"
	.sectionflags	@""
	.align	4


	//----- nvinfo : EIATTR_CUDA_API_VERSION
	.align		4
        /*0000*/ 	.byte	0x04, 0x37
        /*0002*/ 	.short	(.L_316 - .L_315)
.L_315:
        /*0004*/ 	.word	0x00000082


	//----- nvinfo : EIATTR_SW2861232_WAR
	.align		4
.L_316:
        /*0008*/ 	.byte	0x01, 0x35
	.zero		2


	//----- nvinfo : EIATTR_PARAM_CBANK
	.align		4
        /*000c*/ 	.byte	0x04, 0x0a
        /*000e*/ 	.short	(.L_318 - .L_317)
	.align		4
.L_317:
        /*0010*/ 	.word	index@(.nv.constant0._ZN7cutlass13device_kernelIN5flash19enable_sm80_to_sm89INS1_16FlashAttnFwdSm80INS1_25CollectiveMainloopFwdSm80ILi8ELi1ELb0EN4cute5tupleIJNS5_1CILi128EEENS7_ILi64EEENS7_ILi192EEEEEELi192ENS_6half_tEfNS_4arch4Sm80ELb0ELb1ELb1ELb1ELb1ELb1ELb1ELb1EEENS1_21CollectiveEpilogueFwdINS6_IJS8_SA_S9_EEENS6_IJNS7_ILi1EEESI_SI_EEESC_SE_Li256ELb1ELb1ELb1ELb0EEENS1_36VarlenDynamicPersistentTileSchedulerILi128ELi64ELi256ELi256ELb1ELb1ELb0ELb1ELb0ELb1EEEEEEEEEvNT_6ParamsE)
        /*0014*/ 	.short	0x0160
        /*0016*/ 	.short	0x0438


	//----- nvinfo : EIATTR_CBANK_PARAM_SIZE
	.align		4
.L_318:
        /*0018*/ 	.byte	0x03, 0x19
        /*001a*/ 	.short	0x0438


	//----- nvinfo : EIATTR_KPARAM_INFO
	.align		4
        /*001c*/ 	.byte	0x04, 0x17
        /*001e*/ 	.short	(.L_320 - .L_319)
.L_319:
        /*0020*/ 	.word	0x00000000
        /*0024*/ 	.short	0x0000
        /*0026*/ 	.short	0x0000
        /*0028*/ 	.byte	0x00, 0xf0, 0xe1, 0x10


	//----- nvinfo : EIATTR_MAXREG_COUNT
	.align		4
.L_320:
        /*002c*/ 	.byte	0x03, 0x1b
        /*002e*/ 	.short	0x00ff


	//----- nvinfo : EIATTR_NUM_BARRIERS
	.align		4
        /*0030*/ 	.byte	0x02, 0x4c
        /*0032*/ 	.byte	0x06
	.zero		1


	//----- nvinfo : EIATTR_ANNOTATIONS
	.align		4
        /*0034*/ 	.byte	0x04, 0x55
        /*0036*/ 	.short	(.L_322 - .L_321)


	//   ....[0]....
.L_321:
        /* <DEDUP_REMOVED lines=21> */


	//----- nvinfo : EIATTR_MERCURY_ISA_VERSION
	.align		4
.L_322:
        /*0178*/ 	.byte	0x03, 0x5f
        /*017a*/ 	.short	0x0000


	//----- nvinfo : EIATTR_INT_WARP_WIDE_INSTR_OFFSETS
	.align		4
        /*017c*/ 	.byte	0x04, 0x31
        /*017e*/ 	.short	(.L_324 - .L_323)


	//   ....[0]....
.L_323:
        /*0180*/ 	.word	0x0001e440


	//   ....[1]....
        /*0184*/ 	.word	0x0001e4c0


	//----- nvinfo : EIATTR_COOP_GROUP_MASK_REGIDS
	.align		4
.L_324:
        /*0188*/ 	.byte	0x04, 0x29
        /*018a*/ 	.short	(.L_326 - .L_325)


	//   ....[0]....
.L_325:
        /*018c*/ 	.word	0xffffffff


	//   ....[1]....
        /*0190*/ 	.word	0xffffffff


	//   ....[2]....
        /*0194*/ 	.word	0xffffffff


	//   ....[3]....
        /*0198*/ 	.word	0xffffffff


	//   ....[4]....
        /*019c*/ 	.word	0xffffffff


	//   ....[5]....
        /*01a0*/ 	.word	0xffffffff


	//   ....[6]....
        /*01a4*/ 	.word	0xffffffff


	//   ....[7]....
        /*01a8*/ 	.word	0xffffffff


	//   ....[8]....
        /*01ac*/ 	.word	0xffffffff


	//   ....[9]....
        /*01b0*/ 	.word	0xffffffff


	//   ....[10]....
        /*01b4*/ 	.word	0xffffffff


	//   ....[11]....
        /*01b8*/ 	.word	0xffffffff


	//   ....[12]....
        /*01bc*/ 	.word	0xffffffff


	//   ....[13]....
        /*01c0*/ 	.word	0xffffffff


	//   ....[14]....
        /*01c4*/ 	.word	0xffffffff


	//   ....[15]....
        /*01c8*/ 	.word	0xffffffff


	//   ....[16]....
        /*01cc*/ 	.word	0xffffffff


	//   ....[17]....
        /*01d0*/ 	.word	0xffffffff


	//   ....[18]....
        /*01d4*/ 	.word	0xffffffff


	//   ....[19]....
        /*01d8*/ 	.word	0xffffffff


	//   ....[20]....
        /*01dc*/ 	.word	0xffffffff


	//   ....[21]....
        /*01e0*/ 	.word	0xffffffff


	//   ....[22]....
        /*01e4*/ 	.word	0xffffffff


	//   ....[23]....
        /*01e8*/ 	.word	0xffffffff


	//   ....[24]....
        /*01ec*/ 	.word	0xffffffff


	//   ....[25]....
        /*01f0*/ 	.word	0xffffffff


	//   ....[26]....
        /*01f4*/ 	.word	0xffffffff


	//   ....[27]....
        /*01f8*/ 	.word	0xffffffff


	//   ....[28]....
        /*01fc*/ 	.word	0xffffffff


	//   ....[29]....
        /*0200*/ 	.word	0xffffffff


	//   ....[30]....
        /*0204*/ 	.word	0xffffffff


	//   ....[31]....
        /*0208*/ 	.word	0xffffffff


	//   ....[32]....
        /*020c*/ 	.word	0xffffffff


	//   ....[33]....
        /*0210*/ 	.word	0xffffffff


	//   ....[34]....
        /*0214*/ 	.word	0xffffffff


	//   ....[35]....
        /*0218*/ 	.word	0xffffffff


	//   ....[36]....
        /*021c*/ 	.word	0xffffffff


	//   ....[37]....
        /*0220*/ 	.word	0xffffffff


	//   ....[38]....
        /*0224*/ 	.word	0xffffffff


	//   ....[39]....
        /*0228*/ 	.word	0xffffffff


	//   ....[40]....
        /*022c*/ 	.word	0xffffffff


	//   ....[41]....
        /*0230*/ 	.word	0xffffffff


	//   ....[42]....
        /*0234*/ 	.word	0xffffffff


	//   ....[43]....
        /*0238*/ 	.word	0xffffffff


	//   ....[44]....
        /*023c*/ 	.word	0xffffffff


	//   ....[45]....
        /*0240*/ 	.word	0xffffffff


	//   ....[46]....
        /*0244*/ 	.word	0xffffffff


	//   ....[47]....
        /*0248*/ 	.word	0xffffffff


	//   ....[48]....
        /*024c*/ 	.word	0xffffffff


	//   ....[49]....
        /*0250*/ 	.word	0xffffffff


	//   ....[50]....
        /*0254*/ 	.word	0xffffffff


	//   ....[51]....
        /*0258*/ 	.word	0xffffffff


	//   ....[52]....
        /*025c*/ 	.word	0xffffffff


	//   ....[53]....
        /*0260*/ 	.word	0xffffffff


	//   ....[54]....
        /*0264*/ 	.word	0xffffffff


	//   ....[55]....
        /*0268*/ 	.word	0xffffffff


	//   ....[56]....
        /*026c*/ 	.word	0xffffffff


	//   ....[57]....
        /*0270*/ 	.word	0xffffffff


	//   ....[58]....
        /*0274*/ 	.word	0xffffffff


	//   ....[59]....
        /*0278*/ 	.word	0xffffffff


	//   ....[60]....
        /*027c*/ 	.word	0xffffffff


	//   ....[61]....
        /*0280*/ 	.word	0xffffffff


	//   ....[62]....
        /*0284*/ 	.word	0xffffffff


	//   ....[63]....
        /*0288*/ 	.word	0xffffffff


	//   ....[64]....
        /*028c*/ 	.word	0xffffffff


	//   ....[65]....
        /*0290*/ 	.word	0xffffffff


	//   ....[66]....
        /*0294*/ 	.word	0xffffffff


	//   ....[67]....
        /*0298*/ 	.word	0xffffffff


	//   ....[68]....
        /*029c*/ 	.word	0xffffffff


	//   ....[69]....
        /*02a0*/ 	.word	0xffffffff


	//   ....[70]....
        /*02a4*/ 	.word	0xffffffff


	//   ....[71]....
        /*02a8*/ 	.word	0xffffffff


	//   ....[72]....
        /*02ac*/ 	.word	0xffffffff


	//   ....[73]....
        /*02b0*/ 	.word	0xffffffff


	//   ....[74]....
        /*02b4*/ 	.word	0xffffffff


	//   ....[75]....
        /*02b8*/ 	.word	0xffffffff


	//   ....[76]....
        /*02bc*/ 	.word	0xffffffff


	//   ....[77]....
        /*02c0*/ 	.word	0xffffffff


	//   ....[78]....
        /*02c4*/ 	.word	0xffffffff


	//   ....[79]....
        /*02c8*/ 	.word	0xffffffff


	//   ....[80]....
        /*02cc*/ 	.word	0xffffffff


	//   ....[81]....
        /*02d0*/ 	.word	0xffffffff


	//   ....[82]....
        /*02d4*/ 	.word	0xffffffff


	//   ....[83]....
        /*02d8*/ 	.word	0xffffffff


	//   ....[84]....
        /*02dc*/ 	.word	0xffffffff


	//   ....[85]....
        /*02e0*/ 	.word	0xffffffff


	//   ....[86]....
        /*02e4*/ 	.word	0xffffffff


	//   ....[87]....
        /*02e8*/ 	.word	0xffffffff


	//   ....[88]....
        /*02ec*/ 	.word	0xffffffff


	//   ....[89]....
        /*02f0*/ 	.word	0xffffffff


	//   ....[90]....
        /*02f4*/ 	.word	0xffffffff


	//   ....[91]....
        /*02f8*/ 	.word	0xffffffff


	//   ....[92]....
        /*02fc*/ 	.word	0xffffffff


	//   ....[93]....
        /*0300*/ 	.word	0xffffffff


	//   ....[94]....
        /*0304*/ 	.word	0xffffffff


	//   ....[95]....
        /*0308*/ 	.word	0xffffffff


	//   ....[96]....
        /*030c*/ 	.word	0xffffffff


	//   ....[97]....
        /*0310*/ 	.word	0xffffffff


	//   ....[98]....
        /*0314*/ 	.word	0xffffffff


	//   ....[99]....
        /*0318*/ 	.word	0xffffffff


	//   ....[100]....
        /*031c*/ 	.word	0xffffffff


	//   ....[101]....
        /*0320*/ 	.word	0xffffffff


	//   ....[102]....
        /*0324*/ 	.word	0xffffffff


	//   ....[103]....
        /*0328*/ 	.word	0xffffffff


	//   ....[104]....
        /*032c*/ 	.word	0xffffffff


	//   ....[105]....
        /*0330*/ 	.word	0xffffffff


	//   ....[106]....
        /*0334*/ 	.word	0xffffffff


	//   ....[107]....
        /*0338*/ 	.word	0xffffffff


	//   ....[108]....
        /*033c*/ 	.word	0xffffffff


	//   ....[109]....
        /*0340*/ 	.word	0xffffffff


	//   ....[110]....
        /*0344*/ 	.word	0xffffffff


	//   ....[111]....
        /*0348*/ 	.word	0xffffffff


	//   ....[112]....
        /*034c*/ 	.word	0xffffffff


	//   ....[113]....
        /*0350*/ 	.word	0xffffffff


	//   ....[114]....
        /*0354*/ 	.word	0xffffffff


	//   ....[115]....
        /*0358*/ 	.word	0xffffffff


	//   ....[116]....
        /*035c*/ 	.word	0xffffffff


	//   ....[117]....
        /*0360*/ 	.word	0xffffffff


	//   ....[118]....
        /*0364*/ 	.word	0xffffffff


	//   ....[119]....
        /*0368*/ 	.word	0xffffffff


	//   ....[120]....
        /*036c*/ 	.word	0xffffffff


	//   ....[121]....
        /*0370*/ 	.word	0xffffffff


	//   ....[122]....
        /*0374*/ 	.word	0xffffffff


	//   ....[123]....
        /*0378*/ 	.word	0xffffffff


	//   ....[124]....
        /*037c*/ 	.word	0xffffffff


	//   ....[125]....
        /*0380*/ 	.word	0xffffffff


	//   ....[126]....
        /*0384*/ 	.word	0xffffffff


	//   ....[127]....
        /*0388*/ 	.word	0xffffffff


	//   ....[128]....
        /*038c*/ 	.word	0xffffffff


	//   ....[129]....
        /*0390*/ 	.word	0xffffffff


	//   ....[130]....
        /*0394*/ 	.word	0xffffffff


	//   ....[131]....
        /*0398*/ 	.word	0xffffffff


	//   ....[132]....
        /*039c*/ 	.word	0xffffffff


	//   ....[133]....
        /*03a0*/ 	.word	0xffffffff


	//   ....[134]....
        /*03a4*/ 	.word	0xffffffff


	//   ....[135]....
        /*03a8*/ 	.word	0xffffffff


	//   ....[136]....
        /*03ac*/ 	.word	0xffffffff


	//   ....[137]....
        /*03b0*/ 	.word	0xffffffff


	//   ....[138]....
        /*03b4*/ 	.word	0xffffffff


	//   ....[139]....
        /*03b8*/ 	.word	0xffffffff


	//   ....[140]....
        /*03bc*/ 	.word	0xffffffff


	//   ....[141]....
        /*03c0*/ 	.word	0xffffffff


	//   ....[142]....
        /*03c4*/ 	.word	0xffffffff


	//   ....[143]....
        /*03c8*/ 	.word	0xffffffff


	//   ....[144]....
        /*03cc*/ 	.word	0xffffffff


	//   ....[145]....
        /*03d0*/ 	.word	0xffffffff


	//   ....[146]....
        /*03d4*/ 	.word	0xffffffff


	//   ....[147]....
        /*03d8*/ 	.word	0xffffffff


	//   ....[148]....
        /*03dc*/ 	.word	0xffffffff


	//   ....[149]....
        /*03e0*/ 	.word	0xffffffff


	//   ....[150]....
        /*03e4*/ 	.word	0xffffffff


	//   ....[151]....
        /*03e8*/ 	.word	0xffffffff


	//   ....[152]....
        /*03ec*/ 	.word	0xffffffff


	//   ....[153]....
        /*03f0*/ 	.word	0xffffffff


	//   ....[154]....
        /*03f4*/ 	.word	0xffffffff


	//   ....[155]....
        /*03f8*/ 	.word	0xffffffff


	//   ....[156]....
        /*03fc*/ 	.word	0xffffffff


	//   ....[157]....
        /*0400*/ 	.word	0xffffffff


	//   ....[158]....
        /*0404*/ 	.word	0xffffffff


	//   ....[159]....
        /*0408*/ 	.word	0xffffffff


	//   ....[160]....
        /*040c*/ 	.word	0xffffffff


	//   ....[161]....
        /*0410*/ 	.word	0xffffffff


	//   ....[162]....
        /*0414*/ 	.word	0xffffffff


	//   ....[163]....
        /*0418*/ 	.word	0xffffffff


	//   ....[164]....
        /*041c*/ 	.word	0xffffffff


	//   ....[165]....
        /*0420*/ 	.word	0xffffffff


	//   ....[166]....
        /*0424*/ 	.word	0xffffffff


	//   ....[167]....
        /*0428*/ 	.word	0xffffffff


	//   ....[168]....
        /*042c*/ 	.word	0xffffffff


	//   ....[169]....
        /*0430*/ 	.word	0xffffffff


	//   ....[170]....
        /*0434*/ 	.word	0xffffffff


	//   ....[171]....
        /*0438*/ 	.word	0xffffffff


	//   ....[172]....
        /*043c*/ 	.word	0xffffffff


	//   ....[173]....
        /*0440*/ 	.word	0xffffffff


	//   ....[174]....
        /*0444*/ 	.word	0xffffffff


	//   ....[175]....
        /*0448*/ 	.word	0xffffffff


	//   ....[176]....
        /*044c*/ 	.word	0xffffffff


	//   ....[177]....
        /*0450*/ 	.word	0xffffffff


	//   ....[178]....
        /*0454*/ 	.word	0xffffffff


	//   ....[179]....
        /*0458*/ 	.word	0xffffffff


	//   ....[180]....
        /*045c*/ 	.word	0xffffffff


	//   ....[181]....
        /*0460*/ 	.word	0xffffffff


	//   ....[182]....
        /*0464*/ 	.word	0xffffffff


	//   ....[183]....
        /*0468*/ 	.word	0xffffffff


	//   ....[184]....
        /*046c*/ 	.word	0xffffffff


	//   ....[185]....
        /*0470*/ 	.word	0xffffffff


	//   ....[186]....
        /*0474*/ 	.word	0xffffffff


	//   ....[187]....
        /*0478*/ 	.word	0xffffffff


	//   ....[188]....
        /*047c*/ 	.word	0xffffffff


	//   ....[189]....
        /*0480*/ 	.word	0xffffffff


	//   ....[190]....
        /*0484*/ 	.word	0xffffffff


	//   ....[191]....
        /*0488*/ 	.word	0xffffffff


	//   ....[192]....
        /*048c*/ 	.word	0xffffffff


	//   ....[193]....
        /*0490*/ 	.word	0xffffffff


	//   ....[194]....
        /*0494*/ 	.word	0xffffffff


	//   ....[195]....
        /*0498*/ 	.word	0xffffffff


	//   ....[196]....
        /*049c*/ 	.word	0xffffffff


	//   ....[197]....
        /*04a0*/ 	.word	0xffffffff


	//   ....[198]....
        /*04a4*/ 	.word	0xffffffff


	//   ....[199]....
        /*04a8*/ 	.word	0xffffffff


	//   ....[200]....
        /*04ac*/ 	.word	0xffffffff


	//   ....[201]....
        /*04b0*/ 	.word	0xffffffff


	//   ....[202]....
        /*04b4*/ 	.word	0xffffffff


	//   ....[203]....
        /*04b8*/ 	.word	0xffffffff


	//   ....[204]....
        /*04bc*/ 	.word	0xffffffff


	//   ....[205]....
        /*04c0*/ 	.word	0xffffffff


	//   ....[206]....
        /*04c4*/ 	.word	0xffffffff


	//   ....[207]....
        /*04c8*/ 	.word	0xffffffff


	//   ....[208]....
        /*04cc*/ 	.word	0xffffffff


	//   ....[209]....
        /*04d0*/ 	.word	0xffffffff


	//   ....[210]....
        /*04d4*/ 	.word	0xffffffff


	//   ....[211]....
        /*04d8*/ 	.word	0xffffffff


	//   ....[212]....
        /*04dc*/ 	.word	0xffffffff


	//   ....[213]....
        /*04e0*/ 	.word	0xffffffff


	//   ....[214]....
        /*04e4*/ 	.word	0xffffffff


	//   ....[215]....
        /*04e8*/ 	.word	0xffffffff


	//   ....[216]....
        /*04ec*/ 	.word	0xffffffff


	//   ....[217]....
        /*04f0*/ 	.word	0xffffffff


	//   ....[218]....
        /*04f4*/ 	.word	0xffffffff


	//   ....[219]....
        /*04f8*/ 	.word	0xffffffff


	//   ....[220]....
        /*04fc*/ 	.word	0xffffffff


	//   ....[221]....
        /*0500*/ 	.word	0xffffffff


	//   ....[222]....
        /*0504*/ 	.word	0xffffffff


	//   ....[223]....
        /*0508*/ 	.word	0xffffffff


	//   ....[224]....
        /*050c*/ 	.word	0xffffffff


	//   ....[225]....
        /*0510*/ 	.word	0xffffffff


	//   ....[226]....
        /*0514*/ 	.word	0xffffffff


	//   ....[227]....
        /*0518*/ 	.word	0xffffffff


	//   ....[228]....
        /*051c*/ 	.word	0xffffffff


	//   ....[229]....
        /*0520*/ 	.word	0xffffffff


	//   ....[230]....
        /*0524*/ 	.word	0xffffffff


	//   ....[231]....
        /*0528*/ 	.word	0xffffffff


	//   ....[232]....
        /*052c*/ 	.word	0xffffffff


	//   ....[233]....
        /*0530*/ 	.word	0xffffffff


	//   ....[234]....
        /*0534*/ 	.word	0xffffffff


	//   ....[235]....
        /*0538*/ 	.word	0xffffffff


	//   ....[236]....
        /*053c*/ 	.word	0xffffffff


	//   ....[237]....
        /*0540*/ 	.word	0xffffffff


	//   ....[238]....
        /*0544*/ 	.word	0xffffffff


	//   ....[239]....
        /*0548*/ 	.word	0xffffffff


	//   ....[240]....
        /*054c*/ 	.word	0xffffffff


	//   ....[241]....
        /*0550*/ 	.word	0xffffffff


	//   ....[242]....
        /*0554*/ 	.word	0xffffffff


	//   ....[243]....
        /*0558*/ 	.word	0xffffffff


	//   ....[244]....
        /*055c*/ 	.word	0xffffffff


	//   ....[245]....
        /*0560*/ 	.word	0xffffffff


	//   ....[246]....
        /*0564*/ 	.word	0xffffffff


	//   ....[247]....
        /*0568*/ 	.word	0xffffffff


	//   ....[248]....
        /*056c*/ 	.word	0xffffffff


	//   ....[249]....
        /*0570*/ 	.word	0xffffffff


	//   ....[250]....
        /*0574*/ 	.word	0xffffffff


	//   ....[251]....
        /*0578*/ 	.word	0xffffffff


	//   ....[252]....
        /*057c*/ 	.word	0xffffffff


	//   ....[253]....
        /*0580*/ 	.word	0xffffffff


	//   ....[254]....
        /*0584*/ 	.word	0xffffffff


	//   ....[255]....
        /*0588*/ 	.word	0xffffffff


	//   ....[0]....
        /*058c*/ 	.word	0xffffffff


	//   ....[1]....
        /*0590*/ 	.word	0xffffffff


	//   ....[2]....
        /*0594*/ 	.word	0xffffffff


	//   ....[3]....
        /*0598*/ 	.word	0xffffffff


	//----- nvinfo : EIATTR_COOP_GROUP_INSTR_OFFSETS
	.align		4
.L_326:
        /*059c*/ 	.byte	0x04, 0x28
        /*059e*/ 	.short	(.L_328 - .L_327)


	//   ....[0]....
.L_327:
        /*05a0*/ 	.word	0x00000050


	//   ....[1]....
        /*05a4*/ 	.word	0x000001e0


	//   ....[2]....
        /*05a8*/ 	.word	0x00000210


	//   ....[3]....
        /*05ac*/ 	.word	0x00000240


	//   ....[4]....
        /*05b0*/ 	.word	0x00000270


	//   ....[5]....
        /*05b4*/ 	.word	0x000002a0


	//   ....[6]....
        /*05b8*/ 	.word	0x000002d0


	//   ....[7]....
        /*05bc*/ 	.word	0x00000430


	//   ....[8]....
        /*05c0*/ 	.word	0x00000470


	//   ....[9]....
        /*05c4*/ 	.word	0x000004a0


	//   ....[10]....
        /*05c8*/ 	.word	0x000004d0


	//   ....[11]....
        /*05cc*/ 	.word	0x00000500


	//   ....[12]....
        /*05d0*/ 	.word	0x00000530


	//   ....[13]....
        /*05d4*/ 	.word	0x000005c0


	//   ....[14]....
        /*05d8*/ 	.word	0x00000600


	//   ....[15]....
        /*05dc*/ 	.word	0x00000620


	//   ....[16]....
        /*05e0*/ 	.word	0x00000680


	//   ....[17]....
        /*05e4*/ 	.word	0x00003db0


	//   ....[18]....
        /*05e8*/ 	.word	0x00003dc0


	//   ....[19]....
        /*05ec*/ 	.word	0x00005950


	//   ....[20]....
        /*05f0*/ 	.word	0x00005960


	//   ....[21]....
        /*05f4*/ 	.word	0x000072e0


	//   ....[22]....
        /*05f8*/ 	.word	0x00007300


	//   ....[23]....
        /*05fc*/ 	.word	0x00007850


	//   ....[24]....
        /*0600*/ 	.word	0x00007870


	//   ....[25]....
        /*0604*/ 	.word	0x00008890


	//   ....[26]....
        /*0608*/ 	.word	0x000088b0


	//   ....[27]....
        /*060c*/ 	.word	0x000089e0


	//   ....[28]....
        /*0610*/ 	.word	0x000089f0


	//   ....[29]....
        /*0614*/ 	.word	0x00008b20


	//   ....[30]....
        /*0618*/ 	.word	0x00008b40


	//   ....[31]....
        /*061c*/ 	.word	0x00008c70


	//   ....[32]....
        /*0620*/ 	.word	0x00008c80


	//   ....[33]....
        /*0624*/ 	.word	0x00009060


	//   ....[34]....
        /*0628*/ 	.word	0x00009070


	//   ....[35]....
        /*062c*/ 	.word	0x00009080


	//   ....[36]....
        /*0630*/ 	.word	0x00009090


	//   ....[37]....
        /*0634*/ 	.word	0x000094f0


	//   ....[38]....
        /*0638*/ 	.word	0x00009510


	//   ....[39]....
        /*063c*/ 	.word	0x00009530


	//   ....[40]....
        /*0640*/ 	.word	0x00009550


	//   ....[41]....
        /*0644*/ 	.word	0x00009a70


	//   ....[42]....
        /*0648*/ 	.word	0x00009ce0


	//   ....[43]....
        /*064c*/ 	.word	0x00009d20


	//   ....[44]....
        /*0650*/ 	.word	0x00009d40


	//   ....[45]....
        /*0654*/ 	.word	0x0000c850


	//   ....[46]....
        /*0658*/ 	.word	0x0000c900


	//   ....[47]....
        /*065c*/ 	.word	0x0000c920


	//   ....[48]....
        /*0660*/ 	.word	0x0000c930


	//   ....[49]....
        /*0664*/ 	.word	0x0000cc90


	//   ....[50]....
        /*0668*/ 	.word	0x0000ce70


	//   ....[51]....
        /*066c*/ 	.word	0x0000ceb0


	//   ....[52]....
        /*0670*/ 	.word	0x0000cef0


	//   ....[53]....
        /*0674*/ 	.word	0x0000fc20


	//   ....[54]....
        /*0678*/ 	.word	0x0000fc30


	//   ....[55]....
        /*067c*/ 	.word	0x0000fc40


	//   ....[56]....
        /*0680*/ 	.word	0x0000fc50


	//   ....[57]....
        /*0684*/ 	.word	0x00010de0


	//   ....[58]....
        /*0688*/ 	.word	0x00010e00


	//   ....[59]....
        /*068c*/ 	.word	0x00010e90


	//   ....[60]....
        /*0690*/ 	.word	0x00010ef0


	//   ....[61]....
        /*0694*/ 	.word	0x00011180


	//   ....[62]....
        /*0698*/ 	.word	0x00011660


	//   ....[63]....
        /*069c*/ 	.word	0x00011d10


	//   ....[64]....
        /*06a0*/ 	.word	0x00011d40


	//   ....[65]....
        /*06a4*/ 	.word	0x00011d50


	//   ....[66]....
        /*06a8*/ 	.word	0x00011d80


	//   ....[67]....
        /*06ac*/ 	.word	0x000132f0


	//   ....[68]....
        /*06b0*/ 	.word	0x00013310


	//   ....[69]....
        /*06b4*/ 	.word	0x000133d0


	//   ....[70]....
        /*06b8*/ 	.word	0x00013400


	//   ....[71]....
        /*06bc*/ 	.word	0x00014560


	//   ....[72]....
        /*06c0*/ 	.word	0x00014580


	//   ....[73]....
        /*06c4*/ 	.word	0x00014640


	//   ....[74]....
        /*06c8*/ 	.word	0x00014670


	//   ....[75]....
        /*06cc*/ 	.word	0x00014920


	//   ....[76]....
        /*06d0*/ 	.word	0x00014e30


	//   ....[77]....
        /*06d4*/ 	.word	0x00015530


	//   ....[78]....
        /*06d8*/ 	.word	0x00015560


	//   ....[79]....
        /*06dc*/ 	.word	0x00015580


	//   ....[80]....
        /*06e0*/ 	.word	0x000155a0


	//   ....[81]....
        /*06e4*/ 	.word	0x000171b0


	//   ....[82]....
        /*06e8*/ 	.word	0x000171d0


	//   ....[83]....
        /*06ec*/ 	.word	0x00017290


	//   ....[84]....
        /*06f0*/ 	.word	0x000172c0


	//   ....[85]....
        /*06f4*/ 	.word	0x00018420


	//   ....[86]....
        /*06f8*/ 	.word	0x00018440


	//   ....[87]....
        /*06fc*/ 	.word	0x00018500


	//   ....[88]....
        /*0700*/ 	.word	0x00018530


	//   ....[89]....
        /*0704*/ 	.word	0x00018910


	//   ....[90]....
        /*0708*/ 	.word	0x00018940


	//   ....[91]....
        /*070c*/ 	.word	0x00018960


	//   ....[92]....
        /*0710*/ 	.word	0x00018980


	//   ....[93]....
        /*0714*/ 	.word	0x0001a2f0


	//   ....[94]....
        /*0718*/ 	.word	0x0001a300


	//   ....[95]....
        /*071c*/ 	.word	0x0001a360


	//   ....[96]....
        /*0720*/ 	.word	0x0001a390


	//   ....[97]....
        /*0724*/ 	.word	0x0001b500


	//   ....[98]....
        /*0728*/ 	.word	0x0001b520


	//   ....[99]....
        /*072c*/ 	.word	0x0001b600


	//   ....[100]....
        /*0730*/ 	.word	0x0001b620


	//   ....[101]....
        /*0734*/ 	.word	0x0001b810


	//   ....[102]....
        /*0738*/ 	.word	0x0001bd20


	//   ....[103]....
        /*073c*/ 	.word	0x0001c420


	//   ....[104]....
        /*0740*/ 	.word	0x0001c450


	//   ....[105]....
        /*0744*/ 	.word	0x0001c470


	//   ....[106]....
        /*0748*/ 	.word	0x0001c490


	//   ....[107]....
        /*074c*/ 	.word	0x0001dc30


	//   ....[108]....
        /*0750*/ 	.word	0x0001dc60


	//   ....[109]....
        /*0754*/ 	.word	0x0001dc80


	//   ....[110]....
        /*0758*/ 	.word	0x0001dc90


	//   ....[111]....
        /*075c*/ 	.word	0x0001f080


	//   ....[112]....
        /*0760*/ 	.word	0x0001f0b0


	//   ....[113]....
        /*0764*/ 	.word	0x0001f0c0


	//   ....[114]....
        /*0768*/ 	.word	0x0001f0d0


	//   ....[115]....
        /*076c*/ 	.word	0x0001f440


	//   ....[116]....
        /*0770*/ 	.word	0x0001f460


	//   ....[117]....
        /*0774*/ 	.word	0x0001f580


	//   ....[118]....
        /*0778*/ 	.word	0x0001f590


	//   ....[119]....
        /*077c*/ 	.word	0x0001f6c0


	//   ....[120]....
        /*0780*/ 	.word	0x0001f6e0


	//   ....[121]....
        /*0784*/ 	.word	0x0001f810


	//   ....[122]....
        /*0788*/ 	.word	0x0001f820


	//   ....[123]....
        /*078c*/ 	.word	0x0001fb50


	//   ....[124]....
        /*0790*/ 	.word	0x0001fb70


	//   ....[125]....
        /*0794*/ 	.word	0x00020620


	//   ....[126]....
        /*0798*/ 	.word	0x00020630


	//   ....[127]....
        /*079c*/ 	.word	0x00021890


	//   ....[128]....
        /*07a0*/ 	.word	0x000218b0


	//   ....[129]....
        /*07a4*/ 	.word	0x000219e0


	//   ....[130]....
        /*07a8*/ 	.word	0x000219f0


	//   ....[131]....
        /*07ac*/ 	.word	0x00021b20


	//   ....[132]....
        /*07b0*/ 	.word	0x00021b40


	//   ....[133]....
        /*07b4*/ 	.word	0x00021c70


	//   ....[134]....
        /*07b8*/ 	.word	0x00021c80


	//   ....[135]....
        /*07bc*/ 	.word	0x00021e50


	//   ....[136]....
        /*07c0*/ 	.word	0x00021e70


	//   ....[137]....
        /*07c4*/ 	.word	0x00021f90


	//   ....[138]....
        /*07c8*/ 	.word	0x00021fd0


	//   ....[139]....
        /*07cc*/ 	.word	0x00022000


	//   ....[140]....
        /*07d0*/ 	.word	0x00022030


	//   ....[141]....
        /*07d4*/ 	.word	0x00022060


	//   ....[142]....
        /*07d8*/ 	.word	0x00022090


	//   ....[143]....
        /*07dc*/ 	.word	0x000221f0


	//   ....[144]....
        /*07e0*/ 	.word	0x00022230


	//   ....[145]....
        /*07e4*/ 	.word	0x00022260


	//   ....[146]....
        /*07e8*/ 	.word	0x00022290


	//   ....[147]....
        /*07ec*/ 	.word	0x000222c0


	//   ....[148]....
        /*07f0*/ 	.word	0x000222f0


	//   ....[149]....
        /*07f4*/ 	.word	0x00022380


	//   ....[150]....
        /*07f8*/ 	.word	0x000223c0


	//   ....[151]....
        /*07fc*/ 	.word	0x000223d0


	//   ....[152]....
        /*0800*/ 	.word	0x00022430


	//   ....[153]....
        /*0804*/ 	.word	0x00022dd0


	//   ....[154]....
        /*0808*/ 	.word	0x00022e30


	//   ....[155]....
        /*080c*/ 	.word	0x00022e80


	//   ....[156]....
        /*0810*/ 	.word	0x00022ed0


	//   ....[157]....
        /*0814*/ 	.word	0x00022f20


	//   ....[158]....
        /*0818*/ 	.word	0x00022f90


	//   ....[159]....
        /*081c*/ 	.word	0x00022fd0


	//   ....[160]....
        /*0820*/ 	.word	0x00023040


	//   ....[161]....
        /*0824*/ 	.word	0x000230b0


	//   ....[162]....
        /*0828*/ 	.word	0x00023110


	//   ....[163]....
        /*082c*/ 	.word	0x00023180


	//   ....[164]....
        /*0830*/ 	.word	0x000231f0


	//   ....[165]....
        /*0834*/ 	.word	0x00023250


	//   ....[166]....
        /*0838*/ 	.word	0x000232b0


	//   ....[167]....
        /*083c*/ 	.word	0x00023310


	//   ....[168]....
        /*0840*/ 	.word	0x00023380


	//   ....[169]....
        /*0844*/ 	.word	0x000233e0


	//   ....[170]....
        /*0848*/ 	.word	0x00023440


	//   ....[171]....
        /*084c*/ 	.word	0x000234a0


	//   ....[172]....
        /*0850*/ 	.word	0x00023510


	//   ....[173]....
        /*0854*/ 	.word	0x00023680


	//   ....[174]....
        /*0858*/ 	.word	0x000236e0


	//   ....[175]....
        /*085c*/ 	.word	0x00023740


	//   ....[176]....
        /*0860*/ 	.word	0x000237b0


	//   ....[177]....
        /*0864*/ 	.word	0x00023800


	//   ....[178]....
        /*0868*/ 	.word	0x00023840


	//   ....[179]....
        /*086c*/ 	.word	0x00023890


	//   ....[180]....
        /*0870*/ 	.word	0x000238e0


	//   ....[181]....
        /*0874*/ 	.word	0x00023950


	//   ....[182]....
        /*0878*/ 	.word	0x000239c0


	//   ....[183]....
        /*087c*/ 	.word	0x00023b30


	//   ....[184]....
        /*0880*/ 	.word	0x00023b90


	//   ....[185]....
        /*0884*/ 	.word	0x00023bf0


	//   ....[186]....
        /*0888*/ 	.word	0x00023c60


	//   ....[187]....
        /*088c*/ 	.word	0x00023dd0


	//   ....[188]....
        /*0890*/ 	.word	0x00023e30


	//   ....[189]....
        /*0894*/ 	.word	0x00023e90


	//   ....[190]....
        /*0898*/ 	.word	0x00023f00


	//   ....[191]....
        /*089c*/ 	.word	0x00023f50


	//   ....[192]....
        /*08a0*/ 	.word	0x00023f90


	//   ....[193]....
        /*08a4*/ 	.word	0x00023fe0


	//   ....[194]....
        /*08a8*/ 	.word	0x00024020


	//   ....[195]....
        /*08ac*/ 	.word	0x00024080


	//   ....[196]....
        /*08b0*/ 	.word	0x000240f0


	//   ....[197]....
        /*08b4*/ 	.word	0x00024260


	//   ....[198]....
        /*08b8*/ 	.word	0x000242c0


	//   ....[199]....
        /*08bc*/ 	.word	0x00024320


	//   ....[200]....
        /*08c0*/ 	.word	0x00024390


	//   ....[201]....
        /*08c4*/ 	.word	0x00024500


	//   ....[202]....
        /*08c8*/ 	.word	0x00024560


	//   ....[203]....
        /*08cc*/ 	.word	0x000245a0


	//   ....[204]....
        /*08d0*/ 	.word	0x000245e0


	//   ....[205]....
        /*08d4*/ 	.word	0x00024630


	//   ....[206]....
        /*08d8*/ 	.word	0x00024670


	//   ....[207]....
        /*08dc*/ 	.word	0x000246d0


	//   ....[208]....
        /*08e0*/ 	.word	0x00024730


	//   ....[209]....
        /*08e4*/ 	.word	0x000247a0


	//   ....[210]....
        /*08e8*/ 	.word	0x000248f0


	//   ....[211]....
        /*08ec*/ 	.word	0x00024950


	//   ....[212]....
        /*08f0*/ 	.word	0x000249b0


	//   ....[213]....
        /*08f4*/ 	.word	0x00024a20


	//   ....[214]....
        /*08f8*/ 	.word	0x00024a70


	//   ....[215]....
        /*08fc*/ 	.word	0x00024ab0


	//   ....[216]....
        /*0900*/ 	.word	0x00024b00


	//   ....[217]....
        /*0904*/ 	.word	0x00024b40


	//   ....[218]....
        /*0908*/ 	.word	0x00024b90


	//   ....[219]....
        /*090c*/ 	.word	0x00024be0


	//   ....[220]....
        /*0910*/ 	.word	0x00024c30


	//   ....[221]....
        /*0914*/ 	.word	0x00024c70


	//   ....[222]....
        /*0918*/ 	.word	0x00024ce0


	//   ....[223]....
        /*091c*/ 	.word	0x00024d50


	//   ....[224]....
        /*0920*/ 	.word	0x00024db0


	//   ....[225]....
        /*0924*/ 	.word	0x00024e10


	//   ....[226]....
        /*0928*/ 	.word	0x00024e70


	//   ....[227]....
        /*092c*/ 	.word	0x00024ee0


	//   ....[228]....
        /*0930*/ 	.word	0x00024f40


	//   ....[229]....
        /*0934*/ 	.word	0x00024fa0


	//   ....[230]....
        /*0938*/ 	.word	0x00025000


	//   ....[231]....
        /*093c*/ 	.word	0x00025070


	//   ....[232]....
        /*0940*/ 	.word	0x000250d0


	//   ....[233]....
        /*0944*/ 	.word	0x00025130


	//   ....[234]....
        /*0948*/ 	.word	0x00025190


	//   ....[235]....
        /*094c*/ 	.word	0x00025200


	//   ....[236]....
        /*0950*/ 	.word	0x00025260


	//   ....[237]....
        /*0954*/ 	.word	0x000252c0


	//   ....[238]....
        /*0958*/ 	.word	0x00025320


	//   ....[239]....
        /*095c*/ 	.word	0x00025390


	//   ....[240]....
        /*0960*/ 	.word	0x000253f0


	//   ....[241]....
        /*0964*/ 	.word	0x00025450


	//   ....[242]....
        /*0968*/ 	.word	0x000254c0


	//   ....[243]....
        /*096c*/ 	.word	0x00025530


	//   ....[244]....
        /*0970*/ 	.word	0x00025580


	//   ....[245]....
        /*0974*/ 	.word	0x000255c0


	//   ....[246]....
        /*0978*/ 	.word	0x00025610


	//   ....[247]....
        /*097c*/ 	.word	0x00025660


	//   ....[248]....
        /*0980*/ 	.word	0x000256b0


	//   ....[249]....
        /*0984*/ 	.word	0x00025720


	//   ....[250]....
        /*0988*/ 	.word	0x00025760


	//   ....[251]....
        /*098c*/ 	.word	0x000257b0


	//   ....[252]....
        /*0990*/ 	.word	0x00025800


	//   ....[253]....
        /*0994*/ 	.word	0x00025850


	//   ....[254]....
        /*0998*/ 	.word	0x000258a0


	//   ....[255]....
        /*099c*/ 	.word	0x00025910


	//   ....[0]....
        /*09a0*/ 	.word	0x00025950


	//   ....[1]....
        /*09a4*/ 	.word	0x000259c0


	//   ....[2]....
        /*09a8*/ 	.word	0x00025a20


	//   ....[3]....
        /*09ac*/ 	.word	0x00025a90


	//----- nvinfo : EIATTR_EXIT_INSTR_OFFSETS
	.align		4
.L_328:
        /*09b0*/ 	.byte	0x04, 0x1c
        /*09b2*/ 	.short	(.L_330 - .L_329)


	//   ....[0]....
.L_329:
        /*09b4*/ 	.word	0x00000fe0


	//   ....[1]....
        /*09b8*/ 	.word	0x00022d90


	//----- nvinfo : EIATTR_MAX_THREADS
	.align		4
.L_330:
        /*09bc*/ 	.byte	0x04, 0x05
        /*09be*/ 	.short	(.L_332 - .L_331)
.L_331:
        /*09c0*/ 	.word	0x00000100
        /*09c4*/ 	.word	0x00000001
        /*09c8*/ 	.word	0x00000001


	//----- nvinfo : EIATTR_CRS_STACK_SIZE
	.align		4
.L_332:
        /*09cc*/ 	.byte	0x04, 0x1e
        /*09ce*/ 	.short	(.L_334 - .L_333)
.L_333:
        /*09d0*/ 	.word	0x00000000
.L_334:


//--------------------- .nv.info._ZN7cutlass13device_kernelIN5flash19enable_sm80_to_sm89INS1_16FlashAttnFwdSm80INS1_25CollectiveMainloopFwdSm80ILi8ELi1ELb0EN4cute5tupleIJNS5_1CILi128EEENS7_ILi64EEENS7_ILi192EEEEEELi192ENS_6half_tEfNS_4arch4Sm80ELb1ELb0ELb1ELb0ELb1ELb0ELb1ELb1EEENS1_21CollectiveEpilogueFwdINS6_IJS8_SA_S9_EEENS6_IJNS7_ILi1EEESI_SI_EEESC_SE_Li256ELb0ELb1ELb1ELb0EEENS1_30DynamicPersistentTileSchedulerILi256ELi256ELb1ELb1ELb0EEEEEEEEEvNT_6ParamsE --------------------------
	.section	.nv.info._ZN7cutlass13device_kernelIN5flash19enable_sm80_to_sm89INS1_16FlashAttnFwdSm80INS1_25CollectiveMainloopFwdSm80ILi8ELi1ELb0EN4cute5tupleIJNS5_1CILi128EEENS7_ILi64EEENS7_ILi192EEEEEELi192ENS_6half_tEfNS_4arch4Sm80ELb1ELb0ELb1ELb0ELb1ELb0ELb1ELb1EEENS1_21CollectiveEpilogueFwdINS6_IJS8_SA_S9_EEENS6_IJNS7_ILi1EEESI_SI_EEESC_SE_Li256ELb0ELb1ELb1ELb0EEENS1_30DynamicPersistentTileSchedulerILi256ELi256ELb1ELb1ELb0EEEEEEEEEvNT_6ParamsE,"",@"SHT_CUDA_INFO"
	.sectionflags	@""
	.align	4


	//----- nvinfo : EIATTR_CUDA_API_VERSION
	.align		4
        /*0000*/ 	.byte	0x04, 0x37
        /*0002*/ 	.short	(.L_336 - .L_335)
.L_335:
        /*0004*/ 	.word	0x00000082


	//----- nvinfo : EIATTR_SW2861232_WAR
	.align		4
.L_336:
        /*0008*/ 	.byte	0x01, 0x35
	.zero		2


	//----- nvinfo : EIATTR_PARAM_CBANK
	.align		4
        /*000c*/ 	.byte	0x04, 0x0a
        /*000e*/ 	.short	(.L_338 - .L_337)
	.align		4
.L_337:
        /*0010*/ 	.word	index@(.nv.constant0._ZN7cutlass13device_kernelIN5flash19enable_sm80_to_sm89INS1_16FlashAttnFwdSm80INS1_25CollectiveMainloopFwdSm80ILi8ELi1ELb0EN4cute5tupleIJNS5_1CILi128EEENS7_ILi64EEENS7_ILi192EEEEEELi192ENS_6half_tEfNS_4arch4Sm80ELb1ELb0ELb1ELb0ELb1ELb0ELb1ELb1EEENS1_21CollectiveEpilogueFwdINS6_IJS8_SA_S9_EEENS6_IJNS7_ILi1EEESI_SI_EEESC_SE_Li256ELb0ELb1ELb1ELb0EEENS1_30DynamicPersistentTileSchedulerILi256ELi256ELb1ELb1ELb0EEEEEEEEEvNT_6ParamsE)
        /*0014*/ 	.short	0x0160
        /*0016*/ 	.short	0x0428


	//----- nvinfo : EIATTR_CBANK_PARAM_SIZE
	.align		4
.L_338:
        /*0018*/ 	.byte	0x03, 0x19
        /*001a*/ 	.short	0x0428


	//----- nvinfo : EIATTR_KPARAM_INFO
	.align		4
        /*001c*/ 	.byte	0x04, 0x17
        /*001e*/ 	.short	(.L_340 - .L_339)
.L_339:
        /*0020*/ 	.word	0x00000000
        /*0024*/ 	.short	0x0000
        /*0026*/ 	.short	0x0000
        /*0028*/ 	.byte	0x00, 0xf0, 0xa1, 0x10


	//----- nvinfo : EIATTR_MAXREG_COUNT
	.align		4
.L_340:
        /*002c*/ 	.byte	0x03, 0x1b
        /*002e*/ 	.short	0x00ff


	//----- nvinfo : EIATTR_NUM_BARRIERS
	.align		4
        /*0030*/ 	.byte	0x02, 0x4c
        /*0032*/ 	.byte	0x06
	.zero		1


	//----- nvinfo : EIATTR_ANNOTATIONS
	.align		4
        /*0034*/ 	.byte	0x04, 0x55
        /*0036*/ 	.short	(.L_342 - .L_341)


	//   ....[0]....
.L_341:
        /*0038*/ 	.word	0x00000001
        /*003c*/ 	.byte	0x70, 0x00, 0x00, 0x00, 0x01, 0x00, 0x00, 0x00, 0xd0, 0x04, 0x00, 0x00, 0x01, 0x00, 0x00, 0x00
        /*004c*/ 	.byte	0xa0, 0x05, 0x00, 0x00, 0x01, 0x00, 0x00, 0x00, 0xb0, 0x37, 0x00, 0x00, 0x01, 0x00, 0x00, 0x00
        /*005c*/ 	.byte	0x00, 0xc2, 0x00, 0x00, 0x01, 0x00, 0x00, 0x00, 0x40, 0xc2, 0x00, 0x00, 0x01, 0x00, 0x00, 0x00
        /*006c*/ 	.byte	0xa0, 0xd8, 0x00, 0x00


	//----- nvinfo : EIATTR_MERCURY_ISA_VERSION
	.align		4
.L_342:
        /*0070*/ 	.byte	0x03, 0x5f
        /*0072*/ 	.short	0x0000


	//----- nvinfo : EIATTR_INT_WARP_WIDE_INSTR_OFFSETS
	.align		4
        /*0074*/ 	.byte	0x04, 0x31
        /*0076*/ 	.short	(.L_344 - .L_343)


	//   ....[0]....
.L_343:
        /*0078*/ 	.word	0x0000c030


	//   ....[1]....
        /*007c*/ 	.word	0x0000c0b0


	//----- nvinfo : EIATTR_COOP_GROUP_MASK_REGIDS
	.align		4
.L_344:
        /*0080*/ 	.byte	0x04, 0x29
        /*0082*/ 	.short	(.L_346 - .L_345)


	//   ....[0]....
.L_345:
        /*0084*/ 	.word	0xffffffff


	//   ....[1]....
        /*0088*/ 	.word	0xffffffff


	//   ....[2]....
        /*008c*/ 	.word	0xffffffff


	//   ....[3]....
        /*0090*/ 	.word	0xffffffff


	//   ....[4]....
        /*0094*/ 	.word	0xffffffff


	//   ....[5]....
        /*0098*/ 	.word	0xffffffff


	//   ....[6]....
        /*009c*/ 	.word	0xffffffff


	//   ....[7]....
        /*00a0*/ 	.word	0xffffffff


	//   ....[8]....
        /*00a4*/ 	.word	0xffffffff


	//   ....[9]....
        /*00a8*/ 	.word	0xffffffff


	//   ....[10]....
        /*00ac*/ 	.word	0xffffffff


	//   ....[11]....
        /*00b0*/ 	.word	0xffffffff


	//   ....[12]....
        /*00b4*/ 	.word	0xffffffff


	//   ....[13]....
        /*00b8*/ 	.word	0xffffffff


	//   ....[14]....
        /*00bc*/ 	.word	0xffffffff


	//   ....[15]....
        /*00c0*/ 	.word	0xffffffff


	//   ....[16]....
        /*00c4*/ 	.word	0xffffffff


	//   ....[17]....
        /*00c8*/ 	.word	0xffffffff


	//   ....[18]....
        /*00cc*/ 	.word	0xffffffff


	//   ....[19]....
        /*00d0*/ 	.word	0xffffffff


	//   ....[20]....
        /*00d4*/ 	.word	0xffffffff


	//   ....[21]....
        /*00d8*/ 	.word	0xffffffff


	//   ....[22]....
        /*00dc*/ 	.word	0xffffffff


	//   ....[23]....
        /*00e0*/ 	.word	0xffffffff


	//   ....[24]....
        /*00e4*/ 	.word	0xffffffff


	//   ....[25]....
        /*00e8*/ 	.word	0xffffffff


	//   ....[26]....
        /*00ec*/ 	.word	0xffffffff


	//   ....[27]....
        /*00f0*/ 	.word	0xffffffff


	//   ....[28]....
        /*00f4*/ 	.word	0xffffffff


	//   ....[29]....
        /*00f8*/ 	.word	0xffffffff


	//   ....[30]....
        /*00fc*/ 	.word	0xffffffff


	//   ....[31]....
        /*0100*/ 	.word	0xffffffff


	//   ....[32]....
        /*0104*/ 	.word	0xffffffff


	//   ....[33]....
        /*0108*/ 	.word	0xffffffff


	//   ....[34]....
        /*010c*/ 	.word	0xffffffff


	//   ....[35]....
        /*0110*/ 	.word	0xffffffff


	//   ....[36]....
        /*0114*/ 	.word	0xffffffff


	//   ....[37]....
        /*0118*/ 	.word	0xffffffff


	//   ....[38]....
        /*011c*/ 	.word	0xffffffff


	//   ....[39]....
        /*0120*/ 	.word	0xffffffff


	//   ....[40]....
        /*0124*/ 	.word	0xffffffff


	//   ....[41]....
        /*0128*/ 	.word	0xffffffff


	//   ....[42]....
        /*012c*/ 	.word	0xffffffff


	//   ....[43]....
        /*0130*/ 	.word	0xffffffff


	//   ....[44]....
        /*0134*/ 	.word	0xffffffff


	//   ....[45]....
        /*0138*/ 	.word	0xffffffff


	//   ....[46]....
        /*013c*/ 	.word	0xffffffff


	//   ....[47]....
        /*0140*/ 	.word	0xffffffff


	//   ....[48]....
        /*0144*/ 	.word	0xffffffff


	//   ....[49]....
        /*0148*/ 	.word	0xffffffff


	//   ....[50]....
        /*014c*/ 	.word	0xffffffff


	//   ....[51]....
        /*0150*/ 	.word	0xffffffff


	//   ....[52]....
        /*0154*/ 	.word	0xffffffff


	//   ....[53]....
        /*0158*/ 	.word	0xffffffff


	//   ....[54]....
        /*015c*/ 	.word	0xffffffff


	//   ....[55]....
        /*0160*/ 	.word	0xffffffff


	//   ....[56]....
        /*0164*/ 	.word	0xffffffff


	//   ....[57]....
        /*0168*/ 	.word	0xffffffff


	//   ....[58]....
        /*016c*/ 	.word	0xffffffff


	//   ....[59]....
        /*0170*/ 	.word	0xffffffff


	//   ....[60]....
        /*0174*/ 	.word	0xffffffff


	//   ....[61]....
        /*0178*/ 	.word	0xffffffff


	//   ....[62]....
        /*017c*/ 	.word	0xffffffff


	//   ....[63]....
        /*0180*/ 	.word	0xffffffff


	//   ....[64]....
        /*0184*/ 	.word	0xffffffff


	//   ....[65]....
        /*0188*/ 	.word	0xffffffff


	//   ....[66]....
        /*018c*/ 	.word	0xffffffff


	//   ....[67]....
        /*0190*/ 	.word	0xffffffff


	//   ....[68]....
        /*0194*/ 	.word	0xffffffff


	//   ....[69]....
        /*0198*/ 	.word	0xffffffff


	//   ....[70]....
        /*019c*/ 	.word	0xffffffff


	//   ....[71]....
        /*01a0*/ 	.word	0xffffffff


	//   ....[72]....
        /*01a4*/ 	.word	0xffffffff


	//   ....[73]....
        /*01a8*/ 	.word	0xffffffff


	//   ....[74]....
        /*01ac*/ 	.word	0xffffffff


	//   ....[75]....
        /*01b0*/ 	.word	0xffffffff


	//   ....[76]....
        /*01b4*/ 	.word	0xffffffff


	//   ....[77]....
        /*01b8*/ 	.word	0xffffffff


	//   ....[78]....
        /*01bc*/ 	.word	0xffffffff


	//   ....[79]....
        /*01c0*/ 	.word	0xffffffff


	//   ....[80]....
        /*01c4*/ 	.word	0xffffffff


	//   ....[81]....
        /*01c8*/ 	.word	0xffffffff


	//   ....[82]....
        /*01cc*/ 	.word	0xffffffff


	//   ....[83]....
        /*01d0*/ 	.word	0xffffffff


	//   ....[84]....
        /*01d4*/ 	.word	0xffffffff


	//   ....[85]....
        /*01d8*/ 	.word	0xffffffff


	//   ....[86]....
        /*01dc*/ 	.word	0xffffffff


	//   ....[87]....
        /*01e0*/ 	.word	0xffffffff


	//   ....[88]....
        /*01e4*/ 	.word	0xffffffff


	//   ....[89]....
        /*01e8*/ 	.word	0xffffffff


	//   ....[90]....
        /*01ec*/ 	.word	0xffffffff


	//   ....[91]....
        /*01f0*/ 	.word	0xffffffff


	//   ....[92]....
        /*01f4*/ 	.word	0xffffffff


	//   ....[93]....
        /*01f8*/ 	.word	0xffffffff


	//   ....[94]....
        /*01fc*/ 	.word	0xffffffff


	//   ....[95]....
        /*0200*/ 	.word	0xffffffff


	//   ....[96]....
        /*0204*/ 	.word	0xffffffff


	//   ....[97]....
        /*0208*/ 	.word	0xffffffff


	//   ....[98]....
        /*020c*/ 	.word	0xffffffff


	//   ....[99]....
        /*0210*/ 	.word	0xffffffff


	//   ....[100]....
        /*0214*/ 	.word	0xffffffff


	//   ....[101]....
        /*0218*/ 	.word	0xffffffff


	//   ....[102]....
        /*021c*/ 	.word	0xffffffff


	//   ....[103]....
        /*0220*/ 	.word	0xffffffff


	//   ....[104]....
        /*0224*/ 	.word	0xffffffff


	//   ....[105]....
        /*0228*/ 	.word	0xffffffff


	//   ....[106]....
        /*022c*/ 	.word	0xffffffff


	//   ....[107]....
        /*0230*/ 	.word	0xffffffff


	//   ....[108]....
        /*0234*/ 	.word	0xffffffff


	//   ....[109]....
        /*0238*/ 	.word	0xffffffff


	//   ....[110]....
        /*023c*/ 	.word	0xffffffff


	//   ....[111]....
        /*0240*/ 	.word	0xffffffff


	//   ....[112]....
        /*0244*/ 	.word	0xffffffff


	//----- nvinfo : EIATTR_COOP_GROUP_INSTR_OFFSETS
	.align		4
.L_346:
        /*0248*/ 	.byte	0x04, 0x28
        /*024a*/ 	.short	(.L_348 - .L_347)


	//   ....[0]....
.L_347:
        /*024c*/ 	.word	0x00000050


	//   ....[1]....
        /*0250*/ 	.word	0x000015b0


	//   ....[2]....
        /*0254*/ 	.word	0x000015d0


	//   ....[3]....
        /*0258*/ 	.word	0x00001750


	//   ....[4]....
        /*025c*/ 	.word	0x00001760


	//   ....[5]....
        /*0260*/ 	.word	0x000018c0


	//   ....[6]....
        /*0264*/ 	.word	0x000018e0


	//   ....[7]....
        /*0268*/ 	.word	0x00001a40


	//   ....[8]....
        /*026c*/ 	.word	0x00001a50


	//   ....[9]....
        /*0270*/ 	.word	0x00001f90


	//   ....[10]....
        /*0274*/ 	.word	0x00001fb0


	//   ....[11]....
        /*0278*/ 	.word	0x00001fd0


	//   ....[12]....
        /*027c*/ 	.word	0x00001fe0


	//   ....[13]....
        /*0280*/ 	.word	0x00002110


	//   ....[14]....
        /*0284*/ 	.word	0x00002210


	//   ....[15]....
        /*0288*/ 	.word	0x000022a0


	//   ....[16]....
        /*028c*/ 	.word	0x00002330


	//   ....[17]....
        /*0290*/ 	.word	0x000034f0


	//   ....[18]....
        /*0294*/ 	.word	0x00003510


	//   ....[19]....
        /*0298*/ 	.word	0x00003610


	//   ....[20]....
        /*029c*/ 	.word	0x00003630


	//   ....[21]....
        /*02a0*/ 	.word	0x00003880


	//   ....[22]....
        /*02a4*/ 	.word	0x00003ac0


	//   ....[23]....
        /*02a8*/ 	.word	0x00003ec0


	//   ....[24]....
        /*02ac*/ 	.word	0x00003ee0


	//   ....[25]....
        /*02b0*/ 	.word	0x00003f00


	//   ....[26]....
        /*02b4*/ 	.word	0x00003f20


	//   ....[27]....
        /*02b8*/ 	.word	0x00005320


	//   ....[28]....
        /*02bc*/ 	.word	0x00005340


	//   ....[29]....
        /*02c0*/ 	.word	0x00005410


	//   ....[30]....
        /*02c4*/ 	.word	0x00005450


	//   ....[31]....
        /*02c8*/ 	.word	0x000065d0


	//   ....[32]....
        /*02cc*/ 	.word	0x000065f0


	//   ....[33]....
        /*02d0*/ 	.word	0x000066c0


	//   ....[34]....
        /*02d4*/ 	.word	0x00006700


	//   ....[35]....
        /*02d8*/ 	.word	0x00006940


	//   ....[36]....
        /*02dc*/ 	.word	0x00006b80


	//   ....[37]....
        /*02e0*/ 	.word	0x00006f80


	//   ....[38]....
        /*02e4*/ 	.word	0x00006fa0


	//   ....[39]....
        /*02e8*/ 	.word	0x00006fc0


	//   ....[40]....
        /*02ec*/ 	.word	0x00006fe0


	//   ....[41]....
        /*02f0*/ 	.word	0x000089f0


	//   ....[42]....
        /*02f4*/ 	.word	0x00008a00


	//   ....[43]....
        /*02f8*/ 	.word	0x00008a50


	//   ....[44]....
        /*02fc*/ 	.word	0x00008a80


	//   ....[45]....
        /*0300*/ 	.word	0x00009c20


	//   ....[46]....
        /*0304*/ 	.word	0x00009c40


	//   ....[47]....
        /*0308*/ 	.word	0x00009d10


	//   ....[48]....
        /*030c*/ 	.word	0x00009d30


	//   ....[49]....
        /*0310*/ 	.word	0x0000a070


	//   ....[50]....
        /*0314*/ 	.word	0x0000a080


	//   ....[51]....
        /*0318*/ 	.word	0x0000a0b0


	//   ....[52]....
        /*031c*/ 	.word	0x0000a0c0


	//   ....[53]....
        /*0320*/ 	.word	0x0000b810


	//   ....[54]....
        /*0324*/ 	.word	0x0000b840


	//   ....[55]....
        /*0328*/ 	.word	0x0000b850


	//   ....[56]....
        /*032c*/ 	.word	0x0000b880


	//   ....[57]....
        /*0330*/ 	.word	0x0000c1f0


	//   ....[58]....
        /*0334*/ 	.word	0x0000c7f0


	//   ....[59]....
        /*0338*/ 	.word	0x0000c820


	//   ....[60]....
        /*033c*/ 	.word	0x0000c840


	//   ....[61]....
        /*0340*/ 	.word	0x0000c860


	//   ....[62]....
        /*0344*/ 	.word	0x0000c950


	//   ....[63]....
        /*0348*/ 	.word	0x0000c970


	//   ....[64]....
        /*034c*/ 	.word	0x0000cfd0


	//   ....[65]....
        /*0350*/ 	.word	0x0000cfe0


	//   ....[66]....
        /*0354*/ 	.word	0x0000d920


	//   ....[67]....
        /*0358*/ 	.word	0x0000da00


	//   ....[68]....
        /*035c*/ 	.word	0x0000da70


	//   ....[69]....
        /*0360*/ 	.word	0x0000dad0


	//   ....[70]....
        /*0364*/ 	.word	0x0000db30


	//   ....[71]....
        /*0368*/ 	.word	0x0000db90


	//   ....[72]....
        /*036c*/ 	.word	0x0000dc00


	//   ....[73]....
        /*0370*/ 	.word	0x0000dc60


	//   ....[74]....
        /*0374*/ 	.word	0x0000dcc0


	//   ....[75]....
        /*0378*/ 	.word	0x0000dd20


	//   ....[76]....
        /*037c*/ 	.word	0x0000dd90


	//   ....[77]....
        /*0380*/ 	.word	0x0000df00


	//   ....[78]....
        /*0384*/ 	.word	0x0000df60


	//   ....[79]....
        /*0388*/ 	.word	0x0000dfc0


	//   ....[80]....
        /*038c*/ 	.word	0x0000e020


	//   ....[81]....
        /*0390*/ 	.word	0x0000e460


	//   ....[82]....
        /*0394*/ 	.word	0x0000e4b0


	//   ....[83]....
        /*0398*/ 	.word	0x0000e500


	//   ....[84]....
        /*039c*/ 	.word	0x0000e550


	//   ....[85]....
        /*03a0*/ 	.word	0x0000e5c0


	//   ....[86]....
        /*03a4*/ 	.word	0x0000e630


	//   ....[87]....
        /*03a8*/ 	.word	0x0000e7a0


	//   ....[88]....
        /*03ac*/ 	.word	0x0000e800


	//   ....[89]....
        /*03b0*/ 	.word	0x0000e860


	//   ....[90]....
        /*03b4*/ 	.word	0x0000e8d0


	//   ....[91]....
        /*03b8*/ 	.word	0x0000ea40


	//   ....[92]....
        /*03bc*/ 	.word	0x0000eaa0


	//   ....[93]....
        /*03c0*/ 	.word	0x0000eb00


	//   ....[94]....
        /*03c4*/ 	.word	0x0000eb60


	//   ....[95]....
        /*03c8*/ 	.word	0x0000efa0


	//   ....[96]....
        /*03cc*/ 	.word	0x0000efe0


	//   ....[97]....
        /*03d0*/ 	.word	0x0000f030


	//   ....[98]....
        /*03d4*/ 	.word	0x0000f070


	//   ....[99]....
        /*03d8*/ 	.word	0x0000f0c0


	//   ....[100]....
        /*03dc*/ 	.word	0x0000f120


	//   ....[101]....
        /*03e0*/ 	.word	0x0000f190


	//   ....[102]....
        /*03e4*/ 	.word	0x0000f2d0


	//   ....[103]....
        /*03e8*/ 	.word	0x0000f330


	//   ....[104]....
        /*03ec*/ 	.word	0x0000f370


	//   ....[105]....
        /*03f0*/ 	.word	0x0000f3b0


	//   ....[106]....
        /*03f4*/ 	.word	0x0000f400


	//   ....[107]....
        /*03f8*/ 	.word	0x0000f440


	//   ....[108]....
        /*03fc*/ 	.word	0x0000f490


	//   ....[109]....
        /*0400*/ 	.word	0x0000f4f0


	//   ....[110]....
        /*0404*/ 	.word	0x0000f540


	//   ....[111]....
        /*0408*/ 	.word	0x0000f590


	//   ....[112]....
        /*040c*/ 	.word	0x0000f600


	//----- nvinfo : EIATTR_EXIT_INSTR_OFFSETS
	.align		4
.L_348:
        /*0410*/ 	.byte	0x04, 0x1c
        /*0412*/ 	.short	(.L_350 - .L_349)


	//   ....[0]....
.L_349:
        /*0414*/ 	.word	0x000000a0


	//   ....[1]....
        /*0418*/ 	.word	0x0000d9b0


	//----- nvinfo : EIATTR_MAX_THREADS
	.align		4
.L_350:
        /*041c*/ 	.byte	0x04, 0x05
        /*041e*/ 	.short	(.L_352 - .L_351)
.L_351:
        /*0420*/ 	.word	0x00000100
        /*0424*/ 	.word	0x00000001
        /*0428*/ 	.word	0x00000001


	//----- nvinfo : EIATTR_CRS_STACK_SIZE
	.align		4
.L_352:
        /*042c*/ 	.byte	0x04, 0x1e
        /*042e*/ 	.short	(.L_354 - .L_353)
.L_353:
        /*0430*/ 	.word	0x00000000
.L_354:


//--------------------- .nv.info._ZN7cutlass13device_kernelIN5flash19enable_sm80_to_sm89INS1_16FlashAttnFwdSm80INS1_25CollectiveMainloopFwdSm80ILi8ELi1ELb0EN4cute5tupleIJNS5_1CILi128EEENS7_ILi64EEENS7_ILi192EEEEEELi192ENS_6half_tEfNS_4arch4Sm80ELb1ELb0ELb1ELb1ELb1ELb0ELb1ELb1EEENS1_21CollectiveEpilogueFwdINS6_IJS8_SA_S9_EEENS6_IJNS7_ILi1EEESI_SI_EEESC_SE_Li256ELb1ELb1ELb1ELb0EEENS1_36VarlenDynamicPersistentTileSchedulerILi128ELi64ELi256ELi256ELb1ELb1ELb0ELb1ELb1ELb1EEEEEEEEEvNT_6ParamsE --------------------------
	.section	.nv.info._ZN7cutlass13device_kernelIN5flash19enable_sm80_to_sm89INS1_16FlashAttnFwdSm80INS1_25CollectiveMainloopFwdSm80ILi8ELi1ELb0EN4cute5tupleIJNS5_1CILi128EEENS7_ILi64EEENS7_ILi192EEEEEELi192ENS_6half_tEfNS_4arch4Sm80ELb1ELb0ELb1ELb1ELb1ELb0ELb1ELb1EEENS1_21CollectiveEpilogueFwdINS6_IJS8_SA_S9_EEENS6_IJNS7_ILi1EEESI_SI_EEESC_SE_Li256ELb1ELb1ELb1ELb0EEENS1_36VarlenDynamicPersistentTileSchedulerILi128ELi64ELi256ELi256ELb1ELb1ELb0ELb1ELb1ELb1EEEEEEEEEvNT_6ParamsE,"",@"SHT_CUDA_INFO"
	.sectionflags	@""
	.align	4


	//----- nvinfo : EIATTR_CUDA_API_VERSION
	.align		4
        /*0000*/ 	.byte	0x04, 0x37
        /*0002*/ 	.short	(.L_356 - .L_355)
.L_355:
        /*0004*/ 	.word	0x00000082


	//----- nvinfo : EIATTR_SW2861232_WAR
	.align		4
.L_356:
        /*0008*/ 	.byte	0x01, 0x35
	.zero		2


	//----- nvinfo : EIATTR_PARAM_CBANK
	.align		4
        /*000c*/ 	.byte	0x04, 0x0a
        /*000e*/ 	.short	(.L_358 - .L_357)
	.align		4
.L_357:
        /*0010*/ 	.word	index@(.nv.constant0._ZN7cutlass13device_kernelIN5flash19enable_sm80_to_sm89INS1_16FlashAttnFwdSm80INS1_25CollectiveMainloopFwdSm80ILi8ELi1ELb0EN4cute5tupleIJNS5_1CILi128EEENS7_ILi64EEENS7_ILi192EEEEEELi192ENS_6half_tEfNS_4arch4Sm80ELb1ELb0ELb1ELb1ELb1ELb0ELb1ELb1EEENS1_21CollectiveEpilogueFwdINS6_IJS8_SA_S9_EEENS6_IJNS7_ILi1EEESI_SI_EEESC_SE_Li256ELb1ELb1ELb1ELb0EEENS1_36VarlenDynamicPersistentTileSchedulerILi128ELi64ELi256ELi256ELb1ELb1ELb0ELb1ELb1ELb1EEEEEEEEEvNT_6ParamsE)
        /*0014*/ 	.short	0x0160
        /*0016*/ 	.short	0x0438


	//----- nvinfo : EIATTR_CBANK_PARAM_SIZE
	.align		4
.L_358:
        /*0018*/ 	.byte	0x03, 0x19
        /*001a*/ 	.short	0x0438


	//----- nvinfo : EIATTR_KPARAM_INFO
	.align		4
        /*001c*/ 	.byte	0x04, 0x17
        /*001e*/ 	.short	(.L_360 - .L_359)
.L_359:
        /*0020*/ 	.word	0x00000000
        /*0024*/ 	.short	0x0000
        /*0026*/ 	.short	0x0000
        /*0028*/ 	.byte	0x00, 0xf0, 0xe1, 0x10


	//----- nvinfo : EIATTR_MAXREG_COUNT
	.align		4
.L_360:
        /*002c*/ 	.byte	0x03, 0x1b
        /*002e*/ 	.short	0x00ff


	//----- nvinfo : EIATTR_NUM_BARRIERS
	.align		4
        /*0030*/ 	.byte	0x02, 0x4c
        /*0032*/ 	.byte	0x06
	.zero		1


	//----- nvinfo : EIATTR_ANNOTATIONS
	.align		4
        /*0034*/ 	.byte	0x04, 0x55
        /*0036*/ 	.short	(.L_362 - .L_361)


	//   ....[0]....
.L_361:
        /*0038*/ 	.word	0x00000001
        /*003c*/ 	.byte	0x70, 0x00, 0x00, 0x00, 0x01, 0x00, 0x00, 0x00, 0x90, 0x14, 0x00, 0x00, 0x01, 0x00, 0x00, 0x00
        /*004c*/ 	.byte	0x80, 0x18, 0x00, 0x00, 0x01, 0x00, 0x00, 0x00, 0xb0, 0x18, 0x00, 0x00, 0x01, 0x00, 0x00, 0x00
        /*005c*/ 	.byte	0xf0, 0x18, 0x00, 0x00, 0x01, 0x00, 0x00, 0x00, 0x80, 0xd1, 0x00, 0x00, 0x01, 0x00, 0x00, 0x00
        /*006c*/ 	.byte	0x90, 0xd1, 0x00, 0x00, 0x01, 0x00, 0x00, 0x00, 0xa0, 0xd1, 0x00, 0x00, 0x01, 0x00, 0x00, 0x00
        /*007c*/ 	.byte	0x10, 0xd9, 0x00, 0x00, 0x01, 0x00, 0x00, 0x00, 0x10, 0x04, 0x01, 0x00


	//----- nvinfo : EIATTR_MERCURY_ISA_VERSION
	.align		4
.L_362:
        /*0088*/ 	.byte	0x03, 0x5f
        /*008a*/ 	.short	0x0000


	//----- nvinfo : EIATTR_INT_WARP_WIDE_INSTR_OFFSETS
	.align		4
        /*008c*/ 	.byte	0x04, 0x31
        /*008e*/ 	.short	(.L_364 - .L_363)


	//   ....[0]....
.L_363:
        /*0090*/ 	.word	0x0000d060


	//   ....[1]....
        /*0094*/ 	.word	0x0000d0e0


	//----- nvinfo : EIATTR_COOP_GROUP_MASK_REGIDS
	.align		4
.L_364:
        /*0098*/ 	.byte	0x04, 0x29
        /*009a*/ 	.short	(.L_366 - .L_365)


	//   ....[0]....
.L_365:
        /*009c*/ 	.word	0xffffffff


	//   ....[1]....
        /*00a0*/ 	.word	0xffffffff


	//   ....[2]....
        /*00a4*/ 	.word	0xffffffff


	//   ....[3]....
        /*00a8*/ 	.word	0xffffffff


	//   ....[4]....
        /*00ac*/ 	.word	0xffffffff


	//   ....[5]....
        /*00b0*/ 	.word	0xffffffff


	//   ....[6]....
        /*00b4*/ 	.word	0xffffffff


	//   ....[7]....
        /*00b8*/ 	.word	0xffffffff


	//   ....[8]....
        /*00bc*/ 	.word	0xffffffff


	//   ....[9]....
        /*00c0*/ 	.word	0xffffffff


	//   ....[10]....
        /*00c4*/ 	.word	0xffffffff


	//   ....[11]....
        /*00c8*/ 	.word	0xffffffff


	//   ....[12]....
        /*00cc*/ 	.word	0xffffffff


	//   ....[13]....
        /*00d0*/ 	.word	0xffffffff


	//   ....[14]....
        /*00d4*/ 	.word	0xffffffff


	//   ....[15]....
        /*00d8*/ 	.word	0xffffffff


	//   ....[16]....
        /*00dc*/ 	.word	0xffffffff


	//   ....[17]....
        /*00e0*/ 	.word	0xffffffff


	//   ....[18]....
        /*00e4*/ 	.word	0xffffffff


	//   ....[19]....
        /*00e8*/ 	.word	0xffffffff


	//   ....[20]....
        /*00ec*/ 	.word	0xffffffff


	//   ....[21]....
        /*00f0*/ 	.word	0xffffffff


	//   ....[22]....
        /*00f4*/ 	.word	0xffffffff


	//   ....[23]....
        /*00f8*/ 	.word	0xffffffff


	//   ....[24]....
        /*00fc*/ 	.word	0xffffffff


	//   ....[25]....
        /*0100*/ 	.word	0xffffffff


	//   ....[26]....
        /*0104*/ 	.word	0xffffffff


	//   ....[27]....
        /*0108*/ 	.word	0xffffffff


	//   ....[28]....
        /*010c*/ 	.word	0xffffffff


	//   ....[29]....
        /*0110*/ 	.word	0xffffffff


	//   ....[30]....
        /*0114*/ 	.word	0xffffffff


	//   ....[31]....
        /*0118*/ 	.word	0xffffffff


	//   ....[32]....
        /*011c*/ 	.word	0xffffffff


	//   ....[33]....
        /*0120*/ 	.word	0xffffffff


	//   ....[34]....
        /*0124*/ 	.word	0xffffffff


	//   ....[35]....
        /*0128*/ 	.word	0xffffffff


	//   ....[36]....
        /*012c*/ 	.word	0xffffffff


	//   ....[37]....
        /*0130*/ 	.word	0xffffffff


	//   ....[38]....
        /*0134*/ 	.word	0xffffffff


	//   ....[39]....
        /*0138*/ 	.word	0xffffffff


	//   ....[40]....
        /*013c*/ 	.word	0xffffffff


	//   ....[41]....
        /*0140*/ 	.word	0xffffffff


	//   ....[42]....
        /*0144*/ 	.word	0xffffffff


	//   ....[43]....
        /*0148*/ 	.word	0xffffffff


	//   ....[44]....
        /*014c*/ 	.word	0xffffffff


	//   ....[45]....
        /*0150*/ 	.word	0xffffffff


	//   ....[46]....
        /*0154*/ 	.word	0xffffffff


	//   ....[47]....
        /*0158*/ 	.word	0xffffffff


	//   ....[48]....
        /*015c*/ 	.word	0xffffffff


	//   ....[49]....
        /*0160*/ 	.word	0xffffffff


	//   ....[50]....
        /*0164*/ 	.word	0xffffffff


	//   ....[51]....
        /*0168*/ 	.word	0xffffffff


	//   ....[52]....
        /*016c*/ 	.word	0xffffffff


	//   ....[53]....
        /*0170*/ 	.word	0xffffffff


	//   ....[54]....
        /*0174*/ 	.word	0xffffffff


	//   ....[55]....
        /*0178*/ 	.word	0xffffffff


	//   ....[56]....
        /*017c*/ 	.word	0xffffffff


	//   ....[57]....
        /*0180*/ 	.word	0xffffffff


	//   ....[58]....
        /*0184*/ 	.word	0xffffffff


	//   ....[59]....
        /*0188*/ 	.word	0xffffffff


	//   ....[60]....
        /*018c*/ 	.word	0xffffffff


	//   ....[61]....
        /*0190*/ 	.word	0xffffffff


	//   ....[62]....
        /*0194*/ 	.word	0xffffffff


	//   ....[63]....
        /*0198*/ 	.word	0xffffffff


	//   ....[64]....
        /*019c*/ 	.word	0xffffffff


	//   ....[65]....
        /*01a0*/ 	.word	0xffffffff


	//   ....[66]....
        /*01a4*/ 	.word	0xffffffff


	//   ....[67]....
        /*01a8*/ 	.word	0xffffffff


	//   ....[68]....
        /*01ac*/ 	.word	0xffffffff


	//   ....[69]....
        /*01b0*/ 	.word	0xffffffff


	//   ....[70]....
        /*01b4*/ 	.word	0xffffffff


	//   ....[71]....
        /*01b8*/ 	.word	0xffffffff


	//   ....[72]....
        /*01bc*/ 	.word	0xffffffff


	//   ....[73]....
        /*01c0*/ 	.word	0xffffffff


	//   ....[74]....
        /*01c4*/ 	.word	0xffffffff


	//   ....[75]....
        /*01c8*/ 	.word	0xffffffff


	//   ....[76]....
        /*01cc*/ 	.word	0xffffffff


	//   ....[77]....
        /*01d0*/ 	.word	0xffffffff


	//   ....[78]....
        /*01d4*/ 	.word	0xffffffff


	//   ....[79]....
        /*01d8*/ 	.word	0xffffffff


	//   ....[80]....
        /*01dc*/ 	.word	0xffffffff


	//   ....[81]....
        /*01e0*/ 	.word	0xffffffff


	//   ....[82]....
        /*01e4*/ 	.word	0xffffffff


	//   ....[83]....
        /*01e8*/ 	.word	0xffffffff


	//   ....[84]....
        /*01ec*/ 	.word	0xffffffff


	//   ....[85]....
        /*01f0*/ 	.word	0xffffffff


	//   ....[86]....
        /*01f4*/ 	.word	0xffffffff


	//   ....[87]....
        /*01f8*/ 	.word	0xffffffff


	//   ....[88]....
        /*01fc*/ 	.word	0xffffffff


	//   ....[89]....
        /*0200*/ 	.word	0xffffffff


	//   ....[90]....
        /*0204*/ 	.word	0xffffffff


	//   ....[91]....
        /*0208*/ 	.word	0xffffffff


	//   ....[92]....
        /*020c*/ 	.word	0xffffffff


	//   ....[93]....
        /*0210*/ 	.word	0xffffffff


	//   ....[94]....
        /*0214*/ 	.word	0xffffffff


	//   ....[95]....
        /*0218*/ 	.word	0xffffffff


	//   ....[96]....
        /*021c*/ 	.word	0xffffffff


	//   ....[97]....
        /*0220*/ 	.word	0xffffffff


	//   ....[98]....
        /*0224*/ 	.word	0xffffffff


	//   ....[99]....
        /*0228*/ 	.word	0xffffffff


	//   ....[100]....
        /*022c*/ 	.word	0xffffffff


	//   ....[101]....
        /*0230*/ 	.word	0xffffffff


	//   ....[102]....
        /*0234*/ 	.word	0xffffffff


	//   ....[103]....
        /*0238*/ 	.word	0xffffffff


	//   ....[104]....
        /*023c*/ 	.word	0xffffffff


	//   ....[105]....
        /*0240*/ 	.word	0xffffffff


	//   ....[106]....
        /*0244*/ 	.word	0xffffffff


	//   ....[107]....
        /*0248*/ 	.word	0xffffffff


	//   ....[108]....
        /*024c*/ 	.word	0xffffffff


	//   ....[109]....
        /*0250*/ 	.word	0xffffffff


	//   ....[110]....
        /*0254*/ 	.word	0xffffffff


	//   ....[111]....
        /*0258*/ 	.word	0xffffffff


	//   ....[112]....
        /*025c*/ 	.word	0xffffffff


	//   ....[113]....
        /*0260*/ 	.word	0xffffffff


	//   ....[114]....
        /*0264*/ 	.word	0xffffffff


	//   ....[115]....
        /*0268*/ 	.word	0xffffffff


	//   ....[116]....
        /*026c*/ 	.word	0xffffffff


	//   ....[117]....
        /*0270*/ 	.word	0xffffffff


	//   ....[118]....
        /*0274*/ 	.word	0xffffffff


	//   ....[119]....
        /*0278*/ 	.word	0xffffffff


	//   ....[120]....
        /*027c*/ 	.word	0xffffffff


	//   ....[121]....
        /*0280*/ 	.word	0xffffffff


	//   ....[122]....
        /*0284*/ 	.word	0xffffffff


	//   ....[123]....
        /*0288*/ 	.word	0xffffffff


	//   ....[124]....
        /*028c*/ 	.word	0xffffffff


	//   ....[125]....
        /*0290*/ 	.word	0xffffffff


	//   ....[126]....
        /*0294*/ 	.word	0xffffffff


	//   ....[127]....
        /*0298*/ 	.word	0xffffffff


	//   ....[128]....
        /*029c*/ 	.word	0xffffffff


	//   ....[129]....
        /*02a0*/ 	.word	0xffffffff


	//   ....[130]....
        /*02a4*/ 	.word	0xffffffff


	//   ....[131]....
        /*02a8*/ 	.word	0xffffffff


	//   ....[132]....
        /*02ac*/ 	.word	0xffffffff


	//   ....[133]....
        /*02b0*/ 	.word	0xffffffff


	//   ....[134]....
        /*02b4*/ 	.word	0xffffffff


	//   ....[135]....
        /*02b8*/ 	.word	0xffffffff


	//   ....[136]....
        /*02bc*/ 	.word	0xffffffff


	//   ....[137]....
        /*02c0*/ 	.word	0xffffffff


	//   ....[138]....
        /*02c4*/ 	.word	0xffffffff


	//   ....[139]....
        /*02c8*/ 	.word	0xffffffff


	//   ....[140]....
        /*02cc*/ 	.word	0xffffffff


	//   ....[141]....
        /*02d0*/ 	.word	0xffffffff


	//   ....[142]....
        /*02d4*/ 	.word	0xffffffff


	//   ....[143]....
        /*02d8*/ 	.word	0xffffffff


	//   ....[144]....
        /*02dc*/ 	.word	0xffffffff


	//   ....[145]....
        /*02e0*/ 	.word	0xffffffff


	//   ....[146]....
        /*02e4*/ 	.word	0xffffffff


	//   ....[147]....
        /*02e8*/ 	.word	0xffffffff


	//   ....[148]....
        /*02ec*/ 	.word	0xffffffff


	//   ....[149]....
        /*02f0*/ 	.word	0xffffffff


	//   ....[150]....
        /*02f4*/ 	.word	0xffffffff


	//   ....[151]....
        /*02f8*/ 	.word	0xffffffff


	//   ....[152]....
        /*02fc*/ 	.word	0xffffffff


	//   ....[153]....
        /*0300*/ 	.word	0xffffffff


	//   ....[154]....
        /*0304*/ 	.word	0xffffffff


	//   ....[155]....
        /*0308*/ 	.word	0xffffffff


	//   ....[156]....
        /*030c*/ 	.word	0xffffffff


	//   ....[157]....
        /*0310*/ 	.word	0xffffffff


	//   ....[158]....
        /*0314*/ 	.word	0xffffffff


	//   ....[159]....
        /*0318*/ 	.word	0xffffffff


	//   ....[160]....
        /*031c*/ 	.word	0xffffffff


	//   ....[161]....
        /*0320*/ 	.word	0xffffffff


	//   ....[162]....
        /*0324*/ 	.word	0xffffffff


	//   ....[163]....
        /*0328*/ 	.word	0xffffffff


	//   ....[164]....
        /*032c*/ 	.word	0xffffffff


	//   ....[165]....
        /*0330*/ 	.word	0xffffffff


	//   ....[166]....
        /*0334*/ 	.word	0xffffffff


	//   ....[167]....
        /*0338*/ 	.word	0xffffffff


	//   ....[168]....
        /*033c*/ 	.word	0xffffffff


	//   ....[169]....
        /*0340*/ 	.word	0xffffffff


	//   ....[170]....
        /*0344*/ 	.word	0xffffffff


	//   ....[171]....
        /*0348*/ 	.word	0xffffffff


	//   ....[172]....
        /*034c*/ 	.word	0xffffffff


	//   ....[173]....
        /*0350*/ 	.word	0xffffffff


	//   ....[174]....
        /*0354*/ 	.word	0xffffffff


	//   ....[175]....
        /*0358*/ 	.word	0xffffffff


	//   ....[176]....
        /*035c*/ 	.word	0xffffffff


	//   ....[177]....
        /*0360*/ 	.word	0xffffffff


	//   ....[178]....
        /*0364*/ 	.word	0xffffffff


	//   ....[179]....
        /*0368*/ 	.word	0xffffffff


	//   ....[180]....
        /*036c*/ 	.word	0xffffffff


	//   ....[181]....
        /*0370*/ 	.word	0xffffffff


	//   ....[182]....
        /*0374*/ 	.word	0xffffffff


	//   ....[183]....
        /*0378*/ 	.word	0xffffffff


	//   ....[184]....
        /*037c*/ 	.word	0xffffffff


	//   ....[185]....
        /*0380*/ 	.word	0xffffffff


	//   ....[186]....
        /*0384*/ 	.word	0xffffffff


	//   ....[187]....
        /*0388*/ 	.word	0xffffffff


	//   ....[188]....
        /*038c*/ 	.word	0xffffffff


	//   ....[189]....
        /*0390*/ 	.word	0xffffffff


	//   ....[190]....
        /*0394*/ 	.word	0xffffffff


	//   ....[191]....
        /*0398*/ 	.word	0xffffffff


	//   ....[192]....
        /*039c*/ 	.word	0xffffffff


	//   ....[193]....
        /*03a0*/ 	.word	0xffffffff


	//   ....[194]....
        /*03a4*/ 	.word	0xffffffff


	//   ....[195]....
        /*03a8*/ 	.word	0xffffffff


	//   ....[196]....
        /*03ac*/ 	.word	0xffffffff


	//   ....[197]....
        /*03b0*/ 	.word	0xffffffff


	//   ....[198]....
        /*03b4*/ 	.word	0xffffffff


	//   ....[199]....
        /*03b8*/ 	.word	0xffffffff


	//   ....[200]....
        /*03bc*/ 	.word	0xffffffff


	//   ....[201]....
        /*03c0*/ 	.word	0xffffffff


	//   ....[202]....
        /*03c4*/ 	.word	0xffffffff


	//   ....[203]....
        /*03c8*/ 	.word	0xffffffff


	//   ....[204]....
        /*03cc*/ 	.word	0xffffffff


	//   ....[205]....
        /*03d0*/ 	.word	0xffffffff


	//   ....[206]....
        /*03d4*/ 	.word	0xffffffff


	//   ....[207]....
        /*03d8*/ 	.word	0xffffffff


	//----- nvinfo : EIATTR_COOP_GROUP_INSTR_OFFSETS
	.align		4
.L_366:
        /*03dc*/ 	.byte	0x04, 0x28
        /*03de*/ 	.short	(.L_368 - .L_367)


	//   ....[0]....
.L_367:
        /*03e0*/ 	.word	0x00000050


	//   ....[1]....
        /*03e4*/ 	.word	0x000001e0


	//   ....[2]....
        /*03e8*/ 	.word	0x00000210


	//   ....[3]....
        /*03ec*/ 	.word	0x00000240


	//   ....[4]....
        /*03f0*/ 	.word	0x00000270


	//   ....[5]....
        /*03f4*/ 	.word	0x000002a0


	//   ....[6]....
        /*03f8*/ 	.word	0x000002d0


	//   ....[7]....
        /*03fc*/ 	.word	0x00000430


	//   ....[8]....
        /*0400*/ 	.word	0x00000470


	//   ....[9]....
        /*0404*/ 	.word	0x000004a0


	//   ....[10]....
        /*0408*/ 	.word	0x000004d0


	//   ....[11]....
        /*040c*/ 	.word	0x00000500


	//   ....[12]....
        /*0410*/ 	.word	0x00000530


	//   ....[13]....
        /*0414*/ 	.word	0x000005c0


	//   ....[14]....
        /*0418*/ 	.word	0x00000600


	//   ....[15]....
        /*041c*/ 	.word	0x00000620


	//   ....[16]....
        /*0420*/ 	.word	0x00000680


	//   ....[17]....
        /*0424*/ 	.word	0x000026d0


	//   ....[18]....
        /*0428*/ 	.word	0x000026f0


	//   ....[19]....
        /*042c*/ 	.word	0x00002860


	//   ....[20]....
        /*0430*/ 	.word	0x00002870


	//   ....[21]....
        /*0434*/ 	.word	0x000029d0


	//   ....[22]....
        /*0438*/ 	.word	0x000029f0


	//   ....[23]....
        /*043c*/ 	.word	0x00002b50


	//   ....[24]....
        /*0440*/ 	.word	0x00002b60


	//   ....[25]....
        /*0444*/ 	.word	0x00003000


	//   ....[26]....
        /*0448*/ 	.word	0x00003010


	//   ....[27]....
        /*044c*/ 	.word	0x00003020


	//   ....[28]....
        /*0450*/ 	.word	0x00003030


	//   ....[29]....
        /*0454*/ 	.word	0x00003290


	//   ....[30]....
        /*0458*/ 	.word	0x000032e0


	//   ....[31]....
        /*045c*/ 	.word	0x00003300


	//   ....[32]....
        /*0460*/ 	.word	0x00003320


	//   ....[33]....
        /*0464*/ 	.word	0x000044f0


	//   ....[34]....
        /*0468*/ 	.word	0x00004510


	//   ....[35]....
        /*046c*/ 	.word	0x00004610


	//   ....[36]....
        /*0470*/ 	.word	0x00004630


	//   ....[37]....
        /*0474*/ 	.word	0x00004860


	//   ....[38]....
        /*0478*/ 	.word	0x00004aa0


	//   ....[39]....
        /*047c*/ 	.word	0x00004ea0


	//   ....[40]....
        /*0480*/ 	.word	0x00004ec0


	//   ....[41]....
        /*0484*/ 	.word	0x00004ee0


	//   ....[42]....
        /*0488*/ 	.word	0x00004f00


	//   ....[43]....
        /*048c*/ 	.word	0x00006310


	//   ....[44]....
        /*0490*/ 	.word	0x00006330


	//   ....[45]....
        /*0494*/ 	.word	0x00006400


	//   ....[46]....
        /*0498*/ 	.word	0x00006440


	//   ....[47]....
        /*049c*/ 	.word	0x000075c0


	//   ....[48]....
        /*04a0*/ 	.word	0x000075e0


	//   ....[49]....
        /*04a4*/ 	.word	0x000076b0


	//   ....[50]....
        /*04a8*/ 	.word	0x000076f0


	//   ....[51]....
        /*04ac*/ 	.word	0x00007910


	//   ....[52]....
        /*04b0*/ 	.word	0x00007b50


	//   ....[53]....
        /*04b4*/ 	.word	0x00007e30


	//   ....[54]....
        /*04b8*/ 	.word	0x00007e80


	//   ....[55]....
        /*04bc*/ 	.word	0x00007fa0


	//   ....[56]....
        /*04c0*/ 	.word	0x00007fc0


	//   ....[57]....
        /*04c4*/ 	.word	0x00009a30


	//   ....[58]....
        /*04c8*/ 	.word	0x00009a40


	//   ....[59]....
        /*04cc*/ 	.word	0x00009a90


	//   ....[60]....
        /*04d0*/ 	.word	0x00009aa0


	//   ....[61]....
        /*04d4*/ 	.word	0x0000ac50


	//   ....[62]....
        /*04d8*/ 	.word	0x0000ac70


	//   ....[63]....
        /*04dc*/ 	.word	0x0000ad40


	//   ....[64]....
        /*04e0*/ 	.word	0x0000ad60


	//   ....[65]....
        /*04e4*/ 	.word	0x0000b0a0


	//   ....[66]....
        /*04e8*/ 	.word	0x0000b0b0


	//   ....[67]....
        /*04ec*/ 	.word	0x0000b0e0


	//   ....[68]....
        /*04f0*/ 	.word	0x0000b0f0


	//   ....[69]....
        /*04f4*/ 	.word	0x0000c840


	//   ....[70]....
        /*04f8*/ 	.word	0x0000c870


	//   ....[71]....
        /*04fc*/ 	.word	0x0000c880


	//   ....[72]....
        /*0500*/ 	.word	0x0000c8b0


	//   ....[73]....
        /*0504*/ 	.word	0x0000dc70


	//   ....[74]....
        /*0508*/ 	.word	0x0000dc90


	//   ....[75]....
        /*050c*/ 	.word	0x0000dcb0


	//   ....[76]....
        /*0510*/ 	.word	0x0000dcc0


	//   ....[77]....
        /*0514*/ 	.word	0x0000e000


	//   ....[78]....
        /*0518*/ 	.word	0x0000e020


	//   ....[79]....
        /*051c*/ 	.word	0x0000e180


	//   ....[80]....
        /*0520*/ 	.word	0x0000e190


	//   ....[81]....
        /*0524*/ 	.word	0x0000e2f0


	//   ....[82]....
        /*0528*/ 	.word	0x0000e310


	//   ....[83]....
        /*052c*/ 	.word	0x0000e470


	//   ....[84]....
        /*0530*/ 	.word	0x0000e480


	//   ....[85]....
        /*0534*/ 	.word	0x0000e7c0


	//   ....[86]....
        /*0538*/ 	.word	0x0000e7e0


	//   ....[87]....
        /*053c*/ 	.word	0x0000efb0


	//   ....[88]....
        /*0540*/ 	.word	0x0000efc0


	//   ....[89]....
        /*0544*/ 	.word	0x0000fe40


	//   ....[90]....
        /*0548*/ 	.word	0x0000fe60


	//   ....[91]....
        /*054c*/ 	.word	0x0000ffd0


	//   ....[92]....
        /*0550*/ 	.word	0x0000ffe0


	//   ....[93]....
        /*0554*/ 	.word	0x00010140


	//   ....[94]....
        /*0558*/ 	.word	0x00010160


	//   ....[95]....
        /*055c*/ 	.word	0x000102c0


	//   ....[96]....
        /*0560*/ 	.word	0x000102d0


	//   ....[97]....
        /*0564*/ 	.word	0x000104d0


	//   ....[98]....
        /*0568*/ 	.word	0x000104f0


	//   ....[99]....
        /*056c*/ 	.word	0x00010610


	//   ....[100]....
        /*0570*/ 	.word	0x00010650


	//   ....[101]....
        /*0574*/ 	.word	0x00010680


	//   ....[102]....
        /*0578*/ 	.word	0x000106b0


	//   ....[103]....
        /*057c*/ 	.word	0x000106e0


	//   ....[104]....
        /*0580*/ 	.word	0x00010710


	//   ....[105]....
        /*0584*/ 	.word	0x00010860


	//   ....[106]....
        /*0588*/ 	.word	0x000108a0


	//   ....[107]....
        /*058c*/ 	.word	0x000108d0


	//   ....[108]....
        /*0590*/ 	.word	0x00010900


	//   ....[109]....
        /*0594*/ 	.word	0x00010930


	//   ....[110]....
        /*0598*/ 	.word	0x00010960


	//   ....[111]....
        /*059c*/ 	.word	0x000109f0


	//   ....[112]....
        /*05a0*/ 	.word	0x00010a30


	//   ....[113]....
        /*05a4*/ 	.word	0x00010a40


	//   ....[114]....
        /*05a8*/ 	.word	0x00010aa0


	//   ....[115]....
        /*05ac*/ 	.word	0x00011450


	//   ....[116]....
        /*05b0*/ 	.word	0x000114b0


	//   ....[117]....
        /*05b4*/ 	.word	0x00011500


	//   ....[118]....
        /*05b8*/ 	.word	0x00011550


	//   ....[119]....
        /*05bc*/ 	.word	0x000115a0


	//   ....[120]....
        /*05c0*/ 	.word	0x00011610


	//   ....[121]....
        /*05c4*/ 	.word	0x00011660


	//   ....[122]....
        /*05c8*/ 	.word	0x000116d0


	//   ....[123]....
        /*05cc*/ 	.word	0x00011740


	//   ....[124]....
        /*05d0*/ 	.word	0x000117b0


	//   ....[125]....
        /*05d4*/ 	.word	0x00011820


	//   ....[126]....
        /*05d8*/ 	.word	0x00011890


	//   ....[127]....
        /*05dc*/ 	.word	0x00011900


	//   ....[128]....
        /*05e0*/ 	.word	0x00011960


	//   ....[129]....
        /*05e4*/ 	.word	0x000119d0


	//   ....[130]....
        /*05e8*/ 	.word	0x00011a40


	//   ....[131]....
        /*05ec*/ 	.word	0x00011ab0


	//   ....[132]....
        /*05f0*/ 	.word	0x00011b10


	//   ....[133]....
        /*05f4*/ 	.word	0x00011b80


	//   ....[134]....
        /*05f8*/ 	.word	0x00011bf0


	//   ....[135]....
        /*05fc*/ 	.word	0x00011d60


	//   ....[136]....
        /*0600*/ 	.word	0x00011dc0


	//   ....[137]....
        /*0604*/ 	.word	0x00011e30


	//   ....[138]....
        /*0608*/ 	.word	0x00011ea0


	//   ....[139]....
        /*060c*/ 	.word	0x000122e0


	//   ....[140]....
        /*0610*/ 	.word	0x00012330


	//   ....[141]....
        /*0614*/ 	.word	0x00012380


	//   ....[142]....
        /*0618*/ 	.word	0x000123c0


	//   ....[143]....
        /*061c*/ 	.word	0x00012430


	//   ....[144]....
        /*0620*/ 	.word	0x000124a0


	//   ....[145]....
        /*0624*/ 	.word	0x00012610


	//   ....[146]....
        /*0628*/ 	.word	0x00012670


	//   ....[147]....
        /*062c*/ 	.word	0x000126e0


	//   ....[148]....
        /*0630*/ 	.word	0x00012750


	//   ....[149]....
        /*0634*/ 	.word	0x000128c0


	//   ....[150]....
        /*0638*/ 	.word	0x00012920


	//   ....[151]....
        /*063c*/ 	.word	0x00012990


	//   ....[152]....
        /*0640*/ 	.word	0x00012a00


	//   ....[153]....
        /*0644*/ 	.word	0x00012e40


	//   ....[154]....
        /*0648*/ 	.word	0x00012e80


	//   ....[155]....
        /*064c*/ 	.word	0x00012ed0


	//   ....[156]....
        /*0650*/ 	.word	0x00012f10


	//   ....[157]....
        /*0654*/ 	.word	0x00012f70


	//   ....[158]....
        /*0658*/ 	.word	0x00012fe0


	//   ....[159]....
        /*065c*/ 	.word	0x00013050


	//   ....[160]....
        /*0660*/ 	.word	0x00013190


	//   ....[161]....
        /*0664*/ 	.word	0x000131f0


	//   ....[162]....
        /*0668*/ 	.word	0x00013240


	//   ....[163]....
        /*066c*/ 	.word	0x00013280


	//   ....[164]....
        /*0670*/ 	.word	0x000132d0


	//   ....[165]....
        /*0674*/ 	.word	0x00013310


	//   ....[166]....
        /*0678*/ 	.word	0x00013360


	//   ....[167]....
        /*067c*/ 	.word	0x000133b0


	//   ....[168]....
        /*0680*/ 	.word	0x00013400


	//   ....[169]....
        /*0684*/ 	.word	0x00013440


	//   ....[170]....
        /*0688*/ 	.word	0x000134b0


	//   ....[171]....
        /*068c*/ 	.word	0x00013520


	//   ....[172]....
        /*0690*/ 	.word	0x00013590


	//   ....[173]....
        /*0694*/ 	.word	0x000135f0


	//   ....[174]....
        /*0698*/ 	.word	0x00013660


	//   ....[175]....
        /*069c*/ 	.word	0x000136d0


	//   ....[176]....
        /*06a0*/ 	.word	0x00013740


	//   ....[177]....
        /*06a4*/ 	.word	0x000137a0


	//   ....[178]....
        /*06a8*/ 	.word	0x00013810


	//   ....[179]....
        /*06ac*/ 	.word	0x00013880


	//   ....[180]....
        /*06b0*/ 	.word	0x000138f0


	//   ....[181]....
        /*06b4*/ 	.word	0x00013950


	//   ....[182]....
        /*06b8*/ 	.word	0x000139c0


	//   ....[183]....
        /*06bc*/ 	.word	0x00013a30


	//   ....[184]....
        /*06c0*/ 	.word	0x00013aa0


	//   ....[185]....
        /*06c4*/ 	.word	0x00013b00


	//   ....[186]....
        /*06c8*/ 	.word	0x00013b70


	//   ....[187]....
        /*06cc*/ 	.word	0x00013be0


	//   ....[188]....
        /*06d0*/ 	.word	0x00013c50


	//   ....[189]....
        /*06d4*/ 	.word	0x00013cb0


	//   ....[190]....
        /*06d8*/ 	.word	0x00013d20


	//   ....[191]....
        /*06dc*/ 	.word	0x00013d90


	//   ....[192]....
        /*06e0*/ 	.word	0x00013de0


	//   ....[193]....
        /*06e4*/ 	.word	0x00013e20


	//   ....[194]....
        /*06e8*/ 	.word	0x00013e70


	//   ....[195]....
        /*06ec*/ 	.word	0x00013ec0


	//   ....[196]....
        /*06f0*/ 	.word	0x00013f10


	//   ....[197]....
        /*06f4*/ 	.word	0x00013f80


	//   ....[198]....
        /*06f8*/ 	.word	0x00013fd0


	//   ....[199]....
        /*06fc*/ 	.word	0x00014020


	//   ....[200]....
        /*0700*/ 	.word	0x00014070


	//   ....[201]....
        /*0704*/ 	.word	0x000140c0


	//   ....[202]....
        /*0708*/ 	.word	0x00014110


	//   ....[203]....
        /*070c*/ 	.word	0x00014180


	//   ....[204]....
        /*0710*/ 	.word	0x000141d0


	//   ....[205]....
        /*0714*/ 	.word	0x00014240


	//   ....[206]....
        /*0718*/ 	.word	0x000142a0


	//   ....[207]....
        /*071c*/ 	.word	0x00014310


	//----- nvinfo : EIATTR_EXIT_INSTR_OFFSETS
	.align		4
.L_368:
        /*0720*/ 	.byte	0x04, 0x1c
        /*0722*/ 	.short	(.L_370 - .L_369)


	//   ....[0]....
.L_369:
        /*0724*/ 	.word	0x00000fe0


	//   ....[1]....
        /*0728*/ 	.word	0x00011410


	//----- nvinfo : EIATTR_MAX_THREADS
	.align		4
.L_370:
        /*072c*/ 	.byte	0x04, 0x05
        /*072e*/ 	.short	(.L_372 - .L_371)
.L_371:
        /*0730*/ 	.word	0x00000100
        /*0734*/ 	.word	0x00000001
        /*0738*/ 	.word	0x00000001


	//----- nvinfo : EIATTR_CRS_STACK_SIZE
	.align		4
.L_372:
        /*073c*/ 	.byte	0x04, 0x1e
        /*073e*/ 	.short	(.L_374 - .L_373)
.L_373:
        /*0740*/ 	.word	0x00000000
.L_374:


//--------------------- .nv.info._ZN7cutlass13device_kernelIN5flash19enable_sm80_to_sm89INS1_16FlashAttnFwdSm80INS1_25CollectiveMainloopFwdSm80ILi8ELi1ELb0EN4cute5tupleIJNS5_1CILi128EEENS7_ILi64EEENS7_ILi192EEEEEELi192ENS_6half_tEfNS_4arch4Sm80ELb1ELb0ELb1ELb1ELb1ELb1ELb1ELb1EEENS1_21CollectiveEpilogueFwdINS6_IJS8_SA_S9_EEENS6_IJNS7_ILi1EEESI_SI_EEESC_SE_Li256ELb1ELb1ELb1ELb0EEENS1_36VarlenDynamicPersistentTileSchedulerILi128ELi64ELi256ELi256ELb1ELb1ELb0ELb1ELb1ELb1EEEEEEEEEvNT_6ParamsE --------------------------
	.section	.nv.info._ZN7cutlass13device_kernelIN5flash19enable_sm80_to_sm89INS1_16FlashAttnFwdSm80INS1_25CollectiveMainloopFwdSm80ILi8ELi1ELb0EN4cute5tupleIJNS5_1CILi128EEENS7_ILi64EEENS7_ILi192EEEEEELi192ENS_6half_tEfNS_4arch4Sm80ELb1ELb0ELb1ELb1ELb1ELb1ELb1ELb1EEENS1_21CollectiveEpilogueFwdINS6_IJS8_SA_S9_EEENS6_IJNS7_ILi1EEESI_SI_EEESC_SE_Li256ELb1ELb1ELb1ELb0EEENS1_36VarlenDynamicPersistentTileSchedulerILi128ELi64ELi256ELi256ELb1ELb1ELb0ELb1ELb1ELb1EEEEEEEEEvNT_6ParamsE,"",@"SHT_CUDA_INFO"
	.sectionflags	@""
	.align	4


	//----- nvinfo : EIATTR_CUDA_API_VERSION
	.align		4
        /*0000*/ 	.byte	0x04, 0x37
        /*0002*/ 	.short	(.L_376 - .L_375)
.L_375:
        /*0004*/ 	.word	0x00000082


	//----- nvinfo : EIATTR_SW2861232_WAR
	.align		4
.L_376:
        /*0008*/ 	.byte	0x01, 0x35
	.zero		2


	//----- nvinfo : EIATTR_PARAM_CBANK
	.align		4
        /*000c*/ 	.byte	0x04, 0x0a
        /*000e*/ 	.short	(.L_378 - .L_377)
	.align		4
.L_377:
        /*0010*/ 	.word	index@(.nv.constant0._ZN7cutlass13device_kernelIN5flash19enable_sm80_to_sm89INS1_16FlashAttnFwdSm80INS1_25CollectiveMainloopFwdSm80ILi8ELi1ELb0EN4cute5tupleIJNS5_1CILi128EEENS7_ILi64EEENS7_ILi192EEEEEELi192ENS_6half_tEfNS_4arch4Sm80ELb1ELb0ELb1ELb1ELb1ELb1ELb1ELb1EEENS1_21CollectiveEpilogueFwdINS6_IJS8_SA_S9_EEENS6_IJNS7_ILi1EEESI_SI_EEESC_SE_Li256ELb1ELb1ELb1ELb0EEENS1_36VarlenDynamicPersistentTileSchedulerILi128ELi64ELi256ELi256ELb1ELb1ELb0ELb1ELb1ELb1EEEEEEEEEvNT_6ParamsE)
        /*0014*/ 	.short	0x0160
        /*0016*/ 	.short	0x0438


	//----- nvinfo : EIATTR_CBANK_PARAM_SIZE
	.align		4
.L_378:
        /*0018*/ 	.byte	0x03, 0x19
        /*001a*/ 	.short	0x0438


	//----- nvinfo : EIATTR_KPARAM_INFO
	.align		4
        /*001c*/ 	.byte	0x04, 0x17
        /*001e*/ 	.short	(.L_380 - .L_379)
.L_379:
        /*0020*/ 	.word	0x00000000
        /*0024*/ 	.short	0x0000
        /*0026*/ 	.short	0x0000
        /*0028*/ 	.byte	0x00, 0xf0, 0xe1, 0x10


	//----- nvinfo : EIATTR_MAXREG_COUNT
	.align		4
.L_380:
        /*002c*/ 	.byte	0x03, 0x1b
        /*002e*/ 	.short	0x00ff


	//----- nvinfo : EIATTR_NUM_BARRIERS
	.align		4
        /*0030*/ 	.byte	0x02, 0x4c
        /*0032*/ 	.byte	0x06
	.zero		1


	//----- nvinfo : EIATTR_ANNOTATIONS
	.align		4
        /*0034*/ 	.byte	0x04, 0x55
        /*0036*/ 	.short	(.L_382 - .L_381)


	//   ....[0]....
.L_381:
        /* <DEDUP_REMOVED lines=25> */
        /*01bc*/ 	.byte	0xb0, 0xce, 0x01, 0x00


	//----- nvinfo : EIATTR_MERCURY_ISA_VERSION
	.align		4
.L_382:
        /*01c0*/ 	.byte	0x03, 0x5f
        /*01c2*/ 	.short	0x0000


	//----- nvinfo : EIATTR_INT_WARP_WIDE_INSTR_OFFSETS
	.align		4
        /*01c4*/ 	.byte	0x04, 0x31
        /*01c6*/ 	.short	(.L_384 - .L_383)


	//   ....[0]....
.L_383:
        /*01c8*/ 	.word	0x00019490


	//   ....[1]....
        /*01cc*/ 	.word	0x00019510


	//----- nvinfo : EIATTR_COOP_GROUP_MASK_REGIDS
	.align		4
.L_384:
        /*01d0*/ 	.byte	0x04, 0x29
        /*01d2*/ 	.short	(.L_386 - .L_385)


	//   ....[0]....
.L_385:
        /*01d4*/ 	.word	0xffffffff


	//   ....[1]....
        /*01d8*/ 	.word	0xffffffff


	//   ....[2]....
        /*01dc*/ 	.word	0xffffffff


	//   ....[3]....
        /*01e0*/ 	.word	0xffffffff


	//   ....[4]....
        /*01e4*/ 	.word	0xffffffff


	//   ....[5]....
        /*01e8*/ 	.word	0xffffffff


	//   ....[6]....
        /*01ec*/ 	.word	0xffffffff


	//   ....[7]....
        /*01f0*/ 	.word	0xffffffff


	//   ....[8]....
        /*01f4*/ 	.word	0xffffffff


	//   ....[9]....
        /*01f8*/ 	.word	0xffffffff


	//   ....[10]....
        /*01fc*/ 	.word	0xffffffff


	//   ....[11]....
        /*0200*/ 	.word	0xffffffff


	//   ....[12]....
        /*0204*/ 	.word	0xffffffff


	//   ....[13]....
        /*0208*/ 	.word	0xffffffff


	//   ....[14]....
        /*020c*/ 	.word	0xffffffff


	//   ....[15]....
        /*0210*/ 	.word	0xffffffff


	//   ....[16]....
        /*0214*/ 	.word	0xffffffff


	//   ....[17]....
        /*0218*/ 	.word	0xffffffff


	//   ....[18]....
        /*021c*/ 	.word	0xffffffff


	//   ....[19]....
        /*0220*/ 	.word	0xffffffff


	//   ....[20]....
        /*0224*/ 	.word	0xffffffff


	//   ....[21]....
        /*0228*/ 	.word	0xffffffff


	//   ....[22]....
        /*022c*/ 	.word	0xffffffff


	//   ....[23]....
        /*0230*/ 	.word	0xffffffff


	//   ....[24]....
        /*0234*/ 	.word	0xffffffff


	//   ....[25]....
        /*0238*/ 	.word	0xffffffff


	//   ....[26]....
        /*023c*/ 	.word	0xffffffff


	//   ....[27]....
        /*0240*/ 	.word	0xffffffff


	//   ....[28]....
        /*0244*/ 	.word	0xffffffff


	//   ....[29]....
        /*0248*/ 	.word	0xffffffff


	//   ....[30]....
        /*024c*/ 	.word	0xffffffff


	//   ....[31]....
        /*0250*/ 	.word	0xffffffff


	//   ....[32]....
        /*0254*/ 	.word	0xffffffff


	//   ....[33]....
        /*0258*/ 	.word	0xffffffff


	//   ....[34]....
        /*025c*/ 	.word	0xffffffff


	//   ....[35]....
        /*0260*/ 	.word	0xffffffff


	//   ....[36]....
        /*0264*/ 	.word	0xffffffff


	//   ....[37]....
        /*0268*/ 	.word	0xffffffff


	//   ....[38]....
        /*026c*/ 	.word	0xffffffff


	//   ....[39]....
        /*0270*/ 	.word	0xffffffff


	//   ....[40]....
        /*0274*/ 	.word	0xffffffff


	//   ....[41]....
        /*0278*/ 	.word	0xffffffff


	//   ....[42]....
        /*027c*/ 	.word	0xffffffff


	//   ....[43]....
        /*0280*/ 	.word	0xffffffff


	//   ....[44]....
        /*0284*/ 	.word	0xffffffff


	//   ....[45]....
        /*0288*/ 	.word	0xffffffff


	//   ....[46]....
        /*028c*/ 	.word	0xffffffff


	//   ....[47]....
        /*0290*/ 	.word	0xffffffff


	//   ....[48]....
        /*0294*/ 	.word	0xffffffff


	//   ....[49]....
        /*0298*/ 	.word	0xffffffff


	//   ....[50]....
        /*029c*/ 	.word	0xffffffff


	//   ....[51]....
        /*02a0*/ 	.word	0xffffffff


	//   ....[52]....
        /*02a4*/ 	.word	0xffffffff


	//   ....[53]....
        /*02a8*/ 	.word	0xffffffff


	//   ....[54]....
        /*02ac*/ 	.word	0xffffffff


	//   ....[55]....
        /*02b0*/ 	.word	0xffffffff


	//   ....[56]....
        /*02b4*/ 	.word	0xffffffff


	//   ....[57]....
        /*02b8*/ 	.word	0xffffffff


	//   ....[58]....
        /*02bc*/ 	.word	0xffffffff


	//   ....[59]....
        /*02c0*/ 	.word	0xffffffff


	//   ....[60]....
        /*02c4*/ 	.word	0xffffffff


	//   ....[61]....
        /*02c8*/ 	.word	0xffffffff


	//   ....[62]....
        /*02cc*/ 	.word	0xffffffff


	//   ....[63]....
        /*02d0*/ 	.word	0xffffffff


	//   ....[64]....
        /*02d4*/ 	.word	0xffffffff


	//   ....[65]....
        /*02d8*/ 	.word	0xffffffff


	//   ....[66]....
        /*02dc*/ 	.word	0xffffffff


	//   ....[67]....
        /*02e0*/ 	.word	0xffffffff


	//   ....[68]....
        /*02e4*/ 	.word	0xffffffff


	//   ....[69]....
        /*02e8*/ 	.word	0xffffffff


	//   ....[70]....
        /*02ec*/ 	.word	0xffffffff


	//   ....[71]....
        /*02f0*/ 	.word	0xffffffff


	//   ....[72]....
        /*02f4*/ 	.word	0xffffffff


	//   ....[73]....
        /*02f8*/ 	.word	0xffffffff


	//   ....[74]....
        /*02fc*/ 	.word	0xffffffff


	//   ....[75]....
        /*0300*/ 	.word	0xffffffff


	//   ....[76]....
        /*0304*/ 	.word	0xffffffff


	//   ....[77]....
        /*0308*/ 	.word	0xffffffff


	//   ....[78]....
        /*030c*/ 	.word	0xffffffff


	//   ....[79]....
        /*0310*/ 	.word	0xffffffff


	//   ....[80]....
        /*0314*/ 	.word	0xffffffff


	//   ....[81]....
        /*0318*/ 	.word	0xffffffff


	//   ....[82]....
        /*031c*/ 	.word	0xffffffff


	//   ....[83]....
        /*0320*/ 	.word	0xffffffff


	//   ....[84]....
        /*0324*/ 	.word	0xffffffff


	//   ....[85]....
        /*0328*/ 	.word	0xffffffff


	//   ....[86]....
        /*032c*/ 	.word	0xffffffff


	//   ....[87]....
        /*0330*/ 	.word	0xffffffff


	//   ....[88]....
        /*0334*/ 	.word	0xffffffff


	//   ....[89]....
        /*0338*/ 	.word	0xffffffff


	//   ....[90]....
        /*033c*/ 	.word	0xffffffff


	//   ....[91]....
        /*0340*/ 	.word	0xffffffff


	//   ....[92]....
        /*0344*/ 	.word	0xffffffff


	//   ....[93]....
        /*0348*/ 	.word	0xffffffff


	//   ....[94]....
        /*034c*/ 	.word	0xffffffff


	//   ....[95]....
        /*0350*/ 	.word	0xffffffff


	//   ....[96]....
        /*0354*/ 	.word	0xffffffff


	//   ....[97]....
        /*0358*/ 	.word	0xffffffff


	//   ....[98]....
        /*035c*/ 	.word	0xffffffff


	//   ....[99]....
        /*0360*/ 	.word	0xffffffff


	//   ....[100]....
        /*0364*/ 	.word	0xffffffff


	//   ....[101]....
        /*0368*/ 	.word	0xffffffff


	//   ....[102]....
        /*036c*/ 	.word	0xffffffff


	//   ....[103]....
        /*0370*/ 	.word	0xffffffff


	//   ....[104]....
        /*0374*/ 	.word	0xffffffff


	//   ....[105]....
        /*0378*/ 	.word	0xffffffff


	//   ....[106]....
        /*037c*/ 	.word	0xffffffff


	//   ....[107]....
        /*0380*/ 	.word	0xffffffff


	//   ....[108]....
        /*0384*/ 	.word	0xffffffff


	//   ....[109]....
        /*0388*/ 	.word	0xffffffff


	//   ....[110]....
        /*038c*/ 	.word	0xffffffff


	//   ....[111]....
        /*0390*/ 	.word	0xffffffff


	//   ....[112]....
        /*0394*/ 	.word	0xffffffff


	//   ....[113]....
        /*0398*/ 	.word	0xffffffff


	//   ....[114]....
        /*039c*/ 	.word	0xffffffff


	//   ....[115]....
        /*03a0*/ 	.word	0xffffffff


	//   ....[116]....
        /*03a4*/ 	.word	0xffffffff


	//   ....[117]....
        /*03a8*/ 	.word	0xffffffff


	//   ....[118]....
        /*03ac*/ 	.word	0xffffffff


	//   ....[119]....
        /*03b0*/ 	.word	0xffffffff


	//   ....[120]....
        /*03b4*/ 	.word	0xffffffff


	//   ....[121]....
        /*03b8*/ 	.word	0xffffffff


	//   ....[122]....
        /*03bc*/ 	.word	0xffffffff


	//   ....[123]....
        /*03c0*/ 	.word	0xffffffff


	//   ....[124]....
        /*03c4*/ 	.word	0xffffffff


	//   ....[125]....
        /*03c8*/ 	.word	0xffffffff


	//   ....[126]....
        /*03cc*/ 	.word	0xffffffff


	//   ....[127]....
        /*03d0*/ 	.word	0xffffffff


	//   ....[128]....
        /*03d4*/ 	.word	0xffffffff


	//   ....[129]....
        /*03d8*/ 	.word	0xffffffff


	//   ....[130]....
        /*03dc*/ 	.word	0xffffffff


	//   ....[131]....
        /*03e0*/ 	.word	0xffffffff


	//   ....[132]....
        /*03e4*/ 	.word	0xffffffff


	//   ....[133]....
        /*03e8*/ 	.word	0xffffffff


	//   ....[134]....
        /*03ec*/ 	.word	0xffffffff


	//   ....[135]....
        /*03f0*/ 	.word	0xffffffff


	//   ....[136]....
        /*03f4*/ 	.word	0xffffffff


	//   ....[137]....
        /*03f8*/ 	.word	0xffffffff


	//   ....[138]....
        /*03fc*/ 	.word	0xffffffff


	//   ....[139]....
        /*0400*/ 	.word	0xffffffff


	//   ....[140]....
        /*0404*/ 	.word	0xffffffff


	//   ....[141]....
        /*0408*/ 	.word	0xffffffff


	//   ....[142]....
        /*040c*/ 	.word	0xffffffff


	//   ....[143]....
        /*0410*/ 	.word	0xffffffff


	//   ....[144]....
        /*0414*/ 	.word	0xffffffff


	//   ....[145]....
        /*0418*/ 	.word	0xffffffff


	//   ....[146]....
        /*041c*/ 	.word	0xffffffff


	//   ....[147]....
        /*0420*/ 	.word	0xffffffff


	//   ....[148]....
        /*0424*/ 	.word	0xffffffff


	//   ....[149]....
        /*0428*/ 	.word	0xffffffff


	//   ....[150]....
        /*042c*/ 	.word	0xffffffff


	//   ....[151]....
        /*0430*/ 	.word	0xffffffff


	//   ....[152]....
        /*0434*/ 	.word	0xffffffff


	//   ....[153]....
        /*0438*/ 	.word	0xffffffff


	//   ....[154]....
        /*043c*/ 	.word	0xffffffff


	//   ....[155]....
        /*0440*/ 	.word	0xffffffff


	//   ....[156]....
        /*0444*/ 	.word	0xffffffff


	//   ....[157]....
        /*0448*/ 	.word	0xffffffff


	//   ....[158]....
        /*044c*/ 	.word	0xffffffff


	//   ....[159]....
        /*0450*/ 	.word	0xffffffff


	//   ....[160]....
        /*0454*/ 	.word	0xffffffff


	//   ....[161]....
        /*0458*/ 	.word	0xffffffff


	//   ....[162]....
        /*045c*/ 	.word	0xffffffff


	//   ....[163]....
        /*0460*/ 	.word	0xffffffff


	//   ....[164]....
        /*0464*/ 	.word	0xffffffff


	//   ....[165]....
        /*0468*/ 	.word	0xffffffff


	//   ....[166]....
        /*046c*/ 	.word	0xffffffff


	//   ....[167]....
        /*0470*/ 	.word	0xffffffff


	//   ....[168]....
        /*0474*/ 	.word	0xffffffff


	//   ....[169]....
        /*0478*/ 	.word	0xffffffff


	//   ....[170]....
        /*047c*/ 	.word	0xffffffff


	//   ....[171]....
        /*0480*/ 	.word	0xffffffff


	//   ....[172]....
        /*0484*/ 	.word	0xffffffff


	//   ....[173]....
        /*0488*/ 	.word	0xffffffff


	//   ....[174]....
        /*048c*/ 	.word	0xffffffff


	//   ....[175]....
        /*0490*/ 	.word	0xffffffff


	//   ....[176]....
        /*0494*/ 	.word	0xffffffff


	//   ....[177]....
        /*0498*/ 	.word	0xffffffff


	//   ....[178]....
        /*049c*/ 	.word	0xffffffff


	//   ....[179]....
        /*04a0*/ 	.word	0xffffffff


	//   ....[180]....
        /*04a4*/ 	.word	0xffffffff


	//   ....[181]....
        /*04a8*/ 	.word	0xffffffff


	//   ....[182]....
        /*04ac*/ 	.word	0xffffffff


	//   ....[183]....
        /*04b0*/ 	.word	0xffffffff


	//   ....[184]....
        /*04b4*/ 	.word	0xffffffff


	//   ....[185]....
        /*04b8*/ 	.word	0xffffffff


	//   ....[186]....
        /*04bc*/ 	.word	0xffffffff


	//   ....[187]....
        /*04c0*/ 	.word	0xffffffff


	//   ....[188]....
        /*04c4*/ 	.word	0xffffffff


	//   ....[189]....
        /*04c8*/ 	.word	0xffffffff


	//   ....[190]....
        /*04cc*/ 	.word	0xffffffff


	//   ....[191]....
        /*04d0*/ 	.word	0xffffffff


	//   ....[192]....
        /*04d4*/ 	.word	0xffffffff


	//   ....[193]....
        /*04d8*/ 	.word	0xffffffff


	//   ....[194]....
        /*04dc*/ 	.word	0xffffffff


	//   ....[195]....
        /*04e0*/ 	.word	0xffffffff


	//   ....[196]....
        /*04e4*/ 	.word	0xffffffff


	//   ....[197]....
        /*04e8*/ 	.word	0xffffffff


	//   ....[198]....
        /*04ec*/ 	.word	0xffffffff


	//   ....[199]....
        /*04f0*/ 	.word	0xffffffff


	//   ....[200]....
        /*04f4*/ 	.word	0xffffffff


	//   ....[201]....
        /*04f8*/ 	.word	0xffffffff


	//   ....[202]....
        /*04fc*/ 	.word	0xffffffff


	//   ....[203]....
        /*0500*/ 	.word	0xffffffff


	//   ....[204]....
        /*0504*/ 	.word	0xffffffff


	//   ....[205]....
        /*0508*/ 	.word	0xffffffff


	//   ....[206]....
        /*050c*/ 	.word	0xffffffff


	//   ....[207]....
        /*0510*/ 	.word	0xffffffff


	//   ....[208]....
        /*0514*/ 	.word	0xffffffff


	//   ....[209]....
        /*0518*/ 	.word	0xffffffff


	//   ....[210]....
        /*051c*/ 	.word	0xffffffff


	//   ....[211]....
        /*0520*/ 	.word	0xffffffff


	//   ....[212]....
        /*0524*/ 	.word	0xffffffff


	//   ....[213]....
        /*0528*/ 	.word	0xffffffff


	//   ....[214]....
        /*052c*/ 	.word	0xffffffff


	//   ....[215]....
        /*0530*/ 	.word	0xffffffff


	//   ....[216]....
        /*0534*/ 	.word	0xffffffff


	//   ....[217]....
        /*0538*/ 	.word	0xffffffff


	//   ....[218]....
        /*053c*/ 	.word	0xffffffff


	//   ....[219]....
        /*0540*/ 	.word	0xffffffff


	//   ....[220]....
        /*0544*/ 	.word	0xffffffff


	//   ....[221]....
        /*0548*/ 	.word	0xffffffff


	//   ....[222]....
        /*054c*/ 	.word	0xffffffff


	//   ....[223]....
        /*0550*/ 	.word	0xffffffff


	//   ....[224]....
        /*0554*/ 	.word	0xffffffff


	//   ....[225]....
        /*0558*/ 	.word	0xffffffff


	//   ....[226]....
        /*055c*/ 	.word	0xffffffff


	//   ....[227]....
        /*0560*/ 	.word	0xffffffff


	//   ....[228]....
        /*0564*/ 	.word	0xffffffff


	//   ....[229]....
        /*0568*/ 	.word	0xffffffff


	//   ....[230]....
        /*056c*/ 	.word	0xffffffff


	//   ....[231]....
        /*0570*/ 	.word	0xffffffff


	//----- nvinfo : EIATTR_COOP_GROUP_INSTR_OFFSETS
	.align		4
.L_386:
        /*0574*/ 	.byte	0x04, 0x28
        /*0576*/ 	.short	(.L_388 - .L_387)


	//   ....[0]....
.L_387:
        /*0578*/ 	.word	0x00000050


	//   ....[1]....
        /*057c*/ 	.word	0x000001e0


	//   ....[2]....
        /*0580*/ 	.word	0x00000210


	//   ....[3]....
        /*0584*/ 	.word	0x00000240


	//   ....[4]....
        /*0588*/ 	.word	0x00000270


	//   ....[5]....
        /*058c*/ 	.word	0x000002a0


	//   ....[6]....
        /*0590*/ 	.word	0x000002d0


	//   ....[7]....
        /*0594*/ 	.word	0x00000430


	//   ....[8]....
        /*0598*/ 	.word	0x00000470


	//   ....[9]....
        /*059c*/ 	.word	0x000004a0


	//   ....[10]....
        /*05a0*/ 	.word	0x000004d0


	//   ....[11]....
        /*05a4*/ 	.word	0x00000500


	//   ....[12]....
        /*05a8*/ 	.word	0x00000530


	//   ....[13]....
        /*05ac*/ 	.word	0x000005c0


	//   ....[14]....
        /*05b0*/ 	.word	0x00000600


	//   ....[15]....
        /*05b4*/ 	.word	0x00000620


	//   ....[16]....
        /*05b8*/ 	.word	0x00000680


	//   ....[17]....
        /*05bc*/ 	.word	0x00003bb0


	//   ....[18]....
        /*05c0*/ 	.word	0x00003bc0


	//   ....[19]....
        /*05c4*/ 	.word	0x00005760


	//   ....[20]....
        /*05c8*/ 	.word	0x00005770


	//   ....[21]....
        /*05cc*/ 	.word	0x00007100


	//   ....[22]....
        /*05d0*/ 	.word	0x00007120


	//   ....[23]....
        /*05d4*/ 	.word	0x00007670


	//   ....[24]....
        /*05d8*/ 	.word	0x00007690


	//   ....[25]....
        /*05dc*/ 	.word	0x000083d0


	//   ....[26]....
        /*05e0*/ 	.word	0x000083f0


	//   ....[27]....
        /*05e4*/ 	.word	0x00008520


	//   ....[28]....
        /*05e8*/ 	.word	0x00008530


	//   ....[29]....
        /*05ec*/ 	.word	0x00008660


	//   ....[30]....
        /*05f0*/ 	.word	0x00008680


	//   ....[31]....
        /*05f4*/ 	.word	0x000087b0


	//   ....[32]....
        /*05f8*/ 	.word	0x000087c0


	//   ....[33]....
        /*05fc*/ 	.word	0x00008c10


	//   ....[34]....
        /*0600*/ 	.word	0x00008c20


	//   ....[35]....
        /*0604*/ 	.word	0x00008c30


	//   ....[36]....
        /*0608*/ 	.word	0x00008c40


	//   ....[37]....
        /*060c*/ 	.word	0x000090a0


	//   ....[38]....
        /*0610*/ 	.word	0x000090c0


	//   ....[39]....
        /*0614*/ 	.word	0x000090e0


	//   ....[40]....
        /*0618*/ 	.word	0x00009100


	//   ....[41]....
        /*061c*/ 	.word	0x00009720


	//   ....[42]....
        /*0620*/ 	.word	0x00009880


	//   ....[43]....
        /*0624*/ 	.word	0x000098c0


	//   ....[44]....
        /*0628*/ 	.word	0x00009900


	//   ....[45]....
        /*062c*/ 	.word	0x0000c420


	//   ....[46]....
        /*0630*/ 	.word	0x0000c4d0


	//   ....[47]....
        /*0634*/ 	.word	0x0000c4f0


	//   ....[48]....
        /*0638*/ 	.word	0x0000c500


	//   ....[49]....
        /*063c*/ 	.word	0x0000c7c0


	//   ....[50]....
        /*0640*/ 	.word	0x0000ca30


	//   ....[51]....
        /*0644*/ 	.word	0x0000ca70


	//   ....[52]....
        /*0648*/ 	.word	0x0000cab0


	//   ....[53]....
        /*064c*/ 	.word	0x0000f7f0


	//   ....[54]....
        /*0650*/ 	.word	0x0000f800


	//   ....[55]....
        /*0654*/ 	.word	0x0000f810


	//   ....[56]....
        /*0658*/ 	.word	0x0000f820


	//   ....[57]....
        /*065c*/ 	.word	0x000109a0


	//   ....[58]....
        /*0660*/ 	.word	0x000109c0


	//   ....[59]....
        /*0664*/ 	.word	0x00010ac0


	//   ....[60]....
        /*0668*/ 	.word	0x00010ae0


	//   ....[61]....
        /*066c*/ 	.word	0x00010d30


	//   ....[62]....
        /*0670*/ 	.word	0x00010f70


	//   ....[63]....
        /*0674*/ 	.word	0x00011370


	//   ....[64]....
        /*0678*/ 	.word	0x00011390


	//   ....[65]....
        /*067c*/ 	.word	0x000113b0


	//   ....[66]....
        /*0680*/ 	.word	0x000113d0


	//   ....[67]....
        /*0684*/ 	.word	0x000127f0


	//   ....[68]....
        /*0688*/ 	.word	0x00012810


	//   ....[69]....
        /*068c*/ 	.word	0x000128e0


	//   ....[70]....
        /*0690*/ 	.word	0x00012920


	//   ....[71]....
        /*0694*/ 	.word	0x00013a80


	//   ....[72]....
        /*0698*/ 	.word	0x00013aa0


	//   ....[73]....
        /*069c*/ 	.word	0x00013b70


	//   ....[74]....
        /*06a0*/ 	.word	0x00013bb0


	//   ....[75]....
        /*06a4*/ 	.word	0x00013e00


	//   ....[76]....
        /*06a8*/ 	.word	0x00014030


	//   ....[77]....
        /*06ac*/ 	.word	0x00014350


	//   ....[78]....
        /*06b0*/ 	.word	0x00014370


	//   ....[79]....
        /*06b4*/ 	.word	0x00014490


	//   ....[80]....
        /*06b8*/ 	.word	0x000144b0


	//   ....[81]....
        /*06bc*/ 	.word	0x00015e80


	//   ....[82]....
        /*06c0*/ 	.word	0x00015e90


	//   ....[83]....
        /*06c4*/ 	.word	0x00015ef0


	//   ....[84]....
        /*06c8*/ 	.word	0x00015f10


	//   ....[85]....
        /*06cc*/ 	.word	0x00017090


	//   ....[86]....
        /*06d0*/ 	.word	0x000170b0


	//   ....[87]....
        /*06d4*/ 	.word	0x00017180


	//   ....[88]....
        /*06d8*/ 	.word	0x000171a0


	//   ....[89]....
        /*06dc*/ 	.word	0x000174e0


	//   ....[90]....
        /*06e0*/ 	.word	0x00017500


	//   ....[91]....
        /*06e4*/ 	.word	0x00017520


	//   ....[92]....
        /*06e8*/ 	.word	0x00017540


	//   ....[93]....
        /*06ec*/ 	.word	0x00018c80


	//   ....[94]....
        /*06f0*/ 	.word	0x00018cb0


	//   ....[95]....
        /*06f4*/ 	.word	0x00018cd0


	//   ....[96]....
        /*06f8*/ 	.word	0x00018ce0


	//   ....[97]....
        /*06fc*/ 	.word	0x0001a0f0


	//   ....[98]....
        /*0700*/ 	.word	0x0001a110


	//   ....[99]....
        /*0704*/ 	.word	0x0001a130


	//   ....[100]....
        /*0708*/ 	.word	0x0001a150


	//   ....[101]....
        /*070c*/ 	.word	0x0001a500


	//   ....[102]....
        /*0710*/ 	.word	0x0001a520


	//   ....[103]....
        /*0714*/ 	.word	0x0001a640


	//   ....[104]....
        /*0718*/ 	.word	0x0001a650


	//   ....[105]....
        /*071c*/ 	.word	0x0001a780


	//   ....[106]....
        /*0720*/ 	.word	0x0001a7a0


	//   ....[107]....
        /*0724*/ 	.word	0x0001a8d0


	//   ....[108]....
        /*0728*/ 	.word	0x0001a8e0


	//   ....[109]....
        /*072c*/ 	.word	0x0001ac20


	//   ....[110]....
        /*0730*/ 	.word	0x0001ac40


	//   ....[111]....
        /*0734*/ 	.word	0x0001b6f0


	//   ....[112]....
        /*0738*/ 	.word	0x0001b700


	//   ....[113]....
        /*073c*/ 	.word	0x0001c9b0


	//   ....[114]....
        /*0740*/ 	.word	0x0001c9d0


	//   ....[115]....
        /*0744*/ 	.word	0x0001cb00


	//   ....[116]....
        /*0748*/ 	.word	0x0001cb10


	//   ....[117]....
        /*074c*/ 	.word	0x0001cc40


	//   ....[118]....
        /*0750*/ 	.word	0x0001cc60


	//   ....[119]....
        /*0754*/ 	.word	0x0001cd90


	//   ....[120]....
        /*0758*/ 	.word	0x0001cda0


	//   ....[121]....
        /*075c*/ 	.word	0x0001cf70


	//   ....[122]....
        /*0760*/ 	.word	0x0001cf90


	//   ....[123]....
        /*0764*/ 	.word	0x0001d0b0


	//   ....[124]....
        /*0768*/ 	.word	0x0001d0f0


	//   ....[125]....
        /*076c*/ 	.word	0x0001d120


	//   ....[126]....
        /*0770*/ 	.word	0x0001d150


	//   ....[127]....
        /*0774*/ 	.word	0x0001d180


	//   ....[128]....
        /*0778*/ 	.word	0x0001d1b0


	//   ....[129]....
        /*077c*/ 	.word	0x0001d310


	//   ....[130]....
        /*0780*/ 	.word	0x0001d350


	//   ....[131]....
        /*0784*/ 	.word	0x0001d380


	//   ....[132]....
        /*0788*/ 	.word	0x0001d3b0


	//   ....[133]....
        /*078c*/ 	.word	0x0001d3e0


	//   ....[134]....
        /*0790*/ 	.word	0x0001d410


	//   ....[135]....
        /*0794*/ 	.word	0x0001d4a0


	//   ....[136]....
        /*0798*/ 	.word	0x0001d4e0


	//   ....[137]....
        /*079c*/ 	.word	0x0001d4f0


	//   ....[138]....
        /*07a0*/ 	.word	0x0001d550


	//   ....[139]....
        /*07a4*/ 	.word	0x0001def0


	//   ....[140]....
        /*07a8*/ 	.word	0x0001df50


	//   ....[141]....
        /*07ac*/ 	.word	0x0001dfa0


	//   ....[142]....
        /*07b0*/ 	.word	0x0001dff0


	//   ....[143]....
        /*07b4*/ 	.word	0x0001e040


	//   ....[144]....
        /*07b8*/ 	.word	0x0001e0b0


	//   ....[145]....
        /*07bc*/ 	.word	0x0001e0f0


	//   ....[146]....
        /*07c0*/ 	.word	0x0001e160


	//   ....[147]....
        /*07c4*/ 	.word	0x0001e1d0


	//   ....[148]....
        /*07c8*/ 	.word	0x0001e230


	//   ....[149]....
        /*07cc*/ 	.word	0x0001e2a0


	//   ....[150]....
        /*07d0*/ 	.word	0x0001e310


	//   ....[151]....
        /*07d4*/ 	.word	0x0001e370


	//   ....[152]....
        /*07d8*/ 	.word	0x0001e3d0


	//   ....[153]....
        /*07dc*/ 	.word	0x0001e430


	//   ....[154]....
        /*07e0*/ 	.word	0x0001e4a0


	//   ....[155]....
        /*07e4*/ 	.word	0x0001e500


	//   ....[156]....
        /*07e8*/ 	.word	0x0001e560


	//   ....[157]....
        /*07ec*/ 	.word	0x0001e5c0


	//   ....[158]....
        /*07f0*/ 	.word	0x0001e630


	//   ....[159]....
        /*07f4*/ 	.word	0x0001e7a0


	//   ....[160]....
        /*07f8*/ 	.word	0x0001e800


	//   ....[161]....
        /*07fc*/ 	.word	0x0001e860


	//   ....[162]....
        /*0800*/ 	.word	0x0001e8c0


	//   ....[163]....
        /*0804*/ 	.word	0x0001ed00


	//   ....[164]....
        /*0808*/ 	.word	0x0001ed50


	//   ....[165]....
        /*080c*/ 	.word	0x0001eda0


	//   ....[166]....
        /*0810*/ 	.word	0x0001ede0


	//   ....[167]....
        /*0814*/ 	.word	0x0001ee50


	//   ....[168]....
        /*0818*/ 	.word	0x0001eec0


	//   ....[169]....
        /*081c*/ 	.word	0x0001f030


	//   ....[170]....
        /*0820*/ 	.word	0x0001f090


	//   ....[171]....
        /*0824*/ 	.word	0x0001f0f0


	//   ....[172]....
        /*0828*/ 	.word	0x0001f160


	//   ....[173]....
        /*082c*/ 	.word	0x0001f2d0


	//   ....[174]....
        /*0830*/ 	.word	0x0001f330


	//   ....[175]....
        /*0834*/ 	.word	0x0001f390


	//   ....[176]....
        /*0838*/ 	.word	0x0001f3f0


	//   ....[177]....
        /*083c*/ 	.word	0x0001f830


	//   ....[178]....
        /*0840*/ 	.word	0x0001f870


	//   ....[179]....
        /*0844*/ 	.word	0x0001f8c0


	//   ....[180]....
        /*0848*/ 	.word	0x0001f900


	//   ....[181]....
        /*084c*/ 	.word	0x0001f960


	//   ....[182]....
        /*0850*/ 	.word	0x0001f9c0


	//   ....[183]....
        /*0854*/ 	.word	0x0001fa30


	//   ....[184]....
        /*0858*/ 	.word	0x0001fb70


	//   ....[185]....
        /*085c*/ 	.word	0x0001fbd0


	//   ....[186]....
        /*0860*/ 	.word	0x0001fc10


	//   ....[187]....
        /*0864*/ 	.word	0x0001fc50


	//   ....[188]....
        /*0868*/ 	.word	0x0001fca0


	//   ....[189]....
        /*086c*/ 	.word	0x0001fce0


	//   ....[190]....
        /*0870*/ 	.word	0x0001fd30


	//   ....[191]....
        /*0874*/ 	.word	0x0001fd80


	//   ....[192]....
        /*0878*/ 	.word	0x0001fdd0


	//   ....[193]....
        /*087c*/ 	.word	0x0001fe10


	//   ....[194]....
        /*0880*/ 	.word	0x0001fe80


	//   ....[195]....
        /*0884*/ 	.word	0x0001fef0


	//   ....[196]....
        /*0888*/ 	.word	0x0001ff50


	//   ....[197]....
        /*088c*/ 	.word	0x0001ffb0


	//   ....[198]....
        /*0890*/ 	.word	0x00020010


	//   ....[199]....
        /*0894*/ 	.word	0x00020080


	//   ....[200]....
        /*0898*/ 	.word	0x000200e0


	//   ....[201]....
        /*089c*/ 	.word	0x00020140


	//   ....[202]....
        /*08a0*/ 	.word	0x000201a0


	//   ....[203]....
        /*08a4*/ 	.word	0x00020210


	//   ....[204]....
        /*08a8*/ 	.word	0x00020270


	//   ....[205]....
        /*08ac*/ 	.word	0x000202d0


	//   ....[206]....
        /*08b0*/ 	.word	0x00020330


	//   ....[207]....
        /*08b4*/ 	.word	0x000203a0


	//   ....[208]....
        /*08b8*/ 	.word	0x00020400


	//   ....[209]....
        /*08bc*/ 	.word	0x00020460


	//   ....[210]....
        /*08c0*/ 	.word	0x000204c0


	//   ....[211]....
        /*08c4*/ 	.word	0x00020530


	//   ....[212]....
        /*08c8*/ 	.word	0x00020590


	//   ....[213]....
        /*08cc*/ 	.word	0x000205f0


	//   ....[214]....
        /*08d0*/ 	.word	0x00020660


	//   ....[215]....
        /*08d4*/ 	.word	0x000206d0


	//   ....[216]....
        /*08d8*/ 	.word	0x00020720


	//   ....[217]....
        /*08dc*/ 	.word	0x00020760


	//   ....[218]....
        /*08e0*/ 	.word	0x000207b0


	//   ....[219]....
        /*08e4*/ 	.word	0x00020800


	//   ....[220]....
        /*08e8*/ 	.word	0x00020850


	//   ....[221]....
        /*08ec*/ 	.word	0x000208c0


	//   ....[222]....
        /*08f0*/ 	.word	0x00020900


	//   ....[223]....
        /*08f4*/ 	.word	0x00020950


	//   ....[224]....
        /*08f8*/ 	.word	0x000209a0


	//   ....[225]....
        /*08fc*/ 	.word	0x000209f0


	//   ....[226]....
        /*0900*/ 	.word	0x00020a40


	//   ....[227]....
        /*0904*/ 	.word	0x00020ab0


	//   ....[228]....
        /*0908*/ 	.word	0x00020af0


	//   ....[229]....
        /*090c*/ 	.word	0x00020b60


	//   ....[230]....
        /*0910*/ 	.word	0x00020bc0


	//   ....[231]....
        /*0914*/ 	.word	0x00020c30


	//----- nvinfo : EIATTR_EXIT_INSTR_OFFSETS
	.align		4
.L_388:
        /*0918*/ 	.byte	0x04, 0x1c
        /*091a*/ 	.short	(.L_390 - .L_389)


	//   ....[0]....
.L_389:
        /*091c*/ 	.word	0x00000fe0


	//   ....[1]....
        /*0920*/ 	.word	0x0001deb0


	//----- nvinfo : EIATTR_MAX_THREADS
	.align		4
.L_390:
        /*0924*/ 	.byte	0x04, 0x05
        /*0926*/ 	.short	(.L_392 - .L_391)
.L_391:
        /*0928*/ 	.word	0x00000100
        /*092c*/ 	.word	0x00000001
        /*0930*/ 	.word	0x00000001


	//----- nvinfo : EIATTR_CRS_STACK_SIZE
	.align		4
.L_392:
        /*0934*/ 	.byte	0x04, 0x1e
        /*0936*/ 	.short	(.L_394 - .L_393)
.L_393:
        /*0938*/ 	.word	0x00000000
.L_394:


//--------------------- .nv.info._ZN7cutlass13device_kernelIN5flash19enable_sm80_to_sm89INS1_16FlashAttnFwdSm80INS1_25CollectiveMainloopFwdSm80ILi8ELi2ELb0EN4cute5tupleIJNS5_1CILi128EEENS7_ILi64EEENS7_ILi192EEEEEELi192ENS_6half_tEfNS_4arch4Sm80ELb0ELb0ELb1ELb0ELb1ELb0ELb1ELb1EEENS1_21CollectiveEpilogueFwdINS6_IJS8_SA_S9_EEENS6_IJNS7_ILi1EEESI_SI_EEESC_SE_Li256ELb0ELb1ELb1ELb0EEENS1_19SingleTileSchedulerILb0ELb1ELb1ELi128EEEEEEEEEvNT_6ParamsE --------------------------
	.section	.nv.info._ZN7cutlass13device_kernelIN5flash19enable_sm80_to_sm89INS1_16FlashAttnFwdSm80INS1_25CollectiveMainloopFwdSm80ILi8ELi2ELb0EN4cute5tupleIJNS5_1CILi128EEENS7_ILi64EEENS7_ILi192EEEEEELi192ENS_6half_tEfNS_4arch4Sm80ELb0ELb0ELb1ELb0ELb1ELb0ELb1ELb1EEENS1_21CollectiveEpilogueFwdINS6_IJS8_SA_S9_EEENS6_IJNS7_ILi1EEESI_SI_EEESC_SE_Li256ELb0ELb1ELb1ELb0EEENS1_19SingleTileSchedulerILb0ELb1ELb1ELi128EEEEEEEEEvNT_6ParamsE,"",@"SHT_CUDA_INFO"
	.sectionflags	@""
	.align	4


	//----- nvinfo : EIATTR_CUDA_API_VERSION
	.align		4
        /*0000*/ 	.byte	0x04, 0x37
        /*0002*/ 	.short	(.L_396 - .L_395)
.L_395:
        /*0004*/ 	.word	0x00000082


	//----- nvinfo : EIATTR_SW2861232_WAR
	.align		4
.L_396:
        /*0008*/ 	.byte	0x01, 0x35
	.zero		2


	//----- nvinfo : EIATTR_PARAM_CBANK
	.align		4
        /*000c*/ 	.byte	0x04, 0x0a
        /*000e*/ 	.short	(.L_398 - .L_397)
	.align		4
.L_397:
        /*0010*/ 	.word	index@(.nv.constant0._ZN7cutlass13device_kernelIN5flash19enable_sm80_to_sm89INS1_16FlashAttnFwdSm80INS1_25CollectiveMainloopFwdSm80ILi8ELi2ELb0EN4cute5tupleIJNS5_1CILi128EEENS7_ILi64EEENS7_ILi192EEEEEELi192ENS_6half_tEfNS_4arch4Sm80ELb0ELb0ELb1ELb0ELb1ELb0ELb1ELb1EEENS1_21CollectiveEpilogueFwdINS6_IJS8_SA_S9_EEENS6_IJNS7_ILi1EEESI_SI_EEESC_SE_Li256ELb0ELb1ELb1ELb0EEENS1_19SingleTileSchedulerILb0ELb1ELb1ELi128EEEEEEEEEvNT_6ParamsE)
        /*0014*/ 	.short	0x0160
        /*0016*/ 	.short	0x0418


	//----- nvinfo : EIATTR_CBANK_PARAM_SIZE
	.align		4
.L_398:
        /*0018*/ 	.byte	0x03, 0x19
        /*001a*/ 	.short	0x0418


	//----- nvinfo : EIATTR_KPARAM_INFO
	.align		4
        /*001c*/ 	.byte	0x04, 0x17
        /*001e*/ 	.short	(.L_400 - .L_399)
.L_399:
        /*0020*/ 	.word	0x00000000
        /*0024*/ 	.short	0x0000
        /*0026*/ 	.short	0x0000
        /*0028*/ 	.byte	0x00, 0xf0, 0x61, 0x10


	//----- nvinfo : EIATTR_MAXREG_COUNT
	.align		4
.L_400:
        /*002c*/ 	.byte	0x03, 0x1b
        /*002e*/ 	.short	0x00ff


	//----- nvinfo : EIATTR_NUM_BARRIERS
	.align		4
        /*0030*/ 	.byte	0x02, 0x4c
        /*0032*/ 	.byte	0x02
	.zero		1


	//----- nvinfo : EIATTR_MERCURY_ISA_VERSION
	.align		4
        /*0034*/ 	.byte	0x03, 0x5f
        /*0036*/ 	.short	0x0000


	//----- nvinfo : EIATTR_COOP_GROUP_MASK_REGIDS
	.align		4
        /*0038*/ 	.byte	0x04, 0x29
        /*003a*/ 	.short	(.L_402 - .L_401)


	//   ....[0]....
.L_401:
        /*003c*/ 	.word	0xffffffff


	//   ....[1]....
        /*0040*/ 	.word	0xffffffff


	//   ....[2]....
        /*0044*/ 	.word	0xffffffff


	//   ....[3]....
        /*0048*/ 	.word	0xffffffff


	//   ....[4]....
        /*004c*/ 	.word	0xffffffff


	//   ....[5]....
        /*0050*/ 	.word	0xffffffff


	//   ....[6]....
        /*0054*/ 	.word	0xffffffff


	//   ....[7]....
        /*0058*/ 	.word	0xffffffff


	//   ....[8]....
        /*005c*/ 	.word	0xffffffff


	//   ....[9]....
        /*0060*/ 	.word	0xffffffff


	//   ....[10]....
        /*0064*/ 	.word	0xffffffff


	//   ....[11]....
        /*0068*/ 	.word	0xffffffff


	//   ....[12]....
        /*006c*/ 	.word	0xffffffff


	//   ....[13]....
        /*0070*/ 	.word	0xffffffff


	//   ....[14]....
        /*0074*/ 	.word	0xffffffff


	//   ....[15]....
        /*0078*/ 	.word	0xffffffff


	//   ....[16]....
        /*007c*/ 	.word	0xffffffff


	//   ....[17]....
        /*0080*/ 	.word	0xffffffff


	//   ....[18]....
        /*0084*/ 	.word	0xffffffff


	//   ....[19]....
        /*0088*/ 	.word	0xffffffff


	//   ....[20]....
        /*008c*/ 	.word	0xffffffff


	//   ....[21]....
        /*0090*/ 	.word	0xffffffff


	//   ....[22]....
        /*0094*/ 	.word	0xffffffff


	//   ....[23]....
        /*0098*/ 	.word	0xffffffff


	//   ....[24]....
        /*009c*/ 	.word	0xffffffff


	//   ....[25]....
        /*00a0*/ 	.word	0xffffffff


	//   ....[26]....
        /*00a4*/ 	.word	0xffffffff


	//   ....[27]....
        /*00a8*/ 	.word	0xffffffff


	//   ....[28]....
        /*00ac*/ 	.word	0xffffffff


	//   ....[29]....
        /*00b0*/ 	.word	0xffffffff


	//   ....[30]....
        /*00b4*/ 	.word	0xffffffff


	//   ....[31]....
        /*00b8*/ 	.word	0xffffffff


	//   ....[32]....
        /*00bc*/ 	.word	0xffffffff


	//   ....[33]....
        /*00c0*/ 	.word	0xffffffff


	//   ....[34]....
        /*00c4*/ 	.word	0xffffffff


	//   ....[35]....
        /*00c8*/ 	.word	0xffffffff


	//   ....[36]....
        /*00cc*/ 	.word	0xffffffff


	//   ....[37]....
        /*00d0*/ 	.word	0xffffffff


	//   ....[38]....
        /*00d4*/ 	.word	0xffffffff


	//   ....[39]....
        /*00d8*/ 	.word	0xffffffff


	//   ....[40]....
        /*00dc*/ 	.word	0xffffffff


	//   ....[41]....
        /*00e0*/ 	.word	0xffffffff


	//   ....[42]....
        /*00e4*/ 	.word	0xffffffff


	//   ....[43]....
        /*00e8*/ 	.word	0xffffffff


	//   ....[44]....
        /*00ec*/ 	.word	0xffffffff


	//   ....[45]....
        /*00f0*/ 	.word	0xffffffff


	//   ....[46]....
        /*00f4*/ 	.word	0xffffffff


	//   ....[47]....
        /*00f8*/ 	.word	0xffffffff


	//   ....[48]....
        /*00fc*/ 	.word	0xffffffff


	//   ....[49]....
        /*0100*/ 	.word	0xffffffff


	//   ....[50]....
        /*0104*/ 	.word	0xffffffff


	//   ....[51]....
        /*0108*/ 	.word	0xffffffff


	//   ....[52]....
        /*010c*/ 	.word	0xffffffff


	//   ....[53]....
        /*0110*/ 	.word	0xffffffff


	//   ....[54]....
        /*0114*/ 	.word	0xffffffff


	//   ....[55]....
        /*0118*/ 	.word	0xffffffff


	//   ....[56]....
        /*011c*/ 	.word	0xffffffff


	//----- nvinfo : EIATTR_COOP_GROUP_INSTR_OFFSETS
	.align		4
.L_402:
        /*0120*/ 	.byte	0x04, 0x28
        /*0122*/ 	.short	(.L_404 - .L_403)


	//   ....[0]....
.L_403:
        /*0124*/ 	.word	0x00000050


	//   ....[1]....
        /*0128*/ 	.word	0x00000b80


	//   ....[2]....
        /*012c*/ 	.word	0x00000bc0


	//   ....[3]....
        /*0130*/ 	.word	0x00000d70


	//   ....[4]....
        /*0134*/ 	.word	0x00000da0


	//   ....[5]....
        /*0138*/ 	.word	0x00000ec0


	//   ....[6]....
        /*013c*/ 	.word	0x00000ef0


	//   ....[7]....
        /*0140*/ 	.word	0x00001020


	//   ....[8]....
        /*0144*/ 	.word	0x00001060


	//   ....[9]....
        /*0148*/ 	.word	0x00001580


	//   ....[10]....
        /*014c*/ 	.word	0x000015b0


	//   ....[11]....
        /*0150*/ 	.word	0x000015e0


	//   ....[12]....
        /*0154*/ 	.word	0x00001600


	//   ....[13]....
        /*0158*/ 	.word	0x00001620


	//   ....[14]....
        /*015c*/ 	.word	0x00001630


	//   ....[15]....
        /*0160*/ 	.word	0x00001640


	//   ....[16]....
        /*0164*/ 	.word	0x00001750


	//   ....[17]....
        /*0168*/ 	.word	0x00001bd0


	//   ....[18]....
        /*016c*/ 	.word	0x00001c00


	//   ....[19]....
        /*0170*/ 	.word	0x00001c20


	//   ....[20]....
        /*0174*/ 	.word	0x00001c80


	//   ....[21]....
        /*0178*/ 	.word	0x00002210


	//   ....[22]....
        /*017c*/ 	.word	0x00002240


	//   ....[23]....
        /*0180*/ 	.word	0x00002250


	//   ....[24]....
        /*0184*/ 	.word	0x000022b0


	//   ....[25]....
        /*0188*/ 	.word	0x000037e0


	//   ....[26]....
        /*018c*/ 	.word	0x00003830


	//   ....[27]....
        /*0190*/ 	.word	0x00003850


	//   ....[28]....
        /*0194*/ 	.word	0x00003870


	//   ....[29]....
        /*0198*/ 	.word	0x00004ab0


	//   ....[30]....
        /*019c*/ 	.word	0x00004ad0


	//   ....[31]....
        /*01a0*/ 	.word	0x00004b50


	//   ....[32]....
        /*01a4*/ 	.word	0x00004b70


	//   ....[33]....
        /*01a8*/ 	.word	0x00004f60


	//   ....[34]....
        /*01ac*/ 	.word	0x00004f90


	//   ....[35]....
        /*01b0*/ 	.word	0x00004fc0


	//   ....[36]....
        /*01b4*/ 	.word	0x00004fe0


	//   ....[37]....
        /*01b8*/ 	.word	0x00006130


	//   ....[38]....
        /*01bc*/ 	.word	0x00006160


	//   ....[39]....
        /*01c0*/ 	.word	0x00006180


	//   ....[40]....
        /*01c4*/ 	.word	0x000061a0


	//   ....[41]....
        /*01c8*/ 	.word	0x00007a90


	//   ....[42]....
        /*01cc*/ 	.word	0x00007ac0


	//   ....[43]....
        /*01d0*/ 	.word	0x00007ae0


	//   ....[44]....
        /*01d4*/ 	.word	0x00007af0


	//   ....[45]....
        /*01d8*/ 	.word	0x00007d10


	//   ....[46]....
        /*01dc*/ 	.word	0x00007d30


	//   ....[47]....
        /*01e0*/ 	.word	0x00007d60


	//   ....[48]....
        /*01e4*/ 	.word	0x00007d80


	//   ....[49]....
        /*01e8*/ 	.word	0x00008a20


	//   ....[50]....
        /*01ec*/ 	.word	0x00008a60


	//   ....[51]....
        /*01f0*/ 	.word	0x00008a90


	//   ....[52]....
        /*01f4*/ 	.word	0x00008ad0


	//   ....[53]....
        /*01f8*/ 	.word	0x00008b20


	//   ....[54]....
        /*01fc*/ 	.word	0x00008b40


	//   ....[55]....
        /*0200*/ 	.word	0x000094a0


	//   ....[56]....
        /*0204*/ 	.word	0x000094b0


	//----- nvinfo : EIATTR_EXIT_INSTR_OFFSETS
	.align		4
.L_404:
        /*0208*/ 	.byte	0x04, 0x1c
        /*020a*/ 	.short	(.L_406 - .L_405)


	//   ....[0]....
.L_405:
        /*020c*/ 	.word	0x00000170


	//   ....[1]....
        /*0210*/ 	.word	0x000094c0


	//   ....[2]....
        /*0214*/ 	.word	0x00009d60


	//   ....[3]....
        /*0218*/ 	.word	0x00009db0


	//   ....[4]....
        /*021c*/ 	.word	0x00009de0


	//   ....[5]....
        /*0220*/ 	.word	0x00009e40


	//   ....[6]....
        /*0224*/ 	.word	0x0000a090


	//----- nvinfo : EIATTR_CTAIDZ_USED
	.align		4
.L_406:
        /*0228*/ 	.byte	0x01, 0x04
	.zero		2


	//----- nvinfo : EIATTR_MAX_THREADS
	.align		4
        /*022c*/ 	.byte	0x04, 0x05
        /*022e*/ 	.short	(.L_408 - .L_407)
.L_407:
        /*0230*/ 	.word	0x00000100
        /*0234*/ 	.word	0x00000001
        /*0238*/ 	.word	0x00000001


	//----- nvinfo : EIATTR_CRS_STACK_SIZE
	.align		4
.L_408:
        /*023c*/ 	.byte	0x04, 0x1e
        /*023e*/ 	.short	(.L_410 - .L_409)
.L_409:
        /*0240*/ 	.word	0x00000000
.L_410:


//--------------------- .nv.info._ZN7cutlass13device_kernelIN5flash19enable_sm80_to_sm89INS1_16FlashAttnFwdSm80INS1_25CollectiveMainloopFwdSm80ILi8ELi2ELb0EN4cute5tupleIJNS5_1CILi128EEENS7_ILi64EEENS7_ILi192EEEEEELi192ENS_6half_tEfNS_4arch4Sm80ELb0ELb0ELb1ELb1ELb1ELb0ELb1ELb1EEENS1_21CollectiveEpilogueFwdINS6_IJS8_SA_S9_EEENS6_IJNS7_ILi1EEESI_SI_EEESC_SE_Li256ELb1ELb1ELb1ELb0EEENS1_36VarlenDynamicPersistentTileSchedulerILi128ELi64ELi256ELi256ELb1ELb1ELb0ELb0ELb1ELb1EEEEEEEEEvNT_6ParamsE --------------------------
	.section	.nv.info._ZN7cutlass13device_kernelIN5flash19enable_sm80_to_sm89INS1_16FlashAttnFwdSm80INS1_25CollectiveMainloopFwdSm80ILi8ELi2ELb0EN4cute5tupleIJNS5_1CILi128EEENS7_ILi64EEENS7_ILi192EEEEEELi192ENS_6half_tEfNS_4arch4Sm80ELb0ELb0ELb1ELb1ELb1ELb0ELb1ELb1EEENS1_21CollectiveEpilogueFwdINS6_IJS8_SA_S9_EEENS6_IJNS7_ILi1EEESI_SI_EEESC_SE_Li256ELb1ELb1ELb1ELb0EEENS1_36VarlenDynamicPersistentTileSchedulerILi128ELi64ELi256ELi256ELb1ELb1ELb0ELb0ELb1ELb1EEEEEEEEEvNT_6ParamsE,"",@"SHT_CUDA_INFO"
	.sectionflags	@""
	.align	4


	//----- nvinfo : EIATTR_CUDA_API_VERSION
	.align		4
        /*0000*/ 	.byte	0x04, 0x37
        /*0002*/ 	.short	(.L_412 - .L_411)
.L_411:
        /*0004*/ 	.word	0x00000082


	//----- nvinfo : EIATTR_SW2861232_WAR
	.align		4
.L_412:
        /*0008*/ 	.byte	0x01, 0x35
	.zero		2


	//----- nvinfo : EIATTR_PARAM_CBANK
	.align		4
        /*000c*/ 	.byte	0x04, 0x0a
        /*000e*/ 	.short	(.L_414 - .L_413)
	.align		4
.L_413:
        /*0010*/ 	.word	index@(.nv.constant0._ZN7cutlass13device_kernelIN5flash19enable_sm80_to_sm89INS1_16FlashAttnFwdSm80INS1_25CollectiveMainloopFwdSm80ILi8ELi2ELb0EN4cute5tupleIJNS5_1CILi128EEENS7_ILi64EEENS7_ILi192EEEEEELi192ENS_6half_tEfNS_4arch4Sm80ELb0ELb0ELb1ELb1ELb1ELb0ELb1ELb1EEENS1_21CollectiveEpilogueFwdINS6_IJS8_SA_S9_EEENS6_IJNS7_ILi1EEESI_SI_EEESC_SE_Li256ELb1ELb1ELb1ELb0EEENS1_36VarlenDynamicPersistentTileSchedulerILi128ELi64ELi256ELi256ELb1ELb1ELb0ELb0ELb1ELb1EEEEEEEEEvNT_6ParamsE)
        /*0014*/ 	.short	0x0160
        /*0016*/ 	.short	0x0438


	//----- nvinfo : EIATTR_CBANK_PARAM_SIZE
	.align		4
.L_414:
        /*0018*/ 	.byte	0x03, 0x19
        /*001a*/ 	.short	0x0438


	//----- nvinfo : EIATTR_KPARAM_INFO
	.align		4
        /*001c*/ 	.byte	0x04, 0x17
        /*001e*/ 	.short	(.L_416 - .L_415)
.L_415:
        /*0020*/ 	.word	0x00000000
        /*0024*/ 	.short	0x0000
        /*0026*/ 	.short	0x0000
        /*0028*/ 	.byte	0x00, 0xf0, 0xe1, 0x10


	//----- nvinfo : EIATTR_MAXREG_COUNT
	.align		4
.L_416:
        /*002c*/ 	.byte	0x03, 0x1b
        /*002e*/ 	.short	0x00ff


	//----- nvinfo : EIATTR_NUM_BARRIERS
	.align		4
        /*0030*/ 	.byte	0x02, 0x4c
        /*0032*/ 	.byte	0x06
	.zero		1


	//----- nvinfo : EIATTR_ANNOTATIONS
	.align		4
        /*0034*/ 	.byte	0x04, 0x55
        /*0036*/ 	.short	(.L_418 - .L_417)


	//   ....[0]....
.L_417:
        /*0038*/ 	.word	0x00000001
        /*003c*/ 	.byte	0x70, 0x00, 0x00, 0x00, 0x01, 0x00, 0x00, 0x00, 0xc0, 0x0f, 0x00, 0x00, 0x01, 0x00, 0x00, 0x00
        /*004c*/ 	.byte	0xa0, 0x11, 0x00, 0x00, 0x01, 0x00, 0x00, 0x00, 0x10, 0x12, 0x00, 0x00, 0x01, 0x00, 0x00, 0x00
        /*005c*/ 	.byte	0x70, 0x4b, 0x00, 0x00, 0x01, 0x00, 0x00, 0x00, 0x80, 0xa5, 0x00, 0x00, 0x01, 0x00, 0x00, 0x00
        /*006c*/ 	.byte	0xb0, 0xa5, 0x00, 0x00, 0x01, 0x00, 0x00, 0x00, 0x50, 0xd1, 0x00, 0x00


	//----- nvinfo : EIATTR_MERCURY_ISA_VERSION
	.align		4
.L_418:
        /*0078*/ 	.byte	0x03, 0x5f
        /*007a*/ 	.short	0x0000


	//----- nvinfo : EIATTR_INT_WARP_WIDE_INSTR_OFFSETS
	.align		4
        /*007c*/ 	.byte	0x04, 0x31
        /*007e*/ 	.short	(.L_420 - .L_419)


	//   ....[0]....
.L_419:
        /*0080*/ 	.word	0x00009d00


	//   ....[1]....
        /*0084*/ 	.word	0x00009d80


	//----- nvinfo : EIATTR_COOP_GROUP_MASK_REGIDS
	.align		4
.L_420:
        /*0088*/ 	.byte	0x04, 0x29
        /*008a*/ 	.short	(.L_422 - .L_421)


	//   ....[0]....
.L_421:
        /*008c*/ 	.word	0xffffffff


	//   ....[1]....
        /*0090*/ 	.word	0xffffffff


	//   ....[2]....
        /*0094*/ 	.word	0xffffffff


	//   ....[3]....
        /*0098*/ 	.word	0xffffffff


	//   ....[4]....
        /*009c*/ 	.word	0xffffffff


	//   ....[5]....
        /*00a0*/ 	.word	0xffffffff


	//   ....[6]....
        /*00a4*/ 	.word	0xffffffff


	//   ....[7]....
        /*00a8*/ 	.word	0xffffffff


	//   ....[8]....
        /*00ac*/ 	.word	0xffffffff


	//   ....[9]....
        /*00b0*/ 	.word	0xffffffff


	//   ....[10]....
        /*00b4*/ 	.word	0xffffffff


	//   ....[11]....
        /*00b8*/ 	.word	0xffffffff


	//   ....[12]....
        /*00bc*/ 	.word	0xffffffff


	//   ....[13]....
        /*00c0*/ 	.word	0xffffffff


	//   ....[14]....
        /*00c4*/ 	.word	0xffffffff


	//   ....[15]....
        /*00c8*/ 	.word	0xffffffff


	//   ....[16]....
        /*00cc*/ 	.word	0xffffffff


	//   ....[17]....
        /*00d0*/ 	.word	0xffffffff


	//   ....[18]....
        /*00d4*/ 	.word	0xffffffff


	//   ....[19]....
        /*00d8*/ 	.word	0xffffffff


	//   ....[20]....
        /*00dc*/ 	.word	0xffffffff


	//   ....[21]....
        /*00e0*/ 	.word	0xffffffff


	//   ....[22]....
        /*00e4*/ 	.word	0xffffffff


	//   ....[23]....
        /*00e8*/ 	.word	0xffffffff


	//   ....[24]....
        /*00ec*/ 	.word	0xffffffff


	//   ....[25]....
        /*00f0*/ 	.word	0xffffffff


	//   ....[26]....
        /*00f4*/ 	.word	0xffffffff


	//   ....[27]....
        /*00f8*/ 	.word	0xffffffff


	//   ....[28]....
        /*00fc*/ 	.word	0xffffffff


	//   ....[29]....
        /*0100*/ 	.word	0xffffffff


	//   ....[30]....
        /*0104*/ 	.word	0xffffffff


	//   ....[31]....
        /*0108*/ 	.word	0xffffffff


	//   ....[32]....
        /*010c*/ 	.word	0xffffffff


	//   ....[33]....
        /*0110*/ 	.word	0xffffffff


	//   ....[34]....
        /*0114*/ 	.word	0xffffffff


	//   ....[35]....
        /*0118*/ 	.word	0xffffffff


	//   ....[36]....
        /*011c*/ 	.word	0xffffffff


	//   ....[37]....
        /*0120*/ 	.word	0xffffffff


	//   ....[38]....
        /*0124*/ 	.word	0xffffffff


	//   ....[39]....
        /*0128*/ 	.word	0xffffffff


	//   ....[40]....
        /*012c*/ 	.word	0xffffffff


	//   ....[41]....
        /*0130*/ 	.word	0xffffffff


	//   ....[42]....
        /*0134*/ 	.word	0xffffffff


	//   ....[43]....
        /*0138*/ 	.word	0xffffffff


	//   ....[44]....
        /*013c*/ 	.word	0xffffffff


	//   ....[45]....
        /*0140*/ 	.word	0xffffffff


	//   ....[46]....
        /*0144*/ 	.word	0xffffffff


	//   ....[47]....
        /*0148*/ 	.word	0xffffffff


	//   ....[48]....
        /*014c*/ 	.word	0xffffffff


	//   ....[49]....
        /*0150*/ 	.word	0xffffffff


	//   ....[50]....
        /*0154*/ 	.word	0xffffffff


	//   ....[51]....
        /*0158*/ 	.word	0xffffffff


	//   ....[52]....
        /*015c*/ 	.word	0xffffffff


	//   ....[53]....
        /*0160*/ 	.word	0xffffffff


	//   ....[54]....
        /*0164*/ 	.word	0xffffffff


	//   ....[55]....
        /*0168*/ 	.word	0xffffffff


	//   ....[56]....
        /*016c*/ 	.word	0xffffffff


	//   ....[57]....
        /*0170*/ 	.word	0xffffffff


	//   ....[58]....
        /*0174*/ 	.word	0xffffffff


	//   ....[59]....
        /*0178*/ 	.word	0xffffffff


	//   ....[60]....
        /*017c*/ 	.word	0xffffffff


	//   ....[61]....
        /*0180*/ 	.word	0xffffffff


	//   ....[62]....
        /*0184*/ 	.word	0xffffffff


	//   ....[63]....
        /*0188*/ 	.word	0xffffffff


	//   ....[64]....
        /*018c*/ 	.word	0xffffffff


	//   ....[65]....
        /*0190*/ 	.word	0xffffffff


	//   ....[66]....
        /*0194*/ 	.word	0xffffffff


	//   ....[67]....
        /*0198*/ 	.word	0xffffffff


	//   ....[68]....
        /*019c*/ 	.word	0xffffffff


	//   ....[69]....
        /*01a0*/ 	.word	0xffffffff


	//   ....[70]....
        /*01a4*/ 	.word	0xffffffff


	//   ....[71]....
        /*01a8*/ 	.word	0xffffffff


	//   ....[72]....
        /*01ac*/ 	.word	0xffffffff


	//   ....[73]....
        /*01b0*/ 	.word	0xffffffff


	//   ....[74]....
        /*01b4*/ 	.word	0xffffffff


	//   ....[75]....
        /*01b8*/ 	.word	0xffffffff


	//   ....[76]....
        /*01bc*/ 	.word	0xffffffff


	//   ....[77]....
        /*01c0*/ 	.word	0xffffffff


	//   ....[78]....
        /*01c4*/ 	.word	0xffffffff


	//   ....[79]....
        /*01c8*/ 	.word	0xffffffff


	//   ....[80]....
        /*01cc*/ 	.word	0xffffffff


	//   ....[81]....
        /*01d0*/ 	.word	0xffffffff


	//   ....[82]....
        /*01d4*/ 	.word	0xffffffff


	//   ....[83]....
        /*01d8*/ 	.word	0xffffffff


	//   ....[84]....
        /*01dc*/ 	.word	0xffffffff


	//   ....[85]....
        /*01e0*/ 	.word	0xffffffff


	//   ....[86]....
        /*01e4*/ 	.word	0xffffffff


	//   ....[87]....
        /*01e8*/ 	.word	0xffffffff


	//   ....[88]....
        /*01ec*/ 	.word	0xffffffff


	//   ....[89]....
        /*01f0*/ 	.word	0xffffffff


	//   ....[90]....
        /*01f4*/ 	.word	0xffffffff


	//   ....[91]....
        /*01f8*/ 	.word	0xffffffff


	//   ....[92]....
        /*01fc*/ 	.word	0xffffffff


	//   ....[93]....
        /*0200*/ 	.word	0xffffffff


	//   ....[94]....
        /*0204*/ 	.word	0xffffffff


	//   ....[95]....
        /*0208*/ 	.word	0xffffffff


	//   ....[96]....
        /*020c*/ 	.word	0xffffffff


	//   ....[97]....
        /*0210*/ 	.word	0xffffffff


	//   ....[98]....
        /*0214*/ 	.word	0xffffffff


	//   ....[99]....
        /*0218*/ 	.word	0xffffffff


	//   ....[100]....
        /*021c*/ 	.word	0xffffffff


	//   ....[101]....
        /*0220*/ 	.word	0xffffffff


	//   ....[102]....
        /*0224*/ 	.word	0xffffffff


	//   ....[103]....
        /*0228*/ 	.word	0xffffffff


	//   ....[104]....
        /*022c*/ 	.word	0xffffffff


	//   ....[105]....
        /*0230*/ 	.word	0xffffffff


	//   ....[106]....
        /*0234*/ 	.word	0xffffffff


	//   ....[107]....
        /*0238*/ 	.word	0xffffffff


	//   ....[108]....
        /*023c*/ 	.word	0xffffffff


	//   ....[109]....
        /*0240*/ 	.word	0xffffffff


	//   ....[110]....
        /*0244*/ 	.word	0xffffffff


	//   ....[111]....
        /*0248*/ 	.word	0xffffffff


	//   ....[112]....
        /*024c*/ 	.word	0xffffffff


	//   ....[113]....
        /*0250*/ 	.word	0xffffffff


	//   ....[114]....
        /*0254*/ 	.word	0xffffffff


	//   ....[115]....
        /*0258*/ 	.word	0xffffffff


	//   ....[116]....
        /*025c*/ 	.word	0xffffffff


	//   ....[117]....
        /*0260*/ 	.word	0xffffffff


	//   ....[118]....
        /*0264*/ 	.word	0xffffffff


	//   ....[119]....
        /*0268*/ 	.word	0xffffffff


	//   ....[120]....
        /*026c*/ 	.word	0xffffffff


	//   ....[121]....
        /*0270*/ 	.word	0xffffffff


	//   ....[122]....
        /*0274*/ 	.word	0xffffffff


	//   ....[123]....
        /*0278*/ 	.word	0xffffffff


	//   ....[124]....
        /*027c*/ 	.word	0xffffffff


	//   ....[125]....
        /*0280*/ 	.word	0xffffffff


	//   ....[126]....
        /*0284*/ 	.word	0xffffffff


	//   ....[127]....
        /*0288*/ 	.word	0xffffffff


	//   ....[128]....
        /*028c*/ 	.word	0xffffffff


	//   ....[129]....
        /*0290*/ 	.word	0xffffffff


	//   ....[130]....
        /*0294*/ 	.word	0xffffffff


	//   ....[131]....
        /*0298*/ 	.word	0xffffffff


	//   ....[132]....
        /*029c*/ 	.word	0xffffffff


	//   ....[133]....
        /*02a0*/ 	.word	0xffffffff


	//   ....[134]....
        /*02a4*/ 	.word	0xffffffff


	//   ....[135]....
        /*02a8*/ 	.word	0xffffffff


	//   ....[136]....
        /*02ac*/ 	.word	0xffffffff


	//   ....[137]....
        /*02b0*/ 	.word	0xffffffff


	//   ....[138]....
        /*02b4*/ 	.word	0xffffffff


	//   ....[139]....
        /*02b8*/ 	.word	0xffffffff


	//   ....[140]....
        /*02bc*/ 	.word	0xffffffff


	//   ....[141]....
        /*02c0*/ 	.word	0xffffffff


	//   ....[142]....
        /*02c4*/ 	.word	0xffffffff


	//   ....[143]....
        /*02c8*/ 	.word	0xffffffff


	//   ....[144]....
        /*02cc*/ 	.word	0xffffffff


	//   ....[145]....
        /*02d0*/ 	.word	0xffffffff


	//   ....[146]....
        /*02d4*/ 	.word	0xffffffff


	//   ....[147]....
        /*02d8*/ 	.word	0xffffffff


	//   ....[148]....
        /*02dc*/ 	.word	0xffffffff


	//   ....[149]....
        /*02e0*/ 	.word	0xffffffff


	//   ....[150]....
        /*02e4*/ 	.word	0xffffffff


	//   ....[151]....
        /*02e8*/ 	.word	0xffffffff


	//   ....[152]....
        /*02ec*/ 	.word	0xffffffff


	//   ....[153]....
        /*02f0*/ 	.word	0xffffffff


	//   ....[154]....
        /*02f4*/ 	.word	0xffffffff


	//   ....[155]....
        /*02f8*/ 	.word	0xffffffff


	//   ....[156]....
        /*02fc*/ 	.word	0xffffffff


	//   ....[157]....
        /*0300*/ 	.word	0xffffffff


	//   ....[158]....
        /*0304*/ 	.word	0xffffffff


	//   ....[159]....
        /*0308*/ 	.word	0xffffffff


	//   ....[160]....
        /*030c*/ 	.word	0xffffffff


	//   ....[161]....
        /*0310*/ 	.word	0xffffffff


	//   ....[162]....
        /*0314*/ 	.word	0xffffffff


	//   ....[163]....
        /*0318*/ 	.word	0xffffffff


	//   ....[164]....
        /*031c*/ 	.word	0xffffffff


	//   ....[165]....
        /*0320*/ 	.word	0xffffffff


	//   ....[166]....
        /*0324*/ 	.word	0xffffffff


	//   ....[167]....
        /*0328*/ 	.word	0xffffffff


	//   ....[168]....
        /*032c*/ 	.word	0xffffffff


	//   ....[169]....
        /*0330*/ 	.word	0xffffffff


	//   ....[170]....
        /*0334*/ 	.word	0xffffffff


	//   ....[171]....
        /*0338*/ 	.word	0xffffffff


	//   ....[172]....
        /*033c*/ 	.word	0xffffffff


	//   ....[173]....
        /*0340*/ 	.word	0xffffffff


	//   ....[174]....
        /*0344*/ 	.word	0xffffffff


	//   ....[175]....
        /*0348*/ 	.word	0xffffffff


	//   ....[176]....
        /*034c*/ 	.word	0xffffffff


	//   ....[177]....
        /*0350*/ 	.word	0xffffffff


	//   ....[178]....
        /*0354*/ 	.word	0xffffffff


	//   ....[179]....
        /*0358*/ 	.word	0xffffffff


	//   ....[180]....
        /*035c*/ 	.word	0xffffffff


	//   ....[181]....
        /*0360*/ 	.word	0xffffffff


	//   ....[182]....
        /*0364*/ 	.word	0xffffffff


	//   ....[183]....
        /*0368*/ 	.word	0xffffffff


	//   ....[184]....
        /*036c*/ 	.word	0xffffffff


	//   ....[185]....
        /*0370*/ 	.word	0xffffffff


	//   ....[186]....
        /*0374*/ 	.word	0xffffffff


	//   ....[187]....
        /*0378*/ 	.word	0xffffffff


	//   ....[188]....
        /*037c*/ 	.word	0xffffffff


	//----- nvinfo : EIATTR_COOP_GROUP_INSTR_OFFSETS
	.align		4
.L_422:
        /*0380*/ 	.byte	0x04, 0x28
        /*0382*/ 	.short	(.L_424 - .L_423)


	//   ....[0]....
.L_423:
        /*0384*/ 	.word	0x00000050


	//   ....[1]....
        /*0388*/ 	.word	0x000001e0


	//   ....[2]....
        /*038c*/ 	.word	0x00000210


	//   ....[3]....
        /*0390*/ 	.word	0x00000240


	//   ....[4]....
        /*0394*/ 	.word	0x00000270


	//   ....[5]....
        /*0398*/ 	.word	0x000002a0


	//   ....[6]....
        /*039c*/ 	.word	0x000002d0


	//   ....[7]....
        /*03a0*/ 	.word	0x00000440


	//   ....[8]....
        /*03a4*/ 	.word	0x00000480


	//   ....[9]....
        /*03a8*/ 	.word	0x000004b0


	//   ....[10]....
        /*03ac*/ 	.word	0x000004e0


	//   ....[11]....
        /*03b0*/ 	.word	0x00000510


	//   ....[12]....
        /*03b4*/ 	.word	0x00000540


	//   ....[13]....
        /*03b8*/ 	.word	0x000005d0


	//   ....[14]....
        /*03bc*/ 	.word	0x00000600


	//   ....[15]....
        /*03c0*/ 	.word	0x00000620


	//   ....[16]....
        /*03c4*/ 	.word	0x00000680


	//   ....[17]....
        /*03c8*/ 	.word	0x00002190


	//   ....[18]....
        /*03cc*/ 	.word	0x000021b0


	//   ....[19]....
        /*03d0*/ 	.word	0x00002320


	//   ....[20]....
        /*03d4*/ 	.word	0x00002330


	//   ....[21]....
        /*03d8*/ 	.word	0x00002490


	//   ....[22]....
        /*03dc*/ 	.word	0x000024b0


	//   ....[23]....
        /*03e0*/ 	.word	0x00002610


	//   ....[24]....
        /*03e4*/ 	.word	0x00002620


	//   ....[25]....
        /*03e8*/ 	.word	0x00002ab0


	//   ....[26]....
        /*03ec*/ 	.word	0x00002ad0


	//   ....[27]....
        /*03f0*/ 	.word	0x00002b00


	//   ....[28]....
        /*03f4*/ 	.word	0x00002b20


	//   ....[29]....
        /*03f8*/ 	.word	0x00002c10


	//   ....[30]....
        /*03fc*/ 	.word	0x00002c20


	//   ....[31]....
        /*0400*/ 	.word	0x00002c30


	//   ....[32]....
        /*0404*/ 	.word	0x00002d40


	//   ....[33]....
        /*0408*/ 	.word	0x000030e0


	//   ....[34]....
        /*040c*/ 	.word	0x00003100


	//   ....[35]....
        /*0410*/ 	.word	0x000031b0


	//   ....[36]....
        /*0414*/ 	.word	0x000031f0


	//   ....[37]....
        /*0418*/ 	.word	0x00003630


	//   ....[38]....
        /*041c*/ 	.word	0x00003650


	//   ....[39]....
        /*0420*/ 	.word	0x000036d0


	//   ....[40]....
        /*0424*/ 	.word	0x00003730


	//   ....[41]....
        /*0428*/ 	.word	0x00004b60


	//   ....[42]....
        /*042c*/ 	.word	0x00004ba0


	//   ....[43]....
        /*0430*/ 	.word	0x00004bc0


	//   ....[44]....
        /*0434*/ 	.word	0x00004c00


	//   ....[45]....
        /*0438*/ 	.word	0x00005f50


	//   ....[46]....
        /*043c*/ 	.word	0x00005f70


	//   ....[47]....
        /*0440*/ 	.word	0x00005ff0


	//   ....[48]....
        /*0444*/ 	.word	0x00006050


	//   ....[49]....
        /*0448*/ 	.word	0x00006500


	//   ....[50]....
        /*044c*/ 	.word	0x00006520


	//   ....[51]....
        /*0450*/ 	.word	0x00006600


	//   ....[52]....
        /*0454*/ 	.word	0x00006630


	//   ....[53]....
        /*0458*/ 	.word	0x00007790


	//   ....[54]....
        /*045c*/ 	.word	0x000077c0


	//   ....[55]....
        /*0460*/ 	.word	0x00007a90


	//   ....[56]....
        /*0464*/ 	.word	0x00007bd0


	//   ....[57]....
        /*0468*/ 	.word	0x000091a0


	//   ....[58]....
        /*046c*/ 	.word	0x000091c0


	//   ....[59]....
        /*0470*/ 	.word	0x000092a0


	//   ....[60]....
        /*0474*/ 	.word	0x000092c0


	//   ....[61]....
        /*0478*/ 	.word	0x000094f0


	//   ....[62]....
        /*047c*/ 	.word	0x00009520


	//   ....[63]....
        /*0480*/ 	.word	0x00009530


	//   ....[64]....
        /*0484*/ 	.word	0x00009560


	//   ....[65]....
        /*0488*/ 	.word	0x0000a8e0


	//   ....[66]....
        /*048c*/ 	.word	0x0000a8f0


	//   ....[67]....
        /*0490*/ 	.word	0x0000a910


	//   ....[68]....
        /*0494*/ 	.word	0x0000a930


	//   ....[69]....
        /*0498*/ 	.word	0x0000ac80


	//   ....[70]....
        /*049c*/ 	.word	0x0000aca0


	//   ....[71]....
        /*04a0*/ 	.word	0x0000ae00


	//   ....[72]....
        /*04a4*/ 	.word	0x0000ae10


	//   ....[73]....
        /*04a8*/ 	.word	0x0000af70


	//   ....[74]....
        /*04ac*/ 	.word	0x0000af90


	//   ....[75]....
        /*04b0*/ 	.word	0x0000b0f0


	//   ....[76]....
        /*04b4*/ 	.word	0x0000b100


	//   ....[77]....
        /*04b8*/ 	.word	0x0000b440


	//   ....[78]....
        /*04bc*/ 	.word	0x0000b460


	//   ....[79]....
        /*04c0*/ 	.word	0x0000bc30


	//   ....[80]....
        /*04c4*/ 	.word	0x0000bc40


	//   ....[81]....
        /*04c8*/ 	.word	0x0000cb80


	//   ....[82]....
        /*04cc*/ 	.word	0x0000cba0


	//   ....[83]....
        /*04d0*/ 	.word	0x0000cd10


	//   ....[84]....
        /*04d4*/ 	.word	0x0000cd20


	//   ....[85]....
        /*04d8*/ 	.word	0x0000ce80


	//   ....[86]....
        /*04dc*/ 	.word	0x0000cea0


	//   ....[87]....
        /*04e0*/ 	.word	0x0000d000


	//   ....[88]....
        /*04e4*/ 	.word	0x0000d010


	//   ....[89]....
        /*04e8*/ 	.word	0x0000d200


	//   ....[90]....
        /*04ec*/ 	.word	0x0000d220


	//   ....[91]....
        /*04f0*/ 	.word	0x0000d340


	//   ....[92]....
        /*04f4*/ 	.word	0x0000d380


	//   ....[93]....
        /*04f8*/ 	.word	0x0000d3b0


	//   ....[94]....
        /*04fc*/ 	.word	0x0000d3e0


	//   ....[95]....
        /*0500*/ 	.word	0x0000d410


	//   ....[96]....
        /*0504*/ 	.word	0x0000d440


	//   ....[97]....
        /*0508*/ 	.word	0x0000d590


	//   ....[98]....
        /*050c*/ 	.word	0x0000d5d0


	//   ....[99]....
        /*0510*/ 	.word	0x0000d600


	//   ....[100]....
        /*0514*/ 	.word	0x0000d630


	//   ....[101]....
        /*0518*/ 	.word	0x0000d660


	//   ....[102]....
        /*051c*/ 	.word	0x0000d690


	//   ....[103]....
        /*0520*/ 	.word	0x0000d720


	//   ....[104]....
        /*0524*/ 	.word	0x0000d750


	//   ....[105]....
        /*0528*/ 	.word	0x0000d760


	//   ....[106]....
        /*052c*/ 	.word	0x0000d7c0


	//   ....[107]....
        /*0530*/ 	.word	0x0000dcf0


	//   ....[108]....
        /*0534*/ 	.word	0x0000dd50


	//   ....[109]....
        /*0538*/ 	.word	0x0000dda0


	//   ....[110]....
        /*053c*/ 	.word	0x0000ddf0


	//   ....[111]....
        /*0540*/ 	.word	0x0000de40


	//   ....[112]....
        /*0544*/ 	.word	0x0000deb0


	//   ....[113]....
        /*0548*/ 	.word	0x0000df00


	//   ....[114]....
        /*054c*/ 	.word	0x0000df60


	//   ....[115]....
        /*0550*/ 	.word	0x0000dfd0


	//   ....[116]....
        /*0554*/ 	.word	0x0000e030


	//   ....[117]....
        /*0558*/ 	.word	0x0000e0a0


	//   ....[118]....
        /*055c*/ 	.word	0x0000e110


	//   ....[119]....
        /*0560*/ 	.word	0x0000e180


	//   ....[120]....
        /*0564*/ 	.word	0x0000e1e0


	//   ....[121]....
        /*0568*/ 	.word	0x0000e250


	//   ....[122]....
        /*056c*/ 	.word	0x0000e2c0


	//   ....[123]....
        /*0570*/ 	.word	0x0000e330


	//   ....[124]....
        /*0574*/ 	.word	0x0000e390


	//   ....[125]....
        /*0578*/ 	.word	0x0000e400


	//   ....[126]....
        /*057c*/ 	.word	0x0000e470


	//   ....[127]....
        /*0580*/ 	.word	0x0000e5b0


	//   ....[128]....
        /*0584*/ 	.word	0x0000e610


	//   ....[129]....
        /*0588*/ 	.word	0x0000e680


	//   ....[130]....
        /*058c*/ 	.word	0x0000e6f0


	//   ....[131]....
        /*0590*/ 	.word	0x0000e830


	//   ....[132]....
        /*0594*/ 	.word	0x0000e890


	//   ....[133]....
        /*0598*/ 	.word	0x0000e8f0


	//   ....[134]....
        /*059c*/ 	.word	0x0000e960


	//   ....[135]....
        /*05a0*/ 	.word	0x0000e9d0


	//   ....[136]....
        /*05a4*/ 	.word	0x0000eb10


	//   ....[137]....
        /*05a8*/ 	.word	0x0000eb70


	//   ....[138]....
        /*05ac*/ 	.word	0x0000ebe0


	//   ....[139]....
        /*05b0*/ 	.word	0x0000ec50


	//   ....[140]....
        /*05b4*/ 	.word	0x0000eda0


	//   ....[141]....
        /*05b8*/ 	.word	0x0000ee00


	//   ....[142]....
        /*05bc*/ 	.word	0x0000ee50


	//   ....[143]....
        /*05c0*/ 	.word	0x0000eec0


	//   ....[144]....
        /*05c4*/ 	.word	0x0000ef30


	//   ....[145]....
        /*05c8*/ 	.word	0x0000f080


	//   ....[146]....
        /*05cc*/ 	.word	0x0000f0e0


	//   ....[147]....
        /*05d0*/ 	.word	0x0000f140


	//   ....[148]....
        /*05d4*/ 	.word	0x0000f1a0


	//   ....[149]....
        /*05d8*/ 	.word	0x0000f1f0


	//   ....[150]....
        /*05dc*/ 	.word	0x0000f230


	//   ....[151]....
        /*05e0*/ 	.word	0x0000f2a0


	//   ....[152]....
        /*05e4*/ 	.word	0x0000f310


	//   ....[153]....
        /*05e8*/ 	.word	0x0000f380


	//   ....[154]....
        /*05ec*/ 	.word	0x0000f3e0


	//   ....[155]....
        /*05f0*/ 	.word	0x0000f450


	//   ....[156]....
        /*05f4*/ 	.word	0x0000f4c0


	//   ....[157]....
        /*05f8*/ 	.word	0x0000f530


	//   ....[158]....
        /*05fc*/ 	.word	0x0000f590


	//   ....[159]....
        /*0600*/ 	.word	0x0000f600


	//   ....[160]....
        /*0604*/ 	.word	0x0000f670


	//   ....[161]....
        /*0608*/ 	.word	0x0000f6e0


	//   ....[162]....
        /*060c*/ 	.word	0x0000f740


	//   ....[163]....
        /*0610*/ 	.word	0x0000f7b0


	//   ....[164]....
        /*0614*/ 	.word	0x0000f820


	//   ....[165]....
        /*0618*/ 	.word	0x0000f890


	//   ....[166]....
        /*061c*/ 	.word	0x0000f8f0


	//   ....[167]....
        /*0620*/ 	.word	0x0000f960


	//   ....[168]....
        /*0624*/ 	.word	0x0000f9d0


	//   ....[169]....
        /*0628*/ 	.word	0x0000fa40


	//   ....[170]....
        /*062c*/ 	.word	0x0000faa0


	//   ....[171]....
        /*0630*/ 	.word	0x0000fb10


	//   ....[172]....
        /*0634*/ 	.word	0x0000fb80


	//   ....[173]....
        /*0638*/ 	.word	0x0000fbd0


	//   ....[174]....
        /*063c*/ 	.word	0x0000fc10


	//   ....[175]....
        /*0640*/ 	.word	0x0000fc60


	//   ....[176]....
        /*0644*/ 	.word	0x0000fcb0


	//   ....[177]....
        /*0648*/ 	.word	0x0000fd00


	//   ....[178]....
        /*064c*/ 	.word	0x0000fd70


	//   ....[179]....
        /*0650*/ 	.word	0x0000fdc0


	//   ....[180]....
        /*0654*/ 	.word	0x0000fe10


	//   ....[181]....
        /*0658*/ 	.word	0x0000fe60


	//   ....[182]....
        /*065c*/ 	.word	0x0000feb0


	//   ....[183]....
        /*0660*/ 	.word	0x0000ff00


	//   ....[184]....
        /*0664*/ 	.word	0x0000ff70


	//   ....[185]....
        /*0668*/ 	.word	0x0000ffc0


	//   ....[186]....
        /*066c*/ 	.word	0x00010020


	//   ....[187]....
        /*0670*/ 	.word	0x00010080


	//   ....[188]....
        /*0674*/ 	.word	0x000100f0


	//----- nvinfo : EIATTR_EXIT_INSTR_OFFSETS
	.align		4
.L_424:
        /*0678*/ 	.byte	0x04, 0x1c
        /*067a*/ 	.short	(.L_426 - .L_425)


	//   ....[0]....
.L_425:
        /*067c*/ 	.word	0x00000b40


	//   ....[1]....
        /*0680*/ 	.word	0x0000dcb0


	//----- nvinfo : EIATTR_MAX_THREADS
	.align		4
.L_426:
        /*0684*/ 	.byte	0x04, 0x05
        /*0686*/ 	.short	(.L_428 - .L_427)
.L_427:
        /*0688*/ 	.word	0x00000100
        /*068c*/ 	.word	0x00000001
        /*0690*/ 	.word	0x00000001


	//----- nvinfo : EIATTR_CRS_STACK_SIZE
	.align		4
.L_428:
        /*0694*/ 	.byte	0x04, 0x1e
        /*0696*/ 	.short	(.L_430 - .L_429)
.L_429:
        /*0698*/ 	.word	0x00000000
.L_430:


//--------------------- .nv.info._ZN7cutlass13device_kernelIN5flash19enable_sm80_to_sm89INS1_16FlashAttnFwdSm80INS1_25CollectiveMainloopFwdSm80ILi8ELi2ELb0EN4cute5tupleIJNS5_1CILi128EEENS7_ILi64EEENS7_ILi192EEEEEELi192ENS_6half_tEfNS_4arch4Sm80ELb0ELb0ELb1ELb1ELb1ELb1ELb1ELb1EEENS1_21CollectiveEpilogueFwdINS6_IJS8_SA_S9_EEENS6_IJNS7_ILi1EEESI_SI_EEESC_SE_Li256ELb1ELb1ELb1ELb0EEENS1_36VarlenDynamicPersistentTileSchedulerILi128ELi64ELi256ELi256ELb1ELb1ELb0ELb0ELb1ELb1EEEEEEEEEvNT_6ParamsE --------------------------
	.section	.nv.info._ZN7cutlass13device_kernelIN5flash19enable_sm80_to_sm89INS1_16FlashAttnFwdSm80INS1_25CollectiveMainloopFwdSm80ILi8ELi2ELb0EN4cute5tupleIJNS5_1CILi128EEENS7_ILi64EEENS7_ILi192EEEEEELi192ENS_6half_tEfNS_4arch4Sm80ELb0ELb0ELb1ELb1ELb1ELb1ELb1ELb1EEENS1_21CollectiveEpilogueFwdINS6_IJS8_SA_S9_EEENS6_IJNS7_ILi1EEESI_SI_EEESC_SE_Li256ELb1ELb1ELb1ELb0EEENS1_36VarlenDynamicPersistentTileSchedulerILi128ELi64ELi256ELi256ELb1ELb1ELb0ELb0ELb1ELb1EEEEEEEEEvNT_6ParamsE,"",@"SHT_CUDA_INFO"
	.sectionflags	@""
	.align	4


	//----- nvinfo : EIATTR_CUDA_API_VERSION
	.align		4
        /*0000*/ 	.byte	0x04, 0x37
        /*0002*/ 	.short	(.L_432 - .L_431)
.L_431:
        /*0004*/ 	.word	0x00000082


	//----- nvinfo : EIATTR_SW2861232_WAR
	.align		4
.L_432:
        /*0008*/ 	.byte	0x01, 0x35
	.zero		2


	//----- nvinfo : EIATTR_PARAM_CBANK
	.align		4
        /*000c*/ 	.byte	0x04, 0x0a
        /*000e*/ 	.short	(.L_434 - .L_433)
	.align		4
.L_433:
        /*0010*/ 	.word	index@(.nv.constant0._ZN7cutlass13device_kernelIN5flash19enable_sm80_to_sm89INS1_16FlashAttnFwdSm80INS1_25CollectiveMainloopFwdSm80ILi8ELi2ELb0EN4cute5tupleIJNS5_1CILi128EEENS7_ILi64EEENS7_ILi192EEEEEELi192ENS_6half_tEfNS_4arch4Sm80ELb0ELb0ELb1ELb1ELb1ELb1ELb1ELb1EEENS1_21CollectiveEpilogueFwdINS6_IJS8_SA_S9_EEENS6_IJNS7_ILi1EEESI_SI_EEESC_SE_Li256ELb1ELb1ELb1ELb0EEENS1_36VarlenDynamicPersistentTileSchedulerILi128ELi64ELi256ELi256ELb1ELb1ELb0ELb0ELb1ELb1EEEEEEEEEvNT_6ParamsE)
        /*0014*/ 	.short	0x0160
        /*0016*/ 	.short	0x0438


	//----- nvinfo : EIATTR_CBANK_PARAM_SIZE
	.align		4
.L_434:
        /*0018*/ 	.byte	0x03, 0x19
        /*001a*/ 	.short	0x0438


	//----- nvinfo : EIATTR_KPARAM_INFO
	.align		4
        /*001c*/ 	.byte	0x04, 0x17
        /*001e*/ 	.short	(.L_436 - .L_435)
.L_435:
        /*0020*/ 	.word	0x00000000
        /*0024*/ 	.short	0x0000
        /*0026*/ 	.short	0x0000
        /*0028*/ 	.byte	0x00, 0xf0, 0xe1, 0x10


	//----- nvinfo : EIATTR_MAXREG_COUNT
	.align		4
.L_436:
        /*002c*/ 	.byte	0x03, 0x1b
        /*002e*/ 	.short	0x00ff


	//----- nvinfo : EIATTR_NUM_BARRIERS
	.align		4
        /*0030*/ 	.byte	0x02, 0x4c
        /*0032*/ 	.byte	0x06
	.zero		1


	//----- nvinfo : EIATTR_ANNOTATIONS
	.align		4
        /*0034*/ 	.byte	0x04, 0x55
        /*0036*/ 	.short	(.L_438 - .L_437)


	//   ....[0]....
.L_437:
        /* <DEDUP_REMOVED lines=21> */


	//----- nvinfo : EIATTR_MERCURY_ISA_VERSION
	.align		4
.L_438:
        /*0178*/ 	.byte	0x03, 0x5f
        /*017a*/ 	.short	0x0000


	//----- nvinfo : EIATTR_INT_WARP_WIDE_INSTR_OFFSETS
	.align		4
        /*017c*/ 	.byte	0x04, 0x31
        /*017e*/ 	.short	(.L_440 - .L_439)


	//   ....[0]....
.L_439:
        /*0180*/ 	.word	0x00015520


	//   ....[1]....
        /*0184*/ 	.word	0x000155a0


	//----- nvinfo : EIATTR_COOP_GROUP_MASK_REGIDS
	.align		4
.L_440:
        /*0188*/ 	.byte	0x04, 0x29
        /*018a*/ 	.short	(.L_442 - .L_441)


	//   ....[0]....
.L_441:
        /*018c*/ 	.word	0xffffffff


	//   ....[1]....
        /*0190*/ 	.word	0xffffffff


	//   ....[2]....
        /*0194*/ 	.word	0xffffffff


	//   ....[3]....
        /*0198*/ 	.word	0xffffffff


	//   ....[4]....
        /*019c*/ 	.word	0xffffffff


	//   ....[5]....
        /*01a0*/ 	.word	0xffffffff


	//   ....[6]....
        /*01a4*/ 	.word	0xffffffff


	//   ....[7]....
        /*01a8*/ 	.word	0xffffffff


	//   ....[8]....
        /*01ac*/ 	.word	0xffffffff


	//   ....[9]....
        /*01b0*/ 	.word	0xffffffff


	//   ....[10]....
        /*01b4*/ 	.word	0xffffffff


	//   ....[11]....
        /*01b8*/ 	.word	0xffffffff


	//   ....[12]....
        /*01bc*/ 	.word	0xffffffff


	//   ....[13]....
        /*01c0*/ 	.word	0xffffffff


	//   ....[14]....
        /*01c4*/ 	.word	0xffffffff


	//   ....[15]....
        /*01c8*/ 	.word	0xffffffff


	//   ....[16]....
        /*01cc*/ 	.word	0xffffffff


	//   ....[17]....
        /*01d0*/ 	.word	0xffffffff


	//   ....[18]....
        /*01d4*/ 	.word	0xffffffff


	//   ....[19]....
        /*01d8*/ 	.word	0xffffffff


	//   ....[20]....
        /*01dc*/ 	.word	0xffffffff


	//   ....[21]....
        /*01e0*/ 	.word	0xffffffff


	//   ....[22]....
        /*01e4*/ 	.word	0xffffffff


	//   ....[23]....
        /*01e8*/ 	.word	0xffffffff


	//   ....[24]....
        /*01ec*/ 	.word	0xffffffff


	//   ....[25]....
        /*01f0*/ 	.word	0xffffffff


	//   ....[26]....
        /*01f4*/ 	.word	0xffffffff


	//   ....[27]....
        /*01f8*/ 	.word	0xffffffff


	//   ....[28]....
        /*01fc*/ 	.word	0xffffffff


	//   ....[29]....
        /*0200*/ 	.word	0xffffffff


	//   ....[30]....
        /*0204*/ 	.word	0xffffffff


	//   ....[31]....
        /*0208*/ 	.word	0xffffffff


	//   ....[32]....
        /*020c*/ 	.word	0xffffffff


	//   ....[33]....
        /*0210*/ 	.word	0xffffffff


	//   ....[34]....
        /*0214*/ 	.word	0xffffffff


	//   ....[35]....
        /*0218*/ 	.word	0xffffffff


	//   ....[36]....
        /*021c*/ 	.word	0xffffffff


	//   ....[37]....
        /*0220*/ 	.word	0xffffffff


	//   ....[38]....
        /*0224*/ 	.word	0xffffffff


	//   ....[39]....
        /*0228*/ 	.word	0xffffffff


	//   ....[40]....
        /*022c*/ 	.word	0xffffffff


	//   ....[41]....
        /*0230*/ 	.word	0xffffffff


	//   ....[42]....
        /*0234*/ 	.word	0xffffffff


	//   ....[43]....
        /*0238*/ 	.word	0xffffffff


	//   ....[44]....
        /*023c*/ 	.word	0xffffffff


	//   ....[45]....
        /*0240*/ 	.word	0xffffffff


	//   ....[46]....
        /*0244*/ 	.word	0xffffffff


	//   ....[47]....
        /*0248*/ 	.word	0xffffffff


	//   ....[48]....
        /*024c*/ 	.word	0xffffffff


	//   ....[49]....
        /*0250*/ 	.word	0xffffffff


	//   ....[50]....
        /*0254*/ 	.word	0xffffffff


	//   ....[51]....
        /*0258*/ 	.word	0xffffffff


	//   ....[52]....
        /*025c*/ 	.word	0xffffffff


	//   ....[53]....
        /*0260*/ 	.word	0xffffffff


	//   ....[54]....
        /*0264*/ 	.word	0xffffffff


	//   ....[55]....
        /*0268*/ 	.word	0xffffffff


	//   ....[56]....
        /*026c*/ 	.word	0xffffffff


	//   ....[57]....
        /*0270*/ 	.word	0xffffffff


	//   ....[58]....
        /*0274*/ 	.word	0xffffffff


	//   ....[59]....
        /*0278*/ 	.word	0xffffffff


	//   ....[60]....
        /*027c*/ 	.word	0xffffffff


	//   ....[61]....
        /*0280*/ 	.word	0xffffffff


	//   ....[62]....
        /*0284*/ 	.word	0xffffffff


	//   ....[63]....
        /*0288*/ 	.word	0xffffffff


	//   ....[64]....
        /*028c*/ 	.word	0xffffffff


	//   ....[65]....
        /*0290*/ 	.word	0xffffffff


	//   ....[66]....
        /*0294*/ 	.word	0xffffffff


	//   ....[67]....
        /*0298*/ 	.word	0xffffffff


	//   ....[68]....
        /*029c*/ 	.word	0xffffffff


	//   ....[69]....
        /*02a0*/ 	.word	0xffffffff


	//   ....[70]....
        /*02a4*/ 	.word	0xffffffff


	//   ....[71]....
        /*02a8*/ 	.word	0xffffffff


	//   ....[72]....
        /*02ac*/ 	.word	0xffffffff


	//   ....[73]....
        /*02b0*/ 	.word	0xffffffff


	//   ....[74]....
        /*02b4*/ 	.word	0xffffffff


	//   ....[75]....
        /*02b8*/ 	.word	0xffffffff


	//   ....[76]....
        /*02bc*/ 	.word	0xffffffff


	//   ....[77]....
        /*02c0*/ 	.word	0xffffffff


	//   ....[78]....
        /*02c4*/ 	.word	0xffffffff


	//   ....[79]....
        /*02c8*/ 	.word	0xffffffff


	//   ....[80]....
        /*02cc*/ 	.word	0xffffffff


	//   ....[81]....
        /*02d0*/ 	.word	0xffffffff


	//   ....[82]....
        /*02d4*/ 	.word	0xffffffff


	//   ....[83]....
        /*02d8*/ 	.word	0xffffffff


	//   ....[84]....
        /*02dc*/ 	.word	0xffffffff


	//   ....[85]....
        /*02e0*/ 	.word	0xffffffff


	//   ....[86]....
        /*02e4*/ 	.word	0xffffffff


	//   ....[87]....
        /*02e8*/ 	.word	0xffffffff


	//   ....[88]....
        /*02ec*/ 	.word	0xffffffff


	//   ....[89]....
        /*02f0*/ 	.word	0xffffffff


	//   ....[90]....
        /*02f4*/ 	.word	0xffffffff


	//   ....[91]....
        /*02f8*/ 	.word	0xffffffff


	//   ....[92]....
        /*02fc*/ 	.word	0xffffffff


	//   ....[93]....
        /*0300*/ 	.word	0xffffffff


	//   ....[94]....
        /*0304*/ 	.word	0xffffffff


	//   ....[95]....
        /*0308*/ 	.word	0xffffffff


	//   ....[96]....
        /*030c*/ 	.word	0xffffffff


	//   ....[97]....
        /*0310*/ 	.word	0xffffffff


	//   ....[98]....
        /*0314*/ 	.word	0xffffffff


	//   ....[99]....
        /*0318*/ 	.word	0xffffffff


	//   ....[100]....
        /*031c*/ 	.word	0xffffffff


	//   ....[101]....
        /*0320*/ 	.word	0xffffffff


	//   ....[102]....
        /*0324*/ 	.word	0xffffffff


	//   ....[103]....
        /*0328*/ 	.word	0xffffffff


	//   ....[104]....
        /*032c*/ 	.word	0xffffffff


	//   ....[105]....
        /*0330*/ 	.word	0xffffffff


	//   ....[106]....
        /*0334*/ 	.word	0xffffffff


	//   ....[107]....
        /*0338*/ 	.word	0xffffffff


	//   ....[108]....
        /*033c*/ 	.word	0xffffffff


	//   ....[109]....
        /*0340*/ 	.word	0xffffffff


	//   ....[110]....
        /*0344*/ 	.word	0xffffffff


	//   ....[111]....
        /*0348*/ 	.word	0xffffffff


	//   ....[112]....
        /*034c*/ 	.word	0xffffffff


	//   ....[113]....
        /*0350*/ 	.word	0xffffffff


	//   ....[114]....
        /*0354*/ 	.word	0xffffffff


	//   ....[115]....
        /*0358*/ 	.word	0xffffffff


	//   ....[116]....
        /*035c*/ 	.word	0xffffffff


	//   ....[117]....
        /*0360*/ 	.word	0xffffffff


	//   ....[118]....
        /*0364*/ 	.word	0xffffffff


	//   ....[119]....
        /*0368*/ 	.word	0xffffffff


	//   ....[120]....
        /*036c*/ 	.word	0xffffffff


	//   ....[121]....
        /*0370*/ 	.word	0xffffffff


	//   ....[122]....
        /*0374*/ 	.word	0xffffffff


	//   ....[123]....
        /*0378*/ 	.word	0xffffffff


	//   ....[124]....
        /*037c*/ 	.word	0xffffffff


	//   ....[125]....
        /*0380*/ 	.word	0xffffffff


	//   ....[126]....
        /*0384*/ 	.word	0xffffffff


	//   ....[127]....
        /*0388*/ 	.word	0xffffffff


	//   ....[128]....
        /*038c*/ 	.word	0xffffffff


	//   ....[129]....
        /*0390*/ 	.word	0xffffffff


	//   ....[130]....
        /*0394*/ 	.word	0xffffffff


	//   ....[131]....
        /*0398*/ 	.word	0xffffffff


	//   ....[132]....
        /*039c*/ 	.word	0xffffffff


	//   ....[133]....
        /*03a0*/ 	.word	0xffffffff


	//   ....[134]....
        /*03a4*/ 	.word	0xffffffff


	//   ....[135]....
        /*03a8*/ 	.word	0xffffffff


	//   ....[136]....
        /*03ac*/ 	.word	0xffffffff


	//   ....[137]....
        /*03b0*/ 	.word	0xffffffff


	//   ....[138]....
        /*03b4*/ 	.word	0xffffffff


	//   ....[139]....
        /*03b8*/ 	.word	0xffffffff


	//   ....[140]....
        /*03bc*/ 	.word	0xffffffff


	//   ....[141]....
        /*03c0*/ 	.word	0xffffffff


	//   ....[142]....
        /*03c4*/ 	.word	0xffffffff


	//   ....[143]....
        /*03c8*/ 	.word	0xffffffff


	//   ....[144]....
        /*03cc*/ 	.word	0xffffffff


	//   ....[145]....
        /*03d0*/ 	.word	0xffffffff


	//   ....[146]....
        /*03d4*/ 	.word	0xffffffff


	//   ....[147]....
        /*03d8*/ 	.word	0xffffffff


	//   ....[148]....
        /*03dc*/ 	.word	0xffffffff


	//   ....[149]....
        /*03e0*/ 	.word	0xffffffff


	//   ....[150]....
        /*03e4*/ 	.word	0xffffffff


	//   ....[151]....
        /*03e8*/ 	.word	0xffffffff


	//   ....[152]....
        /*03ec*/ 	.word	0xffffffff


	//   ....[153]....
        /*03f0*/ 	.word	0xffffffff


	//   ....[154]....
        /*03f4*/ 	.word	0xffffffff


	//   ....[155]....
        /*03f8*/ 	.word	0xffffffff


	//   ....[156]....
        /*03fc*/ 	.word	0xffffffff


	//   ....[157]....
        /*0400*/ 	.word	0xffffffff


	//   ....[158]....
        /*0404*/ 	.word	0xffffffff


	//   ....[159]....
        /*0408*/ 	.word	0xffffffff


	//   ....[160]....
        /*040c*/ 	.word	0xffffffff


	//   ....[161]....
        /*0410*/ 	.word	0xffffffff


	//   ....[162]....
        /*0414*/ 	.word	0xffffffff


	//   ....[163]....
        /*0418*/ 	.word	0xffffffff


	//   ....[164]....
        /*041c*/ 	.word	0xffffffff


	//   ....[165]....
        /*0420*/ 	.word	0xffffffff


	//   ....[166]....
        /*0424*/ 	.word	0xffffffff


	//   ....[167]....
        /*0428*/ 	.word	0xffffffff


	//   ....[168]....
        /*042c*/ 	.word	0xffffffff


	//   ....[169]....
        /*0430*/ 	.word	0xffffffff


	//   ....[170]....
        /*0434*/ 	.word	0xffffffff


	//   ....[171]....
        /*0438*/ 	.word	0xffffffff


	//   ....[172]....
        /*043c*/ 	.word	0xffffffff


	//   ....[173]....
        /*0440*/ 	.word	0xffffffff


	//   ....[174]....
        /*0444*/ 	.word	0xffffffff


	//   ....[175]....
        /*0448*/ 	.word	0xffffffff


	//   ....[176]....
        /*044c*/ 	.word	0xffffffff


	//   ....[177]....
        /*0450*/ 	.word	0xffffffff


	//   ....[178]....
        /*0454*/ 	.word	0xffffffff


	//   ....[179]....
        /*0458*/ 	.word	0xffffffff


	//   ....[180]....
        /*045c*/ 	.word	0xffffffff


	//   ....[181]....
        /*0460*/ 	.word	0xffffffff


	//   ....[182]....
        /*0464*/ 	.word	0xffffffff


	//   ....[183]....
        /*0468*/ 	.word	0xffffffff


	//   ....[184]....
        /*046c*/ 	.word	0xffffffff


	//   ....[185]....
        /*0470*/ 	.word	0xffffffff


	//   ....[186]....
        /*0474*/ 	.word	0xffffffff


	//   ....[187]....
        /*0478*/ 	.word	0xffffffff


	//   ....[188]....
        /*047c*/ 	.word	0xffffffff


	//   ....[189]....
        /*0480*/ 	.word	0xffffffff


	//   ....[190]....
        /*0484*/ 	.word	0xffffffff


	//   ....[191]....
        /*0488*/ 	.word	0xffffffff


	//   ....[192]....
        /*048c*/ 	.word	0xffffffff


	//   ....[193]....
        /*0490*/ 	.word	0xffffffff


	//   ....[194]....
        /*0494*/ 	.word	0xffffffff


	//   ....[195]....
        /*0498*/ 	.word	0xffffffff


	//   ....[196]....
        /*049c*/ 	.word	0xffffffff


	//   ....[197]....
        /*04a0*/ 	.word	0xffffffff


	//   ....[198]....
        /*04a4*/ 	.word	0xffffffff


	//   ....[199]....
        /*04a8*/ 	.word	0xffffffff


	//   ....[200]....
        /*04ac*/ 	.word	0xffffffff


	//   ....[201]....
        /*04b0*/ 	.word	0xffffffff


	//   ....[202]....
        /*04b4*/ 	.word	0xffffffff


	//   ....[203]....
        /*04b8*/ 	.word	0xffffffff


	//   ....[204]....
        /*04bc*/ 	.word	0xffffffff


	//   ....[205]....
        /*04c0*/ 	.word	0xffffffff


	//   ....[206]....
        /*04c4*/ 	.word	0xffffffff


	//   ....[207]....
        /*04c8*/ 	.word	0xffffffff


	//   ....[208]....
        /*04cc*/ 	.word	0xffffffff


	//   ....[209]....
        /*04d0*/ 	.word	0xffffffff


	//   ....[210]....
        /*04d4*/ 	.word	0xffffffff


	//   ....[211]....
        /*04d8*/ 	.word	0xffffffff


	//----- nvinfo : EIATTR_COOP_GROUP_INSTR_OFFSETS
	.align		4
.L_442:
        /*04dc*/ 	.byte	0x04, 0x28
        /*04de*/ 	.short	(.L_444 - .L_443)


	//   ....[0]....
.L_443:
        /*04e0*/ 	.word	0x00000050


	//   ....[1]....
        /*04e4*/ 	.word	0x000001e0


	//   ....[2]....
        /*04e8*/ 	.word	0x00000210


	//   ....[3]....
        /*04ec*/ 	.word	0x00000240


	//   ....[4]....
        /*04f0*/ 	.word	0x00000270


	//   ....[5]....
        /*04f4*/ 	.word	0x000002a0


	//   ....[6]....
        /*04f8*/ 	.word	0x000002d0


	//   ....[7]....
        /*04fc*/ 	.word	0x00000440


	//   ....[8]....
        /*0500*/ 	.word	0x00000480


	//   ....[9]....
        /*0504*/ 	.word	0x000004b0


	//   ....[10]....
        /*0508*/ 	.word	0x000004e0


	//   ....[11]....
        /*050c*/ 	.word	0x00000510


	//   ....[12]....
        /*0510*/ 	.word	0x00000540


	//   ....[13]....
        /*0514*/ 	.word	0x000005d0


	//   ....[14]....
        /*0518*/ 	.word	0x00000600


	//   ....[15]....
        /*051c*/ 	.word	0x00000620


	//   ....[16]....
        /*0520*/ 	.word	0x00000680


	//   ....[17]....
        /*0524*/ 	.word	0x000037b0


	//   ....[18]....
        /*0528*/ 	.word	0x000037c0


	//   ....[19]....
        /*052c*/ 	.word	0x00005380


	//   ....[20]....
        /*0530*/ 	.word	0x00005390


	//   ....[21]....
        /*0534*/ 	.word	0x00006e80


	//   ....[22]....
        /*0538*/ 	.word	0x00006e90


	//   ....[23]....
        /*053c*/ 	.word	0x00007380


	//   ....[24]....
        /*0540*/ 	.word	0x00007390


	//   ....[25]....
        /*0544*/ 	.word	0x00008080


	//   ....[26]....
        /*0548*/ 	.word	0x000080a0


	//   ....[27]....
        /*054c*/ 	.word	0x000081d0


	//   ....[28]....
        /*0550*/ 	.word	0x000081e0


	//   ....[29]....
        /*0554*/ 	.word	0x00008310


	//   ....[30]....
        /*0558*/ 	.word	0x00008330


	//   ....[31]....
        /*055c*/ 	.word	0x00008460


	//   ....[32]....
        /*0560*/ 	.word	0x00008470


	//   ....[33]....
        /*0564*/ 	.word	0x00008990


	//   ....[34]....
        /*0568*/ 	.word	0x000089b0


	//   ....[35]....
        /*056c*/ 	.word	0x000089d0


	//   ....[36]....
        /*0570*/ 	.word	0x000089e0


	//   ....[37]....
        /*0574*/ 	.word	0x00008ad0


	//   ....[38]....
        /*0578*/ 	.word	0x00008b00


	//   ....[39]....
        /*057c*/ 	.word	0x00008b20


	//   ....[40]....
        /*0580*/ 	.word	0x00008c30


	//   ....[41]....
        /*0584*/ 	.word	0x00008fa0


	//   ....[42]....
        /*0588*/ 	.word	0x00008fc0


	//   ....[43]....
        /*058c*/ 	.word	0x000090a0


	//   ....[44]....
        /*0590*/ 	.word	0x000090e0


	//   ....[45]....
        /*0594*/ 	.word	0x000093e0


	//   ....[46]....
        /*0598*/ 	.word	0x00009400


	//   ....[47]....
        /*059c*/ 	.word	0x00009410


	//   ....[48]....
        /*05a0*/ 	.word	0x00009420


	//   ....[49]....
        /*05a4*/ 	.word	0x0000bf30


	//   ....[50]....
        /*05a8*/ 	.word	0x0000bf50


	//   ....[51]....
        /*05ac*/ 	.word	0x0000bf70


	//   ....[52]....
        /*05b0*/ 	.word	0x0000bf80


	//   ....[53]....
        /*05b4*/ 	.word	0x0000ee00


	//   ....[54]....
        /*05b8*/ 	.word	0x0000ee20


	//   ....[55]....
        /*05bc*/ 	.word	0x0000eed0


	//   ....[56]....
        /*05c0*/ 	.word	0x0000ef30


	//   ....[57]....
        /*05c4*/ 	.word	0x000103b0


	//   ....[58]....
        /*05c8*/ 	.word	0x00010410


	//   ....[59]....
        /*05cc*/ 	.word	0x00010420


	//   ....[60]....
        /*05d0*/ 	.word	0x00010450


	//   ....[61]....
        /*05d4*/ 	.word	0x00011740


	//   ....[62]....
        /*05d8*/ 	.word	0x00011760


	//   ....[63]....
        /*05dc*/ 	.word	0x00011850


	//   ....[64]....
        /*05e0*/ 	.word	0x00011870


	//   ....[65]....
        /*05e4*/ 	.word	0x00011d00


	//   ....[66]....
        /*05e8*/ 	.word	0x00011d20


	//   ....[67]....
        /*05ec*/ 	.word	0x00011e20


	//   ....[68]....
        /*05f0*/ 	.word	0x00011e60


	//   ....[69]....
        /*05f4*/ 	.word	0x00012fc0


	//   ....[70]....
        /*05f8*/ 	.word	0x00012ff0


	//   ....[71]....
        /*05fc*/ 	.word	0x000132b0


	//   ....[72]....
        /*0600*/ 	.word	0x000133e0


	//   ....[73]....
        /*0604*/ 	.word	0x00014990


	//   ....[74]....
        /*0608*/ 	.word	0x000149b0


	//   ....[75]....
        /*060c*/ 	.word	0x00014ac0


	//   ....[76]....
        /*0610*/ 	.word	0x00014af0


	//   ....[77]....
        /*0614*/ 	.word	0x00014d10


	//   ....[78]....
        /*0618*/ 	.word	0x00014d40


	//   ....[79]....
        /*061c*/ 	.word	0x00014d50


	//   ....[80]....
        /*0620*/ 	.word	0x00014d80


	//   ....[81]....
        /*0624*/ 	.word	0x00016270


	//   ....[82]....
        /*0628*/ 	.word	0x00016280


	//   ....[83]....
        /*062c*/ 	.word	0x000162a0


	//   ....[84]....
        /*0630*/ 	.word	0x000162c0


	//   ....[85]....
        /*0634*/ 	.word	0x00016640


	//   ....[86]....
        /*0638*/ 	.word	0x00016660


	//   ....[87]....
        /*063c*/ 	.word	0x00016780


	//   ....[88]....
        /*0640*/ 	.word	0x00016790


	//   ....[89]....
        /*0644*/ 	.word	0x000168c0


	//   ....[90]....
        /*0648*/ 	.word	0x000168e0


	//   ....[91]....
        /*064c*/ 	.word	0x00016a10


	//   ....[92]....
        /*0650*/ 	.word	0x00016a20


	//   ....[93]....
        /*0654*/ 	.word	0x00016d40


	//   ....[94]....
        /*0658*/ 	.word	0x00016d60


	//   ....[95]....
        /*065c*/ 	.word	0x00017750


	//   ....[96]....
        /*0660*/ 	.word	0x00017760


	//   ....[97]....
        /*0664*/ 	.word	0x000188d0


	//   ....[98]....
        /*0668*/ 	.word	0x000188f0


	//   ....[99]....
        /*066c*/ 	.word	0x00018a20


	//   ....[100]....
        /*0670*/ 	.word	0x00018a30


	//   ....[101]....
        /*0674*/ 	.word	0x00018b60


	//   ....[102]....
        /*0678*/ 	.word	0x00018b80


	//   ....[103]....
        /*067c*/ 	.word	0x00018cb0


	//   ....[104]....
        /*0680*/ 	.word	0x00018cc0


	//   ....[105]....
        /*0684*/ 	.word	0x00018e80


	//   ....[106]....
        /*0688*/ 	.word	0x00018ea0


	//   ....[107]....
        /*068c*/ 	.word	0x00018fc0


	//   ....[108]....
        /*0690*/ 	.word	0x00019000


	//   ....[109]....
        /*0694*/ 	.word	0x00019030


	//   ....[110]....
        /*0698*/ 	.word	0x00019060


	//   ....[111]....
        /*069c*/ 	.word	0x00019090


	//   ....[112]....
        /*06a0*/ 	.word	0x000190c0


	//   ....[113]....
        /*06a4*/ 	.word	0x00019220


	//   ....[114]....
        /*06a8*/ 	.word	0x00019260


	//   ....[115]....
        /*06ac*/ 	.word	0x00019290


	//   ....[116]....
        /*06b0*/ 	.word	0x000192c0


	//   ....[117]....
        /*06b4*/ 	.word	0x000192f0


	//   ....[118]....
        /*06b8*/ 	.word	0x00019320


	//   ....[119]....
        /*06bc*/ 	.word	0x000193b0


	//   ....[120]....
        /*06c0*/ 	.word	0x000193e0


	//   ....[121]....
        /*06c4*/ 	.word	0x000193f0


	//   ....[122]....
        /*06c8*/ 	.word	0x00019450


	//   ....[123]....
        /*06cc*/ 	.word	0x00019990


	//   ....[124]....
        /*06d0*/ 	.word	0x000199f0


	//   ....[125]....
        /*06d4*/ 	.word	0x00019a40


	//   ....[126]....
        /*06d8*/ 	.word	0x00019a90


	//   ....[127]....
        /*06dc*/ 	.word	0x00019ae0


	//   ....[128]....
        /*06e0*/ 	.word	0x00019b50


	//   ....[129]....
        /*06e4*/ 	.word	0x00019ba0


	//   ....[130]....
        /*06e8*/ 	.word	0x00019c00


	//   ....[131]....
        /*06ec*/ 	.word	0x00019c70


	//   ....[132]....
        /*06f0*/ 	.word	0x00019cd0


	//   ....[133]....
        /*06f4*/ 	.word	0x00019d40


	//   ....[134]....
        /*06f8*/ 	.word	0x00019db0


	//   ....[135]....
        /*06fc*/ 	.word	0x00019e20


	//   ....[136]....
        /*0700*/ 	.word	0x00019e80


	//   ....[137]....
        /*0704*/ 	.word	0x00019ef0


	//   ....[138]....
        /*0708*/ 	.word	0x00019f60


	//   ....[139]....
        /*070c*/ 	.word	0x00019fd0


	//   ....[140]....
        /*0710*/ 	.word	0x0001a030


	//   ....[141]....
        /*0714*/ 	.word	0x0001a0a0


	//   ....[142]....
        /*0718*/ 	.word	0x0001a110


	//   ....[143]....
        /*071c*/ 	.word	0x0001a280


	//   ....[144]....
        /*0720*/ 	.word	0x0001a2e0


	//   ....[145]....
        /*0724*/ 	.word	0x0001a350


	//   ....[146]....
        /*0728*/ 	.word	0x0001a3c0


	//   ....[147]....
        /*072c*/ 	.word	0x0001a430


	//   ....[148]....
        /*0730*/ 	.word	0x0001a490


	//   ....[149]....
        /*0734*/ 	.word	0x0001a500


	//   ....[150]....
        /*0738*/ 	.word	0x0001a570


	//   ....[151]....
        /*073c*/ 	.word	0x0001a5e0


	//   ....[152]....
        /*0740*/ 	.word	0x0001a640


	//   ....[153]....
        /*0744*/ 	.word	0x0001a6b0


	//   ....[154]....
        /*0748*/ 	.word	0x0001a720


	//   ....[155]....
        /*074c*/ 	.word	0x0001a890


	//   ....[156]....
        /*0750*/ 	.word	0x0001a8f0


	//   ....[157]....
        /*0754*/ 	.word	0x0001a960


	//   ....[158]....
        /*0758*/ 	.word	0x0001a9d0


	//   ....[159]....
        /*075c*/ 	.word	0x0001ab40


	//   ....[160]....
        /*0760*/ 	.word	0x0001aba0


	//   ....[161]....
        /*0764*/ 	.word	0x0001ac10


	//   ....[162]....
        /*0768*/ 	.word	0x0001ac80


	//   ....[163]....
        /*076c*/ 	.word	0x0001ae00


	//   ....[164]....
        /*0770*/ 	.word	0x0001ae60


	//   ....[165]....
        /*0774*/ 	.word	0x0001aeb0


	//   ....[166]....
        /*0778*/ 	.word	0x0001af20


	//   ....[167]....
        /*077c*/ 	.word	0x0001af90


	//   ....[168]....
        /*0780*/ 	.word	0x0001b110


	//   ....[169]....
        /*0784*/ 	.word	0x0001b170


	//   ....[170]....
        /*0788*/ 	.word	0x0001b1d0


	//   ....[171]....
        /*078c*/ 	.word	0x0001b230


	//   ....[172]....
        /*0790*/ 	.word	0x0001b280


	//   ....[173]....
        /*0794*/ 	.word	0x0001b2c0


	//   ....[174]....
        /*0798*/ 	.word	0x0001b330


	//   ....[175]....
        /*079c*/ 	.word	0x0001b3a0


	//   ....[176]....
        /*07a0*/ 	.word	0x0001b410


	//   ....[177]....
        /*07a4*/ 	.word	0x0001b470


	//   ....[178]....
        /*07a8*/ 	.word	0x0001b4e0


	//   ....[179]....
        /*07ac*/ 	.word	0x0001b550


	//   ....[180]....
        /*07b0*/ 	.word	0x0001b5c0


	//   ....[181]....
        /*07b4*/ 	.word	0x0001b620


	//   ....[182]....
        /*07b8*/ 	.word	0x0001b690


	//   ....[183]....
        /*07bc*/ 	.word	0x0001b700


	//   ....[184]....
        /*07c0*/ 	.word	0x0001b770


	//   ....[185]....
        /*07c4*/ 	.word	0x0001b7d0


	//   ....[186]....
        /*07c8*/ 	.word	0x0001b840


	//   ....[187]....
        /*07cc*/ 	.word	0x0001b8b0


	//   ....[188]....
        /*07d0*/ 	.word	0x0001b920


	//   ....[189]....
        /*07d4*/ 	.word	0x0001b980


	//   ....[190]....
        /*07d8*/ 	.word	0x0001b9f0


	//   ....[191]....
        /*07dc*/ 	.word	0x0001ba60


	//   ....[192]....
        /*07e0*/ 	.word	0x0001bad0


	//   ....[193]....
        /*07e4*/ 	.word	0x0001bb30


	//   ....[194]....
        /*07e8*/ 	.word	0x0001bba0


	//   ....[195]....
        /*07ec*/ 	.word	0x0001bc10


	//   ....[196]....
        /*07f0*/ 	.word	0x0001bc60


	//   ....[197]....
        /*07f4*/ 	.word	0x0001bca0


	//   ....[198]....
        /*07f8*/ 	.word	0x0001bcf0


	//   ....[199]....
        /*07fc*/ 	.word	0x0001bd40


	//   ....[200]....
        /*0800*/ 	.word	0x0001bd90


	//   ....[201]....
        /*0804*/ 	.word	0x0001be00


	//   ....[202]....
        /*0808*/ 	.word	0x0001be50


	//   ....[203]....
        /*080c*/ 	.word	0x0001bea0


	//   ....[204]....
        /*0810*/ 	.word	0x0001bef0


	//   ....[205]....
        /*0814*/ 	.word	0x0001bf40


	//   ....[206]....
        /*0818*/ 	.word	0x0001bf90


	//   ....[207]....
        /*081c*/ 	.word	0x0001c000


	//   ....[208]....
        /*0820*/ 	.word	0x0001c050


	//   ....[209]....
        /*0824*/ 	.word	0x0001c0b0


	//   ....[210]....
        /*0828*/ 	.word	0x0001c110


	//   ....[211]....
        /*082c*/ 	.word	0x0001c180


	//----- nvinfo : EIATTR_EXIT_INSTR_OFFSETS
	.align		4
.L_444:
        /*0830*/ 	.byte	0x04, 0x1c
        /*0832*/ 	.short	(.L_446 - .L_445)


	//   ....[0]....
.L_445:
        /*0834*/ 	.word	0x00000b40


	//   ....[1]....
        /*0838*/ 	.word	0x00019950


	//----- nvinfo : EIATTR_MAX_THREADS
	.align		4
.L_446:
        /*083c*/ 	.byte	0x04, 0x05
        /*083e*/ 	.short	(.L_448 - .L_447)
.L_447:
        /*0840*/ 	.word	0x00000100
        /*0844*/ 	.word	0x00000001
        /*0848*/ 	.word	0x00000001


	//----- nvinfo : EIATTR_CRS_STACK_SIZE
	.align		4
.L_448:
        /*084c*/ 	.byte	0x04, 0x1e
        /*084e*/ 	.short	(.L_450 - .L_449)
.L_449:
        /*0850*/ 	.word	0x00000000
.L_450:


//--------------------- .nv.info._ZN7cutlass13device_kernelIN5flash19enable_sm80_to_sm89INS1_16FlashAttnFwdSm80INS1_25CollectiveMainloopFwdSm80ILi8ELi2ELb0EN4cute5tupleIJNS5_1CILi128EEENS7_ILi64EEENS7_ILi192EEEEEELi192ENS_6half_tEfNS_4arch4Sm80ELb0ELb1ELb1ELb0ELb1ELb0ELb1ELb1EEENS1_21CollectiveEpilogueFwdINS6_IJS8_SA_S9_EEENS6_IJNS7_ILi1EEESI_SI_EEESC_SE_Li256ELb0ELb1ELb1ELb0EEENS1_19SingleTileSchedulerILb0ELb1ELb1ELi128EEEEEEEEEvNT_6ParamsE --------------------------
	.section	.nv.info._ZN7cutlass13device_kernelIN5flash19enable_sm80_to_sm89INS1_16FlashAttnFwdSm80INS1_25CollectiveMainloopFwdSm80ILi8ELi2ELb0EN4cute5tupleIJNS5_1CILi128EEENS7_ILi64EEENS7_ILi192EEEEEELi192ENS_6half_tEfNS_4arch4Sm80ELb0ELb1ELb1ELb0ELb1ELb0ELb1ELb1EEENS1_21CollectiveEpilogueFwdINS6_IJS8_SA_S9_EEENS6_IJNS7_ILi1EEESI_SI_EEESC_SE_Li256ELb0ELb1ELb1ELb0EEENS1_19SingleTileSchedulerILb0ELb1ELb1ELi128EEEEEEEEEvNT_6ParamsE,"",@"SHT_CUDA_INFO"
	.sectionflags	@""
	.align	4


	//----- nvinfo : EIATTR_CUDA_API_VERSION
	.align		4
        /*0000*/ 	.byte	0x04, 0x37
        /*0002*/ 	.short	(.L_452 - .L_451)
.L_451:
        /*0004*/ 	.word	0x00000082


	//----- nvinfo : EIATTR_SW2861232_WAR
	.align		4
.L_452:
        /*0008*/ 	.byte	0x01, 0x35
	.zero		2


	//----- nvinfo : EIATTR_PARAM_CBANK
	.align		4
        /*000c*/ 	.byte	0x04, 0x0a
        /*000e*/ 	.short	(.L_454 - .L_453)
	.align		4
.L_453:
        /*0010*/ 	.word	index@(.nv.constant0._ZN7cutlass13device_kernelIN5flash19enable_sm80_to_sm89INS1_16FlashAttnFwdSm80INS1_25CollectiveMainloopFwdSm80ILi8ELi2ELb0EN4cute5tupleIJNS5_1CILi128EEENS7_ILi64EEENS7_ILi192EEEEEELi192ENS_6half_tEfNS_4arch4Sm80ELb0ELb1ELb1ELb0ELb1ELb0ELb1ELb1EEENS1_21CollectiveEpilogueFwdINS6_IJS8_SA_S9_EEENS6_IJNS7_ILi1EEESI_SI_EEESC_SE_Li256ELb0ELb1ELb1ELb0EEENS1_19SingleTileSchedulerILb0ELb1ELb1ELi128EEEEEEEEEvNT_6ParamsE)
        /*0014*/ 	.short	0x0160
        /*0016*/ 	.short	0x0418


	//----- nvinfo : EIATTR_CBANK_PARAM_SIZE
	.align		4
.L_454:
        /*0018*/ 	.byte	0x03, 0x19
        /*001a*/ 	.short	0x0418


	//----- nvinfo : EIATTR_KPARAM_INFO
	.align		4
        /*001c*/ 	.byte	0x04, 0x17
        /*001e*/ 	.short	(.L_456 - .L_455)
.L_455:
        /*0020*/ 	.word	0x00000000
        /*0024*/ 	.short	0x0000
        /*0026*/ 	.short	0x0000
        /*0028*/ 	.byte	0x00, 0xf0, 0x61, 0x10


	//----- nvinfo : EIATTR_MAXREG_COUNT
	.align		4
.L_456:
        /*002c*/ 	.byte	0x03, 0x1b
        /*002e*/ 	.short	0x00ff


	//----- nvinfo : EIATTR_NUM_BARRIERS
	.align		4
        /*0030*/ 	.byte	0x02, 0x4c
        /*0032*/ 	.byte	0x02
	.zero		1


	//----- nvinfo : EIATTR_MERCURY_ISA_VERSION
	.align		4
        /*0034*/ 	.byte	0x03, 0x5f
        /*0036*/ 	.short	0x0000


	//----- nvinfo : EIATTR_COOP_GROUP_MASK_REGIDS
	.align		4
        /*0038*/ 	.byte	0x04, 0x29
        /*003a*/ 	.short	(.L_458 - .L_457)


	//   ....[0]....
.L_457:
        /*003c*/ 	.word	0xffffffff


	//   ....[1]....
        /*0040*/ 	.word	0xffffffff


	//   ....[2]....
        /*0044*/ 	.word	0xffffffff


	//   ....[3]....
        /*0048*/ 	.word	0xffffffff


	//   ....[4]....
        /*004c*/ 	.word	0xffffffff


	//   ....[5]....
        /*0050*/ 	.word	0xffffffff


	//   ....[6]....
        /*0054*/ 	.word	0xffffffff


	//   ....[7]....
        /*0058*/ 	.word	0xffffffff


	//   ....[8]....
        /*005c*/ 	.word	0xffffffff


	//   ....[9]....
        /*0060*/ 	.word	0xffffffff


	//   ....[10]....
        /*0064*/ 	.word	0xffffffff


	//   ....[11]....
        /*0068*/ 	.word	0xffffffff


	//   ....[12]....
        /*006c*/ 	.word	0xffffffff


	//   ....[13]....
        /*0070*/ 	.word	0xffffffff


	//   ....[14]....
        /*0074*/ 	.word	0xffffffff


	//   ....[15]....
        /*0078*/ 	.word	0xffffffff


	//   ....[16]....
        /*007c*/ 	.word	0xffffffff


	//   ....[17]....
        /*0080*/ 	.word	0xffffffff


	//   ....[18]....
        /*0084*/ 	.word	0xffffffff


	//   ....[19]....
        /*0088*/ 	.word	0xffffffff


	//   ....[20]....
        /*008c*/ 	.word	0xffffffff


	//   ....[21]....
        /*0090*/ 	.word	0xffffffff


	//   ....[22]....
        /*0094*/ 	.word	0xffffffff


	//   ....[23]....
        /*0098*/ 	.word	0xffffffff


	//   ....[24]....
        /*009c*/ 	.word	0xffffffff


	//   ....[25]....
        /*00a0*/ 	.word	0xffffffff


	//   ....[26]....
        /*00a4*/ 	.word	0xffffffff


	//   ....[27]....
        /*00a8*/ 	.word	0xffffffff


	//   ....[28]....
        /*00ac*/ 	.word	0xffffffff


	//   ....[29]....
        /*00b0*/ 	.word	0xffffffff


	//   ....[30]....
        /*00b4*/ 	.word	0xffffffff


	//   ....[31]....
        /*00b8*/ 	.word	0xffffffff


	//   ....[32]....
        /*00bc*/ 	.word	0xffffffff


	//   ....[33]....
        /*00c0*/ 	.word	0xffffffff


	//   ....[34]....
        /*00c4*/ 	.word	0xffffffff


	//   ....[35]....
        /*00c8*/ 	.word	0xffffffff


	//   ....[36]....
        /*00cc*/ 	.word	0xffffffff


	//   ....[37]....
        /*00d0*/ 	.word	0xffffffff


	//   ....[38]....
        /*00d4*/ 	.word	0xffffffff


	//   ....[39]....
        /*00d8*/ 	.word	0xffffffff


	//   ....[40]....
        /*00dc*/ 	.word	0xffffffff


	//   ....[41]....
        /*00e0*/ 	.word	0xffffffff


	//   ....[42]....
        /*00e4*/ 	.word	0xffffffff


	//   ....[43]....
        /*00e8*/ 	.word	0xffffffff


	//   ....[44]....
        /*00ec*/ 	.word	0xffffffff


	//   ....[45]....
        /*00f0*/ 	.word	0xffffffff


	//   ....[46]....
        /*00f4*/ 	.word	0xffffffff


	//   ....[47]....
        /*00f8*/ 	.word	0xffffffff


	//   ....[48]....
        /*00fc*/ 	.word	0xffffffff


	//   ....[49]....
        /*0100*/ 	.word	0xffffffff


	//   ....[50]....
        /*0104*/ 	.word	0xffffffff


	//   ....[51]....
        /*0108*/ 	.word	0xffffffff


	//   ....[52]....
        /*010c*/ 	.word	0xffffffff


	//   ....[53]....
        /*0110*/ 	.word	0xffffffff


	//   ....[54]....
        /*0114*/ 	.word	0xffffffff


	//   ....[55]....
        /*0118*/ 	.word	0xffffffff


	//   ....[56]....
        /*011c*/ 	.word	0xffffffff


	//   ....[57]....
        /*0120*/ 	.word	0xffffffff


	//   ....[58]....
        /*0124*/ 	.word	0xffffffff


	//   ....[59]....
        /*0128*/ 	.word	0xffffffff


	//   ....[60]....
        /*012c*/ 	.word	0xffffffff


	//   ....[61]....
        /*0130*/ 	.word	0xffffffff


	//   ....[62]....
        /*0134*/ 	.word	0xffffffff


	//   ....[63]....
        /*0138*/ 	.word	0xffffffff


	//   ....[64]....
        /*013c*/ 	.word	0xffffffff


	//   ....[65]....
        /*0140*/ 	.word	0xffffffff


	//   ....[66]....
        /*0144*/ 	.word	0xffffffff


	//   ....[67]....
        /*0148*/ 	.word	0xffffffff


	//   ....[68]....
        /*014c*/ 	.word	0xffffffff


	//   ....[69]....
        /*0150*/ 	.word	0xffffffff


	//   ....[70]....
        /*0154*/ 	.word	0xffffffff


	//   ....[71]....
        /*0158*/ 	.word	0xffffffff


	//   ....[72]....
        /*015c*/ 	.word	0xffffffff


	//   ....[73]....
        /*0160*/ 	.word	0xffffffff


	//   ....[74]....
        /*0164*/ 	.word	0xffffffff


	//   ....[75]....
        /*0168*/ 	.word	0xffffffff


	//   ....[76]....
        /*016c*/ 	.word	0xffffffff


	//   ....[77]....
        /*0170*/ 	.word	0xffffffff


	//   ....[78]....
        /*0174*/ 	.word	0xffffffff


	//   ....[79]....
        /*0178*/ 	.word	0xffffffff


	//   ....[80]....
        /*017c*/ 	.word	0xffffffff


	//   ....[81]....
        /*0180*/ 	.word	0xffffffff


	//   ....[82]....
        /*0184*/ 	.word	0xffffffff


	//   ....[83]....
        /*0188*/ 	.word	0xffffffff


	//   ....[84]....
        /*018c*/ 	.word	0xffffffff


	//   ....[85]....
        /*0190*/ 	.word	0xffffffff


	//   ....[86]....
        /*0194*/ 	.word	0xffffffff


	//----- nvinfo : EIATTR_COOP_GROUP_INSTR_OFFSETS
	.align		4
.L_458:
        /*0198*/ 	.byte	0x04, 0x28
        /*019a*/ 	.short	(.L_460 - .L_459)


	//   ....[0]....
.L_459:
        /*019c*/ 	.word	0x00000050


	//   ....[1]....
        /*01a0*/ 	.word	0x000012e0


	//   ....[2]....
        /*01a4*/ 	.word	0x00001310


	//   ....[3]....
        /*01a8*/ 	.word	0x00001540


	//   ....[4]....
        /*01ac*/ 	.word	0x00001570


	//   ....[5]....
        /*01b0*/ 	.word	0x00001690


	//   ....[6]....
        /*01b4*/ 	.word	0x000016c0


	//   ....[7]....
        /*01b8*/ 	.word	0x000017d0


	//   ....[8]....
        /*01bc*/ 	.word	0x00001810


	//   ....[9]....
        /*01c0*/ 	.word	0x00001d70


	//   ....[10]....
        /*01c4*/ 	.word	0x00001d90


	//   ....[11]....
        /*01c8*/ 	.word	0x00001db0


	//   ....[12]....
        /*01cc*/ 	.word	0x00001dd0


	//   ....[13]....
        /*01d0*/ 	.word	0x00001e90


	//   ....[14]....
        /*01d4*/ 	.word	0x00001eb0


	//   ....[15]....
        /*01d8*/ 	.word	0x00001ed0


	//   ....[16]....
        /*01dc*/ 	.word	0x00001ef0


	//   ....[17]....
        /*01e0*/ 	.word	0x000023e0


	//   ....[18]....
        /*01e4*/ 	.word	0x00002410


	//   ....[19]....
        /*01e8*/ 	.word	0x00002430


	//   ....[20]....
        /*01ec*/ 	.word	0x00002440


	//   ....[21]....
        /*01f0*/ 	.word	0x00002a00


	//   ....[22]....
        /*01f4*/ 	.word	0x00002a30


	//   ....[23]....
        /*01f8*/ 	.word	0x00002a50


	//   ....[24]....
        /*01fc*/ 	.word	0x00002ab0


	//   ....[25]....
        /*0200*/ 	.word	0x00003880


	//   ....[26]....
        /*0204*/ 	.word	0x00003ba0


	//   ....[27]....
        /*0208*/ 	.word	0x00004770


	//   ....[28]....
        /*020c*/ 	.word	0x000048b0


	//   ....[29]....
        /*0210*/ 	.word	0x000048d0


	//   ....[30]....
        /*0214*/ 	.word	0x00004940


	//   ....[31]....
        /*0218*/ 	.word	0x00005b10


	//   ....[32]....
        /*021c*/ 	.word	0x00005b40


	//   ....[33]....
        /*0220*/ 	.word	0x00005b60


	//   ....[34]....
        /*0224*/ 	.word	0x00005b70


	//   ....[35]....
        /*0228*/ 	.word	0x00006280


	//   ....[36]....
        /*022c*/ 	.word	0x000062a0


	//   ....[37]....
        /*0230*/ 	.word	0x000062b0


	//   ....[38]....
        /*0234*/ 	.word	0x000062c0


	//   ....[39]....
        /*0238*/ 	.word	0x00007020


	//   ....[40]....
        /*023c*/ 	.word	0x000074a0


	//   ....[41]....
        /*0240*/ 	.word	0x00007dc0


	//   ....[42]....
        /*0244*/ 	.word	0x00007ef0


	//   ....[43]....
        /*0248*/ 	.word	0x00007f10


	//   ....[44]....
        /*024c*/ 	.word	0x00007fb0


	//   ....[45]....
        /*0250*/ 	.word	0x00009880


	//   ....[46]....
        /*0254*/ 	.word	0x000098b0


	//   ....[47]....
        /*0258*/ 	.word	0x000098c0


	//   ....[48]....
        /*025c*/ 	.word	0x000098d0


	//   ....[49]....
        /*0260*/ 	.word	0x0000a050


	//   ....[50]....
        /*0264*/ 	.word	0x0000a070


	//   ....[51]....
        /*0268*/ 	.word	0x0000a080


	//   ....[52]....
        /*026c*/ 	.word	0x0000a090


	//   ....[53]....
        /*0270*/ 	.word	0x0000b1f0


	//   ....[54]....
        /*0274*/ 	.word	0x0000b220


	//   ....[55]....
        /*0278*/ 	.word	0x0000b240


	//   ....[56]....
        /*027c*/ 	.word	0x0000b280


	//   ....[57]....
        /*0280*/ 	.word	0x0000cb50


	//   ....[58]....
        /*0284*/ 	.word	0x0000cb80


	//   ....[59]....
        /*0288*/ 	.word	0x0000cb90


	//   ....[60]....
        /*028c*/ 	.word	0x0000cba0


	//   ....[61]....
        /*0290*/ 	.word	0x0000d0a0


	//   ....[62]....
        /*0294*/ 	.word	0x0000d0d0


	//   ....[63]....
        /*0298*/ 	.word	0x0000d0f0


	//   ....[64]....
        /*029c*/ 	.word	0x0000d100


	//   ....[65]....
        /*02a0*/ 	.word	0x0000ded0


	//   ....[66]....
        /*02a4*/ 	.word	0x0000e280


	//   ....[67]....
        /*02a8*/ 	.word	0x0000ebc0


	//   ....[68]....
        /*02ac*/ 	.word	0x0000ecd0


	//   ....[69]....
        /*02b0*/ 	.word	0x0000ece0


	//   ....[70]....
        /*02b4*/ 	.word	0x0000ed50


	//   ....[71]....
        /*02b8*/ 	.word	0x00010630


	//   ....[72]....
        /*02bc*/ 	.word	0x00010660


	//   ....[73]....
        /*02c0*/ 	.word	0x00010680


	//   ....[74]....
        /*02c4*/ 	.word	0x00010690


	//   ....[75]....
        /*02c8*/ 	.word	0x00010860


	//   ....[76]....
        /*02cc*/ 	.word	0x00010890


	//   ....[77]....
        /*02d0*/ 	.word	0x000108d0


	//   ....[78]....
        /*02d4*/ 	.word	0x000108e0


	//   ....[79]....
        /*02d8*/ 	.word	0x000115f0


	//   ....[80]....
        /*02dc*/ 	.word	0x00011630


	//   ....[81]....
        /*02e0*/ 	.word	0x00011660


	//   ....[82]....
        /*02e4*/ 	.word	0x000116a0


	//   ....[83]....
        /*02e8*/ 	.word	0x00011710


	//   ....[84]....
        /*02ec*/ 	.word	0x00011770


	//   ....[85]....
        /*02f0*/ 	.word	0x00012080


	//   ....[86]....
        /*02f4*/ 	.word	0x00012090


	//----- nvinfo : EIATTR_EXIT_INSTR_OFFSETS
	.align		4
.L_460:
        /*02f8*/ 	.byte	0x04, 0x1c
        /*02fa*/ 	.short	(.L_462 - .L_461)


	//   ....[0]....
.L_461:
        /*02fc*/ 	.word	0x000001b0


	//   ....[1]....
        /*0300*/ 	.word	0x000120a0


	//   ....[2]....
        /*0304*/ 	.word	0x00012940


	//   ....[3]....
        /*0308*/ 	.word	0x00012990


	//   ....[4]....
        /*030c*/ 	.word	0x000129c0


	//   ....[5]....
        /*0310*/ 	.word	0x00012a20


	//   ....[6]....
        /*0314*/ 	.word	0x00012cb0


	//----- nvinfo : EIATTR_CTAIDZ_USED
	.align		4
.L_462:
        /*0318*/ 	.byte	0x01, 0x04
	.zero		2


	//----- nvinfo : EIATTR_MAX_THREADS
	.align		4
        /*031c*/ 	.byte	0x04, 0x05
        /*031e*/ 	.short	(.L_464 - .L_463)
.L_463:
        /*0320*/ 	.word	0x00000100
        /*0324*/ 	.word	0x00000001
        /*0328*/ 	.word	0x00000001


	//----- nvinfo : EIATTR_CRS_STACK_SIZE
	.align		4
.L_464:
        /*032c*/ 	.byte	0x04, 0x1e
        /*032e*/ 	.short	(.L_466 - .L_465)
.L_465:
        /*0330*/ 	.word	0x00000000
.L_466:


//--------------------- .nv.info._ZN7cutlass13device_kernelIN5flash19enable_sm80_to_sm89INS1_16FlashAttnFwdSm80INS1_25CollectiveMainloopFwdSm80ILi8ELi2ELb0EN4cute5tupleIJNS5_1CILi128EEENS7_ILi64EEENS7_ILi192EEEEEELi192ENS_6half_tEfNS_4arch4Sm80ELb0ELb1ELb1ELb1ELb1ELb0ELb1ELb1EEENS1_21CollectiveEpilogueFwdINS6_IJS8_SA_S9_EEENS6_IJNS7_ILi1EEESI_SI_EEESC_SE_Li256ELb1ELb1ELb1ELb0EEENS1_36VarlenDynamicPersistentTileSchedulerILi128ELi64ELi256ELi256ELb1ELb1ELb0ELb1ELb0ELb1EEEEEEEEEvNT_6ParamsE --------------------------
	.section	.nv.info._ZN7cutlass13device_kernelIN5flash19enable_sm80_to_sm89INS1_16FlashAttnFwdSm80INS1_25CollectiveMainloopFwdSm80ILi8ELi2ELb0EN4cute5tupleIJNS5_1CILi128EEENS7_ILi64EEENS7_ILi192EEEEEELi192ENS_6half_tEfNS_4arch4Sm80ELb0ELb1ELb1ELb1ELb1ELb0ELb1ELb1EEENS1_21CollectiveEpilogueFwdINS6_IJS8_SA_S9_EEENS6_IJNS7_ILi1EEESI_SI_EEESC_SE_Li256ELb1ELb1ELb1ELb0EEENS1_36VarlenDynamicPersistentTileSchedulerILi128ELi64ELi256ELi256ELb1ELb1ELb0ELb1ELb0ELb1EEEEEEEEEvNT_6ParamsE,"",@"SHT_CUDA_INFO"
	.sectionflags	@""
	.align	4


	//----- nvinfo : EIATTR_CUDA_API_VERSION
	.align		4
        /*0000*/ 	.byte	0x04, 0x37
        /*0002*/ 	.short	(.L_468 - .L_467)
.L_467:
        /*0004*/ 	.word	0x00000082


	//----- nvinfo : EIATTR_SW2861232_WAR
	.align		4
.L_468:
        /*0008*/ 	.byte	0x01, 0x35
	.zero		2


	//----- nvinfo : EIATTR_PARAM_CBANK
	.align		4
        /*000c*/ 	.byte	0x04, 0x0a
        /*000e*/ 	.short	(.L_470 - .L_469)
	.align		4
.L_469:
        /*0010*/ 	.word	index@(.nv.constant0._ZN7cutlass13device_kernelIN5flash19enable_sm80_to_sm89INS1_16FlashAttnFwdSm80INS1_25CollectiveMainloopFwdSm80ILi8ELi2ELb0EN4cute5tupleIJNS5_1CILi128EEENS7_ILi64EEENS7_ILi192EEEEEELi192ENS_6half_tEfNS_4arch4Sm80ELb0ELb1ELb1ELb1ELb1ELb0ELb1ELb1EEENS1_21CollectiveEpilogueFwdINS6_IJS8_SA_S9_EEENS6_IJNS7_ILi1EEESI_SI_EEESC_SE_Li256ELb1ELb1ELb1ELb0EEENS1_36VarlenDynamicPersistentTileSchedulerILi128ELi64ELi256ELi256ELb1ELb1ELb0ELb1ELb0ELb1EEEEEEEEEvNT_6ParamsE)
        /*0014*/ 	.short	0x0160
        /*0016*/ 	.short	0x0438


	//----- nvinfo : EIATTR_CBANK_PARAM_SIZE
	.align		4
.L_470:
        /*0018*/ 	.byte	0x03, 0x19
        /*001a*/ 	.short	0x0438


	//----- nvinfo : EIATTR_KPARAM_INFO
	.align		4
        /*001c*/ 	.byte	0x04, 0x17
        /*001e*/ 	.short	(.L_472 - .L_471)
.L_471:
        /*0020*/ 	.word	0x00000000
        /*0024*/ 	.short	0x0000
        /*0026*/ 	.short	0x0000
        /*0028*/ 	.byte	0x00, 0xf0, 0xe1, 0x10


	//----- nvinfo : EIATTR_MAXREG_COUNT
	.align		4
.L_472:
        /*002c*/ 	.byte	0x03, 0x1b
        /*002e*/ 	.short	0x00ff


	//----- nvinfo : EIATTR_NUM_BARRIERS
	.align		4
        /*0030*/ 	.byte	0x02, 0x4c
        /*0032*/ 	.byte	0x06
	.zero		1


	//----- nvinfo : EIATTR_ANNOTATIONS
	.align		4
        /*0034*/ 	.byte	0x04, 0x55
        /*0036*/ 	.short	(.L_474 - .L_473)


	//   ....[0]....
.L_473:
        /*0038*/ 	.word	0x00000001
        /*003c*/ 	.byte	0x70, 0x00, 0x00, 0x00, 0x01, 0x00, 0x00, 0x00, 0x40, 0x14, 0x00, 0x00, 0x01, 0x00, 0x00, 0x00
        /*004c*/ 	.byte	0xf0, 0x17, 0x00, 0x00, 0x01, 0x00, 0x00, 0x00, 0x20, 0x18, 0x00, 0x00, 0x01, 0x00, 0x00, 0x00
        /*005c*/ 	.byte	0xb0, 0x56, 0x00, 0x00, 0x01, 0x00, 0x00, 0x00, 0x00, 0x31, 0x01, 0x00, 0x01, 0x00, 0x00, 0x00
        /*006c*/ 	.byte	0x60, 0x38, 0x01, 0x00, 0x01, 0x00, 0x00, 0x00, 0x70, 0x64, 0x01, 0x00


	//----- nvinfo : EIATTR_MERCURY_ISA_VERSION
	.align		4
.L_474:
        /*0078*/ 	.byte	0x03, 0x5f
        /*007a*/ 	.short	0x0000


	//----- nvinfo : EIATTR_INT_WARP_WIDE_INSTR_OFFSETS
	.align		4
        /*007c*/ 	.byte	0x04, 0x31
        /*007e*/ 	.short	(.L_476 - .L_475)


	//   ....[0]....
.L_475:
        /*0080*/ 	.word	0x00012fe0


	//   ....[1]....
        /*0084*/ 	.word	0x00013060


	//----- nvinfo : EIATTR_COOP_GROUP_MASK_REGIDS
	.align		4
.L_476:
        /*0088*/ 	.byte	0x04, 0x29
        /*008a*/ 	.short	(.L_478 - .L_477)


	//   ....[0]....
.L_477:
        /*008c*/ 	.word	0xffffffff


	//   ....[1]....
        /*0090*/ 	.word	0xffffffff


	//   ....[2]....
        /*0094*/ 	.word	0xffffffff


	//   ....[3]....
        /*0098*/ 	.word	0xffffffff


	//   ....[4]....
        /*009c*/ 	.word	0xffffffff


	//   ....[5]....
        /*00a0*/ 	.word	0xffffffff


	//   ....[6]....
        /*00a4*/ 	.word	0xffffffff


	//   ....[7]....
        /*00a8*/ 	.word	0xffffffff


	//   ....[8]....
        /*00ac*/ 	.word	0xffffffff


	//   ....[9]....
        /*00b0*/ 	.word	0xffffffff


	//   ....[10]....
        /*00b4*/ 	.word	0xffffffff


	//   ....[11]....
        /*00b8*/ 	.word	0xffffffff


	//   ....[12]....
        /*00bc*/ 	.word	0xffffffff


	//   ....[13]....
        /*00c0*/ 	.word	0xffffffff


	//   ....[14]....
        /*00c4*/ 	.word	0xffffffff


	//   ....[15]....
        /*00c8*/ 	.word	0xffffffff


	//   ....[16]....
        /*00cc*/ 	.word	0xffffffff


	//   ....[17]....
        /*00d0*/ 	.word	0xffffffff


	//   ....[18]....
        /*00d4*/ 	.word	0xffffffff


	//   ....[19]....
        /*00d8*/ 	.word	0xffffffff


	//   ....[20]....
        /*00dc*/ 	.word	0xffffffff


	//   ....[21]....
        /*00e0*/ 	.word	0xffffffff


	//   ....[22]....
        /*00e4*/ 	.word	0xffffffff


	//   ....[23]....
        /*00e8*/ 	.word	0xffffffff


	//   ....[24]....
        /*00ec*/ 	.word	0xffffffff


	//   ....[25]....
        /*00f0*/ 	.word	0xffffffff


	//   ....[26]....
        /*00f4*/ 	.word	0xffffffff


	//   ....[27]....
        /*00f8*/ 	.word	0xffffffff


	//   ....[28]....
        /*00fc*/ 	.word	0xffffffff


	//   ....[29]....
        /*0100*/ 	.word	0xffffffff


	//   ....[30]....
        /*0104*/ 	.word	0xffffffff


	//   ....[31]....
        /*0108*/ 	.word	0xffffffff


	//   ....[32]....
        /*010c*/ 	.word	0xffffffff


	//   ....[33]....
        /*0110*/ 	.word	0xffffffff


	//   ....[34]....
        /*0114*/ 	.word	0xffffffff


	//   ....[35]....
        /*0118*/ 	.word	0xffffffff


	//   ....[36]....
        /*011c*/ 	.word	0xffffffff


	//   ....[37]....
        /*0120*/ 	.word	0xffffffff


	//   ....[38]....
        /*0124*/ 	.word	0xffffffff


	//   ....[39]....
        /*0128*/ 	.word	0xffffffff


	//   ....[40]....
        /*012c*/ 	.word	0xffffffff


	//   ....[41]....
        /*0130*/ 	.word	0xffffffff


	//   ....[42]....
        /*0134*/ 	.word	0xffffffff


	//   ....[43]....
        /*0138*/ 	.word	0xffffffff


	//   ....[44]....
        /*013c*/ 	.word	0xffffffff


	//   ....[45]....
        /*0140*/ 	.word	0xffffffff


	//   ....[46]....
        /*0144*/ 	.word	0xffffffff


	//   ....[47]....
        /*0148*/ 	.word	0xffffffff


	//   ....[48]....
        /*014c*/ 	.word	0xffffffff


	//   ....[49]....
        /*0150*/ 	.word	0xffffffff


	//   ....[50]....
        /*0154*/ 	.word	0xffffffff


	//   ....[51]....
        /*0158*/ 	.word	0xffffffff


	//   ....[52]....
        /*015c*/ 	.word	0xffffffff


	//   ....[53]....
        /*0160*/ 	.word	0xffffffff


	//   ....[54]....
        /*0164*/ 	.word	0xffffffff


	//   ....[55]....
        /*0168*/ 	.word	0xffffffff


	//   ....[56]....
        /*016c*/ 	.word	0xffffffff


	//   ....[57]....
        /*0170*/ 	.word	0xffffffff


	//   ....[58]....
        /*0174*/ 	.word	0xffffffff


	//   ....[59]....
        /*0178*/ 	.word	0xffffffff


	//   ....[60]....
        /*017c*/ 	.word	0xffffffff


	//   ....[61]....
        /*0180*/ 	.word	0xffffffff


	//   ....[62]....
        /*0184*/ 	.word	0xffffffff


	//   ....[63]....
        /*0188*/ 	.word	0xffffffff


	//   ....[64]....
        /*018c*/ 	.word	0xffffffff


	//   ....[65]....
        /*0190*/ 	.word	0xffffffff


	//   ....[66]....
        /*0194*/ 	.word	0xffffffff


	//   ....[67]....
        /*0198*/ 	.word	0xffffffff


	//   ....[68]....
        /*019c*/ 	.word	0xffffffff


	//   ....[69]....
        /*01a0*/ 	.word	0xffffffff


	//   ....[70]....
        /*01a4*/ 	.word	0xffffffff


	//   ....[71]....
        /*01a8*/ 	.word	0xffffffff


	//   ....[72]....
        /*01ac*/ 	.word	0xffffffff


	//   ....[73]....
        /*01b0*/ 	.word	0xffffffff


	//   ....[74]....
        /*01b4*/ 	.word	0xffffffff


	//   ....[75]....
        /*01b8*/ 	.word	0xffffffff


	//   ....[76]....
        /*01bc*/ 	.word	0xffffffff


	//   ....[77]....
        /*01c0*/ 	.word	0xffffffff


	//   ....[78]....
        /*01c4*/ 	.word	0xffffffff


	//   ....[79]....
        /*01c8*/ 	.word	0xffffffff


	//   ....[80]....
        /*01cc*/ 	.word	0xffffffff


	//   ....[81]....
        /*01d0*/ 	.word	0xffffffff


	//   ....[82]....
        /*01d4*/ 	.word	0xffffffff


	//   ....[83]....
        /*01d8*/ 	.word	0xffffffff


	//   ....[84]....
        /*01dc*/ 	.word	0xffffffff


	//   ....[85]....
        /*01e0*/ 	.word	0xffffffff


	//   ....[86]....
        /*01e4*/ 	.word	0xffffffff


	//   ....[87]....
        /*01e8*/ 	.word	0xffffffff


	//   ....[88]....
        /*01ec*/ 	.word	0xffffffff


	//   ....[89]....
        /*01f0*/ 	.word	0xffffffff


	//   ....[90]....
        /*01f4*/ 	.word	0xffffffff


	//   ....[91]....
        /*01f8*/ 	.word	0xffffffff


	//   ....[92]....
        /*01fc*/ 	.word	0xffffffff


	//   ....[93]....
        /*0200*/ 	.word	0xffffffff


	//   ....[94]....
        /*0204*/ 	.word	0xffffffff


	//   ....[95]....
        /*0208*/ 	.word	0xffffffff


	//   ....[96]....
        /*020c*/ 	.word	0xffffffff


	//   ....[97]....
        /*0210*/ 	.word	0xffffffff


	//   ....[98]....
        /*0214*/ 	.word	0xffffffff


	//   ....[99]....
        /*0218*/ 	.word	0xffffffff


	//   ....[100]....
        /*021c*/ 	.word	0xffffffff


	//   ....[101]....
        /*0220*/ 	.word	0xffffffff


	//   ....[102]....
        /*0224*/ 	.word	0xffffffff


	//   ....[103]....
        /*0228*/ 	.word	0xffffffff


	//   ....[104]....
        /*022c*/ 	.word	0xffffffff


	//   ....[105]....
        /*0230*/ 	.word	0xffffffff


	//   ....[106]....
        /*0234*/ 	.word	0xffffffff


	//   ....[107]....
        /*0238*/ 	.word	0xffffffff


	//   ....[108]....
        /*023c*/ 	.word	0xffffffff


	//   ....[109]....
        /*0240*/ 	.word	0xffffffff


	//   ....[110]....
        /*0244*/ 	.word	0xffffffff


	//   ....[111]....
        /*0248*/ 	.word	0xffffffff


	//   ....[112]....
        /*024c*/ 	.word	0xffffffff


	//   ....[113]....
        /*0250*/ 	.word	0xffffffff


	//   ....[114]....
        /*0254*/ 	.word	0xffffffff


	//   ....[115]....
        /*0258*/ 	.word	0xffffffff


	//   ....[116]....
        /*025c*/ 	.word	0xffffffff


	//   ....[117]....
        /*0260*/ 	.word	0xffffffff


	//   ....[118]....
        /*0264*/ 	.word	0xffffffff


	//   ....[119]....
        /*0268*/ 	.word	0xffffffff


	//   ....[120]....
        /*026c*/ 	.word	0xffffffff


	//   ....[121]....
        /*0270*/ 	.word	0xffffffff


	//   ....[122]....
        /*0274*/ 	.word	0xffffffff


	//   ....[123]....
        /*0278*/ 	.word	0xffffffff


	//   ....[124]....
        /*027c*/ 	.word	0xffffffff


	//   ....[125]....
        /*0280*/ 	.word	0xffffffff


	//   ....[126]....
        /*0284*/ 	.word	0xffffffff


	//   ....[127]....
        /*0288*/ 	.word	0xffffffff


	//   ....[128]....
        /*028c*/ 	.word	0xffffffff


	//   ....[129]....
        /*0290*/ 	.word	0xffffffff


	//   ....[130]....
        /*0294*/ 	.word	0xffffffff


	//   ....[131]....
        /*0298*/ 	.word	0xffffffff


	//   ....[132]....
        /*029c*/ 	.word	0xffffffff


	//   ....[133]....
        /*02a0*/ 	.word	0xffffffff


	//   ....[134]....
        /*02a4*/ 	.word	0xffffffff


	//   ....[135]....
        /*02a8*/ 	.word	0xffffffff


	//   ....[136]....
        /*02ac*/ 	.word	0xffffffff


	//   ....[137]....
        /*02b0*/ 	.word	0xffffffff


	//   ....[138]....
        /*02b4*/ 	.word	0xffffffff


	//   ....[139]....
        /*02b8*/ 	.word	0xffffffff


	//   ....[140]....
        /*02bc*/ 	.word	0xffffffff


	//   ....[141]....
        /*02c0*/ 	.word	0xffffffff


	//   ....[142]....
        /*02c4*/ 	.word	0xffffffff


	//   ....[143]....
        /*02c8*/ 	.word	0xffffffff


	//   ....[144]....
        /*02cc*/ 	.word	0xffffffff


	//   ....[145]....
        /*02d0*/ 	.word	0xffffffff


	//   ....[146]....
        /*02d4*/ 	.word	0xffffffff


	//   ....[147]....
        /*02d8*/ 	.word	0xffffffff


	//   ....[148]....
        /*02dc*/ 	.word	0xffffffff


	//   ....[149]....
        /*02e0*/ 	.word	0xffffffff


	//   ....[150]....
        /*02e4*/ 	.word	0xffffffff


	//   ....[151]....
        /*02e8*/ 	.word	0xffffffff


	//   ....[152]....
        /*02ec*/ 	.word	0xffffffff


	//   ....[153]....
        /*02f0*/ 	.word	0xffffffff


	//   ....[154]....
        /*02f4*/ 	.word	0xffffffff


	//   ....[155]....
        /*02f8*/ 	.word	0xffffffff


	//   ....[156]....
        /*02fc*/ 	.word	0xffffffff


	//   ....[157]....
        /*0300*/ 	.word	0xffffffff


	//   ....[158]....
        /*0304*/ 	.word	0xffffffff


	//   ....[159]....
        /*0308*/ 	.word	0xffffffff


	//   ....[160]....
        /*030c*/ 	.word	0xffffffff


	//   ....[161]....
        /*0310*/ 	.word	0xffffffff


	//   ....[162]....
        /*0314*/ 	.word	0xffffffff


	//   ....[163]....
        /*0318*/ 	.word	0xffffffff


	//   ....[164]....
        /*031c*/ 	.word	0xffffffff


	//   ....[165]....
        /*0320*/ 	.word	0xffffffff


	//   ....[166]....
        /*0324*/ 	.word	0xffffffff


	//   ....[167]....
        /*0328*/ 	.word	0xffffffff


	//   ....[168]....
        /*032c*/ 	.word	0xffffffff


	//   ....[169]....
        /*0330*/ 	.word	0xffffffff


	//   ....[170]....
        /*0334*/ 	.word	0xffffffff


	//   ....[171]....
        /*0338*/ 	.word	0xffffffff


	//   ....[172]....
        /*033c*/ 	.word	0xffffffff


	//   ....[173]....
        /*0340*/ 	.word	0xffffffff


	//   ....[174]....
        /*0344*/ 	.word	0xffffffff


	//   ....[175]....
        /*0348*/ 	.word	0xffffffff


	//   ....[176]....
        /*034c*/ 	.word	0xffffffff


	//   ....[177]....
        /*0350*/ 	.word	0xffffffff


	//   ....[178]....
        /*0354*/ 	.word	0xffffffff


	//   ....[179]....
        /*0358*/ 	.word	0xffffffff


	//   ....[180]....
        /*035c*/ 	.word	0xffffffff


	//   ....[181]....
        /*0360*/ 	.word	0xffffffff


	//   ....[182]....
        /*0364*/ 	.word	0xffffffff


	//   ....[183]....
        /*0368*/ 	.word	0xffffffff


	//   ....[184]....
        /*036c*/ 	.word	0xffffffff


	//   ....[185]....
        /*0370*/ 	.word	0xffffffff


	//   ....[186]....
        /*0374*/ 	.word	0xffffffff


	//   ....[187]....
        /*0378*/ 	.word	0xffffffff


	//   ....[188]....
        /*037c*/ 	.word	0xffffffff


	//   ....[189]....
        /*0380*/ 	.word	0xffffffff


	//   ....[190]....
        /*0384*/ 	.word	0xffffffff


	//   ....[191]....
        /*0388*/ 	.word	0xffffffff


	//   ....[192]....
        /*038c*/ 	.word	0xffffffff


	//   ....[193]....
        /*0390*/ 	.word	0xffffffff


	//   ....[194]....
        /*0394*/ 	.word	0xffffffff


	//   ....[195]....
        /*0398*/ 	.word	0xffffffff


	//   ....[196]....
        /*039c*/ 	.word	0xffffffff


	//   ....[197]....
        /*03a0*/ 	.word	0xffffffff


	//   ....[198]....
        /*03a4*/ 	.word	0xffffffff


	//   ....[199]....
        /*03a8*/ 	.word	0xffffffff


	//   ....[200]....
        /*03ac*/ 	.word	0xffffffff


	//   ....[201]....
        /*03b0*/ 	.word	0xffffffff


	//   ....[202]....
        /*03b4*/ 	.word	0xffffffff


	//   ....[203]....
        /*03b8*/ 	.word	0xffffffff


	//   ....[204]....
        /*03bc*/ 	.word	0xffffffff


	//   ....[205]....
        /*03c0*/ 	.word	0xffffffff


	//   ....[206]....
        /*03c4*/ 	.word	0xffffffff


	//   ....[207]....
        /*03c8*/ 	.word	0xffffffff


	//   ....[208]....
        /*03cc*/ 	.word	0xffffffff


	//   ....[209]....
        /*03d0*/ 	.word	0xffffffff


	//   ....[210]....
        /*03d4*/ 	.word	0xffffffff


	//   ....[211]....
        /*03d8*/ 	.word	0xffffffff


	//   ....[212]....
        /*03dc*/ 	.word	0xffffffff


	//   ....[213]....
        /*03e0*/ 	.word	0xffffffff


	//   ....[214]....
        /*03e4*/ 	.word	0xffffffff


	//   ....[215]....
        /*03e8*/ 	.word	0xffffffff


	//   ....[216]....
        /*03ec*/ 	.word	0xffffffff


	//   ....[217]....
        /*03f0*/ 	.word	0xffffffff


	//   ....[218]....
        /*03f4*/ 	.word	0xffffffff


	//   ....[219]....
        /*03f8*/ 	.word	0xffffffff


	//   ....[220]....
        /*03fc*/ 	.word	0xffffffff


	//   ....[221]....
        /*0400*/ 	.word	0xffffffff


	//   ....[222]....
        /*0404*/ 	.word	0xffffffff


	//   ....[223]....
        /*0408*/ 	.word	0xffffffff


	//   ....[224]....
        /*040c*/ 	.word	0xffffffff


	//   ....[225]....
        /*0410*/ 	.word	0xffffffff


	//   ....[226]....
        /*0414*/ 	.word	0xffffffff


	//   ....[227]....
        /*0418*/ 	.word	0xffffffff


	//   ....[228]....
        /*041c*/ 	.word	0xffffffff


	//   ....[229]....
        /*0420*/ 	.word	0xffffffff


	//   ....[230]....
        /*0424*/ 	.word	0xffffffff


	//   ....[231]....
        /*0428*/ 	.word	0xffffffff


	//   ....[232]....
        /*042c*/ 	.word	0xffffffff


	//   ....[233]....
        /*0430*/ 	.word	0xffffffff


	//----- nvinfo : EIATTR_COOP_GROUP_INSTR_OFFSETS
	.align		4
.L_478:
        /*0434*/ 	.byte	0x04, 0x28
        /*0436*/ 	.short	(.L_480 - .L_479)


	//   ....[0]....
.L_479:
        /*0438*/ 	.word	0x00000050


	//   ....[1]....
        /*043c*/ 	.word	0x000001e0


	//   ....[2]....
        /*0440*/ 	.word	0x00000210


	//   ....[3]....
        /*0444*/ 	.word	0x00000240


	//   ....[4]....
        /*0448*/ 	.word	0x00000270


	//   ....[5]....
        /*044c*/ 	.word	0x000002a0


	//   ....[6]....
        /*0450*/ 	.word	0x000002d0


	//   ....[7]....
        /*0454*/ 	.word	0x00000430


	//   ....[8]....
        /*0458*/ 	.word	0x00000470


	//   ....[9]....
        /*045c*/ 	.word	0x000004a0


	//   ....[10]....
        /*0460*/ 	.word	0x000004d0


	//   ....[11]....
        /*0464*/ 	.word	0x00000500


	//   ....[12]....
        /*0468*/ 	.word	0x00000530


	//   ....[13]....
        /*046c*/ 	.word	0x000005c0


	//   ....[14]....
        /*0470*/ 	.word	0x00000600


	//   ....[15]....
        /*0474*/ 	.word	0x00000620


	//   ....[16]....
        /*0478*/ 	.word	0x00000680


	//   ....[17]....
        /*047c*/ 	.word	0x000029d0


	//   ....[18]....
        /*0480*/ 	.word	0x000029f0


	//   ....[19]....
        /*0484*/ 	.word	0x00002b60


	//   ....[20]....
        /*0488*/ 	.word	0x00002b70


	//   ....[21]....
        /*048c*/ 	.word	0x00002cd0


	//   ....[22]....
        /*0490*/ 	.word	0x00002cf0


	//   ....[23]....
        /*0494*/ 	.word	0x00002e50


	//   ....[24]....
        /*0498*/ 	.word	0x00002e60


	//   ....[25]....
        /*049c*/ 	.word	0x00003330


	//   ....[26]....
        /*04a0*/ 	.word	0x00003350


	//   ....[27]....
        /*04a4*/ 	.word	0x00003360


	//   ....[28]....
        /*04a8*/ 	.word	0x00003370


	//   ....[29]....
        /*04ac*/ 	.word	0x00003510


	//   ....[30]....
        /*04b0*/ 	.word	0x00003520


	//   ....[31]....
        /*04b4*/ 	.word	0x00003570


	//   ....[32]....
        /*04b8*/ 	.word	0x00003580


	//   ....[33]....
        /*04bc*/ 	.word	0x00003990


	//   ....[34]....
        /*04c0*/ 	.word	0x000039b0


	//   ....[35]....
        /*04c4*/ 	.word	0x00003a80


	//   ....[36]....
        /*04c8*/ 	.word	0x00003ac0


	//   ....[37]....
        /*04cc*/ 	.word	0x00003f10


	//   ....[38]....
        /*04d0*/ 	.word	0x00003f30


	//   ....[39]....
        /*04d4*/ 	.word	0x00004000


	//   ....[40]....
        /*04d8*/ 	.word	0x00004040


	//   ....[41]....
        /*04dc*/ 	.word	0x00004f90


	//   ....[42]....
        /*04e0*/ 	.word	0x00005200


	//   ....[43]....
        /*04e4*/ 	.word	0x00005980


	//   ....[44]....
        /*04e8*/ 	.word	0x00005c30


	//   ....[45]....
        /*04ec*/ 	.word	0x00005c50


	//   ....[46]....
        /*04f0*/ 	.word	0x00005cb0


	//   ....[47]....
        /*04f4*/ 	.word	0x00006f80


	//   ....[48]....
        /*04f8*/ 	.word	0x00006fa0


	//   ....[49]....
        /*04fc*/ 	.word	0x00007000


	//   ....[50]....
        /*0500*/ 	.word	0x00007030


	//   ....[51]....
        /*0504*/ 	.word	0x000077e0


	//   ....[52]....
        /*0508*/ 	.word	0x00007800


	//   ....[53]....
        /*050c*/ 	.word	0x00007900


	//   ....[54]....
        /*0510*/ 	.word	0x00007940


	//   ....[55]....
        /*0514*/ 	.word	0x00008910


	//   ....[56]....
        /*0518*/ 	.word	0x00008e20


	//   ....[57]....
        /*051c*/ 	.word	0x00009120


	//   ....[58]....
        /*0520*/ 	.word	0x00009150


	//   ....[59]....
        /*0524*/ 	.word	0x00009a90


	//   ....[60]....
        /*0528*/ 	.word	0x00009ab0


	//   ....[61]....
        /*052c*/ 	.word	0x0000af90


	//   ....[62]....
        /*0530*/ 	.word	0x0000afb0


	//   ....[63]....
        /*0534*/ 	.word	0x0000b0c0


	//   ....[64]....
        /*0538*/ 	.word	0x0000b0f0


	//   ....[65]....
        /*053c*/ 	.word	0x0000b880


	//   ....[66]....
        /*0540*/ 	.word	0x0000b8a0


	//   ....[67]....
        /*0544*/ 	.word	0x0000b9a0


	//   ....[68]....
        /*0548*/ 	.word	0x0000b9e0


	//   ....[69]....
        /*054c*/ 	.word	0x0000cb50


	//   ....[70]....
        /*0550*/ 	.word	0x0000cb80


	//   ....[71]....
        /*0554*/ 	.word	0x0000ce50


	//   ....[72]....
        /*0558*/ 	.word	0x0000cfa0


	//   ....[73]....
        /*055c*/ 	.word	0x0000e580


	//   ....[74]....
        /*0560*/ 	.word	0x0000e5a0


	//   ....[75]....
        /*0564*/ 	.word	0x0000e6b0


	//   ....[76]....
        /*0568*/ 	.word	0x0000e6f0


	//   ....[77]....
        /*056c*/ 	.word	0x0000ec20


	//   ....[78]....
        /*0570*/ 	.word	0x0000ec40


	//   ....[79]....
        /*0574*/ 	.word	0x0000ed40


	//   ....[80]....
        /*0578*/ 	.word	0x0000ed80


	//   ....[81]....
        /*057c*/ 	.word	0x0000fd80


	//   ....[82]....
        /*0580*/ 	.word	0x00010290


	//   ....[83]....
        /*0584*/ 	.word	0x00010590


	//   ....[84]....
        /*0588*/ 	.word	0x000105c0


	//   ....[85]....
        /*058c*/ 	.word	0x00010ef0


	//   ....[86]....
        /*0590*/ 	.word	0x00010f10


	//   ....[87]....
        /*0594*/ 	.word	0x00012400


	//   ....[88]....
        /*0598*/ 	.word	0x00012420


	//   ....[89]....
        /*059c*/ 	.word	0x00012530


	//   ....[90]....
        /*05a0*/ 	.word	0x00012570


	//   ....[91]....
        /*05a4*/ 	.word	0x000127c0


	//   ....[92]....
        /*05a8*/ 	.word	0x000127f0


	//   ....[93]....
        /*05ac*/ 	.word	0x00012800


	//   ....[94]....
        /*05b0*/ 	.word	0x00012830


	//   ....[95]....
        /*05b4*/ 	.word	0x00013bd0


	//   ....[96]....
        /*05b8*/ 	.word	0x00013c00


	//   ....[97]....
        /*05bc*/ 	.word	0x00013c10


	//   ....[98]....
        /*05c0*/ 	.word	0x00013c20


	//   ....[99]....
        /*05c4*/ 	.word	0x00013f80


	//   ....[100]....
        /*05c8*/ 	.word	0x00013fa0


	//   ....[101]....
        /*05cc*/ 	.word	0x00014100


	//   ....[102]....
        /*05d0*/ 	.word	0x00014110


	//   ....[103]....
        /*05d4*/ 	.word	0x00014270


	//   ....[104]....
        /*05d8*/ 	.word	0x00014290


	//   ....[105]....
        /*05dc*/ 	.word	0x000143f0


	//   ....[106]....
        /*05e0*/ 	.word	0x00014400


	//   ....[107]....
        /*05e4*/ 	.word	0x00014740


	//   ....[108]....
        /*05e8*/ 	.word	0x00014760


	//   ....[109]....
        /*05ec*/ 	.word	0x00014f30


	//   ....[110]....
        /*05f0*/ 	.word	0x00014f40


	//   ....[111]....
        /*05f4*/ 	.word	0x00015ea0


	//   ....[112]....
        /*05f8*/ 	.word	0x00015ec0


	//   ....[113]....
        /*05fc*/ 	.word	0x00016030


	//   ....[114]....
        /*0600*/ 	.word	0x00016040


	//   ....[115]....
        /*0604*/ 	.word	0x000161a0


	//   ....[116]....
        /*0608*/ 	.word	0x000161c0


	//   ....[117]....
        /*060c*/ 	.word	0x00016320


	//   ....[118]....
        /*0610*/ 	.word	0x00016330


	//   ....[119]....
        /*0614*/ 	.word	0x00016530


	//   ....[120]....
        /*0618*/ 	.word	0x00016550


	//   ....[121]....
        /*061c*/ 	.word	0x00016670


	//   ....[122]....
        /*0620*/ 	.word	0x000166b0


	//   ....[123]....
        /*0624*/ 	.word	0x000166e0


	//   ....[124]....
        /*0628*/ 	.word	0x00016710


	//   ....[125]....
        /*062c*/ 	.word	0x00016740


	//   ....[126]....
        /*0630*/ 	.word	0x00016770


	//   ....[127]....
        /*0634*/ 	.word	0x000168c0


	//   ....[128]....
        /*0638*/ 	.word	0x00016900


	//   ....[129]....
        /*063c*/ 	.word	0x00016930


	//   ....[130]....
        /*0640*/ 	.word	0x00016960


	//   ....[131]....
        /*0644*/ 	.word	0x00016990


	//   ....[132]....
        /*0648*/ 	.word	0x000169c0


	//   ....[133]....
        /*064c*/ 	.word	0x00016a50


	//   ....[134]....
        /*0650*/ 	.word	0x00016a90


	//   ....[135]....
        /*0654*/ 	.word	0x00016aa0


	//   ....[136]....
        /*0658*/ 	.word	0x00016b00


	//   ....[137]....
        /*065c*/ 	.word	0x000174c0


	//   ....[138]....
        /*0660*/ 	.word	0x00017520


	//   ....[139]....
        /*0664*/ 	.word	0x00017570


	//   ....[140]....
        /*0668*/ 	.word	0x000175c0


	//   ....[141]....
        /*066c*/ 	.word	0x00017610


	//   ....[142]....
        /*0670*/ 	.word	0x00017680


	//   ....[143]....
        /*0674*/ 	.word	0x000176d0


	//   ....[144]....
        /*0678*/ 	.word	0x00017740


	//   ....[145]....
        /*067c*/ 	.word	0x000177b0


	//   ....[146]....
        /*0680*/ 	.word	0x00017820


	//   ....[147]....
        /*0684*/ 	.word	0x00017890


	//   ....[148]....
        /*0688*/ 	.word	0x00017900


	//   ....[149]....
        /*068c*/ 	.word	0x00017970


	//   ....[150]....
        /*0690*/ 	.word	0x000179d0


	//   ....[151]....
        /*0694*/ 	.word	0x00017a40


	//   ....[152]....
        /*0698*/ 	.word	0x00017ab0


	//   ....[153]....
        /*069c*/ 	.word	0x00017b20


	//   ....[154]....
        /*06a0*/ 	.word	0x00017b80


	//   ....[155]....
        /*06a4*/ 	.word	0x00017bf0


	//   ....[156]....
        /*06a8*/ 	.word	0x00017c60


	//   ....[157]....
        /*06ac*/ 	.word	0x00017dd0


	//   ....[158]....
        /*06b0*/ 	.word	0x00017e30


	//   ....[159]....
        /*06b4*/ 	.word	0x00017ea0


	//   ....[160]....
        /*06b8*/ 	.word	0x00017f10


	//   ....[161]....
        /*06bc*/ 	.word	0x00018080


	//   ....[162]....
        /*06c0*/ 	.word	0x000180e0


	//   ....[163]....
        /*06c4*/ 	.word	0x00018150


	//   ....[164]....
        /*06c8*/ 	.word	0x000181c0


	//   ....[165]....
        /*06cc*/ 	.word	0x00018330


	//   ....[166]....
        /*06d0*/ 	.word	0x00018390


	//   ....[167]....
        /*06d4*/ 	.word	0x00018400


	//   ....[168]....
        /*06d8*/ 	.word	0x00018470


	//   ....[169]....
        /*06dc*/ 	.word	0x000185f0


	//   ....[170]....
        /*06e0*/ 	.word	0x00018650


	//   ....[171]....
        /*06e4*/ 	.word	0x000186c0


	//   ....[172]....
        /*06e8*/ 	.word	0x00018730


	//   ....[173]....
        /*06ec*/ 	.word	0x000188b0


	//   ....[174]....
        /*06f0*/ 	.word	0x00018910


	//   ....[175]....
        /*06f4*/ 	.word	0x00018980


	//   ....[176]....
        /*06f8*/ 	.word	0x000189f0


	//   ....[177]....
        /*06fc*/ 	.word	0x00018b70


	//   ....[178]....
        /*0700*/ 	.word	0x00018bd0


	//   ....[179]....
        /*0704*/ 	.word	0x00018c20


	//   ....[180]....
        /*0708*/ 	.word	0x00018c90


	//   ....[181]....
        /*070c*/ 	.word	0x00018d00


	//   ....[182]....
        /*0710*/ 	.word	0x00018e80


	//   ....[183]....
        /*0714*/ 	.word	0x00018ee0


	//   ....[184]....
        /*0718*/ 	.word	0x00018f50


	//   ....[185]....
        /*071c*/ 	.word	0x00018fc0


	//   ....[186]....
        /*0720*/ 	.word	0x00019140


	//   ....[187]....
        /*0724*/ 	.word	0x000191a0


	//   ....[188]....
        /*0728*/ 	.word	0x00019210


	//   ....[189]....
        /*072c*/ 	.word	0x00019280


	//   ....[190]....
        /*0730*/ 	.word	0x00019400


	//   ....[191]....
        /*0734*/ 	.word	0x00019460


	//   ....[192]....
        /*0738*/ 	.word	0x000194c0


	//   ....[193]....
        /*073c*/ 	.word	0x00019520


	//   ....[194]....
        /*0740*/ 	.word	0x00019570


	//   ....[195]....
        /*0744*/ 	.word	0x000195b0


	//   ....[196]....
        /*0748*/ 	.word	0x00019620


	//   ....[197]....
        /*074c*/ 	.word	0x00019690


	//   ....[198]....
        /*0750*/ 	.word	0x00019700


	//   ....[199]....
        /*0754*/ 	.word	0x00019760


	//   ....[200]....
        /*0758*/ 	.word	0x000197d0


	//   ....[201]....
        /*075c*/ 	.word	0x00019840


	//   ....[202]....
        /*0760*/ 	.word	0x000198b0


	//   ....[203]....
        /*0764*/ 	.word	0x00019910


	//   ....[204]....
        /*0768*/ 	.word	0x00019980


	//   ....[205]....
        /*076c*/ 	.word	0x000199f0


	//   ....[206]....
        /*0770*/ 	.word	0x00019a60


	//   ....[207]....
        /*0774*/ 	.word	0x00019ac0


	//   ....[208]....
        /*0778*/ 	.word	0x00019b30


	//   ....[209]....
        /*077c*/ 	.word	0x00019ba0


	//   ....[210]....
        /*0780*/ 	.word	0x00019c10


	//   ....[211]....
        /*0784*/ 	.word	0x00019c70


	//   ....[212]....
        /*0788*/ 	.word	0x00019ce0


	//   ....[213]....
        /*078c*/ 	.word	0x00019d50


	//   ....[214]....
        /*0790*/ 	.word	0x00019dc0


	//   ....[215]....
        /*0794*/ 	.word	0x00019e20


	//   ....[216]....
        /*0798*/ 	.word	0x00019e90


	//   ....[217]....
        /*079c*/ 	.word	0x00019f00


	//   ....[218]....
        /*07a0*/ 	.word	0x00019f50


	//   ....[219]....
        /*07a4*/ 	.word	0x00019f90


	//   ....[220]....
        /*07a8*/ 	.word	0x00019fe0


	//   ....[221]....
        /*07ac*/ 	.word	0x0001a030


	//   ....[222]....
        /*07b0*/ 	.word	0x0001a080


	//   ....[223]....
        /*07b4*/ 	.word	0x0001a0f0


	//   ....[224]....
        /*07b8*/ 	.word	0x0001a140


	//   ....[225]....
        /*07bc*/ 	.word	0x0001a190


	//   ....[226]....
        /*07c0*/ 	.word	0x0001a1e0


	//   ....[227]....
        /*07c4*/ 	.word	0x0001a230


	//   ....[228]....
        /*07c8*/ 	.word	0x0001a280


	//   ....[229]....
        /*07cc*/ 	.word	0x0001a2f0


	//   ....[230]....
        /*07d0*/ 	.word	0x0001a340


	//   ....[231]....
        /*07d4*/ 	.word	0x0001a3b0


	//   ....[232]....
        /*07d8*/ 	.word	0x0001a410


	//   ....[233]....
        /*07dc*/ 	.word	0x0001a480


	//----- nvinfo : EIATTR_EXIT_INSTR_OFFSETS
	.align		4
.L_480:
        /*07e0*/ 	.byte	0x04, 0x1c
        /*07e2*/ 	.short	(.L_482 - .L_481)


	//   ....[0]....
.L_481:
        /*07e4*/ 	.word	0x00000fe0


	//   ....[1]....
        /*07e8*/ 	.word	0x00017480


	//----- nvinfo : EIATTR_MAX_THREADS
	.align		4
.L_482:
        /*07ec*/ 	.byte	0x04, 0x05
        /*07ee*/ 	.short	(.L_484 - .L_483)
.L_483:
        /*07f0*/ 	.word	0x00000100
        /*07f4*/ 	.word	0x00000001
        /*07f8*/ 	.word	0x00000001


	//----- nvinfo : EIATTR_CRS_STACK_SIZE
	.align		4
.L_484:
        /*07fc*/ 	.byte	0x04, 0x1e
        /*07fe*/ 	.short	(.L_486 - .L_485)
.L_485:
        /*0800*/ 	.word	0x00000000
.L_486:


//--------------------- .nv.info._ZN7cutlass13device_kernelIN5flash19enable_sm80_to_sm89INS1_16FlashAttnFwdSm80INS1_25CollectiveMainloopFwdSm80ILi8ELi2ELb0EN4cute5tupleIJNS5_1CILi128EEENS7_ILi64EEENS7_ILi192EEEEEELi192ENS_6half_tEfNS_4arch4Sm80ELb0ELb1ELb1ELb1ELb1ELb1ELb1ELb1EEENS1_21CollectiveEpilogueFwdINS6_IJS8_SA_S9_EEENS6_IJNS7_ILi1EEESI_SI_EEESC_SE_Li256ELb1ELb1ELb1ELb0EEENS1_36VarlenDynamicPersistentTileSchedulerILi128ELi64ELi256ELi256ELb1ELb1ELb0ELb1ELb0ELb1EEEEEEEEEvNT_6ParamsE --------------------------
	.section	.nv.info._ZN7cutlass13device_kernelIN5flash19enable_sm80_to_sm89INS1_16FlashAttnFwdSm80INS1_25CollectiveMainloopFwdSm80ILi8ELi2ELb0EN4cute5tupleIJNS5_1CILi128EEENS7_ILi64EEENS7_ILi192EEEEEELi192ENS_6half_tEfNS_4arch4Sm80ELb0ELb1ELb1ELb1ELb1ELb1ELb1ELb1EEENS1_21CollectiveEpilogueFwdINS6_IJS8_SA_S9_EEENS6_IJNS7_ILi1EEESI_SI_EEESC_SE_Li256ELb1ELb1ELb1ELb0EEENS1_36VarlenDynamicPersistentTileSchedulerILi128ELi64ELi256ELi256ELb1ELb1ELb0ELb1ELb0ELb1EEEEEEEEEvNT_6ParamsE,"",@"SHT_CUDA_INFO"
	.sectionflags	@""
	.align	4


	//----- nvinfo : EIATTR_CUDA_API_VERSION
	.align		4
        /*0000*/ 	.byte	0x04, 0x37
        /*0002*/ 	.short	(.L_488 - .L_487)
.L_487:
        /*0004*/ 	.word	0x00000082


	//----- nvinfo : EIATTR_SW2861232_WAR
	.align		4
.L_488:
        /*0008*/ 	.byte	0x01, 0x35
	.zero		2


	//----- nvinfo : EIATTR_PARAM_CBANK
	.align		4
        /*000c*/ 	.byte	0x04, 0x0a
        /*000e*/ 	.short	(.L_490 - .L_489)
	.align		4
.L_489:
        /*0010*/ 	.word	index@(.nv.constant0._ZN7cutlass13device_kernelIN5flash19enable_sm80_to_sm89INS1_16FlashAttnFwdSm80INS1_25CollectiveMainloopFwdSm80ILi8ELi2ELb0EN4cute5tupleIJNS5_1CILi128EEENS7_ILi64EEENS7_ILi192EEEEEELi192ENS_6half_tEfNS_4arch4Sm80ELb0ELb1ELb1ELb1ELb1ELb1ELb1ELb1EEENS1_21CollectiveEpilogueFwdINS6_IJS8_SA_S9_EEENS6_IJNS7_ILi1EEESI_SI_EEESC_SE_Li256ELb1ELb1ELb1ELb0EEENS1_36VarlenDynamicPersistentTileSchedulerILi128ELi64ELi256ELi256ELb1ELb1ELb0ELb1ELb0ELb1EEEEEEEEEvNT_6ParamsE)
        /*0014*/ 	.short	0x0160
        /*0016*/ 	.short	0x0438


	//----- nvinfo : EIATTR_CBANK_PARAM_SIZE
	.align		4
.L_490:
        /*0018*/ 	.byte	0x03, 0x19
        /*001a*/ 	.short	0x0438


	//----- nvinfo : EIATTR_KPARAM_INFO
	.align		4
        /*001c*/ 	.byte	0x04, 0x17
        /*001e*/ 	.short	(.L_492 - .L_491)
.L_491:
        /*0020*/ 	.word	0x00000000
        /*0024*/ 	.short	0x0000
        /*0026*/ 	.short	0x0000
        /*0028*/ 	.byte	0x00, 0xf0, 0xe1, 0x10


	//----- nvinfo : EIATTR_MAXREG_COUNT
	.align		4
.L_492:
        /*002c*/ 	.byte	0x03, 0x1b
        /*002e*/ 	.short	0x00ff


	//----- nvinfo : EIATTR_NUM_BARRIERS
	.align		4
        /*0030*/ 	.byte	0x02, 0x4c
        /*0032*/ 	.byte	0x06
	.zero		1


	//----- nvinfo : EIATTR_ANNOTATIONS
	.align		4
        /*0034*/ 	.byte	0x04, 0x55
        /*0036*/ 	.short	(.L_494 - .L_493)


	//   ....[0]....
.L_493:
        /* <DEDUP_REMOVED lines=17> */


	//----- nvinfo : EIATTR_MERCURY_ISA_VERSION
	.align		4
.L_494:
        /*0130*/ 	.byte	0x03, 0x5f
        /*0132*/ 	.short	0x0000


	//----- nvinfo : EIATTR_INT_WARP_WIDE_INSTR_OFFSETS
	.align		4
        /*0134*/ 	.byte	0x04, 0x31
        /*0136*/ 	.short	(.L_496 - .L_495)


	//   ....[0]....
.L_495:
        /*0138*/ 	.word	0x0001f970


	//   ....[1]....
        /*013c*/ 	.word	0x0001f9f0


	//----- nvinfo : EIATTR_COOP_GROUP_MASK_REGIDS
	.align		4
.L_496:
        /*0140*/ 	.byte	0x04, 0x29
        /*0142*/ 	.short	(.L_498 - .L_497)


	//   ....[0]....
.L_497:
        /*0144*/ 	.word	0xffffffff


	//   ....[1]....
        /*0148*/ 	.word	0xffffffff


	//   ....[2]....
        /*014c*/ 	.word	0xffffffff


	//   ....[3]....
        /*0150*/ 	.word	0xffffffff


	//   ....[4]....
        /*0154*/ 	.word	0xffffffff


	//   ....[5]....
        /*0158*/ 	.word	0xffffffff


	//   ....[6]....
        /*015c*/ 	.word	0xffffffff


	//   ....[7]....
        /*0160*/ 	.word	0xffffffff


	//   ....[8]....
        /*0164*/ 	.word	0xffffffff


	//   ....[9]....
        /*0168*/ 	.word	0xffffffff


	//   ....[10]....
        /*016c*/ 	.word	0xffffffff


	//   ....[11]....
        /*0170*/ 	.word	0xffffffff


	//   ....[12]....
        /*0174*/ 	.word	0xffffffff


	//   ....[13]....
        /*0178*/ 	.word	0xffffffff


	//   ....[14]....
        /*017c*/ 	.word	0xffffffff


	//   ....[15]....
        /*0180*/ 	.word	0xffffffff


	//   ....[16]....
        /*0184*/ 	.word	0xffffffff


	//   ....[17]....
        /*0188*/ 	.word	0xffffffff


	//   ....[18]....
        /*018c*/ 	.word	0xffffffff


	//   ....[19]....
        /*0190*/ 	.word	0xffffffff


	//   ....[20]....
        /*0194*/ 	.word	0xffffffff


	//   ....[21]....
        /*0198*/ 	.word	0xffffffff


	//   ....[22]....
        /*019c*/ 	.word	0xffffffff


	//   ....[23]....
        /*01a0*/ 	.word	0xffffffff


	//   ....[24]....
        /*01a4*/ 	.word	0xffffffff


	//   ....[25]....
        /*01a8*/ 	.word	0xffffffff


	//   ....[26]....
        /*01ac*/ 	.word	0xffffffff


	//   ....[27]....
        /*01b0*/ 	.word	0xffffffff


	//   ....[28]....
        /*01b4*/ 	.word	0xffffffff


	//   ....[29]....
        /*01b8*/ 	.word	0xffffffff


	//   ....[30]....
        /*01bc*/ 	.word	0xffffffff


	//   ....[31]....
        /*01c0*/ 	.word	0xffffffff


	//   ....[32]....
        /*01c4*/ 	.word	0xffffffff


	//   ....[33]....
        /*01c8*/ 	.word	0xffffffff


	//   ....[34]....
        /*01cc*/ 	.word	0xffffffff


	//   ....[35]....
        /*01d0*/ 	.word	0xffffffff


	//   ....[36]....
        /*01d4*/ 	.word	0xffffffff


	//   ....[37]....
        /*01d8*/ 	.word	0xffffffff


	//   ....[38]....
        /*01dc*/ 	.word	0xffffffff


	//   ....[39]....
        /*01e0*/ 	.word	0xffffffff


	//   ....[40]....
        /*01e4*/ 	.word	0xffffffff


	//   ....[41]....
        /*01e8*/ 	.word	0xffffffff


	//   ....[42]....
        /*01ec*/ 	.word	0xffffffff


	//   ....[43]....
        /*01f0*/ 	.word	0xffffffff


	//   ....[44]....
        /*01f4*/ 	.word	0xffffffff


	//   ....[45]....
        /*01f8*/ 	.word	0xffffffff


	//   ....[46]....
        /*01fc*/ 	.word	0xffffffff


	//   ....[47]....
        /*0200*/ 	.word	0xffffffff


	//   ....[48]....
        /*0204*/ 	.word	0xffffffff


	//   ....[49]....
        /*0208*/ 	.word	0xffffffff


	//   ....[50]....
        /*020c*/ 	.word	0xffffffff


	//   ....[51]....
        /*0210*/ 	.word	0xffffffff


	//   ....[52]....
        /*0214*/ 	.word	0xffffffff


	//   ....[53]....
        /*0218*/ 	.word	0xffffffff


	//   ....[54]....
        /*021c*/ 	.word	0xffffffff


	//   ....[55]....
        /*0220*/ 	.word	0xffffffff


	//   ....[56]....
        /*0224*/ 	.word	0xffffffff


	//   ....[57]....
        /*0228*/ 	.word	0xffffffff


	//   ....[58]....
        /*022c*/ 	.word	0xffffffff


	//   ....[59]....
        /*0230*/ 	.word	0xffffffff


	//   ....[60]....
        /*0234*/ 	.word	0xffffffff


	//   ....[61]....
        /*0238*/ 	.word	0xffffffff


	//   ....[62]....
        /*023c*/ 	.word	0xffffffff


	//   ....[63]....
        /*0240*/ 	.word	0xffffffff


	//   ....[64]....
        /*0244*/ 	.word	0xffffffff


	//   ....[65]....
        /*0248*/ 	.word	0xffffffff


	//   ....[66]....
        /*024c*/ 	.word	0xffffffff


	//   ....[67]....
        /*0250*/ 	.word	0xffffffff


	//   ....[68]....
        /*0254*/ 	.word	0xffffffff


	//   ....[69]....
        /*0258*/ 	.word	0xffffffff


	//   ....[70]....
        /*025c*/ 	.word	0xffffffff


	//   ....[71]....
        /*0260*/ 	.word	0xffffffff


	//   ....[72]....
        /*0264*/ 	.word	0xffffffff


	//   ....[73]....
        /*0268*/ 	.word	0xffffffff


	//   ....[74]....
        /*026c*/ 	.word	0xffffffff


	//   ....[75]....
        /*0270*/ 	.word	0xffffffff


	//   ....[76]....
        /*0274*/ 	.word	0xffffffff


	//   ....[77]....
        /*0278*/ 	.word	0xffffffff


	//   ....[78]....
        /*027c*/ 	.word	0xffffffff


	//   ....[79]....
        /*0280*/ 	.word	0xffffffff


	//   ....[80]....
        /*0284*/ 	.word	0xffffffff


	//   ....[81]....
        /*0288*/ 	.word	0xffffffff


	//   ....[82]....
        /*028c*/ 	.word	0xffffffff


	//   ....[83]....
        /*0290*/ 	.word	0xffffffff


	//   ....[84]....
        /*0294*/ 	.word	0xffffffff


	//   ....[85]....
        /*0298*/ 	.word	0xffffffff


	//   ....[86]....
        /*029c*/ 	.word	0xffffffff


	//   ....[87]....
        /*02a0*/ 	.word	0xffffffff


	//   ....[88]....
        /*02a4*/ 	.word	0xffffffff


	//   ....[89]....
        /*02a8*/ 	.word	0xffffffff


	//   ....[90]....
        /*02ac*/ 	.word	0xffffffff


	//   ....[91]....
        /*02b0*/ 	.word	0xffffffff


	//   ....[92]....
        /*02b4*/ 	.word	0xffffffff


	//   ....[93]....
        /*02b8*/ 	.word	0xffffffff


	//   ....[94]....
        /*02bc*/ 	.word	0xffffffff


	//   ....[95]....
        /*02c0*/ 	.word	0xffffffff


	//   ....[96]....
        /*02c4*/ 	.word	0xffffffff


	//   ....[97]....
        /*02c8*/ 	.word	0xffffffff


	//   ....[98]....
        /*02cc*/ 	.word	0xffffffff


	//   ....[99]....
        /*02d0*/ 	.word	0xffffffff


	//   ....[100]....
        /*02d4*/ 	.word	0xffffffff


	//   ....[101]....
        /*02d8*/ 	.word	0xffffffff


	//   ....[102]....
        /*02dc*/ 	.word	0xffffffff


	//   ....[103]....
        /*02e0*/ 	.word	0xffffffff


	//   ....[104]....
        /*02e4*/ 	.word	0xffffffff


	//   ....[105]....
        /*02e8*/ 	.word	0xffffffff


	//   ....[106]....
        /*02ec*/ 	.word	0xffffffff


	//   ....[107]....
        /*02f0*/ 	.word	0xffffffff


	//   ....[108]....
        /*02f4*/ 	.word	0xffffffff


	//   ....[109]....
        /*02f8*/ 	.word	0xffffffff


	//   ....[110]....
        /*02fc*/ 	.word	0xffffffff


	//   ....[111]....
        /*0300*/ 	.word	0xffffffff


	//   ....[112]....
        /*0304*/ 	.word	0xffffffff


	//   ....[113]....
        /*0308*/ 	.word	0xffffffff


	//   ....[114]....
        /*030c*/ 	.word	0xffffffff


	//   ....[115]....
        /*0310*/ 	.word	0xffffffff


	//   ....[116]....
        /*0314*/ 	.word	0xffffffff


	//   ....[117]....
        /*0318*/ 	.word	0xffffffff


	//   ....[118]....
        /*031c*/ 	.word	0xffffffff


	//   ....[119]....
        /*0320*/ 	.word	0xffffffff


	//   ....[120]....
        /*0324*/ 	.word	0xffffffff


	//   ....[121]....
        /*0328*/ 	.word	0xffffffff


	//   ....[122]....
        /*032c*/ 	.word	0xffffffff


	//   ....[123]....
        /*0330*/ 	.word	0xffffffff


	//   ....[124]....
        /*0334*/ 	.word	0xffffffff


	//   ....[125]....
        /*0338*/ 	.word	0xffffffff


	//   ....[126]....
        /*033c*/ 	.word	0xffffffff


	//   ....[127]....
        /*0340*/ 	.word	0xffffffff


	//   ....[128]....
        /*0344*/ 	.word	0xffffffff


	//   ....[129]....
        /*0348*/ 	.word	0xffffffff


	//   ....[130]....
        /*034c*/ 	.word	0xffffffff


	//   ....[131]....
        /*0350*/ 	.word	0xffffffff


	//   ....[132]....
        /*0354*/ 	.word	0xffffffff


	//   ....[133]....
        /*0358*/ 	.word	0xffffffff


	//   ....[134]....
        /*035c*/ 	.word	0xffffffff


	//   ....[135]....
        /*0360*/ 	.word	0xffffffff


	//   ....[136]....
        /*0364*/ 	.word	0xffffffff


	//   ....[137]....
        /*0368*/ 	.word	0xffffffff


	//   ....[138]....
        /*036c*/ 	.word	0xffffffff


	//   ....[139]....
        /*0370*/ 	.word	0xffffffff


	//   ....[140]....
        /*0374*/ 	.word	0xffffffff


	//   ....[141]....
        /*0378*/ 	.word	0xffffffff


	//   ....[142]....
        /*037c*/ 	.word	0xffffffff


	//   ....[143]....
        /*0380*/ 	.word	0xffffffff


	//   ....[144]....
        /*0384*/ 	.word	0xffffffff


	//   ....[145]....
        /*0388*/ 	.word	0xffffffff


	//   ....[146]....
        /*038c*/ 	.word	0xffffffff


	//   ....[147]....
        /*0390*/ 	.word	0xffffffff


	//   ....[148]....
        /*0394*/ 	.word	0xffffffff


	//   ....[149]....
        /*0398*/ 	.word	0xffffffff


	//   ....[150]....
        /*039c*/ 	.word	0xffffffff


	//   ....[151]....
        /*03a0*/ 	.word	0xffffffff


	//   ....[152]....
        /*03a4*/ 	.word	0xffffffff


	//   ....[153]....
        /*03a8*/ 	.word	0xffffffff


	//   ....[154]....
        /*03ac*/ 	.word	0xffffffff


	//   ....[155]....
        /*03b0*/ 	.word	0xffffffff


	//   ....[156]....
        /*03b4*/ 	.word	0xffffffff


	//   ....[157]....
        /*03b8*/ 	.word	0xffffffff


	//   ....[158]....
        /*03bc*/ 	.word	0xffffffff


	//   ....[159]....
        /*03c0*/ 	.word	0xffffffff


	//   ....[160]....
        /*03c4*/ 	.word	0xffffffff


	//   ....[161]....
        /*03c8*/ 	.word	0xffffffff


	//   ....[162]....
        /*03cc*/ 	.word	0xffffffff


	//   ....[163]....
        /*03d0*/ 	.word	0xffffffff


	//   ....[164]....
        /*03d4*/ 	.word	0xffffffff


	//   ....[165]....
        /*03d8*/ 	.word	0xffffffff


	//   ....[166]....
        /*03dc*/ 	.word	0xffffffff


	//   ....[167]....
        /*03e0*/ 	.word	0xffffffff


	//   ....[168]....
        /*03e4*/ 	.word	0xffffffff


	//   ....[169]....
        /*03e8*/ 	.word	0xffffffff


	//   ....[170]....
        /*03ec*/ 	.word	0xffffffff


	//   ....[171]....
        /*03f0*/ 	.word	0xffffffff


	//   ....[172]....
        /*03f4*/ 	.word	0xffffffff


	//   ....[173]....
        /*03f8*/ 	.word	0xffffffff


	//   ....[174]....
        /*03fc*/ 	.word	0xffffffff


	//   ....[175]....
        /*0400*/ 	.word	0xffffffff


	//   ....[176]....
        /*0404*/ 	.word	0xffffffff


	//   ....[177]....
        /*0408*/ 	.word	0xffffffff


	//   ....[178]....
        /*040c*/ 	.word	0xffffffff


	//   ....[179]....
        /*0410*/ 	.word	0xffffffff


	//   ....[180]....
        /*0414*/ 	.word	0xffffffff


	//   ....[181]....
        /*0418*/ 	.word	0xffffffff


	//   ....[182]....
        /*041c*/ 	.word	0xffffffff


	//   ....[183]....
        /*0420*/ 	.word	0xffffffff


	//   ....[184]....
        /*0424*/ 	.word	0xffffffff


	//   ....[185]....
        /*0428*/ 	.word	0xffffffff


	//   ....[186]....
        /*042c*/ 	.word	0xffffffff


	//   ....[187]....
        /*0430*/ 	.word	0xffffffff


	//   ....[188]....
        /*0434*/ 	.word	0xffffffff


	//   ....[189]....
        /*0438*/ 	.word	0xffffffff


	//   ....[190]....
        /*043c*/ 	.word	0xffffffff


	//   ....[191]....
        /*0440*/ 	.word	0xffffffff


	//   ....[192]....
        /*0444*/ 	.word	0xffffffff


	//   ....[193]....
        /*0448*/ 	.word	0xffffffff


	//   ....[194]....
        /*044c*/ 	.word	0xffffffff


	//   ....[195]....
        /*0450*/ 	.word	0xffffffff


	//   ....[196]....
        /*0454*/ 	.word	0xffffffff


	//   ....[197]....
        /*0458*/ 	.word	0xffffffff


	//   ....[198]....
        /*045c*/ 	.word	0xffffffff


	//   ....[199]....
        /*0460*/ 	.word	0xffffffff


	//   ....[200]....
        /*0464*/ 	.word	0xffffffff


	//   ....[201]....
        /*0468*/ 	.word	0xffffffff


	//   ....[202]....
        /*046c*/ 	.word	0xffffffff


	//   ....[203]....
        /*0470*/ 	.word	0xffffffff


	//   ....[204]....
        /*0474*/ 	.word	0xffffffff


	//   ....[205]....
        /*0478*/ 	.word	0xffffffff


	//   ....[206]....
        /*047c*/ 	.word	0xffffffff


	//   ....[207]....
        /*0480*/ 	.word	0xffffffff


	//   ....[208]....
        /*0484*/ 	.word	0xffffffff


	//   ....[209]....
        /*0488*/ 	.word	0xffffffff


	//   ....[210]....
        /*048c*/ 	.word	0xffffffff


	//   ....[211]....
        /*0490*/ 	.word	0xffffffff


	//   ....[212]....
        /*0494*/ 	.word	0xffffffff


	//   ....[213]....
        /*0498*/ 	.word	0xffffffff


	//   ....[214]....
        /*049c*/ 	.word	0xffffffff


	//   ....[215]....
        /*04a0*/ 	.word	0xffffffff


	//   ....[216]....
        /*04a4*/ 	.word	0xffffffff


	//   ....[217]....
        /*04a8*/ 	.word	0xffffffff


	//   ....[218]....
        /*04ac*/ 	.word	0xffffffff


	//   ....[219]....
        /*04b0*/ 	.word	0xffffffff


	//   ....[220]....
        /*04b4*/ 	.word	0xffffffff


	//   ....[221]....
        /*04b8*/ 	.word	0xffffffff


	//   ....[222]....
        /*04bc*/ 	.word	0xffffffff


	//   ....[223]....
        /*04c0*/ 	.word	0xffffffff


	//   ....[224]....
        /*04c4*/ 	.word	0xffffffff


	//   ....[225]....
        /*04c8*/ 	.word	0xffffffff


	//   ....[226]....
        /*04cc*/ 	.word	0xffffffff


	//   ....[227]....
        /*04d0*/ 	.word	0xffffffff


	//   ....[228]....
        /*04d4*/ 	.word	0xffffffff


	//   ....[229]....
        /*04d8*/ 	.word	0xffffffff


	//   ....[230]....
        /*04dc*/ 	.word	0xffffffff


	//   ....[231]....
        /*04e0*/ 	.word	0xffffffff


	//   ....[232]....
        /*04e4*/ 	.word	0xffffffff


	//   ....[233]....
        /*04e8*/ 	.word	0xffffffff


	//   ....[234]....
        /*04ec*/ 	.word	0xffffffff


	//   ....[235]....
        /*04f0*/ 	.word	0xffffffff


	//   ....[236]....
        /*04f4*/ 	.word	0xffffffff


	//   ....[237]....
        /*04f8*/ 	.word	0xffffffff


	//   ....[238]....
        /*04fc*/ 	.word	0xffffffff


	//   ....[239]....
        /*0500*/ 	.word	0xffffffff


	//   ....[240]....
        /*0504*/ 	.word	0xffffffff


	//   ....[241]....
        /*0508*/ 	.word	0xffffffff


	//   ....[242]....
        /*050c*/ 	.word	0xffffffff


	//   ....[243]....
        /*0510*/ 	.word	0xffffffff


	//   ....[244]....
        /*0514*/ 	.word	0xffffffff


	//   ....[245]....
        /*0518*/ 	.word	0xffffffff


	//   ....[246]....
        /*051c*/ 	.word	0xffffffff


	//   ....[247]....
        /*0520*/ 	.word	0xffffffff


	//   ....[248]....
        /*0524*/ 	.word	0xffffffff


	//   ....[249]....
        /*0528*/ 	.word	0xffffffff


	//   ....[250]....
        /*052c*/ 	.word	0xffffffff


	//   ....[251]....
        /*0530*/ 	.word	0xffffffff


	//   ....[252]....
        /*0534*/ 	.word	0xffffffff


	//   ....[253]....
        /*0538*/ 	.word	0xffffffff


	//   ....[254]....
        /*053c*/ 	.word	0xffffffff


	//   ....[255]....
        /*0540*/ 	.word	0xffffffff


	//   ....[0]....
        /*0544*/ 	.word	0xffffffff


	//   ....[1]....
        /*0548*/ 	.word	0xffffffff


	//   ....[2]....
        /*054c*/ 	.word	0xffffffff


	//   ....[3]....
        /*0550*/ 	.word	0xffffffff


	//   ....[4]....
        /*0554*/ 	.word	0xffffffff


	//   ....[5]....
        /*0558*/ 	.word	0xffffffff


	//   ....[6]....
        /*055c*/ 	.word	0xffffffff


	//   ....[7]....
        /*0560*/ 	.word	0xffffffff


	//   ....[8]....
        /*0564*/ 	.word	0xffffffff


	//   ....[9]....
        /*0568*/ 	.word	0xffffffff


	//   ....[10]....
        /*056c*/ 	.word	0xffffffff


	//   ....[11]....
        /*0570*/ 	.word	0xffffffff


	//   ....[12]....
        /*0574*/ 	.word	0xffffffff


	//   ....[13]....
        /*0578*/ 	.word	0xffffffff


	//   ....[14]....
        /*057c*/ 	.word	0xffffffff


	//   ....[15]....
        /*0580*/ 	.word	0xffffffff


	//   ....[16]....
        /*0584*/ 	.word	0xffffffff


	//   ....[17]....
        /*0588*/ 	.word	0xffffffff


	//----- nvinfo : EIATTR_COOP_GROUP_INSTR_OFFSETS
	.align		4
.L_498:
        /*058c*/ 	.byte	0x04, 0x28
        /*058e*/ 	.short	(.L_500 - .L_499)


	//   ....[0]....
.L_499:
        /*0590*/ 	.word	0x00000050


	//   ....[1]....
        /*0594*/ 	.word	0x000001e0


	//   ....[2]....
        /*0598*/ 	.word	0x00000210


	//   ....[3]....
        /*059c*/ 	.word	0x00000240


	//   ....[4]....
        /*05a0*/ 	.word	0x00000270


	//   ....[5]....
        /*05a4*/ 	.word	0x000002a0


	//   ....[6]....
        /*05a8*/ 	.word	0x000002d0


	//   ....[7]....
        /*05ac*/ 	.word	0x00000430


	//   ....[8]....
        /*05b0*/ 	.word	0x00000470


	//   ....[9]....
        /*05b4*/ 	.word	0x000004a0


	//   ....[10]....
        /*05b8*/ 	.word	0x000004d0


	//   ....[11]....
        /*05bc*/ 	.word	0x00000500


	//   ....[12]....
        /*05c0*/ 	.word	0x00000530


	//   ....[13]....
        /*05c4*/ 	.word	0x000005c0


	//   ....[14]....
        /*05c8*/ 	.word	0x00000600


	//   ....[15]....
        /*05cc*/ 	.word	0x00000620


	//   ....[16]....
        /*05d0*/ 	.word	0x00000680


	//   ....[17]....
        /*05d4*/ 	.word	0x00003ee0


	//   ....[18]....
        /*05d8*/ 	.word	0x00003ef0


	//   ....[19]....
        /*05dc*/ 	.word	0x00005a60


	//   ....[20]....
        /*05e0*/ 	.word	0x00005a70


	//   ....[21]....
        /*05e4*/ 	.word	0x00007560


	//   ....[22]....
        /*05e8*/ 	.word	0x00007570


	//   ....[23]....
        /*05ec*/ 	.word	0x00007a60


	//   ....[24]....
        /*05f0*/ 	.word	0x00007a70


	//   ....[25]....
        /*05f4*/ 	.word	0x00008b40


	//   ....[26]....
        /*05f8*/ 	.word	0x00008b60


	//   ....[27]....
        /*05fc*/ 	.word	0x00008c90


	//   ....[28]....
        /*0600*/ 	.word	0x00008ca0


	//   ....[29]....
        /*0604*/ 	.word	0x00008dd0


	//   ....[30]....
        /*0608*/ 	.word	0x00008df0


	//   ....[31]....
        /*060c*/ 	.word	0x00008f20


	//   ....[32]....
        /*0610*/ 	.word	0x00008f30


	//   ....[33]....
        /*0614*/ 	.word	0x00009410


	//   ....[34]....
        /*0618*/ 	.word	0x00009420


	//   ....[35]....
        /*061c*/ 	.word	0x00009430


	//   ....[36]....
        /*0620*/ 	.word	0x00009440


	//   ....[37]....
        /*0624*/ 	.word	0x000095b0


	//   ....[38]....
        /*0628*/ 	.word	0x000095d0


	//   ....[39]....
        /*062c*/ 	.word	0x00009620


	//   ....[40]....
        /*0630*/ 	.word	0x000097d0


	//   ....[41]....
        /*0634*/ 	.word	0x00009a30


	//   ....[42]....
        /*0638*/ 	.word	0x00009a50


	//   ....[43]....
        /*063c*/ 	.word	0x00009b20


	//   ....[44]....
        /*0640*/ 	.word	0x00009b60


	//   ....[45]....
        /*0644*/ 	.word	0x00009f80


	//   ....[46]....
        /*0648*/ 	.word	0x00009fa0


	//   ....[47]....
        /*064c*/ 	.word	0x00009fb0


	//   ....[48]....
        /*0650*/ 	.word	0x00009fc0


	//   ....[49]....
        /*0654*/ 	.word	0x0000a7d0


	//   ....[50]....
        /*0658*/ 	.word	0x0000a7e0


	//   ....[51]....
        /*065c*/ 	.word	0x0000a7f0


	//   ....[52]....
        /*0660*/ 	.word	0x0000a800


	//   ....[53]....
        /*0664*/ 	.word	0x0000d4c0


	//   ....[54]....
        /*0668*/ 	.word	0x0000d4e0


	//   ....[55]....
        /*066c*/ 	.word	0x0000d500


	//   ....[56]....
        /*0670*/ 	.word	0x0000d510


	//   ....[57]....
        /*0674*/ 	.word	0x0000daf0


	//   ....[58]....
        /*0678*/ 	.word	0x0000db00


	//   ....[59]....
        /*067c*/ 	.word	0x0000db10


	//   ....[60]....
        /*0680*/ 	.word	0x0000db20


	//   ....[61]....
        /*0684*/ 	.word	0x00010a40


	//   ....[62]....
        /*0688*/ 	.word	0x00010a60


	//   ....[63]....
        /*068c*/ 	.word	0x00010b30


	//   ....[64]....
        /*0690*/ 	.word	0x00010b70


	//   ....[65]....
        /*0694*/ 	.word	0x00011af0


	//   ....[66]....
        /*0698*/ 	.word	0x00011d50


	//   ....[67]....
        /*069c*/ 	.word	0x000124e0


	//   ....[68]....
        /*06a0*/ 	.word	0x00012790


	//   ....[69]....
        /*06a4*/ 	.word	0x000127a0


	//   ....[70]....
        /*06a8*/ 	.word	0x000127f0


	//   ....[71]....
        /*06ac*/ 	.word	0x00013a90


	//   ....[72]....
        /*06b0*/ 	.word	0x00013ab0


	//   ....[73]....
        /*06b4*/ 	.word	0x00013b90


	//   ....[74]....
        /*06b8*/ 	.word	0x00013bc0


	//   ....[75]....
        /*06bc*/ 	.word	0x000142e0


	//   ....[76]....
        /*06c0*/ 	.word	0x00014300


	//   ....[77]....
        /*06c4*/ 	.word	0x00014400


	//   ....[78]....
        /*06c8*/ 	.word	0x00014440


	//   ....[79]....
        /*06cc*/ 	.word	0x00015400


	//   ....[80]....
        /*06d0*/ 	.word	0x00015910


	//   ....[81]....
        /*06d4*/ 	.word	0x00015c10


	//   ....[82]....
        /*06d8*/ 	.word	0x00015c40


	//   ....[83]....
        /*06dc*/ 	.word	0x00016580


	//   ....[84]....
        /*06e0*/ 	.word	0x000165a0


	//   ....[85]....
        /*06e4*/ 	.word	0x00017a50


	//   ....[86]....
        /*06e8*/ 	.word	0x00017a70


	//   ....[87]....
        /*06ec*/ 	.word	0x00017b70


	//   ....[88]....
        /*06f0*/ 	.word	0x00017bb0


	//   ....[89]....
        /*06f4*/ 	.word	0x000182f0


	//   ....[90]....
        /*06f8*/ 	.word	0x00018310


	//   ....[91]....
        /*06fc*/ 	.word	0x00018410


	//   ....[92]....
        /*0700*/ 	.word	0x00018450


	//   ....[93]....
        /*0704*/ 	.word	0x000195c0


	//   ....[94]....
        /*0708*/ 	.word	0x000195f0


	//   ....[95]....
        /*070c*/ 	.word	0x000198c0


	//   ....[96]....
        /*0710*/ 	.word	0x00019a00


	//   ....[97]....
        /*0714*/ 	.word	0x0001afb0


	//   ....[98]....
        /*0718*/ 	.word	0x0001afd0


	//   ....[99]....
        /*071c*/ 	.word	0x0001b0e0


	//   ....[100]....
        /*0720*/ 	.word	0x0001b110


	//   ....[101]....
        /*0724*/ 	.word	0x0001b600


	//   ....[102]....
        /*0728*/ 	.word	0x0001b620


	//   ....[103]....
        /*072c*/ 	.word	0x0001b720


	//   ....[104]....
        /*0730*/ 	.word	0x0001b760


	//   ....[105]....
        /*0734*/ 	.word	0x0001c760


	//   ....[106]....
        /*0738*/ 	.word	0x0001cc70


	//   ....[107]....
        /*073c*/ 	.word	0x0001cf70


	//   ....[108]....
        /*0740*/ 	.word	0x0001cfa0


	//   ....[109]....
        /*0744*/ 	.word	0x0001d8d0


	//   ....[110]....
        /*0748*/ 	.word	0x0001d8f0


	//   ....[111]....
        /*074c*/ 	.word	0x0001edb0


	//   ....[112]....
        /*0750*/ 	.word	0x0001edd0


	//   ....[113]....
        /*0754*/ 	.word	0x0001eee0


	//   ....[114]....
        /*0758*/ 	.word	0x0001ef10


	//   ....[115]....
        /*075c*/ 	.word	0x0001f150


	//   ....[116]....
        /*0760*/ 	.word	0x0001f180


	//   ....[117]....
        /*0764*/ 	.word	0x0001f190


	//   ....[118]....
        /*0768*/ 	.word	0x0001f1c0


	//   ....[119]....
        /*076c*/ 	.word	0x000206d0


	//   ....[120]....
        /*0770*/ 	.word	0x00020700


	//   ....[121]....
        /*0774*/ 	.word	0x00020710


	//   ....[122]....
        /*0778*/ 	.word	0x00020720


	//   ....[123]....
        /*077c*/ 	.word	0x00020aa0


	//   ....[124]....
        /*0780*/ 	.word	0x00020ac0


	//   ....[125]....
        /*0784*/ 	.word	0x00020be0


	//   ....[126]....
        /*0788*/ 	.word	0x00020bf0


	//   ....[127]....
        /*078c*/ 	.word	0x00020d20


	//   ....[128]....
        /*0790*/ 	.word	0x00020d40


	//   ....[129]....
        /*0794*/ 	.word	0x00020e70


	//   ....[130]....
        /*0798*/ 	.word	0x00020e80


	//   ....[131]....
        /*079c*/ 	.word	0x000211a0


	//   ....[132]....
        /*07a0*/ 	.word	0x000211c0


	//   ....[133]....
        /*07a4*/ 	.word	0x00021bb0


	//   ....[134]....
        /*07a8*/ 	.word	0x00021bc0


	//   ....[135]....
        /*07ac*/ 	.word	0x00022d50


	//   ....[136]....
        /*07b0*/ 	.word	0x00022d70


	//   ....[137]....
        /*07b4*/ 	.word	0x00022ea0


	//   ....[138]....
        /*07b8*/ 	.word	0x00022eb0


	//   ....[139]....
        /*07bc*/ 	.word	0x00022fe0


	//   ....[140]....
        /*07c0*/ 	.word	0x00023000


	//   ....[141]....
        /*07c4*/ 	.word	0x00023130


	//   ....[142]....
        /*07c8*/ 	.word	0x00023140


	//   ....[143]....
        /*07cc*/ 	.word	0x00023300


	//   ....[144]....
        /*07d0*/ 	.word	0x00023320


	//   ....[145]....
        /*07d4*/ 	.word	0x00023440


	//   ....[146]....
        /*07d8*/ 	.word	0x00023480


	//   ....[147]....
        /*07dc*/ 	.word	0x000234b0


	//   ....[148]....
        /*07e0*/ 	.word	0x000234e0


	//   ....[149]....
        /*07e4*/ 	.word	0x00023510


	//   ....[150]....
        /*07e8*/ 	.word	0x00023540


	//   ....[151]....
        /*07ec*/ 	.word	0x000236a0


	//   ....[152]....
        /*07f0*/ 	.word	0x000236e0


	//   ....[153]....
        /*07f4*/ 	.word	0x00023710


	//   ....[154]....
        /*07f8*/ 	.word	0x00023740


	//   ....[155]....
        /*07fc*/ 	.word	0x00023770


	//   ....[156]....
        /*0800*/ 	.word	0x000237a0


	//   ....[157]....
        /*0804*/ 	.word	0x00023830


	//   ....[158]....
        /*0808*/ 	.word	0x00023870


	//   ....[159]....
        /*080c*/ 	.word	0x00023880


	//   ....[160]....
        /*0810*/ 	.word	0x000238e0


	//   ....[161]....
        /*0814*/ 	.word	0x00024290


	//   ....[162]....
        /*0818*/ 	.word	0x000242f0


	//   ....[163]....
        /*081c*/ 	.word	0x00024340


	//   ....[164]....
        /*0820*/ 	.word	0x00024390


	//   ....[165]....
        /*0824*/ 	.word	0x000243e0


	//   ....[166]....
        /*0828*/ 	.word	0x00024450


	//   ....[167]....
        /*082c*/ 	.word	0x000244a0


	//   ....[168]....
        /*0830*/ 	.word	0x00024510


	//   ....[169]....
        /*0834*/ 	.word	0x00024580


	//   ....[170]....
        /*0838*/ 	.word	0x000245f0


	//   ....[171]....
        /*083c*/ 	.word	0x00024660


	//   ....[172]....
        /*0840*/ 	.word	0x000246d0


	//   ....[173]....
        /*0844*/ 	.word	0x00024740


	//   ....[174]....
        /*0848*/ 	.word	0x000247a0


	//   ....[175]....
        /*084c*/ 	.word	0x00024810


	//   ....[176]....
        /*0850*/ 	.word	0x00024880


	//   ....[177]....
        /*0854*/ 	.word	0x000248f0


	//   ....[178]....
        /*0858*/ 	.word	0x00024950


	//   ....[179]....
        /*085c*/ 	.word	0x000249c0


	//   ....[180]....
        /*0860*/ 	.word	0x00024a30


	//   ....[181]....
        /*0864*/ 	.word	0x00024ba0


	//   ....[182]....
        /*0868*/ 	.word	0x00024c00


	//   ....[183]....
        /*086c*/ 	.word	0x00024c70


	//   ....[184]....
        /*0870*/ 	.word	0x00024ce0


	//   ....[185]....
        /*0874*/ 	.word	0x00024d40


	//   ....[186]....
        /*0878*/ 	.word	0x00024da0


	//   ....[187]....
        /*087c*/ 	.word	0x00024e10


	//   ....[188]....
        /*0880*/ 	.word	0x00024e70


	//   ....[189]....
        /*0884*/ 	.word	0x00024ed0


	//   ....[190]....
        /*0888*/ 	.word	0x00024f30


	//   ....[191]....
        /*088c*/ 	.word	0x00024fa0


	//   ....[192]....
        /*0890*/ 	.word	0x00025010


	//   ....[193]....
        /*0894*/ 	.word	0x00025080


	//   ....[194]....
        /*0898*/ 	.word	0x000250e0


	//   ....[195]....
        /*089c*/ 	.word	0x00025150


	//   ....[196]....
        /*08a0*/ 	.word	0x000251b0


	//   ....[197]....
        /*08a4*/ 	.word	0x00025220


	//   ....[198]....
        /*08a8*/ 	.word	0x00025280


	//   ....[199]....
        /*08ac*/ 	.word	0x000252f0


	//   ....[200]....
        /*08b0*/ 	.word	0x00025360


	//   ....[201]....
        /*08b4*/ 	.word	0x000254d0


	//   ....[202]....
        /*08b8*/ 	.word	0x00025530


	//   ....[203]....
        /*08bc*/ 	.word	0x000255a0


	//   ....[204]....
        /*08c0*/ 	.word	0x00025610


	//   ....[205]....
        /*08c4*/ 	.word	0x00025780


	//   ....[206]....
        /*08c8*/ 	.word	0x000257e0


	//   ....[207]....
        /*08cc*/ 	.word	0x00025850


	//   ....[208]....
        /*08d0*/ 	.word	0x000258c0


	//   ....[209]....
        /*08d4*/ 	.word	0x00025a40


	//   ....[210]....
        /*08d8*/ 	.word	0x00025aa0


	//   ....[211]....
        /*08dc*/ 	.word	0x00025b10


	//   ....[212]....
        /*08e0*/ 	.word	0x00025b80


	//   ....[213]....
        /*08e4*/ 	.word	0x00025d00


	//   ....[214]....
        /*08e8*/ 	.word	0x00025d60


	//   ....[215]....
        /*08ec*/ 	.word	0x00025dd0


	//   ....[216]....
        /*08f0*/ 	.word	0x00025e40


	//   ....[217]....
        /*08f4*/ 	.word	0x00025fc0


	//   ....[218]....
        /*08f8*/ 	.word	0x00026020


	//   ....[219]....
        /*08fc*/ 	.word	0x00026070


	//   ....[220]....
        /*0900*/ 	.word	0x000260e0


	//   ....[221]....
        /*0904*/ 	.word	0x00026150


	//   ....[222]....
        /*0908*/ 	.word	0x000262d0


	//   ....[223]....
        /*090c*/ 	.word	0x00026330


	//   ....[224]....
        /*0910*/ 	.word	0x000263a0


	//   ....[225]....
        /*0914*/ 	.word	0x00026410


	//   ....[226]....
        /*0918*/ 	.word	0x00026590


	//   ....[227]....
        /*091c*/ 	.word	0x000265f0


	//   ....[228]....
        /*0920*/ 	.word	0x00026660


	//   ....[229]....
        /*0924*/ 	.word	0x000266d0


	//   ....[230]....
        /*0928*/ 	.word	0x00026850


	//   ....[231]....
        /*092c*/ 	.word	0x000268b0


	//   ....[232]....
        /*0930*/ 	.word	0x00026910


	//   ....[233]....
        /*0934*/ 	.word	0x00026970


	//   ....[234]....
        /*0938*/ 	.word	0x000269c0


	//   ....[235]....
        /*093c*/ 	.word	0x00026a00


	//   ....[236]....
        /*0940*/ 	.word	0x00026a70


	//   ....[237]....
        /*0944*/ 	.word	0x00026ae0


	//   ....[238]....
        /*0948*/ 	.word	0x00026b50


	//   ....[239]....
        /*094c*/ 	.word	0x00026bb0


	//   ....[240]....
        /*0950*/ 	.word	0x00026c20


	//   ....[241]....
        /*0954*/ 	.word	0x00026c90


	//   ....[242]....
        /*0958*/ 	.word	0x00026d00


	//   ....[243]....
        /*095c*/ 	.word	0x00026d60


	//   ....[244]....
        /*0960*/ 	.word	0x00026dd0


	//   ....[245]....
        /*0964*/ 	.word	0x00026e40


	//   ....[246]....
        /*0968*/ 	.word	0x00026eb0


	//   ....[247]....
        /*096c*/ 	.word	0x00026f10


	//   ....[248]....
        /*0970*/ 	.word	0x00026f80


	//   ....[249]....
        /*0974*/ 	.word	0x00026ff0


	//   ....[250]....
        /*0978*/ 	.word	0x00027060


	//   ....[251]....
        /*097c*/ 	.word	0x000270c0


	//   ....[252]....
        /*0980*/ 	.word	0x00027130


	//   ....[253]....
        /*0984*/ 	.word	0x000271a0


	//   ....[254]....
        /*0988*/ 	.word	0x00027210


	//   ....[255]....
        /*098c*/ 	.word	0x00027270


	//   ....[0]....
        /*0990*/ 	.word	0x000272e0


	//   ....[1]....
        /*0994*/ 	.word	0x00027350


	//   ....[2]....
        /*0998*/ 	.word	0x000273a0


	//   ....[3]....
        /*099c*/ 	.word	0x000273e0


	//   ....[4]....
        /*09a0*/ 	.word	0x00027430


	//   ....[5]....
        /*09a4*/ 	.word	0x00027480


	//   ....[6]....
        /*09a8*/ 	.word	0x000274d0


	//   ....[7]....
        /*09ac*/ 	.word	0x00027540


	//   ....[8]....
        /*09b0*/ 	.word	0x00027590


	//   ....[9]....
        /*09b4*/ 	.word	0x000275e0


	//   ....[10]....
        /*09b8*/ 	.word	0x00027630


	//   ....[11]....
        /*09bc*/ 	.word	0x00027680


	//   ....[12]....
        /*09c0*/ 	.word	0x000276d0


	//   ....[13]....
        /*09c4*/ 	.word	0x00027740


	//   ....[14]....
        /*09c8*/ 	.word	0x00027790


	//   ....[15]....
        /*09cc*/ 	.word	0x00027800


	//   ....[16]....
        /*09d0*/ 	.word	0x00027860


	//   ....[17]....
        /*09d4*/ 	.word	0x000278d0


	//----- nvinfo : EIATTR_EXIT_INSTR_OFFSETS
	.align		4
.L_500:
        /*09d8*/ 	.byte	0x04, 0x1c
        /*09da*/ 	.short	(.L_502 - .L_501)


	//   ....[0]....
.L_501:
        /*09dc*/ 	.word	0x00000fe0


	//   ....[1]....
        /*09e0*/ 	.word	0x00024250


	//----- nvinfo : EIATTR_MAX_THREADS
	.align		4
.L_502:
        /*09e4*/ 	.byte	0x04, 0x05
        /*09e6*/ 	.short	(.L_504 - .L_503)
.L_503:
        /*09e8*/ 	.word	0x00000100
        /*09ec*/ 	.word	0x00000001
        /*09f0*/ 	.word	0x00000001


	//----- nvinfo : EIATTR_CRS_STACK_SIZE
	.align		4
.L_504:
        /*09f4*/ 	.byte	0x04, 0x1e
        /*09f6*/ 	.short	(.L_506 - .L_505)
.L_505:
        /*09f8*/ 	.word	0x00000000
.L_506:


//--------------------- .nv.info._ZN7cutlass13device_kernelIN5flash19enable_sm80_to_sm89INS1_16FlashAttnFwdSm80INS1_25CollectiveMainloopFwdSm80ILi8ELi2ELb0EN4cute5tupleIJNS5_1CILi128EEENS7_ILi64EEENS7_ILi192EEEEEELi192ENS_6half_tEfNS_4arch4Sm80ELb1ELb0ELb1ELb0ELb1ELb0ELb1ELb1EEENS1_21CollectiveEpilogueFwdINS6_IJS8_SA_S9_EEENS6_IJNS7_ILi1EEESI_SI_EEESC_SE_Li256ELb0ELb1ELb1ELb0EEENS1_30DynamicPersistentTileSchedulerILi256ELi256ELb1ELb1ELb0EEEEEEEEEvNT_6ParamsE --------------------------
	.section	.nv.info._ZN7cutlass13device_kernelIN5flash19enable_sm80_to_sm89INS1_16FlashAttnFwdSm80INS1_25CollectiveMainloopFwdSm80ILi8ELi2ELb0EN4cute5tupleIJNS5_1CILi128EEENS7_ILi64EEENS7_ILi192EEEEEELi192ENS_6half_tEfNS_4arch4Sm80ELb1ELb0ELb1ELb0ELb1ELb0ELb1ELb1EEENS1_21CollectiveEpilogueFwdINS6_IJS8_SA_S9_EEENS6_IJNS7_ILi1EEESI_SI_EEESC_SE_Li256ELb0ELb1ELb1ELb0EEENS1_30DynamicPersistentTileSchedulerILi256ELi256ELb1ELb1ELb0EEEEEEEEEvNT_6ParamsE,"",@"SHT_CUDA_INFO"
	.sectionflags	@""
	.align	4


	//----- nvinfo : EIATTR_CUDA_API_VERSION
	.align		4
        /*0000*/ 	.byte	0x04, 0x37
        /*0002*/ 	.short	(.L_508 - .L_507)
.L_507:
        /*0004*/ 	.word	0x00000082


	//----- nvinfo : EIATTR_SW2861232_WAR
	.align		4
.L_508:
        /*0008*/ 	.byte	0x01, 0x35
	.zero		2


	//----- nvinfo : EIATTR_PARAM_CBANK
	.align		4
        /*000c*/ 	.byte	0x04, 0x0a
        /*000e*/ 	.short	(.L_510 - .L_509)
	.align		4
.L_509:
        /*0010*/ 	.word	index@(.nv.constant0._ZN7cutlass13device_kernelIN5flash19enable_sm80_to_sm89INS1_16FlashAttnFwdSm80INS1_25CollectiveMainloopFwdSm80ILi8ELi2ELb0EN4cute5tupleIJNS5_1CILi128EEENS7_ILi64EEENS7_ILi192EEEEEELi192ENS_6half_tEfNS_4arch4Sm80ELb1ELb0ELb1ELb0ELb1ELb0ELb1ELb1EEENS1_21CollectiveEpilogueFwdINS6_IJS8_SA_S9_EEENS6_IJNS7_ILi1EEESI_SI_EEESC_SE_Li256ELb0ELb1ELb1ELb0EEENS1_30DynamicPersistentTileSchedulerILi256ELi256ELb1ELb1ELb0EEEEEEEEEvNT_6ParamsE)
        /*0014*/ 	.short	0x0160
        /*0016*/ 	.short	0x0428


	//----- nvinfo : EIATTR_CBANK_PARAM_SIZE
	.align		4
.L_510:
        /*0018*/ 	.byte	0x03, 0x19
        /*001a*/ 	.short	0x0428


	//----- nvinfo : EIATTR_KPARAM_INFO
	.align		4
        /*001c*/ 	.byte	0x04, 0x17
        /*001e*/ 	.short	(.L_512 - .L_511)
.L_511:
        /*0020*/ 	.word	0x00000000
        /*0024*/ 	.short	0x0000
        /*0026*/ 	.short	0x0000
        /*0028*/ 	.byte	0x00, 0xf0, 0xa1, 0x10


	//----- nvinfo : EIATTR_MAXREG_COUNT
	.align		4
.L_512:
        /*002c*/ 	.byte	0x03, 0x1b
        /*002e*/ 	.short	0x00ff


	//----- nvinfo : EIATTR_NUM_BARRIERS
	.align		4
        /*0030*/ 	.byte	0x02, 0x4c
        /*0032*/ 	.byte	0x06
	.zero		1


	//----- nvinfo : EIATTR_ANNOTATIONS
	.align		4
        /*0034*/ 	.byte	0x04, 0x55
        /*0036*/ 	.short	(.L_514 - .L_513)


	//   ....[0]....
.L_513:
        /*0038*/ 	.word	0x00000001
        /*003c*/ 	.byte	0x70, 0x00, 0x00, 0x00, 0x01, 0x00, 0x00, 0x00, 0xf0, 0x04, 0x00, 0x00, 0x01, 0x00, 0x00, 0x00
        /*004c*/ 	.byte	0xf0, 0x05, 0x00, 0x00, 0x01, 0x00, 0x00, 0x00, 0x70, 0x06, 0x00, 0x00, 0x01, 0x00, 0x00, 0x00
        /*005c*/ 	.byte	0x70, 0x2e, 0x00, 0x00, 0x01, 0x00, 0x00, 0x00, 0x10, 0x38, 0x00, 0x00, 0x01, 0x00, 0x00, 0x00
        /*006c*/ 	.byte	0x60, 0xce, 0x00, 0x00, 0x01, 0x00, 0x00, 0x00, 0xa0, 0xce, 0x00, 0x00, 0x01, 0x00, 0x00, 0x00
        /*007c*/ 	.byte	0x90, 0xe5, 0x00, 0x00


	//----- nvinfo : EIATTR_MERCURY_ISA_VERSION
	.align		4
.L_514:
        /*0080*/ 	.byte	0x03, 0x5f
        /*0082*/ 	.short	0x0000


	//----- nvinfo : EIATTR_INT_WARP_WIDE_INSTR_OFFSETS
	.align		4
        /*0084*/ 	.byte	0x04, 0x31
        /*0086*/ 	.short	(.L_516 - .L_515)


	//   ....[0]....
.L_515:
        /*0088*/ 	.word	0x0000cc90


	//   ....[1]....
        /*008c*/ 	.word	0x0000cd10


	//----- nvinfo : EIATTR_COOP_GROUP_MASK_REGIDS
	.align		4
.L_516:
        /*0090*/ 	.byte	0x04, 0x29
        /*0092*/ 	.short	(.L_518 - .L_517)


	//   ....[0]....
.L_517:
        /*0094*/ 	.word	0xffffffff


	//   ....[1]....
        /*0098*/ 	.word	0xffffffff


	//   ....[2]....
        /*009c*/ 	.word	0xffffffff


	//   ....[3]....
        /*00a0*/ 	.word	0xffffffff


	//   ....[4]....
        /*00a4*/ 	.word	0xffffffff


	//   ....[5]....
        /*00a8*/ 	.word	0xffffffff


	//   ....[6]....
        /*00ac*/ 	.word	0xffffffff


	//   ....[7]....
        /*00b0*/ 	.word	0xffffffff


	//   ....[8]....
        /*00b4*/ 	.word	0xffffffff


	//   ....[9]....
        /*00b8*/ 	.word	0xffffffff


	//   ....[10]....
        /*00bc*/ 	.word	0xffffffff


	//   ....[11]....
        /*00c0*/ 	.word	0xffffffff


	//   ....[12]....
        /*00c4*/ 	.word	0xffffffff


	//   ....[13]....
        /*00c8*/ 	.word	0xffffffff


	//   ....[14]....
        /*00cc*/ 	.word	0xffffffff


	//   ....[15]....
        /*00d0*/ 	.word	0xffffffff


	//   ....[16]....
        /*00d4*/ 	.word	0xffffffff


	//   ....[17]....
        /*00d8*/ 	.word	0xffffffff


	//   ....[18]....
        /*00dc*/ 	.word	0xffffffff


	//   ....[19]....
        /*00e0*/ 	.word	0xffffffff


	//   ....[20]....
        /*00e4*/ 	.word	0xffffffff


	//   ....[21]....
        /*00e8*/ 	.word	0xffffffff


	//   ....[22]....
        /*00ec*/ 	.word	0xffffffff


	//   ....[23]....
        /*00f0*/ 	.word	0xffffffff


	//   ....[24]....
        /*00f4*/ 	.word	0xffffffff


	//   ....[25]....
        /*00f8*/ 	.word	0xffffffff


	//   ....[26]....
        /*00fc*/ 	.word	0xffffffff


	//   ....[27]....
        /*0100*/ 	.word	0xffffffff


	//   ....[28]....
        /*0104*/ 	.word	0xffffffff


	//   ....[29]....
        /*0108*/ 	.word	0xffffffff


	//   ....[30]....
        /*010c*/ 	.word	0xffffffff


	//   ....[31]....
        /*0110*/ 	.word	0xffffffff


	//   ....[32]....
        /*0114*/ 	.word	0xffffffff


	//   ....[33]....
        /*0118*/ 	.word	0xffffffff


	//   ....[34]....
        /*011c*/ 	.word	0xffffffff


	//   ....[35]....
        /*0120*/ 	.word	0xffffffff


	//   ....[36]....
        /*0124*/ 	.word	0xffffffff


	//   ....[37]....
        /*0128*/ 	.word	0xffffffff


	//   ....[38]....
        /*012c*/ 	.word	0xffffffff


	//   ....[39]....
        /*0130*/ 	.word	0xffffffff


	//   ....[40]....
        /*0134*/ 	.word	0xffffffff


	//   ....[41]....
        /*0138*/ 	.word	0xffffffff


	//   ....[42]....
        /*013c*/ 	.word	0xffffffff


	//   ....[43]....
        /*0140*/ 	.word	0xffffffff


	//   ....[44]....
        /*0144*/ 	.word	0xffffffff


	//   ....[45]....
        /*0148*/ 	.word	0xffffffff


	//   ....[46]....
        /*014c*/ 	.word	0xffffffff


	//   ....[47]....
        /*0150*/ 	.word	0xffffffff


	//   ....[48]....
        /*0154*/ 	.word	0xffffffff


	//   ....[49]....
        /*0158*/ 	.word	0xffffffff


	//   ....[50]....
        /*015c*/ 	.word	0xffffffff


	//   ....[51]....
        /*0160*/ 	.word	0xffffffff


	//   ....[52]....
        /*0164*/ 	.word	0xffffffff


	//   ....[53]....
        /*0168*/ 	.word	0xffffffff


	//   ....[54]....
        /*016c*/ 	.word	0xffffffff


	//   ....[55]....
        /*0170*/ 	.word	0xffffffff


	//   ....[56]....
        /*0174*/ 	.word	0xffffffff


	//   ....[57]....
        /*0178*/ 	.word	0xffffffff


	//   ....[58]....
        /*017c*/ 	.word	0xffffffff


	//   ....[59]....
        /*0180*/ 	.word	0xffffffff


	//   ....[60]....
        /*0184*/ 	.word	0xffffffff


	//   ....[61]....
        /*0188*/ 	.word	0xffffffff


	//   ....[62]....
        /*018c*/ 	.word	0xffffffff


	//   ....[63]....
        /*0190*/ 	.word	0xffffffff


	//   ....[64]....
        /*0194*/ 	.word	0xffffffff


	//   ....[65]....
        /*0198*/ 	.word	0xffffffff


	//   ....[66]....
        /*019c*/ 	.word	0xffffffff


	//   ....[67]....
        /*01a0*/ 	.word	0xffffffff


	//   ....[68]....
        /*01a4*/ 	.word	0xffffffff


	//   ....[69]....
        /*01a8*/ 	.word	0xffffffff


	//   ....[70]....
        /*01ac*/ 	.word	0xffffffff


	//   ....[71]....
        /*01b0*/ 	.word	0xffffffff


	//   ....[72]....
        /*01b4*/ 	.word	0xffffffff


	//   ....[73]....
        /*01b8*/ 	.word	0xffffffff


	//   ....[74]....
        /*01bc*/ 	.word	0xffffffff


	//   ....[75]....
        /*01c0*/ 	.word	0xffffffff


	//   ....[76]....
        /*01c4*/ 	.word	0xffffffff


	//   ....[77]....
        /*01c8*/ 	.word	0xffffffff


	//   ....[78]....
        /*01cc*/ 	.word	0xffffffff


	//   ....[79]....
        /*01d0*/ 	.word	0xffffffff


	//   ....[80]....
        /*01d4*/ 	.word	0xffffffff


	//   ....[81]....
        /*01d8*/ 	.word	0xffffffff


	//   ....[82]....
        /*01dc*/ 	.word	0xffffffff


	//   ....[83]....
        /*01e0*/ 	.word	0xffffffff


	//   ....[84]....
        /*01e4*/ 	.word	0xffffffff


	//   ....[85]....
        /*01e8*/ 	.word	0xffffffff


	//   ....[86]....
        /*01ec*/ 	.word	0xffffffff


	//   ....[87]....
        /*01f0*/ 	.word	0xffffffff


	//   ....[88]....
        /*01f4*/ 	.word	0xffffffff


	//   ....[89]....
        /*01f8*/ 	.word	0xffffffff


	//   ....[90]....
        /*01fc*/ 	.word	0xffffffff


	//   ....[91]....
        /*0200*/ 	.word	0xffffffff


	//   ....[92]....
        /*0204*/ 	.word	0xffffffff


	//   ....[93]....
        /*0208*/ 	.word	0xffffffff


	//   ....[94]....
        /*020c*/ 	.word	0xffffffff


	//   ....[95]....
        /*0210*/ 	.word	0xffffffff


	//   ....[96]....
        /*0214*/ 	.word	0xffffffff


	//   ....[97]....
        /*0218*/ 	.word	0xffffffff


	//   ....[98]....
        /*021c*/ 	.word	0xffffffff


	//   ....[99]....
        /*0220*/ 	.word	0xffffffff


	//   ....[100]....
        /*0224*/ 	.word	0xffffffff


	//   ....[101]....
        /*0228*/ 	.word	0xffffffff


	//   ....[102]....
        /*022c*/ 	.word	0xffffffff


	//   ....[103]....
        /*0230*/ 	.word	0xffffffff


	//   ....[104]....
        /*0234*/ 	.word	0xffffffff


	//   ....[105]....
        /*0238*/ 	.word	0xffffffff


	//   ....[106]....
        /*023c*/ 	.word	0xffffffff


	//   ....[107]....
        /*0240*/ 	.word	0xffffffff


	//   ....[108]....
        /*0244*/ 	.word	0xffffffff


	//   ....[109]....
        /*0248*/ 	.word	0xffffffff


	//   ....[110]....
        /*024c*/ 	.word	0xffffffff


	//   ....[111]....
        /*0250*/ 	.word	0xffffffff


	//   ....[112]....
        /*0254*/ 	.word	0xffffffff


	//   ....[113]....
        /*0258*/ 	.word	0xffffffff


	//   ....[114]....
        /*025c*/ 	.word	0xffffffff


	//   ....[115]....
        /*0260*/ 	.word	0xffffffff


	//   ....[116]....
        /*0264*/ 	.word	0xffffffff


	//----- nvinfo : EIATTR_COOP_GROUP_INSTR_OFFSETS
	.align		4
.L_518:
        /*0268*/ 	.byte	0x04, 0x28
        /*026a*/ 	.short	(.L_520 - .L_519)


	//   ....[0]....
.L_519:
        /*026c*/ 	.word	0x00000050


	//   ....[1]....
        /*0270*/ 	.word	0x000015e0


	//   ....[2]....
        /*0274*/ 	.word	0x00001600


	//   ....[3]....
        /*0278*/ 	.word	0x00001780


	//   ....[4]....
        /*027c*/ 	.word	0x00001790


	//   ....[5]....
        /*0280*/ 	.word	0x000018f0


	//   ....[6]....
        /*0284*/ 	.word	0x00001910


	//   ....[7]....
        /*0288*/ 	.word	0x00001a70


	//   ....[8]....
        /*028c*/ 	.word	0x00001a80


	//   ....[9]....
        /*0290*/ 	.word	0x00001f90


	//   ....[10]....
        /*0294*/ 	.word	0x00001fb0


	//   ....[11]....
        /*0298*/ 	.word	0x00001fd0


	//   ....[12]....
        /*029c*/ 	.word	0x00001fe0


	//   ....[13]....
        /*02a0*/ 	.word	0x000020d0


	//   ....[14]....
        /*02a4*/ 	.word	0x000020f0


	//   ....[15]....
        /*02a8*/ 	.word	0x00002120


	//   ....[16]....
        /*02ac*/ 	.word	0x000021f0


	//   ....[17]....
        /*02b0*/ 	.word	0x000025b0


	//   ....[18]....
        /*02b4*/ 	.word	0x000025d0


	//   ....[19]....
        /*02b8*/ 	.word	0x00002660


	//   ....[20]....
        /*02bc*/ 	.word	0x000026c0


	//   ....[21]....
        /*02c0*/ 	.word	0x00002b20


	//   ....[22]....
        /*02c4*/ 	.word	0x00002b40


	//   ....[23]....
        /*02c8*/ 	.word	0x00002c40


	//   ....[24]....
        /*02cc*/ 	.word	0x00002c60


	//   ....[25]....
        /*02d0*/ 	.word	0x000039d0


	//   ....[26]....
        /*02d4*/ 	.word	0x000039e0


	//   ....[27]....
        /*02d8*/ 	.word	0x00004180


	//   ....[28]....
        /*02dc*/ 	.word	0x00004340


	//   ....[29]....
        /*02e0*/ 	.word	0x00004380


	//   ....[30]....
        /*02e4*/ 	.word	0x000043f0


	//   ....[31]....
        /*02e8*/ 	.word	0x000055f0


	//   ....[32]....
        /*02ec*/ 	.word	0x00005610


	//   ....[33]....
        /*02f0*/ 	.word	0x00005710


	//   ....[34]....
        /*02f4*/ 	.word	0x00005730


	//   ....[35]....
        /*02f8*/ 	.word	0x00005c90


	//   ....[36]....
        /*02fc*/ 	.word	0x00005cb0


	//   ....[37]....
        /*0300*/ 	.word	0x00005db0


	//   ....[38]....
        /*0304*/ 	.word	0x00005df0


	//   ....[39]....
        /*0308*/ 	.word	0x00006b30


	//   ....[40]....
        /*030c*/ 	.word	0x00006b80


	//   ....[41]....
        /*0310*/ 	.word	0x000073c0


	//   ....[42]....
        /*0314*/ 	.word	0x000073e0


	//   ....[43]....
        /*0318*/ 	.word	0x00007400


	//   ....[44]....
        /*031c*/ 	.word	0x00007420


	//   ....[45]....
        /*0320*/ 	.word	0x00008e20


	//   ....[46]....
        /*0324*/ 	.word	0x00008e40


	//   ....[47]....
        /*0328*/ 	.word	0x00008f30


	//   ....[48]....
        /*032c*/ 	.word	0x00008f50


	//   ....[49]....
        /*0330*/ 	.word	0x00009480


	//   ....[50]....
        /*0334*/ 	.word	0x000094a0


	//   ....[51]....
        /*0338*/ 	.word	0x000095a0


	//   ....[52]....
        /*033c*/ 	.word	0x000095e0


	//   ....[53]....
        /*0340*/ 	.word	0x0000a710


	//   ....[54]....
        /*0344*/ 	.word	0x0000a730


	//   ....[55]....
        /*0348*/ 	.word	0x0000a760


	//   ....[56]....
        /*034c*/ 	.word	0x0000a7c0


	//   ....[57]....
        /*0350*/ 	.word	0x0000c100


	//   ....[58]....
        /*0354*/ 	.word	0x0000c120


	//   ....[59]....
        /*0358*/ 	.word	0x0000c1c0


	//   ....[60]....
        /*035c*/ 	.word	0x0000c220


	//   ....[61]....
        /*0360*/ 	.word	0x0000c470


	//   ....[62]....
        /*0364*/ 	.word	0x0000c4a0


	//   ....[63]....
        /*0368*/ 	.word	0x0000c4b0


	//   ....[64]....
        /*036c*/ 	.word	0x0000c4e0


	//   ....[65]....
        /*0370*/ 	.word	0x0000ce50


	//   ....[66]....
        /*0374*/ 	.word	0x0000d4d0


	//   ....[67]....
        /*0378*/ 	.word	0x0000d500


	//   ....[68]....
        /*037c*/ 	.word	0x0000d520


	//   ....[69]....
        /*0380*/ 	.word	0x0000d540


	//   ....[70]....
        /*0384*/ 	.word	0x0000d630


	//   ....[71]....
        /*0388*/ 	.word	0x0000d650


	//   ....[72]....
        /*038c*/ 	.word	0x0000dcc0


	//   ....[73]....
        /*0390*/ 	.word	0x0000dcd0


	//   ....[74]....
        /*0394*/ 	.word	0x0000e610


	//   ....[75]....
        /*0398*/ 	.word	0x0000e6f0


	//   ....[76]....
        /*039c*/ 	.word	0x0000e760


	//   ....[77]....
        /*03a0*/ 	.word	0x0000e7d0


	//   ....[78]....
        /*03a4*/ 	.word	0x0000e830


	//   ....[79]....
        /*03a8*/ 	.word	0x0000e8a0


	//   ....[80]....
        /*03ac*/ 	.word	0x0000e910


	//   ....[81]....
        /*03b0*/ 	.word	0x0000e980


	//   ....[82]....
        /*03b4*/ 	.word	0x0000e9e0


	//   ....[83]....
        /*03b8*/ 	.word	0x0000ea50


	//   ....[84]....
        /*03bc*/ 	.word	0x0000eac0


	//   ....[85]....
        /*03c0*/ 	.word	0x0000ec30


	//   ....[86]....
        /*03c4*/ 	.word	0x0000ec90


	//   ....[87]....
        /*03c8*/ 	.word	0x0000ed00


	//   ....[88]....
        /*03cc*/ 	.word	0x0000ed70


	//   ....[89]....
        /*03d0*/ 	.word	0x0000eee0


	//   ....[90]....
        /*03d4*/ 	.word	0x0000ef40


	//   ....[91]....
        /*03d8*/ 	.word	0x0000efb0


	//   ....[92]....
        /*03dc*/ 	.word	0x0000f020


	//   ....[93]....
        /*03e0*/ 	.word	0x0000f190


	//   ....[94]....
        /*03e4*/ 	.word	0x0000f1f0


	//   ....[95]....
        /*03e8*/ 	.word	0x0000f260


	//   ....[96]....
        /*03ec*/ 	.word	0x0000f2d0


	//   ....[97]....
        /*03f0*/ 	.word	0x0000f450


	//   ....[98]....
        /*03f4*/ 	.word	0x0000f4b0


	//   ....[99]....
        /*03f8*/ 	.word	0x0000f520


	//   ....[100]....
        /*03fc*/ 	.word	0x0000f590


	//   ....[101]....
        /*0400*/ 	.word	0x0000f710


	//   ....[102]....
        /*0404*/ 	.word	0x0000f770


	//   ....[103]....
        /*0408*/ 	.word	0x0000f7e0


	//   ....[104]....
        /*040c*/ 	.word	0x0000f850


	//   ....[105]....
        /*0410*/ 	.word	0x0000f9d0


	//   ....[106]....
        /*0414*/ 	.word	0x0000fa30


	//   ....[107]....
        /*0418*/ 	.word	0x0000fa90


	//   ....[108]....
        /*041c*/ 	.word	0x0000fb00


	//   ....[109]....
        /*0420*/ 	.word	0x0000fb70


	//   ....[110]....
        /*0424*/ 	.word	0x0000fcf0


	//   ....[111]....
        /*0428*/ 	.word	0x0000fd50


	//   ....[112]....
        /*042c*/ 	.word	0x0000fdb0


	//   ....[113]....
        /*0430*/ 	.word	0x0000fe10


	//   ....[114]....
        /*0434*/ 	.word	0x0000fe60


	//   ....[115]....
        /*0438*/ 	.word	0x0000feb0


	//   ....[116]....
        /*043c*/ 	.word	0x0000ff20


	//----- nvinfo : EIATTR_EXIT_INSTR_OFFSETS
	.align		4
.L_520:
        /*0440*/ 	.byte	0x04, 0x1c
        /*0442*/ 	.short	(.L_522 - .L_521)


	//   ....[0]....
.L_521:
        /*0444*/ 	.word	0x000000a0


	//   ....[1]....
        /*0448*/ 	.word	0x0000e6a0


	//----- nvinfo : EIATTR_MAX_THREADS
	.align		4
.L_522:
        /*044c*/ 	.byte	0x04, 0x05
        /*044e*/ 	.short	(.L_524 - .L_523)
.L_523:
        /*0450*/ 	.word	0x00000100
        /*0454*/ 	.word	0x00000001
        /*0458*/ 	.word	0x00000001


	//----- nvinfo : EIATTR_CRS_STACK_SIZE
	.align		4
.L_524:
        /*045c*/ 	.byte	0x04, 0x1e
        /*045e*/ 	.short	(.L_526 - .L_525)
.L_525:
        /*0460*/ 	.word	0x00000000
.L_526:


//--------------------- .nv.info._ZN7cutlass13device_kernelIN5flash19enable_sm80_to_sm89INS1_16FlashAttnFwdSm80INS1_25CollectiveMainloopFwdSm80ILi8ELi2ELb0EN4cute5tupleIJNS5_1CILi128EEENS7_ILi64EEENS7_ILi192EEEEEELi192ENS_6half_tEfNS_4arch4Sm80ELb1ELb0ELb1ELb1ELb1ELb0ELb1ELb1EEENS1_21CollectiveEpilogueFwdINS6_IJS8_SA_S9_EEENS6_IJNS7_ILi1EEESI_SI_EEESC_SE_Li256ELb1ELb1ELb1ELb0EEENS1_36VarlenDynamicPersistentTileSchedulerILi128ELi64ELi256ELi256ELb1ELb1ELb0ELb1ELb1ELb1EEEEEEEEEvNT_6ParamsE --------------------------
	.section	.nv.info._ZN7cutlass13device_kernelIN5flash19enable_sm80_to_sm89INS1_16FlashAttnFwdSm80INS1_25CollectiveMainloopFwdSm80ILi8ELi2ELb0EN4cute5tupleIJNS5_1CILi128EEENS7_ILi64EEENS7_ILi192EEEEEELi192ENS_6half_tEfNS_4arch4Sm80ELb1ELb0ELb1ELb1ELb1ELb0ELb1ELb1EEENS1_21CollectiveEpilogueFwdINS6_IJS8_SA_S9_EEENS6_IJNS7_ILi1EEESI_SI_EEESC_SE_Li256ELb1ELb1ELb1ELb0EEENS1_36VarlenDynamicPersistentTileSchedulerILi128ELi64ELi256ELi256ELb1ELb1ELb0ELb1ELb1ELb1EEEEEEEEEvNT_6ParamsE,"",@"SHT_CUDA_INFO"
	.sectionflags	@""
	.align	4


	//----- nvinfo : EIATTR_CUDA_API_VERSION
	.align		4
        /*0000*/ 	.byte	0x04, 0x37
        /*0002*/ 	.short	(.L_528 - .L_527)
.L_527:
        /*0004*/ 	.word	0x00000082


	//----- nvinfo : EIATTR_SW2861232_WAR
	.align		4
.L_528:
        /*0008*/ 	.byte	0x01, 0x35
	.zero		2


	//----- nvinfo : EIATTR_PARAM_CBANK
	.align		4
        /*000c*/ 	.byte	0x04, 0x0a
        /*000e*/ 	.short	(.L_530 - .L_529)
	.align		4
.L_529:
        /*0010*/ 	.word	index@(.nv.constant0._ZN7cutlass13device_kernelIN5flash19enable_sm80_to_sm89INS1_16FlashAttnFwdSm80INS1_25CollectiveMainloopFwdSm80ILi8ELi2ELb0EN4cute5tupleIJNS5_1CILi128EEENS7_ILi64EEENS7_ILi192EEEEEELi192ENS_6half_tEfNS_4arch4Sm80ELb1ELb0ELb1ELb1ELb1ELb0ELb1ELb1EEENS1_21CollectiveEpilogueFwdINS6_IJS8_SA_S9_EEENS6_IJNS7_ILi1EEESI_SI_EEESC_SE_Li256ELb1ELb1ELb1ELb0EEENS1_36VarlenDynamicPersistentTileSchedulerILi128ELi64ELi256ELi256ELb1ELb1ELb0ELb1ELb1ELb1EEEEEEEEEvNT_6ParamsE)
        /*0014*/ 	.short	0x0160
        /*0016*/ 	.short	0x0438


	//----- nvinfo : EIATTR_CBANK_PARAM_SIZE
	.align		4
.L_530:
        /*0018*/ 	.byte	0x03, 0x19
        /*001a*/ 	.short	0x0438


	//----- nvinfo : EIATTR_KPARAM_INFO
	.align		4
        /*001c*/ 	.byte	0x04, 0x17
        /*001e*/ 	.short	(.L_532 - .L_531)
.L_531:
        /*0020*/ 	.word	0x00000000
        /*0024*/ 	.short	0x0000
        /*0026*/ 	.short	0x0000
        /*0028*/ 	.byte	0x00, 0xf0, 0xe1, 0x10


	//----- nvinfo : EIATTR_MAXREG_COUNT
	.align		4
.L_532:
        /*002c*/ 	.byte	0x03, 0x1b
        /*002e*/ 	.short	0x00ff


	//----- nvinfo : EIATTR_NUM_BARRIERS
	.align		4
        /*0030*/ 	.byte	0x02, 0x4c
        /*0032*/ 	.byte	0x06
	.zero		1


	//----- nvinfo : EIATTR_ANNOTATIONS
	.align		4
        /*0034*/ 	.byte	0x04, 0x55
        /*0036*/ 	.short	(.L_534 - .L_533)


	//   ....[0]....
.L_533:
        /* <DEDUP_REMOVED lines=9> */


	//----- nvinfo : EIATTR_MERCURY_ISA_VERSION
	.align		4
.L_534:
        /*00b0*/ 	.byte	0x03, 0x5f
        /*00b2*/ 	.short	0x0000


	//----- nvinfo : EIATTR_INT_WARP_WIDE_INSTR_OFFSETS
	.align		4
        /*00b4*/ 	.byte	0x04, 0x31
        /*00b6*/ 	.short	(.L_536 - .L_535)


	//   ....[0]....
.L_535:
        /*00b8*/ 	.word	0x0000dd60


	//   ....[1]....
        /*00bc*/ 	.word	0x0000dde0


	//----- nvinfo : EIATTR_COOP_GROUP_MASK_REGIDS
	.align		4
.L_536:
        /*00c0*/ 	.byte	0x04, 0x29
        /*00c2*/ 	.short	(.L_538 - .L_537)


	//   ....[0]....
.L_537:
        /*00c4*/ 	.word	0xffffffff


	//   ....[1]....
        /*00c8*/ 	.word	0xffffffff


	//   ....[2]....
        /*00cc*/ 	.word	0xffffffff


	//   ....[3]....
        /*00d0*/ 	.word	0xffffffff


	//   ....[4]....
        /*00d4*/ 	.word	0xffffffff


	//   ....[5]....
        /*00d8*/ 	.word	0xffffffff


	//   ....[6]....
        /*00dc*/ 	.word	0xffffffff


	//   ....[7]....
        /*00e0*/ 	.word	0xffffffff


	//   ....[8]....
        /*00e4*/ 	.word	0xffffffff


	//   ....[9]....
        /*00e8*/ 	.word	0xffffffff


	//   ....[10]....
        /*00ec*/ 	.word	0xffffffff


	//   ....[11]....
        /*00f0*/ 	.word	0xffffffff


	//   ....[12]....
        /*00f4*/ 	.word	0xffffffff


	//   ....[13]....
        /*00f8*/ 	.word	0xffffffff


	//   ....[14]....
        /*00fc*/ 	.word	0xffffffff


	//   ....[15]....
        /*0100*/ 	.word	0xffffffff


	//   ....[16]....
        /*0104*/ 	.word	0xffffffff


	//   ....[17]....
        /*0108*/ 	.word	0xffffffff


	//   ....[18]....
        /*010c*/ 	.word	0xffffffff


	//   ....[19]....
        /*0110*/ 	.word	0xffffffff


	//   ....[20]....
        /*0114*/ 	.word	0xffffffff


	//   ....[21]....
        /*0118*/ 	.word	0xffffffff


	//   ....[22]....
        /*011c*/ 	.word	0xffffffff


	//   ....[23]....
        /*0120*/ 	.word	0xffffffff


	//   ....[24]....
        /*0124*/ 	.word	0xffffffff


	//   ....[25]....
        /*0128*/ 	.word	0xffffffff


	//   ....[26]....
        /*012c*/ 	.word	0xffffffff


	//   ....[27]....
        /*0130*/ 	.word	0xffffffff


	//   ....[28]....
        /*0134*/ 	.word	0xffffffff


	//   ....[29]....
        /*0138*/ 	.word	0xffffffff


	//   ....[30]....
        /*013c*/ 	.word	0xffffffff


	//   ....[31]....
        /*0140*/ 	.word	0xffffffff


	//   ....[32]....
        /*0144*/ 	.word	0xffffffff


	//   ....[33]....
        /*0148*/ 	.word	0xffffffff


	//   ....[34]....
        /*014c*/ 	.word	0xffffffff


	//   ....[35]....
        /*0150*/ 	.word	0xffffffff


	//   ....[36]....
        /*0154*/ 	.word	0xffffffff


	//   ....[37]....
        /*0158*/ 	.word	0xffffffff


	//   ....[38]....
        /*015c*/ 	.word	0xffffffff


	//   ....[39]....
        /*0160*/ 	.word	0xffffffff


	//   ....[40]....
        /*0164*/ 	.word	0xffffffff


	//   ....[41]....
        /*0168*/ 	.word	0xffffffff


	//   ....[42]....
        /*016c*/ 	.word	0xffffffff


	//   ....[43]....
        /*0170*/ 	.word	0xffffffff


	//   ....[44]....
        /*0174*/ 	.word	0xffffffff


	//   ....[45]....
        /*0178*/ 	.word	0xffffffff


	//   ....[46]....
        /*017c*/ 	.word	0xffffffff


	//   ....[47]....
        /*0180*/ 	.word	0xffffffff


	//   ....[48]....
        /*0184*/ 	.word	0xffffffff


	//   ....[49]....
        /*0188*/ 	.word	0xffffffff


	//   ....[50]....
        /*018c*/ 	.word	0xffffffff


	//   ....[51]....
        /*0190*/ 	.word	0xffffffff


	//   ....[52]....
        /*0194*/ 	.word	0xffffffff


	//   ....[53]....
        /*0198*/ 	.word	0xffffffff


	//   ....[54]....
        /*019c*/ 	.word	0xffffffff


	//   ....[55]....
        /*01a0*/ 	.word	0xffffffff


	//   ....[56]....
        /*01a4*/ 	.word	0xffffffff


	//   ....[57]....
        /*01a8*/ 	.word	0xffffffff


	//   ....[58]....
        /*01ac*/ 	.word	0xffffffff


	//   ....[59]....
        /*01b0*/ 	.word	0xffffffff


	//   ....[60]....
        /*01b4*/ 	.word	0xffffffff


	//   ....[61]....
        /*01b8*/ 	.word	0xffffffff


	//   ....[62]....
        /*01bc*/ 	.word	0xffffffff


	//   ....[63]....
        /*01c0*/ 	.word	0xffffffff


	//   ....[64]....
        /*01c4*/ 	.word	0xffffffff


	//   ....[65]....
        /*01c8*/ 	.word	0xffffffff


	//   ....[66]....
        /*01cc*/ 	.word	0xffffffff


	//   ....[67]....
        /*01d0*/ 	.word	0xffffffff


	//   ....[68]....
        /*01d4*/ 	.word	0xffffffff


	//   ....[69]....
        /*01d8*/ 	.word	0xffffffff


	//   ....[70]....
        /*01dc*/ 	.word	0xffffffff


	//   ....[71]....
        /*01e0*/ 	.word	0xffffffff


	//   ....[72]....
        /*01e4*/ 	.word	0xffffffff


	//   ....[73]....
        /*01e8*/ 	.word	0xffffffff


	//   ....[74]....
        /*01ec*/ 	.word	0xffffffff


	//   ....[75]....
        /*01f0*/ 	.word	0xffffffff


	//   ....[76]....
        /*01f4*/ 	.word	0xffffffff


	//   ....[77]....
        /*01f8*/ 	.word	0xffffffff


	//   ....[78]....
        /*01fc*/ 	.word	0xffffffff


	//   ....[79]....
        /*0200*/ 	.word	0xffffffff


	//   ....[80]....
        /*0204*/ 	.word	0xffffffff


	//   ....[81]....
        /*0208*/ 	.word	0xffffffff


	//   ....[82]....
        /*020c*/ 	.word	0xffffffff


	//   ....[83]....
        /*0210*/ 	.word	0xffffffff


	//   ....[84]....
        /*0214*/ 	.word	0xffffffff


	//   ....[85]....
        /*0218*/ 	.word	0xffffffff


	//   ....[86]....
        /*021c*/ 	.word	0xffffffff


	//   ....[87]....
        /*0220*/ 	.word	0xffffffff


	//   ....[88]....
        /*0224*/ 	.word	0xffffffff


	//   ....[89]....
        /*0228*/ 	.word	0xffffffff


	//   ....[90]....
        /*022c*/ 	.word	0xffffffff


	//   ....[91]....
        /*0230*/ 	.word	0xffffffff


	//   ....[92]....
        /*0234*/ 	.word	0xffffffff


	//   ....[93]....
        /*0238*/ 	.word	0xffffffff


	//   ....[94]....
        /*023c*/ 	.word	0xffffffff


	//   ....[95]....
        /*0240*/ 	.word	0xffffffff


	//   ....[96]....
        /*0244*/ 	.word	0xffffffff


	//   ....[97]....
        /*0248*/ 	.word	0xffffffff


	//   ....[98]....
        /*024c*/ 	.word	0xffffffff


	//   ....[99]....
        /*0250*/ 	.word	0xffffffff


	//   ....[100]....
        /*0254*/ 	.word	0xffffffff


	//   ....[101]....
        /*0258*/ 	.word	0xffffffff


	//   ....[102]....
        /*025c*/ 	.word	0xffffffff


	//   ....[103]....
        /*0260*/ 	.word	0xffffffff


	//   ....[104]....
        /*0264*/ 	.word	0xffffffff


	//   ....[105]....
        /*0268*/ 	.word	0xffffffff


	//   ....[106]....
        /*026c*/ 	.word	0xffffffff


	//   ....[107]....
        /*0270*/ 	.word	0xffffffff


	//   ....[108]....
        /*0274*/ 	.word	0xffffffff


	//   ....[109]....
        /*0278*/ 	.word	0xffffffff


	//   ....[110]....
        /*027c*/ 	.word	0xffffffff


	//   ....[111]....
        /*0280*/ 	.word	0xffffffff


	//   ....[112]....
        /*0284*/ 	.word	0xffffffff


	//   ....[113]....
        /*0288*/ 	.word	0xffffffff


	//   ....[114]....
        /*028c*/ 	.word	0xffffffff


	//   ....[115]....
        /*0290*/ 	.word	0xffffffff


	//   ....[116]....
        /*0294*/ 	.word	0xffffffff


	//   ....[117]....
        /*0298*/ 	.word	0xffffffff


	//   ....[118]....
        /*029c*/ 	.word	0xffffffff


	//   ....[119]....
        /*02a0*/ 	.word	0xffffffff


	//   ....[120]....
        /*02a4*/ 	.word	0xffffffff


	//   ....[121]....
        /*02a8*/ 	.word	0xffffffff


	//   ....[122]....
        /*02ac*/ 	.word	0xffffffff


	//   ....[123]....
        /*02b0*/ 	.word	0xffffffff


	//   ....[124]....
        /*02b4*/ 	.word	0xffffffff


	//   ....[125]....
        /*02b8*/ 	.word	0xffffffff


	//   ....[126]....
        /*02bc*/ 	.word	0xffffffff


	//   ....[127]....
        /*02c0*/ 	.word	0xffffffff


	//   ....[128]....
        /*02c4*/ 	.word	0xffffffff


	//   ....[129]....
        /*02c8*/ 	.word	0xffffffff


	//   ....[130]....
        /*02cc*/ 	.word	0xffffffff


	//   ....[131]....
        /*02d0*/ 	.word	0xffffffff


	//   ....[132]....
        /*02d4*/ 	.word	0xffffffff


	//   ....[133]....
        /*02d8*/ 	.word	0xffffffff


	//   ....[134]....
        /*02dc*/ 	.word	0xffffffff


	//   ....[135]....
        /*02e0*/ 	.word	0xffffffff


	//   ....[136]....
        /*02e4*/ 	.word	0xffffffff


	//   ....[137]....
        /*02e8*/ 	.word	0xffffffff


	//   ....[138]....
        /*02ec*/ 	.word	0xffffffff


	//   ....[139]....
        /*02f0*/ 	.word	0xffffffff


	//   ....[140]....
        /*02f4*/ 	.word	0xffffffff


	//   ....[141]....
        /*02f8*/ 	.word	0xffffffff


	//   ....[142]....
        /*02fc*/ 	.word	0xffffffff


	//   ....[143]....
        /*0300*/ 	.word	0xffffffff


	//   ....[144]....
        /*0304*/ 	.word	0xffffffff


	//   ....[145]....
        /*0308*/ 	.word	0xffffffff


	//   ....[146]....
        /*030c*/ 	.word	0xffffffff


	//   ....[147]....
        /*0310*/ 	.word	0xffffffff


	//   ....[148]....
        /*0314*/ 	.word	0xffffffff


	//   ....[149]....
        /*0318*/ 	.word	0xffffffff


	//   ....[150]....
        /*031c*/ 	.word	0xffffffff


	//   ....[151]....
        /*0320*/ 	.word	0xffffffff


	//   ....[152]....
        /*0324*/ 	.word	0xffffffff


	//   ....[153]....
        /*0328*/ 	.word	0xffffffff


	//   ....[154]....
        /*032c*/ 	.word	0xffffffff


	//   ....[155]....
        /*0330*/ 	.word	0xffffffff


	//   ....[156]....
        /*0334*/ 	.word	0xffffffff


	//   ....[157]....
        /*0338*/ 	.word	0xffffffff


	//   ....[158]....
        /*033c*/ 	.word	0xffffffff


	//   ....[159]....
        /*0340*/ 	.word	0xffffffff


	//   ....[160]....
        /*0344*/ 	.word	0xffffffff


	//   ....[161]....
        /*0348*/ 	.word	0xffffffff


	//   ....[162]....
        /*034c*/ 	.word	0xffffffff


	//   ....[163]....
        /*0350*/ 	.word	0xffffffff


	//   ....[164]....
        /*0354*/ 	.word	0xffffffff


	//   ....[165]....
        /*0358*/ 	.word	0xffffffff


	//   ....[166]....
        /*035c*/ 	.word	0xffffffff


	//   ....[167]....
        /*0360*/ 	.word	0xffffffff


	//   ....[168]....
        /*0364*/ 	.word	0xffffffff


	//   ....[169]....
        /*0368*/ 	.word	0xffffffff


	//   ....[170]....
        /*036c*/ 	.word	0xffffffff


	//   ....[171]....
        /*0370*/ 	.word	0xffffffff


	//   ....[172]....
        /*0374*/ 	.word	0xffffffff


	//   ....[173]....
        /*0378*/ 	.word	0xffffffff


	//   ....[174]....
        /*037c*/ 	.word	0xffffffff


	//   ....[175]....
        /*0380*/ 	.word	0xffffffff


	//   ....[176]....
        /*0384*/ 	.word	0xffffffff


	//   ....[177]....
        /*0388*/ 	.word	0xffffffff


	//   ....[178]....
        /*038c*/ 	.word	0xffffffff


	//   ....[179]....
        /*0390*/ 	.word	0xffffffff


	//   ....[180]....
        /*0394*/ 	.word	0xffffffff


	//   ....[181]....
        /*0398*/ 	.word	0xffffffff


	//   ....[182]....
        /*039c*/ 	.word	0xffffffff


	//   ....[183]....
        /*03a0*/ 	.word	0xffffffff


	//   ....[184]....
        /*03a4*/ 	.word	0xffffffff


	//   ....[185]....
        /*03a8*/ 	.word	0xffffffff


	//   ....[186]....
        /*03ac*/ 	.word	0xffffffff


	//   ....[187]....
        /*03b0*/ 	.word	0xffffffff


	//   ....[188]....
        /*03b4*/ 	.word	0xffffffff


	//   ....[189]....
        /*03b8*/ 	.word	0xffffffff


	//   ....[190]....
        /*03bc*/ 	.word	0xffffffff


	//   ....[191]....
        /*03c0*/ 	.word	0xffffffff


	//   ....[192]....
        /*03c4*/ 	.word	0xffffffff


	//   ....[193]....
        /*03c8*/ 	.word	0xffffffff


	//   ....[194]....
        /*03cc*/ 	.word	0xffffffff


	//   ....[195]....
        /*03d0*/ 	.word	0xffffffff


	//   ....[196]....
        /*03d4*/ 	.word	0xffffffff


	//   ....[197]....
        /*03d8*/ 	.word	0xffffffff


	//   ....[198]....
        /*03dc*/ 	.word	0xffffffff


	//   ....[199]....
        /*03e0*/ 	.word	0xffffffff


	//   ....[200]....
        /*03e4*/ 	.word	0xffffffff


	//   ....[201]....
        /*03e8*/ 	.word	0xffffffff


	//   ....[202]....
        /*03ec*/ 	.word	0xffffffff


	//   ....[203]....
        /*03f0*/ 	.word	0xffffffff


	//   ....[204]....
        /*03f4*/ 	.word	0xffffffff


	//   ....[205]....
        /*03f8*/ 	.word	0xffffffff


	//   ....[206]....
        /*03fc*/ 	.word	0xffffffff


	//   ....[207]....
        /*0400*/ 	.word	0xffffffff


	//   ....[208]....
        /*0404*/ 	.word	0xffffffff


	//   ....[209]....
        /*0408*/ 	.word	0xffffffff


	//   ....[210]....
        /*040c*/ 	.word	0xffffffff


	//   ....[211]....
        /*0410*/ 	.word	0xffffffff


	//----- nvinfo : EIATTR_COOP_GROUP_INSTR_OFFSETS
	.align		4
.L_538:
        /*0414*/ 	.byte	0x04, 0x28
        /*0416*/ 	.short	(.L_540 - .L_539)


	//   ....[0]....
.L_539:
        /*0418*/ 	.word	0x00000050


	//   ....[1]....
        /*041c*/ 	.word	0x000001e0


	//   ....[2]....
        /*0420*/ 	.word	0x00000210


	//   ....[3]....
        /*0424*/ 	.word	0x00000240


	//   ....[4]....
        /*0428*/ 	.word	0x00000270


	//   ....[5]....
        /*042c*/ 	.word	0x000002a0


	//   ....[6]....
        /*0430*/ 	.word	0x000002d0


	//   ....[7]....
        /*0434*/ 	.word	0x00000430


	//   ....[8]....
        /*0438*/ 	.word	0x00000470


	//   ....[9]....
        /*043c*/ 	.word	0x000004a0


	//   ....[10]....
        /*0440*/ 	.word	0x000004d0


	//   ....[11]....
        /*0444*/ 	.word	0x00000500


	//   ....[12]....
        /*0448*/ 	.word	0x00000530


	//   ....[13]....
        /*044c*/ 	.word	0x000005c0


	//   ....[14]....
        /*0450*/ 	.word	0x00000600


	//   ....[15]....
        /*0454*/ 	.word	0x00000620


	//   ....[16]....
        /*0458*/ 	.word	0x00000680


	//   ....[17]....
        /*045c*/ 	.word	0x00002740


	//   ....[18]....
        /*0460*/ 	.word	0x00002760


	//   ....[19]....
        /*0464*/ 	.word	0x000028d0


	//   ....[20]....
        /*0468*/ 	.word	0x000028e0


	//   ....[21]....
        /*046c*/ 	.word	0x00002a40


	//   ....[22]....
        /*0470*/ 	.word	0x00002a60


	//   ....[23]....
        /*0474*/ 	.word	0x00002bc0


	//   ....[24]....
        /*0478*/ 	.word	0x00002bd0


	//   ....[25]....
        /*047c*/ 	.word	0x00003080


	//   ....[26]....
        /*0480*/ 	.word	0x000030a0


	//   ....[27]....
        /*0484*/ 	.word	0x000030c0


	//   ....[28]....
        /*0488*/ 	.word	0x000030d0


	//   ....[29]....
        /*048c*/ 	.word	0x000031c0


	//   ....[30]....
        /*0490*/ 	.word	0x000031e0


	//   ....[31]....
        /*0494*/ 	.word	0x00003210


	//   ....[32]....
        /*0498*/ 	.word	0x000032e0


	//   ....[33]....
        /*049c*/ 	.word	0x000036a0


	//   ....[34]....
        /*04a0*/ 	.word	0x000036c0


	//   ....[35]....
        /*04a4*/ 	.word	0x00003750


	//   ....[36]....
        /*04a8*/ 	.word	0x000037b0


	//   ....[37]....
        /*04ac*/ 	.word	0x00003c10


	//   ....[38]....
        /*04b0*/ 	.word	0x00003c30


	//   ....[39]....
        /*04b4*/ 	.word	0x00003d30


	//   ....[40]....
        /*04b8*/ 	.word	0x00003d50


	//   ....[41]....
        /*04bc*/ 	.word	0x00004ae0


	//   ....[42]....
        /*04c0*/ 	.word	0x00004b10


	//   ....[43]....
        /*04c4*/ 	.word	0x00005370


	//   ....[44]....
        /*04c8*/ 	.word	0x000053e0


	//   ....[45]....
        /*04cc*/ 	.word	0x00005400


	//   ....[46]....
        /*04d0*/ 	.word	0x00005420


	//   ....[47]....
        /*04d4*/ 	.word	0x00006700


	//   ....[48]....
        /*04d8*/ 	.word	0x00006720


	//   ....[49]....
        /*04dc*/ 	.word	0x00006820


	//   ....[50]....
        /*04e0*/ 	.word	0x00006840


	//   ....[51]....
        /*04e4*/ 	.word	0x00006d80


	//   ....[52]....
        /*04e8*/ 	.word	0x00006da0


	//   ....[53]....
        /*04ec*/ 	.word	0x00006ea0


	//   ....[54]....
        /*04f0*/ 	.word	0x00006ee0


	//   ....[55]....
        /*04f4*/ 	.word	0x00007d80


	//   ....[56]....
        /*04f8*/ 	.word	0x00007d90


	//   ....[57]....
        /*04fc*/ 	.word	0x00008380


	//   ....[58]....
        /*0500*/ 	.word	0x00008450


	//   ....[59]....
        /*0504*/ 	.word	0x00008500


	//   ....[60]....
        /*0508*/ 	.word	0x00008550


	//   ....[61]....
        /*050c*/ 	.word	0x00009ef0


	//   ....[62]....
        /*0510*/ 	.word	0x00009f10


	//   ....[63]....
        /*0514*/ 	.word	0x0000a000


	//   ....[64]....
        /*0518*/ 	.word	0x0000a020


	//   ....[65]....
        /*051c*/ 	.word	0x0000a550


	//   ....[66]....
        /*0520*/ 	.word	0x0000a570


	//   ....[67]....
        /*0524*/ 	.word	0x0000a670


	//   ....[68]....
        /*0528*/ 	.word	0x0000a6b0


	//   ....[69]....
        /*052c*/ 	.word	0x0000b7e0


	//   ....[70]....
        /*0530*/ 	.word	0x0000b810


	//   ....[71]....
        /*0534*/ 	.word	0x0000bae0


	//   ....[72]....
        /*0538*/ 	.word	0x0000bc10


	//   ....[73]....
        /*053c*/ 	.word	0x0000d1d0


	//   ....[74]....
        /*0540*/ 	.word	0x0000d1f0


	//   ....[75]....
        /*0544*/ 	.word	0x0000d290


	//   ....[76]....
        /*0548*/ 	.word	0x0000d2f0


	//   ....[77]....
        /*054c*/ 	.word	0x0000d540


	//   ....[78]....
        /*0550*/ 	.word	0x0000d570


	//   ....[79]....
        /*0554*/ 	.word	0x0000d580


	//   ....[80]....
        /*0558*/ 	.word	0x0000d5b0


	//   ....[81]....
        /*055c*/ 	.word	0x0000e990


	//   ....[82]....
        /*0560*/ 	.word	0x0000e9a0


	//   ....[83]....
        /*0564*/ 	.word	0x0000e9b0


	//   ....[84]....
        /*0568*/ 	.word	0x0000e9c0


	//   ....[85]....
        /*056c*/ 	.word	0x0000ed20


	//   ....[86]....
        /*0570*/ 	.word	0x0000ed40


	//   ....[87]....
        /*0574*/ 	.word	0x0000eea0


	//   ....[88]....
        /*0578*/ 	.word	0x0000eeb0


	//   ....[89]....
        /*057c*/ 	.word	0x0000f010


	//   ....[90]....
        /*0580*/ 	.word	0x0000f030


	//   ....[91]....
        /*0584*/ 	.word	0x0000f190


	//   ....[92]....
        /*0588*/ 	.word	0x0000f1a0


	//   ....[93]....
        /*058c*/ 	.word	0x0000f4e0


	//   ....[94]....
        /*0590*/ 	.word	0x0000f500


	//   ....[95]....
        /*0594*/ 	.word	0x0000fe70


	//   ....[96]....
        /*0598*/ 	.word	0x0000fe80


	//   ....[97]....
        /*059c*/ 	.word	0x00010ea0


	//   ....[98]....
        /*05a0*/ 	.word	0x00010ec0


	//   ....[99]....
        /*05a4*/ 	.word	0x00011030


	//   ....[100]....
        /*05a8*/ 	.word	0x00011040


	//   ....[101]....
        /*05ac*/ 	.word	0x000111a0


	//   ....[102]....
        /*05b0*/ 	.word	0x000111c0


	//   ....[103]....
        /*05b4*/ 	.word	0x00011320


	//   ....[104]....
        /*05b8*/ 	.word	0x00011330


	//   ....[105]....
        /*05bc*/ 	.word	0x00011520


	//   ....[106]....
        /*05c0*/ 	.word	0x00011540


	//   ....[107]....
        /*05c4*/ 	.word	0x00011660


	//   ....[108]....
        /*05c8*/ 	.word	0x000116a0


	//   ....[109]....
        /*05cc*/ 	.word	0x000116d0


	//   ....[110]....
        /*05d0*/ 	.word	0x00011700


	//   ....[111]....
        /*05d4*/ 	.word	0x00011730


	//   ....[112]....
        /*05d8*/ 	.word	0x00011760


	//   ....[113]....
        /*05dc*/ 	.word	0x000118b0


	//   ....[114]....
        /*05e0*/ 	.word	0x000118f0


	//   ....[115]....
        /*05e4*/ 	.word	0x00011920


	//   ....[116]....
        /*05e8*/ 	.word	0x00011950


	//   ....[117]....
        /*05ec*/ 	.word	0x00011980


	//   ....[118]....
        /*05f0*/ 	.word	0x000119b0


	//   ....[119]....
        /*05f4*/ 	.word	0x00011a40


	//   ....[120]....
        /*05f8*/ 	.word	0x00011a80


	//   ....[121]....
        /*05fc*/ 	.word	0x00011a90


	//   ....[122]....
        /*0600*/ 	.word	0x00011af0


	//   ....[123]....
        /*0604*/ 	.word	0x000124b0


	//   ....[124]....
        /*0608*/ 	.word	0x00012510


	//   ....[125]....
        /*060c*/ 	.word	0x00012560


	//   ....[126]....
        /*0610*/ 	.word	0x000125b0


	//   ....[127]....
        /*0614*/ 	.word	0x00012600


	//   ....[128]....
        /*0618*/ 	.word	0x00012670


	//   ....[129]....
        /*061c*/ 	.word	0x000126c0


	//   ....[130]....
        /*0620*/ 	.word	0x00012730


	//   ....[131]....
        /*0624*/ 	.word	0x000127a0


	//   ....[132]....
        /*0628*/ 	.word	0x00012800


	//   ....[133]....
        /*062c*/ 	.word	0x00012870


	//   ....[134]....
        /*0630*/ 	.word	0x000128e0


	//   ....[135]....
        /*0634*/ 	.word	0x00012950


	//   ....[136]....
        /*0638*/ 	.word	0x000129b0


	//   ....[137]....
        /*063c*/ 	.word	0x00012a20


	//   ....[138]....
        /*0640*/ 	.word	0x00012a90


	//   ....[139]....
        /*0644*/ 	.word	0x00012b00


	//   ....[140]....
        /*0648*/ 	.word	0x00012b60


	//   ....[141]....
        /*064c*/ 	.word	0x00012bd0


	//   ....[142]....
        /*0650*/ 	.word	0x00012c40


	//   ....[143]....
        /*0654*/ 	.word	0x00012db0


	//   ....[144]....
        /*0658*/ 	.word	0x00012e10


	//   ....[145]....
        /*065c*/ 	.word	0x00012e80


	//   ....[146]....
        /*0660*/ 	.word	0x00012ef0


	//   ....[147]....
        /*0664*/ 	.word	0x00013060


	//   ....[148]....
        /*0668*/ 	.word	0x000130c0


	//   ....[149]....
        /*066c*/ 	.word	0x00013130


	//   ....[150]....
        /*0670*/ 	.word	0x000131a0


	//   ....[151]....
        /*0674*/ 	.word	0x00013310


	//   ....[152]....
        /*0678*/ 	.word	0x00013370


	//   ....[153]....
        /*067c*/ 	.word	0x000133e0


	//   ....[154]....
        /*0680*/ 	.word	0x00013450


	//   ....[155]....
        /*0684*/ 	.word	0x000135d0


	//   ....[156]....
        /*0688*/ 	.word	0x00013630


	//   ....[157]....
        /*068c*/ 	.word	0x000136a0


	//   ....[158]....
        /*0690*/ 	.word	0x00013710


	//   ....[159]....
        /*0694*/ 	.word	0x00013890


	//   ....[160]....
        /*0698*/ 	.word	0x000138f0


	//   ....[161]....
        /*069c*/ 	.word	0x00013960


	//   ....[162]....
        /*06a0*/ 	.word	0x000139d0


	//   ....[163]....
        /*06a4*/ 	.word	0x00013b50


	//   ....[164]....
        /*06a8*/ 	.word	0x00013bb0


	//   ....[165]....
        /*06ac*/ 	.word	0x00013c00


	//   ....[166]....
        /*06b0*/ 	.word	0x00013c70


	//   ....[167]....
        /*06b4*/ 	.word	0x00013ce0


	//   ....[168]....
        /*06b8*/ 	.word	0x00013e60


	//   ....[169]....
        /*06bc*/ 	.word	0x00013ec0


	//   ....[170]....
        /*06c0*/ 	.word	0x00013f20


	//   ....[171]....
        /*06c4*/ 	.word	0x00013f80


	//   ....[172]....
        /*06c8*/ 	.word	0x00013fd0


	//   ....[173]....
        /*06cc*/ 	.word	0x00014010


	//   ....[174]....
        /*06d0*/ 	.word	0x00014080


	//   ....[175]....
        /*06d4*/ 	.word	0x000140f0


	//   ....[176]....
        /*06d8*/ 	.word	0x00014160


	//   ....[177]....
        /*06dc*/ 	.word	0x000141c0


	//   ....[178]....
        /*06e0*/ 	.word	0x00014230


	//   ....[179]....
        /*06e4*/ 	.word	0x000142a0


	//   ....[180]....
        /*06e8*/ 	.word	0x00014310


	//   ....[181]....
        /*06ec*/ 	.word	0x00014370


	//   ....[182]....
        /*06f0*/ 	.word	0x000143e0


	//   ....[183]....
        /*06f4*/ 	.word	0x00014450


	//   ....[184]....
        /*06f8*/ 	.word	0x000144c0


	//   ....[185]....
        /*06fc*/ 	.word	0x00014520


	//   ....[186]....
        /*0700*/ 	.word	0x00014590


	//   ....[187]....
        /*0704*/ 	.word	0x00014600


	//   ....[188]....
        /*0708*/ 	.word	0x00014670


	//   ....[189]....
        /*070c*/ 	.word	0x000146d0


	//   ....[190]....
        /*0710*/ 	.word	0x00014740


	//   ....[191]....
        /*0714*/ 	.word	0x000147b0


	//   ....[192]....
        /*0718*/ 	.word	0x00014820


	//   ....[193]....
        /*071c*/ 	.word	0x00014880


	//   ....[194]....
        /*0720*/ 	.word	0x000148f0


	//   ....[195]....
        /*0724*/ 	.word	0x00014960


	//   ....[196]....
        /*0728*/ 	.word	0x000149b0


	//   ....[197]....
        /*072c*/ 	.word	0x000149f0


	//   ....[198]....
        /*0730*/ 	.word	0x00014a40


	//   ....[199]....
        /*0734*/ 	.word	0x00014a90


	//   ....[200]....
        /*0738*/ 	.word	0x00014ae0


	//   ....[201]....
        /*073c*/ 	.word	0x00014b50


	//   ....[202]....
        /*0740*/ 	.word	0x00014ba0


	//   ....[203]....
        /*0744*/ 	.word	0x00014bf0


	//   ....[204]....
        /*0748*/ 	.word	0x00014c40


	//   ....[205]....
        /*074c*/ 	.word	0x00014c90


	//   ....[206]....
        /*0750*/ 	.word	0x00014ce0


	//   ....[207]....
        /*0754*/ 	.word	0x00014d50


	//   ....[208]....
        /*0758*/ 	.word	0x00014da0


	//   ....[209]....
        /*075c*/ 	.word	0x00014e10


	//   ....[210]....
        /*0760*/ 	.word	0x00014e70


	//   ....[211]....
        /*0764*/ 	.word	0x00014ee0


	//----- nvinfo : EIATTR_EXIT_INSTR_OFFSETS
	.align		4
.L_540:
        /*0768*/ 	.byte	0x04, 0x1c
        /*076a*/ 	.short	(.L_542 - .L_541)


	//   ....[0]....
.L_541:
        /*076c*/ 	.word	0x00000fe0


	//   ....[1]....
        /*0770*/ 	.word	0x00012470


	//----- nvinfo : EIATTR_MAX_THREADS
	.align		4
.L_542:
        /*0774*/ 	.byte	0x04, 0x05
        /*0776*/ 	.short	(.L_544 - .L_543)
.L_543:
        /*0778*/ 	.word	0x00000100
        /*077c*/ 	.word	0x00000001
        /*0780*/ 	.word	0x00000001


	//----- nvinfo : EIATTR_CRS_STACK_SIZE
	.align		4
.L_544:
        /*0784*/ 	.byte	0x04, 0x1e
        /*0786*/ 	.short	(.L_546 - .L_545)
.L_545:
        /*0788*/ 	.word	0x00000000
.L_546:


//--------------------- .nv.info._ZN7cutlass13device_kernelIN5flash19enable_sm80_to_sm89INS1_16FlashAttnFwdSm80INS1_25CollectiveMainloopFwdSm80ILi8ELi2ELb0EN4cute5tupleIJNS5_1CILi128EEENS7_ILi64EEENS7_ILi192EEEEEELi192ENS_6half_tEfNS_4arch4Sm80ELb1ELb0ELb1ELb1ELb1ELb1ELb1ELb1EEENS1_21CollectiveEpilogueFwdINS6_IJS8_SA_S9_EEENS6_IJNS7_ILi1EEESI_SI_EEESC_SE_Li256ELb1ELb1ELb1ELb0EEENS1_36VarlenDynamicPersistentTileSchedulerILi128ELi64ELi256ELi256ELb1ELb1ELb0ELb1ELb1ELb1EEEEEEEEEvNT_6ParamsE --------------------------
	.section	.nv.info._ZN7cutlass13device_kernelIN5flash19enable_sm80_to_sm89INS1_16FlashAttnFwdSm80INS1_25CollectiveMainloopFwdSm80ILi8ELi2ELb0EN4cute5tupleIJNS5_1CILi128EEENS7_ILi64EEENS7_ILi192EEEEEELi192ENS_6half_tEfNS_4arch4Sm80ELb1ELb0ELb1ELb1ELb1ELb1ELb1ELb1EEENS1_21CollectiveEpilogueFwdINS6_IJS8_SA_S9_EEENS6_IJNS7_ILi1EEESI_SI_EEESC_SE_Li256ELb1ELb1ELb1ELb0EEENS1_36VarlenDynamicPersistentTileSchedulerILi128ELi64ELi256ELi256ELb1ELb1ELb0ELb1ELb1ELb1EEEEEEEEEvNT_6ParamsE,"",@"SHT_CUDA_INFO"
	.sectionflags	@""
	.align	4


	//----- nvinfo : EIATTR_CUDA_API_VERSION
	.align		4
        /*0000*/ 	.byte	0x04, 0x37
        /*0002*/ 	.short	(.L_548 - .L_547)
.L_547:
        /*0004*/ 	.word	0x00000082


	//----- nvinfo : EIATTR_SW2861232_WAR
	.align		4
.L_548:
        /*0008*/ 	.byte	0x01, 0x35
	.zero		2


	//----- nvinfo : EIATTR_PARAM_CBANK
	.align		4
        /*000c*/ 	.byte	0x04, 0x0a
        /*000e*/ 	.short	(.L_550 - .L_549)
	.align		4
.L_549:
        /*0010*/ 	.word	index@(.nv.constant0._ZN7cutlass13device_kernelIN5flash19enable_sm80_to_sm89INS1_16FlashAttnFwdSm80INS1_25CollectiveMainloopFwdSm80ILi8ELi2ELb0EN4cute5tupleIJNS5_1CILi128EEENS7_ILi64EEENS7_ILi192EEEEEELi192ENS_6half_tEfNS_4arch4Sm80ELb1ELb0ELb1ELb1ELb1ELb1ELb1ELb1EEENS1_21CollectiveEpilogueFwdINS6_IJS8_SA_S9_EEENS6_IJNS7_ILi1EEESI_SI_EEESC_SE_Li256ELb1ELb1ELb1ELb0EEENS1_36VarlenDynamicPersistentTileSchedulerILi128ELi64ELi256ELi256ELb1ELb1ELb0ELb1ELb1ELb1EEEEEEEEEvNT_6ParamsE)
        /*0014*/ 	.short	0x0160
        /*0016*/ 	.short	0x0438


	//----- nvinfo : EIATTR_CBANK_PARAM_SIZE
	.align		4
.L_550:
        /*0018*/ 	.byte	0x03, 0x19
        /*001a*/ 	.short	0x0438


	//----- nvinfo : EIATTR_KPARAM_INFO
	.align		4
        /*001c*/ 	.byte	0x04, 0x17
        /*001e*/ 	.short	(.L_552 - .L_551)
.L_551:
        /*0020*/ 	.word	0x00000000
        /*0024*/ 	.short	0x0000
        /*0026*/ 	.short	0x0000
        /*0028*/ 	.byte	0x00, 0xf0, 0xe1, 0x10


	//----- nvinfo : EIATTR_MAXREG_COUNT
	.align		4
.L_552:
        /*002c*/ 	.byte	0x03, 0x1b
        /*002e*/ 	.short	0x00ff


	//----- nvinfo : EIATTR_NUM_BARRIERS
	.align		4
        /*0030*/ 	.byte	0x02, 0x4c
        /*0032*/ 	.byte	0x06
	.zero		1


	//----- nvinfo : EIATTR_ANNOTATIONS
	.align		4
        /*0034*/ 	.byte	0x04, 0x55
        /*0036*/ 	.short	(.L_554 - .L_553)


	//   ....[0]....
.L_553:
        /* <DEDUP_REMOVED lines=64> */


	//----- nvinfo : EIATTR_MERCURY_ISA_VERSION
	.align		4
.L_554:
        /*0420*/ 	.byte	0x03, 0x5f
        /*0422*/ 	.short	0x0000


	//----- nvinfo : EIATTR_INT_WARP_WIDE_INSTR_OFFSETS
	.align		4
        /*0424*/ 	.byte	0x04, 0x31
        /*0426*/ 	.short	(.L_556 - .L_555)


	//   ....[0]....
.L_555:
        /*0428*/ 	.word	0x0001aa30


	//   ....[1]....
        /*042c*/ 	.word	0x0001aab0


	//----- nvinfo : EIATTR_COOP_GROUP_MASK_REGIDS
	.align		4
.L_556:
        /*0430*/ 	.byte	0x04, 0x29
        /*0432*/ 	.short	(.L_558 - .L_557)


	//   ....[0]....
.L_557:
        /*0434*/ 	.word	0xffffffff


	//   ....[1]....
        /*0438*/ 	.word	0xffffffff


	//   ....[2]....
        /*043c*/ 	.word	0xffffffff


	//   ....[3]....
        /*0440*/ 	.word	0xffffffff


	//   ....[4]....
        /*0444*/ 	.word	0xffffffff


	//   ....[5]....
        /*0448*/ 	.word	0xffffffff


	//   ....[6]....
        /*044c*/ 	.word	0xffffffff


	//   ....[7]....
        /*0450*/ 	.word	0xffffffff


	//   ....[8]....
        /*0454*/ 	.word	0xffffffff


	//   ....[9]....
        /*0458*/ 	.word	0xffffffff


	//   ....[10]....
        /*045c*/ 	.word	0xffffffff


	//   ....[11]....
        /*0460*/ 	.word	0xffffffff


	//   ....[12]....
        /*0464*/ 	.word	0xffffffff


	//   ....[13]....
        /*0468*/ 	.word	0xffffffff


	//   ....[14]....
        /*046c*/ 	.word	0xffffffff


	//   ....[15]....
        /*0470*/ 	.word	0xffffffff


	//   ....[16]....
        /*0474*/ 	.word	0xffffffff


	//   ....[17]....
        /*0478*/ 	.word	0xffffffff


	//   ....[18]....
        /*047c*/ 	.word	0xffffffff


	//   ....[19]....
        /*0480*/ 	.word	0xffffffff


	//   ....[20]....
        /*0484*/ 	.word	0xffffffff


	//   ....[21]....
        /*0488*/ 	.word	0xffffffff


	//   ....[22]....
        /*048c*/ 	.word	0xffffffff


	//   ....[23]....
        /*0490*/ 	.word	0xffffffff


	//   ....[24]....
        /*0494*/ 	.word	0xffffffff


	//   ....[25]....
        /*0498*/ 	.word	0xffffffff


	//   ....[26]....
        /*049c*/ 	.word	0xffffffff


	//   ....[27]....
        /*04a0*/ 	.word	0xffffffff


	//   ....[28]....
        /*04a4*/ 	.word	0xffffffff


	//   ....[29]....
        /*04a8*/ 	.word	0xffffffff


	//   ....[30]....
        /*04ac*/ 	.word	0xffffffff


	//   ....[31]....
        /*04b0*/ 	.word	0xffffffff


	//   ....[32]....
        /*04b4*/ 	.word	0xffffffff


	//   ....[33]....
        /*04b8*/ 	.word	0xffffffff


	//   ....[34]....
        /*04bc*/ 	.word	0xffffffff


	//   ....[35]....
        /*04c0*/ 	.word	0xffffffff


	//   ....[36]....
        /*04c4*/ 	.word	0xffffffff


	//   ....[37]....
        /*04c8*/ 	.word	0xffffffff


	//   ....[38]....
        /*04cc*/ 	.word	0xffffffff


	//   ....[39]....
        /*04d0*/ 	.word	0xffffffff


	//   ....[40]....
        /*04d4*/ 	.word	0xffffffff


	//   ....[41]....
        /*04d8*/ 	.word	0xffffffff


	//   ....[42]....
        /*04dc*/ 	.word	0xffffffff


	//   ....[43]....
        /*04e0*/ 	.word	0xffffffff


	//   ....[44]....
        /*04e4*/ 	.word	0xffffffff


	//   ....[45]....
        /*04e8*/ 	.word	0xffffffff


	//   ....[46]....
        /*04ec*/ 	.word	0xffffffff


	//   ....[47]....
        /*04f0*/ 	.word	0xffffffff


	//   ....[48]....
        /*04f4*/ 	.word	0xffffffff


	//   ....[49]....
        /*04f8*/ 	.word	0xffffffff


	//   ....[50]....
        /*04fc*/ 	.word	0xffffffff


	//   ....[51]....
        /*0500*/ 	.word	0xffffffff


	//   ....[52]....
        /*0504*/ 	.word	0xffffffff


	//   ....[53]....
        /*0508*/ 	.word	0xffffffff


	//   ....[54]....
        /*050c*/ 	.word	0xffffffff


	//   ....[55]....
        /*0510*/ 	.word	0xffffffff


	//   ....[56]....
        /*0514*/ 	.word	0xffffffff


	//   ....[57]....
        /*0518*/ 	.word	0xffffffff


	//   ....[58]....
        /*051c*/ 	.word	0xffffffff


	//   ....[59]....
        /*0520*/ 	.word	0xffffffff


	//   ....[60]....
        /*0524*/ 	.word	0xffffffff


	//   ....[61]....
        /*0528*/ 	.word	0xffffffff


	//   ....[62]....
        /*052c*/ 	.word	0xffffffff


	//   ....[63]....
        /*0530*/ 	.word	0xffffffff


	//   ....[64]....
        /*0534*/ 	.word	0xffffffff


	//   ....[65]....
        /*0538*/ 	.word	0xffffffff


	//   ....[66]....
        /*053c*/ 	.word	0xffffffff


	//   ....[67]....
        /*0540*/ 	.word	0xffffffff


	//   ....[68]....
        /*0544*/ 	.word	0xffffffff


	//   ....[69]....
        /*0548*/ 	.word	0xffffffff


	//   ....[70]....
        /*054c*/ 	.word	0xffffffff


	//   ....[71]....
        /*0550*/ 	.word	0xffffffff


	//   ....[72]....
        /*0554*/ 	.word	0xffffffff


	//   ....[73]....
        /*0558*/ 	.word	0xffffffff


	//   ....[74]....
        /*055c*/ 	.word	0xffffffff


	//   ....[75]....
        /*0560*/ 	.word	0xffffffff


	//   ....[76]....
        /*0564*/ 	.word	0xffffffff


	//   ....[77]....
        /*0568*/ 	.word	0xffffffff


	//   ....[78]....
        /*056c*/ 	.word	0xffffffff


	//   ....[79]....
        /*0570*/ 	.word	0xffffffff


	//   ....[80]....
        /*0574*/ 	.word	0xffffffff


	//   ....[81]....
        /*0578*/ 	.word	0xffffffff


	//   ....[82]....
        /*057c*/ 	.word	0xffffffff


	//   ....[83]....
        /*0580*/ 	.word	0xffffffff


	//   ....[84]....
        /*0584*/ 	.word	0xffffffff


	//   ....[85]....
        /*0588*/ 	.word	0xffffffff


	//   ....[86]....
        /*058c*/ 	.word	0xffffffff


	//   ....[87]....
        /*0590*/ 	.word	0xffffffff


	//   ....[88]....
        /*0594*/ 	.word	0xffffffff


	//   ....[89]....
        /*0598*/ 	.word	0xffffffff


	//   ....[90]....
        /*059c*/ 	.word	0xffffffff


	//   ....[91]....
        /*05a0*/ 	.word	0xffffffff


	//   ....[92]....
        /*05a4*/ 	.word	0xffffffff


	//   ....[93]....
        /*05a8*/ 	.word	0xffffffff


	//   ....[94]....
        /*05ac*/ 	.word	0xffffffff


	//   ....[95]....
        /*05b0*/ 	.word	0xffffffff


	//   ....[96]....
        /*05b4*/ 	.word	0xffffffff


	//   ....[97]....
        /*05b8*/ 	.word	0xffffffff


	//   ....[98]....
        /*05bc*/ 	.word	0xffffffff


	//   ....[99]....
        /*05c0*/ 	.word	0xffffffff


	//   ....[100]....
        /*05c4*/ 	.word	0xffffffff


	//   ....[101]....
        /*05c8*/ 	.word	0xffffffff


	//   ....[102]....
        /*05cc*/ 	.word	0xffffffff


	//   ....[103]....
        /*05d0*/ 	.word	0xffffffff


	//   ....[104]....
        /*05d4*/ 	.word	0xffffffff


	//   ....[105]....
        /*05d8*/ 	.word	0xffffffff


	//   ....[106]....
        /*05dc*/ 	.word	0xffffffff


	//   ....[107]....
        /*05e0*/ 	.word	0xffffffff


	//   ....[108]....
        /*05e4*/ 	.word	0xffffffff


	//   ....[109]....
        /*05e8*/ 	.word	0xffffffff


	//   ....[110]....
        /*05ec*/ 	.word	0xffffffff


	//   ....[111]....
        /*05f0*/ 	.word	0xffffffff


	//   ....[112]....
        /*05f4*/ 	.word	0xffffffff


	//   ....[113]....
        /*05f8*/ 	.word	0xffffffff


	//   ....[114]....
        /*05fc*/ 	.word	0xffffffff


	//   ....[115]....
        /*0600*/ 	.word	0xffffffff


	//   ....[116]....
        /*0604*/ 	.word	0xffffffff


	//   ....[117]....
        /*0608*/ 	.word	0xffffffff


	//   ....[118]....
        /*060c*/ 	.word	0xffffffff


	//   ....[119]....
        /*0610*/ 	.word	0xffffffff


	//   ....[120]....
        /*0614*/ 	.word	0xffffffff


	//   ....[121]....
        /*0618*/ 	.word	0xffffffff


	//   ....[122]....
        /*061c*/ 	.word	0xffffffff


	//   ....[123]....
        /*0620*/ 	.word	0xffffffff


	//   ....[124]....
        /*0624*/ 	.word	0xffffffff


	//   ....[125]....
        /*0628*/ 	.word	0xffffffff


	//   ....[126]....
        /*062c*/ 	.word	0xffffffff


	//   ....[127]....
        /*0630*/ 	.word	0xffffffff


	//   ....[128]....
        /*0634*/ 	.word	0xffffffff


	//   ....[129]....
        /*0638*/ 	.word	0xffffffff


	//   ....[130]....
        /*063c*/ 	.word	0xffffffff


	//   ....[131]....
        /*0640*/ 	.word	0xffffffff


	//   ....[132]....
        /*0644*/ 	.word	0xffffffff


	//   ....[133]....
        /*0648*/ 	.word	0xffffffff


	//   ....[134]....
        /*064c*/ 	.word	0xffffffff


	//   ....[135]....
        /*0650*/ 	.word	0xffffffff


	//   ....[136]....
        /*0654*/ 	.word	0xffffffff


	//   ....[137]....
        /*0658*/ 	.word	0xffffffff


	//   ....[138]....
        /*065c*/ 	.word	0xffffffff


	//   ....[139]....
        /*0660*/ 	.word	0xffffffff


	//   ....[140]....
        /*0664*/ 	.word	0xffffffff


	//   ....[141]....
        /*0668*/ 	.word	0xffffffff


	//   ....[142]....
        /*066c*/ 	.word	0xffffffff


	//   ....[143]....
        /*0670*/ 	.word	0xffffffff


	//   ....[144]....
        /*0674*/ 	.word	0xffffffff


	//   ....[145]....
        /*0678*/ 	.word	0xffffffff


	//   ....[146]....
        /*067c*/ 	.word	0xffffffff


	//   ....[147]....
        /*0680*/ 	.word	0xffffffff


	//   ....[148]....
        /*0684*/ 	.word	0xffffffff


	//   ....[149]....
        /*0688*/ 	.word	0xffffffff


	//   ....[150]....
        /*068c*/ 	.word	0xffffffff


	//   ....[151]....
        /*0690*/ 	.word	0xffffffff


	//   ....[152]....
        /*0694*/ 	.word	0xffffffff


	//   ....[153]....
        /*0698*/ 	.word	0xffffffff


	//   ....[154]....
        /*069c*/ 	.word	0xffffffff


	//   ....[155]....
        /*06a0*/ 	.word	0xffffffff


	//   ....[156]....
        /*06a4*/ 	.word	0xffffffff


	//   ....[157]....
        /*06a8*/ 	.word	0xffffffff


	//   ....[158]....
        /*06ac*/ 	.word	0xffffffff


	//   ....[159]....
        /*06b0*/ 	.word	0xffffffff


	//   ....[160]....
        /*06b4*/ 	.word	0xffffffff


	//   ....[161]....
        /*06b8*/ 	.word	0xffffffff


	//   ....[162]....
        /*06bc*/ 	.word	0xffffffff


	//   ....[163]....
        /*06c0*/ 	.word	0xffffffff


	//   ....[164]....
        /*06c4*/ 	.word	0xffffffff


	//   ....[165]....
        /*06c8*/ 	.word	0xffffffff


	//   ....[166]....
        /*06cc*/ 	.word	0xffffffff


	//   ....[167]....
        /*06d0*/ 	.word	0xffffffff


	//   ....[168]....
        /*06d4*/ 	.word	0xffffffff


	//   ....[169]....
        /*06d8*/ 	.word	0xffffffff


	//   ....[170]....
        /*06dc*/ 	.word	0xffffffff


	//   ....[171]....
        /*06e0*/ 	.word	0xffffffff


	//   ....[172]....
        /*06e4*/ 	.word	0xffffffff


	//   ....[173]....
        /*06e8*/ 	.word	0xffffffff


	//   ....[174]....
        /*06ec*/ 	.word	0xffffffff


	//   ....[175]....
        /*06f0*/ 	.word	0xffffffff


	//   ....[176]....
        /*06f4*/ 	.word	0xffffffff


	//   ....[177]....
        /*06f8*/ 	.word	0xffffffff


	//   ....[178]....
        /*06fc*/ 	.word	0xffffffff


	//   ....[179]....
        /*0700*/ 	.word	0xffffffff


	//   ....[180]....
        /*0704*/ 	.word	0xffffffff


	//   ....[181]....
        /*0708*/ 	.word	0xffffffff


	//   ....[182]....
        /*070c*/ 	.word	0xffffffff


	//   ....[183]....
        /*0710*/ 	.word	0xffffffff


	//   ....[184]....
        /*0714*/ 	.word	0xffffffff


	//   ....[185]....
        /*0718*/ 	.word	0xffffffff


	//   ....[186]....
        /*071c*/ 	.word	0xffffffff


	//   ....[187]....
        /*0720*/ 	.word	0xffffffff


	//   ....[188]....
        /*0724*/ 	.word	0xffffffff


	//   ....[189]....
        /*0728*/ 	.word	0xffffffff


	//   ....[190]....
        /*072c*/ 	.word	0xffffffff


	//   ....[191]....
        /*0730*/ 	.word	0xffffffff


	//   ....[192]....
        /*0734*/ 	.word	0xffffffff


	//   ....[193]....
        /*0738*/ 	.word	0xffffffff


	//   ....[194]....
        /*073c*/ 	.word	0xffffffff


	//   ....[195]....
        /*0740*/ 	.word	0xffffffff


	//   ....[196]....
        /*0744*/ 	.word	0xffffffff


	//   ....[197]....
        /*0748*/ 	.word	0xffffffff


	//   ....[198]....
        /*074c*/ 	.word	0xffffffff


	//   ....[199]....
        /*0750*/ 	.word	0xffffffff


	//   ....[200]....
        /*0754*/ 	.word	0xffffffff


	//   ....[201]....
        /*0758*/ 	.word	0xffffffff


	//   ....[202]....
        /*075c*/ 	.word	0xffffffff


	//   ....[203]....
        /*0760*/ 	.word	0xffffffff


	//   ....[204]....
        /*0764*/ 	.word	0xffffffff


	//   ....[205]....
        /*0768*/ 	.word	0xffffffff


	//   ....[206]....
        /*076c*/ 	.word	0xffffffff


	//   ....[207]....
        /*0770*/ 	.word	0xffffffff


	//   ....[208]....
        /*0774*/ 	.word	0xffffffff


	//   ....[209]....
        /*0778*/ 	.word	0xffffffff


	//   ....[210]....
        /*077c*/ 	.word	0xffffffff


	//   ....[211]....
        /*0780*/ 	.word	0xffffffff


	//   ....[212]....
        /*0784*/ 	.word	0xffffffff


	//   ....[213]....
        /*0788*/ 	.word	0xffffffff


	//   ....[214]....
        /*078c*/ 	.word	0xffffffff


	//   ....[215]....
        /*0790*/ 	.word	0xffffffff


	//   ....[216]....
        /*0794*/ 	.word	0xffffffff


	//   ....[217]....
        /*0798*/ 	.word	0xffffffff


	//   ....[218]....
        /*079c*/ 	.word	0xffffffff


	//   ....[219]....
        /*07a0*/ 	.word	0xffffffff


	//   ....[220]....
        /*07a4*/ 	.word	0xffffffff


	//   ....[221]....
        /*07a8*/ 	.word	0xffffffff


	//   ....[222]....
        /*07ac*/ 	.word	0xffffffff


	//   ....[223]....
        /*07b0*/ 	.word	0xffffffff


	//   ....[224]....
        /*07b4*/ 	.word	0xffffffff


	//   ....[225]....
        /*07b8*/ 	.word	0xffffffff


	//   ....[226]....
        /*07bc*/ 	.word	0xffffffff


	//   ....[227]....
        /*07c0*/ 	.word	0xffffffff


	//   ....[228]....
        /*07c4*/ 	.word	0xffffffff


	//   ....[229]....
        /*07c8*/ 	.word	0xffffffff


	//   ....[230]....
        /*07cc*/ 	.word	0xffffffff


	//   ....[231]....
        /*07d0*/ 	.word	0xffffffff


	//   ....[232]....
        /*07d4*/ 	.word	0xffffffff


	//   ....[233]....
        /*07d8*/ 	.word	0xffffffff


	//   ....[234]....
        /*07dc*/ 	.word	0xffffffff


	//   ....[235]....
        /*07e0*/ 	.word	0xffffffff


	//   ....[236]....
        /*07e4*/ 	.word	0xffffffff


	//   ....[237]....
        /*07e8*/ 	.word	0xffffffff


	//   ....[238]....
        /*07ec*/ 	.word	0xffffffff


	//   ....[239]....
        /*07f0*/ 	.word	0xffffffff


	//   ....[240]....
        /*07f4*/ 	.word	0xffffffff


	//   ....[241]....
        /*07f8*/ 	.word	0xffffffff


	//   ....[242]....
        /*07fc*/ 	.word	0xffffffff


	//   ....[243]....
        /*0800*/ 	.word	0xffffffff


	//   ....[244]....
        /*0804*/ 	.word	0xffffffff


	//   ....[245]....
        /*0808*/ 	.word	0xffffffff


	//   ....[246]....
        /*080c*/ 	.word	0xffffffff


	//   ....[247]....
        /*0810*/ 	.word	0xffffffff


	//   ....[248]....
        /*0814*/ 	.word	0xffffffff


	//   ....[249]....
        /*0818*/ 	.word	0xffffffff


	//   ....[250]....
        /*081c*/ 	.word	0xffffffff


	//   ....[251]....
        /*0820*/ 	.word	0xffffffff


	//----- nvinfo : EIATTR_COOP_GROUP_INSTR_OFFSETS
	.align		4
.L_558:
        /*0824*/ 	.byte	0x04, 0x28
        /*0826*/ 	.short	(.L_560 - .L_559)


	//   ....[0]....
.L_559:
        /*0828*/ 	.word	0x00000050


	//   ....[1]....
        /*082c*/ 	.word	0x00000200


	//   ....[2]....
        /*0830*/ 	.word	0x00000230


	//   ....[3]....
        /*0834*/ 	.word	0x00000260


	//   ....[4]....
        /*0838*/ 	.word	0x00000290


	//   ....[5]....
        /*083c*/ 	.word	0x000002c0


	//   ....[6]....
        /*0840*/ 	.word	0x000002f0


	//   ....[7]....
        /*0844*/ 	.word	0x00000450


	//   ....[8]....
        /*0848*/ 	.word	0x00000490


	//   ....[9]....
        /*084c*/ 	.word	0x000004c0


	//   ....[10]....
        /*0850*/ 	.word	0x000004f0


	//   ....[11]....
        /*0854*/ 	.word	0x00000520


	//   ....[12]....
        /*0858*/ 	.word	0x00000550


	//   ....[13]....
        /*085c*/ 	.word	0x000005e0


	//   ....[14]....
        /*0860*/ 	.word	0x00000630


	//   ....[15]....
        /*0864*/ 	.word	0x00000650


	//   ....[16]....
        /*0868*/ 	.word	0x000006b0


	//   ....[17]....
        /*086c*/ 	.word	0x00003e70


	//   ....[18]....
        /*0870*/ 	.word	0x00003e80


	//   ....[19]....
        /*0874*/ 	.word	0x000059f0


	//   ....[20]....
        /*0878*/ 	.word	0x00005a00


	//   ....[21]....
        /*087c*/ 	.word	0x000074f0


	//   ....[22]....
        /*0880*/ 	.word	0x00007500


	//   ....[23]....
        /*0884*/ 	.word	0x000079f0


	//   ....[24]....
        /*0888*/ 	.word	0x00007a00


	//   ....[25]....
        /*088c*/ 	.word	0x000087e0


	//   ....[26]....
        /*0890*/ 	.word	0x00008800


	//   ....[27]....
        /*0894*/ 	.word	0x00008930


	//   ....[28]....
        /*0898*/ 	.word	0x00008940


	//   ....[29]....
        /*089c*/ 	.word	0x00008a70


	//   ....[30]....
        /*08a0*/ 	.word	0x00008a90


	//   ....[31]....
        /*08a4*/ 	.word	0x00008bc0


	//   ....[32]....
        /*08a8*/ 	.word	0x00008bd0


	//   ....[33]....
        /*08ac*/ 	.word	0x00009070


	//   ....[34]....
        /*08b0*/ 	.word	0x000090a0


	//   ....[35]....
        /*08b4*/ 	.word	0x000090c0


	//   ....[36]....
        /*08b8*/ 	.word	0x000090d0


	//   ....[37]....
        /*08bc*/ 	.word	0x000091d0


	//   ....[38]....
        /*08c0*/ 	.word	0x00009200


	//   ....[39]....
        /*08c4*/ 	.word	0x00009230


	//   ....[40]....
        /*08c8*/ 	.word	0x000092d0


	//   ....[41]....
        /*08cc*/ 	.word	0x000096a0


	//   ....[42]....
        /*08d0*/ 	.word	0x000096c0


	//   ....[43]....
        /*08d4*/ 	.word	0x00009750


	//   ....[44]....
        /*08d8*/ 	.word	0x000097b0


	//   ....[45]....
        /*08dc*/ 	.word	0x00009c40


	//   ....[46]....
        /*08e0*/ 	.word	0x00009c60


	//   ....[47]....
        /*08e4*/ 	.word	0x00009c70


	//   ....[48]....
        /*08e8*/ 	.word	0x00009c80


	//   ....[49]....
        /*08ec*/ 	.word	0x0000a4a0


	//   ....[50]....
        /*08f0*/ 	.word	0x0000a4b0


	//   ....[51]....
        /*08f4*/ 	.word	0x0000a4c0


	//   ....[52]....
        /*08f8*/ 	.word	0x0000a4d0


	//   ....[53]....
        /*08fc*/ 	.word	0x0000d1c0


	//   ....[54]....
        /*0900*/ 	.word	0x0000d1e0


	//   ....[55]....
        /*0904*/ 	.word	0x0000d200


	//   ....[56]....
        /*0908*/ 	.word	0x0000d210


	//   ....[57]....
        /*090c*/ 	.word	0x0000d810


	//   ....[58]....
        /*0910*/ 	.word	0x0000d820


	//   ....[59]....
        /*0914*/ 	.word	0x0000d830


	//   ....[60]....
        /*0918*/ 	.word	0x0000d840


	//   ....[61]....
        /*091c*/ 	.word	0x00010860


	//   ....[62]....
        /*0920*/ 	.word	0x00010880


	//   ....[63]....
        /*0924*/ 	.word	0x00010980


	//   ....[64]....
        /*0928*/ 	.word	0x000109a0


	//   ....[65]....
        /*092c*/ 	.word	0x000117a0


	//   ....[66]....
        /*0930*/ 	.word	0x000117b0


	//   ....[67]....
        /*0934*/ 	.word	0x00011fe0


	//   ....[68]....
        /*0938*/ 	.word	0x00012100


	//   ....[69]....
        /*093c*/ 	.word	0x00012110


	//   ....[70]....
        /*0940*/ 	.word	0x00012140


	//   ....[71]....
        /*0944*/ 	.word	0x000133f0


	//   ....[72]....
        /*0948*/ 	.word	0x00013410


	//   ....[73]....
        /*094c*/ 	.word	0x00013500


	//   ....[74]....
        /*0950*/ 	.word	0x00013520


	//   ....[75]....
        /*0954*/ 	.word	0x00013a60


	//   ....[76]....
        /*0958*/ 	.word	0x00013a80


	//   ....[77]....
        /*095c*/ 	.word	0x00013b80


	//   ....[78]....
        /*0960*/ 	.word	0x00013bc0


	//   ....[79]....
        /*0964*/ 	.word	0x00014a70


	//   ....[80]....
        /*0968*/ 	.word	0x00014a80


	//   ....[81]....
        /*096c*/ 	.word	0x00014ff0


	//   ....[82]....
        /*0970*/ 	.word	0x00015110


	//   ....[83]....
        /*0974*/ 	.word	0x00015260


	//   ....[84]....
        /*0978*/ 	.word	0x000152a0


	//   ....[85]....
        /*097c*/ 	.word	0x00016bf0


	//   ....[86]....
        /*0980*/ 	.word	0x00016c10


	//   ....[87]....
        /*0984*/ 	.word	0x00016d20


	//   ....[88]....
        /*0988*/ 	.word	0x00016d50


	//   ....[89]....
        /*098c*/ 	.word	0x00017220


	//   ....[90]....
        /*0990*/ 	.word	0x00017240


	//   ....[91]....
        /*0994*/ 	.word	0x00017340


	//   ....[92]....
        /*0998*/ 	.word	0x00017380


	//   ....[93]....
        /*099c*/ 	.word	0x000184b0


	//   ....[94]....
        /*09a0*/ 	.word	0x000184e0


	//   ....[95]....
        /*09a4*/ 	.word	0x000187b0


	//   ....[96]....
        /*09a8*/ 	.word	0x000188d0


	//   ....[97]....
        /*09ac*/ 	.word	0x00019e80


	//   ....[98]....
        /*09b0*/ 	.word	0x00019ea0


	//   ....[99]....
        /*09b4*/ 	.word	0x00019fb0


	//   ....[100]....
        /*09b8*/ 	.word	0x00019fe0


	//   ....[101]....
        /*09bc*/ 	.word	0x0001a200


	//   ....[102]....
        /*09c0*/ 	.word	0x0001a230


	//   ....[103]....
        /*09c4*/ 	.word	0x0001a240


	//   ....[104]....
        /*09c8*/ 	.word	0x0001a270


	//   ....[105]....
        /*09cc*/ 	.word	0x0001b870


	//   ....[106]....
        /*09d0*/ 	.word	0x0001b880


	//   ....[107]....
        /*09d4*/ 	.word	0x0001b8a0


	//   ....[108]....
        /*09d8*/ 	.word	0x0001b8c0


	//   ....[109]....
        /*09dc*/ 	.word	0x0001bc40


	//   ....[110]....
        /*09e0*/ 	.word	0x0001bc60


	//   ....[111]....
        /*09e4*/ 	.word	0x0001bd80


	//   ....[112]....
        /*09e8*/ 	.word	0x0001bd90


	//   ....[113]....
        /*09ec*/ 	.word	0x0001bec0


	//   ....[114]....
        /*09f0*/ 	.word	0x0001bee0


	//   ....[115]....
        /*09f4*/ 	.word	0x0001c010


	//   ....[116]....
        /*09f8*/ 	.word	0x0001c020


	//   ....[117]....
        /*09fc*/ 	.word	0x0001c350


	//   ....[118]....
        /*0a00*/ 	.word	0x0001c370


	//   ....[119]....
        /*0a04*/ 	.word	0x0001ce20


	//   ....[120]....
        /*0a08*/ 	.word	0x0001ce30


	//   ....[121]....
        /*0a0c*/ 	.word	0x0001e100


	//   ....[122]....
        /*0a10*/ 	.word	0x0001e120


	//   ....[123]....
        /*0a14*/ 	.word	0x0001e250


	//   ....[124]....
        /*0a18*/ 	.word	0x0001e260


	//   ....[125]....
        /*0a1c*/ 	.word	0x0001e390


	//   ....[126]....
        /*0a20*/ 	.word	0x0001e3b0


	//   ....[127]....
        /*0a24*/ 	.word	0x0001e4e0


	//   ....[128]....
        /*0a28*/ 	.word	0x0001e4f0


	//   ....[129]....
        /*0a2c*/ 	.word	0x0001e6e0


	//   ....[130]....
        /*0a30*/ 	.word	0x0001e700


	//   ....[131]....
        /*0a34*/ 	.word	0x0001e830


	//   ....[132]....
        /*0a38*/ 	.word	0x0001e870


	//   ....[133]....
        /*0a3c*/ 	.word	0x0001e8a0


	//   ....[134]....
        /*0a40*/ 	.word	0x0001e8d0


	//   ....[135]....
        /*0a44*/ 	.word	0x0001e900


	//   ....[136]....
        /*0a48*/ 	.word	0x0001e930


	//   ....[137]....
        /*0a4c*/ 	.word	0x0001eaa0


	//   ....[138]....
        /*0a50*/ 	.word	0x0001eae0


	//   ....[139]....
        /*0a54*/ 	.word	0x0001eb10


	//   ....[140]....
        /*0a58*/ 	.word	0x0001eb40


	//   ....[141]....
        /*0a5c*/ 	.word	0x0001eb70


	//   ....[142]....
        /*0a60*/ 	.word	0x0001eba0


	//   ....[143]....
        /*0a64*/ 	.word	0x0001ec30


	//   ....[144]....
        /*0a68*/ 	.word	0x0001ec90


	//   ....[145]....
        /*0a6c*/ 	.word	0x0001eca0


	//   ....[146]....
        /*0a70*/ 	.word	0x0001ed00


	//   ....[147]....
        /*0a74*/ 	.word	0x0001f760


	//   ....[148]....
        /*0a78*/ 	.word	0x0001f7c0


	//   ....[149]....
        /*0a7c*/ 	.word	0x0001f810


	//   ....[150]....
        /*0a80*/ 	.word	0x0001f860


	//   ....[151]....
        /*0a84*/ 	.word	0x0001f8b0


	//   ....[152]....
        /*0a88*/ 	.word	0x0001f920


	//   ....[153]....
        /*0a8c*/ 	.word	0x0001f970


	//   ....[154]....
        /*0a90*/ 	.word	0x0001f9e0


	//   ....[155]....
        /*0a94*/ 	.word	0x0001fa50


	//   ....[156]....
        /*0a98*/ 	.word	0x0001fab0


	//   ....[157]....
        /*0a9c*/ 	.word	0x0001fb20


	//   ....[158]....
        /*0aa0*/ 	.word	0x0001fb90


	//   ....[159]....
        /*0aa4*/ 	.word	0x0001fc00


	//   ....[160]....
        /*0aa8*/ 	.word	0x0001fc60


	//   ....[161]....
        /*0aac*/ 	.word	0x0001fcd0


	//   ....[162]....
        /*0ab0*/ 	.word	0x0001fd40


	//   ....[163]....
        /*0ab4*/ 	.word	0x0001fdb0


	//   ....[164]....
        /*0ab8*/ 	.word	0x0001fe10


	//   ....[165]....
        /*0abc*/ 	.word	0x0001fe80


	//   ....[166]....
        /*0ac0*/ 	.word	0x0001fef0


	//   ....[167]....
        /*0ac4*/ 	.word	0x00020060


	//   ....[168]....
        /*0ac8*/ 	.word	0x000200c0


	//   ....[169]....
        /*0acc*/ 	.word	0x00020130


	//   ....[170]....
        /*0ad0*/ 	.word	0x000201a0


	//   ....[171]....
        /*0ad4*/ 	.word	0x00020200


	//   ....[172]....
        /*0ad8*/ 	.word	0x00020260


	//   ....[173]....
        /*0adc*/ 	.word	0x000202d0


	//   ....[174]....
        /*0ae0*/ 	.word	0x00020330


	//   ....[175]....
        /*0ae4*/ 	.word	0x00020390


	//   ....[176]....
        /*0ae8*/ 	.word	0x000203f0


	//   ....[177]....
        /*0aec*/ 	.word	0x00020460


	//   ....[178]....
        /*0af0*/ 	.word	0x000204d0


	//   ....[179]....
        /*0af4*/ 	.word	0x00020540


	//   ....[180]....
        /*0af8*/ 	.word	0x000205a0


	//   ....[181]....
        /*0afc*/ 	.word	0x00020610


	//   ....[182]....
        /*0b00*/ 	.word	0x00020670


	//   ....[183]....
        /*0b04*/ 	.word	0x000206e0


	//   ....[184]....
        /*0b08*/ 	.word	0x00020740


	//   ....[185]....
        /*0b0c*/ 	.word	0x000207b0


	//   ....[186]....
        /*0b10*/ 	.word	0x00020820


	//   ....[187]....
        /*0b14*/ 	.word	0x00020990


	//   ....[188]....
        /*0b18*/ 	.word	0x000209f0


	//   ....[189]....
        /*0b1c*/ 	.word	0x00020a60


	//   ....[190]....
        /*0b20*/ 	.word	0x00020ad0


	//   ....[191]....
        /*0b24*/ 	.word	0x00020c40


	//   ....[192]....
        /*0b28*/ 	.word	0x00020ca0


	//   ....[193]....
        /*0b2c*/ 	.word	0x00020d10


	//   ....[194]....
        /*0b30*/ 	.word	0x00020d80


	//   ....[195]....
        /*0b34*/ 	.word	0x00020f00


	//   ....[196]....
        /*0b38*/ 	.word	0x00020f60


	//   ....[197]....
        /*0b3c*/ 	.word	0x00020fd0


	//   ....[198]....
        /*0b40*/ 	.word	0x00021040


	//   ....[199]....
        /*0b44*/ 	.word	0x000211c0


	//   ....[200]....
        /*0b48*/ 	.word	0x00021220


	//   ....[201]....
        /*0b4c*/ 	.word	0x00021290


	//   ....[202]....
        /*0b50*/ 	.word	0x00021300


	//   ....[203]....
        /*0b54*/ 	.word	0x00021480


	//   ....[204]....
        /*0b58*/ 	.word	0x000214e0


	//   ....[205]....
        /*0b5c*/ 	.word	0x00021530


	//   ....[206]....
        /*0b60*/ 	.word	0x000215a0


	//   ....[207]....
        /*0b64*/ 	.word	0x00021610


	//   ....[208]....
        /*0b68*/ 	.word	0x00021790


	//   ....[209]....
        /*0b6c*/ 	.word	0x000217f0


	//   ....[210]....
        /*0b70*/ 	.word	0x00021850


	//   ....[211]....
        /*0b74*/ 	.word	0x000218b0


	//   ....[212]....
        /*0b78*/ 	.word	0x00021900


	//   ....[213]....
        /*0b7c*/ 	.word	0x00021940


	//   ....[214]....
        /*0b80*/ 	.word	0x000219b0


	//   ....[215]....
        /*0b84*/ 	.word	0x00021a20


	//   ....[216]....
        /*0b88*/ 	.word	0x00021a90


	//   ....[217]....
        /*0b8c*/ 	.word	0x00021af0


	//   ....[218]....
        /*0b90*/ 	.word	0x00021b60


	//   ....[219]....
        /*0b94*/ 	.word	0x00021bd0


	//   ....[220]....
        /*0b98*/ 	.word	0x00021c40


	//   ....[221]....
        /*0b9c*/ 	.word	0x00021ca0


	//   ....[222]....
        /*0ba0*/ 	.word	0x00021d10


	//   ....[223]....
        /*0ba4*/ 	.word	0x00021d80


	//   ....[224]....
        /*0ba8*/ 	.word	0x00021df0


	//   ....[225]....
        /*0bac*/ 	.word	0x00021e50


	//   ....[226]....
        /*0bb0*/ 	.word	0x00021ec0


	//   ....[227]....
        /*0bb4*/ 	.word	0x00021f30


	//   ....[228]....
        /*0bb8*/ 	.word	0x00021fa0


	//   ....[229]....
        /*0bbc*/ 	.word	0x00022000


	//   ....[230]....
        /*0bc0*/ 	.word	0x00022070


	//   ....[231]....
        /*0bc4*/ 	.word	0x000220e0


	//   ....[232]....
        /*0bc8*/ 	.word	0x00022150


	//   ....[233]....
        /*0bcc*/ 	.word	0x000221b0


	//   ....[234]....
        /*0bd0*/ 	.word	0x00022220


	//   ....[235]....
        /*0bd4*/ 	.word	0x00022290


	//   ....[236]....
        /*0bd8*/ 	.word	0x000222e0


	//   ....[237]....
        /*0bdc*/ 	.word	0x00022320


	//   ....[238]....
        /*0be0*/ 	.word	0x00022370


	//   ....[239]....
        /*0be4*/ 	.word	0x000223c0


	//   ....[240]....
        /*0be8*/ 	.word	0x00022410


	//   ....[241]....
        /*0bec*/ 	.word	0x00022480


	//   ....[242]....
        /*0bf0*/ 	.word	0x000224d0


	//   ....[243]....
        /*0bf4*/ 	.word	0x00022520


	//   ....[244]....
        /*0bf8*/ 	.word	0x00022570


	//   ....[245]....
        /*0bfc*/ 	.word	0x000225c0


	//   ....[246]....
        /*0c00*/ 	.word	0x00022610


	//   ....[247]....
        /*0c04*/ 	.word	0x00022680


	//   ....[248]....
        /*0c08*/ 	.word	0x000226d0


	//   ....[249]....
        /*0c0c*/ 	.word	0x00022740


	//   ....[250]....
        /*0c10*/ 	.word	0x000227a0


	//   ....[251]....
        /*0c14*/ 	.word	0x00022810


	//----- nvinfo : EIATTR_EXIT_INSTR_OFFSETS
	.align		4
.L_560:
        /*0c18*/ 	.byte	0x04, 0x1c
        /*0c1a*/ 	.short	(.L_562 - .L_561)


	//   ....[0]....
.L_561:
        /*0c1c*/ 	.word	0x000010d0


	//   ....[1]....
        /*0c20*/ 	.word	0x0001f720


	//----- nvinfo : EIATTR_MAX_THREADS
	.align		4
.L_562:
        /*0c24*/ 	.byte	0x04, 0x05
        /*0c26*/ 	.short	(.L_564 - .L_563)
.L_563:
        /*0c28*/ 	.word	0x00000100
        /*0c2c*/ 	.word	0x00000001
        /*0c30*/ 	.word	0x00000001


	//----- nvinfo : EIATTR_CRS_STACK_SIZE
	.align		4
.L_564:
        /*0c34*/ 	.byte	0x04, 0x1e
        /*0c36*/ 	.short	(.L_566 - .L_565)
.L_565:
        /*0c38*/ 	.word	0x00000000
.L_566:


//--------------------- .nv.callgraph             --------------------------
	.section	.nv.callgraph,"",@"SHT_CUDA_CALLGRAPH"
	.align	4
	.sectionentsize	8
	.align		4
        /*0000*/ 	.word	0x00000000
	.align		4
        /*0004*/ 	.word	0xffffffff
	.align		4
        /*0008*/ 	.word	0x00000000
	.align		4
        /*000c*/ 	.word	0xfffffffe
	.align		4
        /*0010*/ 	.word	0x00000000
	.align		4
        /*0014*/ 	.word	0xfffffffd
	.align		4
        /*0018*/ 	.word	0x00000000
	.align		4
        /*001c*/ 	.word	0xfffffffc


//--------------------- .nv.rel.action            --------------------------
	.section	.nv.rel.action,"",@"SHT_CUDA_RELOCINFO"
	.align	8
	.sectionentsize	8
        /*0000*/ 	.byte	0x73, 0x00, 0x00, 0x00, 0x00, 0x00, 0x00, 0x00, 0x00, 0x00, 0x00, 0x11, 0x25, 0x00, 0x05, 0x36


//--------------------- .nv.constant4             --------------------------
	.section	.nv.constant4,"a",@progbits
	.align	8
	.align		8
.nv.constant4:
        /*0000*/ 	.dword	_ZN86_INTERNAL_238bc430_50_flash_fwd_hdim192_fp16_paged_split_softcap_sm80_cu_9b94ef52_31574cuda3std3__45__cpo5beginE
	.align		8
        /*0008*/ 	.dword	_ZN86_INTERNAL_238bc430_50_flash_fwd_hdim192_fp16_paged_split_softcap_sm80_cu_9b94ef52_31574cuda3std3__45__cpo3endE
	.align		8
        /*0010*/ 	.dword	_ZN86_INTERNAL_238bc430_50_flash_fwd_hdim192_fp16_paged_split_softcap_sm80_cu_9b94ef52_31574cuda3std3__45__cpo6cbeginE
	.align		8
        /*0018*/ 	.dword	_ZN86_INTERNAL_238bc430_50_flash_fwd_hdim192_fp16_paged_split_softcap_sm80_cu_9b94ef52_31574cuda3std3__45__cpo4cendE
	.align		8
        /*0020*/ 	.dword	_ZN86_INTERNAL_238bc430_50_flash_fwd_hdim192_fp16_paged_split_softcap_sm80_cu_9b94ef52_31574cuda3std3__488_GLOBAL__N__238bc430_50_flash_fwd_hdim192_fp16_paged_split_softcap_sm80_cu_9b94ef52_31576ignoreE
	.align		8
        /*0028*/ 	.dword	_ZN86_INTERNAL_238bc430_50_flash_fwd_hdim192_fp16_paged_split_softcap_sm80_cu_9b94ef52_31574cuda3std3__419piecewise_constructE
	.align		8
        /*0030*/ 	.dword	_ZN86_INTERNAL_238bc430_50_flash_fwd_hdim192_fp16_paged_split_softcap_sm80_cu_9b94ef52_31574cuda3std3__48in_placeE
	.align		8
        /*0038*/ 	.dword	_ZN86_INTERNAL_238bc430_50_flash_fwd_hdim192_fp16_paged_split_softcap_sm80_cu_9b94ef52_31574cuda3std6ranges3__45__cpo4swapE
	.align		8
        /*0040*/ 	.dword	_ZN86_INTERNAL_238bc430_50_flash_fwd_hdim192_fp16_paged_split_softcap_sm80_cu_9b94ef52_31574cuda3std6ranges3__45__cpo9iter_moveE
	.align		8
        /*0048*/ 	.dword	_ZN86_INTERNAL_238bc430_50_flash_fwd_hdim192_fp16_paged_split_softcap_sm80_cu_9b94ef52_31574cute7productE
	.align		8
        /*0050*/ 	.dword	_ZN86_INTERNAL_238bc430_50_flash_fwd_hdim192_fp16_paged_split_softcap_sm80_cu_9b94ef52_31574cute1_E


//--------------------- .nv.constant0._ZN7cutlass13device_kernelIN5flash19enable_sm80_to_sm89INS1_16FlashAttnFwdSm80INS1_25CollectiveMainloopFwdSm80ILi8ELi1ELb0EN4cute5tupleIJNS5_1CILi128EEENS7_ILi64EEENS7_ILi192EEEEEELi192ENS_6half_tEfNS_4arch4Sm80ELb0ELb0ELb1ELb0ELb1ELb0ELb1ELb1EEENS1_21CollectiveEpilogueFwdINS6_IJS8_SA_S9_EEENS6_IJNS7_ILi1EEESI_SI_EEESC_SE_Li256ELb0ELb1ELb1ELb0EEENS1_19SingleTileSchedulerILb0ELb1ELb1ELi128EEEEEEEEEvNT_6ParamsE --------------------------
	.section	.nv.constant0._ZN7cutlass13device_kernelIN5flash19enable_sm80_to_sm89INS1_16FlashAttnFwdSm80INS1_25CollectiveMainloopFwdSm80ILi8ELi1ELb0EN4cute5tupleIJNS5_1CILi128EEENS7_ILi64EEENS7_ILi192EEEEEELi192ENS_6half_tEfNS_4arch4Sm80ELb0ELb0ELb1ELb0ELb1ELb0ELb1ELb1EEENS1_21CollectiveEpilogueFwdINS6_IJS8_SA_S9_EEENS6_IJNS7_ILi1EEESI_SI_EEESC_SE_Li256ELb0ELb1ELb1ELb0EEENS1_19SingleTileSchedulerILb0ELb1ELb1ELi128EEEEEEEEEvNT_6ParamsE,"a",@progbits
	.sectionflags	@""
	.align	4
.nv.constant0._ZN7cutlass13device_kernelIN5flash19enable_sm80_to_sm89INS1_16FlashAttnFwdSm80INS1_25CollectiveMainloopFwdSm80ILi8ELi1ELb0EN4cute5tupleIJNS5_1CILi128EEENS7_ILi64EEENS7_ILi192EEEEEELi192ENS_6half_tEfNS_4arch4Sm80ELb0ELb0ELb1ELb0ELb1ELb0ELb1ELb1EEENS1_21CollectiveEpilogueFwdINS6_IJS8_SA_S9_EEENS6_IJNS7_ILi1EEESI_SI_EEESC_SE_Li256ELb0ELb1ELb1ELb0EEENS1_19SingleTileSchedulerILb0ELb1ELb1ELi128EEEEEEEEEvNT_6ParamsE:
	.zero		1400


//--------------------- .nv.constant0._ZN7cutlass13device_kernelIN5flash19enable_sm80_to_sm89INS1_16FlashAttnFwdSm80INS1_25CollectiveMainloopFwdSm80ILi8ELi1ELb0EN4cute5tupleIJNS5_1CILi128EEENS7_ILi64EEENS7_ILi192EEEEEELi192ENS_6half_tEfNS_4arch4Sm80ELb0ELb0ELb1ELb1ELb1ELb0ELb1ELb1EEENS1_21CollectiveEpilogueFwdINS6_IJS8_SA_S9_EEENS6_IJNS7_ILi1EEESI_SI_EEESC_SE_Li256ELb1ELb1ELb1ELb0EEENS1_36VarlenDynamicPersistentTileSchedulerILi128ELi64ELi256ELi256ELb1ELb1ELb0ELb0ELb1ELb1EEEEEEEEEvNT_6ParamsE --------------------------
	.section	.nv.constant0._ZN7cutlass13device_kernelIN5flash19enable_sm80_to_sm89INS1_16FlashAttnFwdSm80INS1_25CollectiveMainloopFwdSm80ILi8ELi1ELb0EN4cute5tupleIJNS5_1CILi128EEENS7_ILi64EEENS7_ILi192EEEEEELi192ENS_6half_tEfNS_4arch4Sm80ELb0ELb0ELb1ELb1ELb1ELb0ELb1ELb1EEENS1_21CollectiveEpilogueFwdINS6_IJS8_SA_S9_EEENS6_IJNS7_ILi1EEESI_SI_EEESC_SE_Li256ELb1ELb1ELb1ELb0EEENS1_36VarlenDynamicPersistentTileSchedulerILi128ELi64ELi256ELi256ELb1ELb1ELb0ELb0ELb1ELb1EEEEEEEEEvNT_6ParamsE,"a",@progbits
	.sectionflags	@""
	.align	4
.nv.constant0._ZN7cutlass13device_kernelIN5flash19enable_sm80_to_sm89INS1_16FlashAttnFwdSm80INS1_25CollectiveMainloopFwdSm80ILi8ELi1ELb0EN4cute5tupleIJNS5_1CILi128EEENS7_ILi64EEENS7_ILi192EEEEEELi192ENS_6half_tEfNS_4arch4Sm80ELb0ELb0ELb1ELb1ELb1ELb0ELb1ELb1EEENS1_21CollectiveEpilogueFwdINS6_IJS8_SA_S9_EEENS6_IJNS7_ILi1EEESI_SI_EEESC_SE_Li256ELb1ELb1ELb1ELb0EEENS1_36VarlenDynamicPersistentTileSchedulerILi128ELi64ELi256ELi256ELb1ELb1ELb0ELb0ELb1ELb1EEEEEEEEEvNT_6ParamsE:
	.zero		1432


//--------------------- .nv.constant0._ZN7cutlass13device_kernelIN5flash19enable_sm80_to_sm89INS1_16FlashAttnFwdSm80INS1_25CollectiveMainloopFwdSm80ILi8ELi1ELb0EN4cute5tupleIJNS5_1CILi128EEENS7_ILi64EEENS7_ILi192EEEEEELi192ENS_6half_tEfNS_4arch4Sm80ELb0ELb0ELb1ELb1ELb1ELb1ELb1ELb1EEENS1_21CollectiveEpilogueFwdINS6_IJS8_SA_S9_EEENS6_IJNS7_ILi1EEESI_SI_EEESC_SE_Li256ELb1ELb1ELb1ELb0EEENS1_36VarlenDynamicPersistentTileSchedulerILi128ELi64ELi256ELi256ELb1ELb1ELb0ELb0ELb1ELb1EEEEEEEEEvNT_6ParamsE --------------------------
	.section	.nv.constant0._ZN7cutlass13device_kernelIN5flash19enable_sm80_to_sm89INS1_16FlashAttnFwdSm80INS1_25CollectiveMainloopFwdSm80ILi8ELi1ELb0EN4cute5tupleIJNS5_1CILi128EEENS7_ILi64EEENS7_ILi192EEEEEELi192ENS_6half_tEfNS_4arch4Sm80ELb0ELb0ELb1ELb1ELb1ELb1ELb1ELb1EEENS1_21CollectiveEpilogueFwdINS6_IJS8_SA_S9_EEENS6_IJNS7_ILi1EEESI_SI_EEESC_SE_Li256ELb1ELb1ELb1ELb0EEENS1_36VarlenDynamicPersistentTileSchedulerILi128ELi64ELi256ELi256ELb1ELb1ELb0ELb0ELb1ELb1EEEEEEEEEvNT_6ParamsE,"a",@progbits
	.sectionflags	@""
	.align	4
.nv.constant0._ZN7cutlass13device_kernelIN5flash19enable_sm80_to_sm89INS1_16FlashAttnFwdSm80INS1_25CollectiveMainloopFwdSm80ILi8ELi1ELb0EN4cute5tupleIJNS5_1CILi128EEENS7_ILi64EEENS7_ILi192EEEEEELi192ENS_6half_tEfNS_4arch4Sm80ELb0ELb0ELb1ELb1ELb1ELb1ELb1ELb1EEENS1_21CollectiveEpilogueFwdINS6_IJS8_SA_S9_EEENS6_IJNS7_ILi1EEESI_SI_EEESC_SE_Li256ELb1ELb1ELb1ELb0EEENS1_36VarlenDynamicPersistentTileSchedulerILi128ELi64ELi256ELi256ELb1ELb1ELb0ELb0ELb1ELb1EEEEEEEEEvNT_6ParamsE:
	.zero		1432


//--------------------- .nv.constant0._ZN7cutlass13device_kernelIN5flash19enable_sm80_to_sm89INS1_16FlashAttnFwdSm80INS1_25CollectiveMainloopFwdSm80ILi8ELi1ELb0EN4cute5tupleIJNS5_1CILi128EEENS7_ILi64EEENS7_ILi192EEEEEELi192ENS_6half_tEfNS_4arch4Sm80ELb0ELb1ELb1ELb0ELb1ELb0ELb1ELb1EEENS1_21CollectiveEpilogueFwdINS6_IJS8_SA_S9_EEENS6_IJNS7_ILi1EEESI_SI_EEESC_SE_Li256ELb0ELb1ELb1ELb0EEENS1_19SingleTileSchedulerILb0ELb1ELb1ELi128EEEEEEEEEvNT_6ParamsE --------------------------
	.section	.nv.constant0._ZN7cutlass13device_kernelIN5flash19enable_sm80_to_sm89INS1_16FlashAttnFwdSm80INS1_25CollectiveMainloopFwdSm80ILi8ELi1ELb0EN4cute5tupleIJNS5_1CILi128EEENS7_ILi64EEENS7_ILi192EEEEEELi192ENS_6half_tEfNS_4arch4Sm80ELb0ELb1ELb1ELb0ELb1ELb0ELb1ELb1EEENS1_21CollectiveEpilogueFwdINS6_IJS8_SA_S9_EEENS6_IJNS7_ILi1EEESI_SI_EEESC_SE_Li256ELb0ELb1ELb1ELb0EEENS1_19SingleTileSchedulerILb0ELb1ELb1ELi128EEEEEEEEEvNT_6ParamsE,"a",@progbits
	.sectionflags	@""
	.align	4
.nv.constant0._ZN7cutlass13device_kernelIN5flash19enable_sm80_to_sm89INS1_16FlashAttnFwdSm80INS1_25CollectiveMainloopFwdSm80ILi8ELi1ELb0EN4cute5tupleIJNS5_1CILi128EEENS7_ILi64EEENS7_ILi192EEEEEELi192ENS_6half_tEfNS_4arch4Sm80ELb0ELb1ELb1ELb0ELb1ELb0ELb1ELb1EEENS1_21CollectiveEpilogueFwdINS6_IJS8_SA_S9_EEENS6_IJNS7_ILi1EEESI_SI_EEESC_SE_Li256ELb0ELb1ELb1ELb0EEENS1_19SingleTileSchedulerILb0ELb1ELb1ELi128EEEEEEEEEvNT_6ParamsE:
	.zero		1400


//--------------------- .nv.constant0._ZN7cutlass13device_kernelIN5flash19enable_sm80_to_sm89INS1_16FlashAttnFwdSm80INS1_25CollectiveMainloopFwdSm80ILi8ELi1ELb0EN4cute5tupleIJNS5_1CILi128EEENS7_ILi64EEENS7_ILi192EEEEEELi192ENS_6half_tEfNS_4arch4Sm80ELb0ELb1ELb1ELb1ELb1ELb0ELb1ELb1EEENS1_21CollectiveEpilogueFwdINS6_IJS8_SA_S9_EEENS6_IJNS7_ILi1EEESI_SI_EEESC_SE_Li256ELb1ELb1ELb1ELb0EEENS1_36VarlenDynamicPersistentTileSchedulerILi128ELi64ELi256ELi256ELb1ELb1ELb0ELb1ELb0ELb1EEEEEEEEEvNT_6ParamsE --------------------------
	.section	.nv.constant0._ZN7cutlass13device_kernelIN5flash19enable_sm80_to_sm89INS1_16FlashAttnFwdSm80INS1_25CollectiveMainloopFwdSm80ILi8ELi1ELb0EN4cute5tupleIJNS5_1CILi128EEENS7_ILi64EEENS7_ILi192EEEEEELi192ENS_6half_tEfNS_4arch4Sm80ELb0ELb1ELb1ELb1ELb1ELb0ELb1ELb1EEENS1_21CollectiveEpilogueFwdINS6_IJS8_SA_S9_EEENS6_IJNS7_ILi1EEESI_SI_EEESC_SE_Li256ELb1ELb1ELb1ELb0EEENS1_36VarlenDynamicPersistentTileSchedulerILi128ELi64ELi256ELi256ELb1ELb1ELb0ELb1ELb0ELb1EEEEEEEEEvNT_6ParamsE,"a",@progbits
	.sectionflags	@""
	.align	4
.nv.constant0._ZN7cutlass13device_kernelIN5flash19enable_sm80_to_sm89INS1_16FlashAttnFwdSm80INS1_25CollectiveMainloopFwdSm80ILi8ELi1ELb0EN4cute5tupleIJNS5_1CILi128EEENS7_ILi64EEENS7_ILi192EEEEEELi192ENS_6half_tEfNS_4arch4Sm80ELb0ELb1ELb1ELb1ELb1ELb0ELb1ELb1EEENS1_21CollectiveEpilogueFwdINS6_IJS8_SA_S9_EEENS6_IJNS7_ILi1EEESI_SI_EEESC_SE_Li256ELb1ELb1ELb1ELb0EEENS1_36VarlenDynamicPersistentTileSchedulerILi128ELi64ELi256ELi256ELb1ELb1ELb0ELb1ELb0ELb1EEEEEEEEEvNT_6ParamsE:
	.zero		1432


//--------------------- .nv.constant0._ZN7cutlass13device_kernelIN5flash19enable_sm80_to_sm89INS1_16FlashAttnFwdSm80INS1_25CollectiveMainloopFwdSm80ILi8ELi1ELb0EN4cute5tupleIJNS5_1CILi128EEENS7_ILi64EEENS7_ILi192EEEEEELi192ENS_6half_tEfNS_4arch4Sm80ELb0ELb1ELb1ELb1ELb1ELb1ELb1ELb1EEENS1_21CollectiveEpilogueFwdINS6_IJS8_SA_S9_EEENS6_IJNS7_ILi1EEESI_SI_EEESC_SE_Li256ELb1ELb1ELb1ELb0EEENS1_36VarlenDynamicPersistentTileSchedulerILi128ELi64ELi256ELi256ELb1ELb1ELb0ELb1ELb0ELb1EEEEEEEEEvNT_6ParamsE --------------------------
	.section	.nv.constant0._ZN7cutlass13device_kernelIN5flash19enable_sm80_to_sm89INS1_16FlashAttnFwdSm80INS1_25CollectiveMainloopFwdSm80ILi8ELi1ELb0EN4cute5tupleIJNS5_1CILi128EEENS7_ILi64EEENS7_ILi192EEEEEELi192ENS_6half_tEfNS_4arch4Sm80ELb0ELb1ELb1ELb1ELb1ELb1ELb1ELb1EEENS1_21CollectiveEpilogueFwdINS6_IJS8_SA_S9_EEENS6_IJNS7_ILi1EEESI_SI_EEESC_SE_Li256ELb1ELb1ELb1ELb0EEENS1_36VarlenDynamicPersistentTileSchedulerILi128ELi64ELi256ELi256ELb1ELb1ELb0ELb1ELb0ELb1EEEEEEEEEvNT_6ParamsE,"a",@progbits
	.sectionflags	@""
	.align	4
.nv.constant0._ZN7cutlass13device_kernelIN5flash19enable_sm80_to_sm89INS1_16FlashAttnFwdSm80INS1_25CollectiveMainloopFwdSm80ILi8ELi1ELb0EN4cute5tupleIJNS5_1CILi128EEENS7_ILi64EEENS7_ILi192EEEEEELi192ENS_6half_tEfNS_4arch4Sm80ELb0ELb1ELb1ELb1ELb1ELb1ELb1ELb1EEENS1_21CollectiveEpilogueFwdINS6_IJS8_SA_S9_EEENS6_IJNS7_ILi1EEESI_SI_EEESC_SE_Li256ELb1ELb1ELb1ELb0EEENS1_36VarlenDynamicPersistentTileSchedulerILi128ELi64ELi256ELi256ELb1ELb1ELb0ELb1ELb0ELb1EEEEEEEEEvNT_6ParamsE:
	.zero		1432


//--------------------- .nv.constant0._ZN7cutlass13device_kernelIN5flash19enable_sm80_to_sm89INS1_16FlashAttnFwdSm80INS1_25CollectiveMainloopFwdSm80ILi8ELi1ELb0EN4cute5tupleIJNS5_1CILi128EEENS7_ILi64EEENS7_ILi192EEEEEELi192ENS_6half_tEfNS_4arch4Sm80ELb1ELb0ELb1ELb0ELb1ELb0ELb1ELb1EEENS1_21CollectiveEpilogueFwdINS6_IJS8_SA_S9_EEENS6_IJNS7_ILi1EEESI_SI_EEESC_SE_Li256ELb0ELb1ELb1ELb0EEENS1_30DynamicPersistentTileSchedulerILi256ELi256ELb1ELb1ELb0EEEEEEEEEvNT_6ParamsE --------------------------
	.section	.nv.constant0._ZN7cutlass13device_kernelIN5flash19enable_sm80_to_sm89INS1_16FlashAttnFwdSm80INS1_25CollectiveMainloopFwdSm80ILi8ELi1ELb0EN4cute5tupleIJNS5_1CILi128EEENS7_ILi64EEENS7_ILi192EEEEEELi192ENS_6half_tEfNS_4arch4Sm80ELb1ELb0ELb1ELb0ELb1ELb0ELb1ELb1EEENS1_21CollectiveEpilogueFwdINS6_IJS8_SA_S9_EEENS6_IJNS7_ILi1EEESI_SI_EEESC_SE_Li256ELb0ELb1ELb1ELb0EEENS1_30DynamicPersistentTileSchedulerILi256ELi256ELb1ELb1ELb0EEEEEEEEEvNT_6ParamsE,"a",@progbits
	.sectionflags	@""
	.align	4
.nv.constant0._ZN7cutlass13device_kernelIN5flash19enable_sm80_to_sm89INS1_16FlashAttnFwdSm80INS1_25CollectiveMainloopFwdSm80ILi8ELi1ELb0EN4cute5tupleIJNS5_1CILi128EEENS7_ILi64EEENS7_ILi192EEEEEELi192ENS_6half_tEfNS_4arch4Sm80ELb1ELb0ELb1ELb0ELb1ELb0ELb1ELb1EEENS1_21CollectiveEpilogueFwdINS6_IJS8_SA_S9_EEENS6_IJNS7_ILi1EEESI_SI_EEESC_SE_Li256ELb0ELb1ELb1ELb0EEENS1_30DynamicPersistentTileSchedulerILi256ELi256ELb1ELb1ELb0EEEEEEEEEvNT_6ParamsE:
	.zero		1416


//--------------------- .nv.constant0._ZN7cutlass13device_kernelIN5flash19enable_sm80_to_sm89INS1_16FlashAttnFwdSm80INS1_25CollectiveMainloopFwdSm80ILi8ELi1ELb0EN4cute5tupleIJNS5_1CILi128EEENS7_ILi64EEENS7_ILi192EEEEEELi192ENS_6half_tEfNS_4arch4Sm80ELb1ELb0ELb1ELb1ELb1ELb0ELb1ELb1EEENS1_21CollectiveEpilogueFwdINS6_IJS8_SA_S9_EEENS6_IJNS7_ILi1EEESI_SI_EEESC_SE_Li256ELb1ELb1ELb1ELb0EEENS1_36VarlenDynamicPersistentTileSchedulerILi128ELi64ELi256ELi256ELb1ELb1ELb0ELb1ELb1ELb1EEEEEEEEEvNT_6ParamsE --------------------------
	.section	.nv.constant0._ZN7cutlass13device_kernelIN5flash19enable_sm80_to_sm89INS1_16FlashAttnFwdSm80INS1_25CollectiveMainloopFwdSm80ILi8ELi1ELb0EN4cute5tupleIJNS5_1CILi128EEENS7_ILi64EEENS7_ILi192EEEEEELi192ENS_6half_tEfNS_4arch4Sm80ELb1ELb0ELb1ELb1ELb1ELb0ELb1ELb1EEENS1_21CollectiveEpilogueFwdINS6_IJS8_SA_S9_EEENS6_IJNS7_ILi1EEESI_SI_EEESC_SE_Li256ELb1ELb1ELb1ELb0EEENS1_36VarlenDynamicPersistentTileSchedulerILi128ELi64ELi256ELi256ELb1ELb1ELb0ELb1ELb1ELb1EEEEEEEEEvNT_6ParamsE,"a",@progbits
	.sectionflags	@""
	.align	4
.nv.constant0._ZN7cutlass13device_kernelIN5flash19enable_sm80_to_sm89INS1_16FlashAttnFwdSm80INS1_25CollectiveMainloopFwdSm80ILi8ELi1ELb0EN4cute5tupleIJNS5_1CILi128EEENS7_ILi64EEENS7_ILi192EEEEEELi192ENS_6half_tEfNS_4arch4Sm80ELb1ELb0ELb1ELb1ELb1ELb0ELb1ELb1EEENS1_21CollectiveEpilogueFwdINS6_IJS8_SA_S9_EEENS6_IJNS7_ILi1EEESI_SI_EEESC_SE_Li256ELb1ELb1ELb1ELb0EEENS1_36VarlenDynamicPersistentTileSchedulerILi128ELi64ELi256ELi256ELb1ELb1ELb0ELb1ELb1ELb1EEEEEEEEEvNT_6ParamsE:
	.zero		1432


//--------------------- .nv.constant0._ZN7cutlass13device_kernelIN5flash19enable_sm80_to_sm89INS1_16FlashAttnFwdSm80INS1_25CollectiveMainloopFwdSm80ILi8ELi1ELb0EN4cute5tupleIJNS5_1CILi128EEENS7_ILi64EEENS7_ILi192EEEEEELi192ENS_6half_tEfNS_4arch4Sm80ELb1ELb0ELb1ELb1ELb1ELb1ELb1ELb1EEENS1_21CollectiveEpilogueFwdINS6_IJS8_SA_S9_EEENS6_IJNS7_ILi1EEESI_SI_EEESC_SE_Li256ELb1ELb1ELb1ELb0EEENS1_36VarlenDynamicPersistentTileSchedulerILi128ELi64ELi256ELi256ELb1ELb1ELb0ELb1ELb1ELb1EEEEEEEEEvNT_6ParamsE --------------------------
	.section	.nv.constant0._ZN7cutlass13device_kernelIN5flash19enable_sm80_to_sm89INS1_16FlashAttnFwdSm80INS1_25CollectiveMainloopFwdSm80ILi8ELi1ELb0EN4cute5tupleIJNS5_1CILi128EEENS7_ILi64EEENS7_ILi192EEEEEELi192ENS_6half_tEfNS_4arch4Sm80ELb1ELb0ELb1ELb1ELb1ELb1ELb1ELb1EEENS1_21CollectiveEpilogueFwdINS6_IJS8_SA_S9_EEENS6_IJNS7_ILi1EEESI_SI_EEESC_SE_Li256ELb1ELb1ELb1ELb0EEENS1_36VarlenDynamicPersistentTileSchedulerILi128ELi64ELi256ELi256ELb1ELb1ELb0ELb1ELb1ELb1EEEEEEEEEvNT_6ParamsE,"a",@progbits
	.sectionflags	@""
	.align	4
.nv.constant0._ZN7cutlass13device_kernelIN5flash19enable_sm80_to_sm89INS1_16FlashAttnFwdSm80INS1_25CollectiveMainloopFwdSm80ILi8ELi1ELb0EN4cute5tupleIJNS5_1CILi128EEENS7_ILi64EEENS7_ILi192EEEEEELi192ENS_6half_tEfNS_4arch4Sm80ELb1ELb0ELb1ELb1ELb1ELb1ELb1ELb1EEENS1_21CollectiveEpilogueFwdINS6_IJS8_SA_S9_EEENS6_IJNS7_ILi1EEESI_SI_EEESC_SE_Li256ELb1ELb1ELb1ELb0EEENS1_36VarlenDynamicPersistentTileSchedulerILi128ELi64ELi256ELi256ELb1ELb1ELb0ELb1ELb1ELb1EEEEEEEEEvNT_6ParamsE:
	.zero		1432


//--------------------- .nv.constant0._ZN7cutlass13device_kernelIN5flash19enable_sm80_to_sm89INS1_16FlashAttnFwdSm80INS1_25CollectiveMainloopFwdSm80ILi8ELi2ELb0EN4cute5tupleIJNS5_1CILi128EEENS7_ILi64EEENS7_ILi192EEEEEELi192ENS_6half_tEfNS_4arch4Sm80ELb0ELb0ELb1ELb0ELb1ELb0ELb1ELb1EEENS1_21CollectiveEpilogueFwdINS6_IJS8_SA_S9_EEENS6_IJNS7_ILi1EEESI_SI_EEESC_SE_Li256ELb0ELb1ELb1ELb0EEENS1_19SingleTileSchedulerILb0ELb1ELb1ELi128EEEEEEEEEvNT_6ParamsE --------------------------
	.section	.nv.constant0._ZN7cutlass13device_kernelIN5flash19enable_sm80_to_sm89INS1_16FlashAttnFwdSm80INS1_25CollectiveMainloopFwdSm80ILi8ELi2ELb0EN4cute5tupleIJNS5_1CILi128EEENS7_ILi64EEENS7_ILi192EEEEEELi192ENS_6half_tEfNS_4arch4Sm80ELb0ELb0ELb1ELb0ELb1ELb0ELb1ELb1EEENS1_21CollectiveEpilogueFwdINS6_IJS8_SA_S9_EEENS6_IJNS7_ILi1EEESI_SI_EEESC_SE_Li256ELb0ELb1ELb1ELb0EEENS1_19SingleTileSchedulerILb0ELb1ELb1ELi128EEEEEEEEEvNT_6ParamsE,"a",@progbits
	.sectionflags	@""
	.align	4
.nv.constant0._ZN7cutlass13device_kernelIN5flash19enable_sm80_to_sm89INS1_16FlashAttnFwdSm80INS1_25CollectiveMainloopFwdSm80ILi8ELi2ELb0EN4cute5tupleIJNS5_1CILi128EEENS7_ILi64EEENS7_ILi192EEEEEELi192ENS_6half_tEfNS_4arch4Sm80ELb0ELb0ELb1ELb0ELb1ELb0ELb1ELb1EEENS1_21CollectiveEpilogueFwdINS6_IJS8_SA_S9_EEENS6_IJNS7_ILi1EEESI_SI_EEESC_SE_Li256ELb0ELb1ELb1ELb0EEENS1_19SingleTileSchedulerILb0ELb1ELb1ELi128EEEEEEEEEvNT_6ParamsE:
	.zero		1400


//--------------------- .nv.constant0._ZN7cutlass13device_kernelIN5flash19enable_sm80_to_sm89INS1_16FlashAttnFwdSm80INS1_25CollectiveMainloopFwdSm80ILi8ELi2ELb0EN4cute5tupleIJNS5_1CILi128EEENS7_ILi64EEENS7_ILi192EEEEEELi192ENS_6half_tEfNS_4arch4Sm80ELb0ELb0ELb1ELb1ELb1ELb0ELb1ELb1EEENS1_21CollectiveEpilogueFwdINS6_IJS8_SA_S9_EEENS6_IJNS7_ILi1EEESI_SI_EEESC_SE_Li256ELb1ELb1ELb1ELb0EEENS1_36VarlenDynamicPersistentTileSchedulerILi128ELi64ELi256ELi256ELb1ELb1ELb0ELb0ELb1ELb1EEEEEEEEEvNT_6ParamsE --------------------------
	.section	.nv.constant0._ZN7cutlass13device_kernelIN5flash19enable_sm80_to_sm89INS1_16FlashAttnFwdSm80INS1_25CollectiveMainloopFwdSm80ILi8ELi2ELb0EN4cute5tupleIJNS5_1CILi128EEENS7_ILi64EEENS7_ILi192EEEEEELi192ENS_6half_tEfNS_4arch4Sm80ELb0ELb0ELb1ELb1ELb1ELb0ELb1ELb1EEENS1_21CollectiveEpilogueFwdINS6_IJS8_SA_S9_EEENS6_IJNS7_ILi1EEESI_SI_EEESC_SE_Li256ELb1ELb1ELb1ELb0EEENS1_36VarlenDynamicPersistentTileSchedulerILi128ELi64ELi256ELi256ELb1ELb1ELb0ELb0ELb1ELb1EEEEEEEEEvNT_6ParamsE,"a",@progbits
	.sectionflags	@""
	.align	4
.nv.constant0._ZN7cutlass13device_kernelIN5flash19enable_sm80_to_sm89INS1_16FlashAttnFwdSm80INS1_25CollectiveMainloopFwdSm80ILi8ELi2ELb0EN4cute5tupleIJNS5_1CILi128EEENS7_ILi64EEENS7_ILi192EEEEEELi192ENS_6half_tEfNS_4arch4Sm80ELb0ELb0ELb1ELb1ELb1ELb0ELb1ELb1EEENS1_21CollectiveEpilogueFwdINS6_IJS8_SA_S9_EEENS6_IJNS7_ILi1EEESI_SI_EEESC_SE_Li256ELb1ELb1ELb1ELb0EEENS1_36VarlenDynamicPersistentTileSchedulerILi128ELi64ELi256ELi256ELb1ELb1ELb0ELb0ELb1ELb1EEEEEEEEEvNT_6ParamsE:
	.zero		1432


//--------------------- .nv.constant0._ZN7cutlass13device_kernelIN5flash19enable_sm80_to_sm89INS1_16FlashAttnFwdSm80INS1_25CollectiveMainloopFwdSm80ILi8ELi2ELb0EN4cute5tupleIJNS5_1CILi128EEENS7_ILi64EEENS7_ILi192EEEEEELi192ENS_6half_tEfNS_4arch4Sm80ELb0ELb0ELb1ELb1ELb1ELb1ELb1ELb1EEENS1_21CollectiveEpilogueFwdINS6_IJS8_SA_S9_EEENS6_IJNS7_ILi1EEESI_SI_EEESC_SE_Li256ELb1ELb1ELb1ELb0EEENS1_36VarlenDynamicPersistentTileSchedulerILi128ELi64ELi256ELi256ELb1ELb1ELb0ELb0ELb1ELb1EEEEEEEEEvNT_6ParamsE --------------------------
	.section	.nv.constant0._ZN7cutlass13device_kernelIN5flash19enable_sm80_to_sm89INS1_16FlashAttnFwdSm80INS1_25CollectiveMainloopFwdSm80ILi8ELi2ELb0EN4cute5tupleIJNS5_1CILi128EEENS7_ILi64EEENS7_ILi192EEEEEELi192ENS_6half_tEfNS_4arch4Sm80ELb0ELb0ELb1ELb1ELb1ELb1ELb1ELb1EEENS1_21CollectiveEpilogueFwdINS6_IJS8_SA_S9_EEENS6_IJNS7_ILi1EEESI_SI_EEESC_SE_Li256ELb1ELb1ELb1ELb0EEENS1_36VarlenDynamicPersistentTileSchedulerILi128ELi64ELi256ELi256ELb1ELb1ELb0ELb0ELb1ELb1EEEEEEEEEvNT_6ParamsE,"a",@progbits
	.sectionflags	@""
	.align	4
.nv.constant0._ZN7cutlass13device_kernelIN5flash19enable_sm80_to_sm89INS1_16FlashAttnFwdSm80INS1_25CollectiveMainloopFwdSm80ILi8ELi2ELb0EN4cute5tupleIJNS5_1CILi128EEENS7_ILi64EEENS7_ILi192EEEEEELi192ENS_6half_tEfNS_4arch4Sm80ELb0ELb0ELb1ELb1ELb1ELb1ELb1ELb1EEENS1_21CollectiveEpilogueFwdINS6_IJS8_SA_S9_EEENS6_IJNS7_ILi1EEESI_SI_EEESC_SE_Li256ELb1ELb1ELb1ELb0EEENS1_36VarlenDynamicPersistentTileSchedulerILi128ELi64ELi256ELi256ELb1ELb1ELb0ELb0ELb1ELb1EEEEEEEEEvNT_6ParamsE:
	.zero		1432


//--------------------- .nv.constant0._ZN7cutlass13device_kernelIN5flash19enable_sm80_to_sm89INS1_16FlashAttnFwdSm80INS1_25CollectiveMainloopFwdSm80ILi8ELi2ELb0EN4cute5tupleIJNS5_1CILi128EEENS7_ILi64EEENS7_ILi192EEEEEELi192ENS_6half_tEfNS_4arch4Sm80ELb0ELb1ELb1ELb0ELb1ELb0ELb1ELb1EEENS1_21CollectiveEpilogueFwdINS6_IJS8_SA_S9_EEENS6_IJNS7_ILi1EEESI_SI_EEESC_SE_Li256ELb0ELb1ELb1ELb0EEENS1_19SingleTileSchedulerILb0ELb1ELb1ELi128EEEEEEEEEvNT_6ParamsE --------------------------
	.section	.nv.constant0._ZN7cutlass13device_kernelIN5flash19enable_sm80_to_sm89INS1_16FlashAttnFwdSm80INS1_25CollectiveMainloopFwdSm80ILi8ELi2ELb0EN4cute5tupleIJNS5_1CILi128EEENS7_ILi64EEENS7_ILi192EEEEEELi192ENS_6half_tEfNS_4arch4Sm80ELb0ELb1ELb1ELb0ELb1ELb0ELb1ELb1EEENS1_21CollectiveEpilogueFwdINS6_IJS8_SA_S9_EEENS6_IJNS7_ILi1EEESI_SI_EEESC_SE_Li256ELb0ELb1ELb1ELb0EEENS1_19SingleTileSchedulerILb0ELb1ELb1ELi128EEEEEEEEEvNT_6ParamsE,"a",@progbits
	.sectionflags	@""
	.align	4
.nv.constant0._ZN7cutlass13device_kernelIN5flash19enable_sm80_to_sm89INS1_16FlashAttnFwdSm80INS1_25CollectiveMainloopFwdSm80ILi8ELi2ELb0EN4cute5tupleIJNS5_1CILi128EEENS7_ILi64EEENS7_ILi192EEEEEELi192ENS_6half_tEfNS_4arch4Sm80ELb0ELb1ELb1ELb0ELb1ELb0ELb1ELb1EEENS1_21CollectiveEpilogueFwdINS6_IJS8_SA_S9_EEENS6_IJNS7_ILi1EEESI_SI_EEESC_SE_Li256ELb0ELb1ELb1ELb0EEENS1_19SingleTileSchedulerILb0ELb1ELb1ELi128EEEEEEEEEvNT_6ParamsE:
	.zero		1400


//--------------------- .nv.constant0._ZN7cutlass13device_kernelIN5flash19enable_sm80_to_sm89INS1_16FlashAttnFwdSm80INS1_25CollectiveMainloopFwdSm80ILi8ELi2ELb0EN4cute5tupleIJNS5_1CILi128EEENS7_ILi64EEENS7_ILi192EEEEEELi192ENS_6half_tEfNS_4arch4Sm80ELb0ELb1ELb1ELb1ELb1ELb0ELb1ELb1EEENS1_21CollectiveEpilogueFwdINS6_IJS8_SA_S9_EEENS6_IJNS7_ILi1EEESI_SI_EEESC_SE_Li256ELb1ELb1ELb1ELb0EEENS1_36VarlenDynamicPersistentTileSchedulerILi128ELi64ELi256ELi256ELb1ELb1ELb0ELb1ELb0ELb1EEEEEEEEEvNT_6ParamsE --------------------------
	.section	.nv.constant0._ZN7cutlass13device_kernelIN5flash19enable_sm80_to_sm89INS1_16FlashAttnFwdSm80INS1_25CollectiveMainloopFwdSm80ILi8ELi2ELb0EN4cute5tupleIJNS5_1CILi128EEENS7_ILi64EEENS7_ILi192EEEEEELi192ENS_6half_tEfNS_4arch4Sm80ELb0ELb1ELb1ELb1ELb1ELb0ELb1ELb1EEENS1_21CollectiveEpilogueFwdINS6_IJS8_SA_S9_EEENS6_IJNS7_ILi1EEESI_SI_EEESC_SE_Li256ELb1ELb1ELb1ELb0EEENS1_36VarlenDynamicPersistentTileSchedulerILi128ELi64ELi256ELi256ELb1ELb1ELb0ELb1ELb0ELb1EEEEEEEEEvNT_6ParamsE,"a",@progbits
	.sectionflags	@""
	.align	4
.nv.constant0._ZN7cutlass13device_kernelIN5flash19enable_sm80_to_sm89INS1_16FlashAttnFwdSm80INS1_25CollectiveMainloopFwdSm80ILi8ELi2ELb0EN4cute5tupleIJNS5_1CILi128EEENS7_ILi64EEENS7_ILi192EEEEEELi192ENS_6half_tEfNS_4arch4Sm80ELb0ELb1ELb1ELb1ELb1ELb0ELb1ELb1EEENS1_21CollectiveEpilogueFwdINS6_IJS8_SA_S9_EEENS6_IJNS7_ILi1EEESI_SI_EEESC_SE_Li256ELb1ELb1ELb1ELb0EEENS1_36VarlenDynamicPersistentTileSchedulerILi128ELi64ELi256ELi256ELb1ELb1ELb0ELb1ELb0ELb1EEEEEEEEEvNT_6ParamsE:
	.zero		1432


//--------------------- .nv.constant0._ZN7cutlass13device_kernelIN5flash19enable_sm80_to_sm89INS1_16FlashAttnFwdSm80INS1_25CollectiveMainloopFwdSm80ILi8ELi2ELb0EN4cute5tupleIJNS5_1CILi128EEENS7_ILi64EEENS7_ILi192EEEEEELi192ENS_6half_tEfNS_4arch4Sm80ELb0ELb1ELb1ELb1ELb1ELb1ELb1ELb1EEENS1_21CollectiveEpilogueFwdINS6_IJS8_SA_S9_EEENS6_IJNS7_ILi1EEESI_SI_EEESC_SE_Li256ELb1ELb1ELb1ELb0EEENS1_36VarlenDynamicPersistentTileSchedulerILi128ELi64ELi256ELi256ELb1ELb1ELb0ELb1ELb0ELb1EEEEEEEEEvNT_6ParamsE --------------------------
	.section	.nv.constant0._ZN7cutlass13device_kernelIN5flash19enable_sm80_to_sm89INS1_16FlashAttnFwdSm80INS1_25CollectiveMainloopFwdSm80ILi8ELi2ELb0EN4cute5tupleIJNS5_1CILi128EEENS7_ILi64EEENS7_ILi192EEEEEELi192ENS_6half_tEfNS_4arch4Sm80ELb0ELb1ELb1ELb1ELb1ELb1ELb1ELb1EEENS1_21CollectiveEpilogueFwdINS6_IJS8_SA_S9_EEENS6_IJNS7_ILi1EEESI_SI_EEESC_SE_Li256ELb1ELb1ELb1ELb0EEENS1_36VarlenDynamicPersistentTileSchedulerILi128ELi64ELi256ELi256ELb1ELb1ELb0ELb1ELb0ELb1EEEEEEEEEvNT_6ParamsE,"a",@progbits
	.sectionflags	@""
	.align	4
.nv.constant0._ZN7cutlass13device_kernelIN5flash19enable_sm80_to_sm89INS1_16FlashAttnFwdSm80INS1_25CollectiveMainloopFwdSm80ILi8ELi2ELb0EN4cute5tupleIJNS5_1CILi128EEENS7_ILi64EEENS7_ILi192EEEEEELi192ENS_6half_tEfNS_4arch4Sm80ELb0ELb1ELb1ELb1ELb1ELb1ELb1ELb1EEENS1_21CollectiveEpilogueFwdINS6_IJS8_SA_S9_EEENS6_IJNS7_ILi1EEESI_SI_EEESC_SE_Li256ELb1ELb1ELb1ELb0EEENS1_36VarlenDynamicPersistentTileSchedulerILi128ELi64ELi256ELi256ELb1ELb1ELb0ELb1ELb0ELb1EEEEEEEEEvNT_6ParamsE:
	.zero		1432


//--------------------- .nv.constant0._ZN7cutlass13device_kernelIN5flash19enable_sm80_to_sm89INS1_16FlashAttnFwdSm80INS1_25CollectiveMainloopFwdSm80ILi8ELi2ELb0EN4cute5tupleIJNS5_1CILi128EEENS7_ILi64EEENS7_ILi192EEEEEELi192ENS_6half_tEfNS_4arch4Sm80ELb1ELb0ELb1ELb0ELb1ELb0ELb1ELb1EEENS1_21CollectiveEpilogueFwdINS6_IJS8_SA_S9_EEENS6_IJNS7_ILi1EEESI_SI_EEESC_SE_Li256ELb0ELb1ELb1ELb0EEENS1_30DynamicPersistentTileSchedulerILi256ELi256ELb1ELb1ELb0EEEEEEEEEvNT_6ParamsE --------------------------
	.section	.nv.constant0._ZN7cutlass13device_kernelIN5flash19enable_sm80_to_sm89INS1_16FlashAttnFwdSm80INS1_25CollectiveMainloopFwdSm80ILi8ELi2ELb0EN4cute5tupleIJNS5_1CILi128EEENS7_ILi64EEENS7_ILi192EEEEEELi192ENS_6half_tEfNS_4arch4Sm80ELb1ELb0ELb1ELb0ELb1ELb0ELb1ELb1EEENS1_21CollectiveEpilogueFwdINS6_IJS8_SA_S9_EEENS6_IJNS7_ILi1EEESI_SI_EEESC_SE_Li256ELb0ELb1ELb1ELb0EEENS1_30DynamicPersistentTileSchedulerILi256ELi256ELb1ELb1ELb0EEEEEEEEEvNT_6ParamsE,"a",@progbits
	.sectionflags	@""
	.align	4
.nv.constant0._ZN7cutlass13device_kernelIN5flash19enable_sm80_to_sm89INS1_16FlashAttnFwdSm80INS1_25CollectiveMainloopFwdSm80ILi8ELi2ELb0EN4cute5tupleIJNS5_1CILi128EEENS7_ILi64EEENS7_ILi192EEEEEELi192ENS_6half_tEfNS_4arch4Sm80ELb1ELb0ELb1ELb0ELb1ELb0ELb1ELb1EEENS1_21CollectiveEpilogueFwdINS6_IJS8_SA_S9_EEENS6_IJNS7_ILi1EEESI_SI_EEESC_SE_Li256ELb0ELb1ELb1ELb0EEENS1_30DynamicPersistentTileSchedulerILi256ELi256ELb1ELb1ELb0EEEEEEEEEvNT_6ParamsE:
	.zero		1416


//--------------------- .nv.constant0._ZN7cutlass13device_kernelIN5flash19enable_sm80_to_sm89INS1_16FlashAttnFwdSm80INS1_25CollectiveMainloopFwdSm80ILi8ELi2ELb0EN4cute5tupleIJNS5_1CILi128EEENS7_ILi64EEENS7_ILi192EEEEEELi192ENS_6half_tEfNS_4arch4Sm80ELb1ELb0ELb1ELb1ELb1ELb0ELb1ELb1EEENS1_21CollectiveEpilogueFwdINS6_IJS8_SA_S9_EEENS6_IJNS7_ILi1EEESI_SI_EEESC_SE_Li256ELb1ELb1ELb1ELb0EEENS1_36VarlenDynamicPersistentTileSchedulerILi128ELi64ELi256ELi256ELb1ELb1ELb0ELb1ELb1ELb1EEEEEEEEEvNT_6ParamsE --------------------------
	.section	.nv.constant0._ZN7cutlass13device_kernelIN5flash19enable_sm80_to_sm89INS1_16FlashAttnFwdSm80INS1_25CollectiveMainloopFwdSm80ILi8ELi2ELb0EN4cute5tupleIJNS5_1CILi128EEENS7_ILi64EEENS7_ILi192EEEEEELi192ENS_6half_tEfNS_4arch4Sm80ELb1ELb0ELb1ELb1ELb1ELb0ELb1ELb1EEENS1_21CollectiveEpilogueFwdINS6_IJS8_SA_S9_EEENS6_IJNS7_ILi1EEESI_SI_EEESC_SE_Li256ELb1ELb1ELb1ELb0EEENS1_36VarlenDynamicPersistentTileSchedulerILi128ELi64ELi256ELi256ELb1ELb1ELb0ELb1ELb1ELb1EEEEEEEEEvNT_6ParamsE,"a",@progbits
	.sectionflags	@""
	.align	4
.nv.constant0._ZN7cutlass13device_kernelIN5flash19enable_sm80_to_sm89INS1_16FlashAttnFwdSm80INS1_25CollectiveMainloopFwdSm80ILi8ELi2ELb0EN4cute5tupleIJNS5_1CILi128EEENS7_ILi64EEENS7_ILi192EEEEEELi192ENS_6half_tEfNS_4arch4Sm80ELb1ELb0ELb1ELb1ELb1ELb0ELb1ELb1EEENS1_21CollectiveEpilogueFwdINS6_IJS8_SA_S9_EEENS6_IJNS7_ILi1EEESI_SI_EEESC_SE_Li256ELb1ELb1ELb1ELb0EEENS1_36VarlenDynamicPersistentTileSchedulerILi128ELi64ELi256ELi256ELb1ELb1ELb0ELb1ELb1ELb1EEEEEEEEEvNT_6ParamsE:
	.zero		1432


//--------------------- .nv.constant0._ZN7cutlass13device_kernelIN5flash19enable_sm80_to_sm89INS1_16FlashAttnFwdSm80INS1_25CollectiveMainloopFwdSm80ILi8ELi2ELb0EN4cute5tupleIJNS5_1CILi128EEENS7_ILi64EEENS7_ILi192EEEEEELi192ENS_6half_tEfNS_4arch4Sm80ELb1ELb0ELb1ELb1ELb1ELb1ELb1ELb1EEENS1_21CollectiveEpilogueFwdINS6_IJS8_SA_S9_EEENS6_IJNS7_ILi1EEESI_SI_EEESC_SE_Li256ELb1ELb1ELb1ELb0EEENS1_36VarlenDynamicPersistentTileSchedulerILi128ELi64ELi256ELi256ELb1ELb1ELb0ELb1ELb1ELb1EEEEEEEEEvNT_6ParamsE --------------------------
	.section	.nv.constant0._ZN7cutlass13device_kernelIN5flash19enable_sm80_to_sm89INS1_16FlashAttnFwdSm80INS1_25CollectiveMainloopFwdSm80ILi8ELi2ELb0EN4cute5tupleIJNS5_1CILi128EEENS7_ILi64EEENS7_ILi192EEEEEELi192ENS_6half_tEfNS_4arch4Sm80ELb1ELb0ELb1ELb1ELb1ELb1ELb1ELb1EEENS1_21CollectiveEpilogueFwdINS6_IJS8_SA_S9_EEENS6_IJNS7_ILi1EEESI_SI_EEESC_SE_Li256ELb1ELb1ELb1ELb0EEENS1_36VarlenDynamicPersistentTileSchedulerILi128ELi64ELi256ELi256ELb1ELb1ELb0ELb1ELb1ELb1EEEEEEEEEvNT_6ParamsE,"a",@progbits
	.sectionflags	@""
	.align	4
.nv.constant0._ZN7cutlass13device_kernelIN5flash19enable_sm80_to_sm89INS1_16FlashAttnFwdSm80INS1_25CollectiveMainloopFwdSm80ILi8ELi2ELb0EN4cute5tupleIJNS5_1CILi128EEENS7_ILi64EEENS7_ILi192EEEEEELi192ENS_6half_tEfNS_4arch4Sm80ELb1ELb0ELb1ELb1ELb1ELb1ELb1ELb1EEENS1_21CollectiveEpilogueFwdINS6_IJS8_SA_S9_EEENS6_IJNS7_ILi1EEESI_SI_EEESC_SE_Li256ELb1ELb1ELb1ELb0EEENS1_36VarlenDynamicPersistentTileSchedulerILi128ELi64ELi256ELi256ELb1ELb1ELb0ELb1ELb1ELb1EEEEEEEEEvNT_6ParamsE:
	.zero		1432


//--------------------- .text._ZN7cutlass13device_kernelIN5flash19enable_sm80_to_sm89INS1_16FlashAttnFwdSm80INS1_25CollectiveMainloopFwdSm80ILi8ELi1ELb0EN4cute5tupleIJNS5_1CILi128EEENS7_ILi64EEENS7_ILi192EEEEEELi192ENS_6half_tEfNS_4arch4Sm80ELb0ELb0ELb1ELb0ELb1ELb0ELb1ELb1EEENS1_21CollectiveEpilogueFwdINS6_IJS8_SA_S9_EEENS6_IJNS7_ILi1EEESI_SI_EEESC_SE_Li256ELb0ELb1ELb1ELb0EEENS1_19SingleTileSchedulerILb0ELb1ELb1ELi128EEEEEEEEEvNT_6ParamsE --------------------------
	.section	.text._ZN7cutlass13device_kernelIN5flash19enable_sm80_to_sm89INS1_16FlashAttnFwdSm80INS1_25CollectiveMainloopFwdSm80ILi8ELi1ELb0EN4cute5tupleIJNS5_1CILi128EEENS7_ILi64EEENS7_ILi192EEEEEELi192ENS_6half_tEfNS_4arch4Sm80ELb0ELb0ELb1ELb0ELb1ELb0ELb1ELb1EEENS1_21CollectiveEpilogueFwdINS6_IJS8_SA_S9_EEENS6_IJNS7_ILi1EEESI_SI_EEESC_SE_Li256ELb0ELb1ELb1ELb0EEENS1_19SingleTileSchedulerILb0ELb1ELb1ELi128EEEEEEEEEvNT_6ParamsE,"ax",@progbits
	.sectioninfo	@"SHI_REGISTERS=252"
	.align	128
.text._ZN7cutlass13device_kernelIN5flash19enable_sm80_to_sm89INS1_16FlashAttnFwdSm80INS1_25CollectiveMainloopFwdSm80ILi8ELi1ELb0EN4cute5tupleIJNS5_1CILi128EEENS7_ILi64EEENS7_ILi192EEEEEELi192ENS_6half_tEfNS_4arch4Sm80ELb0ELb0ELb1ELb0ELb1ELb0ELb1ELb1EEENS1_21CollectiveEpilogueFwdINS6_IJS8_SA_S9_EEENS6_IJNS7_ILi1EEESI_SI_EEESC_SE_Li256ELb0ELb1ELb1ELb0EEENS1_19SingleTileSchedulerILb0ELb1ELb1ELi128EEEEEEEEEvNT_6ParamsE:
        .type           _ZN7cutlass13device_kernelIN5flash19enable_sm80_to_sm89INS1_16FlashAttnFwdSm80INS1_25CollectiveMainloopFwdSm80ILi8ELi1ELb0EN4cute5tupleIJNS5_1CILi128EEENS7_ILi64EEENS7_ILi192EEEEEELi192ENS_6half_tEfNS_4arch4Sm80ELb0ELb0ELb1ELb0ELb1ELb0ELb1ELb1EEENS1_21CollectiveEpilogueFwdINS6_IJS8_SA_S9_EEENS6_IJNS7_ILi1EEESI_SI_EEESC_SE_Li256ELb0ELb1ELb1ELb0EEENS1_19SingleTileSchedulerILb0ELb1ELb1ELi128EEEEEEEEEvNT_6ParamsE,@function
        .size           _ZN7cutlass13device_kernelIN5flash19enable_sm80_to_sm89INS1_16FlashAttnFwdSm80INS1_25CollectiveMainloopFwdSm80ILi8ELi1ELb0EN4cute5tupleIJNS5_1CILi128EEENS7_ILi64EEENS7_ILi192EEEEEELi192ENS_6half_tEfNS_4arch4Sm80ELb0ELb0ELb1ELb0ELb1ELb0ELb1ELb1EEENS1_21CollectiveEpilogueFwdINS6_IJS8_SA_S9_EEENS6_IJNS7_ILi1EEESI_SI_EEESC_SE_Li256ELb0ELb1ELb1ELb0EEENS1_19SingleTileSchedulerILb0ELb1ELb1ELi128EEEEEEEEEvNT_6ParamsE,(.L_x_3085 - _ZN7cutlass13device_kernelIN5flash19enable_sm80_to_sm89INS1_16FlashAttnFwdSm80INS1_25CollectiveMainloopFwdSm80ILi8ELi1ELb0EN4cute5tupleIJNS5_1CILi128EEENS7_ILi64EEENS7_ILi192EEEEEELi192ENS_6half_tEfNS_4arch4Sm80ELb0ELb0ELb1ELb0ELb1ELb0ELb1ELb1EEENS1_21CollectiveEpilogueFwdINS6_IJS8_SA_S9_EEENS6_IJNS7_ILi1EEESI_SI_EEESC_SE_Li256ELb0ELb1ELb1ELb0EEENS1_19SingleTileSchedulerILb0ELb1ELb1ELi128EEEEEEEEEvNT_6ParamsE)
        .other          _ZN7cutlass13device_kernelIN5flash19enable_sm80_to_sm89INS1_16FlashAttnFwdSm80INS1_25CollectiveMainloopFwdSm80ILi8ELi1ELb0EN4cute5tupleIJNS5_1CILi128EEENS7_ILi64EEENS7_ILi192EEEEEELi192ENS_6half_tEfNS_4arch4Sm80ELb0ELb0ELb1ELb0ELb1ELb0ELb1ELb1EEENS1_21CollectiveEpilogueFwdINS6_IJS8_SA_S9_EEENS6_IJNS7_ILi1EEESI_SI_EEESC_SE_Li256ELb0ELb1ELb1ELb0EEENS1_19SingleTileSchedulerILb0ELb1ELb1ELi128EEEEEEEEEvNT_6ParamsE,@"STO_CUDA_ENTRY STV_DEFAULT"
_ZN7cutlass13device_kernelIN5flash19enable_sm80_to_sm89INS1_16FlashAttnFwdSm80INS1_25CollectiveMainloopFwdSm80ILi8ELi1ELb0EN4cute5tupleIJNS5_1CILi128EEENS7_ILi64EEENS7_ILi192EEEEEELi192ENS_6half_tEfNS_4arch4Sm80ELb0ELb0ELb1ELb0ELb1ELb0ELb1ELb1EEENS1_21CollectiveEpilogueFwdINS6_IJS8_SA_S9_EEENS6_IJNS7_ILi1EEESI_SI_EEESC_SE_Li256ELb0ELb1ELb1ELb0EEENS1_19SingleTileSchedulerILb0ELb1ELb1ELi128EEEEEEEEEvNT_6ParamsE:
[----:B------:R-:W-:Y:S02]  /*0000*/  MOV R1, c[0x0][0x28] ;  /* 0x00000a0000017a02 */ /* 0x000fe40000000f00 */
[----:B------:R-:W1:Y:S01]  /*0010*/  S2R R3, SR_TID.X ;  /* 0x0000000000037919 */ /* 0x000e620000002100 */
[----:B------:R-:W2:Y:S08]  /*0020*/  S2UR UR6, SR_CTAID.Y ;  /* 0x00000000000679c3 */ /* 0x000eb00000002600 */
[----:B------:R-:W3:Y:S01]  /*0030*/  S2UR UR11, SR_CTAID.Z ;  /* 0x00000000000b79c3 */ /* 0x000ee20000002700 */
[----:B-1----:R-:W-:-:S06]  /*0040*/  SHF.R.U32.HI R0, RZ, 0x5, R3 ;  /* 0x00000005ff007819 */ /* 0x002fcc0000011603 */
[----:B------:R-:W1:Y:S02]  /*0050*/  SHFL.IDX PT, R0, R0, RZ, 0x1f ;  /* 0x00001fff00007589 */ /* 0x000e6400000e0000 */
[----:B-1----:R-:W-:-:S13]  /*0060*/  ISETP.NE.AND P0, PT, R0, RZ, PT ;  /* 0x000000ff0000720c */ /* 0x002fda0003f05270 */
[----:B--23--:R-:W-:Y:S05]  /*0070*/  @!P0 BRA `(.L_x_0) ;  /* 0x0000009000008947 */ /* 0x00cfea0003800000 */
[----:B------:R-:W-:Y:S01]  /*0080*/  MOV R0, c[0x0][0x550] ;  /* 0x0001540000007a02 */ /* 0x000fe20000000f00 */
[----:B------:R-:W-:-:S03]  /*0090*/  UMOV UR10, UR6 ;  /* 0x00000006000a7c82 */ /* 0x000fc60008000000 */
[----:B------:R-:W-:-:S13]  /*00a0*/  ISETP.NE.AND P0, PT, R0, 0x1, PT ;  /* 0x000000010000780c */ /* 0x000fda0003f05270 */
[----:B------:R-:W-:Y:S05]  /*00b0*/  @!P0 BRA `(.L_x_1) ;  /* 0x000000b000008947 */ /* 0x000fea0003800000 */
[----:B------:R-:W-:Y:S02]  /*00c0*/  ULDC UR4, c[0x0][0x554] ;  /* 0x0001550000047ab9 */ /* 0x000fe40000000800 */
[----:B------:R-:W-:Y:S02]  /*00d0*/  UIMAD.WIDE.U32 UR4, UR6, UR4, URZ ;  /* 0x00000004060472a5 */ /* 0x000fe4000f8e003f */
[----:B------:R-:W-:Y:S02]  /*00e0*/  ULDC UR10, c[0x0][0x558] ;  /* 0x00015600000a7ab9 */ /* 0x000fe40000000800 */
[----:B------:R-:W-:Y:S01]  /*00f0*/  USHF.R.U32.HI UR10, URZ, UR10, UR5 ;  /* 0x0000000a3f0a7299 */ /* 0x000fe20008011605 */
[----:B------:R-:W-:Y:S05]  /*0100*/  BRA `(.L_x_1) ;  /* 0x0000006000007947 */ /* 0x000fea0003800000 */
.L_x_0:
[----:B------:R-:W-:Y:S02]  /*0110*/  ULDC.64 UR4, c[0x0][0x550] ;  /* 0x0001540000047ab9 */ /* 0x000fe40000000a00 */
[----:B------:R-:W-:Y:S02]  /*0120*/  UISETP.NE.AND UP0, UPT, UR4, 0x1, UPT ;  /* 0x000000010400788c */ /* 0x000fe4000bf05270 */
[----:B------:R-:W-:-:S02]  /*0130*/  UIMAD.WIDE.U32 UR8, UR6, UR5, URZ ;  /* 0x00000005060872a5 */ /* 0x000fc4000f8e003f */
[----:B------:R-:W-:Y:S02]  /*0140*/  ULDC UR4, c[0x0][0x558] ;  /* 0x0001560000047ab9 */ /* 0x000fe40000000800 */
[----:B------:R-:W-:-:S05]  /*0150*/  UMOV UR10, UR6 ;  /* 0x00000006000a7c82 */ /* 0x000fca0008000000 */
[----:B------:R-:W-:-:S03]  /*0160*/  @UP0 USHF.R.U32.HI UR10, URZ, UR4, UR9 ;  /* 0x000000043f0a0299 */ /* 0x000fc60008011609 */
.L_x_1:
[----:B------:R-:W-:Y:S01]  /*0170*/  ISETP.LE.AND P0, PT, RZ, UR11, PT ;  /* 0x0000000bff007c0c */ /* 0x000fe2000bf03270 */
[----:B------:R-:W-:Y:S02]  /*0180*/  UIADD3 UR4, -UR10, URZ, URZ ;  /* 0x0000003f0a047290 */ /* 0x000fe4000fffe13f */
[----:B------:R-:W-:Y:S02]  /*0190*/  ULDC UR7, c[0x0][0x550] ;  /* 0x0001540000077ab9 */ /* 0x000fe40000000800 */
[----:B------:R-:W-:-:S08]  /*01a0*/  UIMAD UR7, UR4, UR7, UR6 ;  /* 0x00000007040772a4 */ /* 0x000fd0000f8e0206 */
[----:B------:R-:W-:Y:S05]  /*01b0*/  @!P0 EXIT ;  /* 0x000000000000894d */ /* 0x000fea0003800000 */
[----:B------:R-:W-:Y:S02]  /*01c0*/  ULDC.64 UR4, c[0x0][0x370] ;  /* 0x0000dc0000047ab9 */ /* 0x000fe40000000a00 */
[----:B------:R-:W-:Y:S02]  /*01d0*/  UISETP.NE.U32.AND UP0, UPT, URZ, UR4, UPT ;  /* 0x000000043f00728c */ /* 0x000fe4000bf05070 */
[----:B------:R-:W-:Y:S02]  /*01e0*/  ULDC.64 UR8, c[0x0][0x370] ;  /* 0x0000dc0000087ab9 */ /* 0x000fe40000000a00 */
[----:B------:R-:W-:Y:S02]  /*01f0*/  UISETP.NE.AND.EX UP0, UPT, URZ, UR5, UPT, UP0 ;  /* 0x000000053f00728c */ /* 0x000fe4000bf05300 */
[----:B------:R-:W-:-:S04]  /*0200*/  ULDC.64 UR12, c[0x0][0x118] ;  /* 0x00004600000c7ab9 */ /* 0x000fc80000000a00 */
[----:B------:R-:W-:-:S05]  /*0210*/  PLOP3.LUT P0, PT, PT, PT, UP0, 0x80, 0x0 ;  /* 0x000000000000781c */ /* 0x000fca0003f0f008 */
[----:B------:R-:W-:Y:S02]  /*0220*/  @UP0 UMOV UR4, 0x4 ;  /* 0x0000000400040882 */ /* 0x000fe40000000000 */
[----:B------:R-:W-:-:S06]  /*0230*/  @UP0 UIMAD.WIDE UR4, UR11, UR4, UR8 ;  /* 0x000000040b0402a5 */ /* 0x000fcc000f8e0208 */
[----:B------:R-:W-:Y:S02]  /*0240*/  IMAD.U32 R4, RZ, RZ, UR4 ;  /* 0x00000004ff047e24 */ /* 0x000fe4000f8e00ff */
[----:B------:R-:W-:-:S05]  /*0250*/  IMAD.U32 R5, RZ, RZ, UR5 ;  /* 0x00000005ff057e24 */ /* 0x000fca000f8e00ff */
[----:B------:R-:W2:Y:S01]  /*0260*/  @P0 LDG.E R4, [R4.64] ;  /* 0x0000000c04040981 */ /* 0x000ea2000c1e1900 */
[----:B------:R-:W-:Y:S02]  /*0270*/  ULDC UR4, c[0x0][0x2ac] ;  /* 0x0000ab0000047ab9 */ /* 0x000fe40000000800 */
[----:B------:R-:W-:Y:S02]  /*0280*/  ULDC UR9, c[0x0][0x1d0] ;  /* 0x0000740000097ab9 */ /* 0x000fe40000000800 */
[----:B------:R-:W-:Y:S02]  /*0290*/  UIMAD UR9, UR4, UR9, URZ ;  /* 0x00000009040972a4 */ /* 0x000fe4000f8e023f */
[----:B------:R-:W-:Y:S02]  /*02a0*/  UMOV UR8, URZ ;  /* 0x0000003f00087c82 */ /* 0x000fe40008000000 */
[----:B------:R-:W-:Y:S02]  /*02b0*/  UISETP.GE.AND UP0, UPT, UR9, 0x1, UPT ;  /* 0x000000010900788c */ /* 0x000fe4000bf06270 */
[----:B------:R-:W-:-:S02]  /*02c0*/  UIADD3 UR5, UR9, 0x3f, URZ ;  /* 0x0000003f09057890 */ /* 0x000fc4000fffe03f */
[----:B------:R-:W-:Y:S02]  /*02d0*/  UMOV UR19, URZ ;  /* 0x0000003f00137c82 */ /* 0x000fe40008000000 */
[----:B------:R-:W-:-:S04]  /*02e0*/  USHF.R.S32.HI UR4, URZ, 0x1f, UR5 ;  /* 0x0000001f3f047899 */ /* 0x000fc80008011405 */
[----:B------:R-:W-:-:S04]  /*02f0*/  ULEA.HI UR4, UR4, UR5, URZ, 0x6 ;  /* 0x0000000504047291 */ /* 0x000fc8000f8f303f */
[----:B------:R-:W-:Y:S01]  /*0300*/  USHF.R.S32.HI UR6, URZ, 0x6, UR4 ;  /* 0x000000063f067899 */ /* 0x000fe20008011404 */
[----:B--2---:R1:W2:Y:S01]  /*0310*/  @P0 R2UR UR8, R4 ;  /* 0x00000000040803c2 */ /* 0x0042a200000e0000 */
[----:B------:R-:W-:-:S13]  /*0320*/  PLOP3.LUT P0, PT, PT, PT, UP0, 0x80, 0x0 ;  /* 0x000000000000781c */ /* 0x000fda0003f0f008 */
[----:B------:R-:W-:Y:S05]  /*0330*/  @!P0 BRA `(.L_x_2) ;  /* 0x0000024000008947 */ /* 0x000fea0003800000 */
[----:B------:R-:W-:Y:S02]  /*0340*/  USHF.R.U32.HI UR4, URZ, 0x10, UR7 ;  /* 0x000000103f047899 */ /* 0x000fe40008011607 */
[----:B------:R-:W-:Y:S02]  /*0350*/  ULDC UR5, c[0x0][0x338] ;  /* 0x0000ce0000057ab9 */ /* 0x000fe40000000800 */
[----:B------:R-:W-:Y:S02]  /*0360*/  UISETP.NE.AND UP0, UPT, UR4, URZ, UPT ;  /* 0x0000003f0400728c */ /* 0x000fe4000bf05270 */
[----:B------:R-:W-:Y:S02]  /*0370*/  UMOV UR18, URZ ;  /* 0x0000003f00127c82 */ /* 0x000fe40008000000 */
[----:B------:R-:W-:-:S04]  /*0380*/  USEL UR5, UR4, UR5, UP0 ;  /* 0x0000000504057287 */ /* 0x000fc80008000000 */
[----:B------:R-:W-:Y:S02]  /*0390*/  UIADD3 UR17, UR6, -0x1, UR5 ;  /* 0xffffffff06117890 */ /* 0x000fe4000fffe005 */
[----:B------:R-:W-:-:S05]  /*03a0*/  IMAD.U32 R0, RZ, RZ, UR5 ;  /* 0x00000005ff007e24 */ /* 0x000fca000f8e00ff */
[-C--:B------:R-:W-:Y:S02]  /*03b0*/  IABS R2, R0.reuse ;  /* 0x0000000000027213 */ /* 0x080fe40000000000 */
[----:B------:R-:W-:-:S03]  /*03c0*/  IABS R0, R0 ;  /* 0x0000000000007213 */ /* 0x000fc60000000000 */
[----:B------:R-:W-:Y:S02]  /*03d0*/  IMAD.MOV.U32 R5, RZ, RZ, R2 ;  /* 0x000000ffff057224 */ /* 0x000fe400078e0002 */
[----:B------:R-:W-:Y:S01]  /*03e0*/  IMAD.U32 R2, RZ, RZ, UR17 ;  /* 0x00000011ff027e24 */ /* 0x000fe2000f8e00ff */
[----:B------:R-:W-:Y:S01]  /*03f0*/  ULOP3.LUT UR17, UR17, UR5, URZ, 0x3c, !UPT ;  /* 0x0000000511117292 */ /* 0x000fe2000f8e3c3f */
[----:B------:R-:W3:Y:S01]  /*0400*/  R2UR UR16, R5 ;  /* 0x00000000051073c2 */ /* 0x000ee200000e0000 */
[----:B------:R-:W-:Y:S02]  /*0410*/  IMAD.MOV R0, RZ, RZ, -R0 ;  /* 0x000000ffff007224 */ /* 0x000fe400078e0a00 */
[----:B------:R-:W-:-:S05]  /*0420*/  IABS R2, R2 ;  /* 0x0000000200027213 */ /* 0x000fca0000000000 */
[----:B------:R-:W4:Y:S08]  /*0430*/  R2UR UR15, R2 ;  /* 0x00000000020f73c2 */ /* 0x000f3000000e0000 */
[----:B------:R-:W5:Y:S01]  /*0440*/  R2UR UR14, R0 ;  /* 0x00000000000e73c2 */ /* 0x000f6200000e0000 */
[----:B---3--:R-:W3:Y:S08]  /*0450*/  I2F.RP R6, UR16 ;  /* 0x0000001000067d06 */ /* 0x008ef00008209400 */
[----:B-1-3--:R-:W1:Y:S02]  /*0460*/  MUFU.RCP R4, R6 ;  /* 0x0000000600047308 */ /* 0x00ae640000001000 */
[----:B-1----:R-:W-:-:S06]  /*0470*/  IADD3 R4, R4, 0xffffffe, RZ ;  /* 0x0ffffffe04047810 */ /* 0x002fcc0007ffe0ff */
[----:B------:R-:W1:Y:S02]  /*0480*/  F2I.FTZ.U32.TRUNC.NTZ R4, R4 ;  /* 0x0000000400047305 */ /* 0x000e64000021f000 */
[----:B-1----:R-:W1:Y:S02]  /*0490*/  R2UR UR19, R4 ;  /* 0x00000000041373c2 */ /* 0x002e6400000e0000 */
[----:B-1----:R-:W-:-:S04]  /*04a0*/  UIADD3 UR4, URZ, -UR19, URZ ;  /* 0x800000133f047290 */ /* 0x002fc8000fffe03f */
[----:B------:R-:W-:-:S04]  /*04b0*/  UIMAD UR4, UR4, UR16, URZ ;  /* 0x00000010040472a4 */ /* 0x000fc8000f8e023f */
[----:B------:R-:W-:-:S04]  /*04c0*/  UIMAD.WIDE.U32 UR18, UR19, UR4, UR18 ;  /* 0x00000004131272a5 */ /* 0x000fc8000f8e0012 */
[----:B----4-:R-:W-:-:S04]  /*04d0*/  UIMAD.WIDE.U32 UR18, UR19, UR15, URZ ;  /* 0x0000000f131272a5 */ /* 0x010fc8000f8e003f */
[----:B-----5:R-:W-:-:S04]  /*04e0*/  UIMAD UR14, UR19, UR14, UR15 ;  /* 0x0000000e130e72a4 */ /* 0x020fc8000f8e020f */
[----:B------:R-:W-:-:S11]  /*04f0*/  UISETP.GT.U32.AND UP0, UPT, UR16, UR14, UPT ;  /* 0x0000000e1000728c */ /* 0x000fd6000bf04070 */
[----:B------:R-:W-:Y:S02]  /*0500*/  @!UP0 UIADD3 UR14, UR14, -UR16, URZ ;  /* 0x800000100e0e8290 */ /* 0x000fe4000fffe03f */
[----:B------:R-:W-:Y:S02]  /*0510*/  @!UP0 UIADD3 UR19, UR19, 0x1, URZ ;  /* 0x0000000113138890 */ /* 0x000fe4000fffe03f */
[----:B------:R-:W-:Y:S02]  /*0520*/  UISETP.GE.U32.AND UP1, UPT, UR14, UR16, UPT ;  /* 0x000000100e00728c */ /* 0x000fe4000bf26070 */
[----:B------:R-:W-:-:S09]  /*0530*/  UISETP.GE.AND UP0, UPT, UR17, URZ, UPT ;  /* 0x0000003f1100728c */ /* 0x000fd2000bf06270 */
[----:B------:R-:W-:Y:S02]  /*0540*/  @UP1 UIADD3 UR19, UR19, 0x1, URZ ;  /* 0x0000000113131890 */ /* 0x000fe4000fffe03f */
[----:B------:R-:W-:Y:S02]  /*0550*/  UISETP.NE.AND UP1, UPT, UR5, URZ, UPT ;  /* 0x0000003f0500728c */ /* 0x000fe4000bf25270 */
[----:B------:R-:W-:-:S09]  /*0560*/  @!UP0 UIADD3 UR19, -UR19, URZ, URZ ;  /* 0x0000003f13138290 */ /* 0x000fd2000fffe13f */
[----:B------:R-:W-:Y:S02]  /*0570*/  @!UP1 ULOP3.LUT UR19, URZ, UR5, URZ, 0x33, !UPT ;  /* 0x000000053f139292 */ /* 0x000fe4000f8e333f */
.L_x_2:
[----:B------:R-:W-:Y:S01]  /*0580*/  ULOP3.LUT UR7, UR7, 0xffff, URZ, 0xc0, !UPT ;  /* 0x0000ffff07077892 */ /* 0x000fe2000f8ec03f */
[----:B------:R-:W-:Y:S01]  /*0590*/  PLOP3.LUT P2, PT, PT, PT, PT, 0x80, 0x0 ;  /* 0x000000000000781c */ /* 0x000fe20003f4f070 */
[----:B------:R-:W-:Y:S01]  /*05a0*/  IMAD.MOV.U32 R5, RZ, RZ, RZ ;  /* 0x000000ffff057224 */ /* 0x000fe200078e00ff */
[----:B------:R-:W-:Y:S01]  /*05b0*/  CS2R R96, SRZ ;  /* 0x0000000000607805 */ /* 0x000fe2000001ff00 */
[----:B------:R-:W-:Y:S01]  /*05c0*/  UIMAD UR7, UR7, UR19, URZ ;  /* 0x00000013070772a4 */ /* 0x000fe2000f8e023f */
[----:B------:R-:W-:Y:S01]  /*05d0*/  IMAD.MOV.U32 R2, RZ, RZ, RZ ;  /* 0x000000ffff027224 */ /* 0x000fe200078e00ff */
[----:B------:R-:W-:Y:S01]  /*05e0*/  CS2R R94, SRZ ;  /* 0x00000000005e7805 */ /* 0x000fe2000001ff00 */
[----:B------:R-:W-:Y:S01]  /*05f0*/  CS2R R92, SRZ ;  /* 0x00000000005c7805 */ /* 0x000fe2000001ff00 */
[----:B------:R-:W-:Y:S01]  /*0600*/  UIADD3 UR19, UR7, UR19, URZ ;  /* 0x0000001307137290 */ /* 0x000fe2000fffe03f */
[----:B------:R-:W-:Y:S01]  /*0610*/  CS2R R90, SRZ ;  /* 0x00000000005a7805 */ /* 0x000fe2000001ff00 */
[----:B------:R-:W-:Y:S01]  /*0620*/  CS2R R88, SRZ ;  /* 0x0000000000587805 */ /* 0x000fe2000001ff00 */
[----:B------:R-:W-:Y:S01]  /*0630*/  CS2R R86, SRZ ;  /* 0x0000000000567805 */ /* 0x000fe2000001ff00 */
[----:B------:R-:W-:Y:S01]  /*0640*/  UISETP.LT.AND UP0, UPT, UR6, UR19, UPT ;  /* 0x000000130600728c */ /* 0x000fe2000bf01270 */
[----:B------:R-:W-:Y:S01]  /*0650*/  CS2R R84, SRZ ;  /* 0x0000000000547805 */ /* 0x000fe2000001ff00 */
[----:B------:R-:W-:Y:S01]  /*0660*/  CS2R R82, SRZ ;  /* 0x0000000000527805 */ /* 0x000fe2000001ff00 */
[----:B------:R-:W-:Y:S01]  /*0670*/  CS2R R80, SRZ ;  /* 0x0000000000507805 */ /* 0x000fe2000001ff00 */
[----:B------:R-:W-:Y:S01]  /*0680*/  USEL UR6, UR6, UR19, UP0 ;  /* 0x0000001306067287 */ /* 0x000fe20008000000 */
[----:B------:R-:W-:Y:S01]  /*0690*/  CS2R R78, SRZ ;  /* 0x00000000004e7805 */ /* 0x000fe2000001ff00 */
[----:B------:R-:W-:Y:S01]  /*06a0*/  CS2R R76, SRZ ;  /* 0x00000000004c7805 */ /* 0x000fe2000001ff00 */
[----:B------:R-:W-:Y:S01]  /*06b0*/  CS2R R74, SRZ ;  /* 0x00000000004a7805 */ /* 0x000fe2000001ff00 */
[----:B------:R-:W-:Y:S01]  /*06c0*/  UISETP.GT.AND UP0, UPT, UR6, UR7, UPT ;  /* 0x000000070600728c */ /* 0x000fe2000bf04270 */
[----:B------:R-:W-:Y:S01]  /*06d0*/  CS2R R72, SRZ ;  /* 0x0000000000487805 */ /* 0x000fe2000001ff00 */
[----:B------:R-:W-:Y:S01]  /*06e0*/  CS2R R70, SRZ ;  /* 0x0000000000467805 */ /* 0x000fe2000001ff00 */
[----:B------:R-:W-:Y:S01]  /*06f0*/  CS2R R68, SRZ ;  /* 0x0000000000447805 */ /* 0x000fe2000001ff00 */
[----:B------:R-:W-:Y:S01]  /*0700*/  CS2R R66, SRZ ;  /* 0x0000000000427805 */ /* 0x000fe2000001ff00 */
[----:B------:R-:W-:Y:S01]  /*0710*/  CS2R R64, SRZ ;  /* 0x0000000000407805 */ /* 0x000fe2000001ff00 */
[----:B------:R-:W-:Y:S01]  /*0720*/  PLOP3.LUT P0, PT, PT, PT, UP0, 0x80, 0x0 ;  /* 0x000000000000781c */ /* 0x000fe20003f0f008 */
[----:B------:R-:W-:Y:S01]  /*0730*/  CS2R R62, SRZ ;  /* 0x00000000003e7805 */ /* 0x000fe2000001ff00 */
        /* <DEDUP_REMOVED lines=30> */
[----:B------:R-:W-:Y:S05]  /*0920*/  @!P0 BRA `(.L_x_3) ;  /* 0x0000742000008947 */ /* 0x000fea0003800000 */
[----:B------:R-:W-:Y:S02]  /*0930*/  ULDC.64 UR4, c[0x0][0x340] ;  /* 0x0000d00000047ab9 */ /* 0x000fe40000000a00 */
[----:B------:R-:W-:-:S02]  /*0940*/  UISETP.NE.U32.AND UP0, UPT, URZ, UR4, UPT ;  /* 0x000000043f00728c */ /* 0x000fc4000bf05070 */
[----:B------:R-:W-:Y:S02]  /*0950*/  ULDC.64 UR14, c[0x0][0x340] ;  /* 0x0000d000000e7ab9 */ /* 0x000fe40000000a00 */
[----:B------:R-:W-:-:S06]  /*0960*/  UISETP.NE.AND.EX UP0, UPT, URZ, UR5, UPT, UP0 ;  /* 0x000000053f00728c */ /* 0x000fcc000bf05300 */
[----:B------:R-:W-:-:S05]  /*0970*/  PLOP3.LUT P0, PT, PT, PT, UP0, 0x80, 0x0 ;  /* 0x000000000000781c */ /* 0x000fca0003f0f008 */
[----:B------:R-:W-:Y:S02]  /*0980*/  @UP0 UMOV UR4, 0x4 ;  /* 0x0000000400040882 */ /* 0x000fe40000000000 */
[----:B------:R-:W-:-:S06]  /*0990*/  @UP0 UIMAD.WIDE UR4, UR11, UR4, UR14 ;  /* 0x000000040b0402a5 */ /* 0x000fcc000f8e020e */
[----:B------:R-:W-:Y:S02]  /*09a0*/  IMAD.U32 R8, RZ, RZ, UR4 ;  /* 0x00000004ff087e24 */ /* 0x000fe4000f8e00ff */
[----:B------:R-:W-:Y:S01]  /*09b0*/  IMAD.U32 R9, RZ, RZ, UR5 ;  /* 0x00000005ff097e24 */ /* 0x000fe2000f8e00ff */
[----:B------:R-:W3:Y:S01]  /*09c0*/  S2R R10, SR_CTAID.X ;  /* 0x00000000000a7919 */ /* 0x000ee20000002500 */
[----:B------:R-:W-:Y:S01]  /*09d0*/  SHF.R.S32.HI R12, RZ, 0x1f, R3 ;  /* 0x0000001fff0c7819 */ /* 0x000fe20000011403 */
[----:B------:R-:W-:Y:S01]  /*09e0*/  IMAD.MOV.U32 R0, RZ, RZ, c[0x0][0x2c4] ;  /* 0x0000b100ff007624 */ /* 0x000fe200078e00ff */
[----:B------:R-:W-:Y:S01]  /*09f0*/  USHF.R.S32.HI UR14, URZ, 0x1f, UR10 ;  /* 0x0000001f3f0e7899 */ /* 0x000fe2000801140a */
[----:B------:R3:W4:Y:S01]  /*0a00*/  @P0 LDG.E R8, [R8.64] ;  /* 0x0000000c08080981 */ /* 0x000722000c1e1900 */
[-C--:B------:R-:W-:Y:S01]  /*0a10*/  LEA.HI R7, R12, R3.reuse, RZ, 0x3 ;  /* 0x000000030c077211 */ /* 0x080fe200078f18ff */
[----:B------:R-:W-:Y:S01]  /*0a20*/  ULDC.64 UR4, c[0x0][0x1b8] ;  /* 0x00006e0000047ab9 */ /* 0x000fe20000000a00 */
[----:B------:R-:W-:Y:S01]  /*0a30*/  ISETP.NE.AND P1, PT, R0, 0x1, PT ;  /* 0x000000010000780c */ /* 0x000fe20003f25270 */
[----:B------:R-:W-:Y:S01]  /*0a40*/  UIMAD UR14, UR14, UR4, URZ ;  /* 0x000000040e0e72a4 */ /* 0x000fe2000f8e023f */
[----:B------:R-:W-:Y:S01]  /*0a50*/  LOP3.LUT R2, R7, 0xfffffff8, RZ, 0xc0, !PT ;  /* 0xfffffff807027812 */ /* 0x000fe200078ec0ff */
[----:B------:R-:W-:Y:S01]  /*0a60*/  UIMAD.WIDE.U32 UR16, UR10, UR4, URZ ;  /* 0x000000040a1072a5 */ /* 0x000fe2000f8e003f */
[----:B------:R-:W-:Y:S01]  /*0a70*/  SHF.R.S32.HI R7, RZ, 0x3, R7 ;  /* 0x00000003ff077819 */ /* 0x000fe20000011407 */
[----:B------:R-:W-:Y:S01]  /*0a80*/  UIMAD UR14, UR10, UR5, UR14 ;  /* 0x000000050a0e72a4 */ /* 0x000fe2000f8e020e */
[----:B------:R-:W-:Y:S01]  /*0a90*/  LEA.HI R11, R12, R3, RZ, 0x4 ;  /* 0x000000030c0b7211 */ /* 0x000fe200078f20ff */
[----:B------:R-:W-:Y:S01]  /*0aa0*/  IMAD.IADD R2, R3, 0x1, -R2 ;  /* 0x0000000103027824 */ /* 0x000fe200078e0a02 */
[----:B------:R-:W-:Y:S01]  /*0ab0*/  USHF.R.S32.HI UR15, URZ, 0x1f, UR11 ;  /* 0x0000001f3f0f7899 */ /* 0x000fe2000801140b */
[----:B------:R-:W-:Y:S01]  /*0ac0*/  IMAD.SHL.U32 R6, R7, 0x40, RZ ;  /* 0x0000004007067824 */ /* 0x000fe200078e00ff */
[----:B------:R-:W-:Y:S01]  /*0ad0*/  ULDC.64 UR4, c[0x0][0x1c0] ;  /* 0x0000700000047ab9 */ /* 0x000fe20000000a00 */
[C---:B------:R-:W-:Y:S01]  /*0ae0*/  IMAD R210, R2.reuse, 0x20, R7 ;  /* 0x0000002002d27824 */ /* 0x040fe200078e0207 */
[----:B------:R-:W-:Y:S01]  /*0af0*/  UIADD3 UR17, UR17, UR14, URZ ;  /* 0x0000000e11117290 */ /* 0x000fe2000fffe03f */
[----:B------:R-:W-:Y:S01]  /*0b00*/  IMAD.SHL.U32 R135, R2, 0x8, RZ ;  /* 0x0000000802877824 */ /* 0x000fe200078e00ff */
[----:B------:R-:W-:Y:S01]  /*0b10*/  UIMAD UR15, UR15, UR4, URZ ;  /* 0x000000040f0f72a4 */ /* 0x000fe2000f8e023f */
[----:B------:R-:W-:Y:S01]  /*0b20*/  LOP3.LUT R6, R6, 0x1c0, RZ, 0xc0, !PT ;  /* 0x000001c006067812 */ /* 0x000fe200078ec0ff */
[----:B------:R-:W-:Y:S01]  /*0b30*/  UIMAD.WIDE.U32 UR16, UR11, UR4, UR16 ;  /* 0x000000040b1072a5 */ /* 0x000fe2000f8e0010 */
[----:B------:R-:W-:Y:S01]  /*0b40*/  BSSY B0, `(.L_x_4) ;  /* 0x0000046000007945 */ /* 0x000fe20003800000 */
[----:B------:R-:W-:Y:S01]  /*0b50*/  UIMAD UR5, UR11, UR5, UR15 ;  /* 0x000000050b0572a4 */ /* 0x000fe2000f8e020f */
[----:B------:R-:W-:Y:S01]  /*0b60*/  LOP3.LUT R207, R6, 0x38, R135, 0xf8, !PT ;  /* 0x0000003806cf7812 */ /* 0x000fe200078ef887 */
[----:B------:R-:W-:Y:S01]  /*0b70*/  ULDC UR4, c[0x0][0x168] ;  /* 0x00005a0000047ab9 */ /* 0x000fe20000000800 */
[C---:B------:R-:W-:Y:S01]  /*0b80*/  IADD3 R16, R135.reuse, 0x80, RZ ;  /* 0x0000008087107810 */ /* 0x040fe20007ffe0ff */
[----:B---3--:R-:W-:Y:S01]  /*0b90*/  IMAD R9, R10, 0x80, R210 ;  /* 0x000000800a097824 */ /* 0x008fe200078e02d2 */
[----:B------:R-:W-:Y:S01]  /*0ba0*/  UIADD3 UR5, UR17, UR5, URZ ;  /* 0x0000000511057290 */ /* 0x000fe2000fffe03f */
[----:B------:R-:W-:Y:S01]  /*0bb0*/  IMAD.U32 R15, RZ, RZ, UR17 ;  /* 0x00000011ff0f7e24 */ /* 0x000fe2000f8e00ff */
[----:B------:R-:W-:Y:S01]  /*0bc0*/  ISETP.GE.AND P5, PT, R135, c[0x0][0x198], PT ;  /* 0x0000660087007a0c */ /* 0x000fe20003fa6270 */
[----:B------:R-:W-:Y:S01]  /*0bd0*/  @P1 IMAD.HI.U32 R0, R9, c[0x0][0x2c8], RZ ;  /* 0x0000b20009001a27 */ /* 0x000fe200078e00ff */
[----:B------:R-:W-:-:S03]  /*0be0*/  ISETP.GE.AND P3, PT, R16, c[0x0][0x198], PT ;  /* 0x0000660010007a0c */ /* 0x000fc60003f66270 */
[----:B------:R-:W-:Y:S01]  /*0bf0*/  IMAD.MOV.U32 R5, RZ, RZ, R9 ;  /* 0x000000ffff057224 */ /* 0x000fe200078e0009 */
[----:B------:R-:W-:Y:S01]  /*0c00*/  @P1 SHF.R.U32.HI R5, RZ, c[0x0][0x2cc], R0 ;  /* 0x0000b300ff051a19 */ /* 0x000fe20000011600 */
[----:B------:R-:W-:Y:S02]  /*0c10*/  IMAD.U32 R14, RZ, RZ, UR16 ;  /* 0x00000010ff0e7e24 */ /* 0x000fe4000f8e00ff */
[----:B------:R-:W-:Y:S01]  /*0c20*/  IMAD.U32 R15, RZ, RZ, UR5 ;  /* 0x00000005ff0f7e24 */ /* 0x000fe2000f8e00ff */
[--C-:B-1----:R-:W-:Y:S01]  /*0c30*/  SHF.R.S32.HI R4, RZ, 0x1f, R5.reuse ;  /* 0x0000001fff047819 */ /* 0x102fe20000011405 */
[----:B------:R-:W-:Y:S01]  /*0c40*/  IMAD.MOV R0, RZ, RZ, -R5 ;  /* 0x000000ffff007224 */ /* 0x000fe200078e0a05 */
[----:B------:R-:W-:Y:S01]  /*0c50*/  ULDC UR5, c[0x0][0x2c4] ;  /* 0x0000b10000057ab9 */ /* 0x000fe20000000800 */
[----:B------:R-:W-:Y:S01]  /*0c60*/  IMAD.WIDE.U32 R14, R5, c[0x0][0x1b0], R14 ;  /* 0x00006c00050e7a25 */ /* 0x000fe200078e000e */
[----:B------:R-:W-:-:S03]  /*0c70*/  UIMAD UR4, UR5, UR4, URZ ;  /* 0x00000004050472a4 */ /* 0x000fc6000f8e023f */
[----:B------:R-:W-:Y:S02]  /*0c80*/  IMAD R0, R0, c[0x0][0x2c4], R9 ;  /* 0x0000b10000007a24 */ /* 0x000fe400078e0209 */
[----:B------:R-:W-:Y:S02]  /*0c90*/  IMAD R4, R4, c[0x0][0x1b0], RZ ;  /* 0x00006c0004047a24 */ /* 0x000fe400078e02ff */
[----:B------:R-:W-:Y:S01]  /*0ca0*/  IMAD R10, R10, 0x80, R7 ;  /* 0x000000800a0a7824 */ /* 0x000fe200078e0207 */
[----:B------:R-:W-:Y:S01]  /*0cb0*/  SHF.R.S32.HI R9, RZ, 0x1f, R0 ;  /* 0x0000001fff097819 */ /* 0x000fe20000011400 */
[----:B------:R-:W-:-:S04]  /*0cc0*/  IMAD R5, R5, c[0x0][0x1b4], R4 ;  /* 0x00006d0005057a24 */ /* 0x000fc800078e0204 */
[----:B------:R-:W-:Y:S02]  /*0cd0*/  IMAD.IADD R15, R15, 0x1, R5 ;  /* 0x000000010f0f7824 */ /* 0x000fe400078e0205 */
[----:B------:R-:W-:Y:S02]  /*0ce0*/  IMAD R9, R9, c[0x0][0x1a8], RZ ;  /* 0x00006a0009097a24 */ /* 0x000fe400078e02ff */
[----:B------:R-:W-:Y:S01]  /*0cf0*/  IMAD.WIDE.U32 R4, R0, c[0x0][0x1a8], R14 ;  /* 0x00006a0000047a25 */ /* 0x000fe200078e000e */
[----:B------:R-:W-:-:S03]  /*0d00*/  LEA.HI R14, R12, R3, RZ, 0x6 ;  /* 0x000000030c0e7211 */ /* 0x000fc600078f30ff */
[----:B------:R-:W-:Y:S01]  /*0d10*/  IMAD R9, R0, c[0x0][0x1ac], R9 ;  /* 0x00006b0000097a24 */ /* 0x000fe200078e0209 */
[----:B------:R-:W-:Y:S01]  /*0d20*/  LOP3.LUT R0, R11, 0xfffffff0, RZ, 0xc0, !PT ;  /* 0xfffffff00b007812 */ /* 0x000fe200078ec0ff */
[----:B------:R-:W-:Y:S01]  /*0d30*/  IMAD.SHL.U32 R14, R14, 0x8, RZ ;  /* 0x000000080e0e7824 */ /* 0x000fe200078e00ff */
[C---:B------:R-:W-:Y:S01]  /*0d40*/  LEA R17, P1, R4.reuse, c[0x0][0x160], 0x1 ;  /* 0x0000580004117a11 */ /* 0x040fe200078208ff */
[----:B------:R-:W-:Y:S02]  /*0d50*/  IMAD.IADD R9, R5, 0x1, R9 ;  /* 0x0000000105097824 */ /* 0x000fe400078e0209 */
[----:B------:R-:W-:Y:S01]  /*0d60*/  IMAD.IADD R5, R3, 0x1, -R0 ;  /* 0x0000000103057824 */ /* 0x000fe200078e0a00 */
[----:B------:R-:W-:Y:S01]  /*0d70*/  SHF.R.U32.HI R0, RZ, 0x3, R6 ;  /* 0x00000003ff007819 */ /* 0x000fe20000011606 */
[----:B------:R1:W3:Y:S01]  /*0d80*/  SHFL.IDX PT, R18, R17, RZ, 0x181f ;  /* 0x00181fff11127589 */ /* 0x0002e200000e0000 */
[----:B------:R-:W-:Y:S02]  /*0d90*/  LEA.HI.X R9, R4, c[0x0][0x164], R9, 0x1, P1 ;  /* 0x0000590004097a11 */ /* 0x000fe400008f0c09 */
[----:B------:R-:W-:-:S02]  /*0da0*/  SHF.R.S32.HI R4, RZ, 0x1f, R5 ;  /* 0x0000001fff047819 */ /* 0x000fc40000011405 */
[----:B------:R-:W-:Y:S01]  /*0db0*/  LOP3.LUT R207, R207, R0, RZ, 0x3c, !PT ;  /* 0x00000000cfcf7212 */ /* 0x000fe200078e3cff */
[----:B------:R-:W-:Y:S01]  /*0dc0*/  IMAD.MOV.U32 R0, RZ, RZ, 0x10 ;  /* 0x00000010ff007424 */ /* 0x000fe200078e00ff */
[----:B------:R-:W-:Y:S01]  /*0dd0*/  LEA.HI R4, R4, R5, RZ, 0x3 ;  /* 0x0000000504047211 */ /* 0x000fe200078f18ff */
[----:B------:R1:W2:Y:S01]  /*0de0*/  SHFL.IDX PT, R19, R9, RZ, 0x181f ;  /* 0x00181fff09137589 */ /* 0x0002a200000e0000 */
[----:B------:R-:W-:Y:S02]  /*0df0*/  LOP3.LUT R207, R207, 0xfffffe00, R14, 0xf8, !PT ;  /* 0xfffffe00cfcf7812 */ /* 0x000fe400078ef80e */
[----:B------:R-:W-:-:S05]  /*0e00*/  LOP3.LUT R6, R4, 0xfffffff8, RZ, 0xc0, !PT ;  /* 0xfffffff804067812 */ /* 0x000fca00078ec0ff */
[----:B------:R-:W-:Y:S02]  /*0e10*/  IMAD.IADD R6, R5, 0x1, -R6 ;  /* 0x0000000105067824 */ /* 0x000fe400078e0a06 */
[----:B------:R-:W-:Y:S01]  /*0e20*/  IMAD.MOV.U32 R5, RZ, RZ, 0x20 ;  /* 0x00000020ff057424 */ /* 0x000fe200078e00ff */
[----:B----4-:R4:W5:Y:S01]  /*0e30*/  @P0 R2UR UR14, R8 ;  /* 0x00000000080e03c2 */ /* 0x01096200000e0000 */
[----:B------:R-:W-:Y:S01]  /*0e40*/  ISETP.GE.AND P0, PT, R10, UR4, PT ;  /* 0x000000040a007c0c */ /* 0x000fe2000bf06270 */
[----:B-----5:R-:W-:Y:S01]  /*0e50*/  @!UP0 UMOV UR14, UR11 ;  /* 0x0000000b000e8c82 */ /* 0x020fe20008000000 */
[----:B----4-:R-:W-:-:S04]  /*0e60*/  IADD3 R8, R135, 0x40, RZ ;  /* 0x0000004087087810 */ /* 0x010fc80007ffe0ff */
[----:B------:R-:W-:-:S04]  /*0e70*/  ISETP.GE.AND P4, PT, R8, c[0x0][0x198], PT ;  /* 0x0000660008007a0c */ /* 0x000fc80003f86270 */
[----:B------:R-:W-:-:S05]  /*0e80*/  R2P PR, R6, 0x6 ;  /* 0x0000000606007804 */ /* 0x000fca0000000000 */
[----:B------:R-:W-:Y:S02]  /*0e90*/  SEL R0, R0, 0xfffffff0, !P1 ;  /* 0xfffffff000007807 */ /* 0x000fe40004800000 */
[----:B------:R-:W-:Y:S01]  /*0ea0*/  SEL R5, R5, 0xffffffe0, !P2 ;  /* 0xffffffe005057807 */ /* 0x000fe20005000000 */
[----:B------:R-:W-:Y:S05]  /*0eb0*/  @P0 BRA `(.L_x_5) ;  /* 0x000000e000000947 */ /* 0x000fea0003800000 */
[----:B-123--:R-:W-:Y:S01]  /*0ec0*/  SHF.R.S32.HI R15, RZ, 0x1f, R8 ;  /* 0x0000001fff0f7819 */ /* 0x00efe20000011408 */
[----:B------:R-:W-:Y:S01]  /*0ed0*/  IMAD.WIDE R20, R135, 0x2, R18 ;  /* 0x0000000287147825 */ /* 0x000fe200078e0212 */
[----:B------:R-:W-:Y:S02]  /*0ee0*/  SHF.R.S32.HI R13, RZ, 0x1f, R16 ;  /* 0x0000001fff0d7819 */ /* 0x000fe40000011410 */
[----:B------:R-:W-:Y:S01]  /*0ef0*/  LEA.HI R14, R15, R8, RZ, 0x3 ;  /* 0x000000080f0e7211 */ /* 0x000fe200078f18ff */
[----:B------:R-:W-:Y:S01]  /*0f00*/  IMAD.SHL.U32 R15, R207, 0x2, RZ ;  /* 0x00000002cf0f7824 */ /* 0x000fe200078e00ff */
[----:B------:R-:W-:Y:S02]  /*0f10*/  LEA.HI R13, R13, R16, RZ, 0x3 ;  /* 0x000000100d0d7211 */ /* 0x000fe400078f18ff */
[----:B------:R-:W-:-:S02]  /*0f20*/  LOP3.LUT R14, R14, 0xfffffff8, RZ, 0xc0, !PT ;  /* 0xfffffff80e0e7812 */ /* 0x000fc400078ec0ff */
[----:B------:R-:W-:Y:S01]  /*0f30*/  LOP3.LUT R13, R13, 0xfffffff8, RZ, 0xc0, !PT ;  /* 0xfffffff80d0d7812 */ /* 0x000fe200078ec0ff */
[----:B------:R-:W-:Y:S01]  /*0f40*/  @!PT LDS RZ, [RZ] ;  /* 0x00000000fffff984 */ /* 0x000fe20000000800 */
[----:B------:R1:W-:Y:S02]  /*0f50*/  LDGSTS.E.BYPASS.LTC128B.128 [R15+0xc100], [R20.64], !P5 ;  /* 0x0c100000140f7fae */ /* 0x0003e4000e901d4c */
[----:B------:R-:W-:-:S04]  /*0f60*/  IMAD.WIDE R22, R14, 0x2, R18 ;  /* 0x000000020e167825 */ /* 0x000fc800078e0212 */
[----:B------:R-:W-:Y:S01]  /*0f70*/  IMAD.WIDE R18, R13, 0x2, R18 ;  /* 0x000000020d127825 */ /* 0x000fe200078e0212 */
[----:B------:R1:W-:Y:S04]  /*0f80*/  LDGSTS.E.BYPASS.LTC128B.128 [R15+0x10100], [R22.64], !P4 ;  /* 0x10100000160f7fae */ /* 0x0003e8000e101d4c */
[----:B------:R1:W-:Y:S02]  /*0f90*/  LDGSTS.E.BYPASS.LTC128B.128 [R15+0x14100], [R18.64], !P3 ;  /* 0x14100000120f7fae */ /* 0x0003e4000d901d4c */
.L_x_5:
[----:B-123--:R-:W-:Y:S05]  /*0fa0*/  BSYNC B0 ;  /* 0x0000000000007941 */ /* 0x00efea0003800000 */
.L_x_4:
[----:B------:R-:W-:Y:S01]  /*0fb0*/  IADD3 R13, R10, 0x20, RZ ;  /* 0x000000200a0d7810 */ /* 0x000fe20007ffe0ff */
[----:B------:R1:W2:Y:S01]  /*0fc0*/  SHFL.IDX PT, R19, R9, 0x1, 0x181f ;  /* 0x00381f0009137f89 */ /* 0x0002a200000e0000 */
[----:B------:R-:W-:Y:S02]  /*0fd0*/  BSSY B0, `(.L_x_6) ;  /* 0x0000012000007945 */ /* 0x000fe40003800000 */
[----:B------:R-:W-:Y:S01]  /*0fe0*/  ISETP.GE.AND P0, PT, R13, UR4, PT ;  /* 0x000000040d007c0c */ /* 0x000fe2000bf06270 */
[----:B------:R1:W3:-:S12]  /*0ff0*/  SHFL.IDX PT, R18, R17, 0x1, 0x181f ;  /* 0x00381f0011127f89 */ /* 0x0002d800000e0000 */
[----:B------:R-:W-:Y:S05]  /*1000*/  @P0 BRA `(.L_x_7) ;  /* 0x000000e000000947 */ /* 0x000fea0003800000 */
[----:B------:R-:W-:Y:S01]  /*1010*/  SHF.R.S32.HI R15, RZ, 0x1f, R8 ;  /* 0x0000001fff0f7819 */ /* 0x000fe20000011408 */
[----:B--23--:R-:W-:Y:S01]  /*1020*/  IMAD.WIDE R20, R135, 0x2, R18 ;  /* 0x0000000287147825 */ /* 0x00cfe200078e0212 */
[----:B------:R-:W-:Y:S02]  /*1030*/  SHF.R.S32.HI R13, RZ, 0x1f, R16 ;  /* 0x0000001fff0d7819 */ /* 0x000fe40000011410 */
[----:B------:R-:W-:Y:S01]  /*1040*/  LEA.HI R14, R15, R8, RZ, 0x3 ;  /* 0x000000080f0e7211 */ /* 0x000fe200078f18ff */
[----:B------:R-:W-:Y:S01]  /*1050*/  IMAD.SHL.U32 R15, R207, 0x2, RZ ;  /* 0x00000002cf0f7824 */ /* 0x000fe200078e00ff */
[----:B------:R-:W-:Y:S02]  /*1060*/  LEA.HI R13, R13, R16, RZ, 0x3 ;  /* 0x000000100d0d7211 */ /* 0x000fe400078f18ff */
[----:B------:R-:W-:Y:S02]  /*1070*/  LOP3.LUT R14, R14, 0xfffffff8, RZ, 0xc0, !PT ;  /* 0xfffffff80e0e7812 */ /* 0x000fe400078ec0ff */
[----:B------:R-:W-:Y:S01]  /*1080*/  LOP3.LUT R13, R13, 0xfffffff8, RZ, 0xc0, !PT ;  /* 0xfffffff80d0d7812 */ /* 0x000fe200078ec0ff */
[----:B------:R-:W-:Y:S01]  /*1090*/  @!PT LDS RZ, [RZ] ;  /* 0x00000000fffff984 */ /* 0x000fe20000000800 */
[----:B------:R2:W-:Y:S02]  /*10a0*/  LDGSTS.E.BYPASS.LTC128B.128 [R15+0xd100], [R20.64], !P5 ;  /* 0x0d100000140f7fae */ /* 0x0005e4000e901d4c */
[----:B------:R-:W-:-:S04]  /*10b0*/  IMAD.WIDE R22, R14, 0x2, R18 ;  /* 0x000000020e167825 */ /* 0x000fc800078e0212 */
[----:B------:R-:W-:Y:S01]  /*10c0*/  IMAD.WIDE R18, R13, 0x2, R18 ;  /* 0x000000020d127825 */ /* 0x000fe200078e0212 */
[----:B------:R2:W-:Y:S04]  /*10d0*/  LDGSTS.E.BYPASS.LTC128B.128 [R15+0x11100], [R22.64], !P4 ;  /* 0x11100000160f7fae */ /* 0x0005e8000e101d4c */
[----:B------:R2:W-:Y:S02]  /*10e0*/  LDGSTS.E.BYPASS.LTC128B.128 [R15+0x15100], [R18.64], !P3 ;  /* 0x15100000120f7fae */ /* 0x0005e4000d901d4c */
.L_x_7:
[----:B------:R-:W-:Y:S05]  /*10f0*/  BSYNC B0 ;  /* 0x0000000000007941 */ /* 0x000fea0003800000 */
.L_x_6:
[----:B------:R-:W-:Y:S01]  /*1100*/  IADD3 R13, R10, 0x40, RZ ;  /* 0x000000400a0d7810 */ /* 0x000fe20007ffe0ff */
[----:B--2---:R2:W4:Y:S01]  /*1110*/  SHFL.IDX PT, R19, R9, 0x2, 0x181f ;  /* 0x00581f0009137f89 */ /* 0x00452200000e0000 */
[----:B------:R-:W-:Y:S02]  /*1120*/  BSSY B0, `(.L_x_8) ;  /* 0x0000012000007945 */ /* 0x000fe40003800000 */
[----:B------:R-:W-:Y:S01]  /*1130*/  ISETP.GE.AND P0, PT, R13, UR4, PT ;  /* 0x000000040d007c0c */ /* 0x000fe2000bf06270 */
[----:B---3--:R2:W3:-:S12]  /*1140*/  SHFL.IDX PT, R18, R17, 0x2, 0x181f ;  /* 0x00581f0011127f89 */ /* 0x0084d800000e0000 */
[----:B------:R-:W-:Y:S05]  /*1150*/  @P0 BRA `(.L_x_9) ;  /* 0x000000e000000947 */ /* 0x000fea0003800000 */
[----:B------:R-:W-:Y:S01]  /*1160*/  SHF.R.S32.HI R15, RZ, 0x1f, R8 ;  /* 0x0000001fff0f7819 */ /* 0x000fe20000011408 */
[----:B---34-:R-:W-:Y:S01]  /*1170*/  IMAD.WIDE R20, R135, 0x2, R18 ;  /* 0x0000000287147825 */ /* 0x018fe200078e0212 */
        /* <DEDUP_REMOVED lines=12> */
.L_x_9:
[----:B------:R-:W-:Y:S05]  /*1240*/  BSYNC B0 ;  /* 0x0000000000007941 */ /* 0x000fea0003800000 */
.L_x_8:
[----:B------:R-:W-:Y:S01]  /*1250*/  UIADD3 UR11, UR6, -0x1, URZ ;  /* 0xffffffff060b7890 */ /* 0x000fe2000fffe03f */
[----:B------:R-:W-:Y:S01]  /*1260*/  IMAD.MOV.U32 R13, RZ, RZ, c[0x0][0x2b8] ;  /* 0x0000ae00ff0d7624 */ /* 0x000fe200078e00ff */
[----:B---3--:R-:W-:Y:S01]  /*1270*/  SHFL.IDX PT, R18, R17, 0x3, 0x181f ;  /* 0x00781f0011127f89 */ /* 0x008fe200000e0000 */
[----:B------:R-:W-:Y:S01]  /*1280*/  IADD3 R10, R10, 0x60, RZ ;  /* 0x000000600a0a7810 */ /* 0x000fe20007ffe0ff */
[----:B------:R-:W-:Y:S01]  /*1290*/  IMAD.SHL.U32 R207, R207, 0x2, RZ ;  /* 0x00000002cfcf7824 */ /* 0x000fe200078e00ff */
[----:B------:R-:W-:Y:S01]  /*12a0*/  SHF.R.S32.HI R133, RZ, 0x1f, R16 ;  /* 0x0000001fff857819 */ /* 0x000fe20000011410 */
[----:B----4-:R3:W4:Y:S01]  /*12b0*/  SHFL.IDX PT, R19, R9, 0x3, 0x181f ;  /* 0x00781f0009137f89 */ /* 0x01072200000e0000 */
[----:B------:R-:W-:Y:S01]  /*12c0*/  ISETP.NE.AND P0, PT, R13, 0x1, PT ;  /* 0x000000010d00780c */ /* 0x000fe20003f05270 */
[----:B------:R-:W-:Y:S01]  /*12d0*/  IMAD.U32 R13, RZ, RZ, UR11 ;  /* 0x0000000bff0d7e24 */ /* 0x000fe2000f8e00ff */
[----:B------:R-:W-:Y:S01]  /*12e0*/  ISETP.GE.AND P2, PT, R10, UR4, PT ;  /* 0x000000040a007c0c */ /* 0x000fe2000bf46270 */
[----:B------:R-:W-:Y:S01]  /*12f0*/  USHF.R.S32.HI UR15, URZ, 0x1f, UR14 ;  /* 0x0000001f3f0f7899 */ /* 0x000fe2000801140e */
[----:B------:R-:W-:Y:S01]  /*1300*/  LEA.HI R133, R133, R16, RZ, 0x3 ;  /* 0x0000001085857211 */ /* 0x000fe200078f18ff */
[----:B------:R-:W-:Y:S01]  /*1310*/  IMAD R13, R13, 0x40, R210 ;  /* 0x000000400d0d7824 */ /* 0x000fe200078e02d2 */
[----:B------:R-:W-:Y:S01]  /*1320*/  ULDC.64 UR4, c[0x0][0x2b0] ;  /* 0x0000ac0000047ab9 */ /* 0x000fe20000000a00 */
[----:B------:R-:W-:Y:S01]  /*1330*/  IMAD.MOV.U32 R208, RZ, RZ, RZ ;  /* 0x000000ffffd07224 */ /* 0x000fe200078e00ff */
[----:B------:R-:W-:Y:S01]  /*1340*/  LOP3.LUT R133, R133, 0xfffffff8, RZ, 0xc0, !PT ;  /* 0xfffffff885857812 */ /* 0x000fe200078ec0ff */
[----:B------:R-:W-:Y:S01]  /*1350*/  UIMAD UR15, UR15, UR4, URZ ;  /* 0x000000040f0f72a4 */ /* 0x000fe2000f8e023f */
[C---:B------:R-:W-:Y:S01]  /*1360*/  IADD3 R209, R13.reuse, UR8, RZ ;  /* 0x000000080dd17c10 */ /* 0x040fe2000fffe0ff */
[----:B------:R-:W-:Y:S01]  /*1370*/  UIMAD.WIDE.U32 UR16, UR14, UR4, URZ ;  /* 0x000000040e1072a5 */ /* 0x000fe2000f8e003f */
[----:B------:R-:W-:Y:S01]  /*1380*/  ISETP.GE.AND P6, PT, R13, UR9, PT ;  /* 0x000000090d007c0c */ /* 0x000fe2000bfc6270 */
[----:B------:R-:W-:Y:S01]  /*1390*/  UIMAD UR15, UR14, UR5, UR15 ;  /* 0x000000050e0f72a4 */ /* 0x000fe2000f8e020f */
[----:B------:R-:W-:Y:S01]  /*13a0*/  SHF.R.S32.HI R13, RZ, 0x1f, R8 ;  /* 0x0000001fff0d7819 */ /* 0x000fe20000011408 */
[----:B------:R-:W-:Y:S01]  /*13b0*/  @P0 IMAD.HI.U32 R10, R209, c[0x0][0x2bc], RZ ;  /* 0x0000af00d10a0a27 */ /* 0x000fe200078e00ff */
[----:B------:R-:W-:Y:S01]  /*13c0*/  ISETP.GT.OR P6, PT, R210, 0x3f, P6 ;  /* 0x0000003fd200780c */ /* 0x000fe200037c4670 */
[----:B------:R-:W-:Y:S01]  /*13d0*/  UIADD3 UR15, UR17, UR15, URZ ;  /* 0x0000000f110f7290 */ /* 0x000fe2000fffe03f */
[----:B------:R-:W-:Y:S01]  /*13e0*/  LEA.HI R134, R13, R8, RZ, 0x3 ;  /* 0x000000080d867211 */ /* 0x000fe200078f18ff */
[----:B-123--:R-:W-:-:S03]  /*13f0*/  IMAD.MOV.U32 R9, RZ, RZ, R209 ;  /* 0x000000ffff097224 */ /* 0x00efc600078e00d1 */
[----:B------:R-:W-:Y:S01]  /*1400*/  LOP3.LUT R134, R134, 0xfffffff8, RZ, 0xc0, !PT ;  /* 0xfffffff886867812 */ /* 0x000fe200078ec0ff */
[----:B----4-:R-:W-:Y:S01]  /*1410*/  @!P2 IMAD.WIDE R22, R135, 0x2, R18 ;  /* 0x000000028716a825 */ /* 0x010fe200078e0212 */
[----:B------:R-:W-:Y:S01]  /*1420*/  @P0 SHF.R.U32.HI R9, RZ, c[0x0][0x2c0], R10 ;  /* 0x0000b000ff090a19 */ /* 0x000fe2000001160a */
[----:B------:R-:W-:Y:S02]  /*1430*/  USHF.R.S32.HI UR14, URZ, 0x1f, UR10 ;  /* 0x0000001f3f0e7899 */ /* 0x000fe4000801140a */
[--C-:B------:R-:W-:Y:S01]  /*1440*/  @!P2 IMAD.WIDE R20, R134, 0x2, R18.reuse ;  /* 0x000000028614a825 */ /* 0x100fe200078e0212 */
[----:B------:R-:W-:Y:S01]  /*1450*/  @!PT LDS RZ, [RZ] ;  /* 0x00000000fffff984 */ /* 0x000fe20000000800 */
[----:B------:R1:W-:Y:S01]  /*1460*/  @!P2 LDGSTS.E.BYPASS.LTC128B.128 [R207+0xf100], [R22.64], !P5 ;  /* 0x0f10000016cfafae */ /* 0x0003e2000e901d4c */
[----:B------:R-:W-:Y:S01]  /*1470*/  @!P6 IADD3 R13, P1, R9, UR16, RZ ;  /* 0x00000010090dec10 */ /* 0x000fe2000ff3e0ff */
[----:B------:R-:W-:Y:S01]  /*1480*/  ULDC.64 UR4, c[0x0][0x1e8] ;  /* 0x00007a0000047ab9 */ /* 0x000fe20000000a00 */
[----:B------:R-:W-:Y:S01]  /*1490*/  @!P2 IMAD.WIDE R18, R133, 0x2, R18 ;  /* 0x000000028512a825 */ /* 0x000fe200078e0212 */
[----:B------:R2:W-:Y:S01]  /*14a0*/  @!P2 LDGSTS.E.BYPASS.LTC128B.128 [R207+0x13100], [R20.64], !P4 ;  /* 0x1310000014cfafae */ /* 0x0005e2000e101d4c */
[----:B------:R-:W-:-:S02]  /*14b0*/  @!P6 LEA.HI.X.SX32 R10, R9, UR15, 0x1, P1 ;  /* 0x0000000f090aec11 */ /* 0x000fc400088f0eff */
[C---:B------:R-:W-:Y:S01]  /*14c0*/  @!P6 LEA R14, P1, R13.reuse, c[0x0][0x2a0], 0x2 ;  /* 0x0000a8000d0eea11 */ /* 0x040fe200078210ff */
[----:B------:R3:W-:Y:S03]  /*14d0*/  @!P2 LDGSTS.E.BYPASS.LTC128B.128 [R207+0x17100], [R18.64], !P3 ;  /* 0x1710000012cfafae */ /* 0x0007e6000d901d4c */
[----:B------:R-:W-:Y:S01]  /*14e0*/  @!P6 LEA.HI.X R15, R13, c[0x0][0x2a4], R10, 0x2, P1 ;  /* 0x0000a9000d0fea11 */ /* 0x000fe200008f140a */
[----:B------:R-:W0:Y:S04]  /*14f0*/  LDGDEPBAR ;  /* 0x00000000000079af */ /* 0x000e280000000000 */
[----:B------:R-:W-:Y:S06]  /*1500*/  BAR.SYNC.DEFER_BLOCKING 0x0 ;  /* 0x0000000000007b1d */ /* 0x000fec0000010000 */
[----:B------:R4:W5:Y:S01]  /*1510*/  @!P6 LDG.E R208, [R14.64] ;  /* 0x0000000c0ed0e981 */ /* 0x000962000c1e1900 */
[----:B------:R-:W-:Y:S01]  /*1520*/  IMAD.MOV R10, RZ, RZ, -R9 ;  /* 0x000000ffff0a7224 */ /* 0x000fe200078e0a09 */
[----:B------:R-:W-:Y:S01]  /*1530*/  UIMAD UR18, UR14, UR4, URZ ;  /* 0x000000040e1272a4 */ /* 0x000fe2000f8e023f */
[----:B---3--:R-:W-:Y:S01]  /*1540*/  SHF.R.S32.HI R18, RZ, 0x4, R11 ;  /* 0x00000004ff127819 */ /* 0x008fe2000001140b */
[----:B------:R-:W-:Y:S01]  /*1550*/  UIMAD.WIDE.U32 UR20, UR10, UR4, URZ ;  /* 0x000000040a1472a5 */ /* 0x000fe2000f8e003f */
[----:B------:R-:W-:Y:S01]  /*1560*/  IMAD R209, R10, c[0x0][0x2b8], R209 ;  /* 0x0000ae000ad17a24 */ /* 0x000fe200078e02d1 */
[----:B------:R-:W-:Y:S01]  /*1570*/  UIMAD UR18, UR10, UR5, UR18 ;  /* 0x000000050a1272a4 */ /* 0x000fe2000f8e0212 */
[----:B------:R-:W-:Y:S01]  /*1580*/  LEA.HI R11, R11, R18, RZ, 0x1 ;  /* 0x000000120b0b7211 */ /* 0x000fe200078f08ff */
[----:B------:R-:W-:Y:S01]  /*1590*/  UIMAD UR9, UR11, -0x40, UR9 ;  /* 0xffffffc00b0978a4 */ /* 0x000fe2000f8e0209 */
[----:B------:R-:W-:Y:S01]  /*15a0*/  IMAD.WIDE.U32 R24, R209, c[0x0][0x1e0], RZ ;  /* 0x00007800d1187a25 */ /* 0x000fe200078e00ff */
[----:B------:R-:W-:Y:S01]  /*15b0*/  SHF.R.S32.HI R10, RZ, 0x1f, R209 ;  /* 0x0000001fff0a7819 */ /* 0x000fe200000114d1 */
[----:B------:R-:W-:Y:S01]  /*15c0*/  UIADD3 UR18, UR21, UR18, URZ ;  /* 0x0000001215127290 */ /* 0x000fe2000fffe03f */
[----:B------:R-:W-:Y:S01]  /*15d0*/  LOP3.LUT R11, R11, 0xfffffffe, RZ, 0xc0, !PT ;  /* 0xfffffffe0b0b7812 */ /* 0x000fe200078ec0ff */
[----:B------:R-:W-:Y:S01]  /*15e0*/  ULDC.64 UR4, c[0x0][0x210] ;  /* 0x0000840000047ab9 */ /* 0x000fe20000000a00 */
[----:B------:R-:W-:Y:S01]  /*15f0*/  LOP3.LUT P2, RZ, R2, 0x2, RZ, 0xc0, !PT ;  /* 0x0000000202ff7812 */ /* 0x000fe2000784c0ff */
[C---:B-1----:R-:W-:Y:S01]  /*1600*/  IMAD R22, R10.reuse, c[0x0][0x1e0], RZ ;  /* 0x000078000a167a24 */ /* 0x042fe200078e02ff */
[----:B------:R-:W-:Y:S01]  /*1610*/  UIMAD UR14, UR14, UR4, URZ ;  /* 0x000000040e0e72a4 */ /* 0x000fe2000f8e023f */
[----:B------:R-:W-:Y:S01]  /*1620*/  IMAD R10, R10, c[0x0][0x208], RZ ;  /* 0x000082000a0a7a24 */ /* 0x000fe200078e02ff */
[----:B------:R-:W-:Y:S01]  /*1630*/  UIMAD.WIDE.U32 UR22, UR10, UR4, URZ ;  /* 0x000000040a1672a5 */ /* 0x000fe2000f8e003f */
[C---:B--2---:R-:W-:Y:S01]  /*1640*/  IMAD R20, R209.reuse, c[0x0][0x1e4], R22 ;  /* 0x00007900d1147a24 */ /* 0x044fe200078e0216 */
[----:B------:R-:W-:Y:S01]  /*1650*/  UIMAD UR5, UR10, UR5, UR14 ;  /* 0x000000050a0572a4 */ /* 0x000fe2000f8e020e */
[----:B------:R-:W-:Y:S01]  /*1660*/  IMAD R19, R209, c[0x0][0x20c], R10 ;  /* 0x00008300d1137a24 */ /* 0x000fe200078e020a */
[----:B------:R-:W-:Y:S01]  /*1670*/  ISETP.GE.AND P3, PT, R135, c[0x0][0x1d4], PT ;  /* 0x0000750087007a0c */ /* 0x000fe20003f66270 */
[----:B------:R-:W-:Y:S01]  /*1680*/  IMAD.IADD R21, R25, 0x1, R20 ;  /* 0x0000000119157824 */ /* 0x000fe200078e0214 */
[----:B------:R-:W-:Y:S01]  /*1690*/  UIADD3 UR5, UR23, UR5, URZ ;  /* 0x0000000517057290 */ /* 0x000fe2000fffe03f */
[----:B------:R-:W-:Y:S01]  /*16a0*/  IMAD.MOV.U32 R20, RZ, RZ, R24 ;  /* 0x000000ffff147224 */ /* 0x000fe200078e0018 */
[----:B------:R-:W-:Y:S01]  /*16b0*/  UISETP.GT.AND UP0, UPT, UR11, UR7, UPT ;  /* 0x000000070b00728c */ /* 0x000fe2000bf04270 */
[----:B----4-:R-:W-:Y:S01]  /*16c0*/  IMAD.SHL.U32 R15, R2, 0x40, RZ ;  /* 0x00000040020f7824 */ /* 0x010fe200078e00ff */
[----:B------:R-:W-:Y:S01]  /*16d0*/  SHF.R.S32.HI R144, RZ, 0x1f, R135 ;  /* 0x0000001fff907819 */ /* 0x000fe20000011487 */
[----:B------:R-:W-:Y:S01]  /*16e0*/  IMAD.SHL.U32 R14, R7, 0x8, RZ ;  /* 0x00000008070e7824 */ /* 0x000fe200078e00ff */
[----:B------:R-:W-:Y:S01]  /*16f0*/  IADD3 R211, R207, 0x100, RZ ;  /* 0x00000100cfd37810 */ /* 0x000fe20007ffe0ff */
[----:B------:R-:W-:Y:S01]  /*1700*/  IMAD.WIDE.U32 R22, R209, c[0x0][0x208], RZ ;  /* 0x00008200d1167a25 */ /* 0x000fe200078e00ff */
[----:B------:R-:W-:-:S02]  /*1710*/  LOP3.LUT R15, R15, 0x1c0, RZ, 0xc0, !PT ;  /* 0x000001c00f0f7812 */ /* 0x000fc400078ec0ff */
[----:B------:R-:W-:Y:S01]  /*1720*/  SHF.R.S32.HI R145, RZ, 0x1f, R134 ;  /* 0x0000001fff917819 */ /* 0x000fe20000011486 */
[----:B------:R-:W-:Y:S01]  /*1730*/  IMAD.IADD R11, R18, 0x1, -R11 ;  /* 0x00000001120b7824 */ /* 0x000fe200078e0a0b */
[----:B------:R-:W-:Y:S01]  /*1740*/  LOP3.LUT R14, R15, 0x8, R14, 0xf8, !PT ;  /* 0x000000080f0e7812 */ /* 0x000fe200078ef80e */
[----:B------:R-:W-:Y:S01]  /*1750*/  IMAD.MOV.U32 R18, RZ, RZ, R22 ;  /* 0x000000ffff127224 */ /* 0x000fe200078e0016 */
[----:B------:R-:W-:Y:S01]  /*1760*/  SHF.R.U32.HI R15, RZ, 0x3, R15 ;  /* 0x00000003ff0f7819 */ /* 0x000fe2000001160f */
[----:B------:R-:W-:Y:S01]  /*1770*/  IMAD.SHL.U32 R6, R6, 0x40, RZ ;  /* 0x0000004006067824 */ /* 0x000fe200078e00ff */
[----:B------:R-:W-:Y:S02]  /*1780*/  IADD3 R19, R23, R19, RZ ;  /* 0x0000001317137210 */ /* 0x000fe40007ffe0ff */
[----:B------:R-:W-:Y:S02]  /*1790*/  LOP3.LUT R14, R14, R15, RZ, 0x3c, !PT ;  /* 0x0000000f0e0e7212 */ /* 0x000fe400078e3cff */
[----:B------:R-:W-:-:S03]  /*17a0*/  LOP3.LUT R6, R6, 0x1c0, RZ, 0xc0, !PT ;  /* 0x000001c006067812 */ /* 0x000fc600078ec0ff */
[----:B------:R-:W-:-:S04]  /*17b0*/  IMAD R205, R11, 0x200, R14 ;  /* 0x000002000bcd7824 */ /* 0x000fc800078e020e */
[----:B------:R-:W-:-:S05]  /*17c0*/  IMAD.SHL.U32 R205, R205, 0x2, RZ ;  /* 0x00000002cdcd7824 */ /* 0x000fca00078e00ff */
[C---:B------:R-:W-:Y:S02]  /*17d0*/  IADD3 R17, R205.reuse, 0x6100, RZ ;  /* 0x00006100cd117810 */ /* 0x040fe40007ffe0ff */
[----:B------:R-:W-:Y:S02]  /*17e0*/  IADD3 R204, R205, 0x6120, RZ ;  /* 0x00006120cdcc7810 */ /* 0x000fe40007ffe0ff */
[----:B------:R-:W-:Y:S02]  /*17f0*/  @P2 IADD3 R204, R17, -0x20, RZ ;  /* 0xffffffe011cc2810 */ /* 0x000fe40007ffe0ff */
[----:B------:R-:W-:Y:S02]  /*1800*/  ISETP.GE.AND P2, PT, R8, c[0x0][0x1d4], PT ;  /* 0x0000750008007a0c */ /* 0x000fe40003f46270 */
[C---:B------:R-:W-:Y:S02]  /*1810*/  IADD3 R195, R204.reuse, 0x800, RZ ;  /* 0x00000800ccc37810 */ /* 0x040fe40007ffe0ff */
[----:B------:R-:W-:-:S02]  /*1820*/  IADD3 R194, R204, 0x1000, RZ ;  /* 0x00001000ccc27810 */ /* 0x000fc40007ffe0ff */
[C---:B------:R-:W-:Y:S02]  /*1830*/  IADD3 R193, R204.reuse, 0x1800, RZ ;  /* 0x00001800ccc17810 */ /* 0x040fe40007ffe0ff */
[C---:B------:R-:W-:Y:S02]  /*1840*/  IADD3 R191, R204.reuse, 0x2000, RZ ;  /* 0x00002000ccbf7810 */ /* 0x040fe40007ffe0ff */
[C---:B------:R-:W-:Y:S02]  /*1850*/  IADD3 R190, R204.reuse, 0x2800, RZ ;  /* 0x00002800ccbe7810 */ /* 0x040fe40007ffe0ff */
[C---:B------:R-:W-:Y:S02]  /*1860*/  IADD3 R189, R204.reuse, 0x3000, RZ ;  /* 0x00003000ccbd7810 */ /* 0x040fe40007ffe0ff */
[C---:B------:R-:W-:Y:S02]  /*1870*/  IADD3 R188, R204.reuse, 0x3800, RZ ;  /* 0x00003800ccbc7810 */ /* 0x040fe40007ffe0ff */
[----:B------:R-:W-:-:S02]  /*1880*/  IADD3 R187, R204, 0x4000, RZ ;  /* 0x00004000ccbb7810 */ /* 0x000fc40007ffe0ff */
[C---:B------:R-:W-:Y:S02]  /*1890*/  IADD3 R186, R204.reuse, 0x4800, RZ ;  /* 0x00004800ccba7810 */ /* 0x040fe40007ffe0ff */
[C---:B------:R-:W-:Y:S02]  /*18a0*/  IADD3 R185, R204.reuse, 0x5000, RZ ;  /* 0x00005000ccb97810 */ /* 0x040fe40007ffe0ff */
[----:B------:R-:W-:Y:S02]  /*18b0*/  IADD3 R184, R204, 0x5800, RZ ;  /* 0x00005800ccb87810 */ /* 0x000fe40007ffe0ff */
[----:B-----5:R-:W-:Y:S01]  /*18c0*/  SHF.R.S32.HI R13, RZ, 0x1f, R208 ;  /* 0x0000001fff0d7819 */ /* 0x020fe200000114d0 */
[----:B------:R-:W-:-:S04]  /*18d0*/  IMAD.WIDE.U32 R20, R208, c[0x0][0x1f0], R20 ;  /* 0x00007c00d0147a25 */ /* 0x000fc800078e0014 */
[C---:B------:R-:W-:Y:S02]  /*18e0*/  IMAD R9, R13.reuse, c[0x0][0x1f0], RZ ;  /* 0x00007c000d097a24 */ /* 0x040fe400078e02ff */
[----:B------:R-:W-:Y:S02]  /*18f0*/  IMAD R15, R13, c[0x0][0x218], RZ ;  /* 0x000086000d0f7a24 */ /* 0x000fe400078e02ff */
[----:B------:R-:W-:Y:S01]  /*1900*/  IMAD R10, R208, c[0x0][0x1f4], R9 ;  /* 0x00007d00d00a7a24 */ /* 0x000fe200078e0209 */
[----:B------:R-:W-:Y:S01]  /*1910*/  IADD3 R9, P1, R20, UR20, RZ ;  /* 0x0000001414097c10 */ /* 0x000fe2000ff3e0ff */
[----:B------:R-:W-:Y:S02]  /*1920*/  IMAD R22, R208, c[0x0][0x21c], R15 ;  /* 0x00008700d0167a24 */ /* 0x000fe400078e020f */
[----:B------:R-:W-:Y:S01]  /*1930*/  IMAD.SHL.U32 R13, R11, 0x8, RZ ;  /* 0x000000080b0d7824 */ /* 0x000fe200078e00ff */
[----:B------:R-:W-:Y:S02]  /*1940*/  IADD3.X R20, R21, UR18, R10, P1, !PT ;  /* 0x0000001215147c10 */ /* 0x000fe40008ffe40a */
[----:B------:R-:W-:-:S02]  /*1950*/  LEA R10, P1, R9, c[0x0][0x1c8], 0x1 ;  /* 0x00007200090a7a11 */ /* 0x000fc400078208ff */
[----:B------:R-:W-:Y:S02]  /*1960*/  LOP3.LUT R13, R6, 0x8, R13, 0xf8, !PT ;  /* 0x00000008060d7812 */ /* 0x000fe400078ef80d */
[----:B------:R-:W-:Y:S01]  /*1970*/  LEA.HI.X R9, R9, c[0x0][0x1cc], R20, 0x1, P1 ;  /* 0x0000730009097a11 */ /* 0x000fe200008f0c14 */
[----:B------:R-:W-:Y:S01]  /*1980*/  IMAD.WIDE.U32 R20, R208, c[0x0][0x218], R18 ;  /* 0x00008600d0147a25 */ /* 0x000fe200078e0012 */
[----:B------:R-:W-:Y:S01]  /*1990*/  SHFL.IDX PT, R14, R10, 0x1, 0x181f ;  /* 0x00381f000a0e7f89 */ /* 0x000fe200000e0000 */
[----:B------:R-:W-:-:S03]  /*19a0*/  SHF.R.U32.HI R6, RZ, 0x3, R6 ;  /* 0x00000003ff067819 */ /* 0x000fc60000011606 */
[----:B------:R-:W-:Y:S01]  /*19b0*/  SHFL.IDX PT, R18, R10, RZ, 0x181f ;  /* 0x00181fff0a127589 */ /* 0x000fe200000e0000 */
[----:B------:R-:W-:Y:S02]  /*19c0*/  IADD3 R11, P1, R20, UR22, RZ ;  /* 0x00000016140b7c10 */ /* 0x000fe4000ff3e0ff */
[----:B------:R-:W-:Y:S01]  /*19d0*/  IADD3 R20, -R7, UR9, RZ ;  /* 0x0000000907147c10 */ /* 0x000fe2000fffe1ff */
[----:B------:R-:W1:Y:S01]  /*19e0*/  SHFL.IDX PT, R19, R9, RZ, 0x181f ;  /* 0x00181fff09137589 */ /* 0x000e6200000e0000 */
[----:B------:R-:W-:Y:S02]  /*19f0*/  IADD3.X R22, R21, UR5, R22, P1, !PT ;  /* 0x0000000515167c10 */ /* 0x000fe40008ffe416 */
[C---:B------:R-:W-:Y:S01]  /*1a00*/  ISETP.GE.AND P5, PT, R20.reuse, 0x1, PT ;  /* 0x000000011400780c */ /* 0x040fe20003fa6270 */
[----:B------:R-:W2:Y:S01]  /*1a10*/  SHFL.IDX PT, R15, R9, 0x1, 0x181f ;  /* 0x00381f00090f7f89 */ /* 0x000ea200000e0000 */
[----:B------:R-:W-:Y:S02]  /*1a20*/  LEA R7, P1, R11, c[0x0][0x1f8], 0x1 ;  /* 0x00007e000b077a11 */ /* 0x000fe400078208ff */
[----:B------:R-:W-:-:S02]  /*1a30*/  ISETP.GT.AND P4, PT, R20, 0x20, PT ;  /* 0x000000201400780c */ /* 0x000fc40003f84270 */
[----:B------:R-:W-:Y:S01]  /*1a40*/  LEA.HI.X R22, R11, c[0x0][0x1fc], R22, 0x1, P1 ;  /* 0x00007f000b167a11 */ /* 0x000fe200008f0c16 */
[----:B------:R-:W3:Y:S01]  /*1a50*/  SHFL.IDX PT, R36, R7, RZ, 0x181f ;  /* 0x00181fff07247589 */ /* 0x000ee200000e0000 */
[----:B------:R-:W-:Y:S02]  /*1a60*/  ISETP.GE.AND P1, PT, R16, c[0x0][0x1d4], PT ;  /* 0x0000750010007a0c */ /* 0x000fe40003f26270 */
[----:B------:R-:W-:Y:S01]  /*1a70*/  LOP3.LUT R6, R13, R6, RZ, 0x3c, !PT ;  /* 0x000000060d067212 */ /* 0x000fe200078e3cff */
[----:B------:R4:W5:Y:S04]  /*1a80*/  SHFL.IDX PT, R56, R7, 0x1, 0x181f ;  /* 0x00381f0007387f89 */ /* 0x00096800000e0000 */
[----:B------:R-:W3:Y:S04]  /*1a90*/  SHFL.IDX PT, R10, R22, RZ, 0x181f ;  /* 0x00181fff160a7589 */ /* 0x000ee800000e0000 */
[----:B------:R5:W3:Y:S01]  /*1aa0*/  SHFL.IDX PT, R9, R22, 0x1, 0x181f ;  /* 0x00381f0016097f89 */ /* 0x000ae200000e0000 */
[----:B-1----:R-:W-:-:S04]  /*1ab0*/  @P5 IMAD.WIDE R26, R135, 0x2, R18 ;  /* 0x00000002871a5825 */ /* 0x002fc800078e0212 */
[C-C-:B------:R-:W-:Y:S01]  /*1ac0*/  @P5 IMAD.WIDE R24, R134.reuse, 0x2, R18.reuse ;  /* 0x0000000286185825 */ /* 0x140fe200078e0212 */
[----:B------:R1:W-:Y:S03]  /*1ad0*/  @P5 LDGSTS.E.BYPASS.LTC128B.128 [R207+0x6100], [R26.64], !P3 ;  /* 0x061000001acf5fae */ /* 0x0003e6000d901d4c */
[----:B------:R-:W-:Y:S01]  /*1ae0*/  @P5 IMAD.WIDE R30, R133, 0x2, R18 ;  /* 0x00000002851e5825 */ /* 0x000fe200078e0212 */
[----:B------:R1:W-:Y:S03]  /*1af0*/  @P5 LDGSTS.E.BYPASS.LTC128B.128 [R207+0x8100], [R24.64], !P2 ;  /* 0x0810000018cf5fae */ /* 0x0003e6000d101d4c */
[--C-:B--2---:R-:W-:Y:S01]  /*1b00*/  @P4 IMAD.WIDE R28, R135, 0x2, R14.reuse ;  /* 0x00000002871c4825 */ /* 0x104fe200078e020e */
[----:B------:R2:W-:Y:S03]  /*1b10*/  @P5 LDGSTS.E.BYPASS.LTC128B.128 [R207+0xa100], [R30.64], !P1 ;  /* 0x0a1000001ecf5fae */ /* 0x0005e6000c901d4c */
[--C-:B------:R-:W-:Y:S01]  /*1b20*/  @P4 IMAD.WIDE R32, R134, 0x2, R14.reuse ;  /* 0x0000000286204825 */ /* 0x100fe200078e020e */
[----:B------:R2:W-:Y:S03]  /*1b30*/  @P4 LDGSTS.E.BYPASS.LTC128B.128 [R207+0x7100], [R28.64], !P3 ;  /* 0x071000001ccf4fae */ /* 0x0005e6000d901d4c */
[----:B------:R-:W-:Y:S01]  /*1b40*/  @P4 IMAD.WIDE R34, R133, 0x2, R14 ;  /* 0x0000000285224825 */ /* 0x000fe200078e020e */
[----:B------:R1:W-:Y:S03]  /*1b50*/  @P4 LDGSTS.E.BYPASS.LTC128B.128 [R207+0x9100], [R32.64], !P2 ;  /* 0x0910000020cf4fae */ /* 0x0003e6000d101d4c */
[----:B------:R-:W-:Y:S01]  /*1b60*/  IMAD.WIDE R18, R135, 0x2, RZ ;  /* 0x0000000287127825 */ /* 0x000fe200078e02ff */
[----:B------:R1:W-:Y:S03]  /*1b70*/  @P4 LDGSTS.E.BYPASS.LTC128B.128 [R207+0xb100], [R34.64], !P1 ;  /* 0x0b10000022cf4fae */ /* 0x0003e6000c901d4c */
[----:B----4-:R-:W-:Y:S01]  /*1b80*/  IMAD.SHL.U32 R7, R4, 0x40, RZ ;  /* 0x0000004004077824 */ /* 0x010fe200078e00ff */
[----:B------:R-:W0:Y:S01]  /*1b90*/  LDGDEPBAR ;  /* 0x00000000000079af */ /* 0x000e220000000000 */
[----:B---3--:R-:W-:Y:S01]  /*1ba0*/  IADD3 R40, P4, R36, R18, RZ ;  /* 0x0000001224287210 */ /* 0x008fe20007f9e0ff */
[----:B------:R-:W-:Y:S01]  /*1bb0*/  IMAD.WIDE R14, R134, 0x2, RZ ;  /* 0x00000002860e7825 */ /* 0x000fe200078e02ff */
[----:B------:R-:W-:-:S02]  /*1bc0*/  LEA.HI R4, R12, R3, RZ, 0x5 ;  /* 0x000000030c047211 */ /* 0x000fc400078f28ff */
[----:B-----5:R-:W-:Y:S01]  /*1bd0*/  IADD3 R22, P5, R18, R56, RZ ;  /* 0x0000003812167210 */ /* 0x020fe20007fbe0ff */
[----:B------:R-:W-:Y:S01]  /*1be0*/  IMAD.WIDE R12, R133, 0x2, RZ ;  /* 0x00000002850c7825 */ /* 0x000fe200078e02ff */
[----:B------:R-:W-:Y:S02]  /*1bf0*/  SHF.L.U32 R206, R4, 0x5, RZ ;  /* 0x0000000504ce7819 */ /* 0x000fe400000006ff */
[----:B------:R-:W-:Y:S01]  /*1c00*/  IADD3 R38, P6, R36, R14, RZ ;  /* 0x0000000e24267210 */ /* 0x000fe20007fde0ff */
[----:B------:R-:W-:Y:S01]  /*1c10*/  IMAD.X R41, R10, 0x1, R19, P4 ;  /* 0x000000010a297824 */ /* 0x000fe200020e0613 */
[----:B------:R-:W-:Y:S01]  /*1c20*/  IADD3 R58, P4, R14, R56, RZ ;  /* 0x000000380e3a7210 */ /* 0x000fe20007f9e0ff */
[----:B------:R-:W-:Y:S01]  /*1c30*/  IMAD.X R23, R19, 0x1, R9, P5 ;  /* 0x0000000113177824 */ /* 0x000fe200028e0609 */
[----:B------:R-:W-:Y:S01]  /*1c40*/  IADD3 R36, P5, R36, R12, RZ ;  /* 0x0000000c24247210 */ /* 0x000fe20007fbe0ff */
[----:B------:R-:W-:Y:S01]  /*1c50*/  IMAD.X R39, R10, 0x1, R15, P6 ;  /* 0x000000010a277824 */ /* 0x000fe200030e060f */
[----:B------:R-:W-:Y:S01]  /*1c60*/  LOP3.LUT R7, R7, 0xfffffe00, RZ, 0xc0, !PT ;  /* 0xfffffe0007077812 */ /* 0x000fe200078ec0ff */
[----:B------:R-:W-:Y:S01]  /*1c70*/  IMAD.X R59, R15, 0x1, R9, P4 ;  /* 0x000000010f3b7824 */ /* 0x000fe200020e0609 */
[----:B------:R-:W-:Y:S01]  /*1c80*/  LOP3.LUT R206, R206, 0x7ffffc00, RZ, 0xc0, !PT ;  /* 0x7ffffc00cece7812 */ /* 0x000fe200078ec0ff */
[----:B------:R-:W-:Y:S01]  /*1c90*/  IMAD.X R37, R10, 0x1, R13, P5 ;  /* 0x000000010a257824 */ /* 0x000fe200028e060d */
[----:B------:R-:W-:-:S02]  /*1ca0*/  IADD3 R56, P4, R12, R56, RZ ;  /* 0x000000380c387210 */ /* 0x000fc40007f9e0ff */
[----:B------:R-:W-:Y:S02]  /*1cb0*/  ISETP.GE.AND P5, PT, R135, c[0x0][0x1d4], PT ;  /* 0x0000750087007a0c */ /* 0x000fe40003fa6270 */
[----:B------:R-:W-:Y:S01]  /*1cc0*/  IADD3 R206, R6, R7, R206 ;  /* 0x0000000706ce7210 */ /* 0x000fe20007ffe0ce */
[----:B------:R-:W-:-:S04]  /*1cd0*/  DEPBAR.LE SB0, 0x1 ;  /* 0x000080400000791a */ /* 0x000fc80000000000 */
[----:B------:R-:W-:-:S04]  /*1ce0*/  DEPBAR.LE SB0, 0x0 ;  /* 0x000080000000791a */ /* 0x000fc80000000000 */
[----:B------:R-:W-:Y:S01]  /*1cf0*/  BAR.SYNC.DEFER_BLOCKING 0x0 ;  /* 0x0000000000007b1d */ /* 0x000fe20000010000 */
[----:B------:R-:W-:Y:S01]  /*1d00*/  IMAD.X R57, R13, 0x1, R9, P4 ;  /* 0x000000010d397824 */ /* 0x000fe200020e0609 */
[----:B------:R-:W-:Y:S01]  /*1d10*/  ISETP.LT.OR P4, PT, R20, 0x1, P5 ;  /* 0x000000011400780c */ /* 0x000fe20002f81670 */
[----:B------:R-:W-:Y:S01]  /*1d20*/  IMAD.SHL.U32 R206, R206, 0x2, RZ ;  /* 0x00000002cece7824 */ /* 0x000fe200078e00ff */
[----:B------:R-:W-:Y:S02]  /*1d30*/  ISETP.GE.AND P6, PT, R8, c[0x0][0x1d4], PT ;  /* 0x0000750008007a0c */ /* 0x000fe40003fc6270 */
[----:B------:R-:W-:Y:S01]  /*1d40*/  ISETP.GE.AND P5, PT, R16, c[0x0][0x1d4], PT ;  /* 0x0000750010007a0c */ /* 0x000fe20003fa6270 */
[----:B------:R-:W-:Y:S01]  /*1d50*/  IMAD R201, R5, 0x2, R206 ;  /* 0x0000000205c97824 */ /* 0x000fe200078e02ce */
[----:B------:R-:W-:Y:S02]  /*1d60*/  LEA R202, R0, R206, 0x1 ;  /* 0x000000ce00ca7211 */ /* 0x000fe400078e08ff */
[----:B------:R-:W-:-:S03]  /*1d70*/  LOP3.LUT R203, R6, R7, RZ, 0xfc, !PT ;  /* 0x0000000706cb7212 */ /* 0x000fc600078efcff */
[----:B------:R-:W-:Y:S01]  /*1d80*/  IMAD R199, R5, 0x2, R202 ;  /* 0x0000000205c77824 */ /* 0x000fe200078e02ca */
[----:B-1----:R-:W-:Y:S04]  /*1d90*/  LDSM.16.M88.4 R24, [R206+0xc100] ;  /* 0x00c10000ce18783b */ /* 0x002fe80000000200 */
[----:B------:R-:W-:Y:S04]  /*1da0*/  LDSM.16.M88.4 R52, [R202+0xc100] ;  /* 0x00c10000ca34783b */ /* 0x000fe80000000200 */
[----:B--2---:R-:W1:Y:S04]  /*1db0*/  LDSM.16.M88.4 R28, [R205+0x6100] ;  /* 0x00610000cd1c783b */ /* 0x004e680000000200 */
[----:B------:R-:W2:Y:S04]  /*1dc0*/  LDSM.16.M88.4 R44, [R205+0x6900] ;  /* 0x00690000cd2c783b */ /* 0x000ea80000000200 */
[----:B------:R-:W-:Y:S04]  /*1dd0*/  LDSM.16.M88.4 R72, [R205+0x7100] ;  /* 0x00710000cd48783b */ /* 0x000fe80000000200 */
[----:B------:R-:W-:Y:S04]  /*1de0*/  LDSM.16.M88.4 R32, [R205+0x7900] ;  /* 0x00790000cd20783b */ /* 0x000fe80000000200 */
[----:B------:R-:W3:Y:S04]  /*1df0*/  LDSM.16.M88.4 R12, [R204] ;  /* 0x00000000cc0c783b */ /* 0x000ee80000000200 */
[----:B------:R-:W4:Y:S04]  /*1e00*/  LDSM.16.M88.4 R8, [R204+0x800] ;  /* 0x00080000cc08783b */ /* 0x000f280000000200 */
[----:B------:R-:W-:Y:S04]  /*1e10*/  LDSM.16.M88.4 R80, [R204+0x1000] ;  /* 0x00100000cc50783b */ /* 0x000fe80000000200 */
[----:B------:R-:W-:Y:S04]  /*1e20*/  LDSM.16.M88.4 R76, [R204+0x1800] ;  /* 0x00180000cc4c783b */ /* 0x000fe80000000200 */
[----:B------:R-:W-:Y:S01]  /*1e30*/  @!PT LDS RZ, [RZ] ;  /* 0x00000000fffff984 */ /* 0x000fe20000000800 */
[----:B------:R-:W-:Y:S01]  /*1e40*/  @!PT LDS RZ, [RZ] ;  /* 0x00000000fffff984 */ /* 0x000fe20000000800 */
[----:B------:R-:W-:Y:S01]  /*1e50*/  @!PT LDS RZ, [RZ] ;  /* 0x00000000fffff984 */ /* 0x000fe20000000800 */
[----:B------:R5:W-:Y:S01]  /*1e60*/  LDGSTS.E.BYPASS.LTC128B.128 [R207+0x100], [R40.64], !P4 ;  /* 0x0010000028cf7fae */ /* 0x000be2000e101d4c */
[----:B------:R-:W-:-:S02]  /*1e70*/  ISETP.LT.OR P4, PT, R20, 0x1, P6 ;  /* 0x000000011400780c */ /* 0x000fc40003781670 */
[C---:B------:R-:W-:Y:S01]  /*1e80*/  ISETP.LT.OR P6, PT, R20.reuse, 0x21, P6 ;  /* 0x000000211400780c */ /* 0x040fe200037c1670 */
[C---:B-1----:R-:W-:Y:S10]  /*1e90*/  HMMA.16816.F32 R16, R24.reuse, R28, RZ ;  /* 0x0000001c1810723c */ /* 0x042ff400000018ff */
[----:B------:R1:W-:Y:S01]  /*1ea0*/  LDGSTS.E.BYPASS.LTC128B.128 [R207+0x2100], [R38.64], !P4 ;  /* 0x0210000026cf7fae */ /* 0x0003e2000e101d4c */
[C---:B------:R-:W-:Y:S01]  /*1eb0*/  ISETP.LT.OR P4, PT, R20.reuse, 0x1, P5 ;  /* 0x000000011400780c */ /* 0x040fe20002f81670 */
[----:B--2---:R-:W-:Y:S01]  /*1ec0*/  HMMA.16816.F32 R48, R24, R44, RZ ;  /* 0x0000002c1830723c */ /* 0x004fe200000018ff */
[----:B------:R-:W-:-:S07]  /*1ed0*/  ISETP.LT.OR P5, PT, R20, 0x21, P5 ;  /* 0x000000211400780c */ /* 0x000fce0002fa1670 */
[----:B------:R-:W-:Y:S04]  /*1ee0*/  HMMA.16816.F32 R28, R24, R30, RZ ;  /* 0x0000001e181c723c */ /* 0x000fe800000018ff */
[----:B------:R1:W-:Y:S01]  /*1ef0*/  LDGSTS.E.BYPASS.LTC128B.128 [R207+0x4100], [R36.64], !P4 ;  /* 0x0410000024cf7fae */ /* 0x0003e2000e101d4c */
[----:B------:R-:W-:-:S03]  /*1f00*/  ISETP.GE.AND P4, PT, R135, c[0x0][0x1d4], PT ;  /* 0x0000750087007a0c */ /* 0x000fc60003f86270 */
[----:B------:R-:W-:Y:S01]  /*1f10*/  HMMA.16816.F32 R44, R24, R46, RZ ;  /* 0x0000002e182c723c */ /* 0x000fe200000018ff */
[----:B------:R-:W-:-:S07]  /*1f20*/  ISETP.LT.OR P4, PT, R20, 0x21, P4 ;  /* 0x000000211400780c */ /* 0x000fce0002781670 */
[----:B---3--:R-:W-:Y:S06]  /*1f30*/  HMMA.16816.F32 R16, R52, R12, R16 ;  /* 0x0000000c3410723c */ /* 0x008fec0000001810 */
[----:B------:R2:W-:Y:S01]  /*1f40*/  LDGSTS.E.BYPASS.LTC128B.128 [R207+0x1100], [R22.64], !P4 ;  /* 0x0110000016cf7fae */ /* 0x0005e2000e101d4c */
[----:B------:R-:W-:Y:S01]  /*1f50*/  LOP3.LUT P4, RZ, R2, 0x4, RZ, 0xc0, !PT ;  /* 0x0000000402ff7812 */ /* 0x000fe2000788c0ff */
[----:B------:R-:W-:Y:S01]  /*1f60*/  IMAD.MOV.U32 R2, RZ, RZ, 0x40 ;  /* 0x00000040ff027424 */ /* 0x000fe200078e00ff */
[----:B-----5:R-:W-:Y:S01]  /*1f70*/  HMMA.16816.F32 R40, R24, R72, RZ ;  /* 0x000000481828723c */ /* 0x020fe200000018ff */
[----:B------:R3:W-:Y:S01]  /*1f80*/  LDGSTS.E.BYPASS.LTC128B.128 [R207+0x3100], [R58.64], !P6 ;  /* 0x031000003acf7fae */ /* 0x0007e2000f101d4c */
[----:B------:R-:W-:-:S02]  /*1f90*/  ISETP.GT.AND P6, PT, R210, 0x3f, PT ;  /* 0x0000003fd200780c */ /* 0x000fc40003fc4270 */
[----:B------:R-:W-:Y:S01]  /*1fa0*/  SEL R2, R2, 0xffffffc0, !P4 ;  /* 0xffffffc002027807 */ /* 0x000fe20006000000 */
[----:B------:R3:W-:Y:S01]  /*1fb0*/  LDGSTS.E.BYPASS.LTC128B.128 [R207+0x5100], [R56.64], !P5 ;  /* 0x0510000038cf7fae */ /* 0x0007e2000e901d4c */
[----:B------:R-:W-:Y:S02]  /*1fc0*/  PLOP3.LUT P4, PT, PT, PT, UP0, 0x80, 0x0 ;  /* 0x000000000000781c */ /* 0x000fe40003f8f008 */
[C---:B------:R-:W-:Y:S01]  /*1fd0*/  HMMA.16816.F32 R72, R24.reuse, R74, RZ ;  /* 0x0000004a1848723c */ /* 0x040fe200000018ff */
[----:B------:R-:W-:Y:S01]  /*1fe0*/  IMAD.IADD R200, R205, 0x1, R2 ;  /* 0x00000001cdc87824 */ /* 0x000fe200078e0202 */
[----:B------:R-:W-:Y:S01]  /*1ff0*/  LDSM.16.M88.4 R64, [R201+0xc100] ;  /* 0x00c10000c940783b */ /* 0x000fe20000000200 */
[----:B------:R-:W-:Y:S01]  /*2000*/  IMAD.IADD R192, R2, 0x1, R204 ;  /* 0x0000000102c07824 */ /* 0x000fe200078e02cc */
[----:B------:R-:W-:Y:S02]  /*2010*/  SHF.R.S32.HI R2, RZ, 0x1f, R133 ;  /* 0x0000001fff027819 */ /* 0x000fe40000011485 */
[----:B-1----:R-:W1:Y:S02]  /*2020*/  LDSM.16.M88.4 R36, [R200+0x6100] ;  /* 0x00610000c824783b */ /* 0x002e640000000200 */
[C---:B------:R-:W-:Y:S02]  /*2030*/  HMMA.16816.F32 R68, R24.reuse, R32, RZ ;  /* 0x000000201844723c */ /* 0x040fe400000018ff */
[----:B------:R-:W-:Y:S04]  /*2040*/  LDSM.16.M88.4 R60, [R200+0x7100] ;  /* 0x00710000c83c783b */ /* 0x000fe80000000200 */
[----:B------:R-:W-:Y:S02]  /*2050*/  LDSM.16.M88.4 R84, [R192+0x1000] ;  /* 0x00100000c054783b */ /* 0x000fe40000000200 */
[----:B------:R-:W-:Y:S02]  /*2060*/  HMMA.16816.F32 R24, R24, R34, RZ ;  /* 0x000000221818723c */ /* 0x000fe400000018ff */
[----:B--2---:R-:W2:Y:S04]  /*2070*/  LDSM.16.M88.4 R20, [R200+0x6900] ;  /* 0x00690000c814783b */ /* 0x004ea80000000200 */
[----:B------:R-:W-:Y:S02]  /*2080*/  LDSM.16.M88.4 R32, [R200+0x7900] ;  /* 0x00790000c820783b */ /* 0x000fe40000000200 */
[C---:B------:R-:W-:Y:S02]  /*2090*/  HMMA.16816.F32 R28, R52.reuse, R14, R28 ;  /* 0x0000000e341c723c */ /* 0x040fe4000000181c */
[----:B---3--:R-:W-:Y:S04]  /*20a0*/  LDSM.16.M88.4 R56, [R199+0xc100] ;  /* 0x00c10000c738783b */ /* 0x008fe80000000200 */
[----:B------:R-:W3:Y:S02]  /*20b0*/  LDSM.16.M88.4 R12, [R192] ;  /* 0x00000000c00c783b */ /* 0x000ee40000000200 */
[C---:B----4-:R-:W-:Y:S02]  /*20c0*/  HMMA.16816.F32 R48, R52.reuse, R8, R48 ;  /* 0x000000083430723c */ /* 0x050fe40000001830 */
[----:B------:R-:W-:Y:S04]  /*20d0*/  LDSM.16.M88.4 R88, [R204+0x4000] ;  /* 0x00400000cc58783b */ /* 0x000fe80000000200 */
[----:B------:R-:W0:Y:S02]  /*20e0*/  LDGDEPBAR ;  /* 0x00000000000079af */ /* 0x000e240000000000 */
[----:B------:R-:W-:Y:S02]  /*20f0*/  HMMA.16816.F32 R44, R52, R10, R44 ;  /* 0x0000000a342c723c */ /* 0x000fe4000000182c */
[----:B------:R-:W4:Y:S06]  /*2100*/  LDSM.16.M88.4 R8, [R192+0x800] ;  /* 0x00080000c008783b */ /* 0x000f2c0000000200 */
[----:B-1----:R-:W-:Y:S08]  /*2110*/  HMMA.16816.F32 R16, R64, R36, R16 ;  /* 0x000000244010723c */ /* 0x002ff00000001810 */
[C---:B------:R-:W-:Y:S08]  /*2120*/  HMMA.16816.F32 R40, R52.reuse, R80, R40 ;  /* 0x000000503428723c */ /* 0x040ff00000001828 */
[C---:B------:R-:W-:Y:S01]  /*2130*/  HMMA.16816.F32 R72, R52.reuse, R82, R72 ;  /* 0x000000523448723c */ /* 0x040fe20000001848 */
[----:B------:R-:W-:Y:S07]  /*2140*/  LDSM.16.M88.4 R80, [R192+0x1800] ;  /* 0x00180000c050783b */ /* 0x000fee0000000200 */
[C---:B------:R-:W-:Y:S08]  /*2150*/  HMMA.16816.F32 R68, R52.reuse, R76, R68 ;  /* 0x0000004c3444723c */ /* 0x040ff00000001844 */
[----:B------:R-:W-:Y:S01]  /*2160*/  HMMA.16816.F32 R24, R52, R78, R24 ;  /* 0x0000004e3418723c */ /* 0x000fe20000001818 */
[----:B------:R-:W-:Y:S04]  /*2170*/  LDSM.16.M88.4 R52, [R205+0x8100] ;  /* 0x00810000cd34783b */ /* 0x000fe80000000200 */
[----:B------:R-:W-:Y:S03]  /*2180*/  LDSM.16.M88.4 R76, [R205+0x9100] ;  /* 0x00910000cd4c783b */ /* 0x000fe60000000200 */
[C---:B------:R-:W-:Y:S01]  /*2190*/  HMMA.16816.F32 R28, R64.reuse, R38, R28 ;  /* 0x00000026401c723c */ /* 0x040fe2000000181c */
[----:B------:R-:W1:Y:S07]  /*21a0*/  LDSM.16.M88.4 R36, [R206+0x10100] ;  /* 0x01010000ce24783b */ /* 0x000e6e0000000200 */
[C---:B--2---:R-:W-:Y:S08]  /*21b0*/  HMMA.16816.F32 R48, R64.reuse, R20, R48 ;  /* 0x000000144030723c */ /* 0x044ff00000001830 */
[----:B------:R-:W-:Y:S01]  /*21c0*/  HMMA.16816.F32 R44, R64, R22, R44 ;  /* 0x00000016402c723c */ /* 0x000fe2000000182c */
[----:B------:R-:W2:Y:S07]  /*21d0*/  LDSM.16.M88.4 R20, [R205+0x8900] ;  /* 0x00890000cd14783b */ /* 0x000eae0000000200 */
[----:B---3--:R-:W-:Y:S08]  /*21e0*/  HMMA.16816.F32 R16, R56, R12, R16 ;  /* 0x0000000c3810723c */ /* 0x008ff00000001810 */
        /* <DEDUP_REMOVED lines=8> */
[----:B------:R-:W3:Y:S07]  /*2270*/  LDSM.16.M88.4 R12, [R202+0x10100] ;  /* 0x01010000ca0c783b */ /* 0x000eee0000000200 */
[C---:B----4-:R-:W-:Y:S08]  /*2280*/  HMMA.16816.F32 R48, R56.reuse, R8, R48 ;  /* 0x000000083830723c */ /* 0x050ff00000001830 */
[----:B------:R-:W-:Y:S01]  /*2290*/  HMMA.16816.F32 R44, R56, R10, R44 ;  /* 0x0000000a382c723c */ /* 0x000fe2000000182c */
[----:B------:R-:W4:Y:S07]  /*22a0*/  LDSM.16.M88.4 R8, [R204+0x2800] ;  /* 0x00280000cc08783b */ /* 0x000f2e0000000200 */
        /* <DEDUP_REMOVED lines=9> */
[----:B------:R-:W-:Y:S07]  /*2340*/  LDSM.16.M88.4 R52, [R200+0x8100] ;  /* 0x00810000c834783b */ /* 0x000fee0000000200 */
[C---:B--2---:R-:W-:Y:S08]  /*2350*/  HMMA.16816.F32 R48, R36.reuse, R20, R48 ;  /* 0x000000142430723c */ /* 0x044ff00000001830 */
[----:B------:R-:W-:Y:S01]  /*2360*/  HMMA.16816.F32 R44, R36, R22, R44 ;  /* 0x00000016242c723c */ /* 0x000fe2000000182c */
[----:B------:R-:W1:Y:S07]  /*2370*/  LDSM.16.M88.4 R20, [R201+0x10100] ;  /* 0x01010000c914783b */ /* 0x000e6e0000000200 */
        /* <DEDUP_REMOVED lines=9> */
[----:B------:R-:W2:Y:S07]  /*2410*/  LDSM.16.M88.4 R32, [R192+0x2000] ;  /* 0x00200000c020783b */ /* 0x000eae0000000200 */
[C---:B----4-:R-:W-:Y:S08]  /*2420*/  HMMA.16816.F32 R48, R12.reuse, R8, R48 ;  /* 0x000000080c30723c */ /* 0x050ff00000001830 */
[----:B------:R-:W-:Y:S01]  /*2430*/  HMMA.16816.F32 R44, R12, R10, R44 ;  /* 0x0000000a0c2c723c */ /* 0x000fe2000000182c */
[----:B------:R-:W3:Y:S07]  /*2440*/  LDSM.16.M88.4 R8, [R200+0x9100] ;  /* 0x00910000c808783b */ /* 0x000eee0000000200 */
[----:B-1----:R-:W-:Y:S08]  /*2450*/  HMMA.16816.F32 R16, R20, R52, R16 ;  /* 0x000000341410723c */ /* 0x002ff00000001810 */
[C---:B------:R-:W-:Y:S08]  /*2460*/  HMMA.16816.F32 R40, R12.reuse, R24, R40 ;  /* 0x000000180c28723c */ /* 0x040ff00000001828 */
[C---:B------:R-:W-:Y:S01]  /*2470*/  HMMA.16816.F32 R72, R12.reuse, R26, R72 ;  /* 0x0000001a0c48723c */ /* 0x040fe20000001848 */
[----:B------:R-:W-:Y:S07]  /*2480*/  LDSM.16.M88.4 R24, [R200+0x9900] ;  /* 0x00990000c818783b */ /* 0x000fee0000000200 */
[C---:B------:R-:W-:Y:S08]  /*2490*/  HMMA.16816.F32 R68, R12.reuse, R56, R68 ;  /* 0x000000380c44723c */ /* 0x040ff00000001844 */
[----:B------:R-:W-:Y:S01]  /*24a0*/  HMMA.16816.F32 R64, R12, R58, R64 ;  /* 0x0000003a0c40723c */ /* 0x000fe20000001840 */
[----:B------:R-:W1:Y:S04]  /*24b0*/  LDSM.16.M88.4 R12, [R205+0xa100] ;  /* 0x00a10000cd0c783b */ /* 0x000e680000000200 */
[----:B------:R-:W-:Y:S03]  /*24c0*/  LDSM.16.M88.4 R56, [R205+0xa900] ;  /* 0x00a90000cd38783b */ /* 0x000fe60000000200 */
[----:B--2---:R-:W-:Y:S08]  /*24d0*/  HMMA.16816.F32 R16, R80, R32, R16 ;  /* 0x000000205010723c */ /* 0x004ff00000001810 */
[C---:B------:R-:W-:Y:S01]  /*24e0*/  HMMA.16816.F32 R28, R20.reuse, R54, R28 ;  /* 0x00000036141c723c */ /* 0x040fe2000000181c */
[----:B------:R-:W-:Y:S07]  /*24f0*/  LDSM.16.M88.4 R52, [R205+0xb100] ;  /* 0x00b10000cd34783b */ /* 0x000fee0000000200 */
[C---:B------:R-:W-:Y:S08]  /*2500*/  HMMA.16816.F32 R48, R20.reuse, R36, R48 ;  /* 0x000000241430723c */ /* 0x040ff00000001830 */
[C---:B------:R-:W-:Y:S01]  /*2510*/  HMMA.16816.F32 R44, R20.reuse, R38, R44 ;  /* 0x00000026142c723c */ /* 0x040fe2000000182c */
[----:B------:R-:W2:Y:S07]  /*2520*/  LDSM.16.M88.4 R36, [R202+0x14100] ;  /* 0x01410000ca24783b */ /* 0x000eae0000000200 */
[C---:B---3--:R-:W-:Y:S08]  /*2530*/  HMMA.16816.F32 R40, R20.reuse, R8, R40 ;  /* 0x000000081428723c */ /* 0x048ff00000001828 */
[----:B------:R-:W-:Y:S01]  /*2540*/  HMMA.16816.F32 R72, R20, R10, R72 ;  /* 0x0000000a1448723c */ /* 0x000fe20000001848 */
[----:B------:R-:W3:Y:S07]  /*2550*/  LDSM.16.M88.4 R8, [R192+0x2800] ;  /* 0x00280000c008783b */ /* 0x000eee0000000200 */
[----:B-1----:R-:W-:Y:S08]  /*2560*/  HMMA.16816.F32 R16, R60, R12, R16 ;  /* 0x0000000c3c10723c */ /* 0x002ff00000001810 */
[----:B------:R-:W-:Y:S08]  /*2570*/  HMMA.16816.F32 R68, R20, R24, R68 ;  /* 0x000000181444723c */ /* 0x000ff00000001844 */
[----:B------:R-:W-:Y:S01]  /*2580*/  HMMA.16816.F32 R28, R80, R34, R28 ;  /* 0x00000022501c723c */ /* 0x000fe2000000181c */
[----:B------:R-:W-:Y:S07]  /*2590*/  LDSM.16.M88.4 R32, [R204+0x4800] ;  /* 0x00480000cc20783b */ /* 0x000fee0000000200 */
[----:B------:R-:W-:Y:S01]  /*25a0*/  HMMA.16816.F32 R64, R20, R26, R64 ;  /* 0x0000001a1440723c */ /* 0x000fe20000001840 */
[----:B------:R-:W-:Y:S04]  /*25b0*/  LDSM.16.M88.4 R24, [R201+0x14100] ;  /* 0x01410000c918783b */ /* 0x000fe80000000200 */
[----:B------:R-:W1:Y:S03]  /*25c0*/  LDSM.16.M88.4 R20, [R200+0xa100] ;  /* 0x00a10000c814783b */ /* 0x000e660000000200 */
[----:B--2---:R-:W-:Y:S08]  /*25d0*/  HMMA.16816.F32 R16, R36, R88, R16 ;  /* 0x000000582410723c */ /* 0x004ff00000001810 */
[C---:B---3--:R-:W-:Y:S08]  /*25e0*/  HMMA.16816.F32 R48, R80.reuse, R8, R48 ;  /* 0x000000085030723c */ /* 0x048ff00000001830 */
[----:B------:R-:W-:Y:S01]  /*25f0*/  HMMA.16816.F32 R44, R80, R10, R44 ;  /* 0x0000000a502c723c */ /* 0x000fe2000000182c */
[----:B------:R-:W-:Y:S07]  /*2600*/  LDSM.16.M88.4 R8, [R192+0x4000] ;  /* 0x00400000c008783b */ /* 0x000fee0000000200 */
[----:B------:R-:W-:Y:S01]  /*2610*/  HMMA.16816.F32 R28, R60, R14, R28 ;  /* 0x0000000e3c1c723c */ /* 0x000fe2000000181c */
[----:B------:R-:W2:Y:S07]  /*2620*/  LDSM.16.M88.4 R12, [R199+0x14100] ;  /* 0x01410000c70c783b */ /* 0x000eae0000000200 */
[----:B------:R-:W-:Y:S08]  /*2630*/  HMMA.16816.F32 R40, R80, R84, R40 ;  /* 0x000000545028723c */ /* 0x000ff00000001828 */
[----:B-1----:R-:W-:Y:S08]  /*2640*/  HMMA.16816.F32 R16, R24, R20, R16 ;  /* 0x000000141810723c */ /* 0x002ff00000001810 */
[C---:B------:R-:W-:Y:S08]  /*2650*/  HMMA.16816.F32 R48, R60.reuse, R56, R48 ;  /* 0x000000383c30723c */ /* 0x040ff00000001830 */
[----:B------:R-:W-:Y:S01]  /*2660*/  HMMA.16816.F32 R44, R60, R58, R44 ;  /* 0x0000003a3c2c723c */ /* 0x000fe2000000182c */
[----:B------:R-:W1:Y:S07]  /*2670*/  LDSM.16.M88.4 R56, [R204+0x5000] ;  /* 0x00500000cc38783b */ /* 0x000e6e0000000200 */
[----:B------:R-:W-:Y:S01]  /*2680*/  HMMA.16816.F32 R28, R36, R90, R28 ;  /* 0x0000005a241c723c */ /* 0x000fe2000000181c */
[----:B------:R-:W3:Y:S07]  /*2690*/  LDSM.16.M88.4 R88, [R200+0xa900] ;  /* 0x00a90000c858783b */ /* 0x000eee0000000200 */
[----:B--2---:R-:W-:Y:S08]  /*26a0*/  HMMA.16816.F32 R16, R12, R8, R16 ;  /* 0x000000080c10723c */ /* 0x004ff00000001810 */
[----:B------:R-:W-:Y:S08]  /*26b0*/  HMMA.16816.F32 R40, R60, R52, R40 ;  /* 0x000000343c28723c */ /* 0x000ff00000001828 */
[----:B------:R-:W-:Y:S08]  /*26c0*/  HMMA.16816.F32 R72, R80, R86, R72 ;  /* 0x000000565048723c */ /* 0x000ff00000001848 */
[----:B------:R-:W-:Y:S01]  /*26d0*/  HMMA.16816.F32 R48, R36, R32, R48 ;  /* 0x000000202430723c */ /* 0x000fe20000001830 */
[----:B------:R-:W-:-:S07]  /*26e0*/  FMUL.FTZ R16, R16, c[0x0][0x320] ;  /* 0x0000c80010107a20 */ /* 0x000fce0000410000 */
[----:B------:R-:W-:Y:S01]  /*26f0*/  HMMA.16816.F32 R44, R36, R34, R44 ;  /* 0x00000022242c723c */ /* 0x000fe2000000182c */
[----:B------:R-:W2:Y:S07]  /*2700*/  LDSM.16.M88.4 R32, [R205+0xb900] ;  /* 0x00b90000cd20783b */ /* 0x000eae0000000200 */
[----:B------:R-:W-:Y:S01]  /*2710*/  HMMA.16816.F32 R28, R24, R22, R28 ;  /* 0x00000016181c723c */ /* 0x000fe2000000181c */
[----:B------:R-:W4:Y:S07]  /*2720*/  LDSM.16.M88.4 R20, [R192+0x4800] ;  /* 0x00480000c014783b */ /* 0x000f2e0000000200 */
[C---:B------:R-:W-:Y:S01]  /*2730*/  HMMA.16816.F32 R68, R80.reuse, R76, R68 ;  /* 0x0000004c5044723c */ /* 0x040fe20000001844 */
[----:B------:R5:W2:Y:S06]  /*2740*/  MUFU.TANH R76, R16 ;  /* 0x00000010004c7308 */ /* 0x000aac0000002400 */
[----:B------:R-:W-:Y:S01]  /*2750*/  FMUL.FTZ R77, R19, c[0x0][0x320] ;  /* 0x0000c800134d7a20 */ /* 0x000fe20000410000 */
[----:B------:R-:W-:Y:S05]  /*2760*/  HMMA.16816.F32 R64, R80, R78, R64 ;  /* 0x0000004e5040723c */ /* 0x000fea0000001840 */
[----:B------:R-:W2:Y:S03]  /*2770*/  MUFU.TANH R77, R77 ;  /* 0x0000004d004d7308 */ /* 0x000ea60000002400 */
[----:B-1----:R-:W-:Y:S07]  /*2780*/  HMMA.16816.F32 R40, R36, R56, R40 ;  /* 0x000000382428723c */ /* 0x002fee0000001828 */
[----:B------:R-:W-:Y:S01]  /*2790*/  FMUL.FTZ R56, R17, c[0x0][0x320] ;  /* 0x0000c80011387a20 */ /* 0x000fe20000410000 */
[----:B------:R-:W-:Y:S01]  /*27a0*/  HMMA.16816.F32 R72, R60, R54, R72 ;  /* 0x000000363c48723c */ /* 0x000fe20000001848 */
[----:B------:R-:W-:Y:S01]  /*27b0*/  FMUL.FTZ R57, R18, c[0x0][0x320] ;  /* 0x0000c80012397a20 */ /* 0x000fe20000410000 */
[----:B------:R-:W-:Y:S03]  /*27c0*/  LDSM.16.M88.4 R52, [R192+0x5000] ;  /* 0x00500000c034783b */ /* 0x000fe60000000200 */
[----:B------:R-:W1:Y:S01]  /*27d0*/  MUFU.TANH R56, R56 ;  /* 0x0000003800387308 */ /* 0x000e620000002400 */
[----:B-----5:R-:W5:Y:S02]  /*27e0*/  LDSM.16.M88.4 R16, [R204+0x5800] ;  /* 0x00580000cc10783b */ /* 0x020f640000000200 */
[C---:B---3--:R-:W-:Y:S05]  /*27f0*/  HMMA.16816.F32 R48, R24.reuse, R88, R48 ;  /* 0x000000581830723c */ /* 0x048fea0000001830 */
[----:B------:R-:W3:Y:S03]  /*2800*/  MUFU.TANH R57, R57 ;  /* 0x0000003900397308 */ /* 0x000ee60000002400 */
[----:B------:R-:W-:Y:S08]  /*2810*/  HMMA.16816.F32 R44, R24, R90, R44 ;  /* 0x0000005a182c723c */ /* 0x000ff0000000182c */
[----:B------:R-:W-:Y:S01]  /*2820*/  HMMA.16816.F32 R28, R12, R10, R28 ;  /* 0x0000000a0c1c723c */ /* 0x000fe2000000181c */
[----:B------:R-:W1:Y:S07]  /*2830*/  LDSM.16.M88.4 R8, [R200+0xb100] ;  /* 0x00b10000c808783b */ /* 0x000e6e0000000200 */
[C---:B--2---:R-:W-:Y:S08]  /*2840*/  HMMA.16816.F32 R68, R60.reuse, R32, R68 ;  /* 0x000000203c44723c */ /* 0x044ff00000001844 */
[----:B------:R-:W-:Y:S08]  /*2850*/  HMMA.16816.F32 R64, R60, R34, R64 ;  /* 0x000000223c40723c */ /* 0x000ff00000001840 */
[----:B----4-:R-:W-:Y:S01]  /*2860*/  HMMA.16816.F32 R48, R12, R20, R48 ;  /* 0x000000140c30723c */ /* 0x010fe20000001830 */
[----:B------:R-:W-:-:S02]  /*2870*/  FMUL.FTZ R28, R28, c[0x0][0x320] ;  /* 0x0000c8001c1c7a20 */ /* 0x000fc40000410000 */
[----:B------:R-:W-:Y:S02]  /*2880*/  FMUL.FTZ R29, R29, c[0x0][0x320] ;  /* 0x0000c8001d1d7a20 */ /* 0x000fe40000410000 */
[----:B------:R-:W-:Y:S02]  /*2890*/  FMUL.FTZ R30, R30, c[0x0][0x320] ;  /* 0x0000c8001e1e7a20 */ /* 0x000fe40000410000 */
[----:B------:R-:W-:Y:S01]  /*28a0*/  FMUL.FTZ R31, R31, c[0x0][0x320] ;  /* 0x0000c8001f1f7a20 */ /* 0x000fe20000410000 */
[----:B------:R-:W-:Y:S01]  /*28b0*/  HMMA.16816.F32 R72, R36, R58, R72 ;  /* 0x0000003a2448723c */ /* 0x000fe20000001848 */
[----:B------:R-:W2:Y:S07]  /*28c0*/  MUFU.TANH R28, R28 ;  /* 0x0000001c001c7308 */ /* 0x000eae0000002400 */
[----:B------:R-:W-:Y:S01]  /*28d0*/  HMMA.16816.F32 R44, R12, R22, R44 ;  /* 0x000000160c2c723c */ /* 0x000fe2000000182c */
[----:B------:R-:W4:Y:S01]  /*28e0*/  LDSM.16.M88.4 R20, [R200+0xb900] ;  /* 0x00b90000c814783b */ /* 0x000f220000000200 */
[----:B------:R-:W1:Y:S06]  /*28f0*/  MUFU.TANH R29, R29 ;  /* 0x0000001d001d7308 */ /* 0x000e6c0000002400 */
[----:B-----5:R-:W-:Y:S01]  /*2900*/  HMMA.16816.F32 R68, R36, R16, R68 ;  /* 0x000000102444723c */ /* 0x020fe20000001844 */
[----:B------:R-:W-:Y:S01]  /*2910*/  FMUL.FTZ R32, R48, c[0x0][0x320] ;  /* 0x0000c80030207a20 */ /* 0x000fe20000410000 */
[----:B------:R-:W2:Y:S01]  /*2920*/  MUFU.TANH R30, R30 ;  /* 0x0000001e001e7308 */ /* 0x000ea20000002400 */
[----:B------:R-:W-:-:S04]  /*2930*/  FMUL.FTZ R33, R49, c[0x0][0x320] ;  /* 0x0000c80031217a20 */ /* 0x000fc80000410000 */
[----:B------:R-:W-:Y:S01]  /*2940*/  FMUL.FTZ R16, R50, c[0x0][0x320] ;  /* 0x0000c80032107a20 */ /* 0x000fe20000410000 */
[----:B------:R-:W-:Y:S01]  /*2950*/  HMMA.16816.F32 R64, R36, R18, R64 ;  /* 0x000000122440723c */ /* 0x000fe20000001840 */
[----:B------:R-:W-:Y:S01]  /*2960*/  FMUL.FTZ R17, R51, c[0x0][0x320] ;  /* 0x0000c80033117a20 */ /* 0x000fe20000410000 */
[----:B------:R-:W2:Y:S06]  /*2970*/  MUFU.TANH R31, R31 ;  /* 0x0000001f001f7308 */ /* 0x000eac0000002400 */
[----:B-1----:R-:W-:Y:S01]  /*2980*/  HMMA.16816.F32 R40, R24, R8, R40 ;  /* 0x000000081828723c */ /* 0x002fe20000001828 */
[----:B------:R-:W-:Y:S01]  /*2990*/  FMUL.FTZ R35, R44, c[0x0][0x320] ;  /* 0x0000c8002c237a20 */ /* 0x000fe20000410000 */
[----:B------:R-:W1:Y:S01]  /*29a0*/  MUFU.TANH R32, R32 ;  /* 0x0000002000207308 */ /* 0x000e620000002400 */
[----:B------:R-:W-:-:S02]  /*29b0*/  FMUL.FTZ R34, R45, c[0x0][0x320] ;  /* 0x0000c8002d227a20 */ /* 0x000fc40000410000 */
[----:B------:R-:W-:Y:S02]  /*29c0*/  FMUL.FTZ R18, R46, c[0x0][0x320] ;  /* 0x0000c8002e127a20 */ /* 0x000fe40000410000 */
[----:B------:R-:W-:Y:S01]  /*29d0*/  FMUL.FTZ R19, R47, c[0x0][0x320] ;  /* 0x0000c8002f137a20 */ /* 0x000fe20000410000 */
[----:B------:R-:W-:Y:S01]  /*29e0*/  HMMA.16816.F32 R72, R24, R10, R72 ;  /* 0x0000000a1848723c */ /* 0x000fe20000001848 */
[----:B------:R-:W5:Y:S01]  /*29f0*/  LDSM.16.M88.4 R8, [R192+0x5800] ;  /* 0x00580000c008783b */ /* 0x000f620000000200 */
[----:B------:R-:W1:Y:S01]  /*2a00*/  MUFU.TANH R33, R33 ;  /* 0x0000002100217308 */ /* 0x000e620000002400 */
[----:B------:R-:W-:-:S05]  /*2a10*/  DEPBAR.LE SB0, 0x0 ;  /* 0x000080000000791a */ /* 0x000fca0000000000 */
[C---:B----4-:R-:W-:Y:S02]  /*2a20*/  HMMA.16816.F32 R68, R24.reuse, R20, R68 ;  /* 0x000000141844723c */ /* 0x050fe40000001844 */
[----:B------:R-:W4:Y:S06]  /*2a30*/  MUFU.TANH R16, R16 ;  /* 0x0000001000107308 */ /* 0x000f2c0000002400 */
[----:B------:R-:W-:Y:S02]  /*2a40*/  HMMA.16816.F32 R64, R24, R22, R64 ;  /* 0x000000161840723c */ /* 0x000fe40000001840 */
[----:B------:R-:W1:Y:S06]  /*2a50*/  MUFU.TANH R17, R17 ;  /* 0x0000001100117308 */ /* 0x000e6c0000002400 */
[C---:B------:R-:W-:Y:S02]  /*2a60*/  HMMA.16816.F32 R40, R12.reuse, R52, R40 ;  /* 0x000000340c28723c */ /* 0x040fe40000001828 */
[----:B------:R-:W1:Y:S06]  /*2a70*/  MUFU.TANH R35, R35 ;  /* 0x0000002300237308 */ /* 0x000e6c0000002400 */
[C---:B------:R-:W-:Y:S02]  /*2a80*/  HMMA.16816.F32 R72, R12.reuse, R54, R72 ;  /* 0x000000360c48723c */ /* 0x040fe40000001848 */
[----:B------:R-:W1:Y:S06]  /*2a90*/  MUFU.TANH R34, R34 ;  /* 0x0000002200227308 */ /* 0x000e6c0000002400 */
[C---:B-----5:R-:W-:Y:S02]  /*2aa0*/  HMMA.16816.F32 R68, R12.reuse, R8, R68 ;  /* 0x000000080c44723c */ /* 0x060fe40000001844 */
[----:B------:R-:W1:Y:S06]  /*2ab0*/  MUFU.TANH R18, R18 ;  /* 0x0000001200127308 */ /* 0x000e6c0000002400 */
[----:B------:R-:W-:Y:S01]  /*2ac0*/  HMMA.16816.F32 R64, R12, R10, R64 ;  /* 0x0000000a0c40723c */ /* 0x000fe20000001840 */
[----:B------:R-:W-:Y:S01]  /*2ad0*/  FMUL.FTZ R40, R40, c[0x0][0x320] ;  /* 0x0000c80028287a20 */ /* 0x000fe20000410000 */
[----:B------:R-:W1:Y:S01]  /*2ae0*/  MUFU.TANH R19, R19 ;  /* 0x0000001300137308 */ /* 0x000e620000002400 */
[----:B------:R-:W-:-:S02]  /*2af0*/  FMUL.FTZ R41, R41, c[0x0][0x320] ;  /* 0x0000c80029297a20 */ /* 0x000fc40000410000 */
[----:B------:R-:W-:Y:S02]  /*2b00*/  FMUL.FTZ R42, R42, c[0x0][0x320] ;  /* 0x0000c8002a2a7a20 */ /* 0x000fe40000410000 */
[----:B------:R-:W-:Y:S02]  /*2b10*/  FMUL.FTZ R43, R43, c[0x0][0x320] ;  /* 0x0000c8002b2b7a20 */ /* 0x000fe40000410000 */
[----:B------:R-:W-:Y:S01]  /*2b20*/  FMUL.FTZ R72, R72, c[0x0][0x320] ;  /* 0x0000c80048487a20 */ /* 0x000fe20000410000 */
[----:B------:R1:W1:Y:S01]  /*2b30*/  MUFU.TANH R171, R40 ;  /* 0x0000002800ab7308 */ /* 0x0002620000002400 */
[----:B------:R-:W-:Y:S02]  /*2b40*/  FMUL.FTZ R73, R73, c[0x0][0x320] ;  /* 0x0000c80049497a20 */ /* 0x000fe40000410000 */
[----:B------:R-:W-:Y:S02]  /*2b50*/  FMUL.FTZ R74, R74, c[0x0][0x320] ;  /* 0x0000c8004a4a7a20 */ /* 0x000fe40000410000 */
[----:B------:R-:W-:-:S02]  /*2b60*/  FMUL.FTZ R75, R75, c[0x0][0x320] ;  /* 0x0000c8004b4b7a20 */ /* 0x000fc40000410000 */
[----:B------:R-:W-:Y:S01]  /*2b70*/  FMUL.FTZ R68, R68, c[0x0][0x320] ;  /* 0x0000c80044447a20 */ /* 0x000fe20000410000 */
[----:B------:R1:W1:Y:S01]  /*2b80*/  MUFU.TANH R163, R41 ;  /* 0x0000002900a37308 */ /* 0x0002620000002400 */
[----:B------:R-:W-:Y:S02]  /*2b90*/  FMUL.FTZ R69, R69, c[0x0][0x320] ;  /* 0x0000c80045457a20 */ /* 0x000fe40000410000 */
[----:B------:R-:W-:Y:S02]  /*2ba0*/  FMUL.FTZ R70, R70, c[0x0][0x320] ;  /* 0x0000c80046467a20 */ /* 0x000fe40000410000 */
[----:B------:R-:W-:Y:S02]  /*2bb0*/  FMUL.FTZ R71, R71, c[0x0][0x320] ;  /* 0x0000c80047477a20 */ /* 0x000fe40000410000 */
[----:B------:R-:W-:Y:S01]  /*2bc0*/  FMUL.FTZ R64, R64, c[0x0][0x320] ;  /* 0x0000c80040407a20 */ /* 0x000fe20000410000 */
[----:B------:R1:W1:Y:S01]  /*2bd0*/  MUFU.TANH R166, R42 ;  /* 0x0000002a00a67308 */ /* 0x0002620000002400 */
[----:B------:R-:W-:-:S02]  /*2be0*/  FMUL.FTZ R65, R65, c[0x0][0x320] ;  /* 0x0000c80041417a20 */ /* 0x000fc40000410000 */
[----:B------:R-:W-:Y:S02]  /*2bf0*/  FMUL.FTZ R66, R66, c[0x0][0x320] ;  /* 0x0000c80042427a20 */ /* 0x000fe40000410000 */
[----:B------:R-:W-:-:S03]  /*2c00*/  FMUL.FTZ R67, R67, c[0x0][0x320] ;  /* 0x0000c80043437a20 */ /* 0x000fc60000410000 */
[----:B------:R1:W1:Y:S08]  /*2c10*/  MUFU.TANH R176, R43 ;  /* 0x0000002b00b07308 */ /* 0x0002700000002400 */
        /* <DEDUP_REMOVED lines=11> */
[----:B------:R1:W1:Y:S01]  /*2cd0*/  MUFU.TANH R164, R67 ;  /* 0x0000004300a47308 */ /* 0x0002620000002400 */
[----:B------:R-:W-:Y:S06]  /*2ce0*/  BAR.SYNC.DEFER_BLOCKING 0x0 ;  /* 0x0000000000007b1d */ /* 0x000fec0000010000 */
[----:B------:R-:W-:Y:S05]  /*2cf0*/  @!P4 BRA `(.L_x_10) ;  /* 0x000004300000c947 */ /* 0x000fea0003800000 */
[----:B--234-:R-:W-:Y:S01]  /*2d00*/  ULEA UR11, UR11, UR8, 0x6 ;  /* 0x000000080b0b7291 */ /* 0x01cfe2000f8e303f */
[----:B------:R-:W-:-:S05]  /*2d10*/  IMAD.MOV.U32 R208, RZ, RZ, RZ ;  /* 0x000000ffffd07224 */ /* 0x000fca00078e00ff */
[----:B------:R-:W-:-:S05]  /*2d20*/  IMAD.U32 R209, RZ, RZ, UR11 ;  /* 0x0000000bffd17e24 */ /* 0x000fca000f8e00ff */
[----:B------:R-:W-:-:S05]  /*2d30*/  IADD3 R209, R209, -0x40, R210 ;  /* 0xffffffc0d1d17810 */ /* 0x000fca0007ffe0d2 */
[----:B------:R-:W-:-:S04]  /*2d40*/  @P0 IMAD.HI.U32 R7, R209, c[0x0][0x2bc], RZ ;  /* 0x0000af00d1070a27 */ /* 0x000fc800078e00ff */
[----:B------:R-:W-:Y:S01]  /*2d50*/  IMAD.MOV.U32 R6, RZ, RZ, R209 ;  /* 0x000000ffff067224 */ /* 0x000fe200078e00d1 */
[----:B------:R-:W-:-:S04]  /*2d60*/  @P0 SHF.R.U32.HI R6, RZ, c[0x0][0x2c0], R7 ;  /* 0x0000b000ff060a19 */ /* 0x000fc80000011607 */
[----:B------:R-:W-:-:S04]  /*2d70*/  @!P6 IADD3 R10, P4, R6, UR16, RZ ;  /* 0x00000010060aec10 */ /* 0x000fc8000ff9e0ff */
[----:B------:R-:W-:Y:S02]  /*2d80*/  @!P6 LEA.HI.X.SX32 R7, R6, UR15, 0x1, P4 ;  /* 0x0000000f0607ec11 */ /* 0x000fe4000a0f0eff */
[----:B------:R-:W-:-:S04]  /*2d90*/  @!P6 LEA R8, P4, R10, c[0x0][0x2a0], 0x2 ;  /* 0x0000a8000a08ea11 */ /* 0x000fc800078810ff */
[----:B------:R-:W-:-:S05]  /*2da0*/  @!P6 LEA.HI.X R9, R10, c[0x0][0x2a4], R7, 0x2, P4 ;  /* 0x0000a9000a09ea11 */ /* 0x000fca00020f1407 */
[----:B------:R-:W2:Y:S01]  /*2db0*/  @!P6 LDG.E R208, [R8.64] ;  /* 0x0000000c08d0e981 */ /* 0x000ea2000c1e1900 */
[----:B------:R-:W-:Y:S01]  /*2dc0*/  IMAD.MOV R6, RZ, RZ, -R6 ;  /* 0x000000ffff067224 */ /* 0x000fe200078e0a06 */
[----:B------:R-:W-:Y:S02]  /*2dd0*/  SEL R22, RZ, 0x10, P1 ;  /* 0x00000010ff167807 */ /* 0x000fe40000800000 */
[----:B------:R-:W-:Y:S01]  /*2de0*/  SHF.L.U64.HI R12, R135, 0x1, R144 ;  /* 0x00000001870c7819 */ /* 0x000fe20000010290 */
[----:B------:R-:W-:Y:S01]  /*2df0*/  IMAD R209, R6, c[0x0][0x2b8], R209 ;  /* 0x0000ae0006d17a24 */ /* 0x000fe200078e02d1 */
[----:B------:R-:W-:-:S03]  /*2e00*/  IADD3 R13, -R22, 0x10, RZ ;  /* 0x00000010160d7810 */ /* 0x000fc60007ffe1ff */
[----:B------:R-:W-:Y:S01]  /*2e10*/  IMAD.WIDE.U32 R10, R209, c[0x0][0x1e0], RZ ;  /* 0x00007800d10a7a25 */ /* 0x000fe200078e00ff */
[----:B------:R-:W-:Y:S02]  /*2e20*/  SHF.R.S32.HI R6, RZ, 0x1f, R209 ;  /* 0x0000001fff067819 */ /* 0x000fe400000114d1 */
[----:B------:R-:W-:-:S03]  /*2e30*/  LOP3.LUT R13, R13, 0xf, RZ, 0xc0, !PT ;  /* 0x0000000f0d0d7812 */ /* 0x000fc600078ec0ff */
[----:B------:R-:W-:-:S04]  /*2e40*/  IMAD R6, R6, c[0x0][0x1e0], RZ ;  /* 0x0000780006067a24 */ /* 0x000fc800078e02ff */
[----:B------:R-:W-:-:S04]  /*2e50*/  IMAD R7, R209, c[0x0][0x1e4], R6 ;  /* 0x00007900d1077a24 */ /* 0x000fc800078e0206 */
[----:B------:R-:W-:Y:S01]  /*2e60*/  IMAD.IADD R11, R11, 0x1, R7 ;  /* 0x000000010b0b7824 */ /* 0x000fe200078e0207 */
[----:B--2---:R-:W-:-:S03]  /*2e70*/  SHF.R.S32.HI R7, RZ, 0x1f, R208 ;  /* 0x0000001fff077819 */ /* 0x004fc600000114d0 */
[----:B------:R-:W-:Y:S01]  /*2e80*/  IMAD.WIDE.U32 R8, R208, c[0x0][0x1f0], R10 ;  /* 0x00007c00d0087a25 */ /* 0x000fe200078e000a */
[----:B------:R-:W-:-:S03]  /*2e90*/  SEL R10, RZ, 0x10, P3 ;  /* 0x00000010ff0a7807 */ /* 0x000fc60001800000 */
[----:B------:R-:W-:Y:S01]  /*2ea0*/  IMAD R7, R7, c[0x0][0x1f0], RZ ;  /* 0x00007c0007077a24 */ /* 0x000fe200078e02ff */
[----:B------:R-:W-:Y:S01]  /*2eb0*/  IADD3 R23, P4, R8, UR20, RZ ;  /* 0x0000001408177c10 */ /* 0x000fe2000ff9e0ff */
[----:B------:R-:W-:Y:S01]  /*2ec0*/  IMAD.SHL.U32 R11, R135, 0x2, RZ ;  /* 0x00000002870b7824 */ /* 0x000fe200078e00ff */
[----:B------:R-:W-:Y:S01]  /*2ed0*/  IADD3 R26, -R10, 0x10, RZ ;  /* 0x000000100a1a7810 */ /* 0x000fe20007ffe1ff */
[----:B------:R-:W-:Y:S01]  /*2ee0*/  IMAD R6, R208, c[0x0][0x1f4], R7 ;  /* 0x00007d00d0067a24 */ /* 0x000fe200078e0207 */
[----:B------:R-:W-:Y:S02]  /*2ef0*/  SEL R7, RZ, 0x10, P2 ;  /* 0x00000010ff077807 */ /* 0x000fe40001000000 */
[----:B------:R-:W-:Y:S02]  /*2f00*/  LOP3.LUT R26, R26, 0xf, RZ, 0xc0, !PT ;  /* 0x0000000f1a1a7812 */ /* 0x000fe400078ec0ff */
[----:B------:R-:W-:Y:S02]  /*2f10*/  IADD3.X R8, R9, UR18, R6, P4, !PT ;  /* 0x0000001209087c10 */ /* 0x000fe4000a7fe406 */
[----:B------:R-:W-:-:S02]  /*2f20*/  LEA R6, P4, R23, c[0x0][0x1c8], 0x1 ;  /* 0x0000720017067a11 */ /* 0x000fc400078808ff */
[----:B------:R-:W-:Y:S02]  /*2f30*/  IADD3 R25, -R7, 0x10, RZ ;  /* 0x0000001007197810 */ /* 0x000fe40007ffe1ff */
[----:B------:R-:W-:Y:S01]  /*2f40*/  LEA.HI.X R23, R23, c[0x0][0x1cc], R8, 0x1, P4 ;  /* 0x0000730017177a11 */ /* 0x000fe200020f0c08 */
[----:B------:R-:W2:Y:S01]  /*2f50*/  SHFL.IDX PT, R14, R6, 0x1, 0x181f ;  /* 0x00381f00060e7f89 */ /* 0x000ea200000e0000 */
[C---:B------:R-:W-:Y:S01]  /*2f60*/  IMAD.SHL.U32 R8, R134.reuse, 0x2, RZ ;  /* 0x0000000286087824 */ /* 0x040fe200078e00ff */
[----:B------:R-:W-:Y:S02]  /*2f70*/  LOP3.LUT R25, R25, 0xf, RZ, 0xc0, !PT ;  /* 0x0000000f19197812 */ /* 0x000fe400078ec0ff */
[----:B------:R-:W3:Y:S01]  /*2f80*/  SHFL.IDX PT, R15, R23, 0x1, 0x181f ;  /* 0x00381f00170f7f89 */ /* 0x000ee200000e0000 */
[----:B------:R-:W-:-:S03]  /*2f90*/  SHF.L.U64.HI R9, R134, 0x1, R145 ;  /* 0x0000000186097819 */ /* 0x000fc60000010291 */
[----:B------:R4:W5:Y:S04]  /*2fa0*/  SHFL.IDX PT, R21, R6, RZ, 0x181f ;  /* 0x00181fff06157589 */ /* 0x00096800000e0000 */
[----:B------:R-:W1:Y:S01]  /*2fb0*/  SHFL.IDX PT, R20, R23, RZ, 0x181f ;  /* 0x00181fff17147589 */ /* 0x000e6200000e0000 */
[----:B--2---:R-:W-:-:S04]  /*2fc0*/  IADD3 R26, P5, P4, R26, R14, R11 ;  /* 0x0000000e1a1a7210 */ /* 0x004fc80007cbe00b */
[----:B---3--:R-:W-:Y:S02]  /*2fd0*/  IADD3.X R27, RZ, R15, R12, P5, P4 ;  /* 0x0000000fff1b7210 */ /* 0x008fe40002fe840c */
[----:B------:R-:W-:Y:S01]  /*2fe0*/  IADD3 R24, P5, P4, R25, R14, R8 ;  /* 0x0000000e19187210 */ /* 0x000fe20007cbe008 */
[----:B----4-:R-:W-:-:S03]  /*2ff0*/  IMAD.SHL.U32 R6, R133, 0x2, RZ ;  /* 0x0000000285067824 */ /* 0x010fc600078e00ff */
[----:B------:R-:W-:Y:S02]  /*3000*/  IADD3.X R25, RZ, R15, R9, P5, P4 ;  /* 0x0000000fff197210 */ /* 0x000fe40002fe8409 */
[----:B------:R-:W-:Y:S02]  /*3010*/  IADD3 R14, P5, P4, R13, R14, R6 ;  /* 0x0000000e0d0e7210 */ /* 0x000fe40007cbe006 */
[----:B------:R-:W-:-:S04]  /*3020*/  SHF.L.U64.HI R13, R133, 0x1, R2 ;  /* 0x00000001850d7819 */ /* 0x000fc80000010202 */
[----:B------:R-:W-:Y:S02]  /*3030*/  IADD3.X R15, RZ, R15, R13, P5, P4 ;  /* 0x0000000fff0f7210 */ /* 0x000fe40002fe840d */
[C---:B-----5:R-:W-:Y:S02]  /*3040*/  IADD3 R36, P5, R21.reuse, R11, RZ ;  /* 0x0000000b15247210 */ /* 0x060fe40007fbe0ff */
[----:B------:R-:W-:-:S03]  /*3050*/  IADD3 R8, P4, R21, R8, RZ ;  /* 0x0000000815087210 */ /* 0x000fc60007f9e0ff */
[----:B-1----:R-:W-:Y:S01]  /*3060*/  IMAD.X R37, R20, 0x1, R12, P5 ;  /* 0x0000000114257824 */ /* 0x002fe200028e060c */
[----:B------:R-:W-:Y:S01]  /*3070*/  ISETP.NE.U32.AND P5, PT, R10, RZ, PT ;  /* 0x000000ff0a00720c */ /* 0x000fe20003fa5070 */
[C---:B------:R-:W-:Y:S01]  /*3080*/  IMAD.X R9, R20.reuse, 0x1, R9, P4 ;  /* 0x0000000114097824 */ /* 0x040fe200020e0609 */
[----:B------:R-:W-:Y:S02]  /*3090*/  IADD3 R10, P4, R21, R6, RZ ;  /* 0x00000006150a7210 */ /* 0x000fe40007f9e0ff */
[----:B------:R1:W-:Y:S03]  /*30a0*/  LDGSTS.E.BYPASS.LTC128B.128 [R207+0x6100], [R36.64], !P3 ;  /* 0x0610000024cf7fae */ /* 0x0003e6000d901d4c */
[----:B------:R-:W-:Y:S01]  /*30b0*/  IMAD.X R11, R20, 0x1, R13, P4 ;  /* 0x00000001140b7824 */ /* 0x000fe200020e060d */
[----:B------:R1:W-:Y:S01]  /*30c0*/  LDGSTS.E.BYPASS.LTC128B.128 [R207+0x8100], [R8.64], !P2 ;  /* 0x0810000008cf7fae */ /* 0x0003e2000d101d4c */
[----:B------:R-:W-:-:S03]  /*30d0*/  ISETP.NE.U32.AND P4, PT, R7, RZ, PT ;  /* 0x000000ff0700720c */ /* 0x000fc60003f85070 */
[----:B------:R1:W-:Y:S04]  /*30e0*/  LDGSTS.E.BYPASS.LTC128B.128 [R207+0xa100], [R10.64], !P1 ;  /* 0x0a1000000acf7fae */ /* 0x0003e8000c901d4c */
[----:B------:R1:W-:Y:S01]  /*30f0*/  LDGSTS.E.BYPASS.LTC128B.128.ZFILL [R207+0x7100], [R26.64], P5 ;  /* 0x071000001acf7fae */ /* 0x0003e2000a941d4c */
[----:B------:R-:W-:-:S05]  /*3100*/  ISETP.NE.U32.AND P5, PT, R22, RZ, PT ;  /* 0x000000ff1600720c */ /* 0x000fca0003fa5070 */
[----:B------:R1:W-:Y:S08]  /*3110*/  LDGSTS.E.BYPASS.LTC128B.128.ZFILL [R207+0x9100], [R24.64], P4 ;  /* 0x0910000018cf7fae */ /* 0x0003f0000a141d4c */
[----:B------:R1:W-:Y:S02]  /*3120*/  LDGSTS.E.BYPASS.LTC128B.128.ZFILL [R207+0xb100], [R14.64], P5 ;  /* 0x0b1000000ecf7fae */ /* 0x0003e4000a941d4c */
.L_x_10:
[----:B--234-:R-:W-:Y:S01]  /*3130*/  LOP3.LUT R4, R4, 0xffffffe0, RZ, 0xc0, !PT ;  /* 0xffffffe004047812 */ /* 0x01cfe200078ec0ff */
[----:B------:R-:W-:Y:S01]  /*3140*/  IMAD.SHL.U32 R203, R203, 0x2, RZ ;  /* 0x00000002cbcb7824 */ /* 0x000fe200078e00ff */
[----:B------:R-:W-:Y:S01]  /*3150*/  UIADD3 UR6, UR6, -0x2, URZ ;  /* 0xfffffffe06067890 */ /* 0x000fe2000fffe03f */
[----:B------:R-:W0:Y:S02]  /*3160*/  LDGDEPBAR ;  /* 0x00000000000079af */ /* 0x000e240000000000 */
[----:B------:R-:W-:Y:S01]  /*3170*/  IMAD.IADD R7, R3, 0x1, -R4 ;  /* 0x0000000103077824 */ /* 0x000fe200078e0a04 */
[----:B------:R-:W-:Y:S01]  /*3180*/  UISETP.GE.AND UP0, UPT, UR6, UR7, UPT ;  /* 0x000000070600728c */ /* 0x000fe2000bf06270 */
[----:B------:R-:W-:Y:S01]  /*3190*/  IMAD.U32 R3, RZ, RZ, UR9 ;  /* 0x00000009ff037e24 */ /* 0x000fe2000f8e00ff */
[----:B-1----:R-:W-:Y:S01]  /*31a0*/  LDSM.16.MT88.4 R40, [R203+0x2100] ;  /* 0x00210000cb28783b */ /* 0x002fe20000004200 */
[C---:B------:R-:W-:Y:S01]  /*31b0*/  IMAD R197, R5.reuse, 0x2, R203 ;  /* 0x0000000205c57824 */ /* 0x040fe200078e02cb */
[----:B------:R-:W-:Y:S01]  /*31c0*/  SHF.R.S32.HI R4, RZ, 0x1f, R7 ;  /* 0x0000001fff047819 */ /* 0x000fe20000011407 */
[----:B------:R-:W-:Y:S01]  /*31d0*/  IMAD R198, R0, 0x2, R203 ;  /* 0x0000000200c67824 */ /* 0x000fe200078e02cb */
[----:B------:R-:W-:Y:S02]  /*31e0*/  LDSM.16.MT88.4 R124, [R203+0x100] ;  /* 0x00010000cb7c783b */ /* 0x000fe40000004200 */
[----:B------:R-:W-:Y:S01]  /*31f0*/  LEA.HI R4, R4, R7, RZ, 0x2 ;  /* 0x0000000704047211 */ /* 0x000fe200078f10ff */
[----:B------:R-:W-:Y:S01]  /*3200*/  IMAD R196, R5, 0x2, R198 ;  /* 0x0000000205c47824 */ /* 0x000fe200078e02c6 */
[----:B------:R-:W-:Y:S02]  /*3210*/  LDSM.16.MT88.4 R116, [R198+0x100] ;  /* 0x00010000c674783b */ /* 0x000fe40000004200 */
[----:B------:R-:W-:-:S02]  /*3220*/  LOP3.LUT R4, R4, 0x7ffffffc, RZ, 0xc0, !PT ;  /* 0x7ffffffc04047812 */ /* 0x000fc400078ec0ff */
[----:B------:R-:W-:Y:S03]  /*3230*/  LDSM.16.MT88.4 R108, [R197+0x100] ;  /* 0x00010000c56c783b */ /* 0x000fe60000004200 */
[----:B------:R-:W-:Y:S01]  /*3240*/  IMAD.IADD R4, R7, 0x1, -R4 ;  /* 0x0000000107047824 */ /* 0x000fe200078e0a04 */
[----:B------:R-:W-:Y:S03]  /*3250*/  LDSM.16.MT88.4 R100, [R196+0x100] ;  /* 0x00010000c464783b */ /* 0x000fe60000004200 */
[----:B------:R-:W-:Y:S01]  /*3260*/  IMAD R3, R4, -0x2, R3 ;  /* 0xfffffffe04037824 */ /* 0x000fe200078e0203 */
[----:B------:R-:W-:Y:S04]  /*3270*/  LDSM.16.MT88.4 R48, [R198+0x2100] ;  /* 0x00210000c630783b */ /* 0x000fe80000004200 */
[C---:B------:R-:W-:Y:S01]  /*3280*/  ISETP.GT.AND P5, PT, R3.reuse, RZ, PT ;  /* 0x000000ff0300720c */ /* 0x040fe20003fa4270 */
[----:B------:R-:W-:Y:S01]  /*3290*/  LDSM.16.MT88.4 R64, [R196+0x2100] ;  /* 0x00210000c440783b */ /* 0x000fe20000004200 */
[----:B------:R-:W-:-:S02]  /*32a0*/  ISETP.GT.AND P4, PT, R3, 0x1, PT ;  /* 0x000000010300780c */ /* 0x000fc40003f84270 */
[----:B------:R-:W-:Y:S01]  /*32b0*/  FSEL R57, R57, -INF , P5 ;  /* 0xff80000039397808 */ /* 0x000fe20002800000 */
[----:B------:R-:W-:Y:S01]  /*32c0*/  LDSM.16.MT88.4 R72, [R203+0x4100] ;  /* 0x00410000cb48783b */ /* 0x000fe20000004200 */
[----:B------:R-:W-:Y:S02]  /*32d0*/  FSEL R76, R76, -INF , P5 ;  /* 0xff8000004c4c7808 */ /* 0x000fe40002800000 */
[----:B------:R-:W-:Y:S01]  /*32e0*/  ISETP.GT.AND P5, PT, R3, 0x8, PT ;  /* 0x000000080300780c */ /* 0x000fe20003fa4270 */
[----:B------:R-:W-:Y:S01]  /*32f0*/  LDSM.16.MT88.4 R80, [R198+0x4100] ;  /* 0x00410000c650783b */ /* 0x000fe20000004200 */
[----:B------:R-:W-:Y:S02]  /*3300*/  FSEL R6, R77, -INF , P4 ;  /* 0xff8000004d067808 */ /* 0x000fe40002000000 */
[----:B------:R-:W-:Y:S01]  /*3310*/  FSEL R15, R56, -INF , P4 ;  /* 0xff800000380f7808 */ /* 0x000fe20002000000 */
[----:B------:R-:W-:Y:S01]  /*3320*/  LDSM.16.MT88.4 R88, [R197+0x4100] ;  /* 0x00410000c558783b */ /* 0x000fe20000004200 */
[----:B------:R-:W-:-:S02]  /*3330*/  FSEL R30, R30, -INF , P5 ;  /* 0xff8000001e1e7808 */ /* 0x000fc40002800000 */
[----:B------:R-:W-:Y:S01]  /*3340*/  FSEL R21, R28, -INF , P5 ;  /* 0xff8000001c157808 */ /* 0x000fe20002800000 */
[----:B------:R-:W-:Y:S01]  /*3350*/  LDSM.16.MT88.4 R136, [R198+0x900] ;  /* 0x00090000c688783b */ /* 0x000fe20000004200 */
[C---:B------:R-:W-:Y:S02]  /*3360*/  ISETP.GT.AND P4, PT, R3.reuse, 0x9, PT ;  /* 0x000000090300780c */ /* 0x040fe40003f84270 */
[----:B------:R-:W-:Y:S01]  /*3370*/  ISETP.GT.AND P5, PT, R3, 0x10, PT ;  /* 0x000000100300780c */ /* 0x000fe20003fa4270 */
[----:B------:R-:W-:Y:S01]  /*3380*/  LDSM.16.MT88.4 R24, [R198+0x2900] ;  /* 0x00290000c618783b */ /* 0x000fe20000004200 */
[----:B------:R-:W-:Y:S02]  /*3390*/  FSEL R4, R31, -INF , P4 ;  /* 0xff8000001f047808 */ /* 0x000fe40002000000 */
[----:B------:R-:W-:Y:S02]  /*33a0*/  FSEL R29, R29, -INF , P4 ;  /* 0xff8000001d1d7808 */ /* 0x000fe40002000000 */
[----:B------:R-:W-:-:S02]  /*33b0*/  FSEL R14, R16, -INF , P5 ;  /* 0xff800000100e7808 */ /* 0x000fc40002800000 */
[----:B------:R-:W-:Y:S02]  /*33c0*/  ISETP.GT.AND P4, PT, R3, 0x11, PT ;  /* 0x000000110300780c */ /* 0x000fe40003f84270 */
[----:B------:R-:W-:Y:S02]  /*33d0*/  FMNMX.FTZ R16, R76, R15, !PT ;  /* 0x0000000f4c107209 */ /* 0x000fe40007810000 */
[----:B------:R-:W-:Y:S02]  /*33e0*/  FSEL R12, R17, -INF , P4 ;  /* 0xff800000110c7808 */ /* 0x000fe40002000000 */
[----:B------:R-:W-:Y:S02]  /*33f0*/  FMNMX.FTZ R16, R21, R16, !PT ;  /* 0x0000001015107209 */ /* 0x000fe40007810000 */
[----:B------:R-:W-:Y:S02]  /*3400*/  FMNMX.FTZ R17, R57, R6, !PT ;  /* 0x0000000639117209 */ /* 0x000fe40007810000 */
[----:B------:R-:W-:-:S02]  /*3410*/  FSEL R13, R32, -INF , P5 ;  /* 0xff800000200d7808 */ /* 0x000fc40002800000 */
[----:B------:R-:W-:Y:S02]  /*3420*/  FMNMX.FTZ R16, R29, R16, !PT ;  /* 0x000000101d107209 */ /* 0x000fe40007810000 */
[----:B------:R-:W-:Y:S02]  /*3430*/  FMNMX.FTZ R17, R30, R17, !PT ;  /* 0x000000111e117209 */ /* 0x000fe40007810000 */
[----:B------:R-:W-:Y:S02]  /*3440*/  ISETP.GT.AND P5, PT, R3, 0x18, PT ;  /* 0x000000180300780c */ /* 0x000fe40003fa4270 */
[----:B------:R-:W-:Y:S02]  /*3450*/  FSEL R11, R33, -INF , P4 ;  /* 0xff800000210b7808 */ /* 0x000fe40002000000 */
[----:B------:R-:W-:Y:S02]  /*3460*/  FMNMX.FTZ R16, R13, R16, !PT ;  /* 0x000000100d107209 */ /* 0x000fe40007810000 */
[----:B------:R-:W-:-:S02]  /*3470*/  FMNMX.FTZ R17, R4, R17, !PT ;  /* 0x0000001104117209 */ /* 0x000fc40007810000 */
[----:B------:R-:W-:Y:S02]  /*3480*/  ISETP.GT.AND P4, PT, R3, 0x19, PT ;  /* 0x000000190300780c */ /* 0x000fe40003f84270 */
[----:B------:R-:W-:Y:S02]  /*3490*/  FSEL R9, R35, -INF , P5 ;  /* 0xff80000023097808 */ /* 0x000fe40002800000 */
[----:B------:R-:W-:Y:S02]  /*34a0*/  FMNMX.FTZ R16, R11, R16, !PT ;  /* 0x000000100b107209 */ /* 0x000fe40007810000 */
[----:B------:R-:W-:Y:S02]  /*34b0*/  FMNMX.FTZ R17, R14, R17, !PT ;  /* 0x000000110e117209 */ /* 0x000fe40007810000 */
[----:B------:R-:W-:Y:S02]  /*34c0*/  FSEL R10, R18, -INF , P5 ;  /* 0xff800000120a7808 */ /* 0x000fe40002800000 */
[----:B------:R-:W-:-:S02]  /*34d0*/  ISETP.GT.AND P5, PT, R3, 0x20, PT ;  /* 0x000000200300780c */ /* 0x000fc40003fa4270 */
[----:B------:R-:W-:Y:S02]  /*34e0*/  FSEL R7, R34, -INF , P4 ;  /* 0xff80000022077808 */ /* 0x000fe40002000000 */
[----:B------:R-:W-:Y:S01]  /*34f0*/  FMNMX.FTZ R16, R9, R16, !PT ;  /* 0x0000001009107209 */ /* 0x000fe20007810000 */
[----:B------:R-:W-:Y:S01]  /*3500*/  LDSM.16.MT88.4 R32, [R197+0x900] ;  /* 0x00090000c520783b */ /* 0x000fe20000004200 */
[----:B------:R-:W-:Y:S02]  /*3510*/  FMNMX.FTZ R17, R12, R17, !PT ;  /* 0x000000110c117209 */ /* 0x000fe40007810000 */
[----:B------:R-:W-:Y:S02]  /*3520*/  FSEL R8, R19, -INF , P4 ;  /* 0xff80000013087808 */ /* 0x000fe40002000000 */
[----:B------:R-:W-:Y:S02]  /*3530*/  ISETP.GT.AND P4, PT, R3, 0x21, PT ;  /* 0x000000210300780c */ /* 0x000fe40003f84270 */
[----:B------:R-:W-:-:S02]  /*3540*/  FSEL R171, R171, -INF , P5 ;  /* 0xff800000abab7808 */ /* 0x000fc40002800000 */
[----:B------:R-:W-:Y:S02]  /*3550*/  FMNMX.FTZ R16, R7, R16, !PT ;  /* 0x0000001007107209 */ /* 0x000fe40007810000 */
[----:B------:R-:W-:Y:S02]  /*3560*/  FMNMX.FTZ R17, R10, R17, !PT ;  /* 0x000000110a117209 */ /* 0x000fe40007810000 */
[----:B------:R-:W-:Y:S02]  /*3570*/  FSEL R166, R166, -INF , P5 ;  /* 0xff800000a6a67808 */ /* 0x000fe40002800000 */
[----:B------:R-:W-:Y:S02]  /*3580*/  ISETP.GT.AND P5, PT, R3, 0x28, PT ;  /* 0x000000280300780c */ /* 0x000fe40003fa4270 */
[----:B------:R-:W-:Y:S02]  /*3590*/  FSEL R163, R163, -INF , P4 ;  /* 0xff800000a3a37808 */ /* 0x000fe40002000000 */
[----:B------:R-:W-:-:S02]  /*35a0*/  FMNMX.FTZ R16, R171, R16, !PT ;  /* 0x00000010ab107209 */ /* 0x000fc40007810000 */
[----:B------:R-:W-:Y:S02]  /*35b0*/  FMNMX.FTZ R17, R8, R17, !PT ;  /* 0x0000001108117209 */ /* 0x000fe40007810000 */
[----:B------:R-:W-:Y:S02]  /*35c0*/  FSEL R176, R176, -INF , P4 ;  /* 0xff800000b0b07808 */ /* 0x000fe40002000000 */
[----:B------:R-:W-:Y:S02]  /*35d0*/  ISETP.GT.AND P4, PT, R3, 0x29, PT ;  /* 0x000000290300780c */ /* 0x000fe40003f84270 */
[----:B------:R-:W-:Y:S02]  /*35e0*/  FSEL R169, R169, -INF , P5 ;  /* 0xff800000a9a97808 */ /* 0x000fe40002800000 */
[----:B------:R-:W-:Y:S02]  /*35f0*/  FMNMX.FTZ R16, R163, R16, !PT ;  /* 0x00000010a3107209 */ /* 0x000fe40007810000 */
[----:B------:R-:W-:-:S02]  /*3600*/  FMNMX.FTZ R17, R166, R17, !PT ;  /* 0x00000011a6117209 */ /* 0x000fc40007810000 */
[----:B------:R-:W-:Y:S02]  /*3610*/  FSEL R168, R168, -INF , P5 ;  /* 0xff800000a8a87808 */ /* 0x000fe40002800000 */
[----:B------:R-:W-:Y:S02]  /*3620*/  ISETP.GT.AND P5, PT, R3, 0x30, PT ;  /* 0x000000300300780c */ /* 0x000fe40003fa4270 */
[----:B------:R-:W-:Y:S02]  /*3630*/  FSEL R165, R165, -INF , P4 ;  /* 0xff800000a5a57808 */ /* 0x000fe40002000000 */
[----:B------:R-:W-:Y:S02]  /*3640*/  FMNMX.FTZ R16, R169, R16, !PT ;  /* 0x00000010a9107209 */ /* 0x000fe40007810000 */
[----:B------:R-:W-:Y:S02]  /*3650*/  FMNMX.FTZ R17, R176, R17, !PT ;  /* 0x00000011b0117209 */ /* 0x000fe40007810000 */
[----:B------:R-:W-:-:S02]  /*3660*/  FSEL R174, R174, -INF , P4 ;  /* 0xff800000aeae7808 */ /* 0x000fc40002000000 */
[----:B------:R-:W-:Y:S02]  /*3670*/  ISETP.GT.AND P4, PT, R3, 0x31, PT ;  /* 0x000000310300780c */ /* 0x000fe40003f84270 */
[----:B------:R-:W-:Y:S02]  /*3680*/  FSEL R175, R175, -INF , P5 ;  /* 0xff800000afaf7808 */ /* 0x000fe40002800000 */
[----:B------:R-:W-:Y:S02]  /*3690*/  FMNMX.FTZ R16, R165, R16, !PT ;  /* 0x00000010a5107209 */ /* 0x000fe40007810000 */
[----:B------:R-:W-:Y:S02]  /*36a0*/  FMNMX.FTZ R17, R168, R17, !PT ;  /* 0x00000011a8117209 */ /* 0x000fe40007810000 */
[----:B------:R-:W-:Y:S02]  /*36b0*/  FSEL R170, R170, -INF , P5 ;  /* 0xff800000aaaa7808 */ /* 0x000fe40002800000 */
[----:B------:R-:W-:-:S02]  /*36c0*/  ISETP.GT.AND P5, PT, R3, 0x38, PT ;  /* 0x000000380300780c */ /* 0x000fc40003fa4270 */
[----:B------:R-:W-:Y:S02]  /*36d0*/  FSEL R173, R173, -INF , P4 ;  /* 0xff800000adad7808 */ /* 0x000fe40002000000 */
[----:B------:R-:W-:Y:S02]  /*36e0*/  FMNMX.FTZ R16, R175, R16, !PT ;  /* 0x00000010af107209 */ /* 0x000fe40007810000 */
[----:B------:R-:W-:Y:S02]  /*36f0*/  FMNMX.FTZ R17, R174, R17, !PT ;  /* 0x00000011ae117209 */ /* 0x000fe40007810000 */
[----:B------:R-:W-:Y:S02]  /*3700*/  FSEL R142, R142, -INF , P4 ;  /* 0xff8000008e8e7808 */ /* 0x000fe40002000000 */
[----:B------:R-:W-:Y:S02]  /*3710*/  ISETP.GT.AND P4, PT, R3, 0x39, PT ;  /* 0x000000390300780c */ /* 0x000fe40003f84270 */
[----:B------:R-:W-:-:S02]  /*3720*/  FSEL R143, R143, -INF , P5 ;  /* 0xff8000008f8f7808 */ /* 0x000fc40002800000 */
[----:B------:R-:W-:Y:S02]  /*3730*/  FMNMX.FTZ R16, R173, R16, !PT ;  /* 0x00000010ad107209 */ /* 0x000fe40007810000 */
[----:B------:R-:W-:Y:S02]  /*3740*/  FMNMX.FTZ R17, R170, R17, !PT ;  /* 0x00000011aa117209 */ /* 0x000fe40007810000 */
[----:B------:R-:W-:Y:S02]  /*3750*/  FSEL R141, R141, -INF , P4 ;  /* 0xff8000008d8d7808 */ /* 0x000fe40002000000 */
[----:B------:R-:W-:Y:S02]  /*3760*/  FMNMX.FTZ R16, R143, R16, !PT ;  /* 0x000000108f107209 */ /* 0x000fe40007810000 */
[----:B------:R-:W-:Y:S02]  /*3770*/  FSEL R140, R140, -INF , P5 ;  /* 0xff8000008c8c7808 */ /* 0x000fe40002800000 */
[----:B------:R-:W-:-:S02]  /*3780*/  FMNMX.FTZ R17, R142, R17, !PT ;  /* 0x000000118e117209 */ /* 0x000fc40007810000 */
[----:B------:R-:W-:Y:S02]  /*3790*/  FMNMX.FTZ R3, R141, R16, !PT ;  /* 0x000000108d037209 */ /* 0x000fe40007810000 */
[----:B------:R-:W-:Y:S02]  /*37a0*/  FSEL R164, R164, -INF , P4 ;  /* 0xff800000a4a47808 */ /* 0x000fe40002000000 */
[----:B------:R-:W-:Y:S01]  /*37b0*/  FMNMX.FTZ R17, R140, R17, !PT ;  /* 0x000000118c117209 */ /* 0x000fe20007810000 */
[----:B------:R-:W1:Y:S03]  /*37c0*/  SHFL.BFLY PT, R16, R3, 0x2, 0x1f ;  /* 0x0c401f0003107f89 */ /* 0x000e6600000e0000 */
[----:B------:R-:W-:-:S05]  /*37d0*/  FMNMX.FTZ R18, R164, R17, !PT ;  /* 0x00000011a4127209 */ /* 0x000fca0007810000 */
[----:B------:R-:W2:Y:S01]  /*37e0*/  SHFL.BFLY PT, R19, R18, 0x2, 0x1f ;  /* 0x0c401f0012137f89 */ /* 0x000ea200000e0000 */
[----:B-1----:R-:W-:-:S05]  /*37f0*/  FMNMX.FTZ R17, R3, R16, !PT ;  /* 0x0000001003117209 */ /* 0x002fca0007810000 */
[----:B------:R-:W1:Y:S01]  /*3800*/  SHFL.BFLY PT, R132, R17, 0x1, 0x1f ;  /* 0x0c201f0011847f89 */ /* 0x000e6200000e0000 */
[----:B--2---:R-:W-:-:S05]  /*3810*/  FMNMX.FTZ R16, R18, R19, !PT ;  /* 0x0000001312107209 */ /* 0x004fca0007810000 */
[----:B------:R-:W2:Y:S01]  /*3820*/  SHFL.BFLY PT, R3, R16, 0x1, 0x1f ;  /* 0x0c201f0010037f89 */ /* 0x000ea200000e0000 */
[----:B-1----:R-:W-:-:S04]  /*3830*/  FMNMX.FTZ R132, R17, R132, !PT ;  /* 0x0000008411847209 */ /* 0x002fc80007810000 */
[C---:B------:R-:W-:Y:S01]  /*3840*/  FSETP.NEU.FTZ.AND P4, PT, R132.reuse, -INF , PT ;  /* 0xff8000008400780b */ /* 0x040fe20003f9d000 */
[----:B------:R-:W-:Y:S01]  /*3850*/  FMUL.FTZ R172, R132, c[0x0][0x2d0] ;  /* 0x0000b40084ac7a20 */ /* 0x000fe20000410000 */
[----:B--2---:R-:W-:-:S04]  /*3860*/  FMNMX.FTZ R3, R3, R16, !PT ;  /* 0x0000001003037209 */ /* 0x004fc80007810000 */
[----:B------:R-:W-:Y:S01]  /*3870*/  FSEL R172, R172, RZ, P4 ;  /* 0x000000ffacac7208 */ /* 0x000fe20002000000 */
[----:B------:R-:W-:Y:S01]  /*3880*/  LDSM.16.MT88.4 R16, [R197+0x2900] ;  /* 0x00290000c510783b */ /* 0x000fe20000004200 */
[C---:B------:R-:W-:Y:S01]  /*3890*/  FSETP.NEU.FTZ.AND P4, PT, R3.reuse, -INF , PT ;  /* 0xff8000000300780b */ /* 0x040fe20003f9d000 */
[----:B------:R-:W-:Y:S02]  /*38a0*/  FMUL.FTZ R167, R3, c[0x0][0x2d0] ;  /* 0x0000b40003a77a20 */ /* 0x000fe40000410000 */
[--C-:B------:R-:W-:Y:S02]  /*38b0*/  FFMA.FTZ R157, R76, c[0x0][0x2d0], -R172.reuse ;  /* 0x0000b4004c9d7a23 */ /* 0x100fe400000108ac */
[--C-:B------:R-:W-:Y:S01]  /*38c0*/  FFMA.FTZ R156, R15, c[0x0][0x2d0], -R172.reuse ;  /* 0x0000b4000f9c7a23 */ /* 0x100fe200000108ac */
[----:B------:R-:W-:Y:S01]  /*38d0*/  FSEL R167, R167, RZ, P4 ;  /* 0x000000ffa7a77208 */ /* 0x000fe20002000000 */
[--C-:B------:R-:W-:Y:S01]  /*38e0*/  FFMA.FTZ R154, R21, c[0x0][0x2d0], -R172.reuse ;  /* 0x0000b400159a7a23 */ /* 0x100fe200000108ac */
[----:B------:R-:W-:Y:S01]  /*38f0*/  PLOP3.LUT P4, PT, PT, PT, UP0, 0x80, 0x0 ;  /* 0x000000000000781c */ /* 0x000fe20003f8f008 */
[----:B------:R-:W-:Y:S01]  /*3900*/  FFMA.FTZ R151, R29, c[0x0][0x2d0], -R172 ;  /* 0x0000b4001d977a23 */ /* 0x000fe200000108ac */
[----:B------:R-:W-:Y:S01]  /*3910*/  MUFU.EX2 R157, R157 ;  /* 0x0000009d009d7308 */ /* 0x000fe20000000800 */
[--C-:B------:R-:W-:Y:S01]  /*3920*/  FFMA.FTZ R158, R57, c[0x0][0x2d0], -R167.reuse ;  /* 0x0000b400399e7a23 */ /* 0x100fe200000108a7 */
[----:B------:R-:W-:Y:S01]  /*3930*/  LDSM.16.MT88.4 R20, [R203+0x900] ;  /* 0x00090000cb14783b */ /* 0x000fe20000004200 */
[----:B------:R-:W-:-:S02]  /*3940*/  FFMA.FTZ R159, R6, c[0x0][0x2d0], -R167 ;  /* 0x0000b400069f7a23 */ /* 0x000fc400000108a7 */
[--C-:B------:R-:W-:Y:S01]  /*3950*/  FFMA.FTZ R161, R30, c[0x0][0x2d0], -R167.reuse ;  /* 0x0000b4001ea17a23 */ /* 0x100fe200000108a7 */
[----:B------:R-:W1:Y:S01]  /*3960*/  LDSM.16.MT88.4 R56, [R197+0x2100] ;  /* 0x00210000c538783b */ /* 0x000e620000004200 */
[--C-:B------:R-:W-:Y:S01]  /*3970*/  FFMA.FTZ R152, R4, c[0x0][0x2d0], -R167.reuse ;  /* 0x0000b40004987a23 */ /* 0x100fe200000108a7 */
[----:B------:R-:W2:Y:S01]  /*3980*/  MUFU.EX2 R156, R156 ;  /* 0x0000009c009c7308 */ /* 0x000ea20000000800 */
[--C-:B------:R-:W-:Y:S01]  /*3990*/  FFMA.FTZ R146, R7, c[0x0][0x2d0], -R172.reuse ;  /* 0x0000b40007927a23 */ /* 0x100fe200000108ac */
[----:B------:R-:W-:Y:S01]  /*39a0*/  LDSM.16.MT88.4 R28, [R196+0x900] ;  /* 0x00090000c41c783b */ /* 0x000fe20000004200 */
[--C-:B------:R-:W-:Y:S02]  /*39b0*/  FFMA.FTZ R150, R11, c[0x0][0x2d0], -R172.reuse ;  /* 0x0000b4000b967a23 */ /* 0x100fe400000108ac */
[----:B------:R-:W-:Y:S01]  /*39c0*/  FFMA.FTZ R149, R9, c[0x0][0x2d0], -R172 ;  /* 0x0000b40009957a23 */ /* 0x000fe200000108ac */
[----:B------:R-:W3:Y:S01]  /*39d0*/  LDSM.16.MT88.4 R4, [R196+0x4100] ;  /* 0x00410000c404783b */ /* 0x000ee20000004200 */
[--C-:B------:R-:W-:Y:S01]  /*39e0*/  FFMA.FTZ R147, R10, c[0x0][0x2d0], -R167.reuse ;  /* 0x0000b4000a937a23 */ /* 0x100fe200000108a7 */
[----:B------:R-:W-:Y:S01]  /*39f0*/  MUFU.EX2 R154, R154 ;  /* 0x0000009a009a7308 */ /* 0x000fe20000000800 */
[----:B------:R-:W-:-:S02]  /*3a00*/  FFMA.FTZ R0, R8, c[0x0][0x2d0], -R167 ;  /* 0x0000b40008007a23 */ /* 0x000fc400000108a7 */
[----:B------:R-:W4:Y:S01]  /*3a10*/  LDSM.16.MT88.4 R8, [R203+0x2900] ;  /* 0x00290000cb08783b */ /* 0x000f220000004200 */
[--C-:B------:R-:W-:Y:S02]  /*3a20*/  FFMA.FTZ R155, R13, c[0x0][0x2d0], -R172.reuse ;  /* 0x0000b4000d9b7a23 */ /* 0x100fe400000108ac */
[--C-:B------:R-:W-:Y:S02]  /*3a30*/  FFMA.FTZ R153, R14, c[0x0][0x2d0], -R167.reuse ;  /* 0x0000b4000e997a23 */ /* 0x100fe400000108a7 */
[----:B------:R-:W5:Y:S01]  /*3a40*/  MUFU.EX2 R151, R151 ;  /* 0x0000009700977308 */ /* 0x000f620000000800 */
[----:B--2---:R-:W-:Y:S01]  /*3a50*/  F2FP.PACK_AB R96, R156, R157 ;  /* 0x0000009d9c60723e */ /* 0x004fe200000000ff */
[----:B------:R-:W-:Y:S02]  /*3a60*/  FFMA.FTZ R148, R12, c[0x0][0x2d0], -R167 ;  /* 0x0000b4000c947a23 */ /* 0x000fe400000108a7 */
[----:B------:R-:W2:Y:S01]  /*3a70*/  LDSM.16.MT88.4 R12, [R196+0x2900] ;  /* 0x00290000c40c783b */ /* 0x000ea20000004200 */
[----:B------:R-:W-:-:S02]  /*3a80*/  FFMA.FTZ R160, R171, c[0x0][0x2d0], -R172 ;  /* 0x0000b400aba07a23 */ /* 0x000fc400000108ac */
[--C-:B------:R-:W-:Y:S01]  /*3a90*/  FFMA.FTZ R162, R169, c[0x0][0x2d0], -R172.reuse ;  /* 0x0000b400a9a27a23 */ /* 0x100fe200000108ac */
[----:B------:R-:W-:Y:S01]  /*3aa0*/  MUFU.EX2 R158, R158 ;  /* 0x0000009e009e7308 */ /* 0x000fe20000000800 */
[--C-:B------:R-:W-:Y:S02]  /*3ab0*/  FFMA.FTZ R163, R163, c[0x0][0x2d0], -R172.reuse ;  /* 0x0000b400a3a37a23 */ /* 0x100fe400000108ac */
[----:B------:R-:W-:Y:S02]  /*3ac0*/  FFMA.FTZ R165, R165, c[0x0][0x2d0], -R172 ;  /* 0x0000b400a5a57a23 */ /* 0x000fe400000108ac */
[--C-:B------:R-:W-:Y:S02]  /*3ad0*/  FFMA.FTZ R166, R166, c[0x0][0x2d0], -R167.reuse ;  /* 0x0000b400a6a67a23 */ /* 0x100fe400000108a7 */
[--C-:B------:R-:W-:Y:S01]  /*3ae0*/  FFMA.FTZ R169, R176, c[0x0][0x2d0], -R167.reuse ;  /* 0x0000b400b0a97a23 */ /* 0x100fe200000108a7 */
[----:B------:R-:W1:Y:S01]  /*3af0*/  MUFU.EX2 R159, R159 ;  /* 0x0000009f009f7308 */ /* 0x000e620000000800 */
[----:B-----5:R-:W-:Y:S01]  /*3b00*/  F2FP.PACK_AB R98, R151, R154 ;  /* 0x0000009a9762723e */ /* 0x020fe200000000ff */
[----:B------:R-:W-:-:S02]  /*3b10*/  FFMA.FTZ R168, R168, c[0x0][0x2d0], -R167 ;  /* 0x0000b400a8a87a23 */ /* 0x000fc400000108a7 */
[--C-:B------:R-:W-:Y:S02]  /*3b20*/  FFMA.FTZ R171, R174, c[0x0][0x2d0], -R167.reuse ;  /* 0x0000b400aeab7a23 */ /* 0x100fe400000108a7 */
[--C-:B------:R-:W-:Y:S02]  /*3b30*/  FFMA.FTZ R174, R175, c[0x0][0x2d0], -R172.reuse ;  /* 0x0000b400afae7a23 */ /* 0x100fe400000108ac */
[----:B------:R-:W-:Y:S01]  /*3b40*/  MUFU.EX2 R161, R161 ;  /* 0x000000a100a17308 */ /* 0x000fe20000000800 */
[--C-:B------:R-:W-:Y:S02]  /*3b50*/  FFMA.FTZ R173, R173, c[0x0][0x2d0], -R172.reuse ;  /* 0x0000b400adad7a23 */ /* 0x100fe400000108ac */
[--C-:B------:R-:W-:Y:S02]  /*3b60*/  FFMA.FTZ R175, R143, c[0x0][0x2d0], -R172.reuse ;  /* 0x0000b4008faf7a23 */ /* 0x100fe400000108ac */
[----:B------:R-:W-:Y:S02]  /*3b70*/  FFMA.FTZ R172, R141, c[0x0][0x2d0], -R172 ;  /* 0x0000b4008dac7a23 */ /* 0x000fe400000108ac */
[--C-:B------:R-:W-:Y:S01]  /*3b80*/  FFMA.FTZ R170, R170, c[0x0][0x2d0], -R167.reuse ;  /* 0x0000b400aaaa7a23 */ /* 0x100fe200000108a7 */
[----:B------:R-:W5:Y:S01]  /*3b90*/  MUFU.EX2 R152, R152 ;  /* 0x0000009800987308 */ /* 0x000f620000000800 */
[----:B-1----:R-:W-:Y:S01]  /*3ba0*/  F2FP.PACK_AB R97, R159, R158 ;  /* 0x0000009e9f61723e */ /* 0x002fe200000000ff */
[----:B------:R-:W-:-:S02]  /*3bb0*/  FFMA.FTZ R177, R142, c[0x0][0x2d0], -R167 ;  /* 0x0000b4008eb17a23 */ /* 0x000fc400000108a7 */
[--C-:B------:R-:W-:Y:S02]  /*3bc0*/  FFMA.FTZ R176, R140, c[0x0][0x2d0], -R167.reuse ;  /* 0x0000b4008cb07a23 */ /* 0x100fe400000108a7 */
[----:B------:R-:W-:Y:S01]  /*3bd0*/  FFMA.FTZ R219, R164, c[0x0][0x2d0], -R167 ;  /* 0x0000b400a4db7a23 */ /* 0x000fe200000108a7 */
[----:B------:R-:W-:Y:S01]  /*3be0*/  LDSM.16.MT88.4 R140, [R198+0x1900] ;  /* 0x00190000c68c783b */ /* 0x000fe20000004200 */
[----:B------:R-:W-:Y:S01]  /*3bf0*/  MUFU.EX2 R155, R155 ;  /* 0x0000009b009b7308 */ /* 0x000fe20000000800 */
[----:B------:R-:W-:Y:S02]  /*3c00*/  FADD.FTZ R157, R157, R156 ;  /* 0x0000009c9d9d7221 */ /* 0x000fe40000010000 */
[----:B------:R-:W-:Y:S02]  /*3c10*/  FADD.FTZ R158, R158, R159 ;  /* 0x0000009f9e9e7221 */ /* 0x000fe40000010000 */
[----:B------:R-:W-:Y:S01]  /*3c20*/  FADD.FTZ R154, R154, R157 ;  /* 0x0000009d9a9a7221 */ /* 0x000fe20000010000 */
[----:B-----5:R-:W-:-:S02]  /*3c30*/  F2FP.PACK_AB R99, R152, R161 ;  /* 0x000000a19863723e */ /* 0x020fc400000000ff */
[----:B------:R-:W1:Y:S01]  /*3c40*/  MUFU.EX2 R150, R150 ;  /* 0x0000009600967308 */ /* 0x000e620000000800 */
[----:B------:R-:W-:Y:S02]  /*3c50*/  FADD.FTZ R161, R161, R158 ;  /* 0x0000009ea1a17221 */ /* 0x000fe40000010000 */
[----:B------:R-:W-:Y:S02]  /*3c60*/  FADD.FTZ R154, R151, R154 ;  /* 0x0000009a979a7221 */ /* 0x000fe40000010000 */
[----:B------:R-:W-:Y:S01]  /*3c70*/  FADD.FTZ R152, R152, R161 ;  /* 0x000000a198987221 */ /* 0x000fe20000010000 */
[C---:B------:R-:W-:Y:S02]  /*3c80*/  HMMA.16816.F32 R36, R96.reuse, R40, RZ ;  /* 0x000000286024723c */ /* 0x040fe400000018ff */
[----:B------:R-:W-:Y:S06]  /*3c90*/  MUFU.EX2 R149, R149 ;  /* 0x0000009500957308 */ /* 0x000fec0000000800 */
[C---:B------:R-:W-:Y:S02]  /*3ca0*/  HMMA.16816.F32 R52, R96.reuse, R56, RZ ;  /* 0x000000386034723c */ /* 0x040fe400000018ff */
[----:B------:R-:W-:Y:S06]  /*3cb0*/  MUFU.EX2 R146, R146 ;  /* 0x0000009200927308 */ /* 0x000fec0000000800 */
[C---:B------:R-:W-:Y:S02]  /*3cc0*/  HMMA.16816.F32 R40, R96.reuse, R42, RZ ;  /* 0x0000002a6028723c */ /* 0x040fe400000018ff */
[----:B------:R-:W-:Y:S06]  /*3cd0*/  MUFU.EX2 R153, R153 ;  /* 0x0000009900997308 */ /* 0x000fec0000000800 */
[C---:B------:R-:W-:Y:S02]  /*3ce0*/  HMMA.16816.F32 R56, R96.reuse, R58, RZ ;  /* 0x0000003a6038723c */ /* 0x040fe400000018ff */
[----:B------:R-:W5:Y:S06]  /*3cf0*/  MUFU.EX2 R148, R148 ;  /* 0x0000009400947308 */ /* 0x000f6c0000000800 */
[C---:B------:R-:W-:Y:S02]  /*3d00*/  HMMA.16816.F32 R128, R96.reuse, R124, RZ ;  /* 0x0000007c6080723c */ /* 0x040fe400000018ff */
[----:B------:R-:W-:Y:S06]  /*3d10*/  MUFU.EX2 R147, R147 ;  /* 0x0000009300937308 */ /* 0x000fec0000000800 */
[C---:B------:R-:W-:Y:S02]  /*3d20*/  HMMA.16816.F32 R120, R96.reuse, R116, RZ ;  /* 0x000000746078723c */ /* 0x040fe400000018ff */
[----:B------:R-:W1:Y:S06]  /*3d30*/  MUFU.EX2 R0, R0 ;  /* 0x0000000000007308 */ /* 0x000e6c0000000800 */
        /* <DEDUP_REMOVED lines=31> */
[----:B------:R-:W2:Y:S06]  /*3f30*/  MUFU.EX2 R219, R219 ;  /* 0x000000db00db7308 */ /* 0x000eac0000000800 */
[C---:B---3--:R-:W-:Y:S07]  /*3f40*/  HMMA.16816.F32 R92, R96.reuse, R4, RZ ;  /* 0x00000004605c723c */ /* 0x048fee00000018ff */
[----:B-1----:R-:W-:Y:S01]  /*3f50*/  F2FP.PACK_AB R4, R150, R155 ;  /* 0x0000009b9604723e */ /* 0x002fe200000000ff */
[----:B------:R-:W-:Y:S01]  /*3f60*/  HMMA.16816.F32 R96, R96, R6, RZ ;  /* 0x000000066060723c */ /* 0x000fe200000018ff */
[----:B-----5:R-:W-:Y:S01]  /*3f70*/  F2FP.PACK_AB R5, R148, R153 ;  /* 0x000000999405723e */ /* 0x020fe200000000ff */
[----:B------:R-:W-:-:S02]  /*3f80*/  FADD.FTZ R155, R155, R154 ;  /* 0x0000009a9b9b7221 */ /* 0x000fc40000010000 */
[----:B------:R-:W-:Y:S02]  /*3f90*/  FADD.FTZ R153, R153, R152 ;  /* 0x0000009899997221 */ /* 0x000fe40000010000 */
[----:B------:R-:W-:Y:S01]  /*3fa0*/  FADD.FTZ R150, R150, R155 ;  /* 0x0000009b96967221 */ /* 0x000fe20000010000 */
[----:B------:R-:W-:Y:S01]  /*3fb0*/  F2FP.PACK_AB R6, R146, R149 ;  /* 0x000000959206723e */ /* 0x000fe200000000ff */
[----:B------:R-:W-:Y:S01]  /*3fc0*/  FADD.FTZ R148, R148, R153 ;  /* 0x0000009994947221 */ /* 0x000fe20000010000 */
[----:B------:R-:W-:Y:S01]  /*3fd0*/  F2FP.PACK_AB R7, R0, R147 ;  /* 0x000000930007723e */ /* 0x000fe200000000ff */
[----:B------:R-:W-:Y:S02]  /*3fe0*/  FADD.FTZ R149, R149, R150 ;  /* 0x0000009695957221 */ /* 0x000fe40000010000 */
[----:B------:R-:W-:Y:S02]  /*3ff0*/  FADD.FTZ R147, R147, R148 ;  /* 0x0000009493937221 */ /* 0x000fe40000010000 */
[----:B------:R-:W-:-:S02]  /*4000*/  FADD.FTZ R149, R146, R149 ;  /* 0x0000009592957221 */ /* 0x000fc40000010000 */
[----:B----4-:R-:W-:Y:S01]  /*4010*/  HMMA.16816.F32 R36, R4, R8, R36 ;  /* 0x000000080424723c */ /* 0x010fe20000001824 */
[----:B------:R-:W-:-:S07]  /*4020*/  FADD.FTZ R147, R0, R147 ;  /* 0x0000009300937221 */ /* 0x000fce0000010000 */
[C---:B------:R-:W-:Y:S01]  /*4030*/  HMMA.16816.F32 R40, R4.reuse, R10, R40 ;  /* 0x0000000a0428723c */ /* 0x040fe20000001828 */
[----:B------:R-:W1:Y:S07]  /*4040*/  LDSM.16.MT88.4 R8, [R198+0x4900] ;  /* 0x00490000c608783b */ /* 0x000e6e0000004200 */
[C---:B------:R-:W-:Y:S08]  /*4050*/  HMMA.16816.F32 R52, R4.reuse, R16, R52 ;  /* 0x000000100434723c */ /* 0x040ff00000001834 */
[C---:B------:R-:W-:Y:S01]  /*4060*/  HMMA.16816.F32 R56, R4.reuse, R18, R56 ;  /* 0x000000120438723c */ /* 0x040fe20000001838 */
[----:B------:R-:W3:Y:S07]  /*4070*/  LDSM.16.MT88.4 R16, [R197+0x4900] ;  /* 0x00490000c510783b */ /* 0x000eee0000004200 */
[C---:B------:R-:W-:Y:S08]  /*4080*/  HMMA.16816.F32 R128, R4.reuse, R20, R128 ;  /* 0x000000140480723c */ /* 0x040ff00000001880 */
[C---:B------:R-:W-:Y:S01]  /*4090*/  HMMA.16816.F32 R124, R4.reuse, R22, R124 ;  /* 0x00000016047c723c */ /* 0x040fe2000000187c */
[----:B------:R-:W4:Y:S07]  /*40a0*/  LDSM.16.MT88.4 R20, [R203+0x4900] ;  /* 0x00490000cb14783b */ /* 0x000f2e0000004200 */
[C---:B--2---:R-:W-:Y:S08]  /*40b0*/  HMMA.16816.F32 R60, R4.reuse, R12, R60 ;  /* 0x0000000c043c723c */ /* 0x044ff0000000183c */
[C---:B------:R-:W-:Y:S01]  /*40c0*/  HMMA.16816.F32 R64, R4.reuse, R14, R64 ;  /* 0x0000000e0440723c */ /* 0x040fe20000001840 */
[----:B------:R-:W2:Y:S07]  /*40d0*/  LDSM.16.MT88.4 R12, [R196+0x4900] ;  /* 0x00490000c40c783b */ /* 0x000eae0000004200 */
[C---:B-1----:R-:W-:Y:S08]  /*40e0*/  HMMA.16816.F32 R76, R4.reuse, R8, R76 ;  /* 0x00000008044c723c */ /* 0x042ff0000000184c */
[C---:B------:R-:W-:Y:S01]  /*40f0*/  HMMA.16816.F32 R80, R4.reuse, R10, R80 ;  /* 0x0000000a0450723c */ /* 0x040fe20000001850 */
[----:B------:R-:W1:Y:S07]  /*4100*/  LDSM.16.MT88.4 R8, [R203+0x1100] ;  /* 0x00110000cb08783b */ /* 0x000e6e0000004200 */
[C---:B---3--:R-:W-:Y:S08]  /*4110*/  HMMA.16816.F32 R84, R4.reuse, R16, R84 ;  /* 0x000000100454723c */ /* 0x048ff00000001854 */
[C---:B------:R-:W-:Y:S01]  /*4120*/  HMMA.16816.F32 R88, R4.reuse, R18, R88 ;  /* 0x000000120458723c */ /* 0x040fe20000001858 */
[----:B------:R-:W3:Y:S07]  /*4130*/  LDSM.16.MT88.4 R16, [R198+0x1100] ;  /* 0x00110000c610783b */ /* 0x000eee0000004200 */
[C---:B------:R-:W-:Y:S08]  /*4140*/  HMMA.16816.F32 R120, R4.reuse, R136, R120 ;  /* 0x000000880478723c */ /* 0x040ff00000001878 */
[C---:B------:R-:W-:Y:S01]  /*4150*/  HMMA.16816.F32 R116, R4.reuse, R138, R116 ;  /* 0x0000008a0474723c */ /* 0x040fe20000001874 */
[----:B------:R-:W-:Y:S07]  /*4160*/  LDSM.16.MT88.4 R136, [R197+0x1900] ;  /* 0x00190000c588783b */ /* 0x000fee0000004200 */
        /* <DEDUP_REMOVED lines=9> */
[C---:B----4-:R-:W-:Y:S08]  /*4200*/  HMMA.16816.F32 R68, R4.reuse, R20, R68 ;  /* 0x000000140444723c */ /* 0x050ff00000001844 */
[C---:B------:R-:W-:Y:S01]  /*4210*/  HMMA.16816.F32 R72, R4.reuse, R22, R72 ;  /* 0x000000160448723c */ /* 0x040fe20000001848 */
[----:B------:R-:W-:Y:S07]  /*4220*/  LDSM.16.MT88.4 R20, [R203+0x5100] ;  /* 0x00510000cb14783b */ /* 0x000fee0000004200 */
[C---:B--2---:R-:W-:Y:S08]  /*4230*/  HMMA.16816.F32 R92, R4.reuse, R12, R92 ;  /* 0x0000000c045c723c */ /* 0x044ff0000000185c */
[----:B------:R-:W-:Y:S01]  /*4240*/  HMMA.16816.F32 R96, R4, R14, R96 ;  /* 0x0000000e0460723c */ /* 0x000fe20000001860 */
[----:B------:R-:W2:Y:S06]  /*4250*/  LDSM.16.MT88.4 R12, [R203+0x3100] ;  /* 0x00310000cb0c783b */ /* 0x000eac0000004200 */
[----:B------:R-:W-:Y:S01]  /*4260*/  F2FP.PACK_AB R4, R163, R160 ;  /* 0x000000a0a304723e */ /* 0x000fe200000000ff */
[----:B------:R-:W-:Y:S01]  /*4270*/  FADD.FTZ R160, R160, R149 ;  /* 0x00000095a0a07221 */ /* 0x000fe20000010000 */
[----:B------:R-:W-:-:S02]  /*4280*/  F2FP.PACK_AB R6, R165, R162 ;  /* 0x000000a2a506723e */ /* 0x000fc400000000ff */
[----:B------:R-:W-:Y:S01]  /*4290*/  F2FP.PACK_AB R5, R169, R166 ;  /* 0x000000a6a905723e */ /* 0x000fe200000000ff */
[----:B------:R-:W-:Y:S01]  /*42a0*/  FADD.FTZ R166, R166, R147 ;  /* 0x00000093a6a67221 */ /* 0x000fe20000010000 */
[----:B------:R-:W-:Y:S01]  /*42b0*/  F2FP.PACK_AB R7, R171, R168 ;  /* 0x000000a8ab07723e */ /* 0x000fe200000000ff */
[----:B------:R-:W-:Y:S02]  /*42c0*/  FADD.FTZ R163, R163, R160 ;  /* 0x000000a0a3a37221 */ /* 0x000fe40000010000 */
[----:B------:R-:W-:Y:S02]  /*42d0*/  FADD.FTZ R169, R169, R166 ;  /* 0x000000a6a9a97221 */ /* 0x000fe40000010000 */
[----:B------:R-:W-:Y:S02]  /*42e0*/  FADD.FTZ R162, R162, R163 ;  /* 0x000000a3a2a27221 */ /* 0x000fe40000010000 */
[----:B-1----:R-:W-:Y:S01]  /*42f0*/  HMMA.16816.F32 R128, R4, R8, R128 ;  /* 0x000000080480723c */ /* 0x002fe20000001880 */
[----:B------:R-:W-:-:S02]  /*4300*/  FADD.FTZ R168, R168, R169 ;  /* 0x000000a9a8a87221 */ /* 0x000fc40000010000 */
[----:B------:R-:W-:Y:S02]  /*4310*/  FADD.FTZ R165, R165, R162 ;  /* 0x000000a2a5a57221 */ /* 0x000fe40000010000 */
[----:B------:R-:W-:-:S03]  /*4320*/  FADD.FTZ R171, R171, R168 ;  /* 0x000000a8abab7221 */ /* 0x000fc60000010000 */
[C---:B------:R-:W-:Y:S01]  /*4330*/  HMMA.16816.F32 R124, R4.reuse, R10, R124 ;  /* 0x0000000a047c723c */ /* 0x040fe2000000187c */
[----:B------:R-:W1:Y:S07]  /*4340*/  LDSM.16.MT88.4 R8, [R197+0x3100] ;  /* 0x00310000c508783b */ /* 0x000e6e0000004200 */
[C---:B---3--:R-:W-:Y:S08]  /*4350*/  HMMA.16816.F32 R120, R4.reuse, R16, R120 ;  /* 0x000000100478723c */ /* 0x048ff00000001878 */
[C---:B------:R-:W-:Y:S01]  /*4360*/  HMMA.16816.F32 R116, R4.reuse, R18, R116 ;  /* 0x000000120474723c */ /* 0x040fe20000001874 */
[----:B------:R-:W3:Y:S07]  /*4370*/  LDSM.16.MT88.4 R16, [R196+0x3100] ;  /* 0x00310000c410783b */ /* 0x000eee0000004200 */
[C---:B--2---:R-:W-:Y:S08]  /*4380*/  HMMA.16816.F32 R36, R4.reuse, R12, R36 ;  /* 0x0000000c0424723c */ /* 0x044ff00000001824 */
[C---:B------:R-:W-:Y:S01]  /*4390*/  HMMA.16816.F32 R40, R4.reuse, R14, R40 ;  /* 0x0000000e0428723c */ /* 0x040fe20000001828 */
[----:B------:R-:W2:Y:S07]  /*43a0*/  LDSM.16.MT88.4 R12, [R198+0x5100] ;  /* 0x00510000c60c783b */ /* 0x000eae0000004200 */
[C---:B------:R-:W-:Y:S08]  /*43b0*/  HMMA.16816.F32 R68, R4.reuse, R20, R68 ;  /* 0x000000140444723c */ /* 0x040ff00000001844 */
[C---:B-1----:R-:W-:Y:S08]  /*43c0*/  HMMA.16816.F32 R52, R4.reuse, R8, R52 ;  /* 0x000000080434723c */ /* 0x042ff00000001834 */
        /* <DEDUP_REMOVED lines=8> */
[C---:B------:R-:W-:Y:S01]  /*4450*/  HMMA.16816.F32 R72, R4.reuse, R22, R72 ;  /* 0x000000160448723c */ /* 0x040fe20000001848 */
[----:B------:R-:W-:Y:S07]  /*4460*/  LDSM.16.MT88.4 R20, [R196+0x3900] ;  /* 0x00390000c414783b */ /* 0x000fee0000004200 */
        /* <DEDUP_REMOVED lines=8> */
[----:B------:R-:W4:Y:S07]  /*44f0*/  LDSM.16.MT88.4 R32, [R196+0x1900] ;  /* 0x00190000c420783b */ /* 0x000f2e0000004200 */
[C---:B------:R-:W-:Y:S08]  /*4500*/  HMMA.16816.F32 R104, R4.reuse, R28, R104 ;  /* 0x0000001c0468723c */ /* 0x040ff00000001868 */
[C---:B------:R-:W-:Y:S01]  /*4510*/  HMMA.16816.F32 R100, R4.reuse, R30, R100 ;  /* 0x0000001e0464723c */ /* 0x040fe20000001864 */
[----:B------:R-:W5:Y:S07]  /*4520*/  LDSM.16.MT88.4 R28, [R198+0x3900] ;  /* 0x00390000c61c783b */ /* 0x000f6e0000004200 */
[C---:B------:R-:W-:Y:S08]  /*4530*/  HMMA.16816.F32 R44, R4.reuse, R24, R44 ;  /* 0x00000018042c723c */ /* 0x040ff0000000182c */
[----:B------:R-:W-:Y:S01]  /*4540*/  HMMA.16816.F32 R48, R4, R26, R48 ;  /* 0x0000001a0430723c */ /* 0x000fe20000001830 */
[----:B------:R-:W3:Y:S06]  /*4550*/  LDSM.16.MT88.4 R24, [R197+0x3900] ;  /* 0x00390000c518783b */ /* 0x000eec0000004200 */
        /* <DEDUP_REMOVED lines=9> */
[----:B--2---:R-:W-:Y:S01]  /*45f0*/  HMMA.16816.F32 R128, R4, R12, R128 ;  /* 0x0000000c0480723c */ /* 0x004fe20000001880 */
[----:B------:R-:W-:-:S02]  /*4600*/  FADD.FTZ R176, R176, R177 ;  /* 0x000000b1b0b07221 */ /* 0x000fc40000010000 */
[----:B------:R-:W-:Y:S02]  /*4610*/  FADD.FTZ R221, R172, R175 ;  /* 0x000000afacdd7221 */ /* 0x000fe40000010000 */
[----:B------:R-:W-:-:S03]  /*4620*/  FADD.FTZ R219, R219, R176 ;  /* 0x000000b0dbdb7221 */ /* 0x000fc60000010000 */
        /* <DEDUP_REMOVED lines=9> */
[C---:B------:R-:W-:Y:S08]  /*46c0*/  HMMA.16816.F32 R116, R4.reuse, R142, R116 ;  /* 0x0000008e0474723c */ /* 0x040ff00000001874 */
[C---:B------:R-:W-:Y:S08]  /*46d0*/  HMMA.16816.F32 R112, R4.reuse, R136, R112 ;  /* 0x000000880470723c */ /* 0x040ff00000001870 */
[C---:B------:R-:W-:Y:S08]  /*46e0*/  HMMA.16816.F32 R108, R4.reuse, R138, R108 ;  /* 0x0000008a046c723c */ /* 0x040ff0000000186c */
[C---:B----4-:R-:W-:Y:S08]  /*46f0*/  HMMA.16816.F32 R104, R4.reuse, R32, R104 ;  /* 0x000000200468723c */ /* 0x050ff00000001868 */
[C---:B------:R-:W-:Y:S08]  /*4700*/  HMMA.16816.F32 R100, R4.reuse, R34, R100 ;  /* 0x000000220464723c */ /* 0x040ff00000001864 */
[C---:B-----5:R-:W-:Y:S08]  /*4710*/  HMMA.16816.F32 R44, R4.reuse, R28, R44 ;  /* 0x0000001c042c723c */ /* 0x060ff0000000182c */
[C---:B------:R-:W-:Y:S08]  /*4720*/  HMMA.16816.F32 R48, R4.reuse, R30, R48 ;  /* 0x0000001e0430723c */ /* 0x040ff00000001830 */
[C---:B------:R-:W-:Y:S08]  /*4730*/  HMMA.16816.F32 R52, R4.reuse, R24, R52 ;  /* 0x000000180434723c */ /* 0x040ff00000001834 */
[C---:B------:R-:W-:Y:S08]  /*4740*/  HMMA.16816.F32 R56, R4.reuse, R26, R56 ;  /* 0x0000001a0438723c */ /* 0x040ff00000001838 */
[C---:B------:R-:W-:Y:S08]  /*4750*/  HMMA.16816.F32 R60, R4.reuse, R20, R60 ;  /* 0x00000014043c723c */ /* 0x040ff0000000183c */
[C---:B------:R-:W-:Y:S08]  /*4760*/  HMMA.16816.F32 R64, R4.reuse, R22, R64 ;  /* 0x000000160440723c */ /* 0x040ff00000001840 */
[C---:B--2---:R-:W-:Y:S08]  /*4770*/  HMMA.16816.F32 R76, R4.reuse, R12, R76 ;  /* 0x0000000c044c723c */ /* 0x044ff0000000184c */
[C---:B------:R-:W-:Y:S08]  /*4780*/  HMMA.16816.F32 R80, R4.reuse, R14, R80 ;  /* 0x0000000e0450723c */ /* 0x040ff00000001850 */
[C---:B-1----:R-:W-:Y:S08]  /*4790*/  HMMA.16816.F32 R84, R4.reuse, R8, R84 ;  /* 0x000000080454723c */ /* 0x042ff00000001854 */
[C---:B------:R-:W-:Y:S08]  /*47a0*/  HMMA.16816.F32 R88, R4.reuse, R10, R88 ;  /* 0x0000000a0458723c */ /* 0x040ff00000001858 */
[C---:B---3--:R-:W-:Y:S08]  /*47b0*/  HMMA.16816.F32 R92, R4.reuse, R16, R92 ;  /* 0x00000010045c723c */ /* 0x048ff0000000185c */
[----:B------:R-:W-:Y:S01]  /*47c0*/  HMMA.16816.F32 R96, R4, R18, R96 ;  /* 0x000000120460723c */ /* 0x000fe20000001860 */
[----:B------:R-:W-:Y:S08]  /*47d0*/  @!P4 BRA `(.L_x_11) ;  /* 0x00002dc00000c947 */ /* 0x000ff00003800000 */
[C---:B------:R-:W-:Y:S01]  /*47e0*/  SHF.L.U64.HI R217, R135.reuse, 0x1, R144 ;  /* 0x0000000187d97819 */ /* 0x040fe20000010290 */
[----:B------:R-:W-:Y:S01]  /*47f0*/  IMAD.SHL.U32 R216, R135, 0x2, RZ ;  /* 0x0000000287d87824 */ /* 0x000fe200078e00ff */
[C---:B------:R-:W-:Y:S01]  /*4800*/  SHF.L.U64.HI R215, R134.reuse, 0x1, R145 ;  /* 0x0000000186d77819 */ /* 0x040fe20000010291 */
[----:B------:R-:W-:Y:S01]  /*4810*/  IMAD.SHL.U32 R214, R134, 0x2, RZ ;  /* 0x0000000286d67824 */ /* 0x000fe200078e00ff */
[----:B------:R-:W-:Y:S01]  /*4820*/  MOV R0, R3 ;  /* 0x0000000300007202 */ /* 0x000fe20000000f00 */
[----:B------:R-:W-:Y:S01]  /*4830*/  IMAD.MOV.U32 R135, RZ, RZ, R132 ;  /* 0x000000ffff877224 */ /* 0x000fe200078e0084 */
[----:B------:R-:W-:-:S02]  /*4840*/  SHF.L.U64.HI R213, R133, 0x1, R2 ;  /* 0x0000000185d57819 */ /* 0x000fc40000010202 */
[----:B------:R-:W-:Y:S01]  /*4850*/  SHF.L.U32 R212, R133, 0x1, RZ ;  /* 0x0000000185d47819 */ /* 0x000fe200000006ff */
[----:B------:R-:W-:Y:S06]  /*4860*/  BRA `(.L_x_12) ;  /* 0x0000032000007947 */ /* 0x000fec0003800000 */
.L_x_14:
[----:B------:R-:W-:Y:S01]  /*4870*/  ULEA UR4, UR6, UR8, 0x6 ;  /* 0x0000000806047291 */ /* 0x000fe2000f8e303f */
[----:B------:R-:W-:Y:S05]  /*4880*/  IMAD.MOV.U32 R208, RZ, RZ, RZ ;  /* 0x000000ffffd07224 */ /* 0x000fea00078e00ff */
[----:B------:R-:W-:Y:S05]  /*4890*/  IMAD.U32 R209, RZ, RZ, UR4 ;  /* 0x00000004ffd17e24 */ /* 0x000fea000f8e00ff */
[----:B------:R-:W-:Y:S05]  /*48a0*/  IADD3 R209, R209, -0x40, R210 ;  /* 0xffffffc0d1d17810 */ /* 0x000fea0007ffe0d2 */
[----:B------:R-:W-:Y:S04]  /*48b0*/  @P0 IMAD.HI.U32 R3, R209, c[0x0][0x2bc], RZ ;  /* 0x0000af00d1030a27 */ /* 0x000fe800078e00ff */
[----:B------:R-:W-:Y:S01]  /*48c0*/  IMAD.MOV.U32 R2, RZ, RZ, R209 ;  /* 0x000000ffff027224 */ /* 0x000fe200078e00d1 */
[----:B------:R-:W-:Y:S04]  /*48d0*/  @P0 SHF.R.U32.HI R2, RZ, c[0x0][0x2c0], R3 ;  /* 0x0000b000ff020a19 */ /* 0x000fe80000011603 */
[C---:B------:R-:W-:Y:S04]  /*48e0*/  @!P6 IADD3 R6, P4, R2.reuse, UR16, RZ ;  /* 0x000000100206ec10 */ /* 0x040fe8000ff9e0ff */
[----:B------:R-:W-:Y:S01]  /*48f0*/  @!P6 LEA.HI.X.SX32 R3, R2, UR15, 0x1, P4 ;  /* 0x0000000f0203ec11 */ /* 0x000fe2000a0f0eff */
[----:B------:R-:W-:Y:S01]  /*4900*/  IMAD.MOV R2, RZ, RZ, -R2 ;  /* 0x000000ffff027224 */ /* 0x000fe200078e0a02 */
[----:B------:R-:W-:Y:S03]  /*4910*/  @!P6 LEA R4, P4, R6, c[0x0][0x2a0], 0x2 ;  /* 0x0000a8000604ea11 */ /* 0x000fe600078810ff */
[----:B------:R-:W-:Y:S01]  /*4920*/  IMAD R209, R2, c[0x0][0x2b8], R209 ;  /* 0x0000ae0002d17a24 */ /* 0x000fe200078e02d1 */
[----:B------:R-:W-:Y:S04]  /*4930*/  @!P6 LEA.HI.X R5, R6, c[0x0][0x2a4], R3, 0x2, P4 ;  /* 0x0000a9000605ea11 */ /* 0x000fe800020f1403 */
[----:B------:R-:W-:Y:S01]  /*4940*/  SHF.R.S32.HI R3, RZ, 0x1f, R209 ;  /* 0x0000001fff037819 */ /* 0x000fe200000114d1 */
[----:B------:R1:W2:Y:S04]  /*4950*/  @!P6 LDG.E R208, [R4.64] ;  /* 0x0000000c04d0e981 */ /* 0x0002a8000c1e1900 */
[----:B------:R-:W-:Y:S04]  /*4960*/  IMAD R3, R3, c[0x0][0x1e0], RZ ;  /* 0x0000780003037a24 */ /* 0x000fe800078e02ff */
[C---:B------:R-:W-:Y:S02]  /*4970*/  IMAD R3, R209.reuse, c[0x0][0x1e4], R3 ;  /* 0x00007900d1037a24 */ /* 0x040fe400078e0203 */
[----:B-1----:R-:W-:Y:S04]  /*4980*/  IMAD.WIDE.U32 R4, R209, c[0x0][0x1e0], RZ ;  /* 0x00007800d1047a25 */ /* 0x002fe800078e00ff */
[----:B------:R-:W-:Y:S01]  /*4990*/  IMAD.IADD R5, R5, 0x1, R3 ;  /* 0x0000000105057824 */ /* 0x000fe200078e0203 */
[----:B--2---:R-:W-:Y:S03]  /*49a0*/  SHF.R.S32.HI R2, RZ, 0x1f, R208 ;  /* 0x0000001fff027819 */ /* 0x004fe600000114d0 */
[----:B------:R-:W-:Y:S04]  /*49b0*/  IMAD.WIDE.U32 R4, R208, c[0x0][0x1f0], R4 ;  /* 0x00007c00d0047a25 */ /* 0x000fe800078e0004 */
[----:B------:R-:W-:Y:S01]  /*49c0*/  IMAD R2, R2, c[0x0][0x1f0], RZ ;  /* 0x00007c0002027a24 */ /* 0x000fe200078e02ff */
[----:B------:R-:W-:Y:S03]  /*49d0*/  IADD3 R3, P4, R4, UR20, RZ ;  /* 0x0000001404037c10 */ /* 0x000fe6000ff9e0ff */
[----:B------:R-:W-:Y:S05]  /*49e0*/  IMAD R2, R208, c[0x0][0x1f4], R2 ;  /* 0x00007d00d0027a24 */ /* 0x000fea00078e0202 */
[----:B------:R-:W-:Y:S02]  /*49f0*/  IADD3.X R2, R5, UR18, R2, P4, !PT ;  /* 0x0000001205027c10 */ /* 0x000fe4000a7fe402 */
[C---:B------:R-:W-:Y:S04]  /*4a00*/  LEA R15, P4, R3.reuse, c[0x0][0x1c8], 0x1 ;  /* 0x00007200030f7a11 */ /* 0x040fe800078808ff */
[----:B------:R-:W-:Y:S01]  /*4a10*/  LEA.HI.X R14, R3, c[0x0][0x1cc], R2, 0x1, P4 ;  /* 0x00007300030e7a11 */ /* 0x000fe200020f0c02 */
[----:B------:R-:W1:Y:S04]  /*4a20*/  SHFL.IDX PT, R5, R15, RZ, 0x181f ;  /* 0x00181fff0f057589 */ /* 0x000e6800000e0000 */
[----:B------:R-:W2:Y:S04]  /*4a30*/  SHFL.IDX PT, R4, R14, RZ, 0x181f ;  /* 0x00181fff0e047589 */ /* 0x000ea800000e0000 */
[----:B------:R-:W3:Y:S04]  /*4a40*/  SHFL.IDX PT, R3, R15, 0x1, 0x181f ;  /* 0x00381f000f037f89 */ /* 0x000ee800000e0000 */
[----:B------:R-:W4:Y:S01]  /*4a50*/  SHFL.IDX PT, R2, R14, 0x1, 0x181f ;  /* 0x00381f000e027f89 */ /* 0x000f2200000e0000 */
[C---:B-1----:R-:W-:Y:S02]  /*4a60*/  IADD3 R8, P5, R5.reuse, R216, RZ ;  /* 0x000000d805087210 */ /* 0x042fe40007fbe0ff */
[C---:B------:R-:W-:Y:S02]  /*4a70*/  IADD3 R6, P4, R5.reuse, R214, RZ ;  /* 0x000000d605067210 */ /* 0x040fe40007f9e0ff */
[C---:B--2---:R-:W-:Y:S02]  /*4a80*/  IADD3.X R9, R4.reuse, R217, RZ, P5, !PT ;  /* 0x000000d904097210 */ /* 0x044fe40002ffe4ff */
[----:B------:R-:W-:Y:S01]  /*4a90*/  IADD3 R12, P5, R5, R212, RZ ;  /* 0x000000d4050c7210 */ /* 0x000fe20007fbe0ff */
[C---:B------:R-:W-:Y:S01]  /*4aa0*/  IMAD.X R7, R4.reuse, 0x1, R215, P4 ;  /* 0x0000000104077824 */ /* 0x040fe200020e06d7 */
[C---:B---3--:R-:W-:Y:S01]  /*4ab0*/  IADD3 R10, P4, R3.reuse, R216, RZ ;  /* 0x000000d8030a7210 */ /* 0x048fe20007f9e0ff */
[----:B------:R1:W-:Y:S02]  /*4ac0*/  LDGSTS.E.BYPASS.LTC128B.128 [R207+0x6100], [R8.64], !P3 ;  /* 0x0610000008cf7fae */ /* 0x0003e4000d901d4c */
[----:B------:R-:W-:Y:S01]  /*4ad0*/  IMAD.X R13, R4, 0x1, R213, P5 ;  /* 0x00000001040d7824 */ /* 0x000fe200028e06d5 */
[C---:B------:R-:W-:Y:S01]  /*4ae0*/  IADD3 R4, P5, R3.reuse, R214, RZ ;  /* 0x000000d603047210 */ /* 0x040fe20007fbe0ff */
[----:B------:R1:W-:Y:S01]  /*4af0*/  LDGSTS.E.BYPASS.LTC128B.128 [R207+0x8100], [R6.64], !P2 ;  /* 0x0810000006cf7fae */ /* 0x0003e2000d101d4c */
[C---:B----4-:R-:W-:Y:S01]  /*4b00*/  IMAD.X R11, R2.reuse, 0x1, R217, P4 ;  /* 0x00000001020b7824 */ /* 0x050fe200020e06d9 */
[----:B------:R-:W-:Y:S02]  /*4b10*/  IADD3 R14, P4, R3, R212, RZ ;  /* 0x000000d4030e7210 */ /* 0x000fe40007f9e0ff */
[----:B------:R1:W-:Y:S01]  /*4b20*/  LDGSTS.E.BYPASS.LTC128B.128 [R207+0xa100], [R12.64], !P1 ;  /* 0x0a1000000ccf7fae */ /* 0x0003e2000c901d4c */
[C---:B------:R-:W-:Y:S02]  /*4b30*/  IADD3.X R5, R2.reuse, R215, RZ, P5, !PT ;  /* 0x000000d702057210 */ /* 0x040fe40002ffe4ff */
[----:B------:R-:W-:Y:S01]  /*4b40*/  IMAD.X R15, R2, 0x1, R213, P4 ;  /* 0x00000001020f7824 */ /* 0x000fe200020e06d5 */
[----:B------:R1:W-:Y:S04]  /*4b50*/  LDGSTS.E.BYPASS.LTC128B.128 [R207+0x7100], [R10.64], !P3 ;  /* 0x071000000acf7fae */ /* 0x0003e8000d901d4c */
[----:B------:R1:W-:Y:S04]  /*4b60*/  LDGSTS.E.BYPASS.LTC128B.128 [R207+0x9100], [R4.64], !P2 ;  /* 0x0910000004cf7fae */ /* 0x0003e8000d101d4c */
[----:B------:R1:W-:Y:S01]  /*4b70*/  LDGSTS.E.BYPASS.LTC128B.128 [R207+0xb100], [R14.64], !P1 ;  /* 0x0b1000000ecf7fae */ /* 0x0003e2000c901d4c */
[----:B------:R-:W-:-:S05]  /*4b80*/  BRA `(.L_x_13) ;  /* 0x000010a000007947 */ /* 0x000fca0003800000 */
.L_x_12:
[----:B------:R-:W-:Y:S04]  /*4b90*/  DEPBAR.LE SB0, 0x0 ;  /* 0x000080000000791a */ /* 0x000fe80000000000 */
[----:B------:R-:W-:Y:S01]  /*4ba0*/  BAR.SYNC.DEFER_BLOCKING 0x0 ;  /* 0x0000000000007b1d */ /* 0x000fe20000010000 */
[----:B------:R-:W-:Y:S01]  /*4bb0*/  SHF.R.S32.HI R133, RZ, 0x1f, R209 ;  /* 0x0000001fff857819 */ /* 0x000fe200000114d1 */
[----:B------:R-:W-:Y:S01]  /*4bc0*/  IMAD.WIDE.U32 R222, R209, c[0x0][0x208], RZ ;  /* 0x00008200d1de7a25 */ /* 0x000fe200078e00ff */
[----:B------:R-:W-:Y:S01]  /*4bd0*/  SHF.R.S32.HI R3, RZ, 0x1f, R208 ;  /* 0x0000001fff037819 */ /* 0x000fe200000114d0 */
[----:B------:R-:W-:Y:S02]  /*4be0*/  UISETP.GT.AND UP0, UPT, UR6, UR7, UPT ;  /* 0x000000070600728c */ /* 0x000fe4000bf04270 */
[----:B------:R-:W-:Y:S02]  /*4bf0*/  IMAD R133, R133, c[0x0][0x208], RZ ;  /* 0x0000820085857a24 */ /* 0x000fe400078e02ff */
[----:B------:R-:W-:Y:S02]  /*4c00*/  IMAD R3, R3, c[0x0][0x218], RZ ;  /* 0x0000860003037a24 */ /* 0x000fe400078e02ff */
[----:B------:R-:W-:Y:S02]  /*4c10*/  IMAD R133, R209, c[0x0][0x20c], R133 ;  /* 0x00008300d1857a24 */ /* 0x000fe400078e0285 */
[C---:B------:R-:W-:Y:S03]  /*4c20*/  IMAD R3, R208.reuse, c[0x0][0x21c], R3 ;  /* 0x00008700d0037a24 */ /* 0x040fe600078e0203 */
[----:B------:R-:W-:Y:S05]  /*4c30*/  IADD3 R223, R223, R133, RZ ;  /* 0x00000085dfdf7210 */ /* 0x000fea0007ffe0ff */
[----:B------:R-:W-:Y:S01]  /*4c40*/  IMAD.WIDE.U32 R222, R208, c[0x0][0x218], R222 ;  /* 0x00008600d0de7a25 */ /* 0x000fe200078e00de */
[----:B------:R-:W-:Y:S04]  /*4c50*/  LDSM.16.M88.4 R136, [R206+0xc100] ;  /* 0x00c10000ce88783b */ /* 0x000fe80000000200 */
[----:B------:R-:W-:Y:S04]  /*4c60*/  IADD3 R2, P4, R222, UR22, RZ ;  /* 0x00000016de027c10 */ /* 0x000fe8000ff9e0ff */
[----:B------:R-:W-:Y:S01]  /*4c70*/  IADD3.X R3, R223, UR5, R3, P4, !PT ;  /* 0x00000005df037c10 */ /* 0x000fe2000a7fe403 */
[----:B------:R-:W1:Y:S01]  /*4c80*/  LDSM.16.M88.4 R140, [R205+0x6100] ;  /* 0x00610000cd8c783b */ /* 0x000e620000000200 */
[C---:B------:R-:W-:Y:S04]  /*4c90*/  LEA R133, P4, R2.reuse, c[0x0][0x1f8], 0x1 ;  /* 0x00007e0002857a11 */ /* 0x040fe800078808ff */
[----:B------:R-:W-:Y:S02]  /*4ca0*/  LEA.HI.X R132, R2, c[0x0][0x1fc], R3, 0x1, P4 ;  /* 0x00007f0002847a11 */ /* 0x000fe400020f0c03 */
[----:B------:R-:W2:Y:S07]  /*4cb0*/  LDSM.16.M88.4 R144, [R205+0x6900] ;  /* 0x00690000cd90783b */ /* 0x000eae0000000200 */
[----:B------:R-:W3:Y:S07]  /*4cc0*/  LDSM.16.M88.4 R148, [R205+0x7100] ;  /* 0x00710000cd94783b */ /* 0x000eee0000000200 */
[----:B------:R-:W-:Y:S07]  /*4cd0*/  LDSM.16.M88.4 R152, [R205+0x7900] ;  /* 0x00790000cd98783b */ /* 0x000fee0000000200 */
[----:B------:R-:W-:Y:S07]  /*4ce0*/  LDSM.16.M88.4 R156, [R202+0xc100] ;  /* 0x00c10000ca9c783b */ /* 0x000fee0000000200 */
[----:B------:R-:W-:Y:S01]  /*4cf0*/  LDSM.16.M88.4 R160, [R204] ;  /* 0x00000000cca0783b */ /* 0x000fe20000000200 */
[C---:B-1----:R-:W-:Y:S06]  /*4d00*/  HMMA.16816.F32 R4, R136.reuse, R140, RZ ;  /* 0x0000008c8804723c */ /* 0x042fec00000018ff */
[----:B------:R-:W-:Y:S02]  /*4d10*/  LDSM.16.M88.4 R164, [R195] ;  /* 0x00000000c3a4783b */ /* 0x000fe40000000200 */
[C---:B------:R-:W-:Y:S05]  /*4d20*/  HMMA.16816.F32 R8, R136.reuse, R142, RZ ;  /* 0x0000008e8808723c */ /* 0x040fea00000018ff */
[----:B------:R-:W1:Y:S03]  /*4d30*/  SHFL.IDX PT, R225, R133, RZ, 0x181f ;  /* 0x00181fff85e17589 */ /* 0x000e6600000e0000 */
[C---:B--2---:R-:W-:Y:S04]  /*4d40*/  HMMA.16816.F32 R12, R136.reuse, R144, RZ ;  /* 0x00000090880c723c */ /* 0x044fe800000018ff */
[----:B------:R-:W2:Y:S04]  /*4d50*/  SHFL.IDX PT, R2, R132, RZ, 0x181f ;  /* 0x00181fff84027589 */ /* 0x000ea800000e0000 */
[C---:B------:R-:W-:Y:S03]  /*4d60*/  HMMA.16816.F32 R16, R136.reuse, R146, RZ ;  /* 0x000000928810723c */ /* 0x040fe600000018ff */
[----:B------:R-:W-:Y:S05]  /*4d70*/  LDSM.16.M88.4 R168, [R194] ;  /* 0x00000000c2a8783b */ /* 0x000fea0000000200 */
[C---:B---3--:R-:W-:Y:S02]  /*4d80*/  HMMA.16816.F32 R20, R136.reuse, R148, RZ ;  /* 0x000000948814723c */ /* 0x048fe400000018ff */
[----:B------:R-:W3:Y:S02]  /*4d90*/  SHFL.IDX PT, R3, R133, 0x1, 0x181f ;  /* 0x00381f0085037f89 */ /* 0x000ee400000e0000 */
[C---:B-1----:R-:W-:Y:S02]  /*4da0*/  IADD3 R228, P5, R225.reuse, R216, RZ ;  /* 0x000000d8e1e47210 */ /* 0x042fe40007fbe0ff */
[C---:B------:R-:W-:Y:S02]  /*4db0*/  IADD3 R226, P4, R225.reuse, R214, RZ ;  /* 0x000000d6e1e27210 */ /* 0x040fe40007f9e0ff */
[C---:B------:R-:W-:Y:S01]  /*4dc0*/  HMMA.16816.F32 R24, R136.reuse, R150, RZ ;  /* 0x000000968818723c */ /* 0x040fe200000018ff */
[----:B------:R-:W1:Y:S03]  /*4dd0*/  SHFL.IDX PT, R134, R132, 0x1, 0x181f ;  /* 0x00381f0084867f89 */ /* 0x000e6600000e0000 */
[C---:B--2---:R-:W-:Y:S02]  /*4de0*/  IADD3.X R229, R2.reuse, R217, RZ, P5, !PT ;  /* 0x000000d902e57210 */ /* 0x044fe40002ffe4ff */
[C---:B------:R-:W-:Y:S02]  /*4df0*/  IADD3.X R227, R2.reuse, R215, RZ, P4, !PT ;  /* 0x000000d702e37210 */ /* 0x040fe400027fe4ff */
[C---:B------:R-:W-:Y:S01]  /*4e00*/  HMMA.16816.F32 R28, R136.reuse, R152, RZ ;  /* 0x00000098881c723c */ /* 0x040fe200000018ff */
[----:B------:R-:W2:Y:S03]  /*4e10*/  LDSM.16.M88.4 R172, [R193] ;  /* 0x00000000c1ac783b */ /* 0x000ea60000000200 */
[----:B------:R-:W-:Y:S04]  /*4e20*/  IADD3 R224, P5, R225, R212, RZ ;  /* 0x000000d4e1e07210 */ /* 0x000fe80007fbe0ff */
[----:B------:R-:W-:Y:S01]  /*4e30*/  HMMA.16816.F32 R32, R136, R154, RZ ;  /* 0x0000009a8820723c */ /* 0x000fe200000018ff */
[----:B------:R-:W-:Y:S01]  /*4e40*/  @!PT LDS RZ, [RZ] ;  /* 0x00000000fffff984 */ /* 0x000fe20000000800 */
[----:B------:R-:W-:Y:S01]  /*4e50*/  @!PT LDS RZ, [RZ] ;  /* 0x00000000fffff984 */ /* 0x000fe20000000800 */
[----:B------:R-:W-:Y:S01]  /*4e60*/  @!PT LDS RZ, [RZ] ;  /* 0x00000000fffff984 */ /* 0x000fe20000000800 */
[----:B------:R4:W-:Y:S03]  /*4e70*/  LDGSTS.E.BYPASS.LTC128B.128 [R211], [R228.64], !P3 ;  /* 0x00000000e4d37fae */ /* 0x0009e6000d901d4c */
[----:B------:R-:W-:Y:S02]  /*4e80*/  IADD3.X R225, R2, R213, RZ, P5, !PT ;  /* 0x000000d502e17210 */ /* 0x000fe40002ffe4ff */
[C---:B---3--:R-:W-:Y:S02]  /*4e90*/  IADD3 R222, P4, R3.reuse, R216, RZ ;  /* 0x000000d803de7210 */ /* 0x048fe40007f9e0ff */
[C---:B------:R-:W-:Y:S01]  /*4ea0*/  HMMA.16816.F32 R4, R156.reuse, R160, R4 ;  /* 0x000000a09c04723c */ /* 0x040fe20000001804 */
[----:B------:R3:W-:Y:S04]  /*4eb0*/  LDGSTS.E.BYPASS.LTC128B.128 [R211+0x2000], [R226.64], !P2 ;  /* 0x02000000e2d37fae */ /* 0x0007e8000d101d4c */
[C---:B-1----:R-:W-:Y:S02]  /*4ec0*/  IADD3.X R223, R134.reuse, R217, RZ, P4, !PT ;  /* 0x000000d986df7210 */ /* 0x042fe400027fe4ff */
[C---:B------:R-:W-:Y:S01]  /*4ed0*/  IADD3 R132, P5, R3.reuse, R214, RZ ;  /* 0x000000d603847210 */ /* 0x040fe20007fbe0ff */
[C---:B------:R-:W-:Y:S01]  /*4ee0*/  HMMA.16816.F32 R8, R156.reuse, R162, R8 ;  /* 0x000000a29c08723c */ /* 0x040fe20000001808 */
[----:B------:R1:W-:Y:S03]  /*4ef0*/  LDGSTS.E.BYPASS.LTC128B.128 [R211+0x4000], [R224.64], !P1 ;  /* 0x04000000e0d37fae */ /* 0x0003e6000c901d4c */
[C---:B------:R-:W-:Y:S02]  /*4f00*/  IADD3.X R133, R134.reuse, R215, RZ, P5, !PT ;  /* 0x000000d786857210 */ /* 0x040fe40002ffe4ff */
[----:B------:R-:W-:Y:S02]  /*4f10*/  IADD3 R2, P4, R3, R212, RZ ;  /* 0x000000d403027210 */ /* 0x000fe40007f9e0ff */
[C---:B------:R-:W-:Y:S01]  /*4f20*/  HMMA.16816.F32 R12, R156.reuse, R164, R12 ;  /* 0x000000a49c0c723c */ /* 0x040fe2000000180c */
[----:B------:R5:W-:Y:S03]  /*4f30*/  LDGSTS.E.BYPASS.LTC128B.128 [R211+0x1000], [R222.64], !P3 ;  /* 0x01000000ded37fae */ /* 0x000be6000d901d4c */
[----:B------:R-:W-:Y:S02]  /*4f40*/  IADD3.X R3, R134, R213, RZ, P4, !PT ;  /* 0x000000d586037210 */ /* 0x000fe400027fe4ff */
[----:B------:R-:W-:Y:S02]  /*4f50*/  PLOP3.LUT P4, PT, PT, PT, UP0, 0x80, 0x0 ;  /* 0x000000000000781c */ /* 0x000fe40003f8f008 */
[C---:B------:R-:W-:Y:S01]  /*4f60*/  HMMA.16816.F32 R16, R156.reuse, R166, R16 ;  /* 0x000000a69c10723c */ /* 0x040fe20000001810 */
[----:B------:R1:W-:Y:S07]  /*4f70*/  LDGSTS.E.BYPASS.LTC128B.128 [R211+0x3000], [R132.64], !P2 ;  /* 0x0300000084d37fae */ /* 0x0003ee000d101d4c */
[C---:B------:R-:W-:Y:S01]  /*4f80*/  HMMA.16816.F32 R20, R156.reuse, R168, R20 ;  /* 0x000000a89c14723c */ /* 0x040fe20000001814 */
[----:B------:R1:W-:Y:S07]  /*4f90*/  LDGSTS.E.BYPASS.LTC128B.128 [R211+0x5000], [R2.64], !P1 ;  /* 0x0500000002d37fae */ /* 0x0003ee000c901d4c */
[C---:B------:R-:W-:Y:S01]  /*4fa0*/  HMMA.16816.F32 R24, R156.reuse, R170, R24 ;  /* 0x000000aa9c18723c */ /* 0x040fe20000001818 */
[----:B------:R-:W-:Y:S07]  /*4fb0*/  LDSM.16.M88.4 R176, [R201+0xc100] ;  /* 0x00c10000c9b0783b */ /* 0x000fee0000000200 */
[C---:B--2---:R-:W-:Y:S01]  /*4fc0*/  HMMA.16816.F32 R28, R156.reuse, R172, R28 ;  /* 0x000000ac9c1c723c */ /* 0x044fe2000000181c */
[----:B------:R-:W2:Y:S07]  /*4fd0*/  LDSM.16.M88.4 R180, [R200+0x6100] ;  /* 0x00610000c8b4783b */ /* 0x000eae0000000200 */
[----:B------:R-:W-:Y:S01]  /*4fe0*/  HMMA.16816.F32 R32, R156, R174, R32 ;  /* 0x000000ae9c20723c */ /* 0x000fe20000001820 */
[----:B------:R-:W1:Y:S07]  /*4ff0*/  LDSM.16.M88.4 R136, [R200+0x6900] ;  /* 0x00690000c888783b */ /* 0x000e6e0000000200 */
[----:B------:R-:W1:Y:S07]  /*5000*/  LDSM.16.M88.4 R140, [R200+0x7100] ;  /* 0x00710000c88c783b */ /* 0x000e6e0000000200 */
[----:B------:R-:W0:Y:S07]  /*5010*/  LDGDEPBAR ;  /* 0x00000000000079af */ /* 0x000e2e0000000000 */
[----:B------:R-:W3:Y:S07]  /*5020*/  LDSM.16.M88.4 R144, [R200+0x7900] ;  /* 0x00790000c890783b */ /* 0x000eee0000000200 */
[----:B------:R-:W-:Y:S01]  /*5030*/  LDSM.16.M88.4 R148, [R199+0xc100] ;  /* 0x00c10000c794783b */ /* 0x000fe20000000200 */
[C---:B--2---:R-:W-:Y:S06]  /*5040*/  HMMA.16816.F32 R4, R176.reuse, R180, R4 ;  /* 0x000000b4b004723c */ /* 0x044fec0000001804 */
[----:B------:R-:W2:Y:S02]  /*5050*/  LDSM.16.M88.4 R152, [R192] ;  /* 0x00000000c098783b */ /* 0x000ea40000000200 */
[C---:B------:R-:W-:Y:S05]  /*5060*/  HMMA.16816.F32 R8, R176.reuse, R182, R8 ;  /* 0x000000b6b008723c */ /* 0x040fea0000001808 */
[----:B------:R-:W2:Y:S03]  /*5070*/  LDSM.16.M88.4 R156, [R192+0x800] ;  /* 0x00080000c09c783b */ /* 0x000ea60000000200 */
[C---:B-1----:R-:W-:Y:S04]  /*5080*/  HMMA.16816.F32 R12, R176.reuse, R136, R12 ;  /* 0x00000088b00c723c */ /* 0x042fe8000000180c */
[----:B------:R-:W1:Y:S04]  /*5090*/  LDSM.16.M88.4 R160, [R192+0x1000] ;  /* 0x00100000c0a0783b */ /* 0x000e680000000200 */
[C---:B------:R-:W-:Y:S03]  /*50a0*/  HMMA.16816.F32 R16, R176.reuse, R138, R16 ;  /* 0x0000008ab010723c */ /* 0x040fe60000001810 */
[----:B------:R-:W1:Y:S05]  /*50b0*/  LDSM.16.M88.4 R164, [R192+0x1800] ;  /* 0x00180000c0a4783b */ /* 0x000e6a0000000200 */
[C---:B------:R-:W-:Y:S02]  /*50c0*/  HMMA.16816.F32 R20, R176.reuse, R140, R20 ;  /* 0x0000008cb014723c */ /* 0x040fe40000001814 */
[----:B------:R-:W-:Y:S06]  /*50d0*/  LDSM.16.M88.4 R168, [R206+0x10100] ;  /* 0x01010000cea8783b */ /* 0x000fec0000000200 */
[C---:B------:R-:W-:Y:S01]  /*50e0*/  HMMA.16816.F32 R24, R176.reuse, R142, R24 ;  /* 0x0000008eb018723c */ /* 0x040fe20000001818 */
[----:B------:R-:W1:Y:S07]  /*50f0*/  LDSM.16.M88.4 R172, [R205+0x8100] ;  /* 0x00810000cdac783b */ /* 0x000e6e0000000200 */
[C---:B---3--:R-:W-:Y:S01]  /*5100*/  HMMA.16816.F32 R28, R176.reuse, R144, R28 ;  /* 0x00000090b01c723c */ /* 0x048fe2000000181c */
[----:B------:R-:W3:Y:S07]  /*5110*/  LDSM.16.M88.4 R136, [R205+0x8900] ;  /* 0x00890000cd88783b */ /* 0x000eee0000000200 */
[----:B------:R-:W-:Y:S01]  /*5120*/  HMMA.16816.F32 R32, R176, R146, R32 ;  /* 0x00000092b020723c */ /* 0x000fe20000001820 */
[----:B------:R-:W3:Y:S07]  /*5130*/  LDSM.16.M88.4 R140, [R205+0x9100] ;  /* 0x00910000cd8c783b */ /* 0x000eee0000000200 */
[C---:B--2---:R-:W-:Y:S01]  /*5140*/  HMMA.16816.F32 R4, R148.reuse, R152, R4 ;  /* 0x000000989404723c */ /* 0x044fe20000001804 */
[----:B------:R-:W2:Y:S07]  /*5150*/  LDSM.16.M88.4 R144, [R205+0x9900] ;  /* 0x00990000cd90783b */ /* 0x000eae0000000200 */
[C---:B------:R-:W-:Y:S01]  /*5160*/  HMMA.16816.F32 R8, R148.reuse, R154, R8 ;  /* 0x0000009a9408723c */ /* 0x040fe20000001808 */
[----:B------:R-:W-:Y:S07]  /*5170*/  LDSM.16.M88.4 R176, [R202+0x10100] ;  /* 0x01010000cab0783b */ /* 0x000fee0000000200 */
[C---:B------:R-:W-:Y:S01]  /*5180*/  HMMA.16816.F32 R12, R148.reuse, R156, R12 ;  /* 0x0000009c940c723c */ /* 0x040fe2000000180c */
[----:B------:R-:W2:Y:S07]  /*5190*/  LDSM.16.M88.4 R180, [R191] ;  /* 0x00000000bfb4783b */ /* 0x000eae0000000200 */
[C---:B------:R-:W-:Y:S01]  /*51a0*/  HMMA.16816.F32 R16, R148.reuse, R158, R16 ;  /* 0x0000009e9410723c */ /* 0x040fe20000001810 */
[----:B------:R-:W-:Y:S07]  /*51b0*/  LDSM.16.M88.4 R152, [R189] ;  /* 0x00000000bd98783b */ /* 0x000fee0000000200 */
[C---:B-1----:R-:W-:Y:S01]  /*51c0*/  HMMA.16816.F32 R20, R148.reuse, R160, R20 ;  /* 0x000000a09414723c */ /* 0x042fe20000001814 */
[----:B------:R-:W-:Y:S07]  /*51d0*/  LDSM.16.M88.4 R156, [R188] ;  /* 0x00000000bc9c783b */ /* 0x000fee0000000200 */
[C---:B------:R-:W-:Y:S01]  /*51e0*/  HMMA.16816.F32 R24, R148.reuse, R162, R24 ;  /* 0x000000a29418723c */ /* 0x040fe20000001818 */
[----:B------:R-:W-:Y:S07]  /*51f0*/  LDSM.16.M88.4 R160, [R201+0x10100] ;  /* 0x01010000c9a0783b */ /* 0x000fee0000000200 */
[C---:B------:R-:W-:Y:S08]  /*5200*/  HMMA.16816.F32 R28, R148.reuse, R164, R28 ;  /* 0x000000a4941c723c */ /* 0x040ff0000000181c */
[----:B------:R-:W-:Y:S01]  /*5210*/  HMMA.16816.F32 R32, R148, R166, R32 ;  /* 0x000000a69420723c */ /* 0x000fe20000001820 */
[----:B------:R-:W1:Y:S07]  /*5220*/  LDSM.16.M88.4 R148, [R190] ;  /* 0x00000000be94783b */ /* 0x000e6e0000000200 */
[C---:B------:R-:W-:Y:S01]  /*5230*/  HMMA.16816.F32 R4, R168.reuse, R172, R4 ;  /* 0x000000aca804723c */ /* 0x040fe20000001804 */
[----:B------:R-:W1:Y:S07]  /*5240*/  LDSM.16.M88.4 R164, [R200+0x8100] ;  /* 0x00810000c8a4783b */ /* 0x000e6e0000000200 */
[C---:B------:R-:W-:Y:S01]  /*5250*/  HMMA.16816.F32 R8, R168.reuse, R174, R8 ;  /* 0x000000aea808723c */ /* 0x040fe20000001808 */
[----:B------:R-:W-:Y:S07]  /*5260*/  LDSM.16.M88.4 R172, [R192+0x2000] ;  /* 0x00200000c0ac783b */ /* 0x000fee0000000200 */
[C---:B---3--:R-:W-:Y:S08]  /*5270*/  HMMA.16816.F32 R12, R168.reuse, R136, R12 ;  /* 0x00000088a80c723c */ /* 0x048ff0000000180c */
[C---:B------:R-:W-:Y:S01]  /*5280*/  HMMA.16816.F32 R16, R168.reuse, R138, R16 ;  /* 0x0000008aa810723c */ /* 0x040fe20000001810 */
[----:B------:R-:W3:Y:S07]  /*5290*/  LDSM.16.M88.4 R136, [R200+0x8900] ;  /* 0x00890000c888783b */ /* 0x000eee0000000200 */
[C---:B------:R-:W-:Y:S08]  /*52a0*/  HMMA.16816.F32 R20, R168.reuse, R140, R20 ;  /* 0x0000008ca814723c */ /* 0x040ff00000001814 */
[C---:B------:R-:W-:Y:S01]  /*52b0*/  HMMA.16816.F32 R24, R168.reuse, R142, R24 ;  /* 0x0000008ea818723c */ /* 0x040fe20000001818 */
[----:B------:R-:W3:Y:S07]  /*52c0*/  LDSM.16.M88.4 R140, [R200+0x9100] ;  /* 0x00910000c88c783b */ /* 0x000eee0000000200 */
[C---:B--2---:R-:W-:Y:S08]  /*52d0*/  HMMA.16816.F32 R28, R168.reuse, R144, R28 ;  /* 0x00000090a81c723c */ /* 0x044ff0000000181c */
[----:B------:R-:W-:Y:S01]  /*52e0*/  HMMA.16816.F32 R32, R168, R146, R32 ;  /* 0x00000092a820723c */ /* 0x000fe20000001820 */
[----:B------:R-:W2:Y:S07]  /*52f0*/  LDSM.16.M88.4 R144, [R200+0x9900] ;  /* 0x00990000c890783b */ /* 0x000eae0000000200 */
[C---:B------:R-:W-:Y:S01]  /*5300*/  HMMA.16816.F32 R4, R176.reuse, R180, R4 ;  /* 0x000000b4b004723c */ /* 0x040fe20000001804 */
[----:B------:R-:W2:Y:S07]  /*5310*/  LDSM.16.M88.4 R168, [R199+0x10100] ;  /* 0x01010000c7a8783b */ /* 0x000eae0000000200 */
[C---:B------:R-:W-:Y:S01]  /*5320*/  HMMA.16816.F32 R8, R176.reuse, R182, R8 ;  /* 0x000000b6b008723c */ /* 0x040fe20000001808 */
[----:B------:R-:W-:Y:S07]  /*5330*/  LDSM.16.M88.4 R180, [R205+0xa100] ;  /* 0x00a10000cdb4783b */ /* 0x000fee0000000200 */
[C---:B-1----:R-:W-:Y:S08]  /*5340*/  HMMA.16816.F32 R12, R176.reuse, R148, R12 ;  /* 0x00000094b00c723c */ /* 0x042ff0000000180c */
[C---:B------:R-:W-:Y:S01]  /*5350*/  HMMA.16816.F32 R16, R176.reuse, R150, R16 ;  /* 0x00000096b010723c */ /* 0x040fe20000001810 */
[----:B------:R-:W1:Y:S07]  /*5360*/  LDSM.16.M88.4 R148, [R192+0x2800] ;  /* 0x00280000c094783b */ /* 0x000e6e0000000200 */
[C---:B------:R-:W-:Y:S08]  /*5370*/  HMMA.16816.F32 R20, R176.reuse, R152, R20 ;  /* 0x00000098b014723c */ /* 0x040ff00000001814 */
[C---:B------:R-:W-:Y:S01]  /*5380*/  HMMA.16816.F32 R24, R176.reuse, R154, R24 ;  /* 0x0000009ab018723c */ /* 0x040fe20000001818 */
[----:B------:R-:W1:Y:S07]  /*5390*/  LDSM.16.M88.4 R152, [R192+0x3000] ;  /* 0x00300000c098783b */ /* 0x000e6e0000000200 */
[C---:B------:R-:W-:Y:S08]  /*53a0*/  HMMA.16816.F32 R28, R176.reuse, R156, R28 ;  /* 0x0000009cb01c723c */ /* 0x040ff0000000181c */
[----:B------:R-:W-:Y:S01]  /*53b0*/  HMMA.16816.F32 R32, R176, R158, R32 ;  /* 0x0000009eb020723c */ /* 0x000fe20000001820 */
[----:B------:R-:W1:Y:S07]  /*53c0*/  LDSM.16.M88.4 R156, [R192+0x3800] ;  /* 0x00380000c09c783b */ /* 0x000e6e0000000200 */
[C---:B------:R-:W-:Y:S01]  /*53d0*/  HMMA.16816.F32 R4, R160.reuse, R164, R4 ;  /* 0x000000a4a004723c */ /* 0x040fe20000001804 */
[----:B------:R-:W1:Y:S07]  /*53e0*/  LDSM.16.M88.4 R176, [R206+0x14100] ;  /* 0x01410000ceb0783b */ /* 0x000e6e0000000200 */
[C---:B------:R-:W-:Y:S01]  /*53f0*/  HMMA.16816.F32 R8, R160.reuse, R166, R8 ;  /* 0x000000a6a008723c */ /* 0x040fe20000001808 */
[----:B------:R-:W-:Y:S07]  /*5400*/  LDSM.16.M88.4 R164, [R187] ;  /* 0x00000000bba4783b */ /* 0x000fee0000000200 */
        /* <DEDUP_REMOVED lines=15> */
[----:B------:R-:W1:Y:S07]  /*5500*/  LDSM.16.M88.4 R148, [R186] ;  /* 0x00000000ba94783b */ /* 0x000e6e0000000200 */
[C---:B------:R-:W-:Y:S08]  /*5510*/  HMMA.16816.F32 R20, R168.reuse, R152, R20 ;  /* 0x00000098a814723c */ /* 0x040ff00000001814 */
[C---:B------:R-:W-:Y:S01]  /*5520*/  HMMA.16816.F32 R24, R168.reuse, R154, R24 ;  /* 0x0000009aa818723c */ /* 0x040fe20000001818 */
[----:B------:R-:W1:Y:S07]  /*5530*/  LDSM.16.M88.4 R152, [R185] ;  /* 0x00000000b998783b */ /* 0x000e6e0000000200 */
[C---:B------:R-:W-:Y:S08]  /*5540*/  HMMA.16816.F32 R28, R168.reuse, R156, R28 ;  /* 0x0000009ca81c723c */ /* 0x040ff0000000181c */
[----:B------:R-:W-:Y:S01]  /*5550*/  HMMA.16816.F32 R32, R168, R158, R32 ;  /* 0x0000009ea820723c */ /* 0x000fe20000001820 */
[----:B------:R-:W1:Y:S07]  /*5560*/  LDSM.16.M88.4 R156, [R184] ;  /* 0x00000000b89c783b */ /* 0x000e6e0000000200 */
[----:B------:R-:W1:Y:S01]  /*5570*/  LDSM.16.M88.4 R168, [R201+0x14100] ;  /* 0x01410000c9a8783b */ /* 0x000e620000000200 */
[C---:B------:R-:W-:Y:S08]  /*5580*/  HMMA.16816.F32 R4, R176.reuse, R180, R4 ;  /* 0x000000b4b004723c */ /* 0x040ff00000001804 */
[C---:B------:R-:W-:Y:S01]  /*5590*/  HMMA.16816.F32 R8, R176.reuse, R182, R8 ;  /* 0x000000b6b008723c */ /* 0x040fe20000001808 */
[----:B------:R-:W-:Y:S07]  /*55a0*/  LDSM.16.M88.4 R180, [R192+0x4000] ;  /* 0x00400000c0b4783b */ /* 0x000fee0000000200 */
[C---:B---3--:R-:W-:Y:S08]  /*55b0*/  HMMA.16816.F32 R12, R176.reuse, R136, R12 ;  /* 0x00000088b00c723c */ /* 0x048ff0000000180c */
[C---:B------:R-:W-:Y:S01]  /*55c0*/  HMMA.16816.F32 R16, R176.reuse, R138, R16 ;  /* 0x0000008ab010723c */ /* 0x040fe20000001810 */
[----:B------:R-:W3:Y:S07]  /*55d0*/  LDSM.16.M88.4 R136, [R200+0xa900] ;  /* 0x00a90000c888783b */ /* 0x000eee0000000200 */
[C---:B------:R-:W-:Y:S08]  /*55e0*/  HMMA.16816.F32 R20, R176.reuse, R140, R20 ;  /* 0x0000008cb014723c */ /* 0x040ff00000001814 */
[C---:B------:R-:W-:Y:S01]  /*55f0*/  HMMA.16816.F32 R24, R176.reuse, R142, R24 ;  /* 0x0000008eb018723c */ /* 0x040fe20000001818 */
[----:B------:R-:W1:Y:S07]  /*5600*/  LDSM.16.M88.4 R140, [R200+0xb100] ;  /* 0x00b10000c88c783b */ /* 0x000e6e0000000200 */
[C---:B--2---:R-:W-:Y:S08]  /*5610*/  HMMA.16816.F32 R28, R176.reuse, R144, R28 ;  /* 0x00000090b01c723c */ /* 0x044ff0000000181c */
[----:B------:R-:W-:Y:S01]  /*5620*/  HMMA.16816.F32 R32, R176, R146, R32 ;  /* 0x00000092b020723c */ /* 0x000fe20000001820 */
[----:B------:R-:W2:Y:S07]  /*5630*/  LDSM.16.M88.4 R144, [R200+0xb900] ;  /* 0x00b90000c890783b */ /* 0x000eae0000000200 */
[----:B------:R-:W2:Y:S01]  /*5640*/  LDSM.16.M88.4 R176, [R199+0x14100] ;  /* 0x01410000c7b0783b */ /* 0x000ea20000000200 */
[C---:B------:R-:W-:Y:S08]  /*5650*/  HMMA.16816.F32 R4, R160.reuse, R164, R4 ;  /* 0x000000a4a004723c */ /* 0x040ff00000001804 */
[C---:B------:R-:W-:Y:S08]  /*5660*/  HMMA.16816.F32 R8, R160.reuse, R166, R8 ;  /* 0x000000a6a008723c */ /* 0x040ff00000001808 */
[C---:B-1----:R-:W-:Y:S08]  /*5670*/  HMMA.16816.F32 R12, R160.reuse, R148, R12 ;  /* 0x00000094a00c723c */ /* 0x042ff0000000180c */
[C---:B------:R-:W-:Y:S08]  /*5680*/  HMMA.16816.F32 R16, R160.reuse, R150, R16 ;  /* 0x00000096a010723c */ /* 0x040ff00000001810 */
[C---:B------:R-:W-:Y:S08]  /*5690*/  HMMA.16816.F32 R20, R160.reuse, R152, R20 ;  /* 0x00000098a014723c */ /* 0x040ff00000001814 */
[C---:B------:R-:W-:Y:S08]  /*56a0*/  HMMA.16816.F32 R24, R160.reuse, R154, R24 ;  /* 0x0000009aa018723c */ /* 0x040ff00000001818 */
[C---:B------:R-:W-:Y:S08]  /*56b0*/  HMMA.16816.F32 R28, R160.reuse, R156, R28 ;  /* 0x0000009ca01c723c */ /* 0x040ff0000000181c */
[----:B------:R-:W-:Y:S08]  /*56c0*/  HMMA.16816.F32 R32, R160, R158, R32 ;  /* 0x0000009ea020723c */ /* 0x000ff00000001820 */
[C---:B------:R-:W-:Y:S08]  /*56d0*/  HMMA.16816.F32 R4, R168.reuse, R172, R4 ;  /* 0x000000aca804723c */ /* 0x040ff00000001804 */
[C---:B------:R-:W-:Y:S08]  /*56e0*/  HMMA.16816.F32 R8, R168.reuse, R174, R8 ;  /* 0x000000aea808723c */ /* 0x040ff00000001808 */
[C---:B---3--:R-:W-:Y:S08]  /*56f0*/  HMMA.16816.F32 R12, R168.reuse, R136, R12 ;  /* 0x00000088a80c723c */ /* 0x048ff0000000180c */
[C---:B------:R-:W-:Y:S01]  /*5700*/  HMMA.16816.F32 R16, R168.reuse, R138, R16 ;  /* 0x0000008aa810723c */ /* 0x040fe20000001810 */
[----:B------:R-:W1:Y:S07]  /*5710*/  LDSM.16.M88.4 R136, [R192+0x4800] ;  /* 0x00480000c088783b */ /* 0x000e6e0000000200 */
[C---:B------:R-:W-:Y:S08]  /*5720*/  HMMA.16816.F32 R20, R168.reuse, R140, R20 ;  /* 0x0000008ca814723c */ /* 0x040ff00000001814 */
[C---:B------:R-:W-:Y:S01]  /*5730*/  HMMA.16816.F32 R24, R168.reuse, R142, R24 ;  /* 0x0000008ea818723c */ /* 0x040fe20000001818 */
[----:B------:R-:W3:Y:S07]  /*5740*/  LDSM.16.M88.4 R140, [R192+0x5000] ;  /* 0x00500000c08c783b */ /* 0x000eee0000000200 */
[C---:B--2---:R-:W-:Y:S08]  /*5750*/  HMMA.16816.F32 R28, R168.reuse, R144, R28 ;  /* 0x00000090a81c723c */ /* 0x044ff0000000181c */
[----:B------:R-:W-:Y:S08]  /*5760*/  HMMA.16816.F32 R32, R168, R146, R32 ;  /* 0x00000092a820723c */ /* 0x000ff00000001820 */
[C---:B------:R-:W-:Y:S08]  /*5770*/  HMMA.16816.F32 R4, R176.reuse, R180, R4 ;  /* 0x000000b4b004723c */ /* 0x040ff00000001804 */
[C---:B------:R-:W-:Y:S08]  /*5780*/  HMMA.16816.F32 R8, R176.reuse, R182, R8 ;  /* 0x000000b6b008723c */ /* 0x040ff00000001808 */
[C---:B-1----:R-:W-:Y:S08]  /*5790*/  HMMA.16816.F32 R12, R176.reuse, R136, R12 ;  /* 0x00000088b00c723c */ /* 0x042ff0000000180c */
[C---:B------:R-:W-:Y:S01]  /*57a0*/  HMMA.16816.F32 R16, R176.reuse, R138, R16 ;  /* 0x0000008ab010723c */ /* 0x040fe20000001810 */
[----:B------:R-:W1:Y:S01]  /*57b0*/  LDSM.16.M88.4 R136, [R192+0x5800] ;  /* 0x00580000c088783b */ /* 0x000e620000000200 */
[----:B------:R-:W-:Y:S04]  /*57c0*/  DEPBAR.LE SB0, 0x0 ;  /* 0x000080000000791a */ /* 0x000fe80000000000 */
[----:B------:R-:W-:Y:S02]  /*57d0*/  FMUL.FTZ R244, R4, c[0x0][0x320] ;  /* 0x0000c80004f47a20 */ /* 0x000fe40000410000 */
[C---:B---3--:R-:W-:Y:S04]  /*57e0*/  HMMA.16816.F32 R20, R176.reuse, R140, R20 ;  /* 0x0000008cb014723c */ /* 0x048fe80000001814 */
[----:B------:R-:W2:Y:S01]  /*57f0*/  MUFU.TANH R244, R244 ;  /* 0x000000f400f47308 */ /* 0x000ea20000002400 */
[----:B------:R-:W-:Y:S01]  /*5800*/  BAR.SYNC.DEFER_BLOCKING 0x0 ;  /* 0x0000000000007b1d */ /* 0x000fe20000010000 */
[----:B------:R-:W-:Y:S02]  /*5810*/  FMUL.FTZ R242, R5, c[0x0][0x320] ;  /* 0x0000c80005f27a20 */ /* 0x000fe40000410000 */
[C---:B------:R-:W-:Y:S04]  /*5820*/  HMMA.16816.F32 R24, R176.reuse, R142, R24 ;  /* 0x0000008eb018723c */ /* 0x040fe80000001818 */
[----:B------:R-:W-:Y:S02]  /*5830*/  FMUL.FTZ R245, R6, c[0x0][0x320] ;  /* 0x0000c80006f57a20 */ /* 0x000fe40000410000 */
[----:B------:R-:W3:Y:S01]  /*5840*/  MUFU.TANH R242, R242 ;  /* 0x000000f200f27308 */ /* 0x000ee20000002400 */
[----:B------:R-:W-:Y:S02]  /*5850*/  FMUL.FTZ R243, R7, c[0x0][0x320] ;  /* 0x0000c80007f37a20 */ /* 0x000fe40000410000 */
[----:B------:R-:W-:Y:S03]  /*5860*/  FMUL.FTZ R246, R8, c[0x0][0x320] ;  /* 0x0000c80008f67a20 */ /* 0x000fe60000410000 */
[----:B------:R-:W-:Y:S02]  /*5870*/  FMUL.FTZ R248, R9, c[0x0][0x320] ;  /* 0x0000c80009f87a20 */ /* 0x000fe40000410000 */
[----:B------:R-:W-:Y:S02]  /*5880*/  FMUL.FTZ R249, R10, c[0x0][0x320] ;  /* 0x0000c8000af97a20 */ /* 0x000fe40000410000 */
[----:B------:R-:W2:Y:S01]  /*5890*/  MUFU.TANH R245, R245 ;  /* 0x000000f500f57308 */ /* 0x000ea20000002400 */
[----:B------:R-:W-:Y:S02]  /*58a0*/  FMUL.FTZ R247, R11, c[0x0][0x320] ;  /* 0x0000c8000bf77a20 */ /* 0x000fe40000410000 */
[----:B------:R-:W-:Y:S02]  /*58b0*/  FMUL.FTZ R240, R12, c[0x0][0x320] ;  /* 0x0000c8000cf07a20 */ /* 0x000fe40000410000 */
[----:B------:R-:W-:Y:S02]  /*58c0*/  FMUL.FTZ R238, R13, c[0x0][0x320] ;  /* 0x0000c8000dee7a20 */ /* 0x000fe40000410000 */
[----:B------:R-:W-:Y:S01]  /*58d0*/  FMUL.FTZ R241, R14, c[0x0][0x320] ;  /* 0x0000c8000ef17a20 */ /* 0x000fe20000410000 */
[C---:B-1----:R-:W-:Y:S02]  /*58e0*/  HMMA.16816.F32 R28, R176.reuse, R136, R28 ;  /* 0x00000088b01c723c */ /* 0x042fe4000000181c */
[----:B------:R-:W1:Y:S01]  /*58f0*/  MUFU.TANH R243, R243 ;  /* 0x000000f300f37308 */ /* 0x000e620000002400 */
[----:B------:R-:W-:Y:S02]  /*5900*/  FMUL.FTZ R239, R15, c[0x0][0x320] ;  /* 0x0000c8000fef7a20 */ /* 0x000fe40000410000 */
[----:B------:R-:W-:Y:S02]  /*5910*/  FMUL.FTZ R236, R16, c[0x0][0x320] ;  /* 0x0000c80010ec7a20 */ /* 0x000fe40000410000 */
[----:B------:R-:W-:Y:S01]  /*5920*/  FMUL.FTZ R234, R17, c[0x0][0x320] ;  /* 0x0000c80011ea7a20 */ /* 0x000fe20000410000 */
[----:B------:R-:W-:Y:S04]  /*5930*/  HMMA.16816.F32 R32, R176, R138, R32 ;  /* 0x0000008ab020723c */ /* 0x000fe80000001820 */
[----:B------:R-:W1:Y:S01]  /*5940*/  MUFU.TANH R246, R246 ;  /* 0x000000f600f67308 */ /* 0x000e620000002400 */
[----:B------:R-:W-:Y:S02]  /*5950*/  FMUL.FTZ R237, R18, c[0x0][0x320] ;  /* 0x0000c80012ed7a20 */ /* 0x000fe40000410000 */
[----:B------:R-:W-:Y:S02]  /*5960*/  FMUL.FTZ R235, R19, c[0x0][0x320] ;  /* 0x0000c80013eb7a20 */ /* 0x000fe40000410000 */
[----:B------:R-:W-:Y:S03]  /*5970*/  FMUL.FTZ R232, R20, c[0x0][0x320] ;  /* 0x0000c80014e87a20 */ /* 0x000fe60000410000 */
[----:B------:R-:W-:Y:S02]  /*5980*/  FMUL.FTZ R230, R21, c[0x0][0x320] ;  /* 0x0000c80015e67a20 */ /* 0x000fe40000410000 */
[----:B------:R-:W1:Y:S01]  /*5990*/  MUFU.TANH R248, R248 ;  /* 0x000000f800f87308 */ /* 0x000e620000002400 */
[----:B------:R-:W-:Y:S02]  /*59a0*/  FMUL.FTZ R233, R22, c[0x0][0x320] ;  /* 0x0000c80016e97a20 */ /* 0x000fe40000410000 */
[----:B------:R-:W-:Y:S02]  /*59b0*/  FMUL.FTZ R231, R23, c[0x0][0x320] ;  /* 0x0000c80017e77a20 */ /* 0x000fe40000410000 */
[----:B----4-:R-:W-:Y:S02]  /*59c0*/  FMUL.FTZ R228, R24, c[0x0][0x320] ;  /* 0x0000c80018e47a20 */ /* 0x010fe40000410000 */
[----:B------:R-:W-:Y:S02]  /*59d0*/  FMUL.FTZ R226, R25, c[0x0][0x320] ;  /* 0x0000c80019e27a20 */ /* 0x000fe40000410000 */
[----:B------:R-:W-:Y:S01]  /*59e0*/  FMUL.FTZ R229, R26, c[0x0][0x320] ;  /* 0x0000c8001ae57a20 */ /* 0x000fe20000410000 */
[----:B------:R-:W4:Y:S01]  /*59f0*/  MUFU.TANH R249, R249 ;  /* 0x000000f900f97308 */ /* 0x000f220000002400 */
[----:B------:R-:W-:Y:S02]  /*5a00*/  FMUL.FTZ R227, R27, c[0x0][0x320] ;  /* 0x0000c8001be37a20 */ /* 0x000fe40000410000 */
[----:B-----5:R-:W-:Y:S02]  /*5a10*/  FMUL.FTZ R222, R28, c[0x0][0x320] ;  /* 0x0000c8001cde7a20 */ /* 0x020fe40000410000 */
[----:B------:R-:W-:Y:S02]  /*5a20*/  FMUL.FTZ R224, R29, c[0x0][0x320] ;  /* 0x0000c8001de07a20 */ /* 0x000fe40000410000 */
[----:B------:R-:W-:Y:S02]  /*5a30*/  FMUL.FTZ R225, R30, c[0x0][0x320] ;  /* 0x0000c8001ee17a20 */ /* 0x000fe40000410000 */
[----:B------:R-:W-:Y:S01]  /*5a40*/  FMUL.FTZ R223, R31, c[0x0][0x320] ;  /* 0x0000c8001fdf7a20 */ /* 0x000fe20000410000 */
[----:B------:R-:W1:Y:S01]  /*5a50*/  MUFU.TANH R247, R247 ;  /* 0x000000f700f77308 */ /* 0x000e620000002400 */
[----:B------:R-:W-:Y:S02]  /*5a60*/  FMUL.FTZ R220, R32, c[0x0][0x320] ;  /* 0x0000c80020dc7a20 */ /* 0x000fe40000410000 */
[----:B------:R-:W-:Y:S02]  /*5a70*/  FMUL.FTZ R218, R33, c[0x0][0x320] ;  /* 0x0000c80021da7a20 */ /* 0x000fe40000410000 */
[----:B------:R-:W-:Y:S02]  /*5a80*/  FMUL.FTZ R134, R34, c[0x0][0x320] ;  /* 0x0000c80022867a20 */ /* 0x000fe40000410000 */
[----:B------:R-:W-:Y:S03]  /*5a90*/  FMUL.FTZ R35, R35, c[0x0][0x320] ;  /* 0x0000c80023237a20 */ /* 0x000fe60000410000 */
[----:B------:R-:W1:Y:S10]  /*5aa0*/  MUFU.TANH R240, R240 ;  /* 0x000000f000f07308 */ /* 0x000e740000002400 */
        /* <DEDUP_REMOVED lines=22> */
[----:B------:R1:W1:Y:S02]  /*5c10*/  MUFU.TANH R133, R35 ;  /* 0x0000002300857308 */ /* 0x0002640000002400 */
[----:B-1234-:R-:W-:-:S05]  /*5c20*/  @P4 BRA `(.L_x_14) ;  /* 0xffffec4000004947 */ /* 0x01efca000383ffff */
.L_x_13:
[----:B------:R-:W-:Y:S01]  /*5c30*/  FMNMX.FTZ R2, R245, R0, !PT ;  /* 0x00000000f5027209 */ /* 0x000fe20007810000 */
[----:B-1----:R-:W-:Y:S01]  /*5c40*/  LDSM.16.MT88.4 R12, [R203+0x100] ;  /* 0x00010000cb0c783b */ /* 0x002fe20000004200 */
[----:B------:R-:W-:Y:S01]  /*5c50*/  FMNMX.FTZ R11, R244, R135, !PT ;  /* 0x00000087f40b7209 */ /* 0x000fe20007810000 */
[----:B------:R-:W-:Y:S01]  /*5c60*/  UISETP.GT.AND UP0, UPT, UR6, UR7, UPT ;  /* 0x000000070600728c */ /* 0x000fe2000bf04270 */
[----:B------:R-:W-:Y:S01]  /*5c70*/  FMNMX.FTZ R2, R243, R2, !PT ;  /* 0x00000002f3027209 */ /* 0x000fe20007810000 */
[----:B------:R-:W-:Y:S01]  /*5c80*/  UIADD3 UR6, UR6, -0x1, URZ ;  /* 0xffffffff06067890 */ /* 0x000fe2000fffe03f */
[----:B------:R-:W-:Y:S02]  /*5c90*/  FMNMX.FTZ R11, R242, R11, !PT ;  /* 0x0000000bf20b7209 */ /* 0x000fe40007810000 */
[----:B------:R-:W-:Y:S01]  /*5ca0*/  FMNMX.FTZ R2, R249, R2, !PT ;  /* 0x00000002f9027209 */ /* 0x000fe20007810000 */
[----:B------:R-:W-:Y:S01]  /*5cb0*/  LDSM.16.MT88.4 R20, [R198+0x100] ;  /* 0x00010000c614783b */ /* 0x000fe20000004200 */
[----:B------:R-:W-:Y:S02]  /*5cc0*/  FMNMX.FTZ R11, R246, R11, !PT ;  /* 0x0000000bf60b7209 */ /* 0x000fe40007810000 */
[----:B------:R-:W-:Y:S02]  /*5cd0*/  FMNMX.FTZ R2, R247, R2, !PT ;  /* 0x00000002f7027209 */ /* 0x000fe40007810000 */
        /* <DEDUP_REMOVED lines=31> */
[----:B------:R-:W-:Y:S01]  /*5ed0*/  PLOP3.LUT P4, PT, PT, PT, UP0, 0x80, 0x0 ;  /* 0x000000000000781c */ /* 0x000fe20003f8f008 */
[----:B------:R-:W-:Y:S08]  /*5ee0*/  SHFL.BFLY PT, R2, R7, 0x2, 0x1f ;  /* 0x0c401f0007027f89 */ /* 0x000ff000000e0000 */
[----:B------:R-:W1:Y:S08]  /*5ef0*/  SHFL.BFLY PT, R6, R5, 0x2, 0x1f ;  /* 0x0c401f0005067f89 */ /* 0x000e7000000e0000 */
[----:B------:R-:W-:Y:S08]  /*5f00*/  LDSM.16.MT88.4 R160, [R196+0x3900] ;  /* 0x00390000c4a0783b */ /* 0x000ff00000004200 */
[----:B------:R-:W-:Y:S08]  /*5f10*/  LDSM.16.MT88.4 R164, [R203+0x5900] ;  /* 0x00590000cba4783b */ /* 0x000ff00000004200 */
[----:B------:R-:W0:Y:S01]  /*5f20*/  LDGDEPBAR ;  /* 0x00000000000079af */ /* 0x000e220000000000 */
[----:B-1----:R-:W-:Y:S02]  /*5f30*/  FMNMX.FTZ R9, R5, R6, !PT ;  /* 0x0000000605097209 */ /* 0x002fe40007810000 */
[----:B------:R-:W-:Y:S05]  /*5f40*/  FMNMX.FTZ R4, R7, R2, !PT ;  /* 0x0000000207047209 */ /* 0x000fea0007810000 */
[----:B------:R-:W1:Y:S08]  /*5f50*/  SHFL.BFLY PT, R132, R9, 0x1, 0x1f ;  /* 0x0c201f0009847f89 */ /* 0x000e7000000e0000 */
[----:B------:R-:W2:Y:S01]  /*5f60*/  SHFL.BFLY PT, R3, R4, 0x1, 0x1f ;  /* 0x0c201f0004037f89 */ /* 0x000ea200000e0000 */
[----:B-1----:R-:W-:Y:S05]  /*5f70*/  FMNMX.FTZ R132, R9, R132, !PT ;  /* 0x0000008409847209 */ /* 0x002fea0007810000 */
[C---:B------:R-:W-:Y:S02]  /*5f80*/  FMUL.FTZ R145, R132.reuse, c[0x0][0x2d0] ;  /* 0x0000b40084917a20 */ /* 0x040fe40000410000 */
[----:B------:R-:W-:Y:S01]  /*5f90*/  FADD.FTZ R2, -R132, R135 ;  /* 0x0000008784027221 */ /* 0x000fe20000010100 */
[----:B--2---:R-:W-:Y:S01]  /*5fa0*/  FMNMX.FTZ R3, R3, R4, !PT ;  /* 0x0000000403037209 */ /* 0x004fe20007810000 */
[--C-:B------:R-:W-:Y:S01]  /*5fb0*/  FFMA.FTZ R175, R244, c[0x0][0x2d0], -R145.reuse ;  /* 0x0000b400f4af7a23 */ /* 0x100fe20000010891 */
[----:B------:R-:W-:Y:S01]  /*5fc0*/  MOV R135, R132 ;  /* 0x0000008400877202 */ /* 0x000fe20000000f00 */
[--C-:B------:R-:W-:Y:S02]  /*5fd0*/  FFMA.FTZ R174, R242, c[0x0][0x2d0], -R145.reuse ;  /* 0x0000b400f2ae7a23 */ /* 0x100fe40000010891 */
[C---:B------:R-:W-:Y:S02]  /*5fe0*/  FMUL.FTZ R144, R3.reuse, c[0x0][0x2d0] ;  /* 0x0000b40003907a20 */ /* 0x040fe40000410000 */
[----:B------:R-:W-:Y:S01]  /*5ff0*/  FADD.FTZ R5, -R3, R0 ;  /* 0x0000000003057221 */ /* 0x000fe20000010100 */
[----:B------:R-:W-:Y:S01]  /*6000*/  MUFU.EX2 R175, R175 ;  /* 0x000000af00af7308 */ /* 0x000fe20000000800 */
[--C-:B------:R-:W-:Y:S02]  /*6010*/  FFMA.FTZ R173, R246, c[0x0][0x2d0], -R145.reuse ;  /* 0x0000b400f6ad7a23 */ /* 0x100fe40000010891 */
[--C-:B------:R-:W-:Y:S02]  /*6020*/  FFMA.FTZ R172, R248, c[0x0][0x2d0], -R145.reuse ;  /* 0x0000b400f8ac7a23 */ /* 0x100fe40000010891 */
[--C-:B------:R-:W-:Y:S02]  /*6030*/  FFMA.FTZ R171, R245, c[0x0][0x2d0], -R144.reuse ;  /* 0x0000b400f5ab7a23 */ /* 0x100fe40000010890 */
[--C-:B------:R-:W-:Y:S02]  /*6040*/  FFMA.FTZ R170, R243, c[0x0][0x2d0], -R144.reuse ;  /* 0x0000b400f3aa7a23 */ /* 0x100fe40000010890 */
[--C-:B------:R-:W-:Y:S01]  /*6050*/  FFMA.FTZ R169, R249, c[0x0][0x2d0], -R144.reuse ;  /* 0x0000b400f9a97a23 */ /* 0x100fe20000010890 */
[----:B------:R-:W-:Y:S01]  /*6060*/  MUFU.EX2 R174, R174 ;  /* 0x000000ae00ae7308 */ /* 0x000fe20000000800 */
[--C-:B------:R-:W-:Y:S02]  /*6070*/  FFMA.FTZ R168, R247, c[0x0][0x2d0], -R144.reuse ;  /* 0x0000b400f7a87a23 */ /* 0x100fe40000010890 */
[----:B------:R-:W-:Y:S02]  /*6080*/  FMUL.FTZ R0, R5, c[0x0][0x2d0] ;  /* 0x0000b40005007a20 */ /* 0x000fe40000410000 */
[----:B------:R-:W-:Y:S02]  /*6090*/  FMUL.FTZ R6, R2, c[0x0][0x2d0] ;  /* 0x0000b40002067a20 */ /* 0x000fe40000410000 */
[--C-:B------:R-:W-:Y:S02]  /*60a0*/  FFMA.FTZ R176, R240, c[0x0][0x2d0], -R145.reuse ;  /* 0x0000b400f0b07a23 */ /* 0x100fe40000010891 */
[--C-:B------:R-:W-:Y:S01]  /*60b0*/  FFMA.FTZ R177, R238, c[0x0][0x2d0], -R145.reuse ;  /* 0x0000b400eeb17a23 */ /* 0x100fe20000010891 */
[----:B------:R-:W1:Y:S01]  /*60c0*/  MUFU.EX2 R2, R6 ;  /* 0x0000000600027308 */ /* 0x000e620000000800 */
[--C-:B------:R-:W-:Y:S02]  /*60d0*/  FFMA.FTZ R178, R241, c[0x0][0x2d0], -R144.reuse ;  /* 0x0000b400f1b27a23 */ /* 0x100fe40000010890 */
[--C-:B------:R-:W-:Y:S02]  /*60e0*/  FFMA.FTZ R179, R239, c[0x0][0x2d0], -R144.reuse ;  /* 0x0000b400efb37a23 */ /* 0x100fe40000010890 */
[--C-:B------:R-:W-:Y:S02]  /*60f0*/  FFMA.FTZ R180, R236, c[0x0][0x2d0], -R145.reuse ;  /* 0x0000b400ecb47a23 */ /* 0x100fe40000010891 */
[--C-:B------:R-:W-:Y:S02]  /*6100*/  FFMA.FTZ R181, R234, c[0x0][0x2d0], -R145.reuse ;  /* 0x0000b400eab57a23 */ /* 0x100fe40000010891 */
[--C-:B------:R-:W-:Y:S01]  /*6110*/  FFMA.FTZ R182, R237, c[0x0][0x2d0], -R144.reuse ;  /* 0x0000b400edb67a23 */ /* 0x100fe20000010890 */
[----:B------:R-:W2:Y:S01]  /*6120*/  MUFU.EX2 R0, R0 ;  /* 0x0000000000007308 */ /* 0x000ea20000000800 */
[--C-:B------:R-:W-:Y:S02]  /*6130*/  FFMA.FTZ R183, R235, c[0x0][0x2d0], -R144.reuse ;  /* 0x0000b400ebb77a23 */ /* 0x100fe40000010890 */
[--C-:B------:R-:W-:Y:S02]  /*6140*/  FFMA.FTZ R232, R232, c[0x0][0x2d0], -R145.reuse ;  /* 0x0000b400e8e87a23 */ /* 0x100fe40000010891 */
[--C-:B------:R-:W-:Y:S02]  /*6150*/  FFMA.FTZ R235, R230, c[0x0][0x2d0], -R145.reuse ;  /* 0x0000b400e6eb7a23 */ /* 0x100fe40000010891 */
[--C-:B------:R-:W-:Y:S02]  /*6160*/  FFMA.FTZ R230, R233, c[0x0][0x2d0], -R144.reuse ;  /* 0x0000b400e9e67a23 */ /* 0x100fe40000010890 */
[--C-:B------:R-:W-:Y:S01]  /*6170*/  FFMA.FTZ R231, R231, c[0x0][0x2d0], -R144.reuse ;  /* 0x0000b400e7e77a23 */ /* 0x100fe20000010890 */
[----:B------:R-:W-:Y:S01]  /*6180*/  MUFU.EX2 R173, R173 ;  /* 0x000000ad00ad7308 */ /* 0x000fe20000000800 */
[--C-:B------:R-:W-:Y:S02]  /*6190*/  FFMA.FTZ R228, R228, c[0x0][0x2d0], -R145.reuse ;  /* 0x0000b400e4e47a23 */ /* 0x100fe40000010891 */
[--C-:B------:R-:W-:Y:S02]  /*61a0*/  FFMA.FTZ R233, R226, c[0x0][0x2d0], -R145.reuse ;  /* 0x0000b400e2e97a23 */ /* 0x100fe40000010891 */
[----:B-1----:R-:W-:Y:S01]  /*61b0*/  FMUL.FTZ R4, R2, R128 ;  /* 0x0000008002047220 */ /* 0x002fe20000410000 */
[----:B------:R-:W-:Y:S01]  /*61c0*/  F2FP.PACK_AB R128, R174, R175 ;  /* 0x000000afae80723e */ /* 0x000fe200000000ff */
[C---:B------:R-:W-:Y:S02]  /*61d0*/  FMUL.FTZ R5, R2.reuse, R129 ;  /* 0x0000008102057220 */ /* 0x040fe40000410000 */
[C---:B------:R-:W-:Y:S01]  /*61e0*/  FMUL.FTZ R8, R2.reuse, R124 ;  /* 0x0000007c02087220 */ /* 0x040fe20000410000 */
[----:B------:R-:W1:Y:S01]  /*61f0*/  MUFU.EX2 R172, R172 ;  /* 0x000000ac00ac7308 */ /* 0x000e620000000800 */
[C---:B------:R-:W-:Y:S02]  /*6200*/  FMUL.FTZ R9, R2.reuse, R125 ;  /* 0x0000007d02097220 */ /* 0x040fe40000410000 */
[----:B------:R-:W-:Y:S02]  /*6210*/  FMUL.FTZ R16, R2, R116 ;  /* 0x0000007402107220 */ /* 0x000fe40000410000 */
[C---:B--2---:R-:W-:Y:S02]  /*6220*/  FMUL.FTZ R6, R0.reuse, R130 ;  /* 0x0000008200067220 */ /* 0x044fe40000410000 */
[C---:B------:R-:W-:Y:S02]  /*6230*/  FMUL.FTZ R7, R0.reuse, R131 ;  /* 0x0000008300077220 */ /* 0x040fe40000410000 */
[C---:B------:R-:W-:Y:S01]  /*6240*/  FMUL.FTZ R10, R0.reuse, R126 ;  /* 0x0000007e000a7220 */ /* 0x040fe20000410000 */
[----:B------:R-:W-:Y:S01]  /*6250*/  MUFU.EX2 R171, R171 ;  /* 0x000000ab00ab7308 */ /* 0x000fe20000000800 */
[----:B------:R-:W-:Y:S02]  /*6260*/  FMUL.FTZ R11, R0, R127 ;  /* 0x0000007f000b7220 */ /* 0x000fe40000410000 */
[----:B------:R-:W-:Y:S01]  /*6270*/  FMUL.FTZ R17, R2, R117 ;  /* 0x0000007502117220 */ /* 0x000fe20000410000 */
[----:B------:R-:W-:Y:S01]  /*6280*/  LDSM.16.MT88.4 R124, [R203+0x2900] ;  /* 0x00290000cb7c783b */ /* 0x000fe20000004200 */
[C---:B------:R-:W-:Y:S02]  /*6290*/  FMUL.FTZ R18, R0.reuse, R118 ;  /* 0x0000007600127220 */ /* 0x040fe40000410000 */
[----:B------:R-:W-:Y:S02]  /*62a0*/  FMUL.FTZ R19, R0, R119 ;  /* 0x0000007700137220 */ /* 0x000fe40000410000 */
[C---:B------:R-:W-:Y:S01]  /*62b0*/  FMUL.FTZ R24, R2.reuse, R108 ;  /* 0x0000006c02187220 */ /* 0x040fe20000410000 */
[----:B------:R-:W2:Y:S01]  /*62c0*/  MUFU.EX2 R170, R170 ;  /* 0x000000aa00aa7308 */ /* 0x000ea20000000800 */
[----:B------:R-:W-:Y:S01]  /*62d0*/  FMUL.FTZ R25, R2, R109 ;  /* 0x0000006d02197220 */ /* 0x000fe20000410000 */
[----:B------:R-:W-:Y:S01]  /*62e0*/  LDSM.16.MT88.4 R116, [R198+0x900] ;  /* 0x00090000c674783b */ /* 0x000fe20000004200 */
[----:B------:R-:W-:Y:S01]  /*62f0*/  FMUL.FTZ R26, R0, R110 ;  /* 0x0000006e001a7220 */ /* 0x000fe20000410000 */
[----:B-1----:R-:W-:Y:S01]  /*6300*/  F2FP.PACK_AB R130, R172, R173 ;  /* 0x000000adac82723e */ /* 0x002fe200000000ff */
[----:B------:R-:W-:Y:S02]  /*6310*/  FMUL.FTZ R27, R0, R111 ;  /* 0x0000006f001b7220 */ /* 0x000fe40000410000 */
[C---:B------:R-:W-:Y:S02]  /*6320*/  FMUL.FTZ R32, R2.reuse, R100 ;  /* 0x0000006402207220 */ /* 0x040fe40000410000 */
[----:B------:R-:W-:Y:S01]  /*6330*/  FMUL.FTZ R33, R2, R101 ;  /* 0x0000006502217220 */ /* 0x000fe20000410000 */
[----:B------:R-:W-:Y:S01]  /*6340*/  MUFU.EX2 R169, R169 ;  /* 0x000000a900a97308 */ /* 0x000fe20000000800 */
[----:B------:R-:W-:Y:S01]  /*6350*/  LDSM.16.MT88.4 R108, [R196+0x2100] ;  /* 0x00210000c46c783b */ /* 0x000fe20000004200 */
[C---:B------:R-:W-:Y:S02]  /*6360*/  FMUL.FTZ R34, R0.reuse, R102 ;  /* 0x0000006600227220 */ /* 0x040fe40000410000 */
[----:B------:R-:W-:Y:S02]  /*6370*/  FMUL.FTZ R35, R0, R103 ;  /* 0x0000006700237220 */ /* 0x000fe40000410000 */
[C---:B------:R-:W-:Y:S02]  /*6380*/  FMUL.FTZ R36, R2.reuse, R36 ;  /* 0x0000002402247220 */ /* 0x040fe40000410000 */
[----:B------:R-:W-:Y:S01]  /*6390*/  FMUL.FTZ R37, R2, R37 ;  /* 0x0000002502257220 */ /* 0x000fe20000410000 */
[----:B------:R-:W-:Y:S01]  /*63a0*/  LDSM.16.MT88.4 R100, [R197+0x2100] ;  /* 0x00210000c564783b */ /* 0x000fe20000004200 */
[----:B------:R-:W1:Y:S01]  /*63b0*/  MUFU.EX2 R168, R168 ;  /* 0x000000a800a87308 */ /* 0x000e620000000800 */
[C---:B------:R-:W-:Y:S02]  /*63c0*/  FMUL.FTZ R38, R0.reuse, R38 ;  /* 0x0000002600267220 */ /* 0x040fe40000410000 */
[----:B------:R-:W-:Y:S01]  /*63d0*/  FMUL.FTZ R39, R0, R39 ;  /* 0x0000002700277220 */ /* 0x000fe20000410000 */
[----:B--2---:R-:W-:Y:S01]  /*63e0*/  F2FP.PACK_AB R129, R170, R171 ;  /* 0x000000abaa81723e */ /* 0x004fe200000000ff */
[C---:B------:R-:W-:Y:S02]  /*63f0*/  FMUL.FTZ R40, R2.reuse, R40 ;  /* 0x0000002802287220 */ /* 0x040fe40000410000 */
[----:B------:R-:W-:Y:S02]  /*6400*/  FMUL.FTZ R41, R2, R41 ;  /* 0x0000002902297220 */ /* 0x000fe40000410000 */
[C---:B------:R-:W-:Y:S01]  /*6410*/  FMUL.FTZ R42, R0.reuse, R42 ;  /* 0x0000002a002a7220 */ /* 0x040fe20000410000 */
[----:B------:R-:W-:Y:S01]  /*6420*/  MUFU.EX2 R176, R176 ;  /* 0x000000b000b07308 */ /* 0x000fe20000000800 */
[----:B------:R-:W-:Y:S02]  /*6430*/  FMUL.FTZ R43, R0, R43 ;  /* 0x0000002b002b7220 */ /* 0x000fe40000410000 */
[C---:B------:R-:W-:Y:S02]  /*6440*/  FMUL.FTZ R44, R2.reuse, R44 ;  /* 0x0000002c022c7220 */ /* 0x040fe40000410000 */
[----:B------:R-:W-:Y:S02]  /*6450*/  FMUL.FTZ R45, R2, R45 ;  /* 0x0000002d022d7220 */ /* 0x000fe40000410000 */
[C---:B------:R-:W-:Y:S02]  /*6460*/  FMUL.FTZ R46, R0.reuse, R46 ;  /* 0x0000002e002e7220 */ /* 0x040fe40000410000 */
[----:B------:R-:W-:Y:S01]  /*6470*/  FMUL.FTZ R47, R0, R47 ;  /* 0x0000002f002f7220 */ /* 0x000fe20000410000 */
[----:B------:R-:W2:Y:S01]  /*6480*/  MUFU.EX2 R177, R177 ;  /* 0x000000b100b17308 */ /* 0x000ea20000000800 */
[C---:B------:R-:W-:Y:S02]  /*6490*/  FMUL.FTZ R48, R2.reuse, R48 ;  /* 0x0000003002307220 */ /* 0x040fe40000410000 */
[----:B------:R-:W-:Y:S01]  /*64a0*/  FMUL.FTZ R49, R2, R49 ;  /* 0x0000003102317220 */ /* 0x000fe20000410000 */
[----:B-1----:R-:W-:Y:S01]  /*64b0*/  F2FP.PACK_AB R131, R168, R169 ;  /* 0x000000a9a883723e */ /* 0x002fe200000000ff */
[C---:B------:R-:W-:Y:S02]  /*64c0*/  FMUL.FTZ R50, R0.reuse, R50 ;  /* 0x0000003200327220 */ /* 0x040fe40000410000 */
[----:B------:R-:W-:Y:S02]  /*64d0*/  FMUL.FTZ R51, R0, R51 ;  /* 0x0000003300337220 */ /* 0x000fe40000410000 */
[C---:B------:R-:W-:Y:S01]  /*64e0*/  FMUL.FTZ R52, R2.reuse, R52 ;  /* 0x0000003402347220 */ /* 0x040fe20000410000 */
[----:B------:R-:W-:Y:S01]  /*64f0*/  MUFU.EX2 R178, R178 ;  /* 0x000000b200b27308 */ /* 0x000fe20000000800 */
[C---:B------:R-:W-:Y:S05]  /*6500*/  HMMA.16816.F32 R4, R128.reuse, R12, R4 ;  /* 0x0000000c8004723c */ /* 0x040fea0000001804 */
[C---:B------:R-:W-:Y:S02]  /*6510*/  FMUL.FTZ R53, R2.reuse, R53 ;  /* 0x0000003502357220 */ /* 0x040fe40000410000 */
[C---:B------:R-:W-:Y:S01]  /*6520*/  FMUL.FTZ R12, R2.reuse, R120 ;  /* 0x00000078020c7220 */ /* 0x040fe20000410000 */
[C---:B------:R-:W-:Y:S01]  /*6530*/  HMMA.16816.F32 R8, R128.reuse, R14, R8 ;  /* 0x0000000e8008723c */ /* 0x040fe20000001808 */
[----:B------:R-:W1:Y:S03]  /*6540*/  MUFU.EX2 R179, R179 ;  /* 0x000000b300b37308 */ /* 0x000e660000000800 */
[----:B------:R-:W-:Y:S02]  /*6550*/  FMUL.FTZ R13, R2, R121 ;  /* 0x00000079020d7220 */ /* 0x000fe40000410000 */
[C---:B------:R-:W-:Y:S02]  /*6560*/  FMUL.FTZ R54, R0.reuse, R54 ;  /* 0x0000003600367220 */ /* 0x040fe40000410000 */
[C---:B------:R-:W-:Y:S03]  /*6570*/  FMUL.FTZ R14, R0.reuse, R122 ;  /* 0x0000007a000e7220 */ /* 0x040fe60000410000 */
[----:B------:R-:W-:Y:S01]  /*6580*/  MUFU.EX2 R180, R180 ;  /* 0x000000b400b47308 */ /* 0x000fe20000000800 */
[C---:B------:R-:W-:Y:S02]  /*6590*/  FMUL.FTZ R15, R0.reuse, R123 ;  /* 0x0000007b000f7220 */ /* 0x040fe40000410000 */
[----:B------:R-:W3:Y:S01]  /*65a0*/  LDSM.16.MT88.4 R120, [R196+0x100] ;  /* 0x00010000c478783b */ /* 0x000ee20000004200 */
[----:B------:R-:W-:Y:S02]  /*65b0*/  FMUL.FTZ R55, R0, R55 ;  /* 0x0000003700377220 */ /* 0x000fe40000410000 */
[C---:B------:R-:W-:Y:S02]  /*65c0*/  FMUL.FTZ R56, R2.reuse, R56 ;  /* 0x0000003802387220 */ /* 0x040fe40000410000 */
[C---:B------:R-:W-:Y:S02]  /*65d0*/  HMMA.16816.F32 R12, R128.reuse, R20, R12 ;  /* 0x00000014800c723c */ /* 0x040fe4000000180c */
[----:B------:R-:W4:Y:S01]  /*65e0*/  MUFU.EX2 R181, R181 ;  /* 0x000000b500b57308 */ /* 0x000f220000000800 */
[----:B------:R-:W-:Y:S02]  /*65f0*/  FMUL.FTZ R57, R2, R57 ;  /* 0x0000003902397220 */ /* 0x000fe40000410000 */
[----:B------:R-:W-:Y:S02]  /*6600*/  FMUL.FTZ R58, R0, R58 ;  /* 0x0000003a003a7220 */ /* 0x000fe40000410000 */
[C---:B------:R-:W-:Y:S01]  /*6610*/  FMUL.FTZ R20, R2.reuse, R112 ;  /* 0x0000007002147220 */ /* 0x040fe20000410000 */
[C---:B------:R-:W-:Y:S04]  /*6620*/  HMMA.16816.F32 R16, R128.reuse, R22, R16 ;  /* 0x000000168010723c */ /* 0x040fe80000001810 */
[----:B------:R-:W-:Y:S01]  /*6630*/  FMUL.FTZ R21, R2, R113 ;  /* 0x0000007102157220 */ /* 0x000fe20000410000 */
[----:B------:R-:W-:Y:S01]  /*6640*/  MUFU.EX2 R182, R182 ;  /* 0x000000b600b67308 */ /* 0x000fe20000000800 */
[C---:B------:R-:W-:Y:S02]  /*6650*/  FMUL.FTZ R59, R0.reuse, R59 ;  /* 0x0000003b003b7220 */ /* 0x040fe40000410000 */
[C---:B------:R-:W-:Y:S04]  /*6660*/  FMUL.FTZ R22, R0.reuse, R114 ;  /* 0x0000007200167220 */ /* 0x040fe80000410000 */
[----:B------:R-:W-:Y:S02]  /*6670*/  FMUL.FTZ R23, R0, R115 ;  /* 0x0000007300177220 */ /* 0x000fe40000410000 */
[----:B------:R-:W5:Y:S01]  /*6680*/  LDSM.16.MT88.4 R112, [R203+0x2100] ;  /* 0x00210000cb70783b */ /* 0x000f620000004200 */
[C---:B------:R-:W-:Y:S01]  /*6690*/  FMUL.FTZ R60, R2.reuse, R60 ;  /* 0x0000003c023c7220 */ /* 0x040fe20000410000 */
[----:B------:R-:W1:Y:S01]  /*66a0*/  MUFU.EX2 R183, R183 ;  /* 0x000000b700b77308 */ /* 0x000e620000000800 */
[----:B------:R-:W-:Y:S02]  /*66b0*/  FMUL.FTZ R61, R2, R61 ;  /* 0x0000003d023d7220 */ /* 0x000fe40000410000 */
[C---:B------:R-:W-:Y:S03]  /*66c0*/  HMMA.16816.F32 R20, R128.reuse, R28, R20 ;  /* 0x0000001c8014723c */ /* 0x040fe60000001814 */
[C---:B------:R-:W-:Y:S02]  /*66d0*/  FMUL.FTZ R62, R0.reuse, R62 ;  /* 0x0000003e003e7220 */ /* 0x040fe40000410000 */
[----:B------:R-:W-:Y:S02]  /*66e0*/  FMUL.FTZ R63, R0, R63 ;  /* 0x0000003f003f7220 */ /* 0x000fe40000410000 */
[C---:B------:R-:W-:Y:S01]  /*66f0*/  FMUL.FTZ R28, R2.reuse, R104 ;  /* 0x00000068021c7220 */ /* 0x040fe20000410000 */
[C---:B------:R-:W-:Y:S01]  /*6700*/  HMMA.16816.F32 R24, R128.reuse, R30, R24 ;  /* 0x0000001e8018723c */ /* 0x040fe20000001818 */
[----:B------:R-:W-:Y:S03]  /*6710*/  MUFU.EX2 R232, R232 ;  /* 0x000000e800e87308 */ /* 0x000fe60000000800 */
[C---:B------:R-:W-:Y:S02]  /*6720*/  FMUL.FTZ R29, R2.reuse, R105 ;  /* 0x00000069021d7220 */ /* 0x040fe40000410000 */
[----:B------:R-:W-:Y:S02]  /*6730*/  FMUL.FTZ R64, R2, R64 ;  /* 0x0000004002407220 */ /* 0x000fe40000410000 */
[C---:B------:R-:W-:Y:S03]  /*6740*/  FMUL.FTZ R30, R0.reuse, R106 ;  /* 0x0000006a001e7220 */ /* 0x040fe60000410000 */
[----:B------:R-:W1:Y:S01]  /*6750*/  MUFU.EX2 R235, R235 ;  /* 0x000000eb00eb7308 */ /* 0x000e620000000800 */
[----:B------:R-:W-:Y:S02]  /*6760*/  FMUL.FTZ R31, R0, R107 ;  /* 0x0000006b001f7220 */ /* 0x000fe40000410000 */
[----:B------:R-:W1:Y:S01]  /*6770*/  LDSM.16.MT88.4 R104, [R198+0x2100] ;  /* 0x00210000c668783b */ /* 0x000e620000004200 */
[----:B------:R-:W-:Y:S02]  /*6780*/  FMUL.FTZ R65, R2, R65 ;  /* 0x0000004102417220 */ /* 0x000fe40000410000 */
[C---:B------:R-:W-:Y:S02]  /*6790*/  FMUL.FTZ R66, R0.reuse, R66 ;  /* 0x0000004200427220 */ /* 0x040fe40000410000 */
[C---:B---3--:R-:W-:Y:S02]  /*67a0*/  HMMA.16816.F32 R28, R128.reuse, R120, R28 ;  /* 0x00000078801c723c */ /* 0x048fe4000000181c */
[----:B------:R-:W-:Y:S01]  /*67b0*/  MUFU.EX2 R230, R230 ;  /* 0x000000e600e67308 */ /* 0x000fe20000000800 */
[----:B------:R-:W-:Y:S02]  /*67c0*/  FMUL.FTZ R67, R0, R67 ;  /* 0x0000004300437220 */ /* 0x000fe40000410000 */
[C---:B------:R-:W-:Y:S02]  /*67d0*/  FMUL.FTZ R68, R2.reuse, R68 ;  /* 0x0000004402447220 */ /* 0x040fe40000410000 */
[----:B------:R-:W-:Y:S01]  /*67e0*/  FMUL.FTZ R69, R2, R69 ;  /* 0x0000004502457220 */ /* 0x000fe20000410000 */
[C---:B------:R-:W-:Y:S01]  /*67f0*/  HMMA.16816.F32 R32, R128.reuse, R122, R32 ;  /* 0x0000007a8020723c */ /* 0x040fe20000001820 */
[----:B------:R-:W-:Y:S03]  /*6800*/  LDSM.16.MT88.4 R120, [R196+0x900] ;  /* 0x00090000c478783b */ /* 0x000fe60000004200 */
[C---:B------:R-:W-:Y:S01]  /*6810*/  FMUL.FTZ R70, R0.reuse, R70 ;  /* 0x0000004600467220 */ /* 0x040fe20000410000 */
[----:B------:R-:W3:Y:S01]  /*6820*/  MUFU.EX2 R231, R231 ;  /* 0x000000e700e77308 */ /* 0x000ee20000000800 */
[----:B------:R-:W-:Y:S02]  /*6830*/  FMUL.FTZ R71, R0, R71 ;  /* 0x0000004700477220 */ /* 0x000fe40000410000 */
[C---:B-----5:R-:W-:Y:S04]  /*6840*/  HMMA.16816.F32 R36, R128.reuse, R112, R36 ;  /* 0x000000708024723c */ /* 0x060fe80000001824 */
[C---:B------:R-:W-:Y:S02]  /*6850*/  FMUL.FTZ R72, R2.reuse, R72 ;  /* 0x0000004802487220 */ /* 0x040fe40000410000 */
[----:B------:R-:W-:Y:S01]  /*6860*/  FMUL.FTZ R73, R2, R73 ;  /* 0x0000004902497220 */ /* 0x000fe20000410000 */
[----:B------:R-:W-:Y:S01]  /*6870*/  MUFU.EX2 R228, R228 ;  /* 0x000000e400e47308 */ /* 0x000fe20000000800 */
[C---:B------:R-:W-:Y:S01]  /*6880*/  HMMA.16816.F32 R40, R128.reuse, R114, R40 ;  /* 0x000000728028723c */ /* 0x040fe20000001828 */
[----:B------:R-:W-:Y:S03]  /*6890*/  LDSM.16.MT88.4 R112, [R203+0x900] ;  /* 0x00090000cb70783b */ /* 0x000fe60000004200 */
[C---:B------:R-:W-:Y:S02]  /*68a0*/  FMUL.FTZ R74, R0.reuse, R74 ;  /* 0x0000004a004a7220 */ /* 0x040fe40000410000 */
[----:B------:R-:W-:Y:S02]  /*68b0*/  FMUL.FTZ R75, R0, R75 ;  /* 0x0000004b004b7220 */ /* 0x000fe40000410000 */
[C---:B------:R-:W-:Y:S01]  /*68c0*/  FMUL.FTZ R76, R2.reuse, R76 ;  /* 0x0000004c024c7220 */ /* 0x040fe20000410000 */
[----:B------:R-:W5:Y:S01]  /*68d0*/  MUFU.EX2 R233, R233 ;  /* 0x000000e900e97308 */ /* 0x000f620000000800 */
[C---:B-1----:R-:W-:Y:S03]  /*68e0*/  HMMA.16816.F32 R44, R128.reuse, R104, R44 ;  /* 0x00000068802c723c */ /* 0x042fe6000000182c */
[----:B------:R-:W-:Y:S02]  /*68f0*/  FMUL.FTZ R77, R2, R77 ;  /* 0x0000004d024d7220 */ /* 0x000fe40000410000 */
[C---:B------:R-:W-:Y:S02]  /*6900*/  FMUL.FTZ R78, R0.reuse, R78 ;  /* 0x0000004e004e7220 */ /* 0x040fe40000410000 */
[----:B------:R-:W-:Y:S01]  /*6910*/  FMUL.FTZ R79, R0, R79 ;  /* 0x0000004f004f7220 */ /* 0x000fe20000410000 */
[C---:B------:R-:W-:Y:S01]  /*6920*/  HMMA.16816.F32 R48, R128.reuse, R106, R48 ;  /* 0x0000006a8030723c */ /* 0x040fe20000001830 */
[----:B------:R-:W1:Y:S03]  /*6930*/  LDSM.16.MT88.4 R104, [R203+0x4100] ;  /* 0x00410000cb68783b */ /* 0x000e660000004200 */
[C---:B------:R-:W-:Y:S02]  /*6940*/  FMUL.FTZ R80, R2.reuse, R80 ;  /* 0x0000005002507220 */ /* 0x040fe40000410000 */
[----:B------:R-:W-:Y:S02]  /*6950*/  FMUL.FTZ R81, R2, R81 ;  /* 0x0000005102517220 */ /* 0x000fe40000410000 */
[C---:B------:R-:W-:Y:S04]  /*6960*/  HMMA.16816.F32 R52, R128.reuse, R100, R52 ;  /* 0x000000648034723c */ /* 0x040fe80000001834 */
[C---:B------:R-:W-:Y:S02]  /*6970*/  FMUL.FTZ R82, R0.reuse, R82 ;  /* 0x0000005200527220 */ /* 0x040fe40000410000 */
[----:B------:R-:W-:Y:S02]  /*6980*/  FMUL.FTZ R83, R0, R83 ;  /* 0x0000005300537220 */ /* 0x000fe40000410000 */
[C---:B------:R-:W-:Y:S01]  /*6990*/  HMMA.16816.F32 R56, R128.reuse, R102, R56 ;  /* 0x000000668038723c */ /* 0x040fe20000001838 */
[----:B------:R-:W2:Y:S03]  /*69a0*/  LDSM.16.MT88.4 R100, [R198+0x4100] ;  /* 0x00410000c664783b */ /* 0x000ea60000004200 */
[C---:B------:R-:W-:Y:S02]  /*69b0*/  FMUL.FTZ R84, R2.reuse, R84 ;  /* 0x0000005402547220 */ /* 0x040fe40000410000 */
[----:B------:R-:W-:Y:S02]  /*69c0*/  FMUL.FTZ R85, R2, R85 ;  /* 0x0000005502557220 */ /* 0x000fe40000410000 */
[C---:B------:R-:W-:Y:S04]  /*69d0*/  HMMA.16816.F32 R60, R128.reuse, R108, R60 ;  /* 0x0000006c803c723c */ /* 0x040fe8000000183c */
[C---:B------:R-:W-:Y:S02]  /*69e0*/  FMUL.FTZ R86, R0.reuse, R86 ;  /* 0x0000005600567220 */ /* 0x040fe40000410000 */
[----:B------:R-:W-:Y:S02]  /*69f0*/  FMUL.FTZ R87, R0, R87 ;  /* 0x0000005700577220 */ /* 0x000fe40000410000 */
[C---:B------:R-:W-:Y:S01]  /*6a00*/  HMMA.16816.F32 R64, R128.reuse, R110, R64 ;  /* 0x0000006e8040723c */ /* 0x040fe20000001840 */
[----:B------:R-:W3:Y:S03]  /*6a10*/  LDSM.16.MT88.4 R108, [R197+0x4100] ;  /* 0x00410000c56c783b */ /* 0x000ee60000004200 */
[C---:B------:R-:W-:Y:S02]  /*6a20*/  FMUL.FTZ R88, R2.reuse, R88 ;  /* 0x0000005802587220 */ /* 0x040fe40000410000 */
[----:B------:R-:W-:Y:S02]  /*6a30*/  FMUL.FTZ R89, R2, R89 ;  /* 0x0000005902597220 */ /* 0x000fe40000410000 */
[C---:B------:R-:W-:Y:S01]  /*6a40*/  FMUL.FTZ R90, R0.reuse, R90 ;  /* 0x0000005a005a7220 */ /* 0x040fe20000410000 */
        /* <DEDUP_REMOVED lines=8> */
[C---:B--2---:R-:W-:Y:S04]  /*6ad0*/  HMMA.16816.F32 R76, R128.reuse, R100, R76 ;  /* 0x00000064804c723c */ /* 0x044fe8000000184c */
[C---:B------:R-:W-:Y:S02]  /*6ae0*/  FMUL.FTZ R96, R2.reuse, R96 ;  /* 0x0000006002607220 */ /* 0x040fe40000410000 */
[----:B------:R-:W-:Y:S01]  /*6af0*/  FMUL.FTZ R97, R2, R97 ;  /* 0x0000006102617220 */ /* 0x000fe20000410000 */
[----:B------:R-:W-:Y:S01]  /*6b00*/  F2FP.PACK_AB R100, R177, R176 ;  /* 0x000000b0b164723e */ /* 0x000fe200000000ff */
[C---:B------:R-:W-:Y:S04]  /*6b10*/  HMMA.16816.F32 R80, R128.reuse, R102, R80 ;  /* 0x000000668050723c */ /* 0x040fe80000001850 */
[C---:B------:R-:W-:Y:S01]  /*6b20*/  FMUL.FTZ R98, R0.reuse, R98 ;  /* 0x0000006200627220 */ /* 0x040fe20000410000 */
[----:B------:R-:W-:Y:S01]  /*6b30*/  F2FP.PACK_AB R101, R179, R178 ;  /* 0x000000b2b365723e */ /* 0x000fe200000000ff */
[----:B------:R-:W-:Y:S01]  /*6b40*/  FMUL.FTZ R99, R0, R99 ;  /* 0x0000006300637220 */ /* 0x000fe20000410000 */
[----:B----4-:R-:W-:Y:S01]  /*6b50*/  F2FP.PACK_AB R102, R181, R180 ;  /* 0x000000b4b566723e */ /* 0x010fe200000000ff */
[C---:B---3--:R-:W-:Y:S04]  /*6b60*/  HMMA.16816.F32 R84, R128.reuse, R108, R84 ;  /* 0x0000006c8054723c */ /* 0x048fe80000001854 */
[----:B------:R-:W-:Y:S01]  /*6b70*/  F2FP.PACK_AB R103, R183, R182 ;  /* 0x000000b6b767723e */ /* 0x000fe200000000ff */
[--C-:B------:R-:W-:Y:S02]  /*6b80*/  FFMA.FTZ R226, R229, c[0x0][0x2d0], -R144.reuse ;  /* 0x0000b400e5e27a23 */ /* 0x100fe40000010890 */
[--C-:B------:R-:W-:Y:S01]  /*6b90*/  FFMA.FTZ R227, R227, c[0x0][0x2d0], -R144.reuse ;  /* 0x0000b400e3e37a23 */ /* 0x100fe20000010890 */
[C---:B------:R-:W-:Y:S01]  /*6ba0*/  HMMA.16816.F32 R88, R128.reuse, R110, R88 ;  /* 0x0000006e8058723c */ /* 0x040fe20000001858 */
[----:B------:R-:W2:Y:S02]  /*6bb0*/  LDSM.16.MT88.4 R108, [R197+0x900] ;  /* 0x00090000c56c783b */ /* 0x000ea40000004200 */
[----:B------:R-:W-:Y:S01]  /*6bc0*/  MUFU.EX2 R226, R226 ;  /* 0x000000e200e27308 */ /* 0x000fe20000000800 */
[--C-:B------:R-:W-:Y:S02]  /*6bd0*/  FFMA.FTZ R222, R222, c[0x0][0x2d0], -R145.reuse ;  /* 0x0000b400dede7a23 */ /* 0x100fe40000010891 */
[--C-:B------:R-:W-:Y:S02]  /*6be0*/  FFMA.FTZ R229, R224, c[0x0][0x2d0], -R145.reuse ;  /* 0x0000b400e0e57a23 */ /* 0x100fe40000010891 */
[--C-:B------:R-:W-:Y:S01]  /*6bf0*/  FFMA.FTZ R224, R225, c[0x0][0x2d0], -R144.reuse ;  /* 0x0000b400e1e07a23 */ /* 0x100fe20000010890 */
[C---:B-1----:R-:W-:Y:S03]  /*6c00*/  HMMA.16816.F32 R92, R128.reuse, R104, R92 ;  /* 0x00000068805c723c */ /* 0x042fe6000000185c */
[--C-:B------:R-:W-:Y:S01]  /*6c10*/  FFMA.FTZ R223, R223, c[0x0][0x2d0], -R144.reuse ;  /* 0x0000b400dfdf7a23 */ /* 0x100fe20000010890 */
[----:B------:R-:W1:Y:S01]  /*6c20*/  MUFU.EX2 R227, R227 ;  /* 0x000000e300e37308 */ /* 0x000e620000000800 */
[--C-:B------:R-:W-:Y:S02]  /*6c30*/  FFMA.FTZ R220, R220, c[0x0][0x2d0], -R145.reuse ;  /* 0x0000b400dcdc7a23 */ /* 0x100fe40000010891 */
[----:B------:R-:W-:Y:S01]  /*6c40*/  FFMA.FTZ R145, R218, c[0x0][0x2d0], -R145 ;  /* 0x0000b400da917a23 */ /* 0x000fe20000010891 */
[----:B------:R-:W-:Y:S01]  /*6c50*/  HMMA.16816.F32 R96, R128, R106, R96 ;  /* 0x0000006a8060723c */ /* 0x000fe20000001860 */
[----:B------:R-:W3:Y:S03]  /*6c60*/  LDSM.16.MT88.4 R104, [R196+0x2900] ;  /* 0x00290000c468783b */ /* 0x000ee60000004200 */
[--C-:B------:R-:W-:Y:S02]  /*6c70*/  FFMA.FTZ R134, R134, c[0x0][0x2d0], -R144.reuse ;  /* 0x0000b40086867a23 */ /* 0x100fe40000010890 */
[----:B------:R-:W-:Y:S01]  /*6c80*/  FFMA.FTZ R144, R133, c[0x0][0x2d0], -R144 ;  /* 0x0000b40085907a23 */ /* 0x000fe20000010890 */
[----:B------:R-:W-:Y:S01]  /*6c90*/  MUFU.EX2 R225, R145 ;  /* 0x0000009100e17308 */ /* 0x000fe20000000800 */
[C---:B------:R-:W-:Y:S01]  /*6ca0*/  HMMA.16816.F32 R4, R100.reuse, R112, R4 ;  /* 0x000000706404723c */ /* 0x040fe20000001804 */
[----:B------:R-:W-:Y:S04]  /*6cb0*/  LDSM.16.MT88.4 R128, [R198+0x3100] ;  /* 0x00310000c680783b */ /* 0x000fe80000004200 */
[----:B------:R-:W-:Y:S02]  /*6cc0*/  FFMA.FTZ R175, R2, R221, R175 ;  /* 0x000000dd02af7223 */ /* 0x000fe400000100af */
[----:B------:R-:W-:Y:S01]  /*6cd0*/  FFMA.FTZ R171, R0, R219, R171 ;  /* 0x000000db00ab7223 */ /* 0x000fe200000100ab */
[C---:B------:R-:W-:Y:S01]  /*6ce0*/  HMMA.16816.F32 R8, R100.reuse, R114, R8 ;  /* 0x000000726408723c */ /* 0x040fe20000001808 */
[----:B------:R-:W-:Y:S01]  /*6cf0*/  LDSM.16.MT88.4 R112, [R198+0x4900] ;  /* 0x00490000c670783b */ /* 0x000fe20000004200 */
[----:B------:R4:W-:Y:S02]  /*6d00*/  MUFU.EX2 R133, R144 ;  /* 0x0000009000857308 */ /* 0x0009e40000000800 */
[----:B------:R-:W-:Y:S01]  /*6d10*/  MOV R0, R3 ;  /* 0x0000000300007202 */ /* 0x000fe20000000f00 */
[----:B------:R-:W-:Y:S02]  /*6d20*/  FADD.FTZ R174, R174, R175 ;  /* 0x000000afaeae7221 */ /* 0x000fe40000010000 */
[----:B------:R-:W-:Y:S01]  /*6d30*/  FADD.FTZ R170, R170, R171 ;  /* 0x000000abaaaa7221 */ /* 0x000fe20000010000 */
[C---:B------:R-:W-:Y:S04]  /*6d40*/  HMMA.16816.F32 R12, R100.reuse, R116, R12 ;  /* 0x00000074640c723c */ /* 0x040fe8000000180c */
[----:B------:R-:W-:Y:S01]  /*6d50*/  MUFU.EX2 R222, R222 ;  /* 0x000000de00de7308 */ /* 0x000fe20000000800 */
[----:B------:R-:W-:Y:S03]  /*6d60*/  FADD.FTZ R173, R173, R174 ;  /* 0x000000aeadad7221 */ /* 0x000fe60000010000 */
[C---:B------:R-:W-:Y:S01]  /*6d70*/  HMMA.16816.F32 R16, R100.reuse, R118, R16 ;  /* 0x000000766410723c */ /* 0x040fe20000001810 */
[----:B------:R-:W-:Y:S03]  /*6d80*/  LDSM.16.MT88.4 R116, [R197+0x4900] ;  /* 0x00490000c574783b */ /* 0x000fe60000004200 */
[----:B------:R-:W-:Y:S02]  /*6d90*/  FADD.FTZ R173, R172, R173 ;  /* 0x000000adacad7221 */ /* 0x000fe40000010000 */
[----:B------:R-:W1:Y:S02]  /*6da0*/  MUFU.EX2 R229, R229 ;  /* 0x000000e500e57308 */ /* 0x000e640000000800 */
[C---:B--2---:R-:W-:Y:S01]  /*6db0*/  HMMA.16816.F32 R20, R100.reuse, R108, R20 ;  /* 0x0000006c6414723c */ /* 0x044fe20000001814 */
[----:B----4-:R-:W-:Y:S03]  /*6dc0*/  LDSM.16.MT88.4 R144, [R196+0x1900] ;  /* 0x00190000c490783b */ /* 0x010fe60000004200 */
[----:B------:R-:W-:Y:S04]  /*6dd0*/  FADD.FTZ R176, R176, R173 ;  /* 0x000000adb0b07221 */ /* 0x000fe80000010000 */
[C---:B------:R-:W-:Y:S01]  /*6de0*/  HMMA.16816.F32 R24, R100.reuse, R110, R24 ;  /* 0x0000006e6418723c */ /* 0x040fe20000001818 */
[----:B------:R-:W-:Y:S01]  /*6df0*/  MUFU.EX2 R224, R224 ;  /* 0x000000e000e07308 */ /* 0x000fe20000000800 */
[----:B------:R-:W2:Y:S02]  /*6e00*/  LDSM.16.MT88.4 R108, [R203+0x4900] ;  /* 0x00490000cb6c783b */ /* 0x000ea40000004200 */
[----:B------:R-:W-:Y:S04]  /*6e10*/  FADD.FTZ R177, R177, R176 ;  /* 0x000000b0b1b17221 */ /* 0x000fe80000010000 */
[C---:B------:R-:W-:Y:S03]  /*6e20*/  HMMA.16816.F32 R28, R100.reuse, R120, R28 ;  /* 0x00000078641c723c */ /* 0x040fe6000000181c */
[----:B------:R-:W4:Y:S01]  /*6e30*/  MUFU.EX2 R223, R223 ;  /* 0x000000df00df7308 */ /* 0x000f220000000800 */
[----:B------:R-:W-:Y:S04]  /*6e40*/  FADD.FTZ R180, R180, R177 ;  /* 0x000000b1b4b47221 */ /* 0x000fe80000010000 */
[C---:B------:R-:W-:Y:S01]  /*6e50*/  HMMA.16816.F32 R32, R100.reuse, R122, R32 ;  /* 0x0000007a6420723c */ /* 0x040fe20000001820 */
[----:B------:R-:W-:Y:S03]  /*6e60*/  LDSM.16.MT88.4 R120, [R198+0x1100] ;  /* 0x00110000c678783b */ /* 0x000fe60000004200 */
[----:B------:R-:W-:Y:S01]  /*6e70*/  FADD.FTZ R181, R181, R180 ;  /* 0x000000b4b5b57221 */ /* 0x000fe20000010000 */
[----:B------:R-:W1:Y:S03]  /*6e80*/  MUFU.EX2 R220, R220 ;  /* 0x000000dc00dc7308 */ /* 0x000e660000000800 */
[C---:B------:R-:W-:Y:S07]  /*6e90*/  HMMA.16816.F32 R36, R100.reuse, R124, R36 ;  /* 0x0000007c6424723c */ /* 0x040fee0000001824 */
[----:B------:R-:W1:Y:S01]  /*6ea0*/  MUFU.EX2 R134, R134 ;  /* 0x0000008600867308 */ /* 0x000e620000000800 */
        /* <DEDUP_REMOVED lines=8> */
[C---:B---3--:R-:W-:Y:S08]  /*6f30*/  HMMA.16816.F32 R60, R100.reuse, R104, R60 ;  /* 0x00000068643c723c */ /* 0x048ff0000000183c */
[C---:B------:R-:W-:Y:S01]  /*6f40*/  HMMA.16816.F32 R64, R100.reuse, R106, R64 ;  /* 0x0000006a6440723c */ /* 0x040fe20000001840 */
[----:B------:R-:W3:Y:S07]  /*6f50*/  LDSM.16.MT88.4 R104, [R196+0x4900] ;  /* 0x00490000c468783b */ /* 0x000eee0000004200 */
[C---:B--2---:R-:W-:Y:S08]  /*6f60*/  HMMA.16816.F32 R68, R100.reuse, R108, R68 ;  /* 0x0000006c6444723c */ /* 0x044ff00000001844 */
[C---:B------:R-:W-:Y:S01]  /*6f70*/  HMMA.16816.F32 R72, R100.reuse, R110, R72 ;  /* 0x0000006e6448723c */ /* 0x040fe20000001848 */
[----:B------:R-:W2:Y:S07]  /*6f80*/  LDSM.16.MT88.4 R108, [R203+0x1100] ;  /* 0x00110000cb6c783b */ /* 0x000eae0000004200 */
[C---:B------:R-:W-:Y:S08]  /*6f90*/  HMMA.16816.F32 R76, R100.reuse, R112, R76 ;  /* 0x00000070644c723c */ /* 0x040ff0000000184c */
[C---:B------:R-:W-:Y:S01]  /*6fa0*/  HMMA.16816.F32 R80, R100.reuse, R114, R80 ;  /* 0x000000726450723c */ /* 0x040fe20000001850 */
[----:B------:R-:W1:Y:S07]  /*6fb0*/  LDSM.16.MT88.4 R112, [R197+0x1100] ;  /* 0x00110000c570783b */ /* 0x000e6e0000004200 */
[C---:B------:R-:W-:Y:S08]  /*6fc0*/  HMMA.16816.F32 R84, R100.reuse, R116, R84 ;  /* 0x000000746454723c */ /* 0x040ff00000001854 */
[C---:B------:R-:W-:Y:S01]  /*6fd0*/  HMMA.16816.F32 R88, R100.reuse, R118, R88 ;  /* 0x000000766458723c */ /* 0x040fe20000001858 */
[----:B------:R-:W4:Y:S07]  /*6fe0*/  LDSM.16.MT88.4 R116, [R203+0x3100] ;  /* 0x00310000cb74783b */ /* 0x000f2e0000004200 */
[C---:B---3--:R-:W-:Y:S08]  /*6ff0*/  HMMA.16816.F32 R92, R100.reuse, R104, R92 ;  /* 0x00000068645c723c */ /* 0x048ff0000000185c */
[----:B------:R-:W-:Y:S01]  /*7000*/  HMMA.16816.F32 R96, R100, R106, R96 ;  /* 0x0000006a6460723c */ /* 0x000fe20000001860 */
[----:B------:R-:W3:Y:S06]  /*7010*/  LDSM.16.MT88.4 R104, [R196+0x3100] ;  /* 0x00310000c468783b */ /* 0x000eec0000004200 */
[----:B------:R-:W-:Y:S01]  /*7020*/  F2FP.PACK_AB R100, R235, R232 ;  /* 0x000000e8eb64723e */ /* 0x000fe200000000ff */
[----:B------:R-:W-:Y:S01]  /*7030*/  FADD.FTZ R232, R232, R181 ;  /* 0x000000b5e8e87221 */ /* 0x000fe20000010000 */
[----:B------:R-:W-:Y:S03]  /*7040*/  F2FP.PACK_AB R101, R231, R230 ;  /* 0x000000e6e765723e */ /* 0x000fe600000000ff */
[----:B-----5:R-:W-:Y:S01]  /*7050*/  F2FP.PACK_AB R102, R233, R228 ;  /* 0x000000e4e966723e */ /* 0x020fe200000000ff */
[----:B------:R-:W-:Y:S01]  /*7060*/  FADD.FTZ R235, R235, R232 ;  /* 0x000000e8ebeb7221 */ /* 0x000fe20000010000 */
[----:B-1----:R-:W-:Y:S03]  /*7070*/  F2FP.PACK_AB R103, R227, R226 ;  /* 0x000000e2e367723e */ /* 0x002fe600000000ff */
[----:B------:R-:W-:Y:S04]  /*7080*/  FADD.FTZ R228, R228, R235 ;  /* 0x000000ebe4e47221 */ /* 0x000fe80000010000 */
[C---:B--2---:R-:W-:Y:S03]  /*7090*/  HMMA.16816.F32 R4, R100.reuse, R108, R4 ;  /* 0x0000006c6404723c */ /* 0x044fe60000001804 */
[----:B------:R-:W-:Y:S05]  /*70a0*/  FADD.FTZ R233, R233, R228 ;  /* 0x000000e4e9e97221 */ /* 0x000fea0000010000 */
[C---:B------:R-:W-:Y:S01]  /*70b0*/  HMMA.16816.F32 R8, R100.reuse, R110, R8 ;  /* 0x0000006e6408723c */ /* 0x040fe20000001808 */
[----:B------:R-:W1:Y:S07]  /*70c0*/  LDSM.16.MT88.4 R108, [R203+0x5100] ;  /* 0x00510000cb6c783b */ /* 0x000e6e0000004200 */
[C---:B------:R-:W-:Y:S08]  /*70d0*/  HMMA.16816.F32 R12, R100.reuse, R120, R12 ;  /* 0x00000078640c723c */ /* 0x040ff0000000180c */
[C---:B------:R-:W-:Y:S08]  /*70e0*/  HMMA.16816.F32 R16, R100.reuse, R122, R16 ;  /* 0x0000007a6410723c */ /* 0x040ff00000001810 */
[C---:B------:R-:W-:Y:S08]  /*70f0*/  HMMA.16816.F32 R20, R100.reuse, R112, R20 ;  /* 0x000000706414723c */ /* 0x040ff00000001814 */
[C---:B------:R-:W-:Y:S01]  /*7100*/  HMMA.16816.F32 R24, R100.reuse, R114, R24 ;  /* 0x000000726418723c */ /* 0x040fe20000001818 */
[----:B------:R-:W2:Y:S07]  /*7110*/  LDSM.16.MT88.4 R112, [R198+0x5100] ;  /* 0x00510000c670783b */ /* 0x000eae0000004200 */
[C---:B------:R-:W-:Y:S08]  /*7120*/  HMMA.16816.F32 R28, R100.reuse, R124, R28 ;  /* 0x0000007c641c723c */ /* 0x040ff0000000181c */
[C---:B------:R-:W-:Y:S01]  /*7130*/  HMMA.16816.F32 R32, R100.reuse, R126, R32 ;  /* 0x0000007e6420723c */ /* 0x040fe20000001820 */
[----:B------:R-:W-:Y:S07]  /*7140*/  LDSM.16.MT88.4 R124, [R203+0x1900] ;  /* 0x00190000cb7c783b */ /* 0x000fee0000004200 */
[C---:B----4-:R-:W-:Y:S08]  /*7150*/  HMMA.16816.F32 R36, R100.reuse, R116, R36 ;  /* 0x000000746424723c */ /* 0x050ff00000001824 */
[C---:B------:R-:W-:Y:S01]  /*7160*/  HMMA.16816.F32 R40, R100.reuse, R118, R40 ;  /* 0x000000766428723c */ /* 0x040fe20000001828 */
[----:B------:R-:W4:Y:S07]  /*7170*/  LDSM.16.MT88.4 R116, [R197+0x5100] ;  /* 0x00510000c574783b */ /* 0x000f2e0000004200 */
[C---:B------:R-:W-:Y:S08]  /*7180*/  HMMA.16816.F32 R44, R100.reuse, R128, R44 ;  /* 0x00000080642c723c */ /* 0x040ff0000000182c */
[C---:B------:R-:W-:Y:S08]  /*7190*/  HMMA.16816.F32 R48, R100.reuse, R130, R48 ;  /* 0x000000826430723c */ /* 0x040ff00000001830 */
[C---:B------:R-:W-:Y:S07]  /*71a0*/  HMMA.16816.F32 R52, R100.reuse, R136, R52 ;  /* 0x000000886434723c */ /* 0x040fee0000001834 */
[----:B------:R-:W-:Y:S01]  /*71b0*/  F2FP.PACK_AB R136, R229, R222 ;  /* 0x000000dee588723e */ /* 0x000fe200000000ff */
[C---:B------:R-:W-:Y:S04]  /*71c0*/  HMMA.16816.F32 R56, R100.reuse, R138, R56 ;  /* 0x0000008a6438723c */ /* 0x040fe80000001838 */
[----:B------:R-:W-:Y:S01]  /*71d0*/  F2FP.PACK_AB R137, R223, R224 ;  /* 0x000000e0df89723e */ /* 0x000fe200000000ff */
[----:B------:R-:W-:Y:S02]  /*71e0*/  FADD.FTZ R222, R222, R233 ;  /* 0x000000e9dede7221 */ /* 0x000fe40000010000 */
[----:B------:R-:W-:Y:S01]  /*71f0*/  F2FP.PACK_AB R138, R225, R220 ;  /* 0x000000dce18a723e */ /* 0x000fe200000000ff */
[C---:B---3--:R-:W-:Y:S04]  /*7200*/  HMMA.16816.F32 R60, R100.reuse, R104, R60 ;  /* 0x00000068643c723c */ /* 0x048fe8000000183c */
[----:B------:R-:W-:Y:S01]  /*7210*/  F2FP.PACK_AB R139, R133, R134 ;  /* 0x00000086858b723e */ /* 0x000fe200000000ff */
[----:B------:R-:W-:Y:S03]  /*7220*/  FADD.FTZ R229, R229, R222 ;  /* 0x000000dee5e57221 */ /* 0x000fe60000010000 */
[C---:B------:R-:W-:Y:S01]  /*7230*/  HMMA.16816.F32 R64, R100.reuse, R106, R64 ;  /* 0x0000006a6440723c */ /* 0x040fe20000001840 */
[----:B------:R-:W3:Y:S03]  /*7240*/  LDSM.16.MT88.4 R104, [R196+0x5100] ;  /* 0x00510000c468783b */ /* 0x000ee60000004200 */
[----:B------:R-:W-:Y:S04]  /*7250*/  FADD.FTZ R220, R220, R229 ;  /* 0x000000e5dcdc7221 */ /* 0x000fe80000010000 */
[C---:B-1----:R-:W-:Y:S04]  /*7260*/  HMMA.16816.F32 R68, R100.reuse, R108, R68 ;  /* 0x0000006c6444723c */ /* 0x042fe80000001844 */
[----:B------:R-:W-:Y:S04]  /*7270*/  FADD.FTZ R221, R225, R220 ;  /* 0x000000dce1dd7221 */ /* 0x000fe80000010000 */
[C---:B------:R-:W-:Y:S01]  /*7280*/  HMMA.16816.F32 R72, R100.reuse, R110, R72 ;  /* 0x0000006e6448723c */ /* 0x040fe20000001848 */
[----:B------:R-:W1:Y:S07]  /*7290*/  LDSM.16.MT88.4 R108, [R198+0x1900] ;  /* 0x00190000c66c783b */ /* 0x000e6e0000004200 */
[C---:B--2---:R-:W-:Y:S08]  /*72a0*/  HMMA.16816.F32 R76, R100.reuse, R112, R76 ;  /* 0x00000070644c723c */ /* 0x044ff0000000184c */
[C---:B------:R-:W-:Y:S08]  /*72b0*/  HMMA.16816.F32 R80, R100.reuse, R114, R80 ;  /* 0x000000726450723c */ /* 0x040ff00000001850 */
[C---:B----4-:R-:W-:Y:S08]  /*72c0*/  HMMA.16816.F32 R84, R100.reuse, R116, R84 ;  /* 0x000000746454723c */ /* 0x050ff00000001854 */
[C---:B------:R-:W-:Y:S08]  /*72d0*/  HMMA.16816.F32 R88, R100.reuse, R118, R88 ;  /* 0x000000766458723c */ /* 0x040ff00000001858 */
[C---:B---3--:R-:W-:Y:S08]  /*72e0*/  HMMA.16816.F32 R92, R100.reuse, R104, R92 ;  /* 0x00000068645c723c */ /* 0x048ff0000000185c */
[----:B------:R-:W-:Y:S08]  /*72f0*/  HMMA.16816.F32 R96, R100, R106, R96 ;  /* 0x0000006a6460723c */ /* 0x000ff00000001860 */
[C---:B------:R-:W-:Y:S01]  /*7300*/  HMMA.16816.F32 R128, R136.reuse, R124, R4 ;  /* 0x0000007c8880723c */ /* 0x040fe20000001804 */
[----:B------:R-:W2:Y:S07]  /*7310*/  LDSM.16.MT88.4 R4, [R198+0x5900] ;  /* 0x00590000c604783b */ /* 0x000eae0000004200 */
[C---:B------:R-:W-:Y:S01]  /*7320*/  HMMA.16816.F32 R124, R136.reuse, R126, R8 ;  /* 0x0000007e887c723c */ /* 0x040fe20000001808 */
[----:B------:R-:W3:Y:S07]  /*7330*/  LDSM.16.MT88.4 R8, [R197+0x5900] ;  /* 0x00590000c508783b */ /* 0x000eee0000004200 */
[C---:B-1----:R-:W-:Y:S01]  /*7340*/  HMMA.16816.F32 R120, R136.reuse, R108, R12 ;  /* 0x0000006c8878723c */ /* 0x042fe2000000180c */
[----:B------:R-:W1:Y:S07]  /*7350*/  LDSM.16.MT88.4 R12, [R196+0x5900] ;  /* 0x00590000c40c783b */ /* 0x000e6e0000004200 */
[C---:B------:R-:W-:Y:S08]  /*7360*/  HMMA.16816.F32 R116, R136.reuse, R110, R16 ;  /* 0x0000006e8874723c */ /* 0x040ff00000001810 */
        /* <DEDUP_REMOVED lines=14> */
[C---:B--2---:R-:W-:Y:S07]  /*7450*/  HMMA.16816.F32 R76, R136.reuse, R4, R76 ;  /* 0x00000004884c723c */ /* 0x044fee000000184c */
[----:B------:R-:W-:Y:S01]  /*7460*/  FADD.FTZ R5, R169, R170 ;  /* 0x000000aaa9057221 */ /* 0x000fe20000010000 */
[C---:B------:R-:W-:Y:S04]  /*7470*/  HMMA.16816.F32 R80, R136.reuse, R6, R80 ;  /* 0x000000068850723c */ /* 0x040fe80000001850 */
[----:B------:R-:W-:Y:S04]  /*7480*/  FADD.FTZ R5, R168, R5 ;  /* 0x00000005a8057221 */ /* 0x000fe80000010000 */
[C---:B---3--:R-:W-:Y:S04]  /*7490*/  HMMA.16816.F32 R84, R136.reuse, R8, R84 ;  /* 0x000000088854723c */ /* 0x048fe80000001854 */
[----:B------:R-:W-:Y:S04]  /*74a0*/  FADD.FTZ R178, R178, R5 ;  /* 0x00000005b2b27221 */ /* 0x000fe80000010000 */
[C---:B------:R-:W-:Y:S04]  /*74b0*/  HMMA.16816.F32 R88, R136.reuse, R10, R88 ;  /* 0x0000000a8858723c */ /* 0x040fe80000001858 */
[----:B------:R-:W-:Y:S04]  /*74c0*/  FADD.FTZ R179, R179, R178 ;  /* 0x000000b2b3b37221 */ /* 0x000fe80000010000 */
[----:B------:R-:W-:Y:S01]  /*74d0*/  FADD.FTZ R182, R182, R179 ;  /* 0x000000b3b6b67221 */ /* 0x000fe20000010000 */
[C---:B-1----:R-:W-:Y:S03]  /*74e0*/  HMMA.16816.F32 R92, R136.reuse, R12, R92 ;  /* 0x0000000c885c723c */ /* 0x042fe6000000185c */
[----:B------:R-:W-:Y:S04]  /*74f0*/  FADD.FTZ R183, R183, R182 ;  /* 0x000000b6b7b77221 */ /* 0x000fe80000010000 */
[----:B------:R-:W-:Y:S01]  /*7500*/  FADD.FTZ R230, R230, R183 ;  /* 0x000000b7e6e67221 */ /* 0x000fe20000010000 */
[----:B------:R-:W-:Y:S04]  /*7510*/  HMMA.16816.F32 R96, R136, R14, R96 ;  /* 0x0000000e8860723c */ /* 0x000fe80000001860 */
[----:B------:R-:W-:Y:S04]  /*7520*/  FADD.FTZ R231, R231, R230 ;  /* 0x000000e6e7e77221 */ /* 0x000fe80000010000 */
[----:B------:R-:W-:Y:S04]  /*7530*/  FADD.FTZ R226, R226, R231 ;  /* 0x000000e7e2e27221 */ /* 0x000fe80000010000 */
[----:B------:R-:W-:Y:S04]  /*7540*/  FADD.FTZ R227, R227, R226 ;  /* 0x000000e2e3e37221 */ /* 0x000fe80000010000 */
[----:B------:R-:W-:Y:S04]  /*7550*/  FADD.FTZ R224, R224, R227 ;  /* 0x000000e3e0e07221 */ /* 0x000fe80000010000 */
[----:B------:R-:W-:Y:S04]  /*7560*/  FADD.FTZ R223, R223, R224 ;  /* 0x000000e0dfdf7221 */ /* 0x000fe80000010000 */
[----:B------:R-:W-:Y:S04]  /*7570*/  FADD.FTZ R134, R134, R223 ;  /* 0x000000df86867221 */ /* 0x000fe80000010000 */
[----:B------:R-:W-:Y:S01]  /*7580*/  FADD.FTZ R219, R133, R134 ;  /* 0x0000008685db7221 */ /* 0x000fe20000010000 */
[----:B------:R-:W-:-:S05]  /*7590*/  @P4 BRA `(.L_x_12) ;  /* 0xffffd5f000004947 */ /* 0x000fca000383ffff */
.L_x_11:
[----:B------:R-:W1:Y:S01]  /*75a0*/  SHFL.BFLY PT, R6, R221, 0x2, 0x1f ;  /* 0x0c401f00dd067f89 */ /* 0x000e6200000e0000 */
[----:B------:R-:W-:-:S03]  /*75b0*/  PLOP3.LUT P2, PT, PT, PT, PT, 0x8, 0x0 ;  /* 0x000000000000781c */ /* 0x000fc60003f4e170 */
[----:B------:R-:W2:Y:S01]  /*75c0*/  SHFL.BFLY PT, R0, R219, 0x2, 0x1f ;  /* 0x0c401f00db007f89 */ /* 0x000ea200000e0000 */
[----:B-1----:R-:W-:Y:S02]  /*75d0*/  FADD.FTZ R6, R6, R221 ;  /* 0x000000dd06067221 */ /* 0x002fe40000010000 */
[----:B--2---:R-:W-:-:S03]  /*75e0*/  FADD.FTZ R7, R0, R219 ;  /* 0x000000db00077221 */ /* 0x004fc60000010000 */
[----:B------:R-:W1:Y:S01]  /*75f0*/  SHFL.BFLY PT, R5, R6, 0x1, 0x1f ;  /* 0x0c201f0006057f89 */ /* 0x000e6200000e0000 */
[----:B------:R-:W-:-:S03]  /*7600*/  MOV R0, RZ ;  /* 0x000000ff00007202 */ /* 0x000fc60000000f00 */
[----:B------:R-:W2:Y:S01]  /*7610*/  SHFL.BFLY PT, R2, R7, 0x1, 0x1f ;  /* 0x0c201f0007027f89 */ /* 0x000ea200000e0000 */
[----:B-1----:R-:W-:Y:S01]  /*7620*/  FADD.FTZ R4, R6, R5 ;  /* 0x0000000506047221 */ /* 0x002fe20000010000 */
[----:B------:R-:W-:Y:S01]  /*7630*/  MOV R5, RZ ;  /* 0x000000ff00057202 */ /* 0x000fe20000000f00 */
[----:B--2---:R-:W-:-:S03]  /*7640*/  FADD.FTZ R2, R2, R7 ;  /* 0x0000000702027221 */ /* 0x004fc60000010000 */
[----:B------:R-:W-:Y:S02]  /*7650*/  FSETP.NE.FTZ.AND P1, PT, R4, RZ, PT ;  /* 0x000000ff0400720b */ /* 0x000fe40003f35000 */
[----:B------:R-:W-:-:S11]  /*7660*/  FSETP.NE.FTZ.AND P0, PT, R2, RZ, PT ;  /* 0x000000ff0200720b */ /* 0x000fd60003f15000 */
[----:B------:R-:W1:Y:S01]  /*7670*/  @P1 MUFU.RCP R5, R4 ;  /* 0x0000000400051308 */ /* 0x000e620000001000 */
[----:B------:R-:W-:Y:S02]  /*7680*/  @P1 MOV R8, 0x3f317218 ;  /* 0x3f31721800081802 */ /* 0x000fe40000000f00 */
[----:B------:R-:W-:-:S05]  /*7690*/  @P0 MOV R9, 0x3f317218 ;  /* 0x3f31721800090802 */ /* 0x000fca0000000f00 */
[----:B------:R-:W2:Y:S08]  /*76a0*/  @P1 MUFU.LG2 R4, R4 ;  /* 0x0000000400041308 */ /* 0x000eb00000000c00 */
[----:B------:R-:W3:Y:S01]  /*76b0*/  @P0 MUFU.LG2 R6, R2 ;  /* 0x0000000200060308 */ /* 0x000ee20000000c00 */
[C---:B-1----:R-:W-:Y:S02]  /*76c0*/  FMUL.FTZ R128, R5.reuse, R128 ;  /* 0x0000008005807220 */ /* 0x042fe40000410000 */
[----:B------:R-:W-:-:S02]  /*76d0*/  FMUL.FTZ R129, R5, R129 ;  /* 0x0000008105817220 */ /* 0x000fc40000410000 */
[C---:B------:R-:W-:Y:S02]  /*76e0*/  FMUL.FTZ R124, R5.reuse, R124 ;  /* 0x0000007c057c7220 */ /* 0x040fe40000410000 */
[C---:B------:R-:W-:Y:S01]  /*76f0*/  FMUL.FTZ R125, R5.reuse, R125 ;  /* 0x0000007d057d7220 */ /* 0x040fe20000410000 */
[----:B------:R1:W4:Y:S01]  /*7700*/  @P0 MUFU.RCP R0, R2 ;  /* 0x0000000200000308 */ /* 0x0003220000001000 */
[----:B--2---:R-:W-:Y:S02]  /*7710*/  @P1 FMUL.FTZ R7, R4, 0.69314718246459960938 ;  /* 0x3f31721804071820 */ /* 0x004fe40000410000 */
[----:B------:R-:W-:Y:S02]  /*7720*/  @P1 FMUL.FTZ R4, R8, c[0x0][0x2d0] ;  /* 0x0000b40008041a20 */ /* 0x000fe40000410000 */
[C---:B------:R-:W-:Y:S02]  /*7730*/  FMUL.FTZ R120, R5.reuse, R120 ;  /* 0x0000007805787220 */ /* 0x040fe40000410000 */
[----:B------:R-:W-:-:S02]  /*7740*/  FMUL.FTZ R121, R5, R121 ;  /* 0x0000007905797220 */ /* 0x000fc40000410000 */
[----:B---3--:R-:W-:Y:S02]  /*7750*/  @P0 FMUL.FTZ R8, R6, 0.69314718246459960938 ;  /* 0x3f31721806080820 */ /* 0x008fe40000410000 */
[----:B------:R-:W-:Y:S02]  /*7760*/  @P0 FMUL.FTZ R6, R9, c[0x0][0x2d0] ;  /* 0x0000b40009060a20 */ /* 0x000fe40000410000 */
[C---:B------:R-:W-:Y:S02]  /*7770*/  FMUL.FTZ R116, R5.reuse, R116 ;  /* 0x0000007405747220 */ /* 0x040fe40000410000 */
[C---:B------:R-:W-:Y:S01]  /*7780*/  FMUL.FTZ R117, R5.reuse, R117 ;  /* 0x0000007505757220 */ /* 0x040fe20000410000 */
[----:B-1----:R-:W-:Y:S01]  /*7790*/  MOV R2, 0xff800000 ;  /* 0xff80000000027802 */ /* 0x002fe20000000f00 */
[C---:B------:R-:W-:Y:S02]  /*77a0*/  FMUL.FTZ R112, R5.reuse, R112 ;  /* 0x0000007005707220 */ /* 0x040fe40000410000 */
[----:B------:R-:W-:-:S02]  /*77b0*/  FMUL.FTZ R113, R5, R113 ;  /* 0x0000007105717220 */ /* 0x000fc40000410000 */
[C---:B------:R-:W-:Y:S02]  /*77c0*/  FMUL.FTZ R108, R5.reuse, R108 ;  /* 0x0000006c056c7220 */ /* 0x040fe40000410000 */
[C---:B------:R-:W-:Y:S02]  /*77d0*/  FMUL.FTZ R109, R5.reuse, R109 ;  /* 0x0000006d056d7220 */ /* 0x040fe40000410000 */
[C---:B------:R-:W-:Y:S02]  /*77e0*/  FMUL.FTZ R104, R5.reuse, R104 ;  /* 0x0000006805687220 */ /* 0x040fe40000410000 */
[C---:B------:R-:W-:Y:S02]  /*77f0*/  FMUL.FTZ R105, R5.reuse, R105 ;  /* 0x0000006905697220 */ /* 0x040fe40000410000 */
        /* <DEDUP_REMOVED lines=33> */
[----:B------:R-:W-:Y:S01]  /*7a10*/  FMUL.FTZ R97, R5, R97 ;  /* 0x0000006105617220 */ /* 0x000fe20000410000 */
[----:B------:R-:W-:Y:S01]  /*7a20*/  MOV R5, 0xff800000 ;  /* 0xff80000000057802 */ /* 0x000fe20000000f00 */
[C---:B----4-:R-:W-:Y:S02]  /*7a30*/  FMUL.FTZ R130, R0.reuse, R130 ;  /* 0x0000008200827220 */ /* 0x050fe40000410000 */
        /* <DEDUP_REMOVED lines=46> */
[----:B------:R-:W-:Y:S02]  /*7d20*/  FMUL.FTZ R99, R0, R99 ;  /* 0x0000006300637220 */ /* 0x000fe40000410000 */
[----:B------:R-:W-:Y:S02]  /*7d30*/  @P1 FFMA.FTZ R2, R4, R132, R7 ;  /* 0x0000008404021223 */ /* 0x000fe40000010007 */
[----:B------:R-:W-:Y:S02]  /*7d40*/  @P0 FFMA.FTZ R5, R6, R3, R8 ;  /* 0x0000000306050223 */ /* 0x000fe40000010008 */
.L_x_3:
[----:B------:R-:W-:Y:S05]  /*7d50*/  @P2 BRA `(.L_x_15) ;  /* 0x0000196000002947 */ /* 0x000fea0003800000 */
[----:B------:R-:W3:Y:S01]  /*7d60*/  S2R R11, SR_TID.X ;  /* 0x00000000000b7919 */ /* 0x000ee20000002100 */
[----:B------:R-:W-:Y:S01]  /*7d70*/  USHF.R.S32.HI UR6, URZ, 0x1f, UR10 ;  /* 0x0000001f3f067899 */ /* 0x000fe2000801140a */
[----:B------:R-:W-:Y:S01]  /*7d80*/  IMAD R6, RZ, RZ, -UR10 ;  /* 0x8000000aff067e24 */ /* 0x000fe2000f8e02ff */
[----:B------:R-:W-:Y:S01]  /*7d90*/  ULDC.64 UR4, c[0x0][0x4d0] ;  /* 0x0001340000047ab9 */ /* 0x000fe20000000a00 */
[----:B------:R-:W4:Y:S01]  /*7da0*/  S2R R3, SR_CTAID.Y ;  /* 0x0000000000037919 */ /* 0x000f220000002600 */
[----:B------:R-:W-:Y:S01]  /*7db0*/  UIMAD UR7, UR6, UR4, URZ ;  /* 0x00000004060772a4 */ /* 0x000fe2000f8e023f */
[----:B------:R-:W-:Y:S01]  /*7dc0*/  IMAD.MOV.U32 R9, RZ, RZ, c[0x0][0x4e8] ;  /* 0x00013a00ff097624 */ /* 0x000fe200078e00ff */
[----:B--2---:R-:W-:Y:S01]  /*7dd0*/  UIMAD.WIDE.U32 UR8, UR10, UR4, URZ ;  /* 0x000000040a0872a5 */ /* 0x004fe2000f8e003f */
[----:B------:R-:W2:Y:S01]  /*7de0*/  S2R R8, SR_CTAID.Z ;  /* 0x0000000000087919 */ /* 0x000ea20000002700 */
[----:B------:R-:W-:Y:S01]  /*7df0*/  UIMAD UR7, UR10, UR5, UR7 ;  /* 0x000000050a0772a4 */ /* 0x000fe2000f8e0207 */
[----:B------:R-:W-:Y:S01]  /*7e00*/  BSSY B0, `(.L_x_16) ;  /* 0x00000f9000007945 */ /* 0x000fe20003800000 */
[C---:B------:R-:W-:Y:S01]  /*7e10*/  ISETP.NE.AND P1, PT, R9.reuse, 0x1, PT ;  /* 0x000000010900780c */ /* 0x040fe20003f25270 */
[----:B------:R-:W-:Y:S01]  /*7e20*/  ULDC.64 UR4, c[0x0][0x438] ;  /* 0x00010e0000047ab9 */ /* 0x000fe20000000a00 */
[----:B------:R-:W-:Y:S01]  /*7e30*/  MOV R17, UR9 ;  /* 0x0000000900117c02 */ /* 0x000fe20008000f00 */
[----:B------:R-:W-:Y:S01]  /*7e40*/  UIMAD.WIDE.U32 UR14, UR10, UR4, URZ ;  /* 0x000000040a0e72a5 */ /* 0x000fe2000f8e003f */
[----:B------:R-:W-:Y:S01]  /*7e50*/  IMAD.U32 R16, RZ, RZ, UR8 ;  /* 0x00000008ff107e24 */ /* 0x000fe2000f8e00ff */
[----:B------:R-:W-:Y:S01]  /*7e60*/  UIMAD UR4, UR6, UR4, URZ ;  /* 0x00000004060472a4 */ /* 0x000fe2000f8e023f */
[----:B------:R-:W-:Y:S01]  /*7e70*/  IMAD R9, R9, c[0x0][0x388], RZ ;  /* 0x0000e20009097a24 */ /* 0x000fe200078e02ff */
[----:B------:R-:W-:-:S02]  /*7e80*/  UIADD3 UR7, UR9, UR7, URZ ;  /* 0x0000000709077290 */ /* 0x000fc4000fffe03f */
[----:B------:R-:W-:Y:S01]  /*7e90*/  UIMAD UR4, UR10, UR5, UR4 ;  /* 0x000000050a0472a4 */ /* 0x000fe2000f8e0204 */
[----:B------:R-:W-:Y:S01]  /*7ea0*/  MOV R14, UR14 ;  /* 0x0000000e000e7c02 */ /* 0x000fe20008000f00 */
[----:B------:R-:W-:Y:S01]  /*7eb0*/  IMAD.U32 R15, RZ, RZ, UR15 ;  /* 0x0000000fff0f7e24 */ /* 0x000fe2000f8e00ff */
[----:B---3--:R-:W-:Y:S01]  /*7ec0*/  SHF.R.S32.HI R0, RZ, 0x1f, R11 ;  /* 0x0000001fff007819 */ /* 0x008fe2000001140b */
[----:B------:R-:W-:Y:S01]  /*7ed0*/  UIADD3 UR4, UR15, UR4, URZ ;  /* 0x000000040f047290 */ /* 0x000fe2000fffe03f */
[----:B------:R-:W-:Y:S02]  /*7ee0*/  IMAD.U32 R17, RZ, RZ, UR7 ;  /* 0x00000007ff117e24 */ /* 0x000fe4000f8e00ff */
[-C--:B------:R-:W-:Y:S01]  /*7ef0*/  LEA.HI R13, R0, R11.reuse, RZ, 0x5 ;  /* 0x0000000b000d7211 */ /* 0x080fe200078f28ff */
[----:B----4-:R-:W-:Y:S01]  /*7f00*/  IMAD R6, R6, c[0x0][0x550], R3 ;  /* 0x0001540006067a24 */ /* 0x010fe200078e0203 */
[----:B------:R-:W-:Y:S01]  /*7f10*/  LEA.HI R0, R0, R11, RZ, 0x2 ;  /* 0x0000000b00007211 */ /* 0x000fe200078f10ff */
[----:B------:R-:W-:Y:S01]  /*7f20*/  IMAD.U32 R15, RZ, RZ, UR4 ;  /* 0x00000004ff0f7e24 */ /* 0x000fe2000f8e00ff */
[----:B-1----:R-:W-:Y:S01]  /*7f30*/  LOP3.LUT R4, R13, 0xffffffe0, RZ, 0xc0, !PT ;  /* 0xffffffe00d047812 */ /* 0x002fe200078ec0ff */
[----:B--2---:R-:W-:Y:S01]  /*7f40*/  IMAD.WIDE.U32 R16, R8, c[0x0][0x4d8], R16 ;  /* 0x0001360008107a25 */ /* 0x004fe200078e0010 */
[----:B------:R-:W-:-:S02]  /*7f50*/  SHF.R.S32.HI R10, RZ, 0x5, R13 ;  /* 0x00000005ff0a7819 */ /* 0x000fc4000001140d */
[----:B------:R-:W-:Y:S01]  /*7f60*/  SHF.R.S32.HI R13, RZ, 0x1f, R13 ;  /* 0x0000001fff0d7819 */ /* 0x000fe2000001140d */
[----:B------:R-:W-:Y:S01]  /*7f70*/  IMAD.IADD R4, R11, 0x1, -R4 ;  /* 0x000000010b047824 */ /* 0x000fe200078e0a04 */
[----:B------:R-:W-:Y:S01]  /*7f80*/  LOP3.LUT R0, R0, 0xfffffffc, RZ, 0xc0, !PT ;  /* 0xfffffffc00007812 */ /* 0x000fe200078ec0ff */
[----:B------:R-:W-:Y:S01]  /*7f90*/  IMAD.WIDE.U32 R14, R8, c[0x0][0x440], R14 ;  /* 0x00011000080e7a25 */ /* 0x000fe200078e000e */
[----:B------:R-:W-:Y:S02]  /*7fa0*/  LEA.HI R13, R13, R10, RZ, 0x3 ;  /* 0x0000000a0d0d7211 */ /* 0x000fe400078f18ff */
[----:B------:R-:W-:Y:S01]  /*7fb0*/  IADD3 R11, -R0, R11, RZ ;  /* 0x0000000b000b7210 */ /* 0x000fe20007ffe1ff */
[----:B------:R-:W-:Y:S01]  /*7fc0*/  IMAD.MOV.U32 R20, RZ, RZ, R14 ;  /* 0x000000ffff147224 */ /* 0x000fe200078e000e */
[----:B------:R-:W-:Y:S01]  /*7fd0*/  LOP3.LUT R13, R13, 0xffffff8, RZ, 0xc0, !PT ;  /* 0x0ffffff80d0d7812 */ /* 0x000fe200078ec0ff */
[----:B------:R-:W1:Y:S01]  /*7fe0*/  S2R R0, SR_CTAID.X ;  /* 0x0000000000007919 */ /* 0x000e620000002500 */
[----:B------:R-:W-:-:S02]  /*7ff0*/  SHF.R.S32.HI R3, RZ, 0x1f, R4 ;  /* 0x0000001fff037819 */ /* 0x000fc40000011404 */
[----:B------:R-:W-:Y:S01]  /*8000*/  SHF.R.S32.HI R7, RZ, 0x1f, R8 ;  /* 0x0000001fff077819 */ /* 0x000fe20000011408 */
[----:B------:R-:W-:Y:S01]  /*8010*/  IMAD.IADD R13, R10, 0x1, -R13 ;  /* 0x000000010a0d7824 */ /* 0x000fe200078e0a0d */
[----:B------:R-:W-:Y:S02]  /*8020*/  LEA.HI R10, R11, R11, RZ, 0x1 ;  /* 0x0000000b0b0a7211 */ /* 0x000fe400078f08ff */
[----:B------:R-:W-:Y:S02]  /*8030*/  LEA.HI R3, R3, R4, RZ, 0x2 ;  /* 0x0000000403037211 */ /* 0x000fe400078f10ff */
[----:B------:R-:W-:Y:S02]  /*8040*/  LOP3.LUT R10, R10, 0x1ffffffe, RZ, 0xc0, !PT ;  /* 0x1ffffffe0a0a7812 */ /* 0x000fe400078ec0ff */
[----:B------:R-:W-:Y:S02]  /*8050*/  SHF.R.S32.HI R12, RZ, 0x2, R3 ;  /* 0x00000002ff0c7819 */ /* 0x000fe40000011403 */
[----:B------:R-:W-:Y:S01]  /*8060*/  IADD3 R10, R11, -R10, RZ ;  /* 0x8000000a0b0a7210 */ /* 0x000fe20007ffe0ff */
[----:B------:R-:W-:Y:S01]  /*8070*/  IMAD R11, R7, c[0x0][0x4d8], RZ ;  /* 0x00013600070b7a24 */ /* 0x000fe200078e02ff */
[----:B------:R-:W-:Y:S01]  /*8080*/  LOP3.LUT R3, R3, 0x7ffffffc, RZ, 0xc0, !PT ;  /* 0x7ffffffc03037812 */ /* 0x000fe200078ec0ff */
[----:B------:R-:W-:-:S02]  /*8090*/  IMAD R13, R13, 0x10, R12 ;  /* 0x000000100d0d7824 */ /* 0x000fc400078e020c */
[----:B------:R-:W-:Y:S02]  /*80a0*/  IMAD R7, R7, c[0x0][0x440], RZ ;  /* 0x0001100007077a24 */ /* 0x000fe400078e02ff */
[----:B------:R-:W-:Y:S02]  /*80b0*/  IMAD R19, R10, 0x8, R13 ;  /* 0x000000080a137824 */ /* 0x000fe400078e020d */
[C---:B------:R-:W-:Y:S02]  /*80c0*/  IMAD R7, R8.reuse, c[0x0][0x444], R7 ;  /* 0x0001110008077a24 */ /* 0x040fe400078e0207 */
[----:B------:R-:W-:Y:S01]  /*80d0*/  IMAD R11, R8, c[0x0][0x4dc], R11 ;  /* 0x00013700080b7a24 */ /* 0x000fe200078e020b */
[C---:B-1----:R-:W-:Y:S01]  /*80e0*/  LEA R19, R0.reuse, R19, 0x7 ;  /* 0x0000001300137211 */ /* 0x042fe200078e38ff */
[----:B------:R-:W-:Y:S01]  /*80f0*/  IMAD.IADD R21, R15, 0x1, R7 ;  /* 0x000000010f157824 */ /* 0x000fe200078e0207 */
[----:B------:R-:W-:Y:S01]  /*8100*/  SHF.R.S32.HI R8, RZ, 0x1f, R6 ;  /* 0x0000001fff087819 */ /* 0x000fe20000011406 */
[----:B------:R-:W-:Y:S01]  /*8110*/  IMAD.IADD R17, R17, 0x1, R11 ;  /* 0x0000000111117824 */ /* 0x000fe200078e020b */
[----:B------:R-:W-:Y:S01]  /*8120*/  MOV R10, R19 ;  /* 0x00000013000a7202 */ /* 0x000fe20000000f00 */
[----:B------:R-:W-:Y:S01]  /*8130*/  @P1 IMAD.HI.U32 R7, R19, c[0x0][0x4ec], RZ ;  /* 0x00013b0013071a27 */ /* 0x000fe200078e00ff */
[----:B------:R-:W-:-:S03]  /*8140*/  LEA R0, R0, R13, 0x7 ;  /* 0x0000000d00007211 */ /* 0x000fc600078e38ff */
[C---:B------:R-:W-:Y:S01]  /*8150*/  IMAD R11, R8.reuse, c[0x0][0x4e0], RZ ;  /* 0x00013800080b7a24 */ /* 0x040fe200078e02ff */
[----:B------:R-:W-:Y:S01]  /*8160*/  @P1 SHF.R.U32.HI R10, RZ, c[0x0][0x4f0], R7 ;  /* 0x00013c00ff0a1a19 */ /* 0x000fe20000011607 */
[----:B------:R-:W-:Y:S01]  /*8170*/  IMAD R15, R8, c[0x0][0x448], RZ ;  /* 0x00011200080f7a24 */ /* 0x000fe200078e02ff */
[----:B------:R-:W-:Y:S01]  /*8180*/  MOV R7, R19 ;  /* 0x0000001300077202 */ /* 0x000fe20000000f00 */
[C---:B------:R-:W-:Y:S01]  /*8190*/  IMAD R11, R6.reuse, c[0x0][0x4e4], R11 ;  /* 0x00013900060b7a24 */ /* 0x040fe200078e020b */
[--C-:B------:R-:W-:Y:S01]  /*81a0*/  SHF.R.S32.HI R12, RZ, 0x1f, R10.reuse ;  /* 0x0000001fff0c7819 */ /* 0x100fe2000001140a */
[----:B------:R-:W-:Y:S02]  /*81b0*/  IMAD.MOV R8, RZ, RZ, -R10 ;  /* 0x000000ffff087224 */ /* 0x000fe400078e0a0a */
[C---:B------:R-:W-:Y:S02]  /*81c0*/  IMAD R15, R6.reuse, c[0x0][0x44c], R15 ;  /* 0x00011300060f7a24 */ /* 0x040fe400078e020f */
[----:B------:R-:W-:-:S04]  /*81d0*/  IMAD.WIDE.U32 R20, R6, c[0x0][0x448], R20 ;  /* 0x0001120006147a25 */ /* 0x000fc800078e0014 */
[----:B------:R-:W-:-:S04]  /*81e0*/  IMAD.WIDE.U32 R16, R6, c[0x0][0x4e0], R16 ;  /* 0x0001380006107a25 */ /* 0x000fc800078e0010 */
[----:B------:R-:W-:Y:S01]  /*81f0*/  @P1 IMAD.HI.U32 R6, R19, c[0x0][0x4ec], RZ ;  /* 0x00013b0013061a27 */ /* 0x000fe200078e00ff */
[----:B------:R-:W-:Y:S01]  /*8200*/  BAR.SYNC.DEFER_BLOCKING 0x1, 0x100 ;  /* 0x0044000000007b1d */ /* 0x000fe20000010000 */
[----:B------:R-:W-:Y:S02]  /*8210*/  IADD3 R10, P0, R10, R16, RZ ;  /* 0x000000100a0a7210 */ /* 0x000fe40007f1e0ff */
[----:B------:R-:W-:Y:S01]  /*8220*/  IMAD R8, R8, c[0x0][0x4e8], R19 ;  /* 0x00013a0008087a24 */ /* 0x000fe200078e0213 */
[----:B------:R-:W-:Y:S01]  /*8230*/  @P1 SHF.R.U32.HI R7, RZ, c[0x0][0x4f0], R6 ;  /* 0x00013c00ff071a19 */ /* 0x000fe20000011606 */
[----:B------:R-:W-:Y:S01]  /*8240*/  IMAD.IADD R21, R21, 0x1, R15 ;  /* 0x0000000115157824 */ /* 0x000fe200078e020f */
[----:B------:R-:W-:Y:S01]  /*8250*/  IADD3.X R11, R12, R17, R11, P0, !PT ;  /* 0x000000110c0b7210 */ /* 0x000fe200007fe40b */
[----:B------:R-:W-:Y:S01]  /*8260*/  IMAD.IADD R3, R4, 0x1, -R3 ;  /* 0x0000000104037824 */ /* 0x000fe200078e0a03 */
[----:B------:R-:W-:Y:S01]  /*8270*/  SHF.R.S32.HI R6, RZ, 0x1f, R8 ;  /* 0x0000001fff067819 */ /* 0x000fe20000011408 */
[C---:B------:R-:W-:Y:S01]  /*8280*/  IMAD.WIDE.U32 R20, R7.reuse, c[0x0][0x430], R20 ;  /* 0x00010c0007147a25 */ /* 0x040fe200078e0014 */
[----:B------:R-:W-:-:S02]  /*8290*/  IADD3 R12, -R7, RZ, RZ ;  /* 0x000000ff070c7210 */ /* 0x000fc40007ffe1ff */
[----:B------:R-:W-:Y:S01]  /*82a0*/  LOP3.LUT P1, RZ, R4, 0x3, RZ, 0xc0, !PT ;  /* 0x0000000304ff7812 */ /* 0x000fe2000782c0ff */
[----:B------:R-:W-:Y:S01]  /*82b0*/  IMAD R15, R6, c[0x0][0x4c8], RZ ;  /* 0x00013200060f7a24 */ /* 0x000fe200078e02ff */
[----:B------:R-:W-:Y:S01]  /*82c0*/  SHF.R.S32.HI R6, RZ, 0x1f, R7 ;  /* 0x0000001fff067819 */ /* 0x000fe20000011407 */
[----:B------:R-:W-:Y:S01]  /*82d0*/  IMAD.WIDE.U32 R10, R8, c[0x0][0x4c8], R10 ;  /* 0x00013200080a7a25 */ /* 0x000fe200078e000a */
[----:B------:R-:W-:-:S03]  /*82e0*/  ISETP.GE.OR P2, PT, R0, R9, P1 ;  /* 0x000000090000720c */ /* 0x000fc60000f46670 */
[----:B------:R-:W-:Y:S01]  /*82f0*/  IMAD R15, R8, c[0x0][0x4cc], R15 ;  /* 0x00013300080f7a24 */ /* 0x000fe200078e020f */
[----:B------:R-:W-:Y:S01]  /*8300*/  LEA R8, P0, R10, c[0x0][0x4a8], 0x2 ;  /* 0x00012a000a087a11 */ /* 0x000fe200078010ff */
[----:B------:R-:W-:Y:S02]  /*8310*/  IMAD R12, R12, c[0x0][0x4e8], R19 ;  /* 0x00013a000c0c7a24 */ /* 0x000fe400078e0213 */
[----:B------:R-:W-:Y:S02]  /*8320*/  IMAD.IADD R15, R11, 0x1, R15 ;  /* 0x000000010b0f7824 */ /* 0x000fe400078e020f */
[----:B------:R-:W-:Y:S01]  /*8330*/  IMAD R6, R6, c[0x0][0x430], RZ ;  /* 0x00010c0006067a24 */ /* 0x000fe200078e02ff */
[----:B------:R-:W-:Y:S02]  /*8340*/  SHFL.IDX PT, R16, R8, 0x1, 0x1c1f ;  /* 0x003c1f0008107f89 */ /* 0x000fe400000e0000 */
[----:B------:R-:W-:Y:S01]  /*8350*/  LEA.HI.X R15, R10, c[0x0][0x4ac], R15, 0x2, P0 ;  /* 0x00012b000a0f7a11 */ /* 0x000fe200000f140f */
[----:B------:R-:W-:Y:S01]  /*8360*/  IMAD R7, R7, c[0x0][0x434], R6 ;  /* 0x00010d0007077a24 */ /* 0x000fe200078e0206 */
[----:B------:R-:W-:Y:S01]  /*8370*/  SHFL.IDX PT, R10, R8, RZ, 0x1c1f ;  /* 0x001c1fff080a7589 */ /* 0x000fe200000e0000 */
[----:B------:R-:W-:-:S02]  /*8380*/  SHF.R.S32.HI R6, RZ, 0x1f, R12 ;  /* 0x0000001fff067819 */ /* 0x000fc4000001140c */
[----:B------:R-:W-:Y:S01]  /*8390*/  IMAD.IADD R21, R21, 0x1, R7 ;  /* 0x0000000115157824 */ /* 0x000fe200078e0207 */
[----:B------:R-:W1:Y:S02]  /*83a0*/  SHFL.IDX PT, R11, R15, RZ, 0x1c1f ;  /* 0x001c1fff0f0b7589 */ /* 0x000e6400000e0000 */
[----:B------:R-:W-:Y:S01]  /*83b0*/  IMAD R7, R6, c[0x0][0x428], RZ ;  /* 0x00010a0006077a24 */ /* 0x000fe200078e02ff */
[----:B------:R-:W-:Y:S01]  /*83c0*/  IADD3 R6, R0, 0x8, RZ ;  /* 0x0000000800067810 */ /* 0x000fe20007ffe0ff */
[----:B------:R-:W2:Y:S01]  /*83d0*/  SHFL.IDX PT, R17, R15, 0x1, 0x1c1f ;  /* 0x003c1f000f117f89 */ /* 0x000ea200000e0000 */
[----:B------:R-:W-:Y:S02]  /*83e0*/  IMAD.WIDE.U32 R20, R12, c[0x0][0x428], R20 ;  /* 0x00010a000c147a25 */ /* 0x000fe400078e0014 */
[----:B------:R-:W-:Y:S02]  /*83f0*/  ISETP.GE.OR P1, PT, R6, R9, P1 ;  /* 0x000000090600720c */ /* 0x000fe40000f26670 */
[----:B------:R-:W-:-:S05]  /*8400*/  IMAD R7, R12, c[0x0][0x42c], R7 ;  /* 0x00010b000c077a24 */ /* 0x000fca00078e0207 */
[----:B------:R-:W-:Y:S02]  /*8410*/  IADD3 R12, R21, R7, RZ ;  /* 0x00000007150c7210 */ /* 0x000fe40007ffe0ff */
[----:B------:R-:W-:-:S04]  /*8420*/  LEA R7, P0, R20, c[0x0][0x400], 0x2 ;  /* 0x0001000014077a11 */ /* 0x000fc800078010ff */
[----:B------:R-:W-:Y:S01]  /*8430*/  LEA.HI.X R12, R20, c[0x0][0x404], R12, 0x2, P0 ;  /* 0x00010100140c7a11 */ /* 0x000fe200000f140c */
[----:B------:R3:W4:Y:S01]  /*8440*/  SHFL.IDX PT, R14, R7, RZ, 0x1c1f ;  /* 0x001c1fff070e7589 */ /* 0x00072200000e0000 */
[----:B------:R-:W-:-:S03]  /*8450*/  ISETP.GE.AND P0, PT, R6, R9, PT ;  /* 0x000000090600720c */ /* 0x000fc60003f06270 */
[----:B-1----:R3:W-:Y:S04]  /*8460*/  @!P2 ST.E [R10.64], R2 ;  /* 0x000000020a00a985 */ /* 0x0027e8000c10190c */
[----:B--2---:R3:W-:Y:S01]  /*8470*/  @!P1 ST.E [R16.64], R5 ;  /* 0x0000000510009985 */ /* 0x0047e2000c10190c */
[----:B------:R-:W-:Y:S02]  /*8480*/  ISETP.GE.AND P1, PT, R0, R9, PT ;  /* 0x000000090000720c */ /* 0x000fe40003f26270 */
[----:B------:R-:W-:Y:S01]  /*8490*/  SHF.L.U32 R9, R3, 0x1, RZ ;  /* 0x0000000103097819 */ /* 0x000fe200000006ff */
[----:B------:R3:W1:Y:S10]  /*84a0*/  SHFL.IDX PT, R15, R12, RZ, 0x1c1f ;  /* 0x001c1fff0c0f7589 */ /* 0x00067400000e0000 */
[----:B------:R-:W-:Y:S05]  /*84b0*/  @P1 BRA `(.L_x_17) ;  /* 0x000008d000001947 */ /* 0x000fea0003800000 */
[C---:B------:R-:W-:Y:S02]  /*84c0*/  ISETP.GE.AND P1, PT, R9.reuse, c[0x0][0x3c8], PT ;  /* 0x0000f20009007a0c */ /* 0x040fe40003f26270 */
[----:B---3--:R-:W-:-:S02]  /*84d0*/  IADD3 R5, R9, 0x8, RZ ;  /* 0x0000000809057810 */ /* 0x008fc40007ffe0ff */
[C---:B------:R-:W-:Y:S02]  /*84e0*/  IADD3 R4, R9.reuse, 0x10, RZ ;  /* 0x0000001009047810 */ /* 0x040fe40007ffe0ff */
[----:B------:R-:W-:Y:S02]  /*84f0*/  IADD3 R3, R9, 0x18, RZ ;  /* 0x0000001809037810 */ /* 0x000fe40007ffe0ff */
[----:B------:R-:W-:Y:S02]  /*8500*/  ISETP.GE.AND P5, PT, R5, c[0x0][0x3c8], PT ;  /* 0x0000f20005007a0c */ /* 0x000fe40003fa6270 */
[----:B------:R-:W-:Y:S02]  /*8510*/  ISETP.GE.AND P4, PT, R4, c[0x0][0x3c8], PT ;  /* 0x0000f20004007a0c */ /* 0x000fe40003f86270 */
[C---:B------:R-:W-:Y:S01]  /*8520*/  IADD3 R2, R9.reuse, 0x20, RZ ;  /* 0x0000002009027810 */ /* 0x040fe20007ffe0ff */
[----:B-1--4-:R-:W-:Y:S01]  /*8530*/  @!P1 IMAD.WIDE R10, R9, 0x4, R14 ;  /* 0x00000004090a9825 */ /* 0x012fe200078e020e */
[----:B------:R-:W-:-:S02]  /*8540*/  ISETP.GE.AND P3, PT, R3, c[0x0][0x3c8], PT ;  /* 0x0000f20003007a0c */ /* 0x000fc40003f66270 */
[----:B------:R-:W-:Y:S02]  /*8550*/  ISETP.GE.AND P2, PT, R2, c[0x0][0x3c8], PT ;  /* 0x0000f20002007a0c */ /* 0x000fe40003f46270 */
[C---:B------:R-:W-:Y:S01]  /*8560*/  IADD3 R0, R9.reuse, 0x28, RZ ;  /* 0x0000002809007810 */ /* 0x040fe20007ffe0ff */
[----:B------:R1:W-:Y:S01]  /*8570*/  @!P1 ST.E.64 [R10.64], R128 ;  /* 0x000000800a009985 */ /* 0x0003e2000c101b0c */
[----:B------:R-:W-:Y:S02]  /*8580*/  IADD3 R6, R9, 0x30, RZ ;  /* 0x0000003009067810 */ /* 0x000fe40007ffe0ff */
[----:B------:R-:W-:Y:S02]  /*8590*/  ISETP.GE.AND P6, PT, R0, c[0x0][0x3c8], PT ;  /* 0x0000f20000007a0c */ /* 0x000fe40003fc6270 */
[----:B------:R-:W-:Y:S02]  /*85a0*/  @!P5 LEA.HI R5, R5, R5, RZ, 0x1 ;  /* 0x000000050505d211 */ /* 0x000fe400078f08ff */
[----:B------:R-:W-:-:S02]  /*85b0*/  ISETP.GE.AND P1, PT, R6, c[0x0][0x3c8], PT ;  /* 0x0000f20006007a0c */ /* 0x000fc40003f26270 */
[----:B------:R-:W-:Y:S02]  /*85c0*/  @!P4 LEA.HI R4, R4, R4, RZ, 0x1 ;  /* 0x000000040404c211 */ /* 0x000fe400078f08ff */
[----:B------:R-:W-:Y:S02]  /*85d0*/  @!P3 LEA.HI R3, R3, R3, RZ, 0x1 ;  /* 0x000000030303b211 */ /* 0x000fe400078f08ff */
[----:B------:R-:W-:Y:S02]  /*85e0*/  @!P5 LOP3.LUT R5, R5, 0xfffffffe, RZ, 0xc0, !PT ;  /* 0xfffffffe0505d812 */ /* 0x000fe400078ec0ff */
[----:B------:R-:W-:Y:S02]  /*85f0*/  @!P4 LOP3.LUT R13, R4, 0xfffffffe, RZ, 0xc0, !PT ;  /* 0xfffffffe040dc812 */ /* 0x000fe400078ec0ff */
[----:B------:R-:W-:Y:S01]  /*8600*/  @!P2 LEA.HI R2, R2, R2, RZ, 0x1 ;  /* 0x000000020202a211 */ /* 0x000fe200078f08ff */
[----:B------:R-:W-:Y:S01]  /*8610*/  @!P5 IMAD.WIDE R4, R5, 0x4, R14 ;  /* 0x000000040504d825 */ /* 0x000fe200078e020e */
[----:B------:R-:W-:-:S02]  /*8620*/  @!P3 LOP3.LUT R3, R3, 0xfffffffe, RZ, 0xc0, !PT ;  /* 0xfffffffe0303b812 */ /* 0x000fc400078ec0ff */
[----:B------:R-:W-:Y:S02]  /*8630*/  @!P2 LOP3.LUT R17, R2, 0xfffffffe, RZ, 0xc0, !PT ;  /* 0xfffffffe0211a812 */ /* 0x000fe400078ec0ff */
[----:B------:R-:W-:Y:S01]  /*8640*/  @!P6 LEA.HI R0, R0, R0, RZ, 0x1 ;  /* 0x000000000000e211 */ /* 0x000fe200078f08ff */
[--C-:B------:R-:W-:Y:S01]  /*8650*/  @!P3 IMAD.WIDE R2, R3, 0x4, R14.reuse ;  /* 0x000000040302b825 */ /* 0x100fe200078e020e */
[----:B------:R-:W-:Y:S01]  /*8660*/  @!P1 LEA.HI R6, R6, R6, RZ, 0x1 ;  /* 0x0000000606069211 */ /* 0x000fe200078f08ff */
[----:B------:R2:W-:Y:S01]  /*8670*/  @!P5 ST.E.64 [R4.64], R124 ;  /* 0x0000007c0400d985 */ /* 0x0005e2000c101b0c */
[----:B------:R-:W-:Y:S01]  /*8680*/  IADD3 R19, R9, 0x38, RZ ;  /* 0x0000003809137810 */ /* 0x000fe20007ffe0ff */
[--C-:B------:R-:W-:Y:S01]  /*8690*/  @!P2 IMAD.WIDE R16, R17, 0x4, R14.reuse ;  /* 0x000000041110a825 */ /* 0x100fe200078e020e */
[----:B------:R-:W-:Y:S02]  /*86a0*/  IADD3 R18, R9, 0x40, RZ ;  /* 0x0000004009127810 */ /* 0x000fe40007ffe0ff */
[----:B------:R-:W-:Y:S01]  /*86b0*/  ISETP.GE.AND P5, PT, R19, c[0x0][0x3c8], PT ;  /* 0x0000f20013007a0c */ /* 0x000fe20003fa6270 */
[----:B-1----:R-:W-:Y:S01]  /*86c0*/  @!P4 IMAD.WIDE R10, R13, 0x4, R14 ;  /* 0x000000040d0ac825 */ /* 0x002fe200078e020e */
[----:B------:R-:W-:-:S02]  /*86d0*/  IADD3 R13, R9, 0x48, RZ ;  /* 0x00000048090d7810 */ /* 0x000fc40007ffe0ff */
[----:B------:R-:W-:Y:S02]  /*86e0*/  IADD3 R8, R9, 0x50, RZ ;  /* 0x0000005009087810 */ /* 0x000fe40007ffe0ff */
[----:B------:R1:W-:Y:S01]  /*86f0*/  @!P4 ST.E.64 [R10.64], R120 ;  /* 0x000000780a00c985 */ /* 0x0003e2000c101b0c */
[----:B------:R-:W-:-:S03]  /*8700*/  ISETP.GE.AND P4, PT, R18, c[0x0][0x3c8], PT ;  /* 0x0000f20012007a0c */ /* 0x000fc60003f86270 */
[----:B------:R3:W-:Y:S01]  /*8710*/  @!P3 ST.E.64 [R2.64], R116 ;  /* 0x000000740200b985 */ /* 0x0007e2000c101b0c */
[----:B------:R-:W-:Y:S02]  /*8720*/  ISETP.GE.AND P3, PT, R13, c[0x0][0x3c8], PT ;  /* 0x0000f2000d007a0c */ /* 0x000fe40003f66270 */
[----:B------:R-:W-:Y:S01]  /*8730*/  @!P5 LEA.HI R19, R19, R19, RZ, 0x1 ;  /* 0x000000131313d211 */ /* 0x000fe200078f08ff */
[----:B------:R4:W-:Y:S01]  /*8740*/  @!P2 ST.E.64 [R16.64], R112 ;  /* 0x000000701000a985 */ /* 0x0009e2000c101b0c */
[----:B------:R-:W-:Y:S02]  /*8750*/  ISETP.GE.AND P2, PT, R8, c[0x0][0x3c8], PT ;  /* 0x0000f20008007a0c */ /* 0x000fe40003f46270 */
[----:B------:R-:W-:-:S03]  /*8760*/  @!P5 LOP3.LUT R19, R19, 0xfffffffe, RZ, 0xc0, !PT ;  /* 0xfffffffe1313d812 */ /* 0x000fc600078ec0ff */
[----:B------:R-:W-:Y:S02]  /*8770*/  @!P4 LEA.HI R18, R18, R18, RZ, 0x1 ;  /* 0x000000121212c211 */ /* 0x000fe400078f08ff */
[----:B--2---:R-:W-:Y:S02]  /*8780*/  @!P6 LOP3.LUT R5, R0, 0xfffffffe, RZ, 0xc0, !PT ;  /* 0xfffffffe0005e812 */ /* 0x004fe400078ec0ff */
[----:B------:R-:W-:Y:S02]  /*8790*/  IADD3 R0, R9, 0x58, RZ ;  /* 0x0000005809007810 */ /* 0x000fe40007ffe0ff */
[----:B------:R-:W-:Y:S01]  /*87a0*/  @!P3 LEA.HI R13, R13, R13, RZ, 0x1 ;  /* 0x0000000d0d0db211 */ /* 0x000fe200078f08ff */
[----:B------:R-:W-:Y:S01]  /*87b0*/  @!P6 IMAD.WIDE R4, R5, 0x4, R14 ;  /* 0x000000040504e825 */ /* 0x000fe200078e020e */
[----:B------:R-:W-:Y:S02]  /*87c0*/  @!P2 LEA.HI R8, R8, R8, RZ, 0x1 ;  /* 0x000000080808a211 */ /* 0x000fe400078f08ff */
[----:B------:R-:W-:-:S02]  /*87d0*/  @!P3 LOP3.LUT R13, R13, 0xfffffffe, RZ, 0xc0, !PT ;  /* 0xfffffffe0d0db812 */ /* 0x000fc400078ec0ff */
[----:B------:R2:W-:Y:S01]  /*87e0*/  @!P6 ST.E.64 [R4.64], R108 ;  /* 0x0000006c0400e985 */ /* 0x0005e2000c101b0c */
[----:B-1----:R-:W-:Y:S02]  /*87f0*/  @!P4 LOP3.LUT R11, R18, 0xfffffffe, RZ, 0xc0, !PT ;  /* 0xfffffffe120bc812 */ /* 0x002fe400078ec0ff */
[----:B------:R-:W-:Y:S02]  /*8800*/  IADD3 R18, R9, 0x68, RZ ;  /* 0x0000006809127810 */ /* 0x000fe40007ffe0ff */
[----:B---3--:R-:W-:Y:S01]  /*8810*/  @!P1 LOP3.LUT R3, R6, 0xfffffffe, RZ, 0xc0, !PT ;  /* 0xfffffffe06039812 */ /* 0x008fe200078ec0ff */
[----:B------:R-:W-:Y:S01]  /*8820*/  @!P4 IMAD.WIDE R10, R11, 0x4, R14 ;  /* 0x000000040b0ac825 */ /* 0x000fe200078e020e */
[----:B------:R-:W-:-:S03]  /*8830*/  IADD3 R6, R9, 0x60, RZ ;  /* 0x0000006009067810 */ /* 0x000fc60007ffe0ff */
[----:B------:R-:W-:Y:S01]  /*8840*/  @!P1 IMAD.WIDE R2, R3, 0x4, R14 ;  /* 0x0000000403029825 */ /* 0x000fe200078e020e */
[----:B------:R-:W-:-:S03]  /*8850*/  ISETP.GE.AND P6, PT, R6, c[0x0][0x3c8], PT ;  /* 0x0000f20006007a0c */ /* 0x000fc60003fc6270 */
[----:B----4-:R-:W-:Y:S01]  /*8860*/  @!P3 IMAD.WIDE R16, R13, 0x4, R14 ;  /* 0x000000040d10b825 */ /* 0x010fe200078e020e */
[----:B------:R1:W-:Y:S01]  /*8870*/  @!P1 ST.E.64 [R2.64], R104 ;  /* 0x0000006802009985 */ /* 0x0003e2000c101b0c */
[----:B------:R-:W-:Y:S02]  /*8880*/  ISETP.GE.AND P1, PT, R0, c[0x0][0x3c8], PT ;  /* 0x0000f20000007a0c */ /* 0x000fe40003f26270 */
[----:B------:R-:W-:-:S06]  /*8890*/  IADD3 R13, R9, 0x70, RZ ;  /* 0x00000070090d7810 */ /* 0x000fcc0007ffe0ff */
[----:B------:R-:W-:-:S05]  /*88a0*/  @!P6 LEA.HI R6, R6, R6, RZ, 0x1 ;  /* 0x000000060606e211 */ /* 0x000fca00078f08ff */
[----:B------:R-:W-:Y:S02]  /*88b0*/  @!P1 LEA.HI R0, R0, R0, RZ, 0x1 ;  /* 0x0000000000009211 */ /* 0x000fe400078f08ff */
[----:B--2---:R-:W-:Y:S02]  /*88c0*/  @!P2 LOP3.LUT R5, R8, 0xfffffffe, RZ, 0xc0, !PT ;  /* 0xfffffffe0805a812 */ /* 0x004fe400078ec0ff */
[----:B------:R-:W-:Y:S02]  /*88d0*/  @!P1 LOP3.LUT R21, R0, 0xfffffffe, RZ, 0xc0, !PT ;  /* 0xfffffffe00159812 */ /* 0x000fe400078ec0ff */
[----:B------:R-:W-:Y:S01]  /*88e0*/  IADD3 R8, R9, 0x78, RZ ;  /* 0x0000007809087810 */ /* 0x000fe20007ffe0ff */
[----:B------:R-:W-:Y:S01]  /*88f0*/  @!P2 IMAD.WIDE R4, R5, 0x4, R14 ;  /* 0x000000040504a825 */ /* 0x000fe200078e020e */
[----:B------:R-:W-:-:S03]  /*8900*/  IADD3 R0, R9, 0x88, RZ ;  /* 0x0000008809007810 */ /* 0x000fc60007ffe0ff */
[----:B-1----:R-:W-:Y:S01]  /*8910*/  @!P5 IMAD.WIDE R2, R19, 0x4, R14 ;  /* 0x000000041302d825 */ /* 0x002fe200078e020e */
[----:B------:R-:W-:-:S04]  /*8920*/  IADD3 R19, R9, 0x80, RZ ;  /* 0x0000008009137810 */ /* 0x000fc80007ffe0ff */
[----:B------:R1:W-:Y:S01]  /*8930*/  @!P5 ST.E.64 [R2.64], R100 ;  /* 0x000000640200d985 */ /* 0x0003e2000c101b0c */
[----:B------:R-:W-:-:S03]  /*8940*/  ISETP.GE.AND P5, PT, R18, c[0x0][0x3c8], PT ;  /* 0x0000f20012007a0c */ /* 0x000fc60003fa6270 */
[----:B------:R2:W-:Y:S01]  /*8950*/  @!P4 ST.E.64 [R10.64], R36 ;  /* 0x000000240a00c985 */ /* 0x0005e2000c101b0c */
[----:B------:R-:W-:-:S03]  /*8960*/  ISETP.GE.AND P4, PT, R13, c[0x0][0x3c8], PT ;  /* 0x0000f2000d007a0c */ /* 0x000fc60003f86270 */
[----:B------:R-:W-:Y:S01]  /*8970*/  @!P3 ST.E.64 [R16.64], R40 ;  /* 0x000000281000b985 */ /* 0x000fe2000c101b0c */
[----:B------:R-:W-:-:S03]  /*8980*/  ISETP.GE.AND P3, PT, R8, c[0x0][0x3c8], PT ;  /* 0x0000f20008007a0c */ /* 0x000fc60003f66270 */
[----:B------:R3:W-:Y:S01]  /*8990*/  @!P2 ST.E.64 [R4.64], R44 ;  /* 0x0000002c0400a985 */ /* 0x0007e2000c101b0c */
[----:B------:R-:W-:Y:S02]  /*89a0*/  ISETP.GE.AND P2, PT, R19, c[0x0][0x3c8], PT ;  /* 0x0000f20013007a0c */ /* 0x000fe40003f46270 */
[----:B------:R-:W-:-:S03]  /*89b0*/  @!P5 LEA.HI R18, R18, R18, RZ, 0x1 ;  /* 0x000000121212d211 */ /* 0x000fc600078f08ff */
[----:B------:R-:W-:-:S04]  /*89c0*/  @!P4 LEA.HI R13, R13, R13, RZ, 0x1 ;  /* 0x0000000d0d0dc211 */ /* 0x000fc800078f08ff */
[----:B------:R-:W-:Y:S02]  /*89d0*/  @!P3 LEA.HI R8, R8, R8, RZ, 0x1 ;  /* 0x000000080808b211 */ /* 0x000fe400078f08ff */
[----:B------:R-:W-:Y:S02]  /*89e0*/  @!P4 LOP3.LUT R13, R13, 0xfffffffe, RZ, 0xc0, !PT ;  /* 0xfffffffe0d0dc812 */ /* 0x000fe400078ec0ff */
[----:B------:R-:W-:Y:S02]  /*89f0*/  @!P2 LEA.HI R19, R19, R19, RZ, 0x1 ;  /* 0x000000131313a211 */ /* 0x000fe400078f08ff */
[----:B-1----:R-:W-:Y:S02]  /*8a00*/  @!P6 LOP3.LUT R3, R6, 0xfffffffe, RZ, 0xc0, !PT ;  /* 0xfffffffe0603e812 */ /* 0x002fe400078ec0ff */
[----:B------:R-:W-:Y:S01]  /*8a10*/  @!P2 LOP3.LUT R19, R19, 0xfffffffe, RZ, 0xc0, !PT ;  /* 0xfffffffe1313a812 */ /* 0x000fe200078ec0ff */
[----:B--2---:R-:W-:Y:S01]  /*8a20*/  @!P1 IMAD.WIDE R10, R21, 0x4, R14 ;  /* 0x00000004150a9825 */ /* 0x004fe200078e020e */
[----:B------:R-:W-:-:S03]  /*8a30*/  IADD3 R6, R9, 0x98, RZ ;  /* 0x0000009809067810 */ /* 0x000fc60007ffe0ff */
[--C-:B------:R-:W-:Y:S01]  /*8a40*/  @!P6 IMAD.WIDE R2, R3, 0x4, R14.reuse ;  /* 0x000000040302e825 */ /* 0x100fe200078e020e */
[----:B------:R1:W-:Y:S01]  /*8a50*/  @!P1 ST.E.64 [R10.64], R48 ;  /* 0x000000300a009985 */ /* 0x0003e2000c101b0c */
[----:B------:R-:W-:Y:S02]  /*8a60*/  ISETP.GE.AND P1, PT, R0, c[0x0][0x3c8], PT ;  /* 0x0000f20000007a0c */ /* 0x000fe40003f26270 */
[----:B---3--:R-:W-:Y:S01]  /*8a70*/  @!P5 LOP3.LUT R5, R18, 0xfffffffe, RZ, 0xc0, !PT ;  /* 0xfffffffe1205d812 */ /* 0x008fe200078ec0ff */
[----:B------:R2:W-:Y:S01]  /*8a80*/  @!P6 ST.E.64 [R2.64], R52 ;  /* 0x000000340200e985 */ /* 0x0005e2000c101b0c */
[----:B------:R-:W-:Y:S01]  /*8a90*/  @!P4 IMAD.WIDE R16, R13, 0x4, R14 ;  /* 0x000000040d10c825 */ /* 0x000fe200078e020e */
[----:B------:R-:W-:-:S03]  /*8aa0*/  IADD3 R13, R9, 0xa0, RZ ;  /* 0x000000a0090d7810 */ /* 0x000fc60007ffe0ff */
[----:B------:R-:W-:-:S04]  /*8ab0*/  @!P5 IMAD.WIDE R4, R5, 0x4, R14 ;  /* 0x000000040504d825 */ /* 0x000fc800078e020e */
[----:B------:R-:W-:Y:S01]  /*8ac0*/  @!P2 IMAD.WIDE R18, R19, 0x4, R14 ;  /* 0x000000041312a825 */ /* 0x000fe200078e020e */
[----:B------:R-:W-:Y:S01]  /*8ad0*/  @!P1 LEA.HI R0, R0, R0, RZ, 0x1 ;  /* 0x0000000000009211 */ /* 0x000fe200078f08ff */
[----:B------:R3:W-:Y:S01]  /*8ae0*/  @!P5 ST.E.64 [R4.64], R56 ;  /* 0x000000380400d985 */ /* 0x0007e2000c101b0c */
[----:B------:R-:W-:-:S03]  /*8af0*/  ISETP.GE.AND P5, PT, R6, c[0x0][0x3c8], PT ;  /* 0x0000f20006007a0c */ /* 0x000fc60003fa6270 */
[----:B------:R4:W-:Y:S01]  /*8b00*/  @!P4 ST.E.64 [R16.64], R60 ;  /* 0x0000003c1000c985 */ /* 0x0009e2000c101b0c */
[----:B------:R-:W-:Y:S02]  /*8b10*/  ISETP.GE.AND P4, PT, R13, c[0x0][0x3c8], PT ;  /* 0x0000f2000d007a0c */ /* 0x000fe40003f86270 */
[----:B-1----:R-:W-:Y:S02]  /*8b20*/  @!P3 LOP3.LUT R11, R8, 0xfffffffe, RZ, 0xc0, !PT ;  /* 0xfffffffe080bb812 */ /* 0x002fe400078ec0ff */
[----:B------:R-:W-:Y:S02]  /*8b30*/  IADD3 R8, R9, 0xa8, RZ ;  /* 0x000000a809087810 */ /* 0x000fe40007ffe0ff */
[----:B--2---:R-:W-:Y:S01]  /*8b40*/  @!P1 LOP3.LUT R3, R0, 0xfffffffe, RZ, 0xc0, !PT ;  /* 0xfffffffe00039812 */ /* 0x004fe200078ec0ff */
[--C-:B------:R-:W-:Y:S01]  /*8b50*/  @!P3 IMAD.WIDE R10, R11, 0x4, R14.reuse ;  /* 0x000000040b0ab825 */ /* 0x100fe200078e020e */
[----:B------:R-:W-:Y:S02]  /*8b60*/  IADD3 R0, R9, 0x90, RZ ;  /* 0x0000009009007810 */ /* 0x000fe40007ffe0ff */
[----:B------:R-:W-:Y:S01]  /*8b70*/  @!P5 LEA.HI R6, R6, R6, RZ, 0x1 ;  /* 0x000000060606d211 */ /* 0x000fe200078f08ff */
[----:B------:R-:W-:Y:S01]  /*8b80*/  @!P1 IMAD.WIDE R2, R3, 0x4, R14 ;  /* 0x0000000403029825 */ /* 0x000fe200078e020e */
[----:B------:R-:W-:Y:S01]  /*8b90*/  ISETP.GE.AND P6, PT, R0, c[0x0][0x3c8], PT ;  /* 0x0000f20000007a0c */ /* 0x000fe20003fc6270 */
[----:B------:R1:W-:Y:S01]  /*8ba0*/  @!P3 ST.E.64 [R10.64], R64 ;  /* 0x000000400a00b985 */ /* 0x0003e2000c101b0c */
[----:B------:R-:W-:-:S02]  /*8bb0*/  ISETP.GE.AND P3, PT, R8, c[0x0][0x3c8], PT ;  /* 0x0000f20008007a0c */ /* 0x000fc40003f66270 */
[----:B------:R-:W-:Y:S01]  /*8bc0*/  @!P4 LEA.HI R13, R13, R13, RZ, 0x1 ;  /* 0x0000000d0d0dc211 */ /* 0x000fe200078f08ff */
[----:B------:R2:W-:Y:S01]  /*8bd0*/  @!P2 ST.E.64 [R18.64], R68 ;  /* 0x000000441200a985 */ /* 0x0005e2000c101b0c */
[C---:B---3--:R-:W-:Y:S02]  /*8be0*/  IADD3 R5, R9.reuse, 0xb0, RZ ;  /* 0x000000b009057810 */ /* 0x048fe40007ffe0ff */
[----:B------:R-:W-:Y:S01]  /*8bf0*/  IADD3 R4, R9, 0xb8, RZ ;  /* 0x000000b809047810 */ /* 0x000fe20007ffe0ff */
[----:B------:R3:W-:Y:S01]  /*8c00*/  @!P1 ST.E.64 [R2.64], R72 ;  /* 0x0000004802009985 */ /* 0x0007e2000c101b0c */
[----:B------:R-:W-:Y:S02]  /*8c10*/  ISETP.GE.AND P2, PT, R5, c[0x0][0x3c8], PT ;  /* 0x0000f20005007a0c */ /* 0x000fe40003f46270 */
[----:B------:R-:W-:Y:S02]  /*8c20*/  ISETP.GE.AND P1, PT, R4, c[0x0][0x3c8], PT ;  /* 0x0000f20004007a0c */ /* 0x000fe40003f26270 */
[----:B------:R-:W-:-:S02]  /*8c30*/  @!P6 LEA.HI R0, R0, R0, RZ, 0x1 ;  /* 0x000000000000e211 */ /* 0x000fc400078f08ff */
[----:B------:R-:W-:Y:S02]  /*8c40*/  @!P3 LEA.HI R8, R8, R8, RZ, 0x1 ;  /* 0x000000080808b211 */ /* 0x000fe400078f08ff */
[----:B------:R-:W-:Y:S02]  /*8c50*/  @!P4 LOP3.LUT R13, R13, 0xfffffffe, RZ, 0xc0, !PT ;  /* 0xfffffffe0d0dc812 */ /* 0x000fe400078ec0ff */
[----:B----4-:R-:W-:-:S03]  /*8c60*/  @!P3 LOP3.LUT R17, R8, 0xfffffffe, RZ, 0xc0, !PT ;  /* 0xfffffffe0811b812 */ /* 0x010fc600078ec0ff */
[----:B------:R-:W-:Y:S01]  /*8c70*/  @!P2 LEA.HI R5, R5, R5, RZ, 0x1 ;  /* 0x000000050505a211 */ /* 0x000fe200078f08ff */
[--C-:B------:R-:W-:Y:S01]  /*8c80*/  @!P4 IMAD.WIDE R20, R13, 0x4, R14.reuse ;  /* 0x000000040d14c825 */ /* 0x100fe200078e020e */
[----:B------:R-:W-:Y:S02]  /*8c90*/  @!P1 LEA.HI R4, R4, R4, RZ, 0x1 ;  /* 0x0000000404049211 */ /* 0x000fe400078f08ff */
[----:B------:R-:W-:Y:S01]  /*8ca0*/  @!P2 LOP3.LUT R5, R5, 0xfffffffe, RZ, 0xc0, !PT ;  /* 0xfffffffe0505a812 */ /* 0x000fe200078ec0ff */
[----:B------:R-:W-:Y:S01]  /*8cb0*/  @!P3 IMAD.WIDE R16, R17, 0x4, R14 ;  /* 0x000000041110b825 */ /* 0x000fe200078e020e */
[----:B-1----:R-:W-:Y:S02]  /*8cc0*/  @!P5 LOP3.LUT R11, R6, 0xfffffffe, RZ, 0xc0, !PT ;  /* 0xfffffffe060bd812 */ /* 0x002fe400078ec0ff */
[----:B--2---:R-:W-:-:S03]  /*8cd0*/  @!P1 LOP3.LUT R19, R4, 0xfffffffe, RZ, 0xc0, !PT ;  /* 0xfffffffe04139812 */ /* 0x004fc600078ec0ff */
[----:B------:R-:W-:Y:S01]  /*8ce0*/  @!P5 IMAD.WIDE R10, R11, 0x4, R14 ;  /* 0x000000040b0ad825 */ /* 0x000fe200078e020e */
[----:B---3--:R-:W-:-:S03]  /*8cf0*/  @!P6 LOP3.LUT R3, R0, 0xfffffffe, RZ, 0xc0, !PT ;  /* 0xfffffffe0003e812 */ /* 0x008fc600078ec0ff */
[----:B------:R-:W-:-:S04]  /*8d00*/  @!P2 IMAD.WIDE R4, R5, 0x4, R14 ;  /* 0x000000040504a825 */ /* 0x000fc800078e020e */
[----:B------:R-:W-:-:S04]  /*8d10*/  @!P6 IMAD.WIDE R2, R3, 0x4, R14 ;  /* 0x000000040302e825 */ /* 0x000fc800078e020e */
[----:B------:R-:W-:Y:S01]  /*8d20*/  @!P1 IMAD.WIDE R14, R19, 0x4, R14 ;  /* 0x00000004130e9825 */ /* 0x000fe200078e020e */
[----:B------:R1:W-:Y:S04]  /*8d30*/  @!P6 ST.E.64 [R2.64], R76 ;  /* 0x0000004c0200e985 */ /* 0x0003e8000c101b0c */
[----:B------:R1:W-:Y:S04]  /*8d40*/  @!P5 ST.E.64 [R10.64], R80 ;  /* 0x000000500a00d985 */ /* 0x0003e8000c101b0c */
[----:B------:R1:W-:Y:S04]  /*8d50*/  @!P4 ST.E.64 [R20.64], R84 ;  /* 0x000000541400c985 */ /* 0x0003e8000c101b0c */
[----:B------:R1:W-:Y:S04]  /*8d60*/  @!P3 ST.E.64 [R16.64], R88 ;  /* 0x000000581000b985 */ /* 0x0003e8000c101b0c */
[----:B------:R1:W-:Y:S04]  /*8d70*/  @!P2 ST.E.64 [R4.64], R92 ;  /* 0x0000005c0400a985 */ /* 0x0003e8000c101b0c */
[----:B------:R1:W-:Y:S02]  /*8d80*/  @!P1 ST.E.64 [R14.64], R96 ;  /* 0x000000600e009985 */ /* 0x0003e4000c101b0c */
.L_x_17:
[----:B------:R-:W-:Y:S05]  /*8d90*/  BSYNC B0 ;  /* 0x0000000000007941 */ /* 0x000fea0003800000 */
.L_x_16:
[----:B-1-3--:R1:W2:Y:S04]  /*8da0*/  SHFL.IDX PT, R5, R12, 0x1, 0x1c1f ;  /* 0x003c1f000c057f89 */ /* 0x00a2a800000e0000 */
[----:B------:R1:W3:Y:S01]  /*8db0*/  SHFL.IDX PT, R4, R7, 0x1, 0x1c1f ;  /* 0x003c1f0007047f89 */ /* 0x0002e200000e0000 */
[----:B------:R-:W-:Y:S05]  /*8dc0*/  @P0 EXIT ;  /* 0x000000000000094d */ /* 0x000fea0003800000 */
[C---:B------:R-:W-:Y:S02]  /*8dd0*/  IADD3 R3, R9.reuse, 0x8, RZ ;  /* 0x0000000809037810 */ /* 0x040fe40007ffe0ff */
[----:B------:R-:W-:-:S02]  /*8de0*/  ISETP.GE.AND P1, PT, R9, c[0x0][0x3c8], PT ;  /* 0x0000f20009007a0c */ /* 0x000fc40003f26270 */
[----:B------:R-:W-:Y:S02]  /*8df0*/  ISETP.GE.AND P0, PT, R3, c[0x0][0x3c8], PT ;  /* 0x0000f20003007a0c */ /* 0x000fe40003f06270 */
[C---:B------:R-:W-:Y:S02]  /*8e00*/  IADD3 R2, R9.reuse, 0x10, RZ ;  /* 0x0000001009027810 */ /* 0x040fe40007ffe0ff */
[C---:B------:R-:W-:Y:S02]  /*8e10*/  IADD3 R0, R9.reuse, 0x18, RZ ;  /* 0x0000001809007810 */ /* 0x040fe40007ffe0ff */
[----:B------:R-:W-:Y:S02]  /*8e20*/  ISETP.GE.AND P6, PT, R2, c[0x0][0x3c8], PT ;  /* 0x0000f20002007a0c */ /* 0x000fe40003fc6270 */
[----:B------:R-:W-:Y:S02]  /*8e30*/  ISETP.GE.AND P5, PT, R0, c[0x0][0x3c8], PT ;  /* 0x0000f20000007a0c */ /* 0x000fe40003fa6270 */
[C---:B------:R-:W-:Y:S01]  /*8e40*/  IADD3 R10, R9.reuse, 0x20, RZ ;  /* 0x00000020090a7810 */ /* 0x040fe20007ffe0ff */
[C---:B-123--:R-:W-:Y:S01]  /*8e50*/  @!P1 IMAD.WIDE R12, R9.reuse, 0x4, R4 ;  /* 0x00000004090c9825 */ /* 0x04efe200078e0204 */
[----:B------:R-:W-:-:S02]  /*8e60*/  IADD3 R8, R9, 0x28, RZ ;  /* 0x0000002809087810 */ /* 0x000fc40007ffe0ff */
[----:B------:R-:W-:Y:S02]  /*8e70*/  @!P0 LEA.HI R3, R3, R3, RZ, 0x1 ;  /* 0x0000000303038211 */ /* 0x000fe400078f08ff */
[----:B------:R-:W-:Y:S01]  /*8e80*/  IADD3 R7, R9, 0x30, RZ ;  /* 0x0000003009077810 */ /* 0x000fe20007ffe0ff */
[----:B------:R1:W-:Y:S01]  /*8e90*/  @!P1 ST.E.64 [R12.64], R130 ;  /* 0x000000820c009985 */ /* 0x0003e2000c101b0c */
[----:B------:R-:W-:Y:S02]  /*8ea0*/  @!P0 LOP3.LUT R3, R3, 0xfffffffe, RZ, 0xc0, !PT ;  /* 0xfffffffe03038812 */ /* 0x000fe400078ec0ff */
[----:B------:R-:W-:Y:S02]  /*8eb0*/  IADD3 R6, R9, 0x38, RZ ;  /* 0x0000003809067810 */ /* 0x000fe40007ffe0ff */
[----:B------:R-:W-:Y:S01]  /*8ec0*/  ISETP.GE.AND P4, PT, R10, c[0x0][0x3c8], PT ;  /* 0x0000f2000a007a0c */ /* 0x000fe20003f86270 */
[----:B----4-:R-:W-:Y:S01]  /*8ed0*/  @!P0 IMAD.WIDE R14, R3, 0x4, R4 ;  /* 0x00000004030e8825 */ /* 0x010fe200078e0204 */
[----:B------:R-:W-:-:S02]  /*8ee0*/  IADD3 R3, R9, 0x40, RZ ;  /* 0x0000004009037810 */ /* 0x000fc40007ffe0ff */
[----:B------:R-:W-:Y:S02]  /*8ef0*/  ISETP.GE.AND P3, PT, R8, c[0x0][0x3c8], PT ;  /* 0x0000f20008007a0c */ /* 0x000fe40003f66270 */
[----:B------:R-:W-:Y:S01]  /*8f00*/  ISETP.GE.AND P2, PT, R7, c[0x0][0x3c8], PT ;  /* 0x0000f20007007a0c */ /* 0x000fe20003f46270 */
[----:B------:R2:W-:Y:S01]  /*8f10*/  @!P0 ST.E.64 [R14.64], R126 ;  /* 0x0000007e0e008985 */ /* 0x0005e2000c101b0c */
[----:B------:R-:W-:Y:S02]  /*8f20*/  ISETP.GE.AND P1, PT, R6, c[0x0][0x3c8], PT ;  /* 0x0000f20006007a0c */ /* 0x000fe40003f26270 */
[----:B------:R-:W-:Y:S02]  /*8f30*/  @!P6 LEA.HI R2, R2, R2, RZ, 0x1 ;  /* 0x000000020202e211 */ /* 0x000fe400078f08ff */
[----:B------:R-:W-:Y:S02]  /*8f40*/  ISETP.GE.AND P0, PT, R3, c[0x0][0x3c8], PT ;  /* 0x0000f20003007a0c */ /* 0x000fe40003f06270 */
[----:B------:R-:W-:-:S02]  /*8f50*/  @!P5 LEA.HI R0, R0, R0, RZ, 0x1 ;  /* 0x000000000000d211 */ /* 0x000fc400078f08ff */
[----:B------:R-:W-:Y:S02]  /*8f60*/  @!P6 LOP3.LUT R11, R2, 0xfffffffe, RZ, 0xc0, !PT ;  /* 0xfffffffe020be812 */ /* 0x000fe400078ec0ff */
[----:B------:R-:W-:Y:S02]  /*8f70*/  @!P4 LEA.HI R10, R10, R10, RZ, 0x1 ;  /* 0x0000000a0a0ac211 */ /* 0x000fe400078f08ff */
[----:B------:R-:W-:Y:S02]  /*8f80*/  @!P3 LEA.HI R8, R8, R8, RZ, 0x1 ;  /* 0x000000080808b211 */ /* 0x000fe400078f08ff */
[----:B------:R-:W-:Y:S02]  /*8f90*/  IADD3 R2, R9, 0x48, RZ ;  /* 0x0000004809027810 */ /* 0x000fe40007ffe0ff */
[----:B-1----:R-:W-:Y:S02]  /*8fa0*/  @!P5 LOP3.LUT R13, R0, 0xfffffffe, RZ, 0xc0, !PT ;  /* 0xfffffffe000dd812 */ /* 0x002fe400078ec0ff */
[----:B------:R-:W-:-:S02]  /*8fb0*/  @!P2 LEA.HI R7, R7, R7, RZ, 0x1 ;  /* 0x000000070707a211 */ /* 0x000fc400078f08ff */
[----:B------:R-:W-:Y:S01]  /*8fc0*/  IADD3 R0, R9, 0x50, RZ ;  /* 0x0000005009007810 */ /* 0x000fe20007ffe0ff */
[--C-:B------:R-:W-:Y:S01]  /*8fd0*/  @!P5 IMAD.WIDE R12, R13, 0x4, R4.reuse ;  /* 0x000000040d0cd825 */ /* 0x100fe200078e0204 */
[----:B------:R-:W-:Y:S02]  /*8fe0*/  @!P1 LEA.HI R6, R6, R6, RZ, 0x1 ;  /* 0x0000000606069211 */ /* 0x000fe400078f08ff */
[----:B------:R-:W-:Y:S02]  /*8ff0*/  @!P0 LEA.HI R3, R3, R3, RZ, 0x1 ;  /* 0x0000000303038211 */ /* 0x000fe400078f08ff */
[----:B------:R-:W-:Y:S01]  /*9000*/  @!P3 LOP3.LUT R17, R8, 0xfffffffe, RZ, 0xc0, !PT ;  /* 0xfffffffe0811b812 */ /* 0x000fe200078ec0ff */
[----:B--2---:R-:W-:Y:S01]  /*9010*/  @!P6 IMAD.WIDE R14, R11, 0x4, R4 ;  /* 0x000000040b0ee825 */ /* 0x004fe200078e0204 */
[----:B------:R-:W-:Y:S02]  /*9020*/  @!P4 LOP3.LUT R11, R10, 0xfffffffe, RZ, 0xc0, !PT ;  /* 0xfffffffe0a0bc812 */ /* 0x000fe400078ec0ff */
[----:B------:R-:W-:-:S02]  /*9030*/  @!P2 LOP3.LUT R7, R7, 0xfffffffe, RZ, 0xc0, !PT ;  /* 0xfffffffe0707a812 */ /* 0x000fc400078ec0ff */
[----:B------:R1:W-:Y:S01]  /*9040*/  @!P6 ST.E.64 [R14.64], R122 ;  /* 0x0000007a0e00e985 */ /* 0x0003e2000c101b0c */
[----:B------:R-:W-:Y:S01]  /*9050*/  ISETP.GE.AND P6, PT, R2, c[0x0][0x3c8], PT ;  /* 0x0000f20002007a0c */ /* 0x000fe20003fc6270 */
[----:B------:R-:W-:Y:S01]  /*9060*/  @!P4 IMAD.WIDE R10, R11, 0x4, R4 ;  /* 0x000000040b0ac825 */ /* 0x000fe200078e0204 */
[----:B------:R-:W-:Y:S01]  /*9070*/  @!P0 LOP3.LUT R3, R3, 0xfffffffe, RZ, 0xc0, !PT ;  /* 0xfffffffe03038812 */ /* 0x000fe200078ec0ff */
[----:B------:R2:W-:Y:S01]  /*9080*/  @!P5 ST.E.64 [R12.64], R118 ;  /* 0x000000760c00d985 */ /* 0x0005e2000c101b0c */
[----:B------:R-:W-:Y:S02]  /*9090*/  ISETP.GE.AND P5, PT, R0, c[0x0][0x3c8], PT ;  /* 0x0000f20000007a0c */ /* 0x000fe40003fa6270 */
[C---:B------:R-:W-:Y:S01]  /*90a0*/  IADD3 R20, R9.reuse, 0x58, RZ ;  /* 0x0000005809147810 */ /* 0x040fe20007ffe0ff */
[----:B------:R3:W-:Y:S01]  /*90b0*/  @!P4 ST.E.64 [R10.64], R114 ;  /* 0x000000720a00c985 */ /* 0x0007e2000c101b0c */
[C---:B------:R-:W-:Y:S02]  /*90c0*/  IADD3 R19, R9.reuse, 0x60, RZ ;  /* 0x0000006009137810 */ /* 0x040fe40007ffe0ff */
[----:B------:R-:W-:-:S02]  /*90d0*/  IADD3 R18, R9, 0x68, RZ ;  /* 0x0000006809127810 */ /* 0x000fc40007ffe0ff */
[----:B------:R-:W-:Y:S02]  /*90e0*/  IADD3 R8, R9, 0x70, RZ ;  /* 0x0000007009087810 */ /* 0x000fe40007ffe0ff */
[----:B------:R-:W-:Y:S02]  /*90f0*/  ISETP.GE.AND P4, PT, R20, c[0x0][0x3c8], PT ;  /* 0x0000f20014007a0c */ /* 0x000fe40003f86270 */
[----:B------:R-:W-:Y:S02]  /*9100*/  @!P6 LEA.HI R2, R2, R2, RZ, 0x1 ;  /* 0x000000020202e211 */ /* 0x000fe400078f08ff */
[----:B------:R-:W-:-:S09]  /*9110*/  @!P5 LEA.HI R0, R0, R0, RZ, 0x1 ;  /* 0x000000000000d211 */ /* 0x000fd200078f08ff */
[----:B------:R-:W-:Y:S01]  /*9120*/  @!P4 LEA.HI R20, R20, R20, RZ, 0x1 ;  /* 0x000000141414c211 */ /* 0x000fe200078f08ff */
[----:B-1----:R-:W-:Y:S01]  /*9130*/  @!P3 IMAD.WIDE R14, R17, 0x4, R4 ;  /* 0x00000004110eb825 */ /* 0x002fe200078e0204 */
[----:B--2---:R-:W-:-:S03]  /*9140*/  @!P1 LOP3.LUT R13, R6, 0xfffffffe, RZ, 0xc0, !PT ;  /* 0xfffffffe060d9812 */ /* 0x004fc600078ec0ff */
[--C-:B------:R-:W-:Y:S01]  /*9150*/  @!P2 IMAD.WIDE R6, R7, 0x4, R4.reuse ;  /* 0x000000040706a825 */ /* 0x100fe200078e0204 */
[----:B------:R1:W-:Y:S01]  /*9160*/  @!P3 ST.E.64 [R14.64], R110 ;  /* 0x0000006e0e00b985 */ /* 0x0003e2000c101b0c */
[----:B------:R-:W-:Y:S02]  /*9170*/  ISETP.GE.AND P3, PT, R19, c[0x0][0x3c8], PT ;  /* 0x0000f20013007a0c */ /* 0x000fe40003f66270 */
[--C-:B------:R-:W-:Y:S01]  /*9180*/  @!P1 IMAD.WIDE R12, R13, 0x4, R4.reuse ;  /* 0x000000040d0c9825 */ /* 0x100fe200078e0204 */
[----:B------:R2:W-:Y:S01]  /*9190*/  @!P2 ST.E.64 [R6.64], R106 ;  /* 0x0000006a0600a985 */ /* 0x0005e2000c101b0c */
[----:B------:R-:W-:Y:S02]  /*91a0*/  ISETP.GE.AND P2, PT, R18, c[0x0][0x3c8], PT ;  /* 0x0000f20012007a0c */ /* 0x000fe40003f46270 */
[----:B------:R-:W-:Y:S01]  /*91b0*/  @!P0 IMAD.WIDE R16, R3, 0x4, R4 ;  /* 0x0000000403108825 */ /* 0x000fe200078e0204 */
[----:B------:R-:W-:Y:S01]  /*91c0*/  IADD3 R3, R9, 0x78, RZ ;  /* 0x0000007809037810 */ /* 0x000fe20007ffe0ff */
[----:B------:R4:W-:Y:S01]  /*91d0*/  @!P1 ST.E.64 [R12.64], R102 ;  /* 0x000000660c009985 */ /* 0x0009e2000c101b0c */
[----:B------:R-:W-:-:S02]  /*91e0*/  ISETP.GE.AND P1, PT, R8, c[0x0][0x3c8], PT ;  /* 0x0000f20008007a0c */ /* 0x000fc40003f26270 */
[----:B---3--:R-:W-:Y:S01]  /*91f0*/  @!P5 LOP3.LUT R11, R0, 0xfffffffe, RZ, 0xc0, !PT ;  /* 0xfffffffe000bd812 */ /* 0x008fe200078ec0ff */
[----:B------:R3:W-:Y:S01]  /*9200*/  @!P0 ST.E.64 [R16.64], R38 ;  /* 0x0000002610008985 */ /* 0x0007e2000c101b0c */
[----:B------:R-:W-:Y:S02]  /*9210*/  ISETP.GE.AND P0, PT, R3, c[0x0][0x3c8], PT ;  /* 0x0000f20003007a0c */ /* 0x000fe40003f06270 */
[----:B------:R-:W-:Y:S01]  /*9220*/  @!P3 LEA.HI R19, R19, R19, RZ, 0x1 ;  /* 0x000000131313b211 */ /* 0x000fe200078f08ff */
[----:B------:R-:W-:Y:S01]  /*9230*/  @!P5 IMAD.WIDE R10, R11, 0x4, R4 ;  /* 0x000000040b0ad825 */ /* 0x000fe200078e0204 */
[----:B------:R-:W-:Y:S02]  /*9240*/  @!P2 LEA.HI R18, R18, R18, RZ, 0x1 ;  /* 0x000000121212a211 */ /* 0x000fe400078f08ff */
[----:B------:R-:W-:Y:S02]  /*9250*/  @!P3 LOP3.LUT R19, R19, 0xfffffffe, RZ, 0xc0, !PT ;  /* 0xfffffffe1313b812 */ /* 0x000fe400078ec0ff */
[----:B------:R-:W-:-:S02]  /*9260*/  IADD3 R0, R9, 0x88, RZ ;  /* 0x0000008809007810 */ /* 0x000fc40007ffe0ff */
[----:B------:R-:W-:-:S03]  /*9270*/  @!P1 LEA.HI R8, R8, R8, RZ, 0x1 ;  /* 0x0000000808089211 */ /* 0x000fc600078f08ff */
[----:B------:R-:W-:Y:S01]  /*9280*/  @!P0 LEA.HI R3, R3, R3, RZ, 0x1 ;  /* 0x0000000303038211 */ /* 0x000fe200078f08ff */
[--C-:B-1----:R-:W-:Y:S01]  /*9290*/  @!P3 IMAD.WIDE R14, R19, 0x4, R4.reuse ;  /* 0x00000004130eb825 */ /* 0x102fe200078e0204 */
[----:B------:R-:W-:Y:S02]  /*92a0*/  IADD3 R19, R9, 0x98, RZ ;  /* 0x0000009809137810 */ /* 0x000fe40007ffe0ff */
[----:B------:R-:W-:Y:S02]  /*92b0*/  @!P0 LOP3.LUT R3, R3, 0xfffffffe, RZ, 0xc0, !PT ;  /* 0xfffffffe03038812 */ /* 0x000fe400078ec0ff */
[----:B--2---:R-:W-:Y:S02]  /*92c0*/  @!P6 LOP3.LUT R7, R2, 0xfffffffe, RZ, 0xc0, !PT ;  /* 0xfffffffe0207e812 */ /* 0x004fe400078ec0ff */
[----:B------:R-:W-:Y:S02]  /*92d0*/  IADD3 R2, R9, 0x80, RZ ;  /* 0x0000008009027810 */ /* 0x000fe40007ffe0ff */
[----:B----4-:R-:W-:Y:S01]  /*92e0*/  @!P4 LOP3.LUT R13, R20, 0xfffffffe, RZ, 0xc0, !PT ;  /* 0xfffffffe140dc812 */ /* 0x010fe200078ec0ff */
[----:B------:R-:W-:Y:S01]  /*92f0*/  @!P6 IMAD.WIDE R6, R7, 0x4, R4 ;  /* 0x000000040706e825 */ /* 0x000fe200078e0204 */
[----:B------:R-:W-:-:S03]  /*9300*/  IADD3 R20, R9, 0x90, RZ ;  /* 0x0000009009147810 */ /* 0x000fc60007ffe0ff */
[--C-:B------:R-:W-:Y:S01]  /*9310*/  @!P4 IMAD.WIDE R12, R13, 0x4, R4.reuse ;  /* 0x000000040d0cc825 */ /* 0x100fe200078e0204 */
[----:B------:R1:W-:Y:S01]  /*9320*/  @!P6 ST.E.64 [R6.64], R42 ;  /* 0x0000002a0600e985 */ /* 0x0003e2000c101b0c */
[----:B------:R-:W-:Y:S02]  /*9330*/  ISETP.GE.AND P6, PT, R2, c[0x0][0x3c8], PT ;  /* 0x0000f20002007a0c */ /* 0x000fe40003fc6270 */
[----:B---3--:R-:W-:Y:S01]  /*9340*/  @!P0 IMAD.WIDE R16, R3, 0x4, R4 ;  /* 0x0000000403108825 */ /* 0x008fe200078e0204 */
[----:B------:R2:W-:Y:S01]  /*9350*/  @!P5 ST.E.64 [R10.64], R46 ;  /* 0x0000002e0a00d985 */ /* 0x0005e2000c101b0c */
[----:B------:R-:W-:Y:S02]  /*9360*/  ISETP.GE.AND P5, PT, R0, c[0x0][0x3c8], PT ;  /* 0x0000f20000007a0c */ /* 0x000fe40003fa6270 */
[----:B------:R-:W-:Y:S01]  /*9370*/  IADD3 R3, R9, 0xb0, RZ ;  /* 0x000000b009037810 */ /* 0x000fe20007ffe0ff */
[----:B------:R3:W-:Y:S01]  /*9380*/  @!P4 ST.E.64 [R12.64], R50 ;  /* 0x000000320c00c985 */ /* 0x0007e2000c101b0c */
[----:B------:R-:W-:-:S03]  /*9390*/  ISETP.GE.AND P4, PT, R20, c[0x0][0x3c8], PT ;  /* 0x0000f20014007a0c */ /* 0x000fc60003f86270 */
[----:B------:R4:W-:Y:S01]  /*93a0*/  @!P3 ST.E.64 [R14.64], R54 ;  /* 0x000000360e00b985 */ /* 0x0009e2000c101b0c */
[----:B------:R-:W-:Y:S02]  /*93b0*/  ISETP.GE.AND P3, PT, R19, c[0x0][0x3c8], PT ;  /* 0x0000f20013007a0c */ /* 0x000fe40003f66270 */
[----:B------:R-:W-:-:S03]  /*93c0*/  @!P6 LEA.HI R2, R2, R2, RZ, 0x1 ;  /* 0x000000020202e211 */ /* 0x000fc600078f08ff */
[----:B------:R-:W-:-:S04]  /*93d0*/  @!P5 LEA.HI R0, R0, R0, RZ, 0x1 ;  /* 0x000000000000d211 */ /* 0x000fc800078f08ff */
[----:B------:R-:W-:-:S04]  /*93e0*/  @!P4 LEA.HI R20, R20, R20, RZ, 0x1 ;  /* 0x000000141414c211 */ /* 0x000fc800078f08ff */
[----:B------:R-:W-:Y:S02]  /*93f0*/  @!P3 LEA.HI R19, R19, R19, RZ, 0x1 ;  /* 0x000000131313b211 */ /* 0x000fe400078f08ff */
[----:B-1----:R-:W-:Y:S02]  /*9400*/  @!P2 LOP3.LUT R7, R18, 0xfffffffe, RZ, 0xc0, !PT ;  /* 0xfffffffe1207a812 */ /* 0x002fe400078ec0ff */
[----:B------:R-:W-:Y:S02]  /*9410*/  IADD3 R18, R9, 0xa0, RZ ;  /* 0x000000a009127810 */ /* 0x000fe40007ffe0ff */
[----:B--2---:R-:W-:Y:S01]  /*9420*/  @!P1 LOP3.LUT R11, R8, 0xfffffffe, RZ, 0xc0, !PT ;  /* 0xfffffffe080b9812 */ /* 0x004fe200078ec0ff */
[--C-:B------:R-:W-:Y:S01]  /*9430*/  @!P2 IMAD.WIDE R6, R7, 0x4, R4.reuse ;  /* 0x000000040706a825 */ /* 0x100fe200078e0204 */
[----:B------:R-:W-:Y:S02]  /*9440*/  IADD3 R8, R9, 0xa8, RZ ;  /* 0x000000a809087810 */ /* 0x000fe40007ffe0ff */
[----:B---3--:R-:W-:Y:S01]  /*9450*/  @!P4 LOP3.LUT R13, R20, 0xfffffffe, RZ, 0xc0, !PT ;  /* 0xfffffffe140dc812 */ /* 0x008fe200078ec0ff */
[----:B------:R-:W-:Y:S01]  /*9460*/  @!P1 IMAD.WIDE R10, R11, 0x4, R4 ;  /* 0x000000040b0a9825 */ /* 0x000fe200078e0204 */
[----:B------:R1:W-:Y:S01]  /*9470*/  @!P2 ST.E.64 [R6.64], R58 ;  /* 0x0000003a0600a985 */ /* 0x0003e2000c101b0c */
[----:B------:R-:W-:-:S02]  /*9480*/  ISETP.GE.AND P2, PT, R18, c[0x0][0x3c8], PT ;  /* 0x0000f20012007a0c */ /* 0x000fc40003f46270 */
[----:B------:R-:W-:Y:S01]  /*9490*/  @!P3 LOP3.LUT R19, R19, 0xfffffffe, RZ, 0xc0, !PT ;  /* 0xfffffffe1313b812 */ /* 0x000fe200078ec0ff */
[----:B------:R2:W-:Y:S01]  /*94a0*/  @!P1 ST.E.64 [R10.64], R62 ;  /* 0x0000003e0a009985 */ /* 0x0005e2000c101b0c */
[----:B------:R-:W-:Y:S02]  /*94b0*/  ISETP.GE.AND P1, PT, R8, c[0x0][0x3c8], PT ;  /* 0x0000f20008007a0c */ /* 0x000fe40003f26270 */
[----:B------:R-:W-:Y:S01]  /*94c0*/  IADD3 R9, R9, 0xb8, RZ ;  /* 0x000000b809097810 */ /* 0x000fe20007ffe0ff */
[----:B------:R3:W-:Y:S01]  /*94d0*/  @!P0 ST.E.64 [R16.64], R66 ;  /* 0x0000004210008985 */ /* 0x0007e2000c101b0c */
[----:B------:R-:W-:-:S05]  /*94e0*/  ISETP.GE.AND P0, PT, R3, c[0x0][0x3c8], PT ;  /* 0x0000f20003007a0c */ /* 0x000fca0003f06270 */
[----:B------:R-:W-:-:S04]  /*94f0*/  @!P2 LEA.HI R18, R18, R18, RZ, 0x1 ;  /* 0x000000121212a211 */ /* 0x000fc800078f08ff */
[----:B------:R-:W-:Y:S02]  /*9500*/  @!P1 LEA.HI R8, R8, R8, RZ, 0x1 ;  /* 0x0000000808089211 */ /* 0x000fe400078f08ff */
[----:B----4-:R-:W-:Y:S02]  /*9510*/  @!P2 LOP3.LUT R15, R18, 0xfffffffe, RZ, 0xc0, !PT ;  /* 0xfffffffe120fa812 */ /* 0x010fe400078ec0ff */
[----:B------:R-:W-:-:S04]  /*9520*/  @!P0 LEA.HI R3, R3, R3, RZ, 0x1 ;  /* 0x0000000303038211 */ /* 0x000fc800078f08ff */
[----:B------:R-:W-:Y:S02]  /*9530*/  @!P0 LOP3.LUT R3, R3, 0xfffffffe, RZ, 0xc0, !PT ;  /* 0xfffffffe03038812 */ /* 0x000fe400078ec0ff */
[----:B-1----:R-:W-:-:S03]  /*9540*/  @!P6 LOP3.LUT R7, R2, 0xfffffffe, RZ, 0xc0, !PT ;  /* 0xfffffffe0207e812 */ /* 0x002fc600078ec0ff */
[----:B------:R-:W-:Y:S01]  /*9550*/  @!P0 IMAD.WIDE R2, R3, 0x4, R4 ;  /* 0x0000000403028825 */ /* 0x000fe200078e0204 */
[----:B--2---:R-:W-:-:S03]  /*9560*/  @!P5 LOP3.LUT R11, R0, 0xfffffffe, RZ, 0xc0, !PT ;  /* 0xfffffffe000bd812 */ /* 0x004fc600078ec0ff */
[----:B------:R-:W-:Y:S01]  /*9570*/  @!P6 IMAD.WIDE R6, R7, 0x4, R4 ;  /* 0x000000040706e825 */ /* 0x000fe200078e0204 */
[----:B---3--:R-:W-:-:S03]  /*9580*/  @!P1 LOP3.LUT R17, R8, 0xfffffffe, RZ, 0xc0, !PT ;  /* 0xfffffffe08119812 */ /* 0x008fc600078ec0ff */
[--C-:B------:R-:W-:Y:S01]  /*9590*/  @!P5 IMAD.WIDE R10, R11, 0x4, R4.reuse ;  /* 0x000000040b0ad825 */ /* 0x100fe200078e0204 */
[----:B------:R1:W-:Y:S04]  /*95a0*/  @!P6 ST.E.64 [R6.64], R70 ;  /* 0x000000460600e985 */ /* 0x0003e8000c101b0c */
[----:B------:R2:W-:Y:S01]  /*95b0*/  @!P5 ST.E.64 [R10.64], R74 ;  /* 0x0000004a0a00d985 */ /* 0x0005e2000c101b0c */
[----:B-1----:R-:W-:-:S04]  /*95c0*/  @!P4 IMAD.WIDE R6, R13, 0x4, R4 ;  /* 0x000000040d06c825 */ /* 0x002fc800078e0204 */
[--C-:B--2---:R-:W-:Y:S01]  /*95d0*/  @!P3 IMAD.WIDE R10, R19, 0x4, R4.reuse ;  /* 0x00000004130ab825 */ /* 0x104fe200078e0204 */
[----:B------:R1:W-:Y:S03]  /*95e0*/  @!P4 ST.E.64 [R6.64], R78 ;  /* 0x0000004e0600c985 */ /* 0x0003e6000c101b0c */
[--C-:B------:R-:W-:Y:S01]  /*95f0*/  @!P2 IMAD.WIDE R12, R15, 0x4, R4.reuse ;  /* 0x000000040f0ca825 */ /* 0x100fe200078e0204 */
[----:B------:R1:W-:Y:S03]  /*9600*/  @!P3 ST.E.64 [R10.64], R82 ;  /* 0x000000520a00b985 */ /* 0x0003e6000c101b0c */
[----:B------:R-:W-:Y:S01]  /*9610*/  @!P1 IMAD.WIDE R14, R17, 0x4, R4 ;  /* 0x00000004110e9825 */ /* 0x000fe200078e0204 */
[----:B------:R1:W-:Y:S04]  /*9620*/  @!P2 ST.E.64 [R12.64], R86 ;  /* 0x000000560c00a985 */ /* 0x0003e8000c101b0c */
[----:B------:R1:W-:Y:S04]  /*9630*/  @!P1 ST.E.64 [R14.64], R90 ;  /* 0x0000005a0e009985 */ /* 0x0003e8000c101b0c */
[----:B------:R1:W-:Y:S01]  /*9640*/  @!P0 ST.E.64 [R2.64], R94 ;  /* 0x0000005e02008985 */ /* 0x0003e2000c101b0c */
[----:B------:R-:W-:-:S13]  /*9650*/  ISETP.GE.AND P0, PT, R9, c[0x0][0x3c8], PT ;  /* 0x0000f20009007a0c */ /* 0x000fda0003f06270 */
[----:B------:R-:W-:Y:S05]  /*9660*/  @P0 EXIT ;  /* 0x000000000000094d */ /* 0x000fea0003800000 */
[----:B-1----:R-:W-:-:S04]  /*9670*/  LEA.HI R3, R9, R9, RZ, 0x1 ;  /* 0x0000000909037211 */ /* 0x002fc800078f08ff */
[----:B------:R-:W-:-:S05]  /*9680*/  LOP3.LUT R3, R3, 0xfffffffe, RZ, 0xc0, !PT ;  /* 0xfffffffe03037812 */ /* 0x000fca00078ec0ff */
[----:B------:R-:W-:-:S05]  /*9690*/  IMAD.WIDE R4, R3, 0x4, R4 ;  /* 0x0000000403047825 */ /* 0x000fca00078e0204 */
[----:B------:R-:W-:Y:S01]  /*96a0*/  ST.E.64 [R4.64], R98 ;  /* 0x0000006204007985 */ /* 0x000fe2000c101b0c */
[----:B------:R-:W-:Y:S05]  /*96b0*/  EXIT ;  /* 0x000000000000794d */ /* 0x000fea0003800000 */
.L_x_15:
[----:B-1----:R-:W1:Y:S02]  /*96c0*/  S2R R4, SR_TID.X ;  /* 0x0000000000047919 */ /* 0x002e640000002100 */
[----:B-1----:R-:W-:-:S13]  /*96d0*/  ISETP.GT.AND P0, PT, R4, 0x7f, PT ;  /* 0x0000007f0400780c */ /* 0x002fda0003f04270 */
[----:B------:R-:W-:Y:S05]  /*96e0*/  @P0 EXIT ;  /* 0x000000000000094d */ /* 0x000fea0003800000 */
[----:B------:R-:W1:Y:S01]  /*96f0*/  S2R R7, SR_CTAID.X ;  /* 0x0000000000077919 */ /* 0x000e620000002500 */
[----:B------:R-:W-:-:S05]  /*9700*/  MOV R0, c[0x0][0x4e8] ;  /* 0x00013a0000007a02 */ /* 0x000fca0000000f00 */
[----:B------:R-:W-:Y:S01]  /*9710*/  IMAD R2, R0, c[0x0][0x388], RZ ;  /* 0x0000e20000027a24 */ /* 0x000fe200078e02ff */
[----:B-1----:R-:W-:-:S04]  /*9720*/  LEA R7, R7, R4, 0x7 ;  /* 0x0000000407077211 */ /* 0x002fc800078e38ff */
[----:B------:R-:W-:-:S13]  /*9730*/  ISETP.GE.AND P0, PT, R7, R2, PT ;  /* 0x000000020700720c */ /* 0x000fda0003f06270 */
[----:B------:R-:W-:Y:S05]  /*9740*/  @P0 EXIT ;  /* 0x000000000000094d */ /* 0x000fea0003800000 */
[----:B------:R-:W1:Y:S01]  /*9750*/  S2R R5, SR_CTAID.Z ;  /* 0x0000000000057919 */ /* 0x000e620000002700 */
[----:B------:R-:W-:Y:S01]  /*9760*/  USHF.R.S32.HI UR6, URZ, 0x1f, UR10 ;  /* 0x0000001f3f067899 */ /* 0x000fe2000801140a */
[----:B------:R-:W-:Y:S01]  /*9770*/  ISETP.NE.AND P0, PT, R0, 0x1, PT ;  /* 0x000000010000780c */ /* 0x000fe20003f05270 */
[----:B------:R-:W-:Y:S01]  /*9780*/  ULDC.64 UR4, c[0x0][0x4d0] ;  /* 0x0001340000047ab9 */ /* 0x000fe20000000a00 */
[----:B------:R-:W3:Y:S01]  /*9790*/  S2R R3, SR_CTAID.Y ;  /* 0x0000000000037919 */ /* 0x000ee20000002600 */
[----:B------:R-:W-:Y:S01]  /*97a0*/  UIMAD UR6, UR6, UR4, URZ ;  /* 0x00000004060672a4 */ /* 0x000fe2000f8e023f */
[----:B------:R-:W-:Y:S01]  /*97b0*/  IADD3 R2, RZ, -UR10, RZ ;  /* 0x8000000aff027c10 */ /* 0x000fe2000fffe0ff */
[----:B--2---:R-:W-:Y:S01]  /*97c0*/  UIMAD.WIDE.U32 UR8, UR10, UR4, URZ ;  /* 0x000000040a0872a5 */ /* 0x004fe2000f8e003f */
[----:B------:R-:W-:Y:S01]  /*97d0*/  MOV R6, R7 ;  /* 0x0000000700067202 */ /* 0x000fe20000000f00 */
[----:B------:R-:W-:-:S04]  /*97e0*/  UIMAD UR4, UR10, UR5, UR6 ;  /* 0x000000050a0472a4 */ /* 0x000fc8000f8e0206 */
[----:B------:R-:W-:Y:S01]  /*97f0*/  UIADD3 UR4, UR9, UR4, URZ ;  /* 0x0000000409047290 */ /* 0x000fe2000fffe03f */
[----:B------:R-:W-:Y:S01]  /*9800*/  MOV R9, UR9 ;  /* 0x0000000900097c02 */ /* 0x000fe20008000f00 */
[----:B------:R-:W-:-:S04]  /*9810*/  @P0 IMAD.HI.U32 R4, R7, c[0x0][0x4ec], RZ ;  /* 0x00013b0007040a27 */ /* 0x000fc800078e00ff */
[----:B------:R-:W-:Y:S01]  /*9820*/  IMAD.U32 R8, RZ, RZ, UR8 ;  /* 0x00000008ff087e24 */ /* 0x000fe2000f8e00ff */
[----:B------:R-:W-:Y:S01]  /*9830*/  @P0 SHF.R.U32.HI R6, RZ, c[0x0][0x4f0], R4 ;  /* 0x00013c00ff060a19 */ /* 0x000fe20000011604 */
[----:B------:R-:W-:Y:S01]  /*9840*/  IMAD.U32 R9, RZ, RZ, UR4 ;  /* 0x00000004ff097e24 */ /* 0x000fe2000f8e00ff */
[----:B-1----:R-:W-:-:S03]  /*9850*/  SHF.R.S32.HI R0, RZ, 0x1f, R5 ;  /* 0x0000001fff007819 */ /* 0x002fc60000011405 */
[----:B------:R-:W-:Y:S01]  /*9860*/  IMAD.WIDE.U32 R8, R5, c[0x0][0x4d8], R8 ;  /* 0x0001360005087a25 */ /* 0x000fe200078e0008 */
[----:B------:R-:W-:-:S03]  /*9870*/  IADD3 R4, -R6, RZ, RZ ;  /* 0x000000ff06047210 */ /* 0x000fc60007ffe1ff */
[----:B------:R-:W-:Y:S02]  /*9880*/  IMAD R0, R0, c[0x0][0x4d8], RZ ;  /* 0x0001360000007a24 */ /* 0x000fe400078e02ff */
[----:B---3--:R-:W-:Y:S02]  /*9890*/  IMAD R2, R2, c[0x0][0x550], R3 ;  /* 0x0001540002027a24 */ /* 0x008fe400078e0203 */
[----:B------:R-:W-:Y:S02]  /*98a0*/  IMAD R0, R5, c[0x0][0x4dc], R0 ;  /* 0x0001370005007a24 */ /* 0x000fe400078e0200 */
[----:B------:R-:W-:Y:S01]  /*98b0*/  IMAD R4, R4, c[0x0][0x4e8], R7 ;  /* 0x00013a0004047a24 */ /* 0x000fe200078e0207 */
[----:B------:R-:W-:Y:S01]  /*98c0*/  SHF.R.S32.HI R3, RZ, 0x1f, R2 ;  /* 0x0000001fff037819 */ /* 0x000fe20000011402 */
[----:B------:R-:W-:Y:S01]  /*98d0*/  IMAD.IADD R9, R0, 0x1, R9 ;  /* 0x0000000100097824 */ /* 0x000fe200078e0209 */
[----:B------:R-:W-:-:S03]  /*98e0*/  SHF.R.S32.HI R0, RZ, 0x1f, R6 ;  /* 0x0000001fff007819 */ /* 0x000fc60000011406 */
[----:B------:R-:W-:Y:S02]  /*98f0*/  IMAD R3, R3, c[0x0][0x4e0], RZ ;  /* 0x0001380003037a24 */ /* 0x000fe400078e02ff */
[----:B------:R-:W-:-:S04]  /*9900*/  IMAD.WIDE.U32 R8, R2, c[0x0][0x4e0], R8 ;  /* 0x0001380002087a25 */ /* 0x000fc800078e0008 */
[----:B------:R-:W-:Y:S01]  /*9910*/  IMAD R3, R2, c[0x0][0x4e4], R3 ;  /* 0x0001390002037a24 */ /* 0x000fe200078e0203 */
[----:B------:R-:W-:Y:S02]  /*9920*/  SHF.R.S32.HI R2, RZ, 0x1f, R4 ;  /* 0x0000001fff027819 */ /* 0x000fe40000011404 */
[----:B------:R-:W-:-:S03]  /*9930*/  IADD3 R6, P0, R6, R8, RZ ;  /* 0x0000000806067210 */ /* 0x000fc60007f1e0ff */
[----:B------:R-:W-:Y:S01]  /*9940*/  IMAD R5, R2, c[0x0][0x4c8], RZ ;  /* 0x0001320002057a24 */ /* 0x000fe200078e02ff */
[----:B------:R-:W-:-:S03]  /*9950*/  IADD3.X R7, R0, R9, R3, P0, !PT ;  /* 0x0000000900077210 */ /* 0x000fc600007fe403 */
[C---:B------:R-:W-:Y:S02]  /*9960*/  IMAD R5, R4.reuse, c[0x0][0x4cc], R5 ;  /* 0x0001330004057a24 */ /* 0x040fe400078e0205 */
[----:B------:R-:W-:-:S05]  /*9970*/  IMAD.WIDE.U32 R6, R4, c[0x0][0x4c8], R6 ;  /* 0x0001320004067a25 */ /* 0x000fca00078e0006 */
[----:B------:R-:W-:Y:S02]  /*9980*/  IADD3 R5, R7, R5, RZ ;  /* 0x0000000507057210 */ /* 0x000fe40007ffe0ff */
[----:B------:R-:W-:-:S04]  /*9990*/  LEA R2, P0, R6, c[0x0][0x4a8], 0x2 ;  /* 0x00012a0006027a11 */ /* 0x000fc800078010ff */
[----:B------:R-:W-:Y:S02]  /*99a0*/  LEA.HI.X R3, R6, c[0x0][0x4ac], R5, 0x2, P0 ;  /* 0x00012b0006037a11 */ /* 0x000fe400000f1405 */
[----:B------:R-:W-:-:S05]  /*99b0*/  MOV R5, 0xff800000 ;  /* 0xff80000000057802 */ /* 0x000fca0000000f00 */
[----:B------:R-:W-:Y:S01]  /*99c0*/  STG.E [R2.64], R5 ;  /* 0x0000000502007986 */ /* 0x000fe2000c10190c */
[----:B------:R-:W-:Y:S05]  /*99d0*/  EXIT ;  /* 0x000000000000794d */ /* 0x000fea0003800000 */
.L_x_18:
[----:B------:R-:W-:-:S00]  /*99e0*/  BRA `(.L_x_18) ;  /* 0xfffffff000007947 */ /* 0x000fc0000383ffff */
[----:B------:R-:W-:-:S00]  /*99f0*/  NOP ;  /* 0x0000000000007918 */ /* 0x000fc00000000000 */
        /* <DEDUP_REMOVED lines=8> */
.L_x_3085:


//--------------------- .text._ZN7cutlass13device_kernelIN5flash19enable_sm80_to_sm89INS1_16FlashAttnFwdSm80INS1_25CollectiveMainloopFwdSm80ILi8ELi1ELb0EN4cute5tupleIJNS5_1CILi128EEENS7_ILi64EEENS7_ILi192EEEEEELi192ENS_6half_tEfNS_4arch4Sm80ELb0ELb0ELb1ELb1ELb1ELb0ELb1ELb1EEENS1_21CollectiveEpilogueFwdINS6_IJS8_SA_S9_EEENS6_IJNS7_ILi1EEESI_SI_EEESC_SE_Li256ELb1ELb1ELb1ELb0EEENS1_36VarlenDynamicPersistentTileSchedulerILi128ELi64ELi256ELi256ELb1ELb1ELb0ELb0ELb1ELb1EEEEEEEEEvNT_6ParamsE --------------------------
	.section	.text._ZN7cutlass13device_kernelIN5flash19enable_sm80_to_sm89INS1_16FlashAttnFwdSm80INS1_25CollectiveMainloopFwdSm80ILi8ELi1ELb0EN4cute5tupleIJNS5_1CILi128EEENS7_ILi64EEENS7_ILi192EEEEEELi192ENS_6half_tEfNS_4arch4Sm80ELb0ELb0ELb1ELb1ELb1ELb0ELb1ELb1EEENS1_21CollectiveEpilogueFwdINS6_IJS8_SA_S9_EEENS6_IJNS7_ILi1EEESI_SI_EEESC_SE_Li256ELb1ELb1ELb1ELb0EEENS1_36VarlenDynamicPersistentTileSchedulerILi128ELi64ELi256ELi256ELb1ELb1ELb0ELb0ELb1ELb1EEEEEEEEEvNT_6ParamsE,"ax",@progbits
	.sectioninfo	@"SHI_REGISTERS=255"
	.align	128
.text._ZN7cutlass13device_kernelIN5flash19enable_sm80_to_sm89INS1_16FlashAttnFwdSm80INS1_25CollectiveMainloopFwdSm80ILi8ELi1ELb0EN4cute5tupleIJNS5_1CILi128EEENS7_ILi64EEENS7_ILi192EEEEEELi192ENS_6half_tEfNS_4arch4Sm80ELb0ELb0ELb1ELb1ELb1ELb0ELb1ELb1EEENS1_21CollectiveEpilogueFwdINS6_IJS8_SA_S9_EEENS6_IJNS7_ILi1EEESI_SI_EEESC_SE_Li256ELb1ELb1ELb1ELb0EEENS1_36VarlenDynamicPersistentTileSchedulerILi128ELi64ELi256ELi256ELb1ELb1ELb0ELb0ELb1ELb1EEEEEEEEEvNT_6ParamsE:
        .type           _ZN7cutlass13device_kernelIN5flash19enable_sm80_to_sm89INS1_16FlashAttnFwdSm80INS1_25CollectiveMainloopFwdSm80ILi8ELi1ELb0EN4cute5tupleIJNS5_1CILi128EEENS7_ILi64EEENS7_ILi192EEEEEELi192ENS_6half_tEfNS_4arch4Sm80ELb0ELb0ELb1ELb1ELb1ELb0ELb1ELb1EEENS1_21CollectiveEpilogueFwdINS6_IJS8_SA_S9_EEENS6_IJNS7_ILi1EEESI_SI_EEESC_SE_Li256ELb1ELb1ELb1ELb0EEENS1_36VarlenDynamicPersistentTileSchedulerILi128ELi64ELi256ELi256ELb1ELb1ELb0ELb0ELb1ELb1EEEEEEEEEvNT_6ParamsE,@function
        .size           _ZN7cutlass13device_kernelIN5flash19enable_sm80_to_sm89INS1_16FlashAttnFwdSm80INS1_25CollectiveMainloopFwdSm80ILi8ELi1ELb0EN4cute5tupleIJNS5_1CILi128EEENS7_ILi64EEENS7_ILi192EEEEEELi192ENS_6half_tEfNS_4arch4Sm80ELb0ELb0ELb1ELb1ELb1ELb0ELb1ELb1EEENS1_21CollectiveEpilogueFwdINS6_IJS8_SA_S9_EEENS6_IJNS7_ILi1EEESI_SI_EEESC_SE_Li256ELb1ELb1ELb1ELb0EEENS1_36VarlenDynamicPersistentTileSchedulerILi128ELi64ELi256ELi256ELb1ELb1ELb0ELb0ELb1ELb1EEEEEEEEEvNT_6ParamsE,(.L_x_3086 - _ZN7cutlass13device_kernelIN5flash19enable_sm80_to_sm89INS1_16FlashAttnFwdSm80INS1_25CollectiveMainloopFwdSm80ILi8ELi1ELb0EN4cute5tupleIJNS5_1CILi128EEENS7_ILi64EEENS7_ILi192EEEEEELi192ENS_6half_tEfNS_4arch4Sm80ELb0ELb0ELb1ELb1ELb1ELb0ELb1ELb1EEENS1_21CollectiveEpilogueFwdINS6_IJS8_SA_S9_EEENS6_IJNS7_ILi1EEESI_SI_EEESC_SE_Li256ELb1ELb1ELb1ELb0EEENS1_36VarlenDynamicPersistentTileSchedulerILi128ELi64ELi256ELi256ELb1ELb1ELb0ELb0ELb1ELb1EEEEEEEEEvNT_6ParamsE)
        .other          _ZN7cutlass13device_kernelIN5flash19enable_sm80_to_sm89INS1_16FlashAttnFwdSm80INS1_25CollectiveMainloopFwdSm80ILi8ELi1ELb0EN4cute5tupleIJNS5_1CILi128EEENS7_ILi64EEENS7_ILi192EEEEEELi192ENS_6half_tEfNS_4arch4Sm80ELb0ELb0ELb1ELb1ELb1ELb0ELb1ELb1EEENS1_21CollectiveEpilogueFwdINS6_IJS8_SA_S9_EEENS6_IJNS7_ILi1EEESI_SI_EEESC_SE_Li256ELb1ELb1ELb1ELb0EEENS1_36VarlenDynamicPersistentTileSchedulerILi128ELi64ELi256ELi256ELb1ELb1ELb0ELb0ELb1ELb1EEEEEEEEEvNT_6ParamsE,@"STO_CUDA_ENTRY STV_DEFAULT"
_ZN7cutlass13device_kernelIN5flash19enable_sm80_to_sm89INS1_16FlashAttnFwdSm80INS1_25CollectiveMainloopFwdSm80ILi8ELi1ELb0EN4cute5tupleIJNS5_1CILi128EEENS7_ILi64EEENS7_ILi192EEEEEELi192ENS_6half_tEfNS_4arch4Sm80ELb0ELb0ELb1ELb1ELb1ELb0ELb1ELb1EEENS1_21CollectiveEpilogueFwdINS6_IJS8_SA_S9_EEENS6_IJNS7_ILi1EEESI_SI_EEESC_SE_Li256ELb1ELb1ELb1ELb0EEENS1_36VarlenDynamicPersistentTileSchedulerILi128ELi64ELi256ELi256ELb1ELb1ELb0ELb0ELb1ELb1EEEEEEEEEvNT_6ParamsE:
[----:B------:R-:W-:-:S03]  /*0000*/  MOV R1, c[0x0][0x28] ;  /* 0x00000a0000017a02 */ /* 0x000fc60000000f00 */
[----:B------:R-:W1:Y:S01]  /*0010*/  S2R R2, SR_TID.X ;  /* 0x0000000000027919 */ /* 0x000e620000002100 */
[----:B------:R-:W-:Y:S01]  /*0020*/  IADD3 R1, R1, -0x10, RZ ;  /* 0xfffffff001017810 */ /* 0x000fe20007ffe0ff */
[----:B------:R-:W-:Y:S01]  /*0030*/  ULDC.64 UR6, c[0x0][0x118] ;  /* 0x0000460000067ab9 */ /* 0x000fe20000000a00 */
[----:B-1----:R-:W-:-:S05]  /*0040*/  SHF.R.U32.HI R0, RZ, 0x5, R2 ;  /* 0x00000005ff007819 */ /* 0x002fca0000011602 */
[----:B------:R-:W1:Y:S02]  /*0050*/  SHFL.IDX PT, R3, R0, RZ, 0x1f ;  /* 0x00001fff00037589 */ /* 0x000e6400000e0000 */
[----:B-1----:R-:W-:Y:S02]  /*0060*/  ISETP.NE.AND P0, PT, R3, RZ, PT ;  /* 0x000000ff0300720c */ /* 0x002fe40003f05270 */
[----:B------:R1:W-:Y:S11]  /*0070*/  STL [R1+0x4], R3 ;  /* 0x0000040301007387 */ /* 0x0003f60000100800 */
[----:B------:R-:W-:Y:S06]  /*0080*/  @P0 BAR.SYNC.DEFER_BLOCKING 0x5, 0x100 ;  /* 0x0144000000000b1d */ /* 0x000fec0000010000 */
[----:B------:R-:W2:Y:S04]  /*0090*/  @P0 LDS.128 R212, [0x18100] ;  /* 0x01810000ffd40984 */ /* 0x000ea80000000c00 */
[----:B------:R-:W-:Y:S06]  /*00a0*/  @P0 BAR.ARV 0x4, 0x100 ;  /* 0x0104000000000b1d */ /* 0x000fec0000002000 */
[----:B------:R-:W-:Y:S05]  /*00b0*/  @P0 BRA `(.L_x_19) ;  /* 0x00000a7000000947 */ /* 0x000fea0003800000 */
[----:B-1----:R-:W-:Y:S01]  /*00c0*/  LOP3.LUT R12, R2, 0x1f, RZ, 0xc0, !PT ;  /* 0x0000001f020c7812 */ /* 0x002fe200078ec0ff */
[----:B------:R-:W-:Y:S01]  /*00d0*/  CS2R R8, SRZ ;  /* 0x0000000000087805 */ /* 0x000fe2000001ff00 */
[----:B------:R-:W-:-:S02]  /*00e0*/  IMAD.MOV.U32 R7, RZ, RZ, RZ ;  /* 0x000000ffff077224 */ /* 0x000fc400078e00ff */
[----:B------:R-:W-:-:S04]  /*00f0*/  ISETP.NE.AND P6, PT, R12, 0x1f, PT ;  /* 0x0000001f0c00780c */ /* 0x000fc80003fc5270 */
[----:B------:R-:W-:-:S13]  /*0100*/  ISETP.GE.OR P0, PT, R12, c[0x0][0x53c], !P6 ;  /* 0x00014f000c007a0c */ /* 0x000fda0007706670 */
[----:B------:R-:W-:Y:S02]  /*0110*/  @!P0 IMAD.MOV.U32 R4, RZ, RZ, 0x4 ;  /* 0x00000004ff048424 */ /* 0x000fe400078e00ff */
[----:B------:R-:W-:Y:S02]  /*0120*/  @!P0 IMAD.MOV.U32 R2, RZ, RZ, 0x4 ;  /* 0x00000004ff028424 */ /* 0x000fe400078e00ff */
[----:B------:R-:W-:-:S04]  /*0130*/  @!P0 IMAD.WIDE.U32 R4, R12, R4, c[0x0][0x580] ;  /* 0x000160000c048625 */ /* 0x000fc800078e0004 */
[C---:B------:R-:W-:Y:S01]  /*0140*/  @!P0 IMAD.WIDE.U32 R2, R12.reuse, R2, c[0x0][0x578] ;  /* 0x00015e000c028625 */ /* 0x040fe200078e0002 */
[----:B------:R-:W3:Y:S04]  /*0150*/  @!P0 LDG.E R8, [R4.64] ;  /* 0x0000000604088981 */ /* 0x000ee8000c1e1900 */
[----:B------:R-:W3:Y:S01]  /*0160*/  @!P0 LDG.E R7, [R2.64] ;  /* 0x0000000602078981 */ /* 0x000ee2000c1e1900 */
[C---:B------:R-:W-:Y:S01]  /*0170*/  ISETP.NE.AND P5, PT, R12.reuse, RZ, PT ;  /* 0x000000ff0c00720c */ /* 0x040fe20003fa5270 */
[----:B------:R-:W1:Y:S01]  /*0180*/  S2UR UR4, SR_CTAID.X ;  /* 0x00000000000479c3 */ /* 0x000e620000002500 */
[C---:B------:R-:W-:Y:S02]  /*0190*/  ISETP.GE.U32.AND P4, PT, R12.reuse, 0x2, PT ;  /* 0x000000020c00780c */ /* 0x040fe40003f86070 */
[----:B------:R-:W-:-:S02]  /*01a0*/  ISETP.GE.U32.AND P3, PT, R12, 0x4, PT ;  /* 0x000000040c00780c */ /* 0x000fc40003f66070 */
[C---:B------:R-:W-:Y:S02]  /*01b0*/  ISETP.GE.U32.AND P2, PT, R12.reuse, 0x8, PT ;  /* 0x000000080c00780c */ /* 0x040fe40003f46070 */
[----:B------:R-:W-:Y:S01]  /*01c0*/  ISETP.GE.U32.AND P1, PT, R12, 0x10, PT ;  /* 0x000000100c00780c */ /* 0x000fe20003f26070 */
[----:B---3--:R-:W-:-:S05]  /*01d0*/  IMAD R4, R8, R7, RZ ;  /* 0x0000000708047224 */ /* 0x008fca00078e02ff */
[----:B------:R-:W3:Y:S02]  /*01e0*/  SHFL.UP PT, R0, R4, 0x1, RZ ;  /* 0x0420000004007989 */ /* 0x000ee400000e00ff */
[----:B---3--:R-:W-:-:S05]  /*01f0*/  SEL R0, R0, RZ, P5 ;  /* 0x000000ff00007207 */ /* 0x008fca0002800000 */
[----:B------:R-:W-:-:S05]  /*0200*/  IMAD.IADD R4, R4, 0x1, R0 ;  /* 0x0000000104047824 */ /* 0x000fca00078e0200 */
        /* <DEDUP_REMOVED lines=12> */
[----:B------:R-:W3:Y:S02]  /*02d0*/  SHFL.IDX PT, R6, R4, 0x1f, 0x1f ;  /* 0x03e01f0004067f89 */ /* 0x000ee400000e0000 */
[----:B---3--:R-:W-:-:S04]  /*02e0*/  IMAD R6, R6, c[0x0][0x538], RZ ;  /* 0x00014e0006067a24 */ /* 0x008fc800078e02ff */
[----:B------:R-:W-:Y:S01]  /*02f0*/  IMAD.MOV.U32 R0, RZ, RZ, R6 ;  /* 0x000000ffff007224 */ /* 0x000fe200078e0006 */
[----:B-1----:R-:W-:-:S13]  /*0300*/  ISETP.GT.AND P0, PT, R6, UR4, PT ;  /* 0x0000000406007c0c */ /* 0x002fda000bf04270 */
[----:B------:R-:W-:Y:S05]  /*0310*/  @P0 BRA `(.L_x_20) ;  /* 0x0000027000000947 */ /* 0x000fea0003800000 */
[----:B------:R-:W-:Y:S02]  /*0320*/  MOV R6, R0 ;  /* 0x0000000000067202 */ /* 0x000fe40000000f00 */
[----:B------:R-:W-:-:S04]  /*0330*/  MOV R9, RZ ;  /* 0x000000ff00097202 */ /* 0x000fc80000000f00 */
.L_x_24:
[----:B------:R-:W-:-:S04]  /*0340*/  IADD3 R0, R9, 0x1f, RZ ;  /* 0x0000001f09007810 */ /* 0x000fc80007ffe0ff */
[----:B------:R-:W-:-:S13]  /*0350*/  ISETP.GE.AND P0, PT, R0, c[0x0][0x53c], PT ;  /* 0x00014f0000007a0c */ /* 0x000fda0003f06270 */
[----:B------:R-:W-:Y:S05]  /*0360*/  @P0 BRA `(.L_x_21) ;  /* 0x0000074000000947 */ /* 0x000fea0003800000 */
[----:B------:R-:W-:Y:S01]  /*0370*/  MOV R9, R0 ;  /* 0x0000000000097202 */ /* 0x000fe20000000f00 */
[----:B------:R-:W-:Y:S01]  /*0380*/  IMAD.MOV.U32 R7, RZ, RZ, RZ ;  /* 0x000000ffff077224 */ /* 0x000fe200078e00ff */
[----:B------:R-:W-:Y:S02]  /*0390*/  MOV R8, RZ ;  /* 0x000000ff00087202 */ /* 0x000fe40000000f00 */
[----:B------:R-:W-:-:S04]  /*03a0*/  IADD3 R0, R12, R9, RZ ;  /* 0x000000090c007210 */ /* 0x000fc80007ffe0ff */
[----:B------:R-:W-:-:S13]  /*03b0*/  ISETP.GE.OR P0, PT, R0, c[0x0][0x53c], !P6 ;  /* 0x00014f0000007a0c */ /* 0x000fda0007706670 */
[----:B------:R-:W-:Y:S01]  /*03c0*/  @!P0 MOV R2, 0x4 ;  /* 0x0000000400028802 */ /* 0x000fe20000000f00 */
[----:B------:R-:W-:-:S04]  /*03d0*/  @!P0 IMAD.MOV.U32 R3, RZ, RZ, 0x4 ;  /* 0x00000004ff038424 */ /* 0x000fc800078e00ff */
[----:B------:R-:W-:-:S04]  /*03e0*/  @!P0 IMAD.WIDE R4, R0, R2, c[0x0][0x580] ;  /* 0x0001600000048625 */ /* 0x000fc800078e0202 */
[----:B------:R-:W-:Y:S01]  /*03f0*/  @!P0 IMAD.WIDE R2, R0, R3, c[0x0][0x578] ;  /* 0x00015e0000028625 */ /* 0x000fe200078e0203 */
[----:B------:R-:W3:Y:S04]  /*0400*/  @!P0 LDG.E R8, [R4.64] ;  /* 0x0000000604088981 */ /* 0x000ee8000c1e1900 */
[----:B------:R-:W3:Y:S02]  /*0410*/  @!P0 LDG.E R7, [R2.64] ;  /* 0x0000000602078981 */ /* 0x000ee4000c1e1900 */
[----:B---3--:R-:W-:Y:S01]  /*0420*/  IMAD R5, R8, R7, RZ ;  /* 0x0000000708057224 */ /* 0x008fe200078e02ff */
[----:B------:R-:W-:Y:S05]  /*0430*/  BRA.DIV ~URZ, `(.L_x_22) ;  /* 0x0000cda27f007947 */ /* 0x000fea000b800000 */
[----:B------:R1:W3:Y:S02]  /*0440*/  SHFL.UP PT, R0, R5, 0x1, RZ ;  /* 0x0420000005007989 */ /* 0x0002e400000e00ff */
.L_x_122:
[----:B---3--:R-:W-:-:S04]  /*0450*/  SEL R0, R0, RZ, P5 ;  /* 0x000000ff00007207 */ /* 0x008fc80002800000 */
[----:B-1----:R-:W-:Y:S01]  /*0460*/  IADD3 R5, R5, R0, RZ ;  /* 0x0000000005057210 */ /* 0x002fe20007ffe0ff */
[----:B------:R-:W-:Y:S05]  /*0470*/  BRA.DIV ~URZ, `(.L_x_23) ;  /* 0x0000cdc27f007947 */ /* 0x000fea000b800000 */
[----:B------:R-:W1:Y:S02]  /*0480*/  SHFL.UP PT, R0, R5, 0x2, RZ ;  /* 0x0440000005007989 */ /* 0x000e6400000e00ff */
[----:B-1----:R-:W-:-:S05]  /*0490*/  SEL R0, R0, RZ, P4 ;  /* 0x000000ff00007207 */ /* 0x002fca0002000000 */
[----:B------:R-:W-:-:S05]  /*04a0*/  IMAD.IADD R0, R5, 0x1, R0 ;  /* 0x0000000105007824 */ /* 0x000fca00078e0200 */
        /* <DEDUP_REMOVED lines=9> */
[----:B------:R1:W3:Y:S02]  /*0540*/  SHFL.IDX PT, R0, R4, 0x1f, 0x1f ;  /* 0x03e01f0004007f89 */ /* 0x0002e400000e0000 */
.L_x_123:
[----:B---3--:R-:W-:-:S05]  /*0550*/  IMAD R0, R0, c[0x0][0x538], RZ ;  /* 0x00014e0000007a24 */ /* 0x008fca00078e02ff */
[----:B------:R-:W-:-:S04]  /*0560*/  IADD3 R6, R0, R6, RZ ;  /* 0x0000000600067210 */ /* 0x000fc80007ffe0ff */
[----:B------:R-:W-:-:S13]  /*0570*/  ISETP.GT.AND P0, PT, R6, UR4, PT ;  /* 0x0000000406007c0c */ /* 0x000fda000bf04270 */
[----:B-12---:R-:W-:Y:S05]  /*0580*/  @!P0 BRA `(.L_x_24) ;  /* 0xfffffdb000008947 */ /* 0x006fea000383ffff */
.L_x_20:
[----:B--2---:R-:W-:-:S05]  /*0590*/  IADD3 R212, -R0, R6, RZ ;  /* 0x0000000600d47210 */ /* 0x004fca0007ffe1ff */
[----:B------:R-:W-:-:S05]  /*05a0*/  IMAD R0, R4, c[0x0][0x538], R212 ;  /* 0x00014e0004007a24 */ /* 0x000fca00078e02d4 */
[----:B------:R-:W-:Y:S01]  /*05b0*/  ISETP.GT.AND P0, PT, R0, UR4, PT ;  /* 0x0000000400007c0c */ /* 0x000fe2000bf04270 */
[----:B------:R-:W-:-:S12]  /*05c0*/  BRA.DIV ~URZ, `(.L_x_25) ;  /* 0x0000ce327f007947 */ /* 0x000fd8000b800000 */
[----:B------:R-:W-:-:S04]  /*05d0*/  VOTE.ANY R0, PT, !P0 ;  /* 0x0000000000007806 */ /* 0x000fc800040e0100 */
.L_x_124:
[----:B------:R1:W2:Y:S01]  /*05e0*/  POPC R215, R0 ;  /* 0x0000000000d77309 */ /* 0x0002a20000000000 */
[----:B------:R-:W-:Y:S05]  /*05f0*/  BRA.DIV ~URZ, `(.L_x_26) ;  /* 0x0000ce427f007947 */ /* 0x000fea000b800000 */
[----:B--2---:R2:W3:Y:S01]  /*0600*/  SHFL.IDX PT, R11, R8, R215, 0x1f ;  /* 0x00001fd7080b7589 */ /* 0x0044e200000e0000 */
[----:B------:R-:W-:-:S03]  /*0610*/  MOV R6, RZ ;  /* 0x000000ff00067202 */ /* 0x000fc60000000f00 */
[----:B------:R2:W4:Y:S04]  /*0620*/  SHFL.IDX PT, R10, R7, R215, 0x1f ;  /* 0x00001fd7070a7589 */ /* 0x00052800000e0000 */
.L_x_125:
[----:B------:R-:W-:Y:S01]  /*0630*/  ISETP.NE.AND P0, PT, R0, RZ, PT ;  /* 0x000000ff0000720c */ /* 0x000fe20003f05270 */
[----:B------:R-:W-:-:S12]  /*0640*/  BSSY B0, `(.L_x_27) ;  /* 0x0000005000007945 */ /* 0x000fd80003800000 */
[----:B------:R-:W-:Y:S05]  /*0650*/  @!P0 BRA `(.L_x_28) ;  /* 0x0000003000008947 */ /* 0x000fea0003800000 */
[----:B------:R-:W-:Y:S01]  /*0660*/  IADD3 R20, R215, -0x1, RZ ;  /* 0xffffffffd7147810 */ /* 0x000fe20007ffe0ff */
[----:B------:R-:W-:Y:S05]  /*0670*/  BRA.DIV ~URZ, `(.L_x_29) ;  /* 0x0000cea27f007947 */ /* 0x000fea000b800000 */
[----:B------:R1:W2:Y:S02]  /*0680*/  SHFL.IDX PT, R6, R4, R20, 0x1f ;  /* 0x00001f1404067589 */ /* 0x0002a400000e0000 */
.L_x_28:
[----:B------:R-:W-:Y:S05]  /*0690*/  BSYNC B0 ;  /* 0x0000000000007941 */ /* 0x000fea0003800000 */
.L_x_27:
[----:B-1-3--:R-:W-:Y:S01]  /*06a0*/  IABS R0, R11 ;  /* 0x0000000b00007213 */ /* 0x00afe20000000000 */
[----:B--2---:R-:W-:Y:S02]  /*06b0*/  IMAD R212, R6, c[0x0][0x538], R212 ;  /* 0x00014e0006d47a24 */ /* 0x004fe400078e02d4 */
[----:B------:R-:W-:Y:S02]  /*06c0*/  IMAD.IADD R215, R215, 0x1, R9 ;  /* 0x00000001d7d77824 */ /* 0x000fe400078e0209 */
[----:B------:R-:W-:Y:S01]  /*06d0*/  IMAD.MOV.U32 R5, RZ, RZ, R0 ;  /* 0x000000ffff057224 */ /* 0x000fe200078e0000 */
[----:B----4-:R-:W-:Y:S02]  /*06e0*/  IABS R0, R10 ;  /* 0x0000000a00007213 */ /* 0x010fe40000000000 */
[----:B------:R-:W-:Y:S01]  /*06f0*/  IADD3 R213, -R212, UR4, RZ ;  /* 0x00000004d4d57c10 */ /* 0x000fe2000fffe1ff */
[----:B------:R-:W1:Y:S02]  /*0700*/  I2F.RP R2, R5 ;  /* 0x0000000500027306 */ /* 0x000e640000209400 */
[----:B------:R-:W-:Y:S01]  /*0710*/  IMAD.MOV.U32 R7, RZ, RZ, R0 ;  /* 0x000000ffff077224 */ /* 0x000fe200078e0000 */
[----:B------:R-:W-:-:S02]  /*0720*/  IABS R6, R213 ;  /* 0x000000d500067213 */ /* 0x000fc40000000000 */
[----:B------:R-:W-:-:S03]  /*0730*/  IABS R0, R11 ;  /* 0x0000000b00007213 */ /* 0x000fc60000000000 */
[----:B------:R-:W-:Y:S01]  /*0740*/  I2F.RP R8, R7 ;  /* 0x0000000700087306 */ /* 0x000fe20000209400 */
[----:B------:R-:W-:-:S07]  /*0750*/  IADD3 R0, RZ, -R0, RZ ;  /* 0x80000000ff007210 */ /* 0x000fce0007ffe0ff */
[----:B-1----:R-:W1:Y:S02]  /*0760*/  MUFU.RCP R2, R2 ;  /* 0x0000000200027308 */ /* 0x002e640000001000 */
[----:B-1----:R-:W-:-:S06]  /*0770*/  IADD3 R2, R2, 0xffffffe, RZ ;  /* 0x0ffffffe02027810 */ /* 0x002fcc0007ffe0ff */
[----:B------:R-:W1:Y:S02]  /*0780*/  F2I.FTZ.U32.TRUNC.NTZ R3, R2 ;  /* 0x0000000200037305 */ /* 0x000e64000021f000 */
[----:B-1----:R-:W-:-:S04]  /*0790*/  IMAD.MOV R2, RZ, RZ, -R3 ;  /* 0x000000ffff027224 */ /* 0x002fc800078e0a03 */
[----:B------:R-:W-:Y:S02]  /*07a0*/  IMAD R4, R2, R5, RZ ;  /* 0x0000000502047224 */ /* 0x000fe400078e02ff */
[----:B------:R-:W-:-:S04]  /*07b0*/  IMAD.MOV.U32 R2, RZ, RZ, RZ ;  /* 0x000000ffff027224 */ /* 0x000fc800078e00ff */
[----:B------:R-:W-:-:S04]  /*07c0*/  IMAD.HI.U32 R2, R3, R4, R2 ;  /* 0x0000000403027227 */ /* 0x000fc800078e0002 */
[----:B------:R-:W-:-:S04]  /*07d0*/  IMAD.MOV.U32 R3, RZ, RZ, R6 ;  /* 0x000000ffff037224 */ /* 0x000fc800078e0006 */
[----:B------:R-:W-:-:S04]  /*07e0*/  IMAD.HI.U32 R2, R2, R3, RZ ;  /* 0x0000000302027227 */ /* 0x000fc800078e00ff */
[----:B------:R-:W-:Y:S02]  /*07f0*/  IMAD R0, R2, R0, R3 ;  /* 0x0000000002007224 */ /* 0x000fe400078e0203 */
[----:B------:R-:W1:Y:S03]  /*0800*/  MUFU.RCP R3, R8 ;  /* 0x0000000800037308 */ /* 0x000e660000001000 */
[----:B------:R-:W-:Y:S02]  /*0810*/  ISETP.GT.U32.AND P1, PT, R5, R0, PT ;  /* 0x000000000500720c */ /* 0x000fe40003f24070 */
[----:B-1----:R-:W-:-:S11]  /*0820*/  IADD3 R3, R3, 0xffffffe, RZ ;  /* 0x0ffffffe03037810 */ /* 0x002fd60007ffe0ff */
[----:B------:R-:W-:Y:S01]  /*0830*/  @!P1 IMAD.IADD R0, R0, 0x1, -R5 ;  /* 0x0000000100009824 */ /* 0x000fe200078e0a05 */
[----:B------:R-:W-:Y:S02]  /*0840*/  @!P1 IADD3 R2, R2, 0x1, RZ ;  /* 0x0000000102029810 */ /* 0x000fe40007ffe0ff */
[----:B------:R-:W-:Y:S01]  /*0850*/  ISETP.NE.AND P1, PT, R11, RZ, PT ;  /* 0x000000ff0b00720c */ /* 0x000fe20003f25270 */
[----:B------:R-:W1:Y:S01]  /*0860*/  F2I.FTZ.U32.TRUNC.NTZ R3, R3 ;  /* 0x0000000300037305 */ /* 0x000e62000021f000 */
[----:B------:R-:W-:Y:S02]  /*0870*/  ISETP.GE.U32.AND P2, PT, R0, R5, PT ;  /* 0x000000050000720c */ /* 0x000fe40003f46070 */
[----:B------:R-:W-:-:S04]  /*0880*/  LOP3.LUT R0, R213, R11, RZ, 0x3c, !PT ;  /* 0x0000000bd5007212 */ /* 0x000fc800078e3cff */
[----:B------:R-:W-:-:S07]  /*0890*/  ISETP.GE.AND P0, PT, R0, RZ, PT ;  /* 0x000000ff0000720c */ /* 0x000fce0003f06270 */
[----:B------:R-:W-:Y:S02]  /*08a0*/  @P2 IADD3 R2, R2, 0x1, RZ ;  /* 0x0000000102022810 */ /* 0x000fe40007ffe0ff */
[----:B-1----:R-:W-:-:S03]  /*08b0*/  IADD3 R0, RZ, -R3, RZ ;  /* 0x80000003ff007210 */ /* 0x002fc60007ffe0ff */
[----:B------:R-:W-:Y:S02]  /*08c0*/  IMAD.MOV.U32 R4, RZ, RZ, R2 ;  /* 0x000000ffff047224 */ /* 0x000fe400078e0002 */
[----:B------:R-:W-:Y:S01]  /*08d0*/  IMAD.MOV.U32 R2, RZ, RZ, R0 ;  /* 0x000000ffff027224 */ /* 0x000fe200078e0000 */
[----:B------:R-:W-:Y:S01]  /*08e0*/  IABS R0, R10 ;  /* 0x0000000a00007213 */ /* 0x000fe20000000000 */
[----:B------:R-:W-:Y:S01]  /*08f0*/  @!P0 IMAD.MOV R4, RZ, RZ, -R4 ;  /* 0x000000ffff048224 */ /* 0x000fe200078e0a04 */
[----:B------:R-:W-:Y:S01]  /*0900*/  @!P1 LOP3.LUT R4, RZ, R11, RZ, 0x33, !PT ;  /* 0x0000000bff049212 */ /* 0x000fe200078e33ff */
[----:B------:R-:W-:Y:S01]  /*0910*/  IMAD R5, R2, R7, RZ ;  /* 0x0000000702057224 */ /* 0x000fe200078e02ff */
[----:B------:R-:W-:Y:S01]  /*0920*/  MOV R2, RZ ;  /* 0x000000ff00027202 */ /* 0x000fe20000000f00 */
[----:B------:R-:W-:Y:S01]  /*0930*/  IMAD.MOV R6, RZ, RZ, -R0 ;  /* 0x000000ffff067224 */ /* 0x000fe200078e0a00 */
[----:B------:R-:W-:-:S03]  /*0940*/  IABS R8, R4 ;  /* 0x0000000400087213 */ /* 0x000fc60000000000 */
[----:B------:R-:W-:-:S04]  /*0950*/  IMAD.HI.U32 R0, R3, R5, R2 ;  /* 0x0000000503007227 */ /* 0x000fc800078e0002 */
[----:B------:R-:W-:Y:S02]  /*0960*/  IMAD.MOV.U32 R2, RZ, RZ, R8 ;  /* 0x000000ffff027224 */ /* 0x000fe400078e0008 */
[----:B------:R-:W-:Y:S02]  /*0970*/  IMAD.MOV.U32 R3, RZ, RZ, R6 ;  /* 0x000000ffff037224 */ /* 0x000fe400078e0006 */
[----:B------:R-:W-:-:S04]  /*0980*/  IMAD.HI.U32 R0, R0, R2, RZ ;  /* 0x0000000200007227 */ /* 0x000fc800078e00ff */
[----:B------:R-:W-:Y:S02]  /*0990*/  IMAD R2, R0, R3, R2 ;  /* 0x0000000300027224 */ /* 0x000fe400078e0202 */
[----:B------:R-:W-:-:S03]  /*09a0*/  IMAD R3, R4, R11, RZ ;  /* 0x0000000b04037224 */ /* 0x000fc600078e02ff */
[----:B------:R-:W-:Y:S02]  /*09b0*/  ISETP.GT.U32.AND P1, PT, R7, R2, PT ;  /* 0x000000020700720c */ /* 0x000fe40003f24070 */
[----:B------:R-:W-:-:S11]  /*09c0*/  IADD3 R213, R213, -R3, RZ ;  /* 0x80000003d5d57210 */ /* 0x000fd60007ffe0ff */
[----:B------:R-:W-:Y:S01]  /*09d0*/  @!P1 IMAD.IADD R2, R2, 0x1, -R7 ;  /* 0x0000000102029824 */ /* 0x000fe200078e0a07 */
[----:B------:R-:W-:Y:S02]  /*09e0*/  @!P1 IADD3 R0, R0, 0x1, RZ ;  /* 0x0000000100009810 */ /* 0x000fe40007ffe0ff */
[----:B------:R-:W-:Y:S02]  /*09f0*/  ISETP.NE.AND P1, PT, R10, RZ, PT ;  /* 0x000000ff0a00720c */ /* 0x000fe40003f25270 */
[----:B------:R-:W-:Y:S02]  /*0a00*/  ISETP.GE.U32.AND P2, PT, R2, R7, PT ;  /* 0x000000070200720c */ /* 0x000fe40003f46070 */
[----:B------:R-:W-:-:S04]  /*0a10*/  LOP3.LUT R2, R4, R10, RZ, 0x3c, !PT ;  /* 0x0000000a04027212 */ /* 0x000fc800078e3cff */
[----:B------:R-:W-:-:S07]  /*0a20*/  ISETP.GE.AND P0, PT, R2, RZ, PT ;  /* 0x000000ff0200720c */ /* 0x000fce0003f06270 */
[----:B------:R-:W-:-:S06]  /*0a30*/  @P2 IADD3 R0, R0, 0x1, RZ ;  /* 0x0000000100002810 */ /* 0x000fcc0007ffe0ff */
[----:B------:R-:W-:Y:S02]  /*0a40*/  @!P0 IADD3 R0, -R0, RZ, RZ ;  /* 0x000000ff00008210 */ /* 0x000fe40007ffe1ff */
[----:B------:R-:W-:-:S05]  /*0a50*/  @!P1 LOP3.LUT R0, RZ, R10, RZ, 0x33, !PT ;  /* 0x0000000aff009212 */ /* 0x000fca00078e33ff */
[--C-:B------:R-:W-:Y:S02]  /*0a60*/  IMAD.MOV R2, RZ, RZ, -R0.reuse ;  /* 0x000000ffff027224 */ /* 0x100fe400078e0a00 */
[C---:B------:R-:W-:Y:S02]  /*0a70*/  IMAD R0, R10.reuse, 0x1000000, R0 ;  /* 0x010000000a007824 */ /* 0x040fe400078e0200 */
[----:B------:R-:W-:-:S04]  /*0a80*/  IMAD R2, R10, R2, R4 ;  /* 0x000000020a027224 */ /* 0x000fc800078e0204 */
[----:B------:R-:W-:Y:S01]  /*0a90*/  IMAD R214, R2, 0x10000, R0 ;  /* 0x0001000002d67824 */ /* 0x000fe200078e0200 */
[----:B------:R-:W-:Y:S05]  /*0aa0*/  BRA `(.L_x_30) ;  /* 0x0000004000007947 */ /* 0x000fea0003800000 */
.L_x_21:
[----:B--2---:R-:W-:Y:S01]  /*0ab0*/  IMAD.MOV.U32 R213, RZ, RZ, RZ ;  /* 0x000000ffffd57224 */ /* 0x004fe200078e00ff */
[----:B------:R-:W-:Y:S01]  /*0ac0*/  MOV R214, RZ ;  /* 0x000000ff00d67202 */ /* 0x000fe20000000f00 */
[----:B------:R-:W-:Y:S01]  /*0ad0*/  IMAD.U32 R212, RZ, RZ, UR4 ;  /* 0x00000004ffd47e24 */ /* 0x000fe2000f8e00ff */
[----:B------:R-:W-:Y:S02]  /*0ae0*/  MOV R215, c[0x0][0x53c] ;  /* 0x00014f0000d77a02 */ /* 0x000fe40000000f00 */
.L_x_30:
[----:B------:R-:W-:Y:S01]  /*0af0*/  ISETP.NE.AND P0, PT, R12, RZ, PT ;  /* 0x000000ff0c00720c */ /* 0x000fe20003f05270 */
[----:B------:R-:W-:-:S12]  /*0b00*/  WARPSYNC 0xffffffff ;  /* 0xffffffff00007948 */ /* 0x000fd80003800000 */
[----:B------:R1:W-:Y:S04]  /*0b10*/  @!P0 STS.128 [0x18100], R212 ;  /* 0x018100d4ff008388 */ /* 0x0003e80000000c00 */
[----:B------:R-:W-:Y:S06]  /*0b20*/  BAR.ARV 0x5, 0x100 ;  /* 0x0144000000007b1d */ /* 0x000fec0000002000 */
.L_x_19:
[----:B-12---:R-:W-:-:S13]  /*0b30*/  ISETP.GE.AND P0, PT, R215, c[0x0][0x53c], PT ;  /* 0x00014f00d7007a0c */ /* 0x006fda0003f06270 */
[----:B------:R-:W-:Y:S05]  /*0b40*/  @P0 EXIT ;  /* 0x000000000000094d */ /* 0x000fea0003800000 */
[----:B------:R-:W1:Y:S01]  /*0b50*/  S2R R17, SR_TID.X ;  /* 0x0000000000117919 */ /* 0x000e620000002100 */
[----:B------:R-:W-:Y:S02]  /*0b60*/  ULDC UR5, c[0x0][0x2ac] ;  /* 0x0000ab0000057ab9 */ /* 0x000fe40000000800 */
[----:B------:R-:W-:Y:S02]  /*0b70*/  ULDC UR4, c[0x0][0x1d0] ;  /* 0x0000740000047ab9 */ /* 0x000fe40000000800 */
[----:B------:R-:W-:Y:S01]  /*0b80*/  UIMAD UR5, UR5, UR4, URZ ;  /* 0x00000004050572a4 */ /* 0x000fe2000f8e023f */
[----:B-1----:R-:W-:-:S04]  /*0b90*/  SHF.R.S32.HI R9, RZ, 0x1f, R17 ;  /* 0x0000001fff097819 */ /* 0x002fc80000011411 */
[CC--:B------:R-:W-:Y:S02]  /*0ba0*/  LEA.HI R2, R9.reuse, R17.reuse, RZ, 0x4 ;  /* 0x0000001109027211 */ /* 0x0c0fe400078f20ff */
[CC--:B------:R-:W-:Y:S02]  /*0bb0*/  LEA.HI R15, R9.reuse, R17.reuse, RZ, 0x3 ;  /* 0x00000011090f7211 */ /* 0x0c0fe400078f18ff */
[----:B------:R-:W-:Y:S02]  /*0bc0*/  SHF.R.S32.HI R3, RZ, 0x4, R2 ;  /* 0x00000004ff037819 */ /* 0x000fe40000011402 */
[----:B------:R-:W-:Y:S02]  /*0bd0*/  LEA.HI R13, R9, R17, RZ, 0x2 ;  /* 0x00000011090d7211 */ /* 0x000fe400078f10ff */
[----:B------:R-:W-:Y:S02]  /*0be0*/  LEA.HI R0, R2, R3, RZ, 0x1 ;  /* 0x0000000302007211 */ /* 0x000fe400078f08ff */
[----:B------:R-:W-:-:S02]  /*0bf0*/  SHF.R.S32.HI R200, RZ, 0x3, R15 ;  /* 0x00000003ffc87819 */ /* 0x000fc4000001140f */
[----:B------:R-:W-:Y:S02]  /*0c00*/  LOP3.LUT R0, R0, 0xfffffffe, RZ, 0xc0, !PT ;  /* 0xfffffffe00007812 */ /* 0x000fe400078ec0ff */
[--C-:B------:R-:W-:Y:S02]  /*0c10*/  SHF.R.S32.HI R8, RZ, 0x2, R13.reuse ;  /* 0x00000002ff087819 */ /* 0x100fe4000001140d */
[----:B------:R-:W-:Y:S01]  /*0c20*/  LOP3.LUT R196, R15, 0xfffffff8, RZ, 0xc0, !PT ;  /* 0xfffffff80fc47812 */ /* 0x000fe200078ec0ff */
[----:B------:R-:W-:Y:S01]  /*0c30*/  IMAD.IADD R14, R3, 0x1, -R0 ;  /* 0x00000001030e7824 */ /* 0x000fe200078e0a00 */
[----:B------:R-:W-:Y:S01]  /*0c40*/  LOP3.LUT R0, R2, 0xfffffff0, RZ, 0xc0, !PT ;  /* 0xfffffff002007812 */ /* 0x000fe200078ec0ff */
[----:B------:R-:W-:Y:S01]  /*0c50*/  IMAD.SHL.U32 R3, R200, 0x40, RZ ;  /* 0x00000040c8037824 */ /* 0x000fe200078e00ff */
[----:B------:R-:W-:Y:S01]  /*0c60*/  SHF.R.S32.HI R2, RZ, 0x1f, R13 ;  /* 0x0000001fff027819 */ /* 0x000fe2000001140d */
[----:B------:R-:W-:Y:S01]  /*0c70*/  IMAD.IADD R196, R17, 0x1, -R196 ;  /* 0x0000000111c47824 */ /* 0x000fe200078e0ac4 */
[-C--:B------:R-:W-:Y:S01]  /*0c80*/  LEA.HI R7, R9, R17.reuse, RZ, 0x5 ;  /* 0x0000001109077211 */ /* 0x080fe200078f28ff */
[----:B------:R-:W-:Y:S01]  /*0c90*/  IMAD.IADD R0, R17, 0x1, -R0 ;  /* 0x0000000111007824 */ /* 0x000fe200078e0a00 */
[----:B------:R-:W-:Y:S01]  /*0ca0*/  LEA.HI R2, R2, R8, RZ, 0x3 ;  /* 0x0000000802027211 */ /* 0x000fe200078f18ff */
[----:B------:R-:W-:Y:S01]  /*0cb0*/  IMAD.SHL.U32 R192, R196, 0x8, RZ ;  /* 0x00000008c4c07824 */ /* 0x000fe200078e00ff */
[----:B------:R-:W-:-:S02]  /*0cc0*/  LEA.HI R9, R9, R17, RZ, 0x6 ;  /* 0x0000001109097211 */ /* 0x000fc400078f30ff */
[----:B------:R-:W-:Y:S02]  /*0cd0*/  SHF.R.S32.HI R5, RZ, 0x1f, R0 ;  /* 0x0000001fff057819 */ /* 0x000fe40000011400 */
[----:B------:R-:W-:Y:S01]  /*0ce0*/  LOP3.LUT R4, R2, 0xfffffff8, RZ, 0xc0, !PT ;  /* 0xfffffff802047812 */ /* 0x000fe200078ec0ff */
[----:B------:R-:W-:Y:S01]  /*0cf0*/  IMAD.SHL.U32 R9, R9, 0x8, RZ ;  /* 0x0000000809097824 */ /* 0x000fe200078e00ff */
[----:B------:R-:W-:Y:S02]  /*0d00*/  LEA.HI R10, R5, R0, RZ, 0x3 ;  /* 0x00000000050a7211 */ /* 0x000fe400078f18ff */
[----:B------:R-:W-:Y:S01]  /*0d10*/  LOP3.LUT R2, R3, 0x1c0, RZ, 0xc0, !PT ;  /* 0x000001c003027812 */ /* 0x000fe200078ec0ff */
[----:B------:R-:W-:Y:S01]  /*0d20*/  IMAD.IADD R8, R8, 0x1, -R4 ;  /* 0x0000000108087824 */ /* 0x000fe200078e0a04 */
[----:B------:R-:W-:Y:S02]  /*0d30*/  LOP3.LUT R3, R10, 0xfffffff8, RZ, 0xc0, !PT ;  /* 0xfffffff80a037812 */ /* 0x000fe400078ec0ff */
[----:B------:R-:W-:-:S02]  /*0d40*/  SHF.R.U32.HI R4, RZ, 0x3, R2 ;  /* 0x00000003ff047819 */ /* 0x000fc40000011602 */
[----:B------:R-:W-:Y:S01]  /*0d50*/  LOP3.LUT R2, R2, 0x38, R192, 0xf8, !PT ;  /* 0x0000003802027812 */ /* 0x000fe200078ef8c0 */
[----:B------:R-:W-:Y:S01]  /*0d60*/  IMAD.IADD R5, R0, 0x1, -R3 ;  /* 0x0000000100057824 */ /* 0x000fe200078e0a03 */
[----:B------:R-:W-:Y:S02]  /*0d70*/  LOP3.LUT R0, R7, 0xffffffe0, RZ, 0xc0, !PT ;  /* 0xffffffe007007812 */ /* 0x000fe400078ec0ff */
[----:B------:R-:W-:Y:S02]  /*0d80*/  LOP3.LUT R12, R2, R4, RZ, 0x3c, !PT ;  /* 0x00000004020c7212 */ /* 0x000fe400078e3cff */
[--C-:B------:R-:W-:Y:S01]  /*0d90*/  SHF.R.S32.HI R4, RZ, 0x5, R7.reuse ;  /* 0x00000005ff047819 */ /* 0x100fe20000011407 */
[----:B------:R-:W-:Y:S01]  /*0da0*/  IMAD.IADD R16, R17, 0x1, -R0 ;  /* 0x0000000111107824 */ /* 0x000fe200078e0a00 */
[----:B------:R-:W-:Y:S01]  /*0db0*/  SHF.R.S32.HI R2, RZ, 0x1f, R7 ;  /* 0x0000001fff027819 */ /* 0x000fe20000011407 */
[----:B------:R-:W-:Y:S01]  /*0dc0*/  IMAD.SHL.U32 R0, R196, 0x40, RZ ;  /* 0x00000040c4007824 */ /* 0x000fe200078e00ff */
[----:B------:R-:W-:-:S02]  /*0dd0*/  LOP3.LUT R6, R8, 0x1, RZ, 0xc0, !PT ;  /* 0x0000000108067812 */ /* 0x000fc400078ec0ff */
[----:B------:R-:W-:Y:S02]  /*0de0*/  LEA.HI R2, R2, R4, RZ, 0x3 ;  /* 0x0000000402027211 */ /* 0x000fe400078f18ff */
[----:B------:R-:W-:Y:S02]  /*0df0*/  SHF.R.S32.HI R11, RZ, 0x1f, R16 ;  /* 0x0000001fff0b7819 */ /* 0x000fe40000011410 */
[----:B------:R-:W-:Y:S02]  /*0e00*/  LOP3.LUT R0, R0, 0x1c0, RZ, 0xc0, !PT ;  /* 0x000001c000007812 */ /* 0x000fe400078ec0ff */
[----:B------:R-:W-:Y:S02]  /*0e10*/  LOP3.LUT R2, R2, 0xffffff8, RZ, 0xc0, !PT ;  /* 0x0ffffff802027812 */ /* 0x000fe400078ec0ff */
[----:B------:R-:W-:Y:S02]  /*0e20*/  ISETP.NE.U32.AND P0, PT, R6, 0x1, PT ;  /* 0x000000010600780c */ /* 0x000fe40003f05070 */
[----:B------:R-:W-:Y:S01]  /*0e30*/  LEA.HI R11, R11, R16, RZ, 0x2 ;  /* 0x000000100b0b7211 */ /* 0x000fe200078f10ff */
[----:B------:R-:W-:Y:S01]  /*0e40*/  IMAD.IADD R3, R4, 0x1, -R2 ;  /* 0x0000000104037824 */ /* 0x000fe200078e0a02 */
[----:B------:R-:W-:-:S02]  /*0e50*/  LOP3.LUT R7, R0, 0x8, R15, 0xf8, !PT ;  /* 0x0000000800077812 */ /* 0x000fc400078ef80f */
[----:B------:R-:W-:Y:S02]  /*0e60*/  SHF.R.U32.HI R6, RZ, 0x3, R0 ;  /* 0x00000003ff067819 */ /* 0x000fe40000011600 */
[----:B------:R-:W-:Y:S02]  /*0e70*/  LOP3.LUT R0, R13, 0xfffffffc, RZ, 0xc0, !PT ;  /* 0xfffffffc0d007812 */ /* 0x000fe400078ec0ff */
[----:B------:R-:W-:Y:S02]  /*0e80*/  SHF.R.S32.HI R2, RZ, 0x2, R11 ;  /* 0x00000002ff027819 */ /* 0x000fe4000001140b */
[----:B------:R-:W-:Y:S01]  /*0e90*/  LOP3.LUT R13, R7, R6, RZ, 0x3c, !PT ;  /* 0x00000006070d7212 */ /* 0x000fe200078e3cff */
[----:B------:R-:W-:Y:S01]  /*0ea0*/  IMAD.IADD R0, R17, 0x1, -R0 ;  /* 0x0000000111007824 */ /* 0x000fe200078e0a00 */
[----:B------:R-:W-:Y:S01]  /*0eb0*/  LOP3.LUT P4, RZ, R5, 0x2, RZ, 0xc0, !PT ;  /* 0x0000000205ff7812 */ /* 0x000fe2000788c0ff */
[----:B------:R-:W-:Y:S01]  /*0ec0*/  IMAD R15, R3, 0x10, R2 ;  /* 0x00000010030f7824 */ /* 0x000fe200078e0202 */
[C---:B------:R-:W-:Y:S01]  /*0ed0*/  LOP3.LUT P3, RZ, R5.reuse, 0x4, RZ, 0xc0, !PT ;  /* 0x0000000405ff7812 */ /* 0x040fe2000786c0ff */
[----:B------:R-:W-:Y:S01]  /*0ee0*/  IMAD.SHL.U32 R2, R5, 0x40, RZ ;  /* 0x0000004005027824 */ /* 0x000fe200078e00ff */
[----:B------:R-:W-:Y:S01]  /*0ef0*/  LEA.HI R3, R0, R0, RZ, 0x1 ;  /* 0x0000000000037211 */ /* 0x000fe200078f08ff */
[----:B------:R-:W-:Y:S01]  /*0f00*/  IMAD.SHL.U32 R7, R4, 0x400, RZ ;  /* 0x0000040004077824 */ /* 0x000fe200078e00ff */
[C---:B------:R-:W-:Y:S01]  /*0f10*/  R2P PR, R8.reuse, 0x6 ;  /* 0x0000000608007804 */ /* 0x040fe20000000000 */
[----:B------:R-:W-:Y:S01]  /*0f20*/  IMAD.SHL.U32 R4, R8, 0x40, RZ ;  /* 0x0000004008047824 */ /* 0x000fe200078e00ff */
[----:B------:R-:W-:Y:S01]  /*0f30*/  LOP3.LUT R2, R2, 0x1c0, RZ, 0xc0, !PT ;  /* 0x000001c002027812 */ /* 0x000fe200078ec0ff */
[----:B------:R-:W-:Y:S01]  /*0f40*/  IMAD.SHL.U32 R6, R14, 0x8, RZ ;  /* 0x000000080e067824 */ /* 0x000fe200078e00ff */
[----:B------:R-:W-:Y:S01]  /*0f50*/  LOP3.LUT R3, R3, 0x1ffffffe, RZ, 0xc0, !PT ;  /* 0x1ffffffe03037812 */ /* 0x000fe200078ec0ff */
[----:B------:R-:W-:Y:S01]  /*0f60*/  IMAD.SHL.U32 R8, R10, 0x40, RZ ;  /* 0x000000400a087824 */ /* 0x000fe200078e00ff */
[----:B------:R-:W-:Y:S01]  /*0f70*/  LOP3.LUT R4, R4, 0x1c0, RZ, 0xc0, !PT ;  /* 0x000001c004047812 */ /* 0x000fe200078ec0ff */
[----:B------:R-:W-:Y:S01]  /*0f80*/  IMAD R5, R0, 0x2, R7 ;  /* 0x0000000200057824 */ /* 0x000fe200078e0207 */
[----:B------:R-:W-:Y:S01]  /*0f90*/  LOP3.LUT R6, R2, 0x8, R6, 0xf8, !PT ;  /* 0x0000000802067812 */ /* 0x000fe200078ef806 */
[----:B------:R-:W-:Y:S01]  /*0fa0*/  IMAD.MOV.U32 R10, RZ, RZ, 0x40 ;  /* 0x00000040ff0a7424 */ /* 0x000fe200078e00ff */
[----:B------:R-:W-:Y:S01]  /*0fb0*/  LOP3.LUT R12, R12, 0x7ffffe00, R9, 0xf8, !PT ;  /* 0x7ffffe000c0c7812 */ /* 0x000fe200078ef809 */
[----:B------:R-:W-:Y:S01]  /*0fc0*/  IMAD.IADD R9, R0, 0x1, -R3 ;  /* 0x0000000100097824 */ /* 0x000fe200078e0a03 */
[----:B------:R-:W-:Y:S01]  /*0fd0*/  SHF.R.U32.HI R2, RZ, 0x3, R2 ;  /* 0x00000003ff027819 */ /* 0x000fe20000011602 */
[----:B------:R-:W-:Y:S01]  /*0fe0*/  STL [R1+0x8], R15 ;  /* 0x0000080f01007387 */ /* 0x000fe20000100800 */
[----:B------:R-:W-:Y:S01]  /*0ff0*/  LEA.HI R3, R4, R4, RZ, 0x1d ;  /* 0x0000000404037211 */ /* 0x000fe200078fe8ff */
[----:B------:R-:W-:Y:S01]  /*1000*/  IMAD R9, R9, 0x8, R15 ;  /* 0x0000000809097824 */ /* 0x000fe200078e020f */
[----:B------:R-:W-:Y:S01]  /*1010*/  LOP3.LUT R2, R6, R2, RZ, 0x3c, !PT ;  /* 0x0000000206027212 */ /* 0x000fe200078e3cff */
[----:B------:R-:W-:Y:S01]  /*1020*/  IMAD R0, R14, 0x200, R13 ;  /* 0x000002000e007824 */ /* 0x000fe200078e020d */
[----:B------:R-:W-:Y:S01]  /*1030*/  LOP3.LUT R4, R8, 0xfffffe00, RZ, 0xc0, !PT ;  /* 0xfffffe0008047812 */ /* 0x000fe200078ec0ff */
[----:B------:R-:W-:Y:S01]  /*1040*/  IMAD.IADD R8, R5, 0x1, R3 ;  /* 0x0000000105087824 */ /* 0x000fe200078e0203 */
[----:B------:R-:W-:Y:S01]  /*1050*/  IADD3 R197, R192, 0x40, RZ ;  /* 0x00000040c0c57810 */ /* 0x000fe20007ffe0ff */
[----:B------:R1:W-:Y:S01]  /*1060*/  STL [R1+0xc], R9 ;  /* 0x00000c0901007387 */ /* 0x0003e20000100800 */
[CC--:B------:R-:W-:Y:S01]  /*1070*/  IADD3 R3, R2.reuse, R4.reuse, R7 ;  /* 0x0000000402037210 */ /* 0x0c0fe20007ffe007 */
[----:B------:R-:W-:Y:S01]  /*1080*/  IMAD.MOV.U32 R7, RZ, RZ, 0x20 ;  /* 0x00000020ff077424 */ /* 0x000fe200078e00ff */
[----:B------:R-:W-:Y:S01]  /*1090*/  LOP3.LUT R4, R2, R4, RZ, 0xfc, !PT ;  /* 0x0000000402047212 */ /* 0x000fe200078efcff */
[----:B------:R-:W-:Y:S01]  /*10a0*/  IMAD.SHL.U32 R187, R12, 0x2, RZ ;  /* 0x000000020cbb7824 */ /* 0x000fe200078e00ff */
[----:B------:R-:W-:-:S02]  /*10b0*/  LOP3.LUT R2, R11, 0x7ffffffc, RZ, 0xc0, !PT ;  /* 0x7ffffffc0b027812 */ /* 0x000fc400078ec0ff */
[----:B------:R-:W-:Y:S02]  /*10c0*/  IADD3 R198, R192, 0x80, RZ ;  /* 0x00000080c0c67810 */ /* 0x000fe40007ffe0ff */
[----:B------:R-:W-:Y:S01]  /*10d0*/  SHF.R.S32.HI R5, RZ, 0x1f, R197 ;  /* 0x0000001fff057819 */ /* 0x000fe200000114c5 */
[----:B------:R-:W-:Y:S01]  /*10e0*/  IMAD.IADD R2, R16, 0x1, -R2 ;  /* 0x0000000110027824 */ /* 0x000fe200078e0a02 */
[C---:B------:R-:W-:Y:S02]  /*10f0*/  SEL R5, R7.reuse, 0xffffffe0, !P1 ;  /* 0xffffffe007057807 */ /* 0x040fe40004800000 */
[----:B------:R-:W-:Y:S01]  /*1100*/  SHF.R.S32.HI R6, RZ, 0x1f, R198 ;  /* 0x0000001fff067819 */ /* 0x000fe200000114c6 */
[----:B------:R-:W-:Y:S01]  /*1110*/  IMAD.SHL.U32 R222, R2, 0x2, RZ ;  /* 0x0000000202de7824 */ /* 0x000fe200078e00ff */
[----:B------:R-:W-:Y:S02]  /*1120*/  SEL R2, R7, 0xffffffe0, !P4 ;  /* 0xffffffe007027807 */ /* 0x000fe40006000000 */
[----:B------:R-:W-:-:S02]  /*1130*/  SEL R6, R10, 0xffffffc0, !P2 ;  /* 0xffffffc00a067807 */ /* 0x000fc40005000000 */
[C---:B------:R-:W-:Y:S02]  /*1140*/  IADD3 R249, R222.reuse, 0x8, RZ ;  /* 0x00000008def97810 */ /* 0x040fe40007ffe0ff */
[C---:B------:R-:W-:Y:S02]  /*1150*/  IADD3 R246, R222.reuse, 0x20, RZ ;  /* 0x00000020def67810 */ /* 0x040fe40007ffe0ff */
[C---:B------:R-:W-:Y:S02]  /*1160*/  IADD3 R243, R222.reuse, 0x38, RZ ;  /* 0x00000038def37810 */ /* 0x040fe40007ffe0ff */
[C---:B------:R-:W-:Y:S02]  /*1170*/  IADD3 R240, R222.reuse, 0x50, RZ ;  /* 0x00000050def07810 */ /* 0x040fe40007ffe0ff */
[----:B------:R-:W-:Y:S02]  /*1180*/  IADD3 R237, R222, 0x68, RZ ;  /* 0x00000068deed7810 */ /* 0x000fe40007ffe0ff */
[----:B------:R-:W-:-:S02]  /*1190*/  SHF.R.S32.HI R7, RZ, 0x1f, R249 ;  /* 0x0000001fff077819 */ /* 0x000fc400000114f9 */
[C---:B------:R-:W-:Y:S02]  /*11a0*/  IADD3 R234, R222.reuse, 0x80, RZ ;  /* 0x00000080deea7810 */ /* 0x040fe40007ffe0ff */
[----:B------:R-:W-:Y:S02]  /*11b0*/  SHF.R.S32.HI R7, RZ, 0x1f, R246 ;  /* 0x0000001fff077819 */ /* 0x000fe400000114f6 */
[C---:B------:R-:W-:Y:S02]  /*11c0*/  IADD3 R231, R222.reuse, 0x98, RZ ;  /* 0x00000098dee77810 */ /* 0x040fe40007ffe0ff */
[----:B------:R-:W-:Y:S02]  /*11d0*/  SHF.R.S32.HI R7, RZ, 0x1f, R243 ;  /* 0x0000001fff077819 */ /* 0x000fe400000114f3 */
[----:B------:R-:W-:Y:S02]  /*11e0*/  IADD3 R228, R222, 0xb0, RZ ;  /* 0x000000b0dee47810 */ /* 0x000fe40007ffe0ff */
[----:B------:R-:W-:-:S02]  /*11f0*/  LEA R223, R8, 0x80, 0x1 ;  /* 0x0000008008df7811 */ /* 0x000fc400078e08ff */
[----:B------:R-:W-:Y:S02]  /*1200*/  SHF.R.S32.HI R7, RZ, 0x1f, R240 ;  /* 0x0000001fff077819 */ /* 0x000fe400000114f0 */
[----:B------:R-:W-:Y:S01]  /*1210*/  SHF.R.S32.HI R7, RZ, 0x1f, R237 ;  /* 0x0000001fff077819 */ /* 0x000fe200000114ed */
[C---:B------:R-:W-:Y:S01]  /*1220*/  IMAD.IADD R226, R223.reuse, 0x1, R5 ;  /* 0x00000001dfe27824 */ /* 0x040fe200078e0205 */
[----:B------:R-:W-:Y:S02]  /*1230*/  SHF.R.S32.HI R7, RZ, 0x1f, R234 ;  /* 0x0000001fff077819 */ /* 0x000fe400000114ea */
[----:B------:R-:W-:Y:S01]  /*1240*/  SHF.R.S32.HI R7, RZ, 0x1f, R231 ;  /* 0x0000001fff077819 */ /* 0x000fe200000114e7 */
[----:B------:R-:W-:Y:S01]  /*1250*/  IMAD.IADD R252, R226, 0x1, R6 ;  /* 0x00000001e2fc7824 */ /* 0x000fe200078e0206 */
[----:B------:R-:W-:Y:S01]  /*1260*/  SHF.R.S32.HI R7, RZ, 0x1f, R228 ;  /* 0x0000001fff077819 */ /* 0x000fe200000114e4 */
[----:B------:R-:W-:Y:S01]  /*1270*/  IMAD.IADD R7, R223, 0x1, R6 ;  /* 0x00000001df077824 */ /* 0x000fe200078e0206 */
[----:B------:R-:W-:-:S02]  /*1280*/  IADD3 R247, R222, 0x18, RZ ;  /* 0x00000018def77810 */ /* 0x000fc40007ffe0ff */
[C---:B------:R-:W-:Y:S02]  /*1290*/  IADD3 R248, R222.reuse, 0x10, RZ ;  /* 0x00000010def87810 */ /* 0x040fe40007ffe0ff */
[----:B------:R2:W-:Y:S01]  /*12a0*/  STL [R1], R7 ;  /* 0x0000000701007387 */ /* 0x0005e20000100800 */
[C---:B------:R-:W-:Y:S02]  /*12b0*/  IADD3 R244, R222.reuse, 0x30, RZ ;  /* 0x00000030def47810 */ /* 0x040fe40007ffe0ff */
[C---:B------:R-:W-:Y:S02]  /*12c0*/  IADD3 R224, R223.reuse, -0x10, RZ ;  /* 0xfffffff0dfe07810 */ /* 0x040fe40007ffe0ff */
[C---:B------:R-:W-:Y:S02]  /*12d0*/  IADD3 R245, R222.reuse, 0x28, RZ ;  /* 0x00000028def57810 */ /* 0x040fe40007ffe0ff */
[----:B------:R-:W-:Y:S02]  /*12e0*/  IADD3 R241, R222, 0x48, RZ ;  /* 0x00000048def17810 */ /* 0x000fe40007ffe0ff */
[----:B------:R-:W-:-:S02]  /*12f0*/  @P0 IADD3 R224, R223, 0x10, RZ ;  /* 0x00000010dfe00810 */ /* 0x000fc40007ffe0ff */
[----:B------:R-:W-:Y:S02]  /*1300*/  LEA R183, R3, 0xc100, 0x1 ;  /* 0x0000c10003b77811 */ /* 0x000fe400078e08ff */
[----:B------:R-:W-:Y:S01]  /*1310*/  LEA R177, R4, 0x100, 0x1 ;  /* 0x0000010004b17811 */ /* 0x000fe200078e08ff */
[----:B------:R-:W-:Y:S01]  /*1320*/  IMAD.IADD R225, R5, 0x1, R224 ;  /* 0x0000000105e17824 */ /* 0x000fe200078e02e0 */
[C---:B------:R-:W-:Y:S01]  /*1330*/  IADD3 R242, R222.reuse, 0x40, RZ ;  /* 0x00000040def27810 */ /* 0x040fe20007ffe0ff */
[----:B------:R-:W-:Y:S01]  /*1340*/  IMAD.IADD R184, R183, 0x1, R2 ;  /* 0x00000001b7b87824 */ /* 0x000fe200078e0202 */
[----:B------:R-:W-:Y:S01]  /*1350*/  IADD3 R238, R222, 0x60, RZ ;  /* 0x00000060deee7810 */ /* 0x000fe20007ffe0ff */
[----:B------:R-:W-:Y:S01]  /*1360*/  IMAD.IADD R178, R2, 0x1, R177 ;  /* 0x0000000102b27824 */ /* 0x000fe200078e02b1 */
[----:B------:R-:W-:Y:S01]  /*1370*/  IADD3 R239, R222, 0x58, RZ ;  /* 0x00000058deef7810 */ /* 0x000fe20007ffe0ff */
[----:B------:R-:W-:Y:S01]  /*1380*/  IMAD.IADD R251, R6, 0x1, R224 ;  /* 0x0000000106fb7824 */ /* 0x000fe200078e02e0 */
[----:B------:R-:W-:Y:S01]  /*1390*/  IADD3 R235, R222, 0x78, RZ ;  /* 0x00000078deeb7810 */ /* 0x000fe20007ffe0ff */
[----:B------:R-:W-:Y:S01]  /*13a0*/  IMAD.IADD R250, R225, 0x1, R6 ;  /* 0x00000001e1fa7824 */ /* 0x000fe200078e0206 */
[----:B------:R-:W-:-:S02]  /*13b0*/  SHF.R.S32.HI R8, RZ, 0x1f, R247 ;  /* 0x0000001fff087819 */ /* 0x000fc400000114f7 */
[----:B------:R-:W-:Y:S02]  /*13c0*/  LEA R103, R0, 0x6100, 0x1 ;  /* 0x0000610000677811 */ /* 0x000fe400078e08ff */
[C---:B------:R-:W-:Y:S02]  /*13d0*/  IADD3 R236, R222.reuse, 0x70, RZ ;  /* 0x00000070deec7810 */ /* 0x040fe40007ffe0ff */
[----:B------:R-:W-:Y:S02]  /*13e0*/  IADD3 R232, R222, 0x90, RZ ;  /* 0x00000090dee87810 */ /* 0x000fe40007ffe0ff */
[----:B-1----:R-:W-:Y:S02]  /*13f0*/  SHF.R.S32.HI R9, RZ, 0x1f, R248 ;  /* 0x0000001fff097819 */ /* 0x002fe400000114f8 */
[----:B------:R-:W-:Y:S02]  /*1400*/  SHF.R.S32.HI R8, RZ, 0x1f, R244 ;  /* 0x0000001fff087819 */ /* 0x000fe400000114f4 */
[----:B------:R-:W-:-:S02]  /*1410*/  SEL R0, R10, 0xffffffc0, !P3 ;  /* 0xffffffc00a007807 */ /* 0x000fc40005800000 */
[C---:B------:R-:W-:Y:S02]  /*1420*/  IADD3 R233, R222.reuse, 0x88, RZ ;  /* 0x00000088dee97810 */ /* 0x040fe40007ffe0ff */
[----:B------:R-:W-:Y:S01]  /*1430*/  IADD3 R229, R222, 0xa8, RZ ;  /* 0x000000a8dee57810 */ /* 0x000fe20007ffe0ff */
[--C-:B------:R-:W-:Y:S01]  /*1440*/  IMAD.IADD R186, R183, 0x1, R0.reuse ;  /* 0x00000001b7ba7824 */ /* 0x100fe200078e0200 */
[----:B------:R-:W-:Y:S01]  /*1450*/  SHF.R.S32.HI R9, RZ, 0x1f, R245 ;  /* 0x0000001fff097819 */ /* 0x000fe200000114f5 */
[----:B------:R-:W-:Y:S01]  /*1460*/  IMAD.IADD R180, R0, 0x1, R177 ;  /* 0x0000000100b47824 */ /* 0x000fe200078e02b1 */
[----:B------:R-:W-:Y:S01]  /*1470*/  SHF.R.S32.HI R8, RZ, 0x1f, R241 ;  /* 0x0000001fff087819 */ /* 0x000fe200000114f1 */
[----:B------:R-:W-:Y:S01]  /*1480*/  IMAD.IADD R185, R184, 0x1, R0 ;  /* 0x00000001b8b97824 */ /* 0x000fe200078e0200 */
[----:B------:R-:W-:Y:S01]  /*1490*/  IADD3 R230, R222, 0xa0, RZ ;  /* 0x000000a0dee67810 */ /* 0x000fe20007ffe0ff */
[----:B------:R-:W-:Y:S01]  /*14a0*/  IMAD.IADD R179, R0, 0x1, R178 ;  /* 0x0000000100b37824 */ /* 0x000fe200078e02b2 */
[----:B------:R-:W-:-:S02]  /*14b0*/  IADD3 R227, R222, 0xb8, RZ ;  /* 0x000000b8dee37810 */ /* 0x000fc40007ffe0ff */
[----:B------:R-:W-:Y:S02]  /*14c0*/  SHF.R.S32.HI R9, RZ, 0x1f, R242 ;  /* 0x0000001fff097819 */ /* 0x000fe400000114f2 */
[----:B------:R-:W-:Y:S02]  /*14d0*/  SHF.R.S32.HI R8, RZ, 0x1f, R238 ;  /* 0x0000001fff087819 */ /* 0x000fe400000114ee */
[----:B------:R-:W-:Y:S02]  /*14e0*/  SHF.R.S32.HI R9, RZ, 0x1f, R239 ;  /* 0x0000001fff097819 */ /* 0x000fe400000114ef */
[----:B------:R-:W-:Y:S02]  /*14f0*/  SHF.R.S32.HI R8, RZ, 0x1f, R235 ;  /* 0x0000001fff087819 */ /* 0x000fe400000114eb */
[----:B------:R-:W-:Y:S02]  /*1500*/  SHF.R.S32.HI R9, RZ, 0x1f, R236 ;  /* 0x0000001fff097819 */ /* 0x000fe400000114ec */
[----:B------:R-:W-:-:S02]  /*1510*/  SHF.R.S32.HI R8, RZ, 0x1f, R232 ;  /* 0x0000001fff087819 */ /* 0x000fc400000114e8 */
[----:B------:R-:W-:Y:S02]  /*1520*/  SHF.R.S32.HI R9, RZ, 0x1f, R233 ;  /* 0x0000001fff097819 */ /* 0x000fe400000114e9 */
[----:B------:R-:W-:Y:S02]  /*1530*/  SHF.R.S32.HI R8, RZ, 0x1f, R229 ;  /* 0x0000001fff087819 */ /* 0x000fe400000114e5 */
[----:B------:R-:W-:Y:S02]  /*1540*/  SHF.R.S32.HI R11, RZ, 0x1f, R192 ;  /* 0x0000001fff0b7819 */ /* 0x000fe400000114c0 */
[----:B------:R-:W-:Y:S02]  /*1550*/  SHF.R.S32.HI R9, RZ, 0x1f, R230 ;  /* 0x0000001fff097819 */ /* 0x000fe400000114e6 */
[----:B--2---:R-:W-:Y:S02]  /*1560*/  SHF.R.S32.HI R8, RZ, 0x1f, R227 ;  /* 0x0000001fff087819 */ /* 0x004fe400000114e3 */
.L_x_121:
[----:B------:R-:W-:-:S04]  /*1570*/  IMAD.MOV.U32 R8, RZ, RZ, 0x4 ;  /* 0x00000004ff087424 */ /* 0x000fc800078e00ff */
[----:B------:R-:W-:-:S05]  /*1580*/  IMAD.WIDE R2, R215, R8, c[0x0][0x588] ;  /* 0x00016200d7027625 */ /* 0x000fca00078e0208 */
[----:B------:R-:W2:Y:S01]  /*1590*/  LDG.E R211, [R2.64] ;  /* 0x0000000602d37981 */ /* 0x000ea2000c1e1900 */
[----:B------:R-:W-:Y:S01]  /*15a0*/  ISETP.NE.U32.AND P4, PT, RZ, c[0x0][0x370], PT ;  /* 0x0000dc00ff007a0c */ /* 0x000fe20003f85070 */
[----:B------:R-:W-:Y:S01]  /*15b0*/  IMAD.MOV.U32 R201, RZ, RZ, RZ ;  /* 0x000000ffffc97224 */ /* 0x000fe200078e00ff */
[----:B------:R-:W-:Y:S01]  /*15c0*/  ISETP.NE.U32.AND P3, PT, RZ, c[0x0][0x360], PT ;  /* 0x0000d800ff007a0c */ /* 0x000fe20003f65070 */
[----:B------:R-:W-:Y:S01]  /*15d0*/  IMAD.MOV.U32 R11, RZ, RZ, RZ ;  /* 0x000000ffff0b7224 */ /* 0x000fe200078e00ff */
[----:B------:R-:W-:Y:S02]  /*15e0*/  ISETP.NE.AND.EX P4, PT, RZ, c[0x0][0x374], PT, P4 ;  /* 0x0000dd00ff007a0c */ /* 0x000fe40003f85340 */
[----:B------:R-:W-:Y:S02]  /*15f0*/  ISETP.NE.AND.EX P3, PT, RZ, c[0x0][0x364], PT, P3 ;  /* 0x0000d900ff007a0c */ /* 0x000fe40003f65330 */
[----:B------:R-:W-:-:S04]  /*1600*/  ISETP.NE.U32.AND P0, PT, RZ, c[0x0][0x348], PT ;  /* 0x0000d200ff007a0c */ /* 0x000fc80003f05070 */
[----:B------:R-:W-:Y:S02]  /*1610*/  ISETP.NE.AND.EX P0, PT, RZ, c[0x0][0x34c], PT, P0 ;  /* 0x0000d300ff007a0c */ /* 0x000fe40003f05300 */
[----:B--2---:R-:W-:Y:S01]  /*1620*/  SHF.R.S32.HI R220, RZ, 0x1f, R211 ;  /* 0x0000001fffdc7819 */ /* 0x004fe200000114d3 */
[C---:B------:R-:W-:Y:S02]  /*1630*/  IMAD.SHL.U32 R216, R211.reuse, 0x4, RZ ;  /* 0x00000004d3d87824 */ /* 0x040fe400078e00ff */
[C---:B------:R-:W-:Y:S02]  /*1640*/  @P4 LEA R6, P2, R211.reuse, c[0x0][0x370], 0x2 ;  /* 0x0000dc00d3064a11 */ /* 0x040fe400078410ff */
[C-C-:B------:R-:W-:Y:S02]  /*1650*/  SHF.L.U64.HI R217, R211.reuse, 0x2, R220.reuse ;  /* 0x00000002d3d97819 */ /* 0x140fe400000102dc */
[----:B------:R-:W-:Y:S02]  /*1660*/  @P4 LEA.HI.X R7, R211, c[0x0][0x374], R220, 0x2, P2 ;  /* 0x0000dd00d3074a11 */ /* 0x000fe400010f14dc */
[----:B------:R-:W-:-:S02]  /*1670*/  @P3 IADD3 R4, P1, R216, c[0x0][0x360], RZ ;  /* 0x0000d800d8043a10 */ /* 0x000fc40007f3e0ff */
[----:B------:R-:W-:Y:S01]  /*1680*/  IADD3 R2, P2, R216, c[0x0][0x348], RZ ;  /* 0x0000d200d8027a10 */ /* 0x000fe20007f5e0ff */
[----:B------:R1:W5:Y:S01]  /*1690*/  @P4 LDG.E R201, [R6.64] ;  /* 0x0000000606c94981 */ /* 0x000362000c1e1900 */
[C---:B------:R-:W-:Y:S02]  /*16a0*/  @P3 IADD3.X R5, R217.reuse, c[0x0][0x364], RZ, P1, !PT ;  /* 0x0000d900d9053a10 */ /* 0x040fe40000ffe4ff */
[----:B------:R-:W-:-:S03]  /*16b0*/  IADD3.X R3, R217, c[0x0][0x34c], RZ, P2, !PT ;  /* 0x0000d300d9037a10 */ /* 0x000fc600017fe4ff */
[----:B------:R1:W5:Y:S04]  /*16c0*/  @P3 LDG.E R15, [R4.64] ;  /* 0x00000006040f3981 */ /* 0x000368000c1e1900 */
[----:B------:R1:W5:Y:S01]  /*16d0*/  @P0 LDG.E R11, [R2.64] ;  /* 0x00000006020b0981 */ /* 0x000362000c1e1900 */
[----:B------:R-:W-:Y:S01]  /*16e0*/  YIELD ;  /* 0x0000000000007946 */ /* 0x000fe20003800000 */
[----:B------:R-:W-:Y:S05]  /*16f0*/  @P3 BRA `(.L_x_31) ;  /* 0x0000005000003947 */ /* 0x000fea0003800000 */
[----:B-----5:R-:W-:Y:S01]  /*1700*/  MOV R15, c[0x0][0x168] ;  /* 0x00005a00000f7a02 */ /* 0x020fe20000000f00 */
[----:B------:R-:W-:Y:S05]  /*1710*/  @!P0 BRA `(.L_x_31) ;  /* 0x0000003000008947 */ /* 0x000fea0003800000 */
[----:B------:R2:W3:Y:S04]  /*1720*/  LDG.E R0, [R2.64] ;  /* 0x0000000602007981 */ /* 0x0004e8000c1e1900 */
[----:B-12---:R-:W3:Y:S02]  /*1730*/  LDG.E R2, [R2.64+0x4] ;  /* 0x0000040602027981 */ /* 0x006ee4000c1e1900 */
[----:B---3--:R-:W-:-:S02]  /*1740*/  IADD3 R15, -R0, R2, RZ ;  /* 0x00000002000f7210 */ /* 0x008fc40007ffe1ff */
.L_x_31:
[----:B------:R-:W-:-:S04]  /*1750*/  ISETP.NE.U32.AND P1, PT, RZ, c[0x0][0x368], PT ;  /* 0x0000da00ff007a0c */ /* 0x000fc80003f25070 */
[----:B------:R-:W-:-:S13]  /*1760*/  ISETP.NE.AND.EX P1, PT, RZ, c[0x0][0x36c], PT, P1 ;  /* 0x0000db00ff007a0c */ /* 0x000fda0003f25310 */
[----:B------:R-:W-:Y:S05]  /*1770*/  @!P1 BRA `(.L_x_32) ;  /* 0x0000004000009947 */ /* 0x000fea0003800000 */
[----:B-1----:R-:W-:-:S04]  /*1780*/  IADD3 R2, P1, R216, c[0x0][0x368], RZ ;  /* 0x0000da00d8027a10 */ /* 0x002fc80007f3e0ff */
[----:B------:R-:W-:-:S05]  /*1790*/  IADD3.X R3, R217, c[0x0][0x36c], RZ, P1, !PT ;  /* 0x0000db00d9037a10 */ /* 0x000fca0000ffe4ff */
[----:B------:R1:W5:Y:S01]  /*17a0*/  LDG.E R0, [R2.64] ;  /* 0x0000000602007981 */ /* 0x000362000c1e1900 */
[----:B------:R-:W-:Y:S05]  /*17b0*/  BRA `(.L_x_33) ;  /* 0x0000008000007947 */ /* 0x000fea0003800000 */
.L_x_32:
[----:B------:R-:W-:Y:S01]  /*17c0*/  ISETP.NE.U32.AND P1, PT, RZ, c[0x0][0x350], PT ;  /* 0x0000d400ff007a0c */ /* 0x000fe20003f25070 */
[----:B------:R-:W-:-:S03]  /*17d0*/  IMAD.U32 R0, RZ, RZ, UR5 ;  /* 0x00000005ff007e24 */ /* 0x000fc6000f8e00ff */
[----:B------:R-:W-:-:S13]  /*17e0*/  ISETP.NE.AND.EX P1, PT, RZ, c[0x0][0x354], PT, P1 ;  /* 0x0000d500ff007a0c */ /* 0x000fda0003f25310 */
[----:B------:R-:W-:Y:S05]  /*17f0*/  @!P1 BRA `(.L_x_33) ;  /* 0x0000004000009947 */ /* 0x000fea0003800000 */
[----:B-1----:R-:W-:-:S05]  /*1800*/  IMAD.WIDE R2, R211, R8, c[0x0][0x350] ;  /* 0x0000d400d3027625 */ /* 0x002fca00078e0208 */
[----:B------:R-:W2:Y:S04]  /*1810*/  LDG.E R4, [R2.64] ;  /* 0x0000000602047981 */ /* 0x000ea8000c1e1900 */
[----:B------:R-:W2:Y:S02]  /*1820*/  LDG.E R0, [R2.64+0x4] ;  /* 0x0000040602007981 */ /* 0x000ea4000c1e1900 */
[----:B--2---:R-:W-:-:S05]  /*1830*/  IADD3 R0, -R4, R0, RZ ;  /* 0x0000000004007210 */ /* 0x004fca0007ffe1ff */
.L_x_33:
[----:B-----5:R-:W-:Y:S01]  /*1840*/  IMAD.IADD R16, R0, 0x1, -R201 ;  /* 0x0000000100107824 */ /* 0x020fe200078e0ac9 */
[C---:B-1----:R-:W-:Y:S01]  /*1850*/  LOP3.LUT R3, R214.reuse, 0xff000000, RZ, 0xc0, !PT ;  /* 0xff000000d6037812 */ /* 0x042fe200078ec0ff */
[----:B------:R-:W-:Y:S01]  /*1860*/  BSSY B0, `(.L_x_34) ;  /* 0x000002b000007945 */ /* 0x000fe20003800000 */
[----:B------:R-:W-:Y:S02]  /*1870*/  LOP3.LUT R4, R214, 0xff0000, RZ, 0xc0, !PT ;  /* 0x00ff0000d6047812 */ /* 0x000fe400078ec0ff */
[----:B------:R-:W-:-:S02]  /*1880*/  ISETP.GE.AND P1, PT, R16, 0x1, PT ;  /* 0x000000011000780c */ /* 0x000fc40003f26270 */
[----:B------:R-:W-:Y:S02]  /*1890*/  IADD3 R0, R16, 0x3f, RZ ;  /* 0x0000003f10007810 */ /* 0x000fe40007ffe0ff */
[----:B------:R-:W-:Y:S02]  /*18a0*/  SHF.R.U32.HI R3, RZ, 0x8, R3 ;  /* 0x00000008ff037819 */ /* 0x000fe40000011603 */
[----:B------:R-:W-:Y:S02]  /*18b0*/  SHF.R.S32.HI R2, RZ, 0x1f, R0 ;  /* 0x0000001fff027819 */ /* 0x000fe40000011400 */
[----:B------:R-:W-:Y:S02]  /*18c0*/  LEA.HI R3, R4, R3, RZ, 0x10 ;  /* 0x0000000304037211 */ /* 0x000fe400078f80ff */
[----:B------:R-:W-:Y:S01]  /*18d0*/  LEA.HI R0, R2, R0, RZ, 0x6 ;  /* 0x0000000002007211 */ /* 0x000fe200078f30ff */
[----:B------:R-:W-:Y:S01]  /*18e0*/  IMAD.MOV.U32 R2, RZ, RZ, RZ ;  /* 0x000000ffff027224 */ /* 0x000fe200078e00ff */
[----:B------:R-:W-:-:S02]  /*18f0*/  LOP3.LUT R221, R3, 0xff, RZ, 0xc0, !PT ;  /* 0x000000ff03dd7812 */ /* 0x000fc400078ec0ff */
[----:B------:R-:W-:Y:S02]  /*1900*/  SHF.R.U32.HI R218, RZ, 0x10, R3 ;  /* 0x00000010ffda7819 */ /* 0x000fe40000011603 */
[----:B------:R-:W-:Y:S01]  /*1910*/  SHF.R.S32.HI R10, RZ, 0x6, R0 ;  /* 0x00000006ff0a7819 */ /* 0x000fe20000011400 */
[----:B------:R-:W-:Y:S05]  /*1920*/  @!P1 BRA `(.L_x_35) ;  /* 0x000001e000009947 */ /* 0x000fea0003800000 */
[----:B------:R-:W-:Y:S01]  /*1930*/  ISETP.NE.AND P1, PT, R218, RZ, PT ;  /* 0x000000ffda00720c */ /* 0x000fe20003f25270 */
[----:B------:R-:W-:-:S03]  /*1940*/  IMAD.MOV.U32 R4, RZ, RZ, RZ ;  /* 0x000000ffff047224 */ /* 0x000fc600078e00ff */
[----:B------:R-:W-:-:S04]  /*1950*/  SEL R0, R218, c[0x0][0x338], P1 ;  /* 0x0000ce00da007a07 */ /* 0x000fc80000800000 */
[----:B------:R-:W-:Y:S02]  /*1960*/  IABS R3, R0 ;  /* 0x0000000000037213 */ /* 0x000fe40000000000 */
[----:B------:R-:W-:Y:S02]  /*1970*/  IADD3 R6, R10, -0x1, R0 ;  /* 0xffffffff0a067810 */ /* 0x000fe40007ffe000 */
[----:B------:R-:W1:Y:S02]  /*1980*/  I2F.RP R2, R3 ;  /* 0x0000000300027306 */ /* 0x000e640000209400 */
[----:B------:R-:W-:-:S06]  /*1990*/  IABS R9, R6 ;  /* 0x0000000600097213 */ /* 0x000fcc0000000000 */
[----:B-1----:R-:W1:Y:S02]  /*19a0*/  MUFU.RCP R2, R2 ;  /* 0x0000000200027308 */ /* 0x002e640000001000 */
[----:B-1----:R-:W-:-:S06]  /*19b0*/  IADD3 R2, R2, 0xffffffe, RZ ;  /* 0x0ffffffe02027810 */ /* 0x002fcc0007ffe0ff */
[----:B------:R-:W1:Y:S02]  /*19c0*/  F2I.FTZ.U32.TRUNC.NTZ R5, R2 ;  /* 0x0000000200057305 */ /* 0x000e64000021f000 */
[----:B-1----:R-:W-:-:S04]  /*19d0*/  IMAD.MOV R2, RZ, RZ, -R5 ;  /* 0x000000ffff027224 */ /* 0x002fc800078e0a05 */
[----:B------:R-:W-:Y:S01]  /*19e0*/  IMAD.MOV.U32 R7, RZ, RZ, R2 ;  /* 0x000000ffff077224 */ /* 0x000fe200078e0002 */
[----:B------:R-:W-:-:S03]  /*19f0*/  IABS R2, R0 ;  /* 0x0000000000027213 */ /* 0x000fc60000000000 */
[----:B------:R-:W-:Y:S02]  /*1a00*/  IMAD R7, R7, R3, RZ ;  /* 0x0000000307077224 */ /* 0x000fe400078e02ff */
[----:B------:R-:W-:Y:S02]  /*1a10*/  IMAD.MOV R8, RZ, RZ, -R2 ;  /* 0x000000ffff087224 */ /* 0x000fe400078e0a02 */
[----:B------:R-:W-:-:S04]  /*1a20*/  IMAD.HI.U32 R2, R5, R7, R4 ;  /* 0x0000000705027227 */ /* 0x000fc800078e0004 */
[----:B------:R-:W-:Y:S02]  /*1a30*/  IMAD.MOV.U32 R4, RZ, RZ, R9 ;  /* 0x000000ffff047224 */ /* 0x000fe400078e0009 */
[----:B------:R-:W-:Y:S02]  /*1a40*/  IMAD.MOV.U32 R5, RZ, RZ, R8 ;  /* 0x000000ffff057224 */ /* 0x000fe400078e0008 */
[----:B------:R-:W-:-:S04]  /*1a50*/  IMAD.HI.U32 R2, R2, R4, RZ ;  /* 0x0000000402027227 */ /* 0x000fc800078e00ff */
[----:B------:R-:W-:-:S05]  /*1a60*/  IMAD R4, R2, R5, R4 ;  /* 0x0000000502047224 */ /* 0x000fca00078e0204 */
[----:B------:R-:W-:-:S13]  /*1a70*/  ISETP.GT.U32.AND P2, PT, R3, R4, PT ;  /* 0x000000040300720c */ /* 0x000fda0003f44070 */
[----:B------:R-:W-:Y:S01]  /*1a80*/  @!P2 IMAD.IADD R4, R4, 0x1, -R3 ;  /* 0x000000010404a824 */ /* 0x000fe200078e0a03 */
[----:B------:R-:W-:Y:S02]  /*1a90*/  @!P2 IADD3 R2, R2, 0x1, RZ ;  /* 0x000000010202a810 */ /* 0x000fe40007ffe0ff */
[----:B------:R-:W-:Y:S02]  /*1aa0*/  ISETP.NE.AND P2, PT, R0, RZ, PT ;  /* 0x000000ff0000720c */ /* 0x000fe40003f45270 */
[----:B------:R-:W-:Y:S02]  /*1ab0*/  ISETP.GE.U32.AND P3, PT, R4, R3, PT ;  /* 0x000000030400720c */ /* 0x000fe40003f66070 */
[----:B------:R-:W-:-:S04]  /*1ac0*/  LOP3.LUT R3, R6, R0, RZ, 0x3c, !PT ;  /* 0x0000000006037212 */ /* 0x000fc800078e3cff */
[----:B------:R-:W-:-:S07]  /*1ad0*/  ISETP.GE.AND P1, PT, R3, RZ, PT ;  /* 0x000000ff0300720c */ /* 0x000fce0003f26270 */
[----:B------:R-:W-:-:S06]  /*1ae0*/  @P3 IADD3 R2, R2, 0x1, RZ ;  /* 0x0000000102023810 */ /* 0x000fcc0007ffe0ff */
[----:B------:R-:W-:Y:S01]  /*1af0*/  @!P1 IMAD.MOV R2, RZ, RZ, -R2 ;  /* 0x000000ffff029224 */ /* 0x000fe200078e0a02 */
[----:B------:R-:W-:Y:S02]  /*1b00*/  @!P2 LOP3.LUT R2, RZ, R0, RZ, 0x33, !PT ;  /* 0x00000000ff02a212 */ /* 0x000fe400078e33ff */
.L_x_35:
[----:B------:R-:W-:Y:S05]  /*1b10*/  BSYNC B0 ;  /* 0x0000000000007941 */ /* 0x000fea0003800000 */
.L_x_34:
[----:B------:R-:W-:Y:S01]  /*1b20*/  IMAD R199, R221, R2, RZ ;  /* 0x00000002ddc77224 */ /* 0x000fe200078e02ff */
[----:B------:R-:W-:Y:S01]  /*1b30*/  PRMT R0, RZ, 0x7610, R0 ;  /* 0x00007610ff007816 */ /* 0x000fe20000000000 */
[----:B------:R-:W-:Y:S01]  /*1b40*/  CS2R R22, SRZ ;  /* 0x0000000000167805 */ /* 0x000fe2000001ff00 */
[----:B------:R-:W-:Y:S01]  /*1b50*/  CS2R R26, SRZ ;  /* 0x00000000001a7805 */ /* 0x000fe2000001ff00 */
[----:B------:R-:W-:Y:S01]  /*1b60*/  IMAD.IADD R2, R199, 0x1, R2 ;  /* 0x00000001c7027824 */ /* 0x000fe200078e0202 */
[----:B------:R-:W-:Y:S01]  /*1b70*/  CS2R R24, SRZ ;  /* 0x0000000000187805 */ /* 0x000fe2000001ff00 */
[----:B------:R-:W-:Y:S01]  /*1b80*/  CS2R R42, SRZ ;  /* 0x00000000002a7805 */ /* 0x000fe2000001ff00 */
[----:B------:R-:W-:Y:S01]  /*1b90*/  CS2R R80, SRZ ;  /* 0x0000000000507805 */ /* 0x000fe2000001ff00 */
[----:B------:R-:W-:Y:S01]  /*1ba0*/  CS2R R62, SRZ ;  /* 0x00000000003e7805 */ /* 0x000fe2000001ff00 */
[----:B------:R-:W-:Y:S01]  /*1bb0*/  IMNMX R167, R10, R2, PT ;  /* 0x000000020aa77217 */ /* 0x000fe20003800200 */
[----:B------:R-:W-:Y:S01]  /*1bc0*/  CS2R R116, SRZ ;  /* 0x0000000000747805 */ /* 0x000fe2000001ff00 */
[----:B------:R-:W-:Y:S01]  /*1bd0*/  CS2R R70, SRZ ;  /* 0x0000000000467805 */ /* 0x000fe2000001ff00 */
[----:B------:R-:W-:Y:S01]  /*1be0*/  CS2R R120, SRZ ;  /* 0x0000000000787805 */ /* 0x000fe2000001ff00 */
[----:B------:R-:W-:Y:S01]  /*1bf0*/  ISETP.GT.AND P1, PT, R167, R199, PT ;  /* 0x000000c7a700720c */ /* 0x000fe20003f24270 */
        /* <DEDUP_REMOVED lines=41> */
[----:B------:R-:W-:-:S04]  /*1e90*/  ISETP.NE.U32.AND P1, PT, RZ, c[0x0][0x340], PT ;  /* 0x0000d000ff007a0c */ /* 0x000fc80003f25070 */
[----:B------:R-:W-:-:S13]  /*1ea0*/  ISETP.NE.AND.EX P1, PT, RZ, c[0x0][0x344], PT, P1 ;  /* 0x0000d100ff007a0c */ /* 0x000fda0003f25310 */
[----:B------:R-:W-:-:S04]  /*1eb0*/  @P1 IADD3 R2, P2, R216, c[0x0][0x340], RZ ;  /* 0x0000d000d8021a10 */ /* 0x000fc80007f5e0ff */
[----:B------:R-:W-:-:S05]  /*1ec0*/  @P1 IADD3.X R3, R217, c[0x0][0x344], RZ, P2, !PT ;  /* 0x0000d100d9031a10 */ /* 0x000fca00017fe4ff */
[----:B------:R1:W5:Y:S01]  /*1ed0*/  @P1 LDG.E R14, [R2.64] ;  /* 0x00000006020e1981 */ /* 0x000362000c1e1900 */
[----:B------:R-:W-:Y:S01]  /*1ee0*/  SHF.R.S32.HI R0, RZ, 0x1f, R11 ;  /* 0x0000001fff007819 */ /* 0x000fe2000001140b */
[----:B------:R-:W-:Y:S01]  /*1ef0*/  IMAD.MOV.U32 R4, RZ, RZ, c[0x0][0x2c4] ;  /* 0x0000b100ff047624 */ /* 0x000fe200078e00ff */
[----:B------:R-:W-:Y:S01]  /*1f00*/  LOP3.LUT R13, R214, 0xffff, RZ, 0xc0, !PT ;  /* 0x0000ffffd60d7812 */ /* 0x000fe200078ec0ff */
[----:B------:R-:W-:Y:S01]  /*1f10*/  IMAD R5, R196, 0x20, R200 ;  /* 0x00000020c4057824 */ /* 0x000fe200078e02c8 */
[----:B------:R-:W-:Y:S01]  /*1f20*/  SEL R6, R220, RZ, !P0 ;  /* 0x000000ffdc067207 */ /* 0x000fe20004000000 */
[----:B------:R-:W-:Y:S01]  /*1f30*/  IMAD R0, R0, c[0x0][0x178], RZ ;  /* 0x00005e0000007a24 */ /* 0x000fe200078e02ff */
[----:B------:R-:W-:Y:S01]  /*1f40*/  ISETP.NE.AND P2, PT, R4, 0x1, PT ;  /* 0x000000010400780c */ /* 0x000fe20003f45270 */
[----:B------:R-:W-:Y:S01]  /*1f50*/  IMAD R5, R213, 0x80, R5 ;  /* 0x00000080d5057824 */ /* 0x000fe200078e0205 */
[----:B------:R-:W-:Y:S01]  /*1f60*/  SEL R4, R211, RZ, !P0 ;  /* 0x000000ffd3047207 */ /* 0x000fe20004000000 */
[----:B------:R-:W-:Y:S01]  /*1f70*/  IMAD R0, R11, c[0x0][0x17c], R0 ;  /* 0x00005f000b007a24 */ /* 0x000fe200078e0200 */
[----:B------:R-:W-:Y:S01]  /*1f80*/  ISETP.GE.AND P6, PT, R192, c[0x0][0x198], PT ;  /* 0x00006600c0007a0c */ /* 0x000fe20003fc6270 */
[----:B------:R-:W-:Y:S01]  /*1f90*/  IMAD R6, R6, c[0x0][0x1c0], RZ ;  /* 0x0000700006067a24 */ /* 0x000fe200078e02ff */
[----:B------:R-:W-:-:S02]  /*1fa0*/  ISETP.GE.AND P5, PT, R197, c[0x0][0x198], PT ;  /* 0x00006600c5007a0c */ /* 0x000fc40003fa6270 */
[----:B------:R-:W-:Y:S01]  /*1fb0*/  ISETP.GE.AND P4, PT, R198, c[0x0][0x198], PT ;  /* 0x00006600c6007a0c */ /* 0x000fe20003f86270 */
[----:B------:R-:W-:Y:S01]  /*1fc0*/  IMAD R6, R4, c[0x0][0x1c4], R6 ;  /* 0x0000710004067a24 */ /* 0x000fe200078e0206 */
[----:B------:R-:W-:-:S03]  /*1fd0*/  IADD3 R104, R167, -0x1, RZ ;  /* 0xffffffffa7687810 */ /* 0x000fc60007ffe0ff */
[----:B------:R-:W-:-:S04]  /*1fe0*/  @P2 IMAD.HI.U32 R7, R5, c[0x0][0x2c8], RZ ;  /* 0x0000b20005072a27 */ /* 0x000fc800078e00ff */
[----:B-1----:R-:W-:-:S05]  /*1ff0*/  IMAD.WIDE.U32 R2, R11, c[0x0][0x178], RZ ;  /* 0x00005e000b027a25 */ /* 0x002fca00078e00ff */
[----:B------:R-:W-:Y:S02]  /*2000*/  IADD3 R3, R3, R0, RZ ;  /* 0x0000000003037210 */ /* 0x000fe40007ffe0ff */
[----:B------:R-:W-:Y:S02]  /*2010*/  MOV R0, R5 ;  /* 0x0000000500007202 */ /* 0x000fe40000000f00 */
[----:B------:R-:W-:Y:S01]  /*2020*/  @P2 SHF.R.U32.HI R0, RZ, c[0x0][0x2cc], R7 ;  /* 0x0000b300ff002a19 */ /* 0x000fe20000011607 */
[----:B------:R-:W-:-:S03]  /*2030*/  IMAD.WIDE.U32 R2, R13, c[0x0][0x1b8], R2 ;  /* 0x00006e000d027a25 */ /* 0x000fc600078e0002 */
[----:B------:R-:W-:Y:S01]  /*2040*/  SHF.R.S32.HI R7, RZ, 0x1f, R0 ;  /* 0x0000001fff077819 */ /* 0x000fe20000011400 */
[----:B------:R-:W-:-:S04]  /*2050*/  IMAD R3, R13, c[0x0][0x1bc], R3 ;  /* 0x00006f000d037a24 */ /* 0x000fc800078e0203 */
[----:B------:R-:W-:-:S04]  /*2060*/  IMAD.WIDE.U32 R2, R4, c[0x0][0x1c0], R2 ;  /* 0x0000700004027a25 */ /* 0x000fc800078e0002 */
[----:B------:R-:W-:Y:S01]  /*2070*/  IMAD.MOV R4, RZ, RZ, -R0 ;  /* 0x000000ffff047224 */ /* 0x000fe200078e0a00 */
[----:B------:R-:W-:-:S03]  /*2080*/  IADD3 R3, R3, R6, RZ ;  /* 0x0000000603037210 */ /* 0x000fc60007ffe0ff */
[----:B------:R-:W-:Y:S02]  /*2090*/  IMAD R4, R4, c[0x0][0x2c4], R5 ;  /* 0x0000b10004047a24 */ /* 0x000fe400078e0205 */
[----:B------:R-:W-:Y:S02]  /*20a0*/  IMAD R5, R7, c[0x0][0x1b0], RZ ;  /* 0x00006c0007057a24 */ /* 0x000fe400078e02ff */
[----:B------:R-:W-:-:S04]  /*20b0*/  IMAD.WIDE.U32 R2, R0, c[0x0][0x1b0], R2 ;  /* 0x00006c0000027a25 */ /* 0x000fc800078e0002 */
[----:B------:R-:W-:Y:S01]  /*20c0*/  IMAD R6, R0, c[0x0][0x1b4], R5 ;  /* 0x00006d0000067a24 */ /* 0x000fe200078e0205 */
[----:B------:R-:W-:-:S03]  /*20d0*/  SHF.R.S32.HI R5, RZ, 0x1f, R4 ;  /* 0x0000001fff057819 */ /* 0x000fc60000011404 */
[----:B------:R-:W-:Y:S02]  /*20e0*/  IMAD.IADD R3, R3, 0x1, R6 ;  /* 0x0000000103037824 */ /* 0x000fe400078e0206 */
[----:B------:R-:W-:Y:S02]  /*20f0*/  IMAD R0, R5, c[0x0][0x1a8], RZ ;  /* 0x00006a0005007a24 */ /* 0x000fe400078e02ff */
[----:B------:R-:W-:-:S04]  /*2100*/  IMAD.WIDE.U32 R2, R4, c[0x0][0x1a8], R2 ;  /* 0x00006a0004027a25 */ /* 0x000fc800078e0002 */
[----:B------:R-:W-:Y:S01]  /*2110*/  IMAD R0, R4, c[0x0][0x1ac], R0 ;  /* 0x00006b0004007a24 */ /* 0x000fe200078e0200 */
[----:B------:R-:W-:-:S04]  /*2120*/  LEA R12, P0, R2, c[0x0][0x160], 0x1 ;  /* 0x00005800020c7a11 */ /* 0x000fc800078008ff */
[----:B------:R-:W-:-:S04]  /*2130*/  IADD3 R0, R3, R0, RZ ;  /* 0x0000000003007210 */ /* 0x000fc80007ffe0ff */
[----:B------:R-:W-:Y:S01]  /*2140*/  LEA.HI.X R9, R2, c[0x0][0x164], R0, 0x1, P0 ;  /* 0x0000590002097a11 */ /* 0x000fe200000f0c00 */
[----:B------:R-:W-:Y:S01]  /*2150*/  @!P1 IMAD.MOV.U32 R14, RZ, RZ, R211 ;  /* 0x000000ffff0e9224 */ /* 0x000fe200078e00d3 */
[----:B------:R-:W-:Y:S05]  /*2160*/  BRA.DIV ~URZ, `(.L_x_37) ;  /* 0x0000b4127f007947 */ /* 0x000fea000b800000 */
[----:B------:R1:W2:Y:S02]  /*2170*/  SHFL.IDX PT, R8, R9, RZ, 0x181f ;  /* 0x00181fff09087589 */ /* 0x0002a400000e0000 */
.L_x_126:
[----:B------:R-:W-:Y:S05]  /*2180*/  BRA.DIV ~URZ, `(.L_x_38) ;  /* 0x0000b4627f007947 */ /* 0x000fea000b800000 */
[----:B------:R3:W4:Y:S02]  /*2190*/  SHFL.IDX PT, R0, R12, RZ, 0x181f ;  /* 0x00181fff0c007589 */ /* 0x00072400000e0000 */
.L_x_127:
[----:B------:R-:W-:Y:S01]  /*21a0*/  IMAD R11, R15, c[0x0][0x2c4], RZ ;  /* 0x0000b1000f0b7a24 */ /* 0x000fe200078e02ff */
[----:B------:R-:W-:Y:S01]  /*21b0*/  LEA R10, R213, R200, 0x7 ;  /* 0x000000c8d50a7211 */ /* 0x000fe200078e38ff */
[----:B------:R-:W-:Y:S03]  /*21c0*/  BSSY B0, `(.L_x_39) ;  /* 0x0000012000007945 */ /* 0x000fe60003800000 */
[----:B------:R-:W-:-:S13]  /*21d0*/  ISETP.GE.AND P0, PT, R10, R11, PT ;  /* 0x0000000b0a00720c */ /* 0x000fda0003f06270 */
[----:B------:R-:W-:Y:S05]  /*21e0*/  @P0 BRA `(.L_x_40) ;  /* 0x000000f000000947 */ /* 0x000fea0003800000 */
[-C--:B----4-:R-:W-:Y:S02]  /*21f0*/  LEA R6, P2, R192, R0.reuse, 0x1 ;  /* 0x00000000c0067211 */ /* 0x090fe400078408ff */
[----:B------:R-:W-:Y:S02]  /*2200*/  SHF.R.S32.HI R19, RZ, 0x1f, R192 ;  /* 0x0000001fff137819 */ /* 0x000fe400000114c0 */
[-C--:B------:R-:W-:Y:S02]  /*2210*/  LEA R4, P1, R197, R0.reuse, 0x1 ;  /* 0x00000000c5047211 */ /* 0x080fe400078208ff */
[----:B------:R-:W-:Y:S02]  /*2220*/  SHF.R.S32.HI R18, RZ, 0x1f, R197 ;  /* 0x0000001fff127819 */ /* 0x000fe400000114c5 */
[----:B------:R-:W-:Y:S02]  /*2230*/  SHF.R.S32.HI R17, RZ, 0x1f, R198 ;  /* 0x0000001fff117819 */ /* 0x000fe400000114c6 */
[----:B------:R-:W-:-:S02]  /*2240*/  LEA R2, P0, R198, R0, 0x1 ;  /* 0x00000000c6027211 */ /* 0x000fc400078008ff */
[-C--:B--2---:R-:W-:Y:S02]  /*2250*/  LEA.HI.X R7, R192, R8.reuse, R19, 0x1, P2 ;  /* 0x00000008c0077211 */ /* 0x084fe400010f0c13 */
[-C--:B------:R-:W-:Y:S02]  /*2260*/  LEA.HI.X R5, R197, R8.reuse, R18, 0x1, P1 ;  /* 0x00000008c5057211 */ /* 0x080fe400008f0c12 */
[----:B------:R-:W-:Y:S01]  /*2270*/  LEA.HI.X R3, R198, R8, R17, 0x1, P0 ;  /* 0x00000008c6037211 */ /* 0x000fe200000f0c11 */
[----:B------:R-:W-:Y:S01]  /*2280*/  @!PT LDS RZ, [RZ] ;  /* 0x00000000fffff984 */ /* 0x000fe20000000800 */
[----:B------:R-:W-:Y:S01]  /*2290*/  @!PT LDS RZ, [RZ] ;  /* 0x00000000fffff984 */ /* 0x000fe20000000800 */
[----:B------:R-:W-:Y:S01]  /*22a0*/  @!PT LDS RZ, [RZ] ;  /* 0x00000000fffff984 */ /* 0x000fe20000000800 */
[----:B------:R2:W-:Y:S04]  /*22b0*/  LDGSTS.E.BYPASS.LTC128B.128 [R187+0xc100], [R6.64], !P6 ;  /* 0x0c10000006bb7fae */ /* 0x0005e8000f101d46 */
[----:B------:R2:W-:Y:S04]  /*22c0*/  LDGSTS.E.BYPASS.LTC128B.128 [R187+0x10100], [R4.64], !P5 ;  /* 0x1010000004bb7fae */ /* 0x0005e8000e901d46 */
[----:B------:R2:W-:Y:S02]  /*22d0*/  LDGSTS.E.BYPASS.LTC128B.128 [R187+0x14100], [R2.64], !P4 ;  /* 0x1410000002bb7fae */ /* 0x0005e4000e101d46 */
.L_x_40:
[----:B------:R-:W-:Y:S05]  /*22e0*/  BSYNC B0 ;  /* 0x0000000000007941 */ /* 0x000fea0003800000 */
.L_x_39:
[----:B------:R-:W-:Y:S05]  /*22f0*/  BRA.DIV ~URZ, `(.L_x_41) ;  /* 0x0000b3627f007947 */ /* 0x000fea000b800000 */
[----:B--2---:R2:W1:Y:S04]  /*2300*/  SHFL.IDX PT, R8, R9, 0x1, 0x181f ;  /* 0x00381f0009087f89 */ /* 0x00446800000e0000 */
[----:B----4-:R2:W4:Y:S02]  /*2310*/  SHFL.IDX PT, R0, R12, 0x1, 0x181f ;  /* 0x00381f000c007f89 */ /* 0x01052400000e0000 */
.L_x_128:
[----:B------:R-:W-:Y:S01]  /*2320*/  IADD3 R2, R10, 0x20, RZ ;  /* 0x000000200a027810 */ /* 0x000fe20007ffe0ff */
        /* <DEDUP_REMOVED lines=9> */
[-C--:B-1----:R-:W-:Y:S02]  /*23c0*/  LEA.HI.X R7, R192, R8.reuse, R18, 0x1, P2 ;  /* 0x00000008c0077211 */ /* 0x082fe400010f0c12 */
        /* <DEDUP_REMOVED lines=8> */
.L_x_43:
[----:B------:R-:W-:Y:S05]  /*2450*/  BSYNC B0 ;  /* 0x0000000000007941 */ /* 0x000fea0003800000 */
.L_x_42:
[----:B------:R-:W-:Y:S05]  /*2460*/  BRA.DIV ~URZ, `(.L_x_44) ;  /* 0x0000b2c27f007947 */ /* 0x000fea000b800000 */
[----:B-1----:R1:W2:Y:S02]  /*2470*/  SHFL.IDX PT, R8, R9, 0x2, 0x181f ;  /* 0x00581f0009087f89 */ /* 0x0022a400000e0000 */
.L_x_129:
[----:B------:R-:W-:Y:S05]  /*2480*/  BRA.DIV ~URZ, `(.L_x_45) ;  /* 0x0000b3127f007947 */ /* 0x000fea000b800000 */
[----:B----4-:R4:W1:Y:S02]  /*2490*/  SHFL.IDX PT, R0, R12, 0x2, 0x181f ;  /* 0x00581f000c007f89 */ /* 0x01086400000e0000 */
.L_x_130:
[----:B------:R-:W-:Y:S01]  /*24a0*/  IADD3 R2, R10, 0x40, RZ ;  /* 0x000000400a027810 */ /* 0x000fe20007ffe0ff */
[----:B------:R-:W-:Y:S03]  /*24b0*/  BSSY B0, `(.L_x_46) ;  /* 0x0000012000007945 */ /* 0x000fe60003800000 */
[----:B------:R-:W-:-:S13]  /*24c0*/  ISETP.GE.AND P0, PT, R2, R11, PT ;  /* 0x0000000b0200720c */ /* 0x000fda0003f06270 */
[----:B------:R-:W-:Y:S05]  /*24d0*/  @P0 BRA `(.L_x_47) ;  /* 0x000000f000000947 */ /* 0x000fea0003800000 */
[-C--:B-1----:R-:W-:Y:S02]  /*24e0*/  LEA R6, P2, R192, R0.reuse, 0x1 ;  /* 0x00000000c0067211 */ /* 0x082fe400078408ff */
        /* <DEDUP_REMOVED lines=14> */
.L_x_47:
[----:B------:R-:W-:Y:S05]  /*25d0*/  BSYNC B0 ;  /* 0x0000000000007941 */ /* 0x000fea0003800000 */
.L_x_46:
[----:B------:R-:W-:Y:S05]  /*25e0*/  BRA.DIV ~URZ, `(.L_x_48) ;  /* 0x0000b2227f007947 */ /* 0x000fea000b800000 */
[----:B--2---:R2:W3:Y:S04]  /*25f0*/  SHFL.IDX PT, R8, R9, 0x3, 0x181f ;  /* 0x00781f0009087f89 */ /* 0x0044e800000e0000 */
[----:B-1----:R2:W1:Y:S02]  /*2600*/  SHFL.IDX PT, R0, R12, 0x3, 0x181f ;  /* 0x00781f000c007f89 */ /* 0x00246400000e0000 */
.L_x_131:
[----:B------:R-:W-:Y:S01]  /*2610*/  IADD3 R2, R10, 0x60, RZ ;  /* 0x000000600a027810 */ /* 0x000fe20007ffe0ff */
[----:B-----5:R-:W-:Y:S01]  /*2620*/  IMAD.WIDE.U32 R204, R14, c[0x0][0x2b0], RZ ;  /* 0x0000ac000ecc7a25 */ /* 0x020fe200078e00ff */
[----:B------:R-:W-:-:S02]  /*2630*/  SHF.R.S32.HI R18, RZ, 0x1f, R192 ;  /* 0x0000001fff127819 */ /* 0x000fc400000114c0 */
[----:B------:R-:W-:Y:S01]  /*2640*/  ISETP.GE.AND P3, PT, R2, R11, PT ;  /* 0x0000000b0200720c */ /* 0x000fe20003f66270 */
[----:B------:R-:W-:Y:S01]  /*2650*/  IMAD R105, R196, 0x20, R200 ;  /* 0x00000020c4697824 */ /* 0x000fe200078e02c8 */
[----:B------:R-:W-:Y:S02]  /*2660*/  SHF.R.S32.HI R17, RZ, 0x1f, R197 ;  /* 0x0000001fff117819 */ /* 0x000fe400000114c5 */
[----:B------:R-:W-:-:S09]  /*2670*/  SHF.R.S32.HI R15, RZ, 0x1f, R198 ;  /* 0x0000001fff0f7819 */ /* 0x000fd200000114c6 */
[-C--:B-1----:R-:W-:Y:S02]  /*2680*/  @!P3 LEA R6, P2, R192, R0.reuse, 0x1 ;  /* 0x00000000c006b211 */ /* 0x082fe400078408ff */
[CC--:B------:R-:W-:Y:S02]  /*2690*/  @!P3 LEA R4, P1, R197.reuse, R0.reuse, 0x1 ;  /* 0x00000000c504b211 */ /* 0x0c0fe400078208ff */
[----:B------:R-:W-:Y:S02]  /*26a0*/  @!P3 LEA R2, P0, R198, R0, 0x1 ;  /* 0x00000000c602b211 */ /* 0x000fe400078008ff */
[----:B------:R-:W-:Y:S02]  /*26b0*/  SHF.R.S32.HI R0, RZ, 0x1f, R14 ;  /* 0x0000001fff007819 */ /* 0x000fe4000001140e */
[-C--:B---3--:R-:W-:Y:S02]  /*26c0*/  @!P3 LEA.HI.X R7, R192, R8.reuse, R18, 0x1, P2 ;  /* 0x00000008c007b211 */ /* 0x088fe400010f0c12 */
[-C--:B------:R-:W-:Y:S01]  /*26d0*/  @!P3 LEA.HI.X R5, R197, R8.reuse, R17, 0x1, P1 ;  /* 0x00000008c505b211 */ /* 0x080fe200008f0c11 */
[----:B------:R-:W-:Y:S01]  /*26e0*/  IMAD R0, R0, c[0x0][0x2b0], RZ ;  /* 0x0000ac0000007a24 */ /* 0x000fe200078e02ff */
[----:B------:R-:W-:Y:S01]  /*26f0*/  @!P3 LEA.HI.X R3, R198, R8, R15, 0x1, P0 ;  /* 0x00000008c603b211 */ /* 0x000fe200000f0c0f */
[----:B------:R-:W-:Y:S01]  /*2700*/  @!PT LDS RZ, [RZ] ;  /* 0x00000000fffff984 */ /* 0x000fe20000000800 */
[----:B------:R-:W-:Y:S01]  /*2710*/  @!PT LDS RZ, [RZ] ;  /* 0x00000000fffff984 */ /* 0x000fe20000000800 */
[----:B------:R-:W-:Y:S01]  /*2720*/  @!PT LDS RZ, [RZ] ;  /* 0x00000000fffff984 */ /* 0x000fe20000000800 */
[----:B------:R1:W-:Y:S02]  /*2730*/  @!P3 LDGSTS.E.BYPASS.LTC128B.128 [R187+0xf100], [R6.64], !P6 ;  /* 0x0f10000006bbbfae */ /* 0x0003e4000f101d46 */
[----:B------:R-:W-:-:S02]  /*2740*/  IMAD R0, R14, c[0x0][0x2b4], R0 ;  /* 0x0000ad000e007a24 */ /* 0x000fc400078e0200 */
[----:B------:R1:W-:Y:S01]  /*2750*/  @!P3 LDGSTS.E.BYPASS.LTC128B.128 [R187+0x13100], [R4.64], !P5 ;  /* 0x1310000004bbbfae */ /* 0x0003e2000e901d46 */
[----:B------:R-:W-:Y:S01]  /*2760*/  ISETP.GE.AND P5, PT, R192, c[0x0][0x1d4], PT ;  /* 0x00007500c0007a0c */ /* 0x000fe20003fa6270 */
[----:B------:R-:W-:Y:S02]  /*2770*/  IMAD.IADD R209, R205, 0x1, R0 ;  /* 0x00000001cdd17824 */ /* 0x000fe400078e0200 */
[----:B------:R1:W-:Y:S01]  /*2780*/  @!P3 LDGSTS.E.BYPASS.LTC128B.128 [R187+0x17100], [R2.64], !P4 ;  /* 0x1710000002bbbfae */ /* 0x0003e2000e101d46 */
[----:B------:R-:W-:Y:S02]  /*2790*/  ISETP.GE.AND P4, PT, R197, c[0x0][0x1d4], PT ;  /* 0x00007500c5007a0c */ /* 0x000fe40003f86270 */
[----:B------:R-:W-:Y:S01]  /*27a0*/  ISETP.GE.AND P3, PT, R198, c[0x0][0x1d4], PT ;  /* 0x00007500c6007a0c */ /* 0x000fe20003f66270 */
[----:B------:R-:W0:Y:S01]  /*27b0*/  LDGDEPBAR ;  /* 0x00000000000079af */ /* 0x000e220000000000 */
[----:B------:R-:W-:Y:S03]  /*27c0*/  WARPSYNC 0xffffffff ;  /* 0xffffffff00007948 */ /* 0x000fe60003800000 */
[----:B------:R-:W-:Y:S01]  /*27d0*/  IMAD.MOV.U32 R0, RZ, RZ, c[0x0][0x2b8] ;  /* 0x0000ae00ff007624 */ /* 0x000fe200078e00ff */
[----:B------:R-:W-:Y:S01]  /*27e0*/  BAR.SYNC.DEFER_BLOCKING 0x0 ;  /* 0x0000000000007b1d */ /* 0x000fe20000010000 */
[----:B-1----:R-:W-:-:S02]  /*27f0*/  IMAD R2, R104, 0x40, R105 ;  /* 0x0000004068027824 */ /* 0x002fc400078e0269 */
[----:B------:R-:W-:Y:S01]  /*2800*/  IMAD.MOV.U32 R188, RZ, RZ, RZ ;  /* 0x000000ffffbc7224 */ /* 0x000fe200078e00ff */
[----:B------:R-:W-:Y:S02]  /*2810*/  ISETP.NE.AND P0, PT, R0, 0x1, PT ;  /* 0x000000010000780c */ /* 0x000fe40003f05270 */
[C---:B------:R-:W-:Y:S02]  /*2820*/  ISETP.GE.AND P2, PT, R2.reuse, R16, PT ;  /* 0x000000100200720c */ /* 0x040fe40003f46270 */
[----:B------:R-:W-:Y:S02]  /*2830*/  IADD3 R2, R2, R201, RZ ;  /* 0x000000c902027210 */ /* 0x000fe40007ffe0ff */
[----:B------:R-:W-:-:S03]  /*2840*/  ISETP.GT.OR P2, PT, R105, 0x3f, P2 ;  /* 0x0000003f6900780c */ /* 0x000fc60001744670 */
[----:B------:R-:W-:-:S04]  /*2850*/  IMAD.MOV.U32 R0, RZ, RZ, R2 ;  /* 0x000000ffff007224 */ /* 0x000fc800078e0002 */
[----:B------:R-:W-:-:S05]  /*2860*/  @P0 IMAD.HI.U32 R3, R2, c[0x0][0x2bc], RZ ;  /* 0x0000af0002030a27 */ /* 0x000fca00078e00ff */
[----:B------:R-:W-:-:S04]  /*2870*/  @P0 SHF.R.U32.HI R0, RZ, c[0x0][0x2c0], R3 ;  /* 0x0000b000ff000a19 */ /* 0x000fc80000011603 */
[----:B------:R-:W-:-:S04]  /*2880*/  @!P2 IADD3 R3, P1, R0, R204, RZ ;  /* 0x000000cc0003a210 */ /* 0x000fc80007f3e0ff */
[----:B------:R-:W-:Y:S02]  /*2890*/  @!P2 LEA.HI.X.SX32 R5, R0, R209, 0x1, P1 ;  /* 0x000000d10005a211 */ /* 0x000fe400008f0eff */
[----:B------:R-:W-:-:S04]  /*28a0*/  @!P2 LEA R4, P1, R3, c[0x0][0x2a0], 0x2 ;  /* 0x0000a8000304aa11 */ /* 0x000fc800078210ff */
[----:B------:R-:W-:-:S05]  /*28b0*/  @!P2 LEA.HI.X R5, R3, c[0x0][0x2a4], R5, 0x2, P1 ;  /* 0x0000a9000305aa11 */ /* 0x000fca00008f1405 */
[----:B------:R-:W3:Y:S01]  /*28c0*/  @!P2 LDG.E R188, [R4.64] ;  /* 0x0000000604bca981 */ /* 0x000ee2000c1e1900 */
[----:B------:R-:W-:Y:S01]  /*28d0*/  IADD3 R0, -R0, RZ, RZ ;  /* 0x000000ff00007210 */ /* 0x000fe20007ffe1ff */
[----:B------:R-:W-:Y:S01]  /*28e0*/  IMAD.WIDE.U32 R202, R13, c[0x0][0x1e8], RZ ;  /* 0x00007a000dca7a25 */ /* 0x000fe200078e00ff */
[----:B------:R-:W-:Y:S01]  /*28f0*/  SHF.L.U64.HI R100, R192, 0x1, R18 ;  /* 0x00000001c0647819 */ /* 0x000fe20000010212 */
[----:B------:R-:W-:Y:S01]  /*2900*/  BSSY B0, `(.L_x_49) ;  /* 0x0000193000007945 */ /* 0x000fe20003800000 */
[----:B------:R-:W-:Y:S01]  /*2910*/  SHF.L.U32 R109, R198, 0x1, RZ ;  /* 0x00000001c66d7819 */ /* 0x000fe200000006ff */
[----:B------:R-:W-:Y:S01]  /*2920*/  IMAD R189, R0, c[0x0][0x2b8], R2 ;  /* 0x0000ae0000bd7a24 */ /* 0x000fe200078e0202 */
[----:B------:R-:W-:Y:S01]  /*2930*/  SHF.L.U64.HI R101, R197, 0x1, R17 ;  /* 0x00000001c5657819 */ /* 0x000fe20000010211 */
[----:B------:R-:W-:Y:S01]  /*2940*/  IMAD R208, R13, c[0x0][0x1ec], R203 ;  /* 0x00007b000dd07a24 */ /* 0x000fe200078e02cb */
[----:B------:R-:W-:Y:S01]  /*2950*/  SHF.L.U64.HI R102, R198, 0x1, R15 ;  /* 0x00000001c6667819 */ /* 0x000fe2000001020f */
[----:B------:R-:W-:Y:S01]  /*2960*/  IMAD.WIDE.U32 R2, R189, c[0x0][0x1e0], RZ ;  /* 0x00007800bd027a25 */ /* 0x000fe200078e00ff */
[----:B------:R-:W-:-:S03]  /*2970*/  SHF.R.S32.HI R6, RZ, 0x1f, R189 ;  /* 0x0000001fff067819 */ /* 0x000fc600000114bd */
[----:B------:R-:W-:Y:S02]  /*2980*/  IMAD R106, R104, -0x40, R16 ;  /* 0xffffffc0686a7824 */ /* 0x000fe400078e0210 */
[----:B------:R-:W-:Y:S02]  /*2990*/  IMAD R0, R6, c[0x0][0x1e0], RZ ;  /* 0x0000780006007a24 */ /* 0x000fe400078e02ff */
[----:B------:R-:W-:Y:S02]  /*29a0*/  IMAD.IADD R22, R106, 0x1, -R200 ;  /* 0x000000016a167824 */ /* 0x000fe400078e0ac8 */
[----:B------:R-:W-:Y:S02]  /*29b0*/  IMAD R0, R189, c[0x0][0x1e4], R0 ;  /* 0x00007900bd007a24 */ /* 0x000fe400078e0200 */
[----:B------:R-:W-:Y:S01]  /*29c0*/  IMAD R6, R6, c[0x0][0x208], RZ ;  /* 0x0000820006067a24 */ /* 0x000fe200078e02ff */
[----:B------:R-:W-:Y:S01]  /*29d0*/  ISETP.GE.AND P2, PT, R22, 0x1, PT ;  /* 0x000000011600780c */ /* 0x000fe20003f46270 */
[----:B------:R-:W-:-:S02]  /*29e0*/  IMAD.IADD R3, R3, 0x1, R0 ;  /* 0x0000000103037824 */ /* 0x000fc400078e0200 */
[----:B------:R-:W-:Y:S02]  /*29f0*/  IMAD R6, R189, c[0x0][0x20c], R6 ;  /* 0x00008300bd067a24 */ /* 0x000fe400078e0206 */
[----:B------:R-:W-:-:S04]  /*2a00*/  IMAD.WIDE.U32 R206, R13, c[0x0][0x210], RZ ;  /* 0x000084000dce7a25 */ /* 0x000fc800078e00ff */
[----:B------:R-:W-:Y:S02]  /*2a10*/  IMAD R210, R13, c[0x0][0x214], R207 ;  /* 0x000085000dd27a24 */ /* 0x000fe400078e02cf */
[----:B------:R-:W-:Y:S02]  /*2a20*/  IMAD.SHL.U32 R107, R192, 0x2, RZ ;  /* 0x00000002c06b7824 */ /* 0x000fe400078e00ff */
[----:B------:R-:W-:Y:S01]  /*2a30*/  IMAD.SHL.U32 R108, R197, 0x2, RZ ;  /* 0x00000002c56c7824 */ /* 0x000fe200078e00ff */
[----:B---3--:R-:W-:Y:S01]  /*2a40*/  SHF.R.S32.HI R7, RZ, 0x1f, R188 ;  /* 0x0000001fff077819 */ /* 0x008fe200000114bc */
[----:B------:R-:W-:-:S04]  /*2a50*/  IMAD.WIDE.U32 R2, R188, c[0x0][0x1f0], R2 ;  /* 0x00007c00bc027a25 */ /* 0x000fc800078e0002 */
[C---:B------:R-:W-:Y:S02]  /*2a60*/  IMAD R0, R7.reuse, c[0x0][0x1f0], RZ ;  /* 0x00007c0007007a24 */ /* 0x040fe400078e02ff */
[----:B------:R-:W-:Y:S02]  /*2a70*/  IMAD R7, R7, c[0x0][0x218], RZ ;  /* 0x0000860007077a24 */ /* 0x000fe400078e02ff */
[----:B------:R-:W-:Y:S01]  /*2a80*/  IMAD R4, R188, c[0x0][0x1f4], R0 ;  /* 0x00007d00bc047a24 */ /* 0x000fe200078e0200 */
[----:B------:R-:W-:Y:S01]  /*2a90*/  IADD3 R0, P1, R2, R202, RZ ;  /* 0x000000ca02007210 */ /* 0x000fe20007f3e0ff */
[----:B--2-4-:R-:W-:-:S03]  /*2aa0*/  IMAD R12, R188, c[0x0][0x21c], R7 ;  /* 0x00008700bc0c7a24 */ /* 0x014fc600078e0207 */
[----:B------:R-:W-:Y:S02]  /*2ab0*/  IADD3.X R2, R208, R3, R4, P1, !PT ;  /* 0x00000003d0027210 */ /* 0x000fe40000ffe404 */
[----:B------:R-:W-:-:S04]  /*2ac0*/  LEA R4, P1, R0, c[0x0][0x1c8], 0x1 ;  /* 0x0000720000047a11 */ /* 0x000fc800078208ff */
[----:B------:R-:W-:Y:S01]  /*2ad0*/  LEA.HI.X R11, R0, c[0x0][0x1cc], R2, 0x1, P1 ;  /* 0x00007300000b7a11 */ /* 0x000fe200008f0c02 */
[----:B------:R-:W-:Y:S01]  /*2ae0*/  IMAD.WIDE.U32 R2, R189, c[0x0][0x208], RZ ;  /* 0x00008200bd027a25 */ /* 0x000fe200078e00ff */
[----:B------:R-:W1:Y:S04]  /*2af0*/  SHFL.IDX PT, R0, R4, RZ, 0x181f ;  /* 0x00181fff04007589 */ /* 0x000e6800000e0000 */
[----:B------:R-:W2:Y:S01]  /*2b00*/  SHFL.IDX PT, R5, R11, RZ, 0x181f ;  /* 0x00181fff0b057589 */ /* 0x000ea200000e0000 */
[----:B------:R-:W-:-:S03]  /*2b10*/  IADD3 R3, R3, R6, RZ ;  /* 0x0000000603037210 */ /* 0x000fc60007ffe0ff */
[----:B------:R3:W4:Y:S02]  /*2b20*/  SHFL.IDX PT, R10, R4, 0x1, 0x181f ;  /* 0x00381f00040a7f89 */ /* 0x00072400000e0000 */
[----:B------:R-:W-:Y:S02]  /*2b30*/  IMAD.WIDE.U32 R2, R188, c[0x0][0x218], R2 ;  /* 0x00008600bc027a25 */ /* 0x000fe400078e0002 */
[----:B------:R-:W5:Y:S01]  /*2b40*/  SHFL.IDX PT, R11, R11, 0x1, 0x181f ;  /* 0x00381f000b0b7f89 */ /* 0x000f6200000e0000 */
[CC--:B-1----:R-:W-:Y:S02]  /*2b50*/  @P2 LEA R8, P6, R192.reuse, R0.reuse, 0x1 ;  /* 0x00000000c0082211 */ /* 0x0c2fe400078c08ff */
[C---:B------:R-:W-:Y:S02]  /*2b60*/  @P2 LEA R6, P1, R197.reuse, R0, 0x1 ;  /* 0x00000000c5062211 */ /* 0x040fe400078208ff */
[-C--:B--2---:R-:W-:Y:S02]  /*2b70*/  @P2 LEA.HI.X R9, R192, R5.reuse, R18, 0x1, P6 ;  /* 0x00000005c0092211 */ /* 0x084fe400030f0c12 */
[----:B------:R-:W-:-:S02]  /*2b80*/  @P2 LEA.HI.X R7, R197, R5, R17, 0x1, P1 ;  /* 0x00000005c5072211 */ /* 0x000fc400008f0c11 */
[----:B---3--:R-:W-:Y:S01]  /*2b90*/  @P2 LEA R4, P6, R198, R0, 0x1 ;  /* 0x00000000c6042211 */ /* 0x008fe200078c08ff */
[----:B------:R4:W-:Y:S01]  /*2ba0*/  @P2 LDGSTS.E.BYPASS.LTC128B.128 [R187+0x6100], [R8.64], !P5 ;  /* 0x0610000008bb2fae */ /* 0x0009e2000e901d46 */
[----:B------:R-:W-:Y:S02]  /*2bb0*/  IADD3 R0, P1, R2, R206, RZ ;  /* 0x000000ce02007210 */ /* 0x000fe40007f3e0ff */
[----:B------:R-:W-:Y:S01]  /*2bc0*/  @P2 LEA.HI.X R5, R198, R5, R15, 0x1, P6 ;  /* 0x00000005c6052211 */ /* 0x000fe200030f0c0f */
[----:B------:R1:W-:Y:S01]  /*2bd0*/  @P2 LDGSTS.E.BYPASS.LTC128B.128 [R187+0x8100], [R6.64], !P4 ;  /* 0x0810000006bb2fae */ /* 0x0003e2000e101d46 */
[----:B------:R-:W-:Y:S02]  /*2be0*/  ISETP.GE.AND P6, PT, R22, 0x21, PT ;  /* 0x000000211600780c */ /* 0x000fe40003fc6270 */
[----:B------:R-:W-:Y:S01]  /*2bf0*/  IADD3.X R2, R210, R3, R12, P1, !PT ;  /* 0x00000003d2027210 */ /* 0x000fe20000ffe40c */
[----:B------:R2:W-:Y:S01]  /*2c00*/  @P2 LDGSTS.E.BYPASS.LTC128B.128 [R187+0xa100], [R4.64], !P3 ;  /* 0x0a10000004bb2fae */ /* 0x0005e2000d901d46 */
[----:B------:R-:W-:-:S04]  /*2c10*/  LEA R3, P1, R0, c[0x0][0x1f8], 0x1 ;  /* 0x00007e0000037a11 */ /* 0x000fc800078208ff */
[----:B------:R-:W-:Y:S01]  /*2c20*/  LEA.HI.X R12, R0, c[0x0][0x1fc], R2, 0x1, P1 ;  /* 0x00007f00000c7a11 */ /* 0x000fe200008f0c02 */
[----:B------:R-:W-:Y:S04]  /*2c30*/  SHFL.IDX PT, R21, R3, 0x1, 0x181f ;  /* 0x00381f0003157f89 */ /* 0x000fe800000e0000 */
[----:B------:R3:W3:Y:S04]  /*2c40*/  SHFL.IDX PT, R0, R3, RZ, 0x181f ;  /* 0x00181fff03007589 */ /* 0x0006e800000e0000 */
[----:B------:R-:W3:Y:S04]  /*2c50*/  SHFL.IDX PT, R2, R12, RZ, 0x181f ;  /* 0x00181fff0c027589 */ /* 0x000ee800000e0000 */
[----:B------:R3:W3:Y:S01]  /*2c60*/  SHFL.IDX PT, R20, R12, 0x1, 0x181f ;  /* 0x00381f000c147f89 */ /* 0x0006e200000e0000 */
[----:B----4-:R-:W-:-:S04]  /*2c70*/  @P6 LEA R8, P2, R192, R10, 0x1 ;  /* 0x0000000ac0086211 */ /* 0x010fc800078408ff */
[-C--:B-----5:R-:W-:Y:S02]  /*2c80*/  @P6 LEA.HI.X R9, R192, R11.reuse, R18, 0x1, P2 ;  /* 0x0000000bc0096211 */ /* 0x0a0fe400010f0c12 */
[CC--:B-1----:R-:W-:Y:S02]  /*2c90*/  @P6 LEA R6, P2, R197.reuse, R10.reuse, 0x1 ;  /* 0x0000000ac5066211 */ /* 0x0c2fe400078408ff */
[C---:B--2---:R-:W-:Y:S01]  /*2ca0*/  @P6 LEA R4, P1, R198.reuse, R10, 0x1 ;  /* 0x0000000ac6046211 */ /* 0x044fe200078208ff */
[----:B------:R1:W-:Y:S01]  /*2cb0*/  @P6 LDGSTS.E.BYPASS.LTC128B.128 [R187+0x7100], [R8.64], !P5 ;  /* 0x0710000008bb6fae */ /* 0x0003e2000e901d46 */
[-C--:B------:R-:W-:Y:S02]  /*2cc0*/  @P6 LEA.HI.X R7, R197, R11.reuse, R17, 0x1, P2 ;  /* 0x0000000bc5076211 */ /* 0x080fe400010f0c11 */
[----:B------:R-:W-:Y:S02]  /*2cd0*/  @P6 LEA.HI.X R5, R198, R11, R15, 0x1, P1 ;  /* 0x0000000bc6056211 */ /* 0x000fe400008f0c0f */
[----:B---3--:R-:W-:Y:S01]  /*2ce0*/  IADD3 R3, R103, 0x20, RZ ;  /* 0x0000002067037810 */ /* 0x008fe20007ffe0ff */
[----:B------:R2:W-:Y:S04]  /*2cf0*/  @P6 LDGSTS.E.BYPASS.LTC128B.128 [R187+0x9100], [R6.64], !P4 ;  /* 0x0910000006bb6fae */ /* 0x0005e8000e101d46 */
[----:B------:R2:W-:Y:S02]  /*2d00*/  @P6 LDGSTS.E.BYPASS.LTC128B.128 [R187+0xb100], [R4.64], !P3 ;  /* 0x0b10000004bb6fae */ /* 0x0005e4000d901d46 */
[----:B------:R-:W-:-:S02]  /*2d10*/  R2P PR, R196, 0x6 ;  /* 0x00000006c4007804 */ /* 0x000fc40000000000 */
[----:B------:R-:W0:Y:S01]  /*2d20*/  LDGDEPBAR ;  /* 0x00000000000079af */ /* 0x000e220000000000 */
[----:B------:R-:W-:-:S05]  /*2d30*/  IADD3 R16, P6, R0, R107, RZ ;  /* 0x0000006b00107210 */ /* 0x000fca0007fde0ff */
[----:B------:R-:W-:Y:S01]  /*2d40*/  IMAD.X R17, R2, 0x1, R100, P6 ;  /* 0x0000000102117824 */ /* 0x000fe200030e0664 */
[----:B------:R-:W-:-:S04]  /*2d50*/  IADD3 R12, P6, R0, R109, RZ ;  /* 0x0000006d000c7210 */ /* 0x000fc80007fde0ff */
[----:B------:R-:W-:Y:S02]  /*2d60*/  @P1 IADD3 R3, R103, -0x20, RZ ;  /* 0xffffffe067031810 */ /* 0x000fe40007ffe0ff */
[----:B------:R-:W-:Y:S02]  /*2d70*/  IADD3 R14, P1, R0, R108, RZ ;  /* 0x0000006c000e7210 */ /* 0x000fe40007f3e0ff */
[----:B------:R-:W-:Y:S02]  /*2d80*/  IADD3.X R13, R2, R102, RZ, P6, !PT ;  /* 0x00000066020d7210 */ /* 0x000fe400037fe4ff */
[----:B------:R-:W-:Y:S01]  /*2d90*/  ISETP.GE.AND P6, PT, R192, c[0x0][0x1d4], PT ;  /* 0x00007500c0007a0c */ /* 0x000fe20003fc6270 */
[----:B------:R-:W-:Y:S01]  /*2da0*/  IMAD.X R15, R2, 0x1, R101, P1 ;  /* 0x00000001020f7824 */ /* 0x000fe200008e0665 */
[----:B------:R-:W-:Y:S02]  /*2db0*/  IADD3 R18, P1, R21, R107, RZ ;  /* 0x0000006b15127210 */ /* 0x000fe40007f3e0ff */
[----:B------:R-:W-:-:S02]  /*2dc0*/  MOV R0, 0x40 ;  /* 0x0000004000007802 */ /* 0x000fc40000000f00 */
[----:B------:R-:W-:Y:S01]  /*2dd0*/  IADD3 R2, R3, 0x4000, RZ ;  /* 0x0000400003027810 */ /* 0x000fe20007ffe0ff */
[----:B------:R-:W-:-:S04]  /*2de0*/  DEPBAR.LE SB0, 0x1 ;  /* 0x000080400000791a */ /* 0x000fc80000000000 */
[----:B------:R-:W-:-:S04]  /*2df0*/  DEPBAR.LE SB0, 0x0 ;  /* 0x000080000000791a */ /* 0x000fc80000000000 */
[----:B------:R-:W-:Y:S01]  /*2e00*/  BAR.SYNC.DEFER_BLOCKING 0x0 ;  /* 0x0000000000007b1d */ /* 0x000fe20000010000 */
[----:B------:R-:W-:Y:S01]  /*2e10*/  IMAD.X R19, R20, 0x1, R100, P1 ;  /* 0x0000000114137824 */ /* 0x000fe200008e0664 */
[----:B------:R-:W-:Y:S02]  /*2e20*/  ISETP.LT.OR P1, PT, R22, 0x1, P6 ;  /* 0x000000011600780c */ /* 0x000fe40003721670 */
[----:B------:R-:W-:Y:S02]  /*2e30*/  ISETP.GE.AND P6, PT, R197, c[0x0][0x1d4], PT ;  /* 0x00007500c5007a0c */ /* 0x000fe40003fc6270 */
[----:B------:R-:W-:-:S04]  /*2e40*/  SEL R0, R0, 0xffffffc0, !P2 ;  /* 0xffffffc000007807 */ /* 0x000fc80005000000 */
[----:B------:R-:W-:Y:S01]  /*2e50*/  IADD3 R176, R2, R0, RZ ;  /* 0x0000000002b07210 */ /* 0x000fe20007ffe0ff */
[----:B--2---:R-:W-:Y:S04]  /*2e60*/  LDSM.16.M88.4 R4, [R183] ;  /* 0x00000000b704783b */ /* 0x004fe80000000200 */
[----:B------:R-:W2:Y:S04]  /*2e70*/  LDSM.16.M88.4 R24, [R103] ;  /* 0x000000006718783b */ /* 0x000ea80000000200 */
[----:B------:R-:W3:Y:S04]  /*2e80*/  LDSM.16.M88.4 R40, [R103+0x800] ;  /* 0x000800006728783b */ /* 0x000ee80000000200 */
[----:B------:R-:W4:Y:S04]  /*2e90*/  LDSM.16.M88.4 R36, [R103+0x1000] ;  /* 0x001000006724783b */ /* 0x000f280000000200 */
[----:B------:R-:W5:Y:S04]  /*2ea0*/  LDSM.16.M88.4 R32, [R103+0x1800] ;  /* 0x001800006720783b */ /* 0x000f680000000200 */
[----:B-1----:R-:W-:Y:S04]  /*2eb0*/  LDSM.16.M88.4 R8, [R184] ;  /* 0x00000000b808783b */ /* 0x002fe80000000200 */
[----:B------:R-:W1:Y:S04]  /*2ec0*/  LDSM.16.M88.4 R48, [R3] ;  /* 0x000000000330783b */ /* 0x000e680000000200 */
[----:B------:R-:W1:Y:S04]  /*2ed0*/  LDSM.16.M88.4 R68, [R3+0x800] ;  /* 0x000800000344783b */ /* 0x000e680000000200 */
[----:B------:R-:W1:Y:S04]  /*2ee0*/  LDSM.16.M88.4 R84, [R3+0x1000] ;  /* 0x001000000354783b */ /* 0x000e680000000200 */
[----:B------:R-:W1:Y:S04]  /*2ef0*/  LDSM.16.M88.4 R92, [R3+0x1800] ;  /* 0x00180000035c783b */ /* 0x000e680000000200 */
[----:B------:R-:W-:Y:S01]  /*2f00*/  @!PT LDS RZ, [RZ] ;  /* 0x00000000fffff984 */ /* 0x000fe20000000800 */
[----:B------:R-:W-:Y:S01]  /*2f10*/  @!PT LDS RZ, [RZ] ;  /* 0x00000000fffff984 */ /* 0x000fe20000000800 */
[----:B------:R-:W-:Y:S01]  /*2f20*/  @!PT LDS RZ, [RZ] ;  /* 0x00000000fffff984 */ /* 0x000fe20000000800 */
[----:B------:R1:W-:Y:S01]  /*2f30*/  LDGSTS.E.BYPASS.LTC128B.128 [R187+0x100], [R16.64], !P1 ;  /* 0x0010000010bb7fae */ /* 0x0003e2000c901d46 */
[----:B------:R-:W-:-:S02]  /*2f40*/  ISETP.LT.OR P1, PT, R22, 0x1, P6 ;  /* 0x000000011600780c */ /* 0x000fc40003721670 */
[----:B------:R-:W-:Y:S01]  /*2f50*/  ISETP.GE.AND P6, PT, R198, c[0x0][0x1d4], PT ;  /* 0x00007500c6007a0c */ /* 0x000fe20003fc6270 */
[C---:B--2---:R-:W-:Y:S08]  /*2f60*/  HMMA.16816.F32 R28, R4.reuse, R26, RZ ;  /* 0x0000001a041c723c */ /* 0x044ff000000018ff */
[C---:B---3--:R-:W-:Y:S02]  /*2f70*/  HMMA.16816.F32 R44, R4.reuse, R40, RZ ;  /* 0x00000028042c723c */ /* 0x048fe400000018ff */
[----:B------:R2:W-:Y:S06]  /*2f80*/  LDGSTS.E.BYPASS.LTC128B.128 [R187+0x2100], [R14.64], !P1 ;  /* 0x021000000ebb7fae */ /* 0x0005ec000c901d46 */
[C---:B------:R-:W-:Y:S08]  /*2f90*/  HMMA.16816.F32 R40, R4.reuse, R42, RZ ;  /* 0x0000002a0428723c */ /* 0x040ff000000018ff */
[C---:B----4-:R-:W-:Y:S08]  /*2fa0*/  HMMA.16816.F32 R52, R4.reuse, R36, RZ ;  /* 0x000000240434723c */ /* 0x050ff000000018ff */
[----:B------:R-:W-:Y:S01]  /*2fb0*/  HMMA.16816.F32 R60, R4, R38, RZ ;  /* 0x00000026043c723c */ /* 0x000fe200000018ff */
[----:B--2---:R-:W-:-:S07]  /*2fc0*/  IADD3 R14, P1, R21, R108, RZ ;  /* 0x0000006c150e7210 */ /* 0x004fce0007f3e0ff */
[----:B-----5:R-:W-:Y:S01]  /*2fd0*/  HMMA.16816.F32 R64, R4, R32, RZ ;  /* 0x000000200440723c */ /* 0x020fe200000018ff */
[----:B------:R-:W-:Y:S02]  /*2fe0*/  IADD3.X R15, R20, R101, RZ, P1, !PT ;  /* 0x00000065140f7210 */ /* 0x000fe40000ffe4ff */
[C---:B------:R-:W-:Y:S02]  /*2ff0*/  ISETP.LT.OR P1, PT, R22.reuse, 0x1, P6 ;  /* 0x000000011600780c */ /* 0x040fe40003721670 */
[----:B------:R-:W-:-:S03]  /*3000*/  ISETP.LT.OR P6, PT, R22, 0x21, P6 ;  /* 0x000000211600780c */ /* 0x000fc600037c1670 */
[----:B------:R-:W-:Y:S08]  /*3010*/  HMMA.16816.F32 R56, R4, R34, RZ ;  /* 0x000000220438723c */ /* 0x000ff000000018ff */
[----:B------:R2:W-:Y:S01]  /*3020*/  LDGSTS.E.BYPASS.LTC128B.128 [R187+0x4100], [R12.64], !P1 ;  /* 0x041000000cbb7fae */ /* 0x0005e2000c901d46 */
[C---:B-1----:R-:W-:Y:S08]  /*3030*/  HMMA.16816.F32 R28, R8.reuse, R50, R28 ;  /* 0x00000032081c723c */ /* 0x042ff0000000181c */
[C---:B------:R-:W-:Y:S08]  /*3040*/  HMMA.16816.F32 R32, R8.reuse, R68, R44 ;  /* 0x000000440820723c */ /* 0x040ff0000000182c */
[C---:B------:R-:W-:Y:S08]  /*3050*/  HMMA.16816.F32 R36, R8.reuse, R70, R40 ;  /* 0x000000460824723c */ /* 0x040ff00000001828 */
[----:B------:R-:W-:Y:S01]  /*3060*/  HMMA.16816.F32 R40, R8, R84, R52 ;  /* 0x000000540828723c */ /* 0x000fe20000001834 */
[----:B--2---:R-:W-:-:S05]  /*3070*/  IADD3 R12, P1, R21, R109, RZ ;  /* 0x0000006d150c7210 */ /* 0x004fca0007f3e0ff */
[----:B------:R-:W-:Y:S01]  /*3080*/  IMAD.X R13, R20, 0x1, R102, P1 ;  /* 0x00000001140d7824 */ /* 0x000fe200008e0666 */
[----:B------:R-:W-:Y:S01]  /*3090*/  ISETP.GE.AND P1, PT, R192, c[0x0][0x1d4], PT ;  /* 0x00007500c0007a0c */ /* 0x000fe20003f26270 */
[----:B------:R-:W-:Y:S03]  /*30a0*/  HMMA.16816.F32 R52, R8, R92, R64 ;  /* 0x0000005c0834723c */ /* 0x000fe60000001840 */
[----:B------:R-:W-:-:S05]  /*30b0*/  ISETP.LT.OR P1, PT, R22, 0x21, P1 ;  /* 0x000000211600780c */ /* 0x000fca0000f21670 */
[----:B------:R-:W-:Y:S08]  /*30c0*/  HMMA.16816.F32 R44, R8, R94, R56 ;  /* 0x0000005e082c723c */ /* 0x000ff00000001838 */
[----:B------:R1:W-:Y:S01]  /*30d0*/  LDGSTS.E.BYPASS.LTC128B.128 [R187+0x1100], [R18.64], !P1 ;  /* 0x0110000012bb7fae */ /* 0x0003e2000c901d46 */
[----:B------:R-:W-:-:S04]  /*30e0*/  ISETP.GE.AND P1, PT, R197, c[0x0][0x1d4], PT ;  /* 0x00007500c5007a0c */ /* 0x000fc80003f26270 */
[----:B------:R-:W-:Y:S11]  /*30f0*/  ISETP.LT.OR P1, PT, R22, 0x21, P1 ;  /* 0x000000211600780c */ /* 0x000ff60000f21670 */
[----:B------:R-:W-:Y:S02]  /*3100*/  @!UPT UIADD3 URZ, URZ, URZ, URZ ;  /* 0x0000003f3f3ff290 */ /* 0x000fe4000fffe03f */
[----:B------:R2:W-:Y:S01]  /*3110*/  LDGSTS.E.BYPASS.LTC128B.128 [R187+0x3100], [R14.64], !P1 ;  /* 0x031000000ebb7fae */ /* 0x0005e2000c901d46 */
[----:B------:R-:W-:-:S03]  /*3120*/  ISETP.GT.AND P1, PT, R104, R199, PT ;  /* 0x000000c76800720c */ /* 0x000fc60003f24270 */
[----:B------:R2:W-:Y:S01]  /*3130*/  LDGSTS.E.BYPASS.LTC128B.128 [R187+0x5100], [R12.64], !P6 ;  /* 0x051000000cbb7fae */ /* 0x0005e2000f101d46 */
[----:B------:R-:W-:-:S03]  /*3140*/  ISETP.GT.AND P6, PT, R105, 0x3f, PT ;  /* 0x0000003f6900780c */ /* 0x000fc60003fc4270 */
[----:B------:R-:W-:Y:S01]  /*3150*/  LDSM.16.M88.4 R80, [R176+-0x4000] ;  /* 0xffc00000b050783b */ /* 0x000fe20000000200 */
[----:B-1----:R-:W-:Y:S03]  /*3160*/  HMMA.16816.F32 R16, R4, R24, RZ ;  /* 0x000000180410723c */ /* 0x002fe600000018ff */
[----:B------:R-:W-:Y:S04]  /*3170*/  LDSM.16.M88.4 R4, [R186] ;  /* 0x00000000ba04783b */ /* 0x000fe80000000200 */
[----:B------:R-:W-:Y:S01]  /*3180*/  IMAD.IADD R24, R103, 0x1, R0 ;  /* 0x0000000167187824 */ /* 0x000fe200078e0200 */
[----:B------:R-:W-:Y:S04]  /*3190*/  LDSM.16.M88.4 R88, [R176+-0x3800] ;  /* 0xffc80000b058783b */ /* 0x000fe80000000200 */
[----:B------:R-:W1:Y:S04]  /*31a0*/  LDSM.16.M88.4 R72, [R24+0x800] ;  /* 0x000800001848783b */ /* 0x000e680000000200 */
[----:B------:R-:W-:Y:S04]  /*31b0*/  LDSM.16.M88.4 R76, [R24+0x1000] ;  /* 0x00100000184c783b */ /* 0x000fe80000000200 */
[----:B------:R-:W-:Y:S04]  /*31c0*/  LDSM.16.M88.4 R68, [R24+0x1800] ;  /* 0x001800001844783b */ /* 0x000fe80000000200 */
[----:B--2---:R-:W2:Y:S01]  /*31d0*/  LDSM.16.M88.4 R12, [R24] ;  /* 0x00000000180c783b */ /* 0x004ea20000000200 */
[C---:B------:R-:W-:Y:S03]  /*31e0*/  HMMA.16816.F32 R20, R8.reuse, R48, R16 ;  /* 0x000000300814723c */ /* 0x040fe60000001810 */
[----:B------:R-:W3:Y:S04]  /*31f0*/  LDSM.16.M88.4 R16, [R185] ;  /* 0x00000000b910783b */ /* 0x000ee80000000200 */
[----:B------:R-:W4:Y:S01]  /*3200*/  LDSM.16.M88.4 R96, [R176+-0x3000] ;  /* 0xffd00000b060783b */ /* 0x000f220000000200 */
[----:B------:R-:W-:Y:S03]  /*3210*/  HMMA.16816.F32 R48, R8, R86, R60 ;  /* 0x000000560830723c */ /* 0x000fe6000000183c */
[----:B------:R-:W5:Y:S04]  /*3220*/  LDSM.16.M88.4 R60, [R176+-0x2800] ;  /* 0xffd80000b03c783b */ /* 0x000f680000000200 */
[----:B------:R-:W-:Y:S04]  /*3230*/  LDSM.16.M88.4 R64, [R103+0x2000] ;  /* 0x002000006740783b */ /* 0x000fe80000000200 */
[----:B------:R-:W-:Y:S04]  /*3240*/  LDSM.16.M88.4 R84, [R103+0x2800] ;  /* 0x002800006754783b */ /* 0x000fe80000000200 */
[----:B------:R-:W-:Y:S01]  /*3250*/  LDSM.16.M88.4 R92, [R103+0x3000] ;  /* 0x00300000675c783b */ /* 0x000fe20000000200 */
[C---:B-1----:R-:W-:Y:S03]  /*3260*/  HMMA.16816.F32 R32, R4.reuse, R72, R32 ;  /* 0x000000480420723c */ /* 0x042fe60000001820 */
[----:B------:R-:W0:Y:S05]  /*3270*/  LDGDEPBAR ;  /* 0x00000000000079af */ /* 0x000e2a0000000000 */
[C---:B------:R-:W-:Y:S01]  /*3280*/  HMMA.16816.F32 R36, R4.reuse, R74, R36 ;  /* 0x0000004a0424723c */ /* 0x040fe20000001824 */
[----:B------:R-:W-:Y:S07]  /*3290*/  LDSM.16.M88.4 R72, [R3+0x2000] ;  /* 0x002000000348783b */ /* 0x000fee0000000200 */
[C---:B--2---:R-:W-:Y:S08]  /*32a0*/  HMMA.16816.F32 R20, R4.reuse, R12, R20 ;  /* 0x0000000c0414723c */ /* 0x044ff00000001814 */
[C---:B------:R-:W-:Y:S01]  /*32b0*/  HMMA.16816.F32 R8, R4.reuse, R14, R28 ;  /* 0x0000000e0408723c */ /* 0x040fe2000000181c */
[----:B------:R-:W1:Y:S07]  /*32c0*/  LDSM.16.M88.4 R12, [R183+0x4000] ;  /* 0x00400000b70c783b */ /* 0x000e6e0000000200 */
[C---:B------:R-:W-:Y:S08]  /*32d0*/  HMMA.16816.F32 R40, R4.reuse, R76, R40 ;  /* 0x0000004c0428723c */ /* 0x040ff00000001828 */
[C---:B------:R-:W-:Y:S01]  /*32e0*/  HMMA.16816.F32 R48, R4.reuse, R78, R48 ;  /* 0x0000004e0430723c */ /* 0x040fe20000001830 */
[----:B------:R-:W-:Y:S07]  /*32f0*/  LDSM.16.M88.4 R76, [R24+0x2000] ;  /* 0x00200000184c783b */ /* 0x000fee0000000200 */
[C---:B------:R-:W-:Y:S08]  /*3300*/  HMMA.16816.F32 R56, R4.reuse, R68, R52 ;  /* 0x000000440438723c */ /* 0x040ff00000001834 */
[----:B------:R-:W-:Y:S01]  /*3310*/  HMMA.16816.F32 R44, R4, R70, R44 ;  /* 0x00000046042c723c */ /* 0x000fe2000000182c */
[----:B------:R-:W2:Y:S07]  /*3320*/  LDSM.16.M88.4 R68, [R103+0x3800] ;  /* 0x003800006744783b */ /* 0x000eae0000000200 */
[C---:B---3--:R-:W-:Y:S08]  /*3330*/  HMMA.16816.F32 R28, R16.reuse, R80, R20 ;  /* 0x00000050101c723c */ /* 0x048ff00000001814 */
[C---:B------:R-:W-:Y:S01]  /*3340*/  HMMA.16816.F32 R20, R16.reuse, R82, R8 ;  /* 0x000000521014723c */ /* 0x040fe20000001808 */
[----:B------:R-:W3:Y:S04]  /*3350*/  LDSM.16.M88.4 R8, [R184+0x4000] ;  /* 0x00400000b808783b */ /* 0x000ee80000000200 */
[----:B------:R-:W1:Y:S03]  /*3360*/  LDSM.16.M88.4 R80, [R3+0x2800] ;  /* 0x002800000350783b */ /* 0x000e660000000200 */
[C---:B------:R-:W-:Y:S08]  /*3370*/  HMMA.16816.F32 R4, R16.reuse, R88, R32 ;  /* 0x000000581004723c */ /* 0x040ff00000001820 */
[C---:B------:R-:W-:Y:S01]  /*3380*/  HMMA.16816.F32 R36, R16.reuse, R90, R36 ;  /* 0x0000005a1024723c */ /* 0x040fe20000001824 */
[----:B------:R-:W-:Y:S07]  /*3390*/  LDSM.16.M88.4 R88, [R24+0x3000] ;  /* 0x003000001858783b */ /* 0x000fee0000000200 */
[C---:B----4-:R-:W-:Y:S08]  /*33a0*/  HMMA.16816.F32 R40, R16.reuse, R96, R40 ;  /* 0x000000601028723c */ /* 0x050ff00000001828 */
[C---:B------:R-:W-:Y:S01]  /*33b0*/  HMMA.16816.F32 R48, R16.reuse, R98, R48 ;  /* 0x000000621030723c */ /* 0x040fe20000001830 */
[----:B------:R-:W4:Y:S07]  /*33c0*/  LDSM.16.M88.4 R96, [R3+0x3000] ;  /* 0x003000000360783b */ /* 0x000f2e0000000200 */
[C---:B-----5:R-:W-:Y:S08]  /*33d0*/  HMMA.16816.F32 R56, R16.reuse, R60, R56 ;  /* 0x0000003c1038723c */ /* 0x060ff00000001838 */
[----:B------:R-:W-:Y:S08]  /*33e0*/  HMMA.16816.F32 R44, R16, R62, R44 ;  /* 0x0000003e102c723c */ /* 0x000ff0000000182c */
[C---:B-1----:R-:W-:Y:S08]  /*33f0*/  HMMA.16816.F32 R32, R12.reuse, R64, R28 ;  /* 0x000000400c20723c */ /* 0x042ff0000000181c */
[C---:B------:R-:W-:Y:S01]  /*3400*/  HMMA.16816.F32 R28, R12.reuse, R66, R20 ;  /* 0x000000420c1c723c */ /* 0x040fe20000001814 */
[----:B------:R-:W1:Y:S07]  /*3410*/  LDSM.16.M88.4 R64, [R3+0x3800] ;  /* 0x003800000340783b */ /* 0x000e6e0000000200 */
[C---:B------:R-:W-:Y:S01]  /*3420*/  HMMA.16816.F32 R20, R12.reuse, R84, R4 ;  /* 0x000000540c14723c */ /* 0x040fe20000001804 */
[----:B------:R-:W5:Y:S07]  /*3430*/  LDSM.16.M88.4 R4, [R186+0x4000] ;  /* 0x00400000ba04783b */ /* 0x000f6e0000000200 */
[C---:B------:R-:W-:Y:S01]  /*3440*/  HMMA.16816.F32 R16, R12.reuse, R86, R36 ;  /* 0x000000560c10723c */ /* 0x040fe20000001824 */
[----:B------:R-:W1:Y:S07]  /*3450*/  LDSM.16.M88.4 R84, [R24+0x2800] ;  /* 0x002800001854783b */ /* 0x000e6e0000000200 */
[C---:B------:R-:W-:Y:S08]  /*3460*/  HMMA.16816.F32 R40, R12.reuse, R92, R40 ;  /* 0x0000005c0c28723c */ /* 0x040ff00000001828 */
[C---:B------:R-:W-:Y:S08]  /*3470*/  HMMA.16816.F32 R52, R12.reuse, R94, R48 ;  /* 0x0000005e0c34723c */ /* 0x040ff00000001830 */
[C---:B--2---:R-:W-:Y:S08]  /*3480*/  HMMA.16816.F32 R48, R12.reuse, R68, R56 ;  /* 0x000000440c30723c */ /* 0x044ff00000001838 */
[----:B------:R-:W-:Y:S01]  /*3490*/  HMMA.16816.F32 R44, R12, R70, R44 ;  /* 0x000000460c2c723c */ /* 0x000fe2000000182c */
[----:B------:R-:W2:Y:S07]  /*34a0*/  LDSM.16.M88.4 R68, [R24+0x3800] ;  /* 0x003800001844783b */ /* 0x000eae0000000200 */
[C---:B---3--:R-:W-:Y:S08]  /*34b0*/  HMMA.16816.F32 R36, R8.reuse, R72, R32 ;  /* 0x000000480824723c */ /* 0x048ff00000001820 */
[C---:B------:R-:W-:Y:S01]  /*34c0*/  HMMA.16816.F32 R32, R8.reuse, R74, R28 ;  /* 0x0000004a0820723c */ /* 0x040fe2000000181c */
[----:B------:R-:W-:Y:S07]  /*34d0*/  LDSM.16.M88.4 R72, [R176+-0x2000] ;  /* 0xffe00000b048783b */ /* 0x000fee0000000200 */
[C---:B------:R-:W-:Y:S01]  /*34e0*/  HMMA.16816.F32 R28, R8.reuse, R80, R20 ;  /* 0x00000050081c723c */ /* 0x040fe20000001814 */
[----:B------:R-:W3:Y:S07]  /*34f0*/  LDSM.16.M88.4 R20, [R185+0x4000] ;  /* 0x00400000b914783b */ /* 0x000eee0000000200 */
[C---:B------:R-:W-:Y:S01]  /*3500*/  HMMA.16816.F32 R16, R8.reuse, R82, R16 ;  /* 0x000000520810723c */ /* 0x040fe20000001810 */
[----:B------:R-:W2:Y:S07]  /*3510*/  LDSM.16.M88.4 R80, [R176+-0x1800] ;  /* 0xffe80000b050783b */ /* 0x000eae0000000200 */
[C---:B----4-:R-:W-:Y:S08]  /*3520*/  HMMA.16816.F32 R12, R8.reuse, R96, R40 ;  /* 0x00000060080c723c */ /* 0x050ff00000001828 */
[C---:B------:R-:W-:Y:S08]  /*3530*/  HMMA.16816.F32 R60, R8.reuse, R98, R52 ;  /* 0x00000062083c723c */ /* 0x040ff00000001834 */
[C---:B-1----:R-:W-:Y:S08]  /*3540*/  HMMA.16816.F32 R52, R8.reuse, R64, R48 ;  /* 0x000000400834723c */ /* 0x042ff00000001830 */
[----:B------:R-:W-:Y:S01]  /*3550*/  HMMA.16816.F32 R48, R8, R66, R44 ;  /* 0x000000420830723c */ /* 0x000fe2000000182c */
[----:B------:R-:W-:Y:S04]  /*3560*/  LDSM.16.M88.4 R64, [R103+0x4000] ;  /* 0x004000006740783b */ /* 0x000fe80000000200 */
[----:B------:R-:W-:Y:S03]  /*3570*/  LDSM.16.M88.4 R44, [R176+-0x1000] ;  /* 0xfff00000b02c783b */ /* 0x000fe60000000200 */
[C---:B-----5:R-:W-:Y:S08]  /*3580*/  HMMA.16816.F32 R40, R4.reuse, R76, R36 ;  /* 0x0000004c0428723c */ /* 0x060ff00000001824 */
[C---:B------:R-:W-:Y:S01]  /*3590*/  HMMA.16816.F32 R56, R4.reuse, R86, R16 ;  /* 0x000000560438723c */ /* 0x040fe20000001810 */
[----:B------:R-:W1:Y:S07]  /*35a0*/  LDSM.16.M88.4 R16, [R183+0x8000] ;  /* 0x00800000b710783b */ /* 0x000e6e0000000200 */
[C---:B------:R-:W-:Y:S08]  /*35b0*/  HMMA.16816.F32 R36, R4.reuse, R84, R28 ;  /* 0x000000540424723c */ /* 0x040ff0000000181c */
[C---:B------:R-:W-:Y:S01]  /*35c0*/  HMMA.16816.F32 R28, R4.reuse, R88, R12 ;  /* 0x00000058041c723c */ /* 0x040fe2000000180c */
[----:B------:R-:W-:Y:S07]  /*35d0*/  LDSM.16.M88.4 R12, [R184+0x8000] ;  /* 0x00800000b80c783b */ /* 0x000fee0000000200 */
[C---:B------:R-:W-:Y:S01]  /*35e0*/  HMMA.16816.F32 R8, R4.reuse, R90, R60 ;  /* 0x0000005a0408723c */ /* 0x040fe2000000183c */
[----:B------:R-:W4:Y:S04]  /*35f0*/  LDSM.16.M88.4 R88, [R176+-0x800] ;  /* 0xfff80000b058783b */ /* 0x000f280000000200 */
[----:B------:R-:W-:Y:S03]  /*3600*/  LDSM.16.M88.4 R60, [R176] ;  /* 0x00000000b03c783b */ /* 0x000fe60000000200 */
[C---:B------:R-:W-:Y:S01]  /*3610*/  HMMA.16816.F32 R32, R4.reuse, R78, R32 ;  /* 0x0000004e0420723c */ /* 0x040fe20000001820 */
[----:B------:R-:W-:Y:S07]  /*3620*/  LDSM.16.M88.4 R76, [R103+0x5800] ;  /* 0x00580000674c783b */ /* 0x000fee0000000200 */
[C---:B--2---:R-:W-:Y:S08]  /*3630*/  HMMA.16816.F32 R52, R4.reuse, R68, R52 ;  /* 0x000000440434723c */ /* 0x044ff00000001834 */
[----:B------:R-:W-:Y:S01]  /*3640*/  HMMA.16816.F32 R96, R4, R70, R48 ;  /* 0x000000460460723c */ /* 0x000fe20000001830 */
[----:B------:R-:W-:Y:S07]  /*3650*/  LDSM.16.M88.4 R48, [R103+0x5000] ;  /* 0x005000006730783b */ /* 0x000fee0000000200 */
[C---:B---3--:R-:W-:Y:S01]  /*3660*/  HMMA.16816.F32 R4, R20.reuse, R72, R40 ;  /* 0x000000481404723c */ /* 0x048fe20000001828 */
[----:B------:R-:W2:Y:S07]  /*3670*/  LDSM.16.M88.4 R40, [R3+0x4000] ;  /* 0x004000000328783b */ /* 0x000eae0000000200 */
[C---:B------:R-:W-:Y:S01]  /*3680*/  HMMA.16816.F32 R32, R20.reuse, R74, R32 ;  /* 0x0000004a1420723c */ /* 0x040fe20000001820 */
[----:B------:R-:W-:Y:S07]  /*3690*/  LDSM.16.M88.4 R72, [R3+0x4800] ;  /* 0x004800000348783b */ /* 0x000fee0000000200 */
[----:B------:R-:W-:Y:S01]  /*36a0*/  HMMA.16816.F32 R68, R20, R82, R56 ;  /* 0x000000521444723c */ /* 0x000fe20000001838 */
[----:B------:R-:W3:Y:S07]  /*36b0*/  LDSM.16.M88.4 R56, [R103+0x4800] ;  /* 0x004800006738783b */ /* 0x000eee0000000200 */
[----:B-1----:R-:W-:Y:S08]  /*36c0*/  HMMA.16816.F32 R4, R16, R64, R4 ;  /* 0x000000401004723c */ /* 0x002ff00000001804 */
[C---:B------:R-:W-:Y:S08]  /*36d0*/  HMMA.16816.F32 R36, R20.reuse, R80, R36 ;  /* 0x000000501424723c */ /* 0x040ff00000001824 */
[C---:B------:R-:W-:Y:S01]  /*36e0*/  HMMA.16816.F32 R80, R20.reuse, R46, R8 ;  /* 0x0000002e1450723c */ /* 0x040fe20000001808 */
[----:B------:R-:W-:Y:S07]  /*36f0*/  LDSM.16.M88.4 R8, [R186+0x8000] ;  /* 0x00800000ba08783b */ /* 0x000fee0000000200 */
[----:B----4-:R-:W-:Y:S01]  /*3700*/  HMMA.16816.F32 R92, R20, R88, R52 ;  /* 0x00000058145c723c */ /* 0x010fe20000001834 */
[----:B------:R-:W1:Y:S07]  /*3710*/  LDSM.16.M88.4 R52, [R24+0x4000] ;  /* 0x004000001834783b */ /* 0x000e6e0000000200 */
[----:B------:R-:W-:Y:S01]  /*3720*/  HMMA.16816.F32 R32, R16, R66, R32 ;  /* 0x000000421020723c */ /* 0x000fe20000001820 */
[----:B------:R-:W-:Y:S07]  /*3730*/  LDSM.16.M88.4 R64, [R24+0x4800] ;  /* 0x004800001840783b */ /* 0x000fee0000000200 */
[----:B------:R-:W-:Y:S08]  /*3740*/  HMMA.16816.F32 R84, R20, R44, R28 ;  /* 0x0000002c1454723c */ /* 0x000ff0000000181c */
[----:B--2---:R-:W-:Y:S01]  /*3750*/  HMMA.16816.F32 R28, R12, R40, R4 ;  /* 0x000000280c1c723c */ /* 0x004fe20000001804 */
[----:B------:R-:W2:Y:S07]  /*3760*/  LDSM.16.M88.4 R4, [R185+0x8000] ;  /* 0x00800000b904783b */ /* 0x000eae0000000200 */
[----:B---3--:R-:W-:Y:S08]  /*3770*/  HMMA.16816.F32 R36, R16, R56, R36 ;  /* 0x000000381024723c */ /* 0x008ff00000001824 */
[----:B------:R-:W-:Y:S08]  /*3780*/  HMMA.16816.F32 R32, R12, R42, R32 ;  /* 0x0000002a0c20723c */ /* 0x000ff00000001820 */
[----:B-1----:R-:W-:Y:S08]  /*3790*/  HMMA.16816.F32 R28, R8, R52, R28 ;  /* 0x00000034081c723c */ /* 0x002ff0000000181c */
[----:B------:R-:W-:Y:S01]  /*37a0*/  HMMA.16816.F32 R44, R16, R58, R68 ;  /* 0x0000003a102c723c */ /* 0x000fe20000001844 */
[----:B------:R-:W1:Y:S04]  /*37b0*/  LDSM.16.M88.4 R68, [R3+0x5000] ;  /* 0x005000000344783b */ /* 0x000e680000000200 */
[----:B------:R-:W3:Y:S03]  /*37c0*/  LDSM.16.M88.4 R56, [R176+0x800] ;  /* 0x00080000b038783b */ /* 0x000ee60000000200 */
[----:B------:R-:W-:Y:S08]  /*37d0*/  HMMA.16816.F32 R40, R12, R72, R36 ;  /* 0x000000480c28723c */ /* 0x000ff00000001824 */
[----:B------:R-:W-:Y:S08]  /*37e0*/  HMMA.16816.F32 R36, R8, R54, R32 ;  /* 0x000000360824723c */ /* 0x000ff00000001820 */
[----:B--2---:R-:W-:Y:S08]  /*37f0*/  HMMA.16816.F32 R52, R4, R60, R28 ;  /* 0x0000003c0434723c */ /* 0x004ff0000000181c */
[----:B------:R-:W-:Y:S08]  /*3800*/  HMMA.16816.F32 R28, R16, R48, R84 ;  /* 0x00000030101c723c */ /* 0x000ff00000001854 */
[----:B------:R-:W-:Y:S08]  /*3810*/  HMMA.16816.F32 R88, R20, R90, R96 ;  /* 0x0000005a1458723c */ /* 0x000ff00000001860 */
[----:B------:R-:W-:Y:S01]  /*3820*/  HMMA.16816.F32 R20, R12, R74, R44 ;  /* 0x0000004a0c14723c */ /* 0x000fe2000000182c */
[----:B------:R-:W-:-:S07]  /*3830*/  FMUL.FTZ R0, R52, c[0x0][0x320] ;  /* 0x0000c80034007a20 */ /* 0x000fce0000410000 */
[----:B------:R-:W-:Y:S08]  /*3840*/  HMMA.16816.F32 R32, R8, R64, R40 ;  /* 0x000000400820723c */ /* 0x000ff00000001828 */
[----:B------:R-:W-:Y:S01]  /*3850*/  HMMA.16816.F32 R48, R16, R50, R80 ;  /* 0x000000321030723c */ /* 0x000fe20000001850 */
[----:B------:R2:W4:Y:S07]  /*3860*/  MUFU.TANH R80, R0 ;  /* 0x0000000000507308 */ /* 0x00052e0000002400 */
[----:B------:R-:W-:Y:S01]  /*3870*/  HMMA.16816.F32 R40, R4, R62, R36 ;  /* 0x0000003e0428723c */ /* 0x000fe20000001824 */
[----:B------:R-:W5:Y:S07]  /*3880*/  LDSM.16.M88.4 R60, [R24+0x5000] ;  /* 0x00500000183c783b */ /* 0x000f6e0000000200 */
[----:B------:R-:W-:Y:S01]  /*3890*/  HMMA.16816.F32 R72, R16, R76, R92 ;  /* 0x0000004c1048723c */ /* 0x000fe2000000185c */
[----:B--2---:R-:W-:-:S04]  /*38a0*/  FMUL.FTZ R0, R53, c[0x0][0x320] ;  /* 0x0000c80035007a20 */ /* 0x004fc80000410000 */
[----:B------:R2:W2:Y:S03]  /*38b0*/  MUFU.TANH R76, R0 ;  /* 0x00000000004c7308 */ /* 0x0004a60000002400 */
[----:B-1----:R-:W-:Y:S08]  /*38c0*/  HMMA.16816.F32 R36, R12, R68, R28 ;  /* 0x000000440c24723c */ /* 0x002ff0000000181c */
[----:B------:R-:W-:Y:S01]  /*38d0*/  HMMA.16816.F32 R20, R8, R66, R20 ;  /* 0x000000420814723c */ /* 0x000fe20000001814 */
[----:B--2---:R-:W-:-:S07]  /*38e0*/  FMUL.FTZ R0, R54, c[0x0][0x320] ;  /* 0x0000c80036007a20 */ /* 0x004fce0000410000 */
[----:B------:R-:W-:Y:S01]  /*38f0*/  HMMA.16816.F32 R44, R12, R70, R48 ;  /* 0x000000460c2c723c */ /* 0x000fe20000001830 */
[----:B------:R1:W2:Y:S01]  /*3900*/  MUFU.TANH R68, R0 ;  /* 0x0000000000447308 */ /* 0x0002a20000002400 */
[----:B------:R-:W-:Y:S06]  /*3910*/  LDSM.16.M88.4 R48, [R176+0x1000] ;  /* 0x00100000b030783b */ /* 0x000fec0000000200 */
[----:B---3--:R-:W-:Y:S08]  /*3920*/  HMMA.16816.F32 R28, R4, R56, R32 ;  /* 0x00000038041c723c */ /* 0x008ff00000001820 */
[----:B-----5:R-:W-:Y:S01]  /*3930*/  HMMA.16816.F32 R36, R8, R60, R36 ;  /* 0x0000003c0824723c */ /* 0x020fe20000001824 */
[----:B-1----:R-:W-:-:S02]  /*3940*/  FMUL.FTZ R0, R55, c[0x0][0x320] ;  /* 0x0000c80037007a20 */ /* 0x002fc40000410000 */
[----:B------:R-:W1:Y:S02]  /*3950*/  LDSM.16.M88.4 R52, [R3+0x5800] ;  /* 0x005800000334783b */ /* 0x000e640000000200 */
[----:B------:R3:W1:Y:S03]  /*3960*/  MUFU.TANH R67, R0 ;  /* 0x0000000000437308 */ /* 0x0006660000002400 */
[----:B------:R-:W-:Y:S08]  /*3970*/  HMMA.16816.F32 R32, R4, R58, R20 ;  /* 0x0000003a0420723c */ /* 0x000ff00000001814 */
[----:B------:R-:W-:Y:S01]  /*3980*/  HMMA.16816.F32 R16, R16, R78, R88 ;  /* 0x0000004e1010723c */ /* 0x000fe20000001858 */
[----:B---3--:R-:W-:-:S04]  /*3990*/  FMUL.FTZ R0, R40, c[0x0][0x320] ;  /* 0x0000c80028007a20 */ /* 0x008fc80000410000 */
[----:B------:R3:W1:Y:S02]  /*39a0*/  MUFU.TANH R66, R0 ;  /* 0x0000000000427308 */ /* 0x0006640000002400 */
[----:B---3--:R-:W-:Y:S01]  /*39b0*/  FMUL.FTZ R0, R41, c[0x0][0x320] ;  /* 0x0000c80029007a20 */ /* 0x008fe20000410000 */
[C---:B-1----:R-:W-:Y:S05]  /*39c0*/  HMMA.16816.F32 R20, R12.reuse, R52, R72 ;  /* 0x000000340c14723c */ /* 0x042fea0000001848 */
[----:B------:R1:W3:Y:S11]  /*39d0*/  MUFU.TANH R65, R0 ;  /* 0x0000000000417308 */ /* 0x0002f60000002400 */
[----:B------:R-:W-:Y:S01]  /*39e0*/  HMMA.16816.F32 R12, R12, R54, R16 ;  /* 0x000000360c0c723c */ /* 0x000fe20000001810 */
[----:B-1----:R-:W-:-:S04]  /*39f0*/  FMUL.FTZ R0, R42, c[0x0][0x320] ;  /* 0x0000c8002a007a20 */ /* 0x002fc80000410000 */
[----:B------:R1:W1:Y:S02]  /*3a00*/  MUFU.TANH R64, R0 ;  /* 0x0000000000407308 */ /* 0x0002640000002400 */
[----:B-1----:R-:W-:Y:S02]  /*3a10*/  FMUL.FTZ R0, R43, c[0x0][0x320] ;  /* 0x0000c8002b007a20 */ /* 0x002fe40000410000 */
[----:B------:R1:W5:Y:S04]  /*3a20*/  LDSM.16.M88.4 R40, [R24+0x5800] ;  /* 0x005800001828783b */ /* 0x0003680000000200 */
[----:B------:R2:W1:Y:S02]  /*3a30*/  MUFU.TANH R60, R0 ;  /* 0x00000000003c7308 */ /* 0x0004640000002400 */
[----:B--2---:R-:W-:-:S06]  /*3a40*/  FMUL.FTZ R0, R28, c[0x0][0x320] ;  /* 0x0000c8001c007a20 */ /* 0x004fcc0000410000 */
[----:B------:R2:W2:Y:S01]  /*3a50*/  MUFU.TANH R57, R0 ;  /* 0x0000000000397308 */ /* 0x0004a20000002400 */
[----:B-1----:R-:W-:Y:S01]  /*3a60*/  HMMA.16816.F32 R24, R8, R62, R44 ;  /* 0x0000003e0818723c */ /* 0x002fe2000000182c */
[----:B--2---:R-:W-:-:S07]  /*3a70*/  FMUL.FTZ R0, R29, c[0x0][0x320] ;  /* 0x0000c8001d007a20 */ /* 0x004fce0000410000 */
[----:B-----5:R-:W-:Y:S01]  /*3a80*/  HMMA.16816.F32 R16, R8, R40, R20 ;  /* 0x000000280810723c */ /* 0x020fe20000001814 */
[----:B------:R1:W2:Y:S11]  /*3a90*/  MUFU.TANH R56, R0 ;  /* 0x0000000000387308 */ /* 0x0002b60000002400 */
[----:B------:R-:W-:Y:S04]  /*3aa0*/  @!UPT UIADD3 URZ, URZ, URZ, URZ ;  /* 0x0000003f3f3ff290 */ /* 0x000fe8000fffe03f */
[----:B------:R-:W-:Y:S08]  /*3ab0*/  HMMA.16816.F32 R20, R4, R50, R24 ;  /* 0x000000320414723c */ /* 0x000ff00000001818 */
[----:B------:R-:W-:Y:S01]  /*3ac0*/  HMMA.16816.F32 R8, R8, R42, R12 ;  /* 0x0000002a0808723c */ /* 0x000fe2000000180c */
[----:B-1----:R-:W-:-:S04]  /*3ad0*/  FMUL.FTZ R0, R30, c[0x0][0x320] ;  /* 0x0000c8001e007a20 */ /* 0x002fc80000410000 */
[----:B------:R1:W1:Y:S02]  /*3ae0*/  MUFU.TANH R52, R0 ;  /* 0x0000000000347308 */ /* 0x0002640000002400 */
[----:B-1----:R-:W-:Y:S02]  /*3af0*/  FMUL.FTZ R0, R31, c[0x0][0x320] ;  /* 0x0000c8001f007a20 */ /* 0x002fe40000410000 */
[----:B------:R-:W-:Y:S01]  /*3b00*/  HMMA.16816.F32 R28, R4, R48, R36 ;  /* 0x00000030041c723c */ /* 0x000fe20000001824 */
[----:B------:R-:W1:Y:S03]  /*3b10*/  LDSM.16.M88.4 R36, [R176+0x1800] ;  /* 0x00180000b024783b */ /* 0x000e660000000200 */
[----:B------:R5:W1:Y:S01]  /*3b20*/  MUFU.TANH R47, R0 ;  /* 0x00000000002f7308 */ /* 0x000a620000002400 */
[----:B------:R-:W-:-:S04]  /*3b30*/  DEPBAR.LE SB0, 0x0 ;  /* 0x000080000000791a */ /* 0x000fc80000000000 */
[----:B-----5:R-:W-:-:S04]  /*3b40*/  FMUL.FTZ R0, R32, c[0x0][0x320] ;  /* 0x0000c80020007a20 */ /* 0x020fc80000410000 */
[----:B------:R5:W1:Y:S02]  /*3b50*/  MUFU.TANH R46, R0 ;  /* 0x00000000002e7308 */ /* 0x000a640000002400 */
[----:B-----5:R-:W-:Y:S01]  /*3b60*/  FMUL.FTZ R0, R33, c[0x0][0x320] ;  /* 0x0000c80021007a20 */ /* 0x020fe20000410000 */
[C---:B-1----:R-:W-:Y:S05]  /*3b70*/  HMMA.16816.F32 R12, R4.reuse, R36, R16 ;  /* 0x00000024040c723c */ /* 0x042fea0000001810 */
[----:B------:R1:W1:Y:S03]  /*3b80*/  MUFU.TANH R48, R0 ;  /* 0x0000000000307308 */ /* 0x0002660000002400 */
[----:B------:R-:W-:Y:S01]  /*3b90*/  HMMA.16816.F32 R4, R4, R38, R8 ;  /* 0x000000260404723c */ /* 0x000fe20000001808 */
[----:B-1----:R-:W-:-:S04]  /*3ba0*/  FMUL.FTZ R0, R34, c[0x0][0x320] ;  /* 0x0000c80022007a20 */ /* 0x002fc80000410000 */
[----:B------:R1:W1:Y:S02]  /*3bb0*/  MUFU.TANH R45, R0 ;  /* 0x00000000002d7308 */ /* 0x0002640000002400 */
[----:B-1----:R-:W-:-:S06]  /*3bc0*/  FMUL.FTZ R0, R35, c[0x0][0x320] ;  /* 0x0000c80023007a20 */ /* 0x002fcc0000410000 */
        /* <DEDUP_REMOVED lines=32> */
[----:B------:R1:W1:Y:S01]  /*3dd0*/  MUFU.TANH R12, R0 ;  /* 0x00000000000c7308 */ /* 0x0002620000002400 */
[----:B------:R-:W-:Y:S06]  /*3de0*/  BAR.SYNC.DEFER_BLOCKING 0x0 ;  /* 0x0000000000007b1d */ /* 0x000fec0000010000 */
[----:B------:R-:W-:Y:S05]  /*3df0*/  @!P1 BRA `(.L_x_50) ;  /* 0x0000043000009947 */ /* 0x000fea0003800000 */
[----:B--234-:R-:W-:Y:S02]  /*3e00*/  IMAD R2, R104, 0x40, R201 ;  /* 0x0000004068027824 */ /* 0x01cfe400078e02c9 */
[----:B------:R-:W-:-:S03]  /*3e10*/  IMAD.MOV.U32 R188, RZ, RZ, RZ ;  /* 0x000000ffffbc7224 */ /* 0x000fc600078e00ff */
[----:B------:R-:W-:-:S05]  /*3e20*/  IADD3 R2, R2, -0x40, R105 ;  /* 0xffffffc002027810 */ /* 0x000fca0007ffe069 */
[----:B------:R-:W-:-:S04]  /*3e30*/  @P0 IMAD.HI.U32 R3, R2, c[0x0][0x2bc], RZ ;  /* 0x0000af0002030a27 */ /* 0x000fc800078e00ff */
[----:B-1----:R-:W-:Y:S01]  /*3e40*/  IMAD.MOV.U32 R0, RZ, RZ, R2 ;  /* 0x000000ffff007224 */ /* 0x002fe200078e0002 */
[----:B------:R-:W-:-:S04]  /*3e50*/  @P0 SHF.R.U32.HI R0, RZ, c[0x0][0x2c0], R3 ;  /* 0x0000b000ff000a19 */ /* 0x000fc80000011603 */
[----:B------:R-:W-:-:S04]  /*3e60*/  @!P6 IADD3 R3, P0, R0, R204, RZ ;  /* 0x000000cc0003e210 */ /* 0x000fc80007f1e0ff */
[----:B------:R-:W-:Y:S02]  /*3e70*/  @!P6 LEA.HI.X.SX32 R5, R0, R209, 0x1, P0 ;  /* 0x000000d10005e211 */ /* 0x000fe400000f0eff */
[----:B------:R-:W-:-:S04]  /*3e80*/  @!P6 LEA R4, P0, R3, c[0x0][0x2a0], 0x2 ;  /* 0x0000a8000304ea11 */ /* 0x000fc800078010ff */
[----:B------:R-:W-:-:S05]  /*3e90*/  @!P6 LEA.HI.X R5, R3, c[0x0][0x2a4], R5, 0x2, P0 ;  /* 0x0000a9000305ea11 */ /* 0x000fca00000f1405 */
[----:B------:R-:W2:Y:S01]  /*3ea0*/  @!P6 LDG.E R188, [R4.64] ;  /* 0x0000000604bce981 */ /* 0x000ea2000c1e1900 */
[----:B------:R-:W-:Y:S01]  /*3eb0*/  IMAD.MOV R0, RZ, RZ, -R0 ;  /* 0x000000ffff007224 */ /* 0x000fe200078e0a00 */
[----:B------:R-:W-:-:S03]  /*3ec0*/  SEL R11, RZ, 0x10, P3 ;  /* 0x00000010ff0b7807 */ /* 0x000fc60001800000 */
[----:B------:R-:W-:-:S04]  /*3ed0*/  IMAD R189, R0, c[0x0][0x2b8], R2 ;  /* 0x0000ae0000bd7a24 */ /* 0x000fc800078e0202 */
[----:B------:R-:W-:Y:S01]  /*3ee0*/  IMAD.WIDE.U32 R2, R189, c[0x0][0x1e0], RZ ;  /* 0x00007800bd027a25 */ /* 0x000fe200078e00ff */
[----:B------:R-:W-:-:S05]  /*3ef0*/  SHF.R.S32.HI R0, RZ, 0x1f, R189 ;  /* 0x0000001fff007819 */ /* 0x000fca00000114bd */
[----:B------:R-:W-:-:S04]  /*3f00*/  IMAD R0, R0, c[0x0][0x1e0], RZ ;  /* 0x0000780000007a24 */ /* 0x000fc800078e02ff */
[----:B------:R-:W-:-:S04]  /*3f10*/  IMAD R0, R189, c[0x0][0x1e4], R0 ;  /* 0x00007900bd007a24 */ /* 0x000fc800078e0200 */
[----:B------:R-:W-:Y:S01]  /*3f20*/  IMAD.IADD R3, R3, 0x1, R0 ;  /* 0x0000000103037824 */ /* 0x000fe200078e0200 */
[----:B--2---:R-:W-:-:S03]  /*3f30*/  SHF.R.S32.HI R0, RZ, 0x1f, R188 ;  /* 0x0000001fff007819 */ /* 0x004fc600000114bc */
[----:B------:R-:W-:-:S04]  /*3f40*/  IMAD.WIDE.U32 R2, R188, c[0x0][0x1f0], R2 ;  /* 0x00007c00bc027a25 */ /* 0x000fc800078e0002 */
[----:B------:R-:W-:Y:S01]  /*3f50*/  IMAD R4, R0, c[0x0][0x1f0], RZ ;  /* 0x00007c0000047a24 */ /* 0x000fe200078e02ff */
[----:B------:R-:W-:-:S03]  /*3f60*/  IADD3 R0, P1, R202, R2, RZ ;  /* 0x00000002ca007210 */ /* 0x000fc60007f3e0ff */
[----:B------:R-:W-:Y:S01]  /*3f70*/  IMAD R2, R188, c[0x0][0x1f4], R4 ;  /* 0x00007d00bc027a24 */ /* 0x000fe200078e0204 */
[----:B------:R-:W-:-:S04]  /*3f80*/  LEA R10, P0, R0, c[0x0][0x1c8], 0x1 ;  /* 0x00007200000a7a11 */ /* 0x000fc800078008ff */
[----:B------:R-:W-:-:S04]  /*3f90*/  IADD3.X R2, R208, R3, R2, P1, !PT ;  /* 0x00000003d0027210 */ /* 0x000fc80000ffe402 */
[----:B------:R-:W-:Y:S01]  /*3fa0*/  LEA.HI.X R5, R0, c[0x0][0x1cc], R2, 0x1, P0 ;  /* 0x0000730000057a11 */ /* 0x000fe200000f0c02 */
[----:B------:R-:W-:Y:S05]  /*3fb0*/  BRA.DIV ~URZ, `(.L_x_51) ;  /* 0x000099227f007947 */ /* 0x000fea000b800000 */
[----:B------:R1:W2:Y:S02]  /*3fc0*/  SHFL.IDX PT, R4, R5, RZ, 0x181f ;  /* 0x00181fff05047589 */ /* 0x0002a400000e0000 */
.L_x_132:
[----:B------:R-:W-:Y:S05]  /*3fd0*/  BRA.DIV ~URZ, `(.L_x_52) ;  /* 0x000099727f007947 */ /* 0x000fea000b800000 */
[----:B------:R-:W3:Y:S02]  /*3fe0*/  SHFL.IDX PT, R0, R10, RZ, 0x181f ;  /* 0x00181fff0a007589 */ /* 0x000ee400000e0000 */
[C---:B---3--:R-:W-:Y:S02]  /*3ff0*/  IADD3 R8, P2, R0.reuse, R107, RZ ;  /* 0x0000006b00087210 */ /* 0x048fe40007f5e0ff */
[C---:B------:R-:W-:Y:S02]  /*4000*/  IADD3 R6, P1, R0.reuse, R108, RZ ;  /* 0x0000006c00067210 */ /* 0x040fe40007f3e0ff */
[----:B------:R-:W-:Y:S01]  /*4010*/  IADD3 R2, P0, R0, R109, RZ ;  /* 0x0000006d00027210 */ /* 0x000fe20007f1e0ff */
[C---:B--2---:R-:W-:Y:S01]  /*4020*/  IMAD.X R9, R4.reuse, 0x1, R100, P2 ;  /* 0x0000000104097824 */ /* 0x044fe200010e0664 */
[----:B------:R-:W2:Y:S01]  /*4030*/  SHFL.IDX PT, R0, R10, 0x1, 0x181f ;  /* 0x00381f000a007f89 */ /* 0x000ea200000e0000 */
[----:B------:R-:W-:-:S02]  /*4040*/  IMAD.X R7, R4, 0x1, R101, P1 ;  /* 0x0000000104077824 */ /* 0x000fc400008e0665 */
[----:B------:R-:W-:Y:S01]  /*4050*/  IMAD.X R3, R4, 0x1, R102, P0 ;  /* 0x0000000104037824 */ /* 0x000fe200000e0666 */
[----:B------:R-:W-:Y:S01]  /*4060*/  @!PT LDS RZ, [RZ] ;  /* 0x00000000fffff984 */ /* 0x000fe20000000800 */
[----:B------:R3:W-:Y:S01]  /*4070*/  LDGSTS.E.BYPASS.LTC128B.128 [R187+0x6100], [R8.64], !P5 ;  /* 0x0610000008bb7fae */ /* 0x0007e2000e901d46 */
[----:B------:R-:W-:-:S03]  /*4080*/  SEL R4, RZ, 0x10, P5 ;  /* 0x00000010ff047807 */ /* 0x000fc60002800000 */
[----:B------:R4:W-:Y:S04]  /*4090*/  LDGSTS.E.BYPASS.LTC128B.128 [R187+0x8100], [R6.64], !P4 ;  /* 0x0810000006bb7fae */ /* 0x0009e8000e101d46 */
[----:B------:R4:W-:Y:S04]  /*40a0*/  LDGSTS.E.BYPASS.LTC128B.128 [R187+0xa100], [R2.64], !P3 ;  /* 0x0a10000002bb7fae */ /* 0x0009e8000d901d46 */
[----:B---3--:R3:W1:Y:S01]  /*40b0*/  SHFL.IDX PT, R8, R5, 0x1, 0x181f ;  /* 0x00381f0005087f89 */ /* 0x00866200000e0000 */
[----:B------:R-:W-:Y:S01]  /*40c0*/  IMAD.MOV.U32 R9, RZ, RZ, R11 ;  /* 0x000000ffff097224 */ /* 0x000fe200078e000b */
[----:B-1-3--:R-:W-:-:S02]  /*40d0*/  SEL R5, RZ, 0x10, P4 ;  /* 0x00000010ff057807 */ /* 0x00afc40002000000 */
.L_x_133:
[----:B--2-4-:R-:W-:Y:S02]  /*40e0*/  IADD3 R2, -R4, 0x10, RZ ;  /* 0x0000001004027810 */ /* 0x014fe40007ffe1ff */
[----:B------:R-:W-:-:S02]  /*40f0*/  IADD3 R3, -R5, 0x10, RZ ;  /* 0x0000001005037810 */ /* 0x000fc40007ffe1ff */
[----:B------:R-:W-:Y:S02]  /*4100*/  LOP3.LUT R2, R2, 0xf, RZ, 0xc0, !PT ;  /* 0x0000000f02027812 */ /* 0x000fe400078ec0ff */
[----:B------:R-:W-:Y:S02]  /*4110*/  IADD3 R7, -R9, 0x10, RZ ;  /* 0x0000001009077810 */ /* 0x000fe40007ffe1ff */
[----:B------:R-:W-:Y:S02]  /*4120*/  IADD3 R6, P3, P2, R2, R0, R107 ;  /* 0x0000000002067210 */ /* 0x000fe40007a7e06b */
[----:B------:R-:W-:Y:S02]  /*4130*/  LOP3.LUT R3, R3, 0xf, RZ, 0xc0, !PT ;  /* 0x0000000f03037812 */ /* 0x000fe400078ec0ff */
[----:B------:R-:W-:Y:S02]  /*4140*/  LOP3.LUT R2, R7, 0xf, RZ, 0xc0, !PT ;  /* 0x0000000f07027812 */ /* 0x000fe400078ec0ff */
[----:B------:R-:W-:-:S02]  /*4150*/  ISETP.NE.U32.AND P4, PT, R4, RZ, PT ;  /* 0x000000ff0400720c */ /* 0x000fc40003f85070 */
[----:B------:R-:W-:Y:S02]  /*4160*/  IADD3.X R7, RZ, R8, R100, P3, P2 ;  /* 0x00000008ff077210 */ /* 0x000fe40001fe4464 */
[----:B------:R-:W-:Y:S02]  /*4170*/  IADD3 R4, P1, P0, R3, R0, R108 ;  /* 0x0000000003047210 */ /* 0x000fe4000783e06c */
[----:B------:R-:W-:Y:S02]  /*4180*/  ISETP.NE.U32.AND P3, PT, R5, RZ, PT ;  /* 0x000000ff0500720c */ /* 0x000fe40003f65070 */
[----:B------:R-:W-:Y:S02]  /*4190*/  ISETP.NE.U32.AND P2, PT, R9, RZ, PT ;  /* 0x000000ff0900720c */ /* 0x000fe40003f45070 */
[----:B------:R-:W-:Y:S02]  /*41a0*/  IADD3.X R5, RZ, R8, R101, P1, P0 ;  /* 0x00000008ff057210 */ /* 0x000fe40000fe0465 */
[----:B------:R-:W-:Y:S01]  /*41b0*/  IADD3 R2, P1, P0, R2, R0, R109 ;  /* 0x0000000002027210 */ /* 0x000fe2000783e06d */
[----:B------:R-:W-:Y:S01]  /*41c0*/  @!PT LDS RZ, [RZ] ;  /* 0x00000000fffff984 */ /* 0x000fe20000000800 */
[----:B------:R-:W-:Y:S01]  /*41d0*/  @!PT LDS RZ, [RZ] ;  /* 0x00000000fffff984 */ /* 0x000fe20000000800 */
[----:B------:R-:W-:Y:S01]  /*41e0*/  @!PT LDS RZ, [RZ] ;  /* 0x00000000fffff984 */ /* 0x000fe20000000800 */
[----:B------:R1:W-:Y:S03]  /*41f0*/  LDGSTS.E.BYPASS.LTC128B.128.ZFILL [R187+0x7100], [R6.64], P4 ;  /* 0x0710000006bb7fae */ /* 0x0003e6000a141d46 */
[----:B------:R-:W-:-:S03]  /*4200*/  IADD3.X R3, RZ, R8, R102, P1, P0 ;  /* 0x00000008ff037210 */ /* 0x000fc60000fe0466 */
[----:B------:R1:W-:Y:S04]  /*4210*/  LDGSTS.E.BYPASS.LTC128B.128.ZFILL [R187+0x9100], [R4.64], P3 ;  /* 0x0910000004bb7fae */ /* 0x0003e80009941d46 */
[----:B------:R1:W-:Y:S02]  /*4220*/  LDGSTS.E.BYPASS.LTC128B.128.ZFILL [R187+0xb100], [R2.64], P2 ;  /* 0x0b10000002bb7fae */ /* 0x0003e40009141d46 */
.L_x_50:
[----:B--234-:R-:W-:Y:S05]  /*4230*/  BSYNC B0 ;  /* 0x0000000000007941 */ /* 0x01cfea0003800000 */
.L_x_49:
[----:B-1----:R-:W-:Y:S01]  /*4240*/  IMAD.IADD R0, R106, 0x1, -R222 ;  /* 0x000000016a007824 */ /* 0x002fe200078e0ade */
[----:B------:R-:W0:Y:S04]  /*4250*/  LDGDEPBAR ;  /* 0x00000000000079af */ /* 0x000e280000000000 */
[C---:B------:R-:W-:Y:S02]  /*4260*/  ISETP.GT.AND P0, PT, R0.reuse, RZ, PT ;  /* 0x000000ff0000720c */ /* 0x040fe40003f04270 */
[----:B------:R-:W-:-:S02]  /*4270*/  ISETP.GT.AND P4, PT, R0, 0x1, PT ;  /* 0x000000010000780c */ /* 0x000fc40003f84270 */
[----:B------:R-:W-:Y:S02]  /*4280*/  ISETP.GT.AND P3, PT, R0, 0x8, PT ;  /* 0x000000080000780c */ /* 0x000fe40003f64270 */
[----:B------:R-:W-:Y:S02]  /*4290*/  FSEL R6, R80, -INF , P0 ;  /* 0xff80000050067808 */ /* 0x000fe40000000000 */
[----:B------:R-:W-:Y:S02]  /*42a0*/  FSEL R7, R76, -INF , P4 ;  /* 0xff8000004c077808 */ /* 0x000fe40002000000 */
[----:B------:R-:W-:Y:S02]  /*42b0*/  FSEL R10, R68, -INF , P0 ;  /* 0xff800000440a7808 */ /* 0x000fe40000000000 */
[----:B------:R-:W-:Y:S02]  /*42c0*/  FSEL R11, R67, -INF , P4 ;  /* 0xff800000430b7808 */ /* 0x000fe40002000000 */
[----:B------:R-:W-:-:S02]  /*42d0*/  ISETP.GT.AND P2, PT, R0, 0x9, PT ;  /* 0x000000090000780c */ /* 0x000fc40003f44270 */
[----:B------:R-:W-:Y:S02]  /*42e0*/  FSEL R8, R66, -INF , P3 ;  /* 0xff80000042087808 */ /* 0x000fe40001800000 */
[----:B------:R-:W-:Y:S02]  /*42f0*/  FMNMX.FTZ R2, R6, R7, !PT ;  /* 0x0000000706027209 */ /* 0x000fe40007810000 */
[----:B------:R-:W-:Y:S02]  /*4300*/  FSEL R13, R64, -INF , P3 ;  /* 0xff800000400d7808 */ /* 0x000fe40001800000 */
[----:B------:R-:W-:Y:S02]  /*4310*/  FMNMX.FTZ R3, R10, R11, !PT ;  /* 0x0000000b0a037209 */ /* 0x000fe40007810000 */
[----:B------:R-:W-:Y:S02]  /*4320*/  ISETP.GT.AND P1, PT, R0, 0x10, PT ;  /* 0x000000100000780c */ /* 0x000fe40003f24270 */
[----:B------:R-:W-:-:S02]  /*4330*/  FSEL R9, R65, -INF , P2 ;  /* 0xff80000041097808 */ /* 0x000fc40001000000 */
[----:B------:R-:W-:Y:S02]  /*4340*/  FMNMX.FTZ R2, R8, R2, !PT ;  /* 0x0000000208027209 */ /* 0x000fe40007810000 */
[----:B------:R-:W-:Y:S02]  /*4350*/  FSEL R14, R60, -INF , P2 ;  /* 0xff8000003c0e7808 */ /* 0x000fe40001000000 */
[----:B------:R-:W-:Y:S02]  /*4360*/  FMNMX.FTZ R3, R13, R3, !PT ;  /* 0x000000030d037209 */ /* 0x000fe40007810000 */
[----:B------:R-:W-:Y:S02]  /*4370*/  ISETP.GT.AND P0, PT, R0, 0x11, PT ;  /* 0x000000110000780c */ /* 0x000fe40003f04270 */
[----:B------:R-:W-:Y:S02]  /*4380*/  FSEL R15, R57, -INF , P1 ;  /* 0xff800000390f7808 */ /* 0x000fe40000800000 */
[----:B------:R-:W-:-:S02]  /*4390*/  FMNMX.FTZ R2, R9, R2, !PT ;  /* 0x0000000209027209 */ /* 0x000fc40007810000 */
[----:B------:R-:W-:Y:S02]  /*43a0*/  FSEL R23, R52, -INF , P1 ;  /* 0xff80000034177808 */ /* 0x000fe40000800000 */
[----:B------:R-:W-:Y:S02]  /*43b0*/  FMNMX.FTZ R3, R14, R3, !PT ;  /* 0x000000030e037209 */ /* 0x000fe40007810000 */
[----:B------:R-:W-:Y:S02]  /*43c0*/  ISETP.GT.AND P4, PT, R0, 0x18, PT ;  /* 0x000000180000780c */ /* 0x000fe40003f84270 */
[----:B------:R-:W-:Y:S02]  /*43d0*/  FSEL R20, R56, -INF , P0 ;  /* 0xff80000038147808 */ /* 0x000fe40000000000 */
[----:B------:R-:W-:Y:S02]  /*43e0*/  FMNMX.FTZ R2, R15, R2, !PT ;  /* 0x000000020f027209 */ /* 0x000fe40007810000 */
[----:B------:R-:W-:-:S02]  /*43f0*/  FSEL R24, R47, -INF , P0 ;  /* 0xff8000002f187808 */ /* 0x000fc40000000000 */
[----:B------:R-:W-:Y:S02]  /*4400*/  FMNMX.FTZ R3, R23, R3, !PT ;  /* 0x0000000317037209 */ /* 0x000fe40007810000 */
[----:B------:R-:W-:Y:S02]  /*4410*/  ISETP.GT.AND P3, PT, R0, 0x19, PT ;  /* 0x000000190000780c */ /* 0x000fe40003f64270 */
[----:B------:R-:W-:Y:S02]  /*4420*/  FSEL R22, R46, -INF , P4 ;  /* 0xff8000002e167808 */ /* 0x000fe40002000000 */
[----:B------:R-:W-:Y:S02]  /*4430*/  FMNMX.FTZ R2, R20, R2, !PT ;  /* 0x0000000214027209 */ /* 0x000fe40007810000 */
[----:B------:R-:W-:Y:S02]  /*4440*/  FSEL R26, R45, -INF , P4 ;  /* 0xff8000002d1a7808 */ /* 0x000fe40002000000 */
[----:B------:R-:W-:-:S02]  /*4450*/  FMNMX.FTZ R3, R24, R3, !PT ;  /* 0x0000000318037209 */ /* 0x000fc40007810000 */
[----:B------:R-:W-:Y:S02]  /*4460*/  ISETP.GT.AND P2, PT, R0, 0x20, PT ;  /* 0x000000200000780c */ /* 0x000fe40003f44270 */
[----:B------:R-:W-:Y:S02]  /*4470*/  FSEL R21, R48, -INF , P3 ;  /* 0xff80000030157808 */ /* 0x000fe40001800000 */
[----:B------:R-:W-:Y:S02]  /*4480*/  FMNMX.FTZ R2, R22, R2, !PT ;  /* 0x0000000216027209 */ /* 0x000fe40007810000 */
[----:B------:R-:W-:Y:S02]  /*4490*/  FSEL R25, R44, -INF , P3 ;  /* 0xff8000002c197808 */ /* 0x000fe40001800000 */
[----:B------:R-:W-:Y:S02]  /*44a0*/  FMNMX.FTZ R3, R26, R3, !PT ;  /* 0x000000031a037209 */ /* 0x000fe40007810000 */
        /* <DEDUP_REMOVED lines=10> */
[----:B------:R-:W-:Y:S02]  /*4550*/  FSEL R89, R30, -INF , P0 ;  /* 0xff8000001e597808 */ /* 0x000fe40000000000 */
[----:B------:R-:W-:Y:S02]  /*4560*/  FSEL R73, R32, -INF , P0 ;  /* 0xff80000020497808 */ /* 0x000fe40000000000 */
[----:B------:R-:W-:-:S02]  /*4570*/  ISETP.GT.AND P4, PT, R0, 0x29, PT ;  /* 0x000000290000780c */ /* 0x000fc40003f84270 */
[C---:B------:R-:W-:Y:S02]  /*4580*/  ISETP.GT.AND P3, PT, R0.reuse, 0x30, PT ;  /* 0x000000300000780c */ /* 0x040fe40003f64270 */
[C---:B------:R-:W-:Y:S02]  /*4590*/  ISETP.GT.AND P2, PT, R0.reuse, 0x31, PT ;  /* 0x000000310000780c */ /* 0x040fe40003f44270 */
[C---:B------:R-:W-:Y:S02]  /*45a0*/  ISETP.GT.AND P1, PT, R0.reuse, 0x38, PT ;  /* 0x000000380000780c */ /* 0x040fe40003f24270 */
[----:B------:R-:W-:Y:S02]  /*45b0*/  ISETP.GT.AND P0, PT, R0, 0x39, PT ;  /* 0x000000390000780c */ /* 0x000fe40003f04270 */
[----:B------:R-:W-:Y:S02]  /*45c0*/  FMNMX.FTZ R0, R75, R2, !PT ;  /* 0x000000024b007209 */ /* 0x000fe40007810000 */
[----:B------:R-:W-:-:S02]  /*45d0*/  FMNMX.FTZ R2, R90, R3, !PT ;  /* 0x000000035a027209 */ /* 0x000fc40007810000 */
[----:B------:R-:W-:Y:S02]  /*45e0*/  FSEL R74, R31, -INF , P4 ;  /* 0xff8000001f4a7808 */ /* 0x000fe40002000000 */
[----:B------:R-:W-:Y:S02]  /*45f0*/  FSEL R72, R33, -INF , P4 ;  /* 0xff80000021487808 */ /* 0x000fe40002000000 */
[----:B------:R-:W-:Y:S02]  /*4600*/  FMNMX.FTZ R0, R73, R0, !PT ;  /* 0x0000000049007209 */ /* 0x000fe40007810000 */
[----:B------:R-:W-:Y:S02]  /*4610*/  FMNMX.FTZ R2, R89, R2, !PT ;  /* 0x0000000259027209 */ /* 0x000fe40007810000 */
[----:B------:R-:W-:Y:S02]  /*4620*/  FSEL R157, R27, -INF , P3 ;  /* 0xff8000001b9d7808 */ /* 0x000fe40001800000 */
[----:B------:R-:W-:-:S02]  /*4630*/  FSEL R155, R29, -INF , P3 ;  /* 0xff8000001d9b7808 */ /* 0x000fc40001800000 */
[----:B------:R-:W-:Y:S02]  /*4640*/  FMNMX.FTZ R0, R72, R0, !PT ;  /* 0x0000000048007209 */ /* 0x000fe40007810000 */
[----:B------:R-:W-:Y:S02]  /*4650*/  FMNMX.FTZ R2, R74, R2, !PT ;  /* 0x000000024a027209 */ /* 0x000fe40007810000 */
[----:B------:R-:W-:Y:S02]  /*4660*/  FSEL R156, R19, -INF , P2 ;  /* 0xff800000139c7808 */ /* 0x000fe40001000000 */
[----:B------:R-:W-:Y:S02]  /*4670*/  FSEL R153, R28, -INF , P2 ;  /* 0xff8000001c997808 */ /* 0x000fe40001000000 */
        /* <DEDUP_REMOVED lines=10> */
[----:B------:R-:W-:Y:S02]  /*4720*/  FMNMX.FTZ R4, R101, R0, !PT ;  /* 0x0000000065047209 */ /* 0x000fe40007810000 */
[----:B------:R-:W-:Y:S01]  /*4730*/  FMNMX.FTZ R5, R152, R2, !PT ;  /* 0x0000000298057209 */ /* 0x000fe20007810000 */
[----:B------:R-:W-:Y:S05]  /*4740*/  BRA.DIV ~URZ, `(.L_x_53) ;  /* 0x000094127f007947 */ /* 0x000fea000b800000 */
[----:B------:R-:W1:Y:S04]  /*4750*/  SHFL.BFLY PT, R0, R4, 0x2, 0x1f ;  /* 0x0c401f0004007f89 */ /* 0x000e6800000e0000 */
[----:B------:R-:W2:Y:S01]  /*4760*/  SHFL.BFLY PT, R3, R5, 0x2, 0x1f ;  /* 0x0c401f0005037f89 */ /* 0x000ea200000e0000 */
[----:B-1----:R-:W-:-:S02]  /*4770*/  FMNMX.FTZ R0, R4, R0, !PT ;  /* 0x0000000004007209 */ /* 0x002fc40007810000 */
[----:B--2---:R-:W-:-:S03]  /*4780*/  FMNMX.FTZ R5, R5, R3, !PT ;  /* 0x0000000305057209 */ /* 0x004fc60007810000 */
[----:B------:R-:W1:Y:S04]  /*4790*/  SHFL.BFLY PT, R2, R0, 0x1, 0x1f ;  /* 0x0c201f0000027f89 */ /* 0x000e6800000e0000 */
[----:B------:R2:W3:Y:S01]  /*47a0*/  SHFL.BFLY PT, R3, R5, 0x1, 0x1f ;  /* 0x0c201f0005037f89 */ /* 0x0004e200000e0000 */
[----:B-1----:R-:W-:-:S05]  /*47b0*/  FMNMX.FTZ R100, R0, R2, !PT ;  /* 0x0000000200647209 */ /* 0x002fca0007810000 */
.L_x_134:
[C---:B------:R-:W-:Y:S01]  /*47c0*/  FMUL.FTZ R2, R100.reuse, c[0x0][0x2d0] ;  /* 0x0000b40064027a20 */ /* 0x040fe20000410000 */
[----:B------:R-:W-:Y:S01]  /*47d0*/  FSETP.NEU.FTZ.AND P0, PT, R100, -INF , PT ;  /* 0xff8000006400780b */ /* 0x000fe20003f1d000 */
[----:B------:R-:W-:Y:S01]  /*47e0*/  WARPSYNC 0xffffffff ;  /* 0xffffffff00007948 */ /* 0x000fe20003800000 */
[----:B---3--:R-:W-:Y:S01]  /*47f0*/  FMNMX.FTZ R12, R3, R5, !PT ;  /* 0x00000005030c7209 */ /* 0x008fe20007810000 */
[----:B------:R-:W-:Y:S01]  /*4800*/  LDSM.16.MT88.4 R16, [R177] ;  /* 0x00000000b110783b */ /* 0x000fe20000004200 */
[----:B------:R-:W-:-:S02]  /*4810*/  FSEL R2, R2, RZ, P0 ;  /* 0x000000ff02027208 */ /* 0x000fc40000000000 */
[----:B------:R-:W-:Y:S01]  /*4820*/  FSETP.NEU.FTZ.AND P0, PT, R12, -INF , PT ;  /* 0xff8000000c00780b */ /* 0x000fe20003f1d000 */
[----:B------:R-:W-:Y:S02]  /*4830*/  LDSM.16.MT88.4 R32, [R180] ;  /* 0x00000000b420783b */ /* 0x000fe40000004200 */
[--C-:B------:R-:W-:Y:S02]  /*4840*/  FFMA.FTZ R0, R6, c[0x0][0x2d0], -R2.reuse ;  /* 0x0000b40006007a23 */ /* 0x100fe40000010802 */
[--C-:B------:R-:W-:Y:S01]  /*4850*/  FFMA.FTZ R3, R8, c[0x0][0x2d0], -R2.reuse ;  /* 0x0000b40008037a23 */ /* 0x100fe20000010802 */
[----:B------:R-:W-:Y:S01]  /*4860*/  LDSM.16.MT88.4 R44, [R178+0x800] ;  /* 0x00080000b22c783b */ /* 0x000fe20000004200 */
[----:B------:R1:W-:Y:S03]  /*4870*/  MUFU.EX2 R169, R0 ;  /* 0x0000000000a97308 */ /* 0x0003e60000000800 */
[----:B------:R-:W-:Y:S04]  /*4880*/  LDSM.16.MT88.4 R48, [R177+0x800] ;  /* 0x00080000b130783b */ /* 0x000fe80000004200 */
[----:B------:R-:W-:Y:S01]  /*4890*/  LDSM.16.MT88.4 R40, [R180+0x800] ;  /* 0x00080000b428783b */ /* 0x000fe20000004200 */
[----:B------:R3:W-:Y:S03]  /*48a0*/  MUFU.EX2 R173, R3 ;  /* 0x0000000300ad7308 */ /* 0x0007e60000000800 */
[----:B------:R-:W-:Y:S04]  /*48b0*/  LDSM.16.MT88.4 R64, [R178+0x2000] ;  /* 0x00200000b240783b */ /* 0x000fe80000004200 */
[----:B------:R-:W-:Y:S01]  /*48c0*/  LDSM.16.MT88.4 R60, [R177+0x2000] ;  /* 0x00200000b13c783b */ /* 0x000fe20000004200 */
[----:B-1----:R-:W-:-:S03]  /*48d0*/  FFMA.FTZ R0, R7, c[0x0][0x2d0], -R2 ;  /* 0x0000b40007007a23 */ /* 0x002fc60000010802 */
[----:B--2---:R-:W1:Y:S01]  /*48e0*/  LDSM.16.MT88.4 R4, [R178] ;  /* 0x00000000b204783b */ /* 0x004e620000004200 */
[----:B------:R2:W4:Y:S03]  /*48f0*/  MUFU.EX2 R168, R0 ;  /* 0x0000000000a87308 */ /* 0x0005260000000800 */
[----:B------:R-:W-:Y:S01]  /*4900*/  LDSM.16.MT88.4 R68, [R177+0x4000] ;  /* 0x00400000b144783b */ /* 0x000fe20000004200 */
[----:B---3--:R-:W-:-:S04]  /*4910*/  FFMA.FTZ R3, R9, c[0x0][0x2d0], -R2 ;  /* 0x0000b40009037a23 */ /* 0x008fc80000010802 */
[----:B------:R3:W5:Y:S01]  /*4920*/  MUFU.EX2 R172, R3 ;  /* 0x0000000300ac7308 */ /* 0x0007620000000800 */
[----:B--2---:R-:W-:Y:S01]  /*4930*/  FMUL.FTZ R0, R12, c[0x0][0x2d0] ;  /* 0x0000b4000c007a20 */ /* 0x004fe20000410000 */
[----:B----4-:R-:W-:-:S04]  /*4940*/  F2FP.PACK_AB R8, R168, R169 ;  /* 0x000000a9a808723e */ /* 0x010fc800000000ff */
[----:B------:R-:W-:-:S05]  /*4950*/  FSEL R0, R0, RZ, P0 ;  /* 0x000000ff00007208 */ /* 0x000fca0000000000 */
[----:B---3--:R-:W-:Y:S01]  /*4960*/  FFMA.FTZ R3, R10, c[0x0][0x2d0], -R0 ;  /* 0x0000b4000a037a23 */ /* 0x008fe20000010800 */
[----:B-----5:R-:W-:-:S03]  /*4970*/  F2FP.PACK_AB R10, R172, R173 ;  /* 0x000000adac0a723e */ /* 0x020fc600000000ff */
[----:B------:R2:W-:Y:S02]  /*4980*/  MUFU.EX2 R166, R3 ;  /* 0x0000000300a67308 */ /* 0x0005e40000000800 */
[----:B--2---:R-:W-:-:S06]  /*4990*/  FFMA.FTZ R3, R11, c[0x0][0x2d0], -R0 ;  /* 0x0000b4000b037a23 */ /* 0x004fcc0000010800 */
[----:B------:R2:W3:Y:S02]  /*49a0*/  MUFU.EX2 R165, R3 ;  /* 0x0000000300a57308 */ /* 0x0004e40000000800 */
[----:B--2---:R-:W-:Y:S01]  /*49b0*/  FFMA.FTZ R3, R13, c[0x0][0x2d0], -R0 ;  /* 0x0000b4000d037a23 */ /* 0x004fe20000010800 */
[----:B---3--:R-:W-:-:S05]  /*49c0*/  F2FP.PACK_AB R9, R165, R166 ;  /* 0x000000a6a509723e */ /* 0x008fca00000000ff */
[----:B------:R2:W-:Y:S02]  /*49d0*/  MUFU.EX2 R171, R3 ;  /* 0x0000000300ab7308 */ /* 0x0005e40000000800 */
[----:B--2---:R-:W-:-:S06]  /*49e0*/  FFMA.FTZ R3, R14, c[0x0][0x2d0], -R0 ;  /* 0x0000b4000e037a23 */ /* 0x004fcc0000010800 */
[----:B------:R2:W3:Y:S02]  /*49f0*/  MUFU.EX2 R170, R3 ;  /* 0x0000000300aa7308 */ /* 0x0004e40000000800 */
[----:B--2---:R-:W-:Y:S01]  /*4a00*/  FFMA.FTZ R3, R15, c[0x0][0x2d0], -R2 ;  /* 0x0000b4000f037a23 */ /* 0x004fe20000010802 */
[----:B---3--:R-:W-:-:S05]  /*4a10*/  F2FP.PACK_AB R11, R170, R171 ;  /* 0x000000abaa0b723e */ /* 0x008fca00000000ff */
[----:B------:R2:W-:Y:S02]  /*4a20*/  MUFU.EX2 R190, R3 ;  /* 0x0000000300be7308 */ /* 0x0005e40000000800 */
[C---:B-1----:R-:W-:Y:S08]  /*4a30*/  HMMA.16816.F32 R36, R8.reuse, R4, RZ ;  /* 0x000000040824723c */ /* 0x042ff000000018ff */
[----:B------:R-:W-:Y:S01]  /*4a40*/  HMMA.16816.F32 R56, R8, R16, RZ ;  /* 0x000000100838723c */ /* 0x000fe200000018ff */
[----:B--2---:R-:W-:-:S04]  /*4a50*/  FFMA.FTZ R3, R20, c[0x0][0x2d0], -R2 ;  /* 0x0000b40014037a23 */ /* 0x004fc80000010802 */
[----:B------:R1:W2:Y:S03]  /*4a60*/  MUFU.EX2 R195, R3 ;  /* 0x0000000300c37308 */ /* 0x0002a60000000800 */
[C---:B------:R-:W-:Y:S08]  /*4a70*/  HMMA.16816.F32 R52, R8.reuse, R18, RZ ;  /* 0x000000120834723c */ /* 0x040ff000000018ff */
[----:B------:R-:W-:Y:S01]  /*4a80*/  HMMA.16816.F32 R28, R8, R6, RZ ;  /* 0x00000006081c723c */ /* 0x000fe200000018ff */
[----:B-1----:R-:W-:-:S07]  /*4a90*/  FFMA.FTZ R3, R22, c[0x0][0x2d0], -R2 ;  /* 0x0000b40016037a23 */ /* 0x002fce0000010802 */
[----:B------:R-:W-:Y:S01]  /*4aa0*/  HMMA.16816.F32 R16, R8, R34, RZ ;  /* 0x000000220810723c */ /* 0x000fe200000018ff */
[----:B--2---:R-:W-:Y:S01]  /*4ab0*/  F2FP.PACK_AB R4, R195, R190 ;  /* 0x000000bec304723e */ /* 0x004fe200000000ff */
[----:B------:R1:W-:Y:S02]  /*4ac0*/  MUFU.EX2 R191, R3 ;  /* 0x0000000300bf7308 */ /* 0x0003e40000000800 */
[----:B-1----:R-:W-:-:S06]  /*4ad0*/  FFMA.FTZ R3, R21, c[0x0][0x2d0], -R2 ;  /* 0x0000b40015037a23 */ /* 0x002fcc0000010802 */
[----:B------:R1:W2:Y:S02]  /*4ae0*/  MUFU.EX2 R219, R3 ;  /* 0x0000000300db7308 */ /* 0x0002a40000000800 */
[--C-:B-1----:R-:W-:Y:S01]  /*4af0*/  FFMA.FTZ R3, R23, c[0x0][0x2d0], -R0.reuse ;  /* 0x0000b40017037a23 */ /* 0x102fe20000010800 */
[----:B--2---:R-:W-:Y:S01]  /*4b00*/  F2FP.PACK_AB R6, R219, R191 ;  /* 0x000000bfdb06723e */ /* 0x004fe200000000ff */
[----:B------:R-:W-:Y:S04]  /*4b10*/  HMMA.16816.F32 R20, R8, R32, RZ ;  /* 0x000000200814723c */ /* 0x000fe800000018ff */
[----:B------:R1:W-:Y:S02]  /*4b20*/  MUFU.EX2 R175, R3 ;  /* 0x0000000300af7308 */ /* 0x0003e40000000800 */
[----:B-1----:R-:W-:-:S06]  /*4b30*/  FFMA.FTZ R3, R24, c[0x0][0x2d0], -R0 ;  /* 0x0000b40018037a23 */ /* 0x002fcc0000010800 */
[----:B------:R1:W2:Y:S02]  /*4b40*/  MUFU.EX2 R182, R3 ;  /* 0x0000000300b67308 */ /* 0x0002a40000000800 */
[----:B-1----:R-:W-:Y:S01]  /*4b50*/  FFMA.FTZ R3, R26, c[0x0][0x2d0], -R0 ;  /* 0x0000b4001a037a23 */ /* 0x002fe20000010800 */
[----:B--2---:R-:W-:-:S05]  /*4b60*/  F2FP.PACK_AB R5, R182, R175 ;  /* 0x000000afb605723e */ /* 0x004fca00000000ff */
[----:B------:R1:W-:Y:S02]  /*4b70*/  MUFU.EX2 R174, R3 ;  /* 0x0000000300ae7308 */ /* 0x0003e40000000800 */
[----:B-1----:R-:W-:Y:S02]  /*4b80*/  FFMA.FTZ R3, R25, c[0x0][0x2d0], -R0 ;  /* 0x0000b40019037a23 */ /* 0x002fe40000010800 */
[----:B------:R-:W1:Y:S04]  /*4b90*/  LDSM.16.MT88.4 R24, [R179] ;  /* 0x00000000b318783b */ /* 0x000e680000004200 */
[----:B------:R-:W2:Y:S02]  /*4ba0*/  MUFU.EX2 R181, R3 ;  /* 0x0000000300b57308 */ /* 0x000ea40000000800 */
[----:B--2---:R-:W-:Y:S01]  /*4bb0*/  F2FP.PACK_AB R7, R181, R174 ;  /* 0x000000aeb507723e */ /* 0x004fe200000000ff */
[----:B------:R-:W-:-:S05]  /*4bc0*/  FFMA.FTZ R3, R88, c[0x0][0x2d0], -R2 ;  /* 0x0000b40058037a23 */ /* 0x000fca0000010802 */
[----:B------:R2:W-:Y:S01]  /*4bd0*/  MUFU.EX2 R160, R3 ;  /* 0x0000000300a07308 */ /* 0x0005e20000000800 */
[C---:B------:R-:W-:Y:S01]  /*4be0*/  HMMA.16816.F32 R144, R4.reuse, R44, R36 ;  /* 0x0000002c0490723c */ /* 0x040fe20000001824 */
[----:B------:R-:W3:Y:S07]  /*4bf0*/  LDSM.16.MT88.4 R36, [R178+0x2800] ;  /* 0x00280000b224783b */ /* 0x000eee0000004200 */
[----:B------:R-:W-:Y:S01]  /*4c00*/  HMMA.16816.F32 R132, R4, R48, R56 ;  /* 0x000000300484723c */ /* 0x000fe20000001838 */
[----:B------:R-:W4:Y:S01]  /*4c10*/  LDSM.16.MT88.4 R56, [R179+0x2000] ;  /* 0x00200000b338783b */ /* 0x000f220000004200 */
[----:B--2---:R-:W-:-:S06]  /*4c20*/  FFMA.FTZ R3, R75, c[0x0][0x2d0], -R2 ;  /* 0x0000b4004b037a23 */ /* 0x004fcc0000010802 */
[C---:B------:R-:W-:Y:S01]  /*4c30*/  HMMA.16816.F32 R124, R4.reuse, R50, R52 ;  /* 0x00000032047c723c */ /* 0x040fe20000001834 */
[----:B------:R-:W2:Y:S01]  /*4c40*/  LDSM.16.MT88.4 R52, [R179+0x800] ;  /* 0x00080000b334783b */ /* 0x000ea20000004200 */
[----:B------:R5:W1:Y:S03]  /*4c50*/  MUFU.EX2 R163, R3 ;  /* 0x0000000300a37308 */ /* 0x000a660000000800 */
[----:B------:R-:W-:Y:S03]  /*4c60*/  LDSM.16.MT88.4 R48, [R180+0x2000] ;  /* 0x00200000b430783b */ /* 0x000fe60000004200 */
[----:B------:R-:W-:Y:S08]  /*4c70*/  HMMA.16816.F32 R136, R4, R42, R16 ;  /* 0x0000002a0488723c */ /* 0x000ff00000001810 */
[----:B------:R-:W-:Y:S01]  /*4c80*/  HMMA.16816.F32 R16, R8, R66, RZ ;  /* 0x000000420810723c */ /* 0x000fe200000018ff */
[----:B-----5:R-:W-:-:S04]  /*4c90*/  FFMA.FTZ R3, R73, c[0x0][0x2d0], -R2 ;  /* 0x0000b40049037a23 */ /* 0x020fc80000010802 */
[----:B------:R5:W-:Y:S03]  /*4ca0*/  MUFU.EX2 R162, R3 ;  /* 0x0000000300a27308 */ /* 0x000be60000000800 */
[----:B------:R-:W-:Y:S01]  /*4cb0*/  HMMA.16816.F32 R140, R4, R40, R20 ;  /* 0x00000028048c723c */ /* 0x000fe20000001814 */
[----:B------:R-:W-:Y:S07]  /*4cc0*/  LDSM.16.MT88.4 R40, [R177+0x2800] ;  /* 0x00280000b128783b */ /* 0x000fee0000004200 */
[----:B------:R-:W-:Y:S01]  /*4cd0*/  HMMA.16816.F32 R20, R8, R64, RZ ;  /* 0x000000400814723c */ /* 0x000fe200000018ff */
[----:B------:R-:W2:Y:S01]  /*4ce0*/  LDSM.16.MT88.4 R64, [R179+0x2800] ;  /* 0x00280000b340783b */ /* 0x000ea20000004200 */
[----:B-----5:R-:W-:-:S06]  /*4cf0*/  FFMA.FTZ R3, R72, c[0x0][0x2d0], -R2 ;  /* 0x0000b40048037a23 */ /* 0x020fcc0000010802 */
[----:B-1----:R-:W-:Y:S01]  /*4d00*/  HMMA.16816.F32 R32, R8, R26, RZ ;  /* 0x0000001a0820723c */ /* 0x002fe200000018ff */
[----:B------:R1:W5:Y:S07]  /*4d10*/  MUFU.EX2 R164, R3 ;  /* 0x0000000300a47308 */ /* 0x00036e0000000800 */
[----:B---3--:R-:W-:Y:S08]  /*4d20*/  HMMA.16816.F32 R104, R4, R38, R16 ;  /* 0x000000260468723c */ /* 0x008ff00000001810 */
[----:B----4-:R-:W-:Y:S01]  /*4d30*/  HMMA.16816.F32 R16, R8, R56, RZ ;  /* 0x000000380810723c */ /* 0x010fe200000018ff */
[----:B-1----:R-:W-:-:S04]  /*4d40*/  FFMA.FTZ R3, R91, c[0x0][0x2d0], -R0 ;  /* 0x0000b4005b037a23 */ /* 0x002fc80000010800 */
[----:B------:R1:W-:Y:S03]  /*4d50*/  MUFU.EX2 R15, R3 ;  /* 0x00000003000f7308 */ /* 0x0003e60000000800 */
[C---:B------:R-:W-:Y:S08]  /*4d60*/  HMMA.16816.F32 R116, R4.reuse, R46, R28 ;  /* 0x0000002e0474723c */ /* 0x040ff0000000181c */
[----:B------:R-:W-:Y:S01]  /*4d70*/  HMMA.16816.F32 R120, R4, R36, R20 ;  /* 0x000000240478723c */ /* 0x000fe20000001814 */
[----:B------:R-:W3:Y:S01]  /*4d80*/  LDSM.16.MT88.4 R36, [R177+0x4800] ;  /* 0x00480000b124783b */ /* 0x000ee20000004200 */
[----:B-1----:R-:W-:-:S06]  /*4d90*/  FFMA.FTZ R3, R90, c[0x0][0x2d0], -R0 ;  /* 0x0000b4005a037a23 */ /* 0x002fcc0000010800 */
[----:B------:R-:W-:Y:S01]  /*4da0*/  HMMA.16816.F32 R28, R8, R60, RZ ;  /* 0x0000003c081c723c */ /* 0x000fe200000018ff */
[----:B------:R1:W4:Y:S07]  /*4db0*/  MUFU.EX2 R159, R3 ;  /* 0x00000003009f7308 */ /* 0x00032e0000000800 */
[----:B--2---:R-:W-:Y:S01]  /*4dc0*/  HMMA.16816.F32 R112, R4, R54, R32 ;  /* 0x000000360470723c */ /* 0x004fe20000001820 */
[----:B------:R-:W2:Y:S07]  /*4dd0*/  LDSM.16.MT88.4 R32, [R178+0x4000] ;  /* 0x00400000b220783b */ /* 0x000eae0000004200 */
[----:B------:R-:W-:Y:S01]  /*4de0*/  HMMA.16816.F32 R44, R8, R24, RZ ;  /* 0x00000018082c723c */ /* 0x000fe200000018ff */
[----:B-1----:R-:W-:-:S04]  /*4df0*/  FFMA.FTZ R3, R89, c[0x0][0x2d0], -R0 ;  /* 0x0000b40059037a23 */ /* 0x002fc80000010800 */
[----:B------:R1:W-:Y:S03]  /*4e00*/  MUFU.EX2 R158, R3 ;  /* 0x00000003009e7308 */ /* 0x0003e60000000800 */
[----:B------:R-:W-:Y:S08]  /*4e10*/  HMMA.16816.F32 R84, R4, R64, R16 ;  /* 0x000000400454723c */ /* 0x000ff00000001810 */
[----:B------:R-:W-:Y:S01]  /*4e20*/  HMMA.16816.F32 R16, R8, R68, RZ ;  /* 0x000000440810723c */ /* 0x000fe200000018ff */
[----:B-1----:R-:W-:-:S07]  /*4e30*/  FFMA.FTZ R3, R74, c[0x0][0x2d0], -R0 ;  /* 0x0000b4004a037a23 */ /* 0x002fce0000010800 */
[----:B------:R-:W-:Y:S01]  /*4e40*/  HMMA.16816.F32 R24, R8, R62, RZ ;  /* 0x0000003e0818723c */ /* 0x000fe200000018ff */
[----:B------:R-:W1:Y:S01]  /*4e50*/  LDSM.16.MT88.4 R60, [R180+0x2800] ;  /* 0x00280000b43c783b */ /* 0x000e620000004200 */
[----:B------:R2:W1:Y:S06]  /*4e60*/  MUFU.EX2 R161, R3 ;  /* 0x0000000300a17308 */ /* 0x00046c0000000800 */
[C---:B------:R-:W-:Y:S01]  /*4e70*/  HMMA.16816.F32 R128, R4.reuse, R40, R28 ;  /* 0x000000280480723c */ /* 0x040fe2000000181c */
[----:B------:R-:W1:Y:S07]  /*4e80*/  LDSM.16.MT88.4 R28, [R178+0x4800] ;  /* 0x00480000b21c783b */ /* 0x000e6e0000004200 */
[----:B------:R-:W-:Y:S01]  /*4e90*/  HMMA.16816.F32 R148, R4, R52, R44 ;  /* 0x000000340494723c */ /* 0x000fe2000000182c */
[----:B--2---:R-:W-:-:S07]  /*4ea0*/  FFMA.FTZ R3, R155, c[0x0][0x2d0], -R2 ;  /* 0x0000b4009b037a23 */ /* 0x004fce0000010802 */
[C---:B------:R-:W-:Y:S08]  /*4eb0*/  HMMA.16816.F32 R20, R8.reuse, R50, RZ ;  /* 0x000000320814723c */ /* 0x040ff000000018ff */
[----:B------:R-:W-:Y:S08]  /*4ec0*/  HMMA.16816.F32 R44, R8, R48, RZ ;  /* 0x00000030082c723c */ /* 0x000ff000000018ff */
[----:B---3--:R-:W-:Y:S08]  /*4ed0*/  HMMA.16816.F32 R76, R4, R36, R16 ;  /* 0x00000024044c723c */ /* 0x008ff00000001810 */
[----:B------:R-:W-:Y:S08]  /*4ee0*/  HMMA.16816.F32 R16, R8, R34, RZ ;  /* 0x000000220810723c */ /* 0x000ff000000018ff */
[----:B------:R-:W-:Y:S08]  /*4ef0*/  HMMA.16816.F32 R108, R4, R42, R24 ;  /* 0x0000002a046c723c */ /* 0x000ff00000001818 */
[----:B------:R-:W-:Y:S08]  /*4f00*/  HMMA.16816.F32 R24, R8, R58, RZ ;  /* 0x0000003a0818723c */ /* 0x000ff000000018ff */
[C---:B-1----:R-:W-:Y:S08]  /*4f10*/  HMMA.16816.F32 R92, R4.reuse, R62, R20 ;  /* 0x0000003e045c723c */ /* 0x042ff00000001814 */
[----:B------:R-:W-:Y:S08]  /*4f20*/  HMMA.16816.F32 R96, R4, R60, R44 ;  /* 0x0000003c0460723c */ /* 0x000ff0000000182c */
[----:B------:R-:W-:Y:S01]  /*4f30*/  HMMA.16816.F32 R20, R8, R32, RZ ;  /* 0x000000200814723c */ /* 0x000fe200000018ff */
[----:B------:R-:W1:Y:S07]  /*4f40*/  LDSM.16.MT88.4 R32, [R180+0x4000] ;  /* 0x00400000b420783b */ /* 0x000e6e0000004200 */
[C---:B------:R-:W-:Y:S01]  /*4f50*/  HMMA.16816.F32 R44, R4.reuse, R30, R16 ;  /* 0x0000001e042c723c */ /* 0x040fe20000001810 */
[----:B------:R-:W2:Y:S07]  /*4f60*/  LDSM.16.MT88.4 R16, [R179+0x4000] ;  /* 0x00400000b310783b */ /* 0x000eae0000004200 */
[----:B------:R-:W-:Y:S08]  /*4f70*/  HMMA.16816.F32 R80, R4, R66, R24 ;  /* 0x000000420450723c */ /* 0x000ff00000001818 */
[----:B------:R-:W-:Y:S08]  /*4f80*/  HMMA.16816.F32 R24, R8, R70, RZ ;  /* 0x000000460818723c */ /* 0x000ff000000018ff */
[----:B------:R-:W-:Y:S01]  /*4f90*/  HMMA.16816.F32 R48, R4, R28, R20 ;  /* 0x0000001c0430723c */ /* 0x000fe20000001814 */
[----:B------:R-:W3:Y:S07]  /*4fa0*/  LDSM.16.MT88.4 R28, [R180+0x4800] ;  /* 0x00480000b41c783b */ /* 0x000eee0000004200 */
[----:B-1----:R-:W-:Y:S08]  /*4fb0*/  HMMA.16816.F32 R20, R8, R34, RZ ;  /* 0x000000220814723c */ /* 0x002ff000000018ff */
[----:B------:R-:W-:Y:S08]  /*4fc0*/  HMMA.16816.F32 R52, R4, R38, R24 ;  /* 0x000000260434723c */ /* 0x000ff00000001818 */
[C---:B------:R-:W-:Y:S08]  /*4fd0*/  HMMA.16816.F32 R24, R8.reuse, R32, RZ ;  /* 0x000000200818723c */ /* 0x040ff000000018ff */
[C---:B--2---:R-:W-:Y:S08]  /*4fe0*/  HMMA.16816.F32 R32, R8.reuse, R16, RZ ;  /* 0x000000100820723c */ /* 0x044ff000000018ff */
[----:B------:R-:W-:Y:S01]  /*4ff0*/  HMMA.16816.F32 R8, R8, R18, RZ ;  /* 0x000000120808723c */ /* 0x000fe200000018ff */
[----:B------:R-:W1:Y:S07]  /*5000*/  LDSM.16.MT88.4 R16, [R179+0x4800] ;  /* 0x00480000b310783b */ /* 0x000e6e0000004200 */
[C---:B---3--:R-:W-:Y:S08]  /*5010*/  HMMA.16816.F32 R24, R4.reuse, R28, R24 ;  /* 0x0000001c0418723c */ /* 0x048ff00000001818 */
[C---:B------:R-:W-:Y:S08]  /*5020*/  HMMA.16816.F32 R20, R4.reuse, R30, R20 ;  /* 0x0000001e0414723c */ /* 0x040ff00000001814 */
[C---:B-1----:R-:W-:Y:S08]  /*5030*/  HMMA.16816.F32 R32, R4.reuse, R16, R32 ;  /* 0x000000100420723c */ /* 0x042ff00000001820 */
[----:B------:R-:W-:Y:S01]  /*5040*/  HMMA.16816.F32 R16, R4, R18, R8 ;  /* 0x000000120410723c */ /* 0x000fe20000001808 */
[----:B------:R-:W1:Y:S06]  /*5050*/  LDSM.16.MT88.4 R8, [R177+0x1000] ;  /* 0x00100000b108783b */ /* 0x000e6c0000004200 */
[----:B------:R-:W-:-:S02]  /*5060*/  F2FP.PACK_AB R4, R163, R160 ;  /* 0x000000a0a304723e */ /* 0x000fc400000000ff */
[----:B-----5:R-:W-:Y:S02]  /*5070*/  F2FP.PACK_AB R6, R164, R162 ;  /* 0x000000a2a406723e */ /* 0x020fe400000000ff */
[----:B----4-:R-:W-:Y:S02]  /*5080*/  F2FP.PACK_AB R5, R159, R15 ;  /* 0x0000000f9f05723e */ /* 0x010fe400000000ff */
[----:B------:R-:W-:-:S07]  /*5090*/  F2FP.PACK_AB R7, R161, R158 ;  /* 0x0000009ea107723e */ /* 0x000fce00000000ff */
[C---:B-1----:R-:W-:Y:S08]  /*50a0*/  HMMA.16816.F32 R132, R4.reuse, R8, R132 ;  /* 0x000000080484723c */ /* 0x042ff00000001884 */
[C---:B------:R-:W-:Y:S01]  /*50b0*/  HMMA.16816.F32 R28, R4.reuse, R10, R124 ;  /* 0x0000000a041c723c */ /* 0x040fe2000000187c */
[----:B------:R-:W1:Y:S07]  /*50c0*/  LDSM.16.MT88.4 R8, [R178+0x1000] ;  /* 0x00100000b208783b */ /* 0x000e6e0000004200 */
        /* <DEDUP_REMOVED lines=8> */
[----:B------:R-:W1:Y:S04]  /*5150*/  LDSM.16.MT88.4 R8, [R177+0x3000] ;  /* 0x00300000b108783b */ /* 0x000e680000004200 */
[----:B------:R-:W-:Y:S03]  /*5160*/  LDSM.16.MT88.4 R112, [R180+0x1800] ;  /* 0x00180000b470783b */ /* 0x000fe60000004200 */
[C---:B-1----:R-:W-:Y:S01]  /*5170*/  HMMA.16816.F32 R60, R4.reuse, R8, R128 ;  /* 0x00000008043c723c */ /* 0x042fe20000001880 */
[----:B------:R-:W-:Y:S07]  /*5180*/  LDSM.16.MT88.4 R128, [R177+0x1800] ;  /* 0x00180000b180783b */ /* 0x000fee0000004200 */
[C---:B------:R-:W-:Y:S01]  /*5190*/  HMMA.16816.F32 R64, R4.reuse, R10, R108 ;  /* 0x0000000a0440723c */ /* 0x040fe2000000186c */
[----:B------:R-:W1:Y:S07]  /*51a0*/  LDSM.16.MT88.4 R8, [R178+0x3000] ;  /* 0x00300000b208783b */ /* 0x000e6e0000004200 */
[C---:B-1----:R-:W-:Y:S01]  /*51b0*/  HMMA.16816.F32 R68, R4.reuse, R8, R120 ;  /* 0x000000080444723c */ /* 0x042fe20000001878 */
[----:B------:R-:W-:Y:S07]  /*51c0*/  LDSM.16.MT88.4 R120, [R178+0x1800] ;  /* 0x00180000b278783b */ /* 0x000fee0000004200 */
[C---:B------:R-:W-:Y:S01]  /*51d0*/  HMMA.16816.F32 R72, R4.reuse, R10, R104 ;  /* 0x0000000a0448723c */ /* 0x040fe20000001868 */
[----:B------:R-:W1:Y:S04]  /*51e0*/  LDSM.16.MT88.4 R8, [R180+0x3000] ;  /* 0x00300000b408783b */ /* 0x000e680000004200 */
[----:B------:R-:W-:Y:S03]  /*51f0*/  LDSM.16.MT88.4 R104, [R179+0x1800] ;  /* 0x00180000b368783b */ /* 0x000fe60000004200 */
        /* <DEDUP_REMOVED lines=9> */
[C---:B-1----:R-:W-:Y:S01]  /*5290*/  HMMA.16816.F32 R140, R4.reuse, R8, R48 ;  /* 0x00000008048c723c */ /* 0x042fe20000001830 */
[----:B------:R-:W-:Y:S07]  /*52a0*/  LDSM.16.MT88.4 R48, [R178+0x3800] ;  /* 0x00380000b230783b */ /* 0x000fee0000004200 */
[C---:B------:R-:W-:Y:S01]  /*52b0*/  HMMA.16816.F32 R92, R4.reuse, R10, R44 ;  /* 0x0000000a045c723c */ /* 0x040fe2000000182c */
[----:B------:R-:W1:Y:S07]  /*52c0*/  LDSM.16.MT88.4 R8, [R180+0x5000] ;  /* 0x00500000b408783b */ /* 0x000e6e0000004200 */
[C---:B-1----:R-:W-:Y:S08]  /*52d0*/  HMMA.16816.F32 R24, R4.reuse, R8, R24 ;  /* 0x000000080418723c */ /* 0x042ff00000001818 */
[C---:B------:R-:W-:Y:S01]  /*52e0*/  HMMA.16816.F32 R20, R4.reuse, R10, R20 ;  /* 0x0000000a0414723c */ /* 0x040fe20000001814 */
[----:B------:R-:W1:Y:S07]  /*52f0*/  LDSM.16.MT88.4 R8, [R179+0x5000] ;  /* 0x00500000b308783b */ /* 0x000e6e0000004200 */
[C---:B-1----:R-:W-:Y:S01]  /*5300*/  HMMA.16816.F32 R16, R4.reuse, R10, R16 ;  /* 0x0000000a0410723c */ /* 0x042fe20000001810 */
[----:B------:R1:W-:Y:S07]  /*5310*/  MUFU.EX2 R11, R3 ;  /* 0x00000003000b7308 */ /* 0x0003ee0000000800 */
[----:B------:R-:W-:Y:S07]  /*5320*/  HMMA.16816.F32 R32, R4, R8, R32 ;  /* 0x000000080420723c */ /* 0x000fee0000001820 */
[----:B------:R-:W-:-:S02]  /*5330*/  FADD.FTZ R4, R166, R165 ;  /* 0x000000a5a6047221 */ /* 0x000fc40000010000 */
[----:B-1----:R-:W-:-:S04]  /*5340*/  FFMA.FTZ R3, R153, c[0x0][0x2d0], -R2 ;  /* 0x0000b40099037a23 */ /* 0x002fc80000010802 */
[----:B------:R1:W2:Y:S02]  /*5350*/  MUFU.EX2 R14, R3 ;  /* 0x00000003000e7308 */ /* 0x0002a40000000800 */
[--C-:B-1----:R-:W-:Y:S01]  /*5360*/  FFMA.FTZ R3, R102, c[0x0][0x2d0], -R2.reuse ;  /* 0x0000b40066037a23 */ /* 0x102fe20000010802 */
[----:B--2---:R-:W-:Y:S01]  /*5370*/  F2FP.PACK_AB R96, R14, R11 ;  /* 0x0000000b0e60723e */ /* 0x004fe200000000ff */
[----:B------:R-:W-:-:S04]  /*5380*/  FFMA.FTZ R2, R101, c[0x0][0x2d0], -R2 ;  /* 0x0000b40065027a23 */ /* 0x000fc80000010802 */
[----:B------:R1:W-:Y:S08]  /*5390*/  MUFU.EX2 R13, R3 ;  /* 0x00000003000d7308 */ /* 0x0003f00000000800 */
[----:B------:R2:W3:Y:S01]  /*53a0*/  MUFU.EX2 R193, R2 ;  /* 0x0000000200c17308 */ /* 0x0004e20000000800 */
[----:B-1----:R-:W-:Y:S02]  /*53b0*/  FADD.FTZ R3, R169, R168 ;  /* 0x000000a8a9037221 */ /* 0x002fe40000010000 */
[----:B--2---:R-:W-:Y:S01]  /*53c0*/  FFMA.FTZ R2, R157, c[0x0][0x2d0], -R0 ;  /* 0x0000b4009d027a23 */ /* 0x004fe20000010800 */
[----:B---3--:R-:W-:-:S04]  /*53d0*/  F2FP.PACK_AB R98, R193, R13 ;  /* 0x0000000dc162723e */ /* 0x008fc800000000ff */
[----:B------:R1:W-:Y:S02]  /*53e0*/  MUFU.EX2 R9, R2 ;  /* 0x0000000200097308 */ /* 0x0003e40000000800 */
[----:B-1----:R-:W-:-:S06]  /*53f0*/  FFMA.FTZ R2, R156, c[0x0][0x2d0], -R0 ;  /* 0x0000b4009c027a23 */ /* 0x002fcc0000010800 */
[----:B------:R1:W2:Y:S02]  /*5400*/  MUFU.EX2 R10, R2 ;  /* 0x00000002000a7308 */ /* 0x0002a40000000800 */
[--C-:B-1----:R-:W-:Y:S01]  /*5410*/  FFMA.FTZ R2, R154, c[0x0][0x2d0], -R0.reuse ;  /* 0x0000b4009a027a23 */ /* 0x102fe20000010800 */
[----:B--2---:R-:W-:Y:S01]  /*5420*/  F2FP.PACK_AB R97, R10, R9 ;  /* 0x000000090a61723e */ /* 0x004fe200000000ff */
[----:B------:R-:W-:-:S04]  /*5430*/  FFMA.FTZ R0, R152, c[0x0][0x2d0], -R0 ;  /* 0x0000b40098007a23 */ /* 0x000fc80000010800 */
[----:B------:R1:W-:Y:S08]  /*5440*/  MUFU.EX2 R8, R2 ;  /* 0x0000000200087308 */ /* 0x0003f00000000800 */
[----:B------:R-:W2:Y:S01]  /*5450*/  MUFU.EX2 R194, R0 ;  /* 0x0000000000c27308 */ /* 0x000ea20000000800 */
[----:B-1----:R-:W-:-:S04]  /*5460*/  FADD.FTZ R2, R173, R3 ;  /* 0x00000003ad027221 */ /* 0x002fc80000010000 */
[----:B------:R-:W-:Y:S01]  /*5470*/  FADD.FTZ R2, R172, R2 ;  /* 0x00000002ac027221 */ /* 0x000fe20000010000 */
[----:B--2---:R-:W-:Y:S01]  /*5480*/  F2FP.PACK_AB R99, R194, R8 ;  /* 0x00000008c263723e */ /* 0x004fe200000000ff */
[----:B------:R-:W-:Y:S02]  /*5490*/  FADD.FTZ R0, R171, R4 ;  /* 0x00000004ab007221 */ /* 0x000fe40000010000 */
[----:B------:R-:W-:Y:S01]  /*54a0*/  FADD.FTZ R2, R190, R2 ;  /* 0x00000002be027221 */ /* 0x000fe20000010000 */
[----:B------:R-:W-:Y:S01]  /*54b0*/  LDSM.16.MT88.4 R4, [R179+0x5800] ;  /* 0x00580000b304783b */ /* 0x000fe20000004200 */
[----:B------:R-:W-:Y:S02]  /*54c0*/  FADD.FTZ R0, R170, R0 ;  /* 0x00000000aa007221 */ /* 0x000fe40000010000 */
[----:B------:R-:W-:Y:S01]  /*54d0*/  HMMA.16816.F32 R116, R96, R112, R116 ;  /* 0x000000706074723c */ /* 0x000fe20000001874 */
[----:B------:R-:W-:Y:S02]  /*54e0*/  FADD.FTZ R2, R195, R2 ;  /* 0x00000002c3027221 */ /* 0x000fe40000010000 */
[----:B------:R-:W-:-:S02]  /*54f0*/  FADD.FTZ R0, R175, R0 ;  /* 0x00000000af007221 */ /* 0x000fc40000010000 */
[----:B------:R-:W-:Y:S02]  /*5500*/  FADD.FTZ R2, R191, R2 ;  /* 0x00000002bf027221 */ /* 0x000fe40000010000 */
[----:B------:R-:W-:Y:S01]  /*5510*/  FADD.FTZ R0, R182, R0 ;  /* 0x00000000b6007221 */ /* 0x000fe20000010000 */
[C---:B------:R-:W-:Y:S01]  /*5520*/  HMMA.16816.F32 R112, R96.reuse, R114, R40 ;  /* 0x000000726070723c */ /* 0x040fe20000001828 */
[----:B------:R-:W1:Y:S01]  /*5530*/  LDSM.16.MT88.4 R40, [R177+0x3800] ;  /* 0x00380000b128783b */ /* 0x000e620000004200 */
[----:B------:R-:W-:Y:S02]  /*5540*/  FADD.FTZ R2, R219, R2 ;  /* 0x00000002db027221 */ /* 0x000fe40000010000 */
[----:B------:R-:W-:Y:S02]  /*5550*/  FADD.FTZ R0, R174, R0 ;  /* 0x00000000ae007221 */ /* 0x000fe40000010000 */
[----:B------:R-:W-:Y:S02]  /*5560*/  FADD.FTZ R2, R160, R2 ;  /* 0x00000002a0027221 */ /* 0x000fe40000010000 */
[----:B------:R-:W-:Y:S01]  /*5570*/  HMMA.16816.F32 R124, R96, R120, R124 ;  /* 0x00000078607c723c */ /* 0x000fe2000000187c */
[----:B------:R-:W-:-:S02]  /*5580*/  FADD.FTZ R0, R181, R0 ;  /* 0x00000000b5007221 */ /* 0x000fc40000010000 */
[----:B------:R-:W-:Y:S02]  /*5590*/  FADD.FTZ R2, R163, R2 ;  /* 0x00000002a3027221 */ /* 0x000fe40000010000 */
[----:B------:R-:W-:Y:S02]  /*55a0*/  FADD.FTZ R0, R15, R0 ;  /* 0x000000000f007221 */ /* 0x000fe40000010000 */
[----:B------:R-:W-:Y:S01]  /*55b0*/  FADD.FTZ R2, R162, R2 ;  /* 0x00000002a2027221 */ /* 0x000fe20000010000 */
[----:B------:R-:W-:Y:S01]  /*55c0*/  HMMA.16816.F32 R120, R96, R122, R36 ;  /* 0x0000007a6078723c */ /* 0x000fe20000001824 */
[----:B------:R-:W-:Y:S02]  /*55d0*/  FADD.FTZ R0, R159, R0 ;  /* 0x000000009f007221 */ /* 0x000fe40000010000 */
[----:B------:R-:W-:Y:S02]  /*55e0*/  FADD.FTZ R2, R164, R2 ;  /* 0x00000002a4027221 */ /* 0x000fe40000010000 */
[----:B------:R-:W-:-:S02]  /*55f0*/  FADD.FTZ R0, R158, R0 ;  /* 0x000000009e007221 */ /* 0x000fc40000010000 */
[----:B------:R-:W-:Y:S01]  /*5600*/  FADD.FTZ R3, R11, R2 ;  /* 0x000000020b037221 */ /* 0x000fe20000010000 */
[C---:B------:R-:W-:Y:S01]  /*5610*/  HMMA.16816.F32 R108, R96.reuse, R104, R148 ;  /* 0x00000068606c723c */ /* 0x040fe20000001894 */
[----:B------:R-:W-:Y:S02]  /*5620*/  FADD.FTZ R0, R161, R0 ;  /* 0x00000000a1007221 */ /* 0x000fe40000010000 */
[----:B------:R-:W-:Y:S02]  /*5630*/  FADD.FTZ R3, R14, R3 ;  /* 0x000000030e037221 */ /* 0x000fe40000010000 */
[----:B------:R-:W-:Y:S01]  /*5640*/  FADD.FTZ R2, R9, R0 ;  /* 0x0000000009027221 */ /* 0x000fe20000010000 */
[----:B------:R-:W-:Y:S01]  /*5650*/  IADD3 R0, R167, -0x2, RZ ;  /* 0xfffffffea7007810 */ /* 0x000fe20007ffe0ff */
[----:B------:R-:W-:Y:S01]  /*5660*/  FADD.FTZ R3, R13, R3 ;  /* 0x000000030d037221 */ /* 0x000fe20000010000 */
[----:B------:R-:W-:Y:S01]  /*5670*/  HMMA.16816.F32 R104, R96, R106, R56 ;  /* 0x0000006a6068723c */ /* 0x000fe20000001838 */
[----:B------:R-:W2:Y:S01]  /*5680*/  LDSM.16.MT88.4 R56, [R180+0x3800] ;  /* 0x00380000b438783b */ /* 0x000ea20000004200 */
[----:B------:R-:W-:Y:S01]  /*5690*/  ISETP.GE.AND P0, PT, R0, R199, PT ;  /* 0x000000c70000720c */ /* 0x000fe20003f06270 */
[----:B------:R-:W-:-:S02]  /*56a0*/  FADD.FTZ R2, R10, R2 ;  /* 0x000000020a027221 */ /* 0x000fc40000010000 */
[----:B------:R-:W-:Y:S02]  /*56b0*/  FADD.FTZ R193, R193, R3 ;  /* 0x00000003c1c17221 */ /* 0x000fe40000010000 */
[----:B------:R-:W-:Y:S01]  /*56c0*/  FADD.FTZ R2, R8, R2 ;  /* 0x0000000208027221 */ /* 0x000fe20000010000 */
[----:B------:R-:W-:Y:S03]  /*56d0*/  HMMA.16816.F32 R44, R96, R48, R68 ;  /* 0x00000030602c723c */ /* 0x000fe60000001844 */
[----:B------:R-:W-:-:S05]  /*56e0*/  FADD.FTZ R194, R194, R2 ;  /* 0x00000002c2c27221 */ /* 0x000fca0000010000 */
[C---:B-1----:R-:W-:Y:S08]  /*56f0*/  HMMA.16816.F32 R36, R96.reuse, R40, R60 ;  /* 0x000000286024723c */ /* 0x042ff0000000183c */
[C---:B------:R-:W-:Y:S01]  /*5700*/  HMMA.16816.F32 R40, R96.reuse, R42, R64 ;  /* 0x0000002a6028723c */ /* 0x040fe20000001840 */
[----:B------:R-:W1:Y:S07]  /*5710*/  LDSM.16.MT88.4 R64, [R179+0x3800] ;  /* 0x00380000b340783b */ /* 0x000e6e0000004200 */
[C---:B------:R-:W-:Y:S01]  /*5720*/  HMMA.16816.F32 R48, R96.reuse, R50, R72 ;  /* 0x000000326030723c */ /* 0x040fe20000001848 */
[----:B------:R-:W3:Y:S07]  /*5730*/  LDSM.16.MT88.4 R72, [R177+0x5800] ;  /* 0x00580000b148783b */ /* 0x000eee0000004200 */
[C---:B------:R-:W-:Y:S08]  /*5740*/  HMMA.16816.F32 R132, R96.reuse, R128, R132 ;  /* 0x000000806084723c */ /* 0x040ff00000001884 */
        /* <DEDUP_REMOVED lines=8> */
[C---:B------:R-:W-:Y:S08]  /*57d0*/  HMMA.16816.F32 R72, R96.reuse, R74, R136 ;  /* 0x0000004a6048723c */ /* 0x040ff00000001888 */
[C---:B--2---:R-:W-:Y:S08]  /*57e0*/  HMMA.16816.F32 R84, R96.reuse, R88, R24 ;  /* 0x000000586054723c */ /* 0x044ff00000001818 */
[C---:B------:R-:W-:Y:S08]  /*57f0*/  HMMA.16816.F32 R88, R96.reuse, R90, R20 ;  /* 0x0000005a6058723c */ /* 0x040ff00000001814 */
[C---:B-1----:R-:W-:Y:S08]  /*5800*/  HMMA.16816.F32 R76, R96.reuse, R80, R140 ;  /* 0x00000050604c723c */ /* 0x042ff0000000188c */
[C---:B------:R-:W-:Y:S08]  /*5810*/  HMMA.16816.F32 R80, R96.reuse, R82, R92 ;  /* 0x000000526050723c */ /* 0x040ff0000000185c */
[C---:B------:R-:W-:Y:S08]  /*5820*/  HMMA.16816.F32 R92, R96.reuse, R4, R32 ;  /* 0x00000004605c723c */ /* 0x040ff00000001820 */
[----:B------:R-:W-:Y:S01]  /*5830*/  HMMA.16816.F32 R96, R96, R6, R16 ;  /* 0x000000066060723c */ /* 0x000fe20000001810 */
[----:B------:R-:W-:Y:S07]  /*5840*/  @!UPT UIADD3 URZ, URZ, URZ, URZ ;  /* 0x0000003f3f3ff290 */ /* 0x000fee000fffe03f */
[----:B------:R-:W-:Y:S11]  /*5850*/  @!P0 BRA `(.L_x_54) ;  /* 0x0000321000008947 */ /* 0x000ff60003800000 */
[----:B------:R-:W-:Y:S02]  /*5860*/  MOV R191, R0 ;  /* 0x0000000000bf7202 */ /* 0x000fe40000000f00 */
[----:B------:R-:W-:-:S02]  /*5870*/  MOV R102, R12 ;  /* 0x0000000c00667202 */ /* 0x000fc40000000f00 */
[----:B------:R-:W-:Y:S02]  /*5880*/  MOV R101, R100 ;  /* 0x0000006400657202 */ /* 0x000fe40000000f00 */
.L_x_61:
[----:B------:R-:W-:Y:S01]  /*5890*/  SHF.R.S32.HI R0, RZ, 0x1f, R189 ;  /* 0x0000001fff007819 */ /* 0x000fe200000114bd */
[----:B------:R-:W-:Y:S04]  /*58a0*/  DEPBAR.LE SB0, 0x0 ;  /* 0x000080000000791a */ /* 0x000fe80000000000 */
[----:B------:R-:W-:Y:S01]  /*58b0*/  SHF.R.S32.HI R4, RZ, 0x1f, R188 ;  /* 0x0000001fff047819 */ /* 0x000fe200000114bc */
[----:B------:R-:W-:Y:S01]  /*58c0*/  WARPSYNC 0xffffffff ;  /* 0xffffffff00007948 */ /* 0x000fe20003800000 */
[----:B------:R-:W-:Y:S01]  /*58d0*/  R2P PR, R196, 0x6 ;  /* 0x00000006c4007804 */ /* 0x000fe20000000000 */
[----:B------:R-:W-:Y:S01]  /*58e0*/  BAR.SYNC.DEFER_BLOCKING 0x0 ;  /* 0x0000000000007b1d */ /* 0x000fe20000010000 */
[----:B------:R-:W-:Y:S01]  /*58f0*/  SHF.R.S32.HI R5, RZ, 0x1f, R198 ;  /* 0x0000001fff057819 */ /* 0x000fe200000114c6 */
[----:B------:R-:W-:Y:S01]  /*5900*/  IMAD R0, R0, c[0x0][0x208], RZ ;  /* 0x0000820000007a24 */ /* 0x000fe200078e02ff */
[----:B------:R-:W-:Y:S01]  /*5910*/  IADD3 R100, R103, 0x40, RZ ;  /* 0x0000004067647810 */ /* 0x000fe20007ffe0ff */
[C---:B------:R-:W-:Y:S01]  /*5920*/  IMAD.WIDE.U32 R2, R189.reuse, c[0x0][0x208], RZ ;  /* 0x00008200bd027a25 */ /* 0x040fe200078e00ff */
[----:B------:R-:W-:Y:S02]  /*5930*/  SHF.R.S32.HI R12, RZ, 0x1f, R197 ;  /* 0x0000001fff0c7819 */ /* 0x000fe400000114c5 */
[----:B------:R-:W-:Y:S01]  /*5940*/  SHF.L.U64.HI R22, R198, 0x1, R5 ;  /* 0x00000001c6167819 */ /* 0x000fe20000010205 */
[----:B------:R-:W-:Y:S01]  /*5950*/  IMAD R0, R189, c[0x0][0x20c], R0 ;  /* 0x00008300bd007a24 */ /* 0x000fe200078e0200 */
[----:B------:R-:W-:Y:S01]  /*5960*/  SHF.R.S32.HI R5, RZ, 0x1f, R192 ;  /* 0x0000001fff057819 */ /* 0x000fe200000114c0 */
[----:B------:R-:W-:Y:S01]  /*5970*/  IMAD R4, R4, c[0x0][0x218], RZ ;  /* 0x0000860004047a24 */ /* 0x000fe200078e02ff */
[----:B------:R-:W-:Y:S01]  /*5980*/  SHF.L.U64.HI R14, R197, 0x1, R12 ;  /* 0x00000001c50e7819 */ /* 0x000fe2000001020c */
[----:B------:R-:W-:Y:S01]  /*5990*/  IMAD.IADD R3, R3, 0x1, R0 ;  /* 0x0000000103037824 */ /* 0x000fe200078e0200 */
[C---:B------:R-:W-:Y:S01]  /*59a0*/  IADD3 R0, R103.reuse, 0x20, RZ ;  /* 0x0000002067007810 */ /* 0x040fe20007ffe0ff */
[C---:B------:R-:W-:Y:S01]  /*59b0*/  IMAD R4, R188.reuse, c[0x0][0x21c], R4 ;  /* 0x00008700bc047a24 */ /* 0x040fe200078e0204 */
[C---:B------:R-:W-:Y:S01]  /*59c0*/  @P2 IADD3 R100, R103.reuse, -0x40, RZ ;  /* 0xffffffc067642810 */ /* 0x040fe20007ffe0ff */
[----:B------:R-:W-:Y:S01]  /*59d0*/  IMAD.WIDE.U32 R2, R188, c[0x0][0x218], R2 ;  /* 0x00008600bc027a25 */ /* 0x000fe200078e0002 */
[----:B------:R-:W-:Y:S02]  /*59e0*/  @P1 IADD3 R0, R103, -0x20, RZ ;  /* 0xffffffe067001810 */ /* 0x000fe40007ffe0ff */
[C---:B------:R-:W-:Y:S01]  /*59f0*/  ISETP.GE.AND P1, PT, R198.reuse, c[0x0][0x1d4], PT ;  /* 0x00007500c6007a0c */ /* 0x040fe20003f26270 */
[----:B------:R-:W-:Y:S01]  /*5a00*/  IMAD.SHL.U32 R28, R198, 0x2, RZ ;  /* 0x00000002c61c7824 */ /* 0x000fe200078e00ff */
[----:B------:R-:W-:Y:S01]  /*5a10*/  IADD3 R2, P0, R206, R2, RZ ;  /* 0x00000002ce027210 */ /* 0x000fe20007f1e0ff */
[C---:B------:R-:W-:Y:S01]  /*5a20*/  IMAD.SHL.U32 R15, R197.reuse, 0x2, RZ ;  /* 0x00000002c50f7824 */ /* 0x040fe200078e00ff */
[----:B------:R-:W-:Y:S01]  /*5a30*/  SHF.L.U64.HI R13, R192, 0x1, R5 ;  /* 0x00000001c00d7819 */ /* 0x000fe20000010205 */
[----:B------:R-:W1:Y:S01]  /*5a40*/  LDSM.16.M88.4 R32, [R183] ;  /* 0x00000000b720783b */ /* 0x000e620000000200 */
[----:B------:R-:W-:Y:S01]  /*5a50*/  IADD3.X R3, R210, R3, R4, P0, !PT ;  /* 0x00000003d2037210 */ /* 0x000fe200007fe404 */
[----:B------:R-:W-:Y:S01]  /*5a60*/  IMAD.SHL.U32 R12, R192, 0x2, RZ ;  /* 0x00000002c00c7824 */ /* 0x000fe200078e00ff */
[----:B------:R-:W-:Y:S01]  /*5a70*/  LEA R6, P0, R2, c[0x0][0x1f8], 0x1 ;  /* 0x00007e0002067a11 */ /* 0x000fe200078008ff */
[----:B------:R-:W2:Y:S01]  /*5a80*/  LDSM.16.M88.4 R8, [R103] ;  /* 0x000000006708783b */ /* 0x000ea20000000200 */
[----:B------:R-:W-:Y:S02]  /*5a90*/  IADD3 R173, R0, 0x5800, RZ ;  /* 0x0000580000ad7810 */ /* 0x000fe40007ffe0ff */
[----:B------:R-:W-:Y:S01]  /*5aa0*/  LEA.HI.X R7, R2, c[0x0][0x1fc], R3, 0x1, P0 ;  /* 0x00007f0002077a11 */ /* 0x000fe200000f0c03 */
[----:B------:R-:W3:Y:S01]  /*5ab0*/  LDSM.16.M88.4 R16, [R103+0x800] ;  /* 0x000800006710783b */ /* 0x000ee20000000200 */
[----:B------:R-:W-:Y:S02]  /*5ac0*/  ISETP.GE.AND P0, PT, R197, c[0x0][0x1d4], PT ;  /* 0x00007500c5007a0c */ /* 0x000fe40003f06270 */
[C---:B------:R-:W-:Y:S01]  /*5ad0*/  IADD3 R172, R0.reuse, 0x5000, RZ ;  /* 0x0000500000ac7810 */ /* 0x040fe20007ffe0ff */
[----:B------:R-:W4:Y:S01]  /*5ae0*/  LDSM.16.M88.4 R24, [R103+0x1000] ;  /* 0x001000006718783b */ /* 0x000f220000000200 */
[C---:B------:R-:W-:Y:S02]  /*5af0*/  IADD3 R171, R0.reuse, 0x4800, RZ ;  /* 0x0000480000ab7810 */ /* 0x040fe40007ffe0ff */
[C---:B------:R-:W-:Y:S01]  /*5b00*/  IADD3 R170, R0.reuse, 0x4000, RZ ;  /* 0x0000400000aa7810 */ /* 0x040fe20007ffe0ff */
[----:B------:R-:W1:Y:S01]  /*5b10*/  LDSM.16.M88.4 R136, [R103+0x1800] ;  /* 0x001800006788783b */ /* 0x000e620000000200 */
[C---:B------:R-:W-:Y:S02]  /*5b20*/  IADD3 R165, R0.reuse, 0x3800, RZ ;  /* 0x0000380000a57810 */ /* 0x040fe40007ffe0ff */
[C---:B------:R-:W-:Y:S01]  /*5b30*/  IADD3 R164, R0.reuse, 0x3000, RZ ;  /* 0x0000300000a47810 */ /* 0x040fe20007ffe0ff */
[----:B------:R-:W1:Y:S01]  /*5b40*/  LDSM.16.M88.4 R140, [R184] ;  /* 0x00000000b88c783b */ /* 0x000e620000000200 */
[C---:B------:R-:W-:Y:S02]  /*5b50*/  IADD3 R163, R0.reuse, 0x2800, RZ ;  /* 0x0000280000a37810 */ /* 0x040fe40007ffe0ff */
[----:B------:R-:W-:Y:S01]  /*5b60*/  IADD3 R162, R0, 0x2000, RZ ;  /* 0x0000200000a27810 */ /* 0x000fe20007ffe0ff */
[----:B------:R-:W1:Y:S01]  /*5b70*/  LDSM.16.M88.4 R144, [R0] ;  /* 0x000000000090783b */ /* 0x000e620000000200 */
[C---:B------:R-:W-:Y:S02]  /*5b80*/  IADD3 R182, R100.reuse, 0x5800, RZ ;  /* 0x0000580064b67810 */ /* 0x040fe40007ffe0ff */
[C---:B------:R-:W-:Y:S01]  /*5b90*/  IADD3 R181, R100.reuse, 0x5000, RZ ;  /* 0x0000500064b57810 */ /* 0x040fe20007ffe0ff */
[----:B------:R-:W1:Y:S01]  /*5ba0*/  LDSM.16.M88.4 R148, [R0+0x800] ;  /* 0x000800000094783b */ /* 0x000e620000000200 */
[C---:B------:R-:W-:Y:S02]  /*5bb0*/  IADD3 R175, R100.reuse, 0x4800, RZ ;  /* 0x0000480064af7810 */ /* 0x040fe40007ffe0ff */
[C---:B------:R-:W-:Y:S01]  /*5bc0*/  IADD3 R174, R100.reuse, 0x4000, RZ ;  /* 0x0000400064ae7810 */ /* 0x040fe20007ffe0ff */
[----:B------:R-:W1:Y:S01]  /*5bd0*/  LDSM.16.M88.4 R152, [R0+0x1000] ;  /* 0x001000000098783b */ /* 0x000e620000000200 */
[C---:B------:R-:W-:Y:S02]  /*5be0*/  IADD3 R169, R100.reuse, 0x3800, RZ ;  /* 0x0000380064a97810 */ /* 0x040fe40007ffe0ff */
[C---:B------:R-:W-:Y:S01]  /*5bf0*/  IADD3 R168, R100.reuse, 0x3000, RZ ;  /* 0x0000300064a87810 */ /* 0x040fe20007ffe0ff */
[----:B------:R5:W1:Y:S01]  /*5c00*/  LDSM.16.M88.4 R156, [R0+0x1800] ;  /* 0x00180000009c783b */ /* 0x000a620000000200 */
[C---:B------:R-:W-:Y:S02]  /*5c10*/  IADD3 R167, R100.reuse, 0x2800, RZ ;  /* 0x0000280064a77810 */ /* 0x040fe40007ffe0ff */
[C---:B------:R-:W-:Y:S02]  /*5c20*/  IADD3 R166, R100.reuse, 0x2000, RZ ;  /* 0x0000200064a67810 */ /* 0x040fe40007ffe0ff */
[C---:B------:R-:W-:Y:S02]  /*5c30*/  IADD3 R161, R100.reuse, 0x1800, RZ ;  /* 0x0000180064a17810 */ /* 0x040fe40007ffe0ff */
[C---:B------:R-:W-:Y:S02]  /*5c40*/  IADD3 R160, R100.reuse, 0x1000, RZ ;  /* 0x0000100064a07810 */ /* 0x040fe40007ffe0ff */
[----:B-----5:R-:W-:Y:S01]  /*5c50*/  IADD3 R0, R100, 0x800, RZ ;  /* 0x0000080064007810 */ /* 0x020fe20007ffe0ff */
[----:B------:R-:W-:-:S05]  /*5c60*/  BRA.DIV ~URZ, `(.L_x_55) ;  /* 0x000080227f007947 */ /* 0x000fca000b800000 */
[----:B--234-:R2:W3:Y:S02]  /*5c70*/  SHFL.IDX PT, R2, R7, RZ, 0x181f ;  /* 0x00181fff07027589 */ /* 0x01c4e400000e0000 */
.L_x_135:
[----:B------:R-:W4:Y:S01]  /*5c80*/  SHFL.IDX PT, R3, R6, RZ, 0x181f ;  /* 0x00181fff06037589 */ /* 0x000f2200000e0000 */
[----:B------:R-:W-:Y:S01]  /*5c90*/  SEL R190, RZ, 0x10, P5 ;  /* 0x00000010ffbe7807 */ /* 0x000fe20002800000 */
[----:B------:R-:W-:Y:S06]  /*5ca0*/  BSSY B0, `(.L_x_56) ;  /* 0x0000141000007945 */ /* 0x000fec0003800000 */
[----:B------:R-:W5:Y:S08]  /*5cb0*/  SHFL.IDX PT, R20, R6, 0x1, 0x181f ;  /* 0x00381f0006147f89 */ /* 0x000f7000000e0000 */
[----:B------:R-:W2:Y:S01]  /*5cc0*/  SHFL.IDX PT, R21, R7, 0x1, 0x181f ;  /* 0x00381f0007157f89 */ /* 0x000ea200000e0000 */
[C---:B----4-:R-:W-:Y:S04]  /*5cd0*/  IADD3 R4, P2, R3.reuse, R12, RZ ;  /* 0x0000000c03047210 */ /* 0x050fe80007f5e0ff */
[C---:B---3--:R-:W-:Y:S05]  /*5ce0*/  IADD3.X R5, R2.reuse, R13, RZ, P2, !PT ;  /* 0x0000000d02057210 */ /* 0x048fea00017fe4ff */
[----:B------:R3:W-:Y:S02]  /*5cf0*/  LDGSTS.E.BYPASS.LTC128B.128 [R187+0x100], [R4.64], !P5 ;  /* 0x0010000004bb7fae */ /* 0x0007e4000e901d46 */
[C---:B---3--:R-:W-:Y:S04]  /*5d00*/  IADD3 R4, P2, R3.reuse, R15, RZ ;  /* 0x0000000f03047210 */ /* 0x048fe80007f5e0ff */
[----:B------:R-:W-:Y:S05]  /*5d10*/  IADD3.X R5, R2, R14, RZ, P2, !PT ;  /* 0x0000000e02057210 */ /* 0x000fea00017fe4ff */
[----:B------:R3:W-:Y:S02]  /*5d20*/  LDGSTS.E.BYPASS.LTC128B.128 [R187+0x2100], [R4.64], !P0 ;  /* 0x0210000004bb7fae */ /* 0x0007e4000c101d46 */
[----:B---3--:R-:W-:Y:S02]  /*5d30*/  IADD3 R5, -R190, 0x10, RZ ;  /* 0x00000010be057810 */ /* 0x008fe40007ffe1ff */
[----:B------:R-:W-:Y:S02]  /*5d40*/  IADD3 R4, P3, R3, R28, RZ ;  /* 0x0000001c03047210 */ /* 0x000fe40007f7e0ff */
[----:B------:R-:W-:Y:S04]  /*5d50*/  LOP3.LUT R5, R5, 0xf, RZ, 0xc0, !PT ;  /* 0x0000000f05057812 */ /* 0x000fe800078ec0ff */
[----:B-----5:R-:W-:Y:S02]  /*5d60*/  IADD3 R12, P4, P2, R5, R20, R12 ;  /* 0x00000014050c7210 */ /* 0x020fe40007a9e00c */
[----:B------:R-:W-:Y:S02]  /*5d70*/  IADD3.X R5, R2, R22, RZ, P3, !PT ;  /* 0x0000001602057210 */ /* 0x000fe40001ffe4ff */
[----:B------:R-:W-:Y:S02]  /*5d80*/  ISETP.NE.U32.AND P3, PT, R190, RZ, PT ;  /* 0x000000ffbe00720c */ /* 0x000fe40003f65070 */
[----:B------:R-:W-:Y:S01]  /*5d90*/  SEL R2, RZ, 0x10, P0 ;  /* 0x00000010ff027807 */ /* 0x000fe20000000000 */
[----:B------:R3:W-:Y:S01]  /*5da0*/  LDGSTS.E.BYPASS.LTC128B.128 [R187+0x4100], [R4.64], !P1 ;  /* 0x0410000004bb7fae */ /* 0x0007e2000c901d46 */
[-C--:B--2---:R-:W-:Y:S02]  /*5db0*/  IADD3.X R13, RZ, R21.reuse, R13, P4, P2 ;  /* 0x00000015ff0d7210 */ /* 0x084fe400027e440d */
[C---:B------:R-:W-:Y:S02]  /*5dc0*/  ISETP.NE.U32.AND P2, PT, R2.reuse, RZ, PT ;  /* 0x000000ff0200720c */ /* 0x040fe40003f45070 */
[----:B------:R-:W-:Y:S04]  /*5dd0*/  IADD3 R2, -R2, 0x10, RZ ;  /* 0x0000001002027810 */ /* 0x000fe80007ffe1ff */
[----:B------:R-:W-:Y:S01]  /*5de0*/  LOP3.LUT R2, R2, 0xf, RZ, 0xc0, !PT ;  /* 0x0000000f02027812 */ /* 0x000fe200078ec0ff */
[----:B------:R2:W-:Y:S03]  /*5df0*/  LDGSTS.E.BYPASS.LTC128B.128.ZFILL [R187+0x1100], [R12.64], P3 ;  /* 0x011000000cbb7fae */ /* 0x0005e60009941d46 */
[-C--:B------:R-:W-:Y:S04]  /*5e00*/  IADD3 R2, P4, P3, R2, R20.reuse, R15 ;  /* 0x0000001402027210 */ /* 0x080fe80007b9e00f */
[-C--:B------:R-:W-:Y:S05]  /*5e10*/  IADD3.X R3, RZ, R21.reuse, R14, P4, P3 ;  /* 0x00000015ff037210 */ /* 0x080fea00027e640e */
[----:B------:R4:W-:Y:S01]  /*5e20*/  LDGSTS.E.BYPASS.LTC128B.128.ZFILL [R187+0x3100], [R2.64], P2 ;  /* 0x0310000002bb7fae */ /* 0x0009e20009141d46 */
[C---:B-1-3--:R-:W-:Y:S08]  /*5e30*/  HMMA.16816.F32 R4, R32.reuse, R8, RZ ;  /* 0x000000082004723c */ /* 0x04aff000000018ff */
[C---:B------:R-:W-:Y:S01]  /*5e40*/  HMMA.16816.F32 R8, R32.reuse, R10, RZ ;  /* 0x0000000a2008723c */ /* 0x040fe200000018ff */
[----:B--2---:R-:W-:Y:S04]  /*5e50*/  SEL R12, RZ, 0x10, P1 ;  /* 0x00000010ff0c7807 */ /* 0x004fe80000800000 */
[C---:B------:R-:W-:Y:S02]  /*5e60*/  ISETP.NE.U32.AND P4, PT, R12.reuse, RZ, PT ;  /* 0x000000ff0c00720c */ /* 0x040fe40003f85070 */
[----:B------:R-:W-:Y:S02]  /*5e70*/  IADD3 R23, -R12, 0x10, RZ ;  /* 0x000000100c177810 */ /* 0x000fe40007ffe1ff */
[C---:B------:R-:W-:Y:S03]  /*5e80*/  HMMA.16816.F32 R12, R32.reuse, R16, RZ ;  /* 0x00000010200c723c */ /* 0x040fe600000018ff */
[----:B----4-:R-:W-:Y:S04]  /*5e90*/  LOP3.LUT R2, R23, 0xf, RZ, 0xc0, !PT ;  /* 0x0000000f17027812 */ /* 0x010fe800078ec0ff */
[----:B------:R-:W-:Y:S01]  /*5ea0*/  IADD3 R2, P3, P2, R2, R20, R28 ;  /* 0x0000001402027210 */ /* 0x000fe20007a7e01c */
[C---:B------:R-:W-:Y:S04]  /*5eb0*/  HMMA.16816.F32 R16, R32.reuse, R18, RZ ;  /* 0x000000122010723c */ /* 0x040fe800000018ff */
[----:B------:R-:W-:Y:S02]  /*5ec0*/  IADD3.X R3, RZ, R21, R22, P3, P2 ;  /* 0x00000015ff037210 */ /* 0x000fe40001fe4416 */
[----:B------:R-:W-:Y:S02]  /*5ed0*/  ISETP.GT.AND P2, PT, R191, R199, PT ;  /* 0x000000c7bf00720c */ /* 0x000fe40003f44270 */
[C---:B------:R-:W-:Y:S01]  /*5ee0*/  HMMA.16816.F32 R20, R32.reuse, R24, RZ ;  /* 0x000000182014723c */ /* 0x040fe200000018ff */
[----:B------:R1:W-:Y:S07]  /*5ef0*/  LDGSTS.E.BYPASS.LTC128B.128.ZFILL [R187+0x5100], [R2.64], P4 ;  /* 0x0510000002bb7fae */ /* 0x0003ee000a141d46 */
[C---:B------:R-:W-:Y:S01]  /*5f00*/  HMMA.16816.F32 R24, R32.reuse, R26, RZ ;  /* 0x0000001a2018723c */ /* 0x040fe200000018ff */
[----:B------:R-:W0:Y:S07]  /*5f10*/  LDGDEPBAR ;  /* 0x00000000000079af */ /* 0x000e2e0000000000 */
[C---:B------:R-:W-:Y:S08]  /*5f20*/  HMMA.16816.F32 R28, R32.reuse, R136, RZ ;  /* 0x00000088201c723c */ /* 0x040ff000000018ff */
[----:B------:R-:W-:Y:S01]  /*5f30*/  HMMA.16816.F32 R32, R32, R138, RZ ;  /* 0x0000008a2020723c */ /* 0x000fe200000018ff */
[----:B------:R-:W-:Y:S07]  /*5f40*/  LDSM.16.M88.4 R136, [R186] ;  /* 0x00000000ba88783b */ /* 0x000fee0000000200 */
[C---:B------:R-:W-:Y:S08]  /*5f50*/  HMMA.16816.F32 R4, R140.reuse, R144, R4 ;  /* 0x000000908c04723c */ /* 0x040ff00000001804 */
[C---:B------:R-:W-:Y:S01]  /*5f60*/  HMMA.16816.F32 R8, R140.reuse, R146, R8 ;  /* 0x000000928c08723c */ /* 0x040fe20000001808 */
[----:B------:R-:W2:Y:S07]  /*5f70*/  LDSM.16.M88.4 R144, [R100] ;  /* 0x000000006490783b */ /* 0x000eae0000000200 */
[C---:B------:R-:W-:Y:S08]  /*5f80*/  HMMA.16816.F32 R12, R140.reuse, R148, R12 ;  /* 0x000000948c0c723c */ /* 0x040ff0000000180c */
[C---:B------:R-:W-:Y:S01]  /*5f90*/  HMMA.16816.F32 R16, R140.reuse, R150, R16 ;  /* 0x000000968c10723c */ /* 0x040fe20000001810 */
[----:B------:R-:W3:Y:S07]  /*5fa0*/  LDSM.16.M88.4 R148, [R0] ;  /* 0x000000000094783b */ /* 0x000eee0000000200 */
[C---:B------:R-:W-:Y:S08]  /*5fb0*/  HMMA.16816.F32 R20, R140.reuse, R152, R20 ;  /* 0x000000988c14723c */ /* 0x040ff00000001814 */
[C---:B------:R-:W-:Y:S01]  /*5fc0*/  HMMA.16816.F32 R24, R140.reuse, R154, R24 ;  /* 0x0000009a8c18723c */ /* 0x040fe20000001818 */
[----:B------:R-:W4:Y:S07]  /*5fd0*/  LDSM.16.M88.4 R152, [R160] ;  /* 0x00000000a098783b */ /* 0x000f2e0000000200 */
[C---:B------:R-:W-:Y:S08]  /*5fe0*/  HMMA.16816.F32 R28, R140.reuse, R156, R28 ;  /* 0x0000009c8c1c723c */ /* 0x040ff0000000181c */
[----:B------:R-:W-:Y:S01]  /*5ff0*/  HMMA.16816.F32 R32, R140, R158, R32 ;  /* 0x0000009e8c20723c */ /* 0x000fe20000001820 */
[----:B------:R-:W5:Y:S07]  /*6000*/  LDSM.16.M88.4 R140, [R161] ;  /* 0x00000000a18c783b */ /* 0x000f6e0000000200 */
[C---:B--2---:R-:W-:Y:S01]  /*6010*/  HMMA.16816.F32 R4, R136.reuse, R144, R4 ;  /* 0x000000908804723c */ /* 0x044fe20000001804 */
[----:B------:R-:W-:Y:S07]  /*6020*/  LDSM.16.M88.4 R156, [R176+-0x3000] ;  /* 0xffd00000b09c783b */ /* 0x000fee0000000200 */
[C---:B------:R-:W-:Y:S01]  /*6030*/  HMMA.16816.F32 R8, R136.reuse, R146, R8 ;  /* 0x000000928808723c */ /* 0x040fe20000001808 */
[----:B------:R-:W-:Y:S07]  /*6040*/  LDSM.16.M88.4 R144, [R185] ;  /* 0x00000000b990783b */ /* 0x000fee0000000200 */
[C---:B---3--:R-:W-:Y:S08]  /*6050*/  HMMA.16816.F32 R12, R136.reuse, R148, R12 ;  /* 0x00000094880c723c */ /* 0x048ff0000000180c */
[C---:B------:R-:W-:Y:S01]  /*6060*/  HMMA.16816.F32 R16, R136.reuse, R150, R16 ;  /* 0x000000968810723c */ /* 0x040fe20000001810 */
[----:B------:R-:W2:Y:S07]  /*6070*/  LDSM.16.M88.4 R148, [R176+-0x4000] ;  /* 0xffc00000b094783b */ /* 0x000eae0000000200 */
[C---:B----4-:R-:W-:Y:S08]  /*6080*/  HMMA.16816.F32 R20, R136.reuse, R152, R20 ;  /* 0x000000988814723c */ /* 0x050ff00000001814 */
[C---:B------:R-:W-:Y:S01]  /*6090*/  HMMA.16816.F32 R24, R136.reuse, R154, R24 ;  /* 0x0000009a8818723c */ /* 0x040fe20000001818 */
[----:B------:R-:W3:Y:S07]  /*60a0*/  LDSM.16.M88.4 R152, [R176+-0x3800] ;  /* 0xffc80000b098783b */ /* 0x000eee0000000200 */
[C---:B-----5:R-:W-:Y:S08]  /*60b0*/  HMMA.16816.F32 R28, R136.reuse, R140, R28 ;  /* 0x0000008c881c723c */ /* 0x060ff0000000181c */
[----:B------:R-:W-:Y:S01]  /*60c0*/  HMMA.16816.F32 R32, R136, R142, R32 ;  /* 0x0000008e8820723c */ /* 0x000fe20000001820 */
[----:B------:R-:W4:Y:S07]  /*60d0*/  LDSM.16.M88.4 R136, [R176+-0x2800] ;  /* 0xffd80000b088783b */ /* 0x000f2e0000000200 */
[C---:B--2---:R-:W-:Y:S01]  /*60e0*/  HMMA.16816.F32 R4, R144.reuse, R148, R4 ;  /* 0x000000949004723c */ /* 0x044fe20000001804 */
[----:B------:R-:W-:Y:S07]  /*60f0*/  LDSM.16.M88.4 R140, [R183+0x4000] ;  /* 0x00400000b78c783b */ /* 0x000fee0000000200 */
[C---:B------:R-:W-:Y:S01]  /*6100*/  HMMA.16816.F32 R8, R144.reuse, R150, R8 ;  /* 0x000000969008723c */ /* 0x040fe20000001808 */
[----:B------:R-:W2:Y:S07]  /*6110*/  LDSM.16.M88.4 R148, [R103+0x2000] ;  /* 0x002000006794783b */ /* 0x000eae0000000200 */
[C---:B---3--:R-:W-:Y:S08]  /*6120*/  HMMA.16816.F32 R12, R144.reuse, R152, R12 ;  /* 0x00000098900c723c */ /* 0x048ff0000000180c */
[C---:B------:R-:W-:Y:S01]  /*6130*/  HMMA.16816.F32 R16, R144.reuse, R154, R16 ;  /* 0x0000009a9010723c */ /* 0x040fe20000001810 */
[----:B------:R-:W3:Y:S07]  /*6140*/  LDSM.16.M88.4 R152, [R103+0x2800] ;  /* 0x002800006798783b */ /* 0x000eee0000000200 */
[C---:B------:R-:W-:Y:S08]  /*6150*/  HMMA.16816.F32 R20, R144.reuse, R156, R20 ;  /* 0x0000009c9014723c */ /* 0x040ff00000001814 */
[C---:B------:R-:W-:Y:S01]  /*6160*/  HMMA.16816.F32 R24, R144.reuse, R158, R24 ;  /* 0x0000009e9018723c */ /* 0x040fe20000001818 */
[----:B------:R-:W5:Y:S07]  /*6170*/  LDSM.16.M88.4 R156, [R103+0x3000] ;  /* 0x00300000679c783b */ /* 0x000f6e0000000200 */
[C---:B----4-:R-:W-:Y:S08]  /*6180*/  HMMA.16816.F32 R28, R144.reuse, R136, R28 ;  /* 0x00000088901c723c */ /* 0x050ff0000000181c */
[----:B------:R-:W-:Y:S01]  /*6190*/  HMMA.16816.F32 R32, R144, R138, R32 ;  /* 0x0000008a9020723c */ /* 0x000fe20000001820 */
[----:B------:R-:W4:Y:S07]  /*61a0*/  LDSM.16.M88.4 R136, [R103+0x3800] ;  /* 0x003800006788783b */ /* 0x000f2e0000000200 */
[C---:B--2---:R-:W-:Y:S01]  /*61b0*/  HMMA.16816.F32 R4, R140.reuse, R148, R4 ;  /* 0x000000948c04723c */ /* 0x044fe20000001804 */
[----:B------:R-:W-:Y:S07]  /*61c0*/  LDSM.16.M88.4 R144, [R184+0x4000] ;  /* 0x00400000b890783b */ /* 0x000fee0000000200 */
[C---:B------:R-:W-:Y:S01]  /*61d0*/  HMMA.16816.F32 R8, R140.reuse, R150, R8 ;  /* 0x000000968c08723c */ /* 0x040fe20000001808 */
[----:B------:R-:W2:Y:S07]  /*61e0*/  LDSM.16.M88.4 R148, [R162] ;  /* 0x00000000a294783b */ /* 0x000eae0000000200 */
[C---:B---3--:R-:W-:Y:S08]  /*61f0*/  HMMA.16816.F32 R12, R140.reuse, R152, R12 ;  /* 0x000000988c0c723c */ /* 0x048ff0000000180c */
[C---:B------:R-:W-:Y:S01]  /*6200*/  HMMA.16816.F32 R16, R140.reuse, R154, R16 ;  /* 0x0000009a8c10723c */ /* 0x040fe20000001810 */
[----:B------:R-:W3:Y:S07]  /*6210*/  LDSM.16.M88.4 R152, [R163] ;  /* 0x00000000a398783b */ /* 0x000eee0000000200 */
[C---:B-----5:R-:W-:Y:S01]  /*6220*/  HMMA.16816.F32 R20, R140.reuse, R156, R20 ;  /* 0x0000009c8c14723c */ /* 0x060fe20000001814 */
[----:B------:R-:W-:Y:S07]  /*6230*/  LDSM.16.M88.4 R160, [R165] ;  /* 0x00000000a5a0783b */ /* 0x000fee0000000200 */
[C---:B------:R-:W-:Y:S01]  /*6240*/  HMMA.16816.F32 R24, R140.reuse, R158, R24 ;  /* 0x0000009e8c18723c */ /* 0x040fe20000001818 */
[----:B------:R-:W5:Y:S07]  /*6250*/  LDSM.16.M88.4 R156, [R164] ;  /* 0x00000000a49c783b */ /* 0x000f6e0000000200 */
[C---:B----4-:R-:W-:Y:S08]  /*6260*/  HMMA.16816.F32 R28, R140.reuse, R136, R28 ;  /* 0x000000888c1c723c */ /* 0x050ff0000000181c */
[----:B------:R-:W-:Y:S01]  /*6270*/  HMMA.16816.F32 R32, R140, R138, R32 ;  /* 0x0000008a8c20723c */ /* 0x000fe20000001820 */
[----:B------:R-:W-:Y:S07]  /*6280*/  LDSM.16.M88.4 R140, [R166] ;  /* 0x00000000a68c783b */ /* 0x000fee0000000200 */
[C---:B--2---:R-:W-:Y:S01]  /*6290*/  HMMA.16816.F32 R4, R144.reuse, R148, R4 ;  /* 0x000000949004723c */ /* 0x044fe20000001804 */
[----:B------:R-:W2:Y:S07]  /*62a0*/  LDSM.16.M88.4 R136, [R186+0x4000] ;  /* 0x00400000ba88783b */ /* 0x000eae0000000200 */
[C---:B------:R-:W-:Y:S01]  /*62b0*/  HMMA.16816.F32 R8, R144.reuse, R150, R8 ;  /* 0x000000969008723c */ /* 0x040fe20000001808 */
[----:B------:R-:W4:Y:S07]  /*62c0*/  LDSM.16.M88.4 R148, [R167] ;  /* 0x00000000a794783b */ /* 0x000f2e0000000200 */
[C---:B---3--:R-:W-:Y:S01]  /*62d0*/  HMMA.16816.F32 R12, R144.reuse, R152, R12 ;  /* 0x00000098900c723c */ /* 0x048fe2000000180c */
[----:B------:R-:W3:Y:S07]  /*62e0*/  LDSM.16.M88.4 R164, [R168] ;  /* 0x00000000a8a4783b */ /* 0x000eee0000000200 */
[C---:B------:R-:W-:Y:S01]  /*62f0*/  HMMA.16816.F32 R16, R144.reuse, R154, R16 ;  /* 0x0000009a9010723c */ /* 0x040fe20000001810 */
[----:B------:R-:W-:Y:S07]  /*6300*/  LDSM.16.M88.4 R152, [R185+0x4000] ;  /* 0x00400000b998783b */ /* 0x000fee0000000200 */
[C---:B-----5:R-:W-:Y:S08]  /*6310*/  HMMA.16816.F32 R20, R144.reuse, R156, R20 ;  /* 0x0000009c9014723c */ /* 0x060ff00000001814 */
[C---:B------:R-:W-:Y:S01]  /*6320*/  HMMA.16816.F32 R24, R144.reuse, R158, R24 ;  /* 0x0000009e9018723c */ /* 0x040fe20000001818 */
[----:B------:R-:W-:Y:S07]  /*6330*/  LDSM.16.M88.4 R156, [R176+-0x2000] ;  /* 0xffe00000b09c783b */ /* 0x000fee0000000200 */
[C---:B------:R-:W-:Y:S08]  /*6340*/  HMMA.16816.F32 R28, R144.reuse, R160, R28 ;  /* 0x000000a0901c723c */ /* 0x040ff0000000181c */
[----:B------:R-:W-:Y:S01]  /*6350*/  HMMA.16816.F32 R32, R144, R162, R32 ;  /* 0x000000a29020723c */ /* 0x000fe20000001820 */
[----:B------:R-:W5:Y:S07]  /*6360*/  LDSM.16.M88.4 R144, [R169] ;  /* 0x00000000a990783b */ /* 0x000f6e0000000200 */
[C---:B--2---:R-:W-:Y:S01]  /*6370*/  HMMA.16816.F32 R4, R136.reuse, R140, R4 ;  /* 0x0000008c8804723c */ /* 0x044fe20000001804 */
[----:B------:R-:W2:Y:S07]  /*6380*/  LDSM.16.M88.4 R160, [R176+-0x1800] ;  /* 0xffe80000b0a0783b */ /* 0x000eae0000000200 */
[C---:B------:R-:W-:Y:S01]  /*6390*/  HMMA.16816.F32 R8, R136.reuse, R142, R8 ;  /* 0x0000008e8808723c */ /* 0x040fe20000001808 */
[----:B------:R-:W1:Y:S07]  /*63a0*/  LDSM.16.M88.4 R140, [R176+-0x1000] ;  /* 0xfff00000b08c783b */ /* 0x000e6e0000000200 */
[C---:B----4-:R-:W-:Y:S08]  /*63b0*/  HMMA.16816.F32 R12, R136.reuse, R148, R12 ;  /* 0x00000094880c723c */ /* 0x050ff0000000180c */
[C---:B------:R-:W-:Y:S01]  /*63c0*/  HMMA.16816.F32 R16, R136.reuse, R150, R16 ;  /* 0x000000968810723c */ /* 0x040fe20000001810 */
[----:B------:R-:W4:Y:S07]  /*63d0*/  LDSM.16.M88.4 R148, [R176+-0x800] ;  /* 0xfff80000b094783b */ /* 0x000f2e0000000200 */
[C---:B---3--:R-:W-:Y:S08]  /*63e0*/  HMMA.16816.F32 R20, R136.reuse, R164, R20 ;  /* 0x000000a48814723c */ /* 0x048ff00000001814 */
[C---:B------:R-:W-:Y:S01]  /*63f0*/  HMMA.16816.F32 R24, R136.reuse, R166, R24 ;  /* 0x000000a68818723c */ /* 0x040fe20000001818 */
[----:B------:R-:W-:Y:S07]  /*6400*/  LDSM.16.M88.4 R164, [R103+0x5000] ;  /* 0x0050000067a4783b */ /* 0x000fee0000000200 */
[C---:B-----5:R-:W-:Y:S08]  /*6410*/  HMMA.16816.F32 R28, R136.reuse, R144, R28 ;  /* 0x00000090881c723c */ /* 0x060ff0000000181c */
[----:B------:R-:W-:Y:S01]  /*6420*/  HMMA.16816.F32 R32, R136, R146, R32 ;  /* 0x000000928820723c */ /* 0x000fe20000001820 */
[----:B------:R-:W-:Y:S07]  /*6430*/  LDSM.16.M88.4 R136, [R183+0x8000] ;  /* 0x00800000b788783b */ /* 0x000fee0000000200 */
[C---:B------:R-:W-:Y:S01]  /*6440*/  HMMA.16816.F32 R4, R152.reuse, R156, R4 ;  /* 0x0000009c9804723c */ /* 0x040fe20000001804 */
[----:B------:R-:W3:Y:S07]  /*6450*/  LDSM.16.M88.4 R144, [R103+0x4000] ;  /* 0x004000006790783b */ /* 0x000eee0000000200 */
[C---:B------:R-:W-:Y:S01]  /*6460*/  HMMA.16816.F32 R8, R152.reuse, R158, R8 ;  /* 0x0000009e9808723c */ /* 0x040fe20000001808 */
[----:B------:R-:W5:Y:S07]  /*6470*/  LDSM.16.M88.4 R156, [R103+0x4800] ;  /* 0x00480000679c783b */ /* 0x000f6e0000000200 */
[C---:B--2---:R-:W-:Y:S08]  /*6480*/  HMMA.16816.F32 R12, R152.reuse, R160, R12 ;  /* 0x000000a0980c723c */ /* 0x044ff0000000180c */
[C---:B------:R-:W-:Y:S01]  /*6490*/  HMMA.16816.F32 R16, R152.reuse, R162, R16 ;  /* 0x000000a29810723c */ /* 0x040fe20000001810 */
[----:B------:R-:W-:Y:S07]  /*64a0*/  LDSM.16.M88.4 R160, [R171] ;  /* 0x00000000aba0783b */ /* 0x000fee0000000200 */
[C---:B-1----:R-:W-:Y:S08]  /*64b0*/  HMMA.16816.F32 R20, R152.reuse, R140, R20 ;  /* 0x0000008c9814723c */ /* 0x042ff00000001814 */
[C---:B------:R-:W-:Y:S01]  /*64c0*/  HMMA.16816.F32 R24, R152.reuse, R142, R24 ;  /* 0x0000008e9818723c */ /* 0x040fe20000001818 */
[----:B------:R-:W1:Y:S07]  /*64d0*/  LDSM.16.M88.4 R140, [R103+0x5800] ;  /* 0x00580000678c783b */ /* 0x000e6e0000000200 */
[C---:B----4-:R-:W-:Y:S08]  /*64e0*/  HMMA.16816.F32 R28, R152.reuse, R148, R28 ;  /* 0x00000094981c723c */ /* 0x050ff0000000181c */
[----:B------:R-:W-:Y:S01]  /*64f0*/  HMMA.16816.F32 R32, R152, R150, R32 ;  /* 0x000000969820723c */ /* 0x000fe20000001820 */
[----:B------:R-:W-:Y:S07]  /*6500*/  LDSM.16.M88.4 R152, [R170] ;  /* 0x00000000aa98783b */ /* 0x000fee0000000200 */
[C---:B---3--:R-:W-:Y:S01]  /*6510*/  HMMA.16816.F32 R4, R136.reuse, R144, R4 ;  /* 0x000000908804723c */ /* 0x048fe20000001804 */
[----:B------:R-:W2:Y:S07]  /*6520*/  LDSM.16.M88.4 R148, [R184+0x8000] ;  /* 0x00800000b894783b */ /* 0x000eae0000000200 */
[C---:B------:R-:W-:Y:S01]  /*6530*/  HMMA.16816.F32 R8, R136.reuse, R146, R8 ;  /* 0x000000928808723c */ /* 0x040fe20000001808 */
[----:B------:R-:W3:Y:S07]  /*6540*/  LDSM.16.M88.4 R168, [R172] ;  /* 0x00000000aca8783b */ /* 0x000eee0000000200 */
[C---:B-----5:R-:W-:Y:S01]  /*6550*/  HMMA.16816.F32 R12, R136.reuse, R156, R12 ;  /* 0x0000009c880c723c */ /* 0x060fe2000000180c */
[----:B------:R-:W4:Y:S07]  /*6560*/  LDSM.16.M88.4 R144, [R173] ;  /* 0x00000000ad90783b */ /* 0x000f2e0000000200 */
[C---:B------:R-:W-:Y:S01]  /*6570*/  HMMA.16816.F32 R16, R136.reuse, R158, R16 ;  /* 0x0000009e8810723c */ /* 0x040fe20000001810 */
[----:B------:R-:W-:Y:S07]  /*6580*/  LDSM.16.M88.4 R156, [R186+0x8000] ;  /* 0x00800000ba9c783b */ /* 0x000fee0000000200 */
[C---:B------:R-:W-:Y:S08]  /*6590*/  HMMA.16816.F32 R20, R136.reuse, R164, R20 ;  /* 0x000000a48814723c */ /* 0x040ff00000001814 */
[C---:B------:R-:W-:Y:S01]  /*65a0*/  HMMA.16816.F32 R24, R136.reuse, R166, R24 ;  /* 0x000000a68818723c */ /* 0x040fe20000001818 */
[----:B------:R-:W5:Y:S07]  /*65b0*/  LDSM.16.M88.4 R164, [R174] ;  /* 0x00000000aea4783b */ /* 0x000f6e0000000200 */
[C---:B-1----:R-:W-:Y:S08]  /*65c0*/  HMMA.16816.F32 R28, R136.reuse, R140, R28 ;  /* 0x0000008c881c723c */ /* 0x042ff0000000181c */
[----:B------:R-:W-:Y:S01]  /*65d0*/  HMMA.16816.F32 R32, R136, R142, R32 ;  /* 0x0000008e8820723c */ /* 0x000fe20000001820 */
[----:B------:R-:W1:Y:S07]  /*65e0*/  LDSM.16.M88.4 R136, [R175] ;  /* 0x00000000af88783b */ /* 0x000e6e0000000200 */
[C---:B--2---:R-:W-:Y:S01]  /*65f0*/  HMMA.16816.F32 R4, R148.reuse, R152, R4 ;  /* 0x000000989404723c */ /* 0x044fe20000001804 */
[----:B------:R-:W2:Y:S07]  /*6600*/  LDSM.16.M88.4 R140, [R181] ;  /* 0x00000000b58c783b */ /* 0x000eae0000000200 */
[C---:B------:R-:W-:Y:S01]  /*6610*/  HMMA.16816.F32 R8, R148.reuse, R154, R8 ;  /* 0x0000009a9408723c */ /* 0x040fe20000001808 */
[----:B------:R-:W1:Y:S07]  /*6620*/  LDSM.16.M88.4 R152, [R182] ;  /* 0x00000000b698783b */ /* 0x000e6e0000000200 */
[C---:B------:R-:W-:Y:S01]  /*6630*/  HMMA.16816.F32 R12, R148.reuse, R160, R12 ;  /* 0x000000a0940c723c */ /* 0x040fe2000000180c */
[----:B------:R-:W-:Y:S07]  /*6640*/  LDSM.16.M88.4 R172, [R176] ;  /* 0x00000000b0ac783b */ /* 0x000fee0000000200 */
[C---:B------:R-:W-:Y:S01]  /*6650*/  HMMA.16816.F32 R16, R148.reuse, R162, R16 ;  /* 0x000000a29410723c */ /* 0x040fe20000001810 */
[----:B------:R-:W1:Y:S07]  /*6660*/  LDSM.16.M88.4 R160, [R185+0x8000] ;  /* 0x00800000b9a0783b */ /* 0x000e6e0000000200 */
[C---:B---3--:R-:W-:Y:S08]  /*6670*/  HMMA.16816.F32 R20, R148.reuse, R168, R20 ;  /* 0x000000a89414723c */ /* 0x048ff00000001814 */
[C---:B------:R-:W-:Y:S08]  /*6680*/  HMMA.16816.F32 R24, R148.reuse, R170, R24 ;  /* 0x000000aa9418723c */ /* 0x040ff00000001818 */
[C---:B----4-:R-:W-:Y:S08]  /*6690*/  HMMA.16816.F32 R28, R148.reuse, R144, R28 ;  /* 0x00000090941c723c */ /* 0x050ff0000000181c */
[----:B------:R-:W-:Y:S08]  /*66a0*/  HMMA.16816.F32 R32, R148, R146, R32 ;  /* 0x000000929420723c */ /* 0x000ff00000001820 */
[C---:B-----5:R-:W-:Y:S08]  /*66b0*/  HMMA.16816.F32 R4, R156.reuse, R164, R4 ;  /* 0x000000a49c04723c */ /* 0x060ff00000001804 */
[C---:B------:R-:W-:Y:S08]  /*66c0*/  HMMA.16816.F32 R8, R156.reuse, R166, R8 ;  /* 0x000000a69c08723c */ /* 0x040ff00000001808 */
[C---:B-1----:R-:W-:Y:S08]  /*66d0*/  HMMA.16816.F32 R12, R156.reuse, R136, R12 ;  /* 0x000000889c0c723c */ /* 0x042ff0000000180c */
[C---:B------:R-:W-:Y:S01]  /*66e0*/  HMMA.16816.F32 R16, R156.reuse, R138, R16 ;  /* 0x0000008a9c10723c */ /* 0x040fe20000001810 */
[----:B------:R-:W1:Y:S07]  /*66f0*/  LDSM.16.M88.4 R136, [R176+0x800] ;  /* 0x00080000b088783b */ /* 0x000e6e0000000200 */
[C---:B--2---:R-:W-:Y:S08]  /*6700*/  HMMA.16816.F32 R20, R156.reuse, R140, R20 ;  /* 0x0000008c9c14723c */ /* 0x044ff00000001814 */
[C---:B------:R-:W-:Y:S08]  /*6710*/  HMMA.16816.F32 R24, R156.reuse, R142, R24 ;  /* 0x0000008e9c18723c */ /* 0x040ff00000001818 */
[C---:B------:R-:W-:Y:S08]  /*6720*/  HMMA.16816.F32 R28, R156.reuse, R152, R28 ;  /* 0x000000989c1c723c */ /* 0x040ff0000000181c */
[----:B------:R-:W-:Y:S08]  /*6730*/  HMMA.16816.F32 R32, R156, R154, R32 ;  /* 0x0000009a9c20723c */ /* 0x000ff00000001820 */
[C---:B------:R-:W-:Y:S08]  /*6740*/  HMMA.16816.F32 R4, R160.reuse, R172, R4 ;  /* 0x000000aca004723c */ /* 0x040ff00000001804 */
[C---:B------:R-:W-:Y:S08]  /*6750*/  HMMA.16816.F32 R8, R160.reuse, R174, R8 ;  /* 0x000000aea008723c */ /* 0x040ff00000001808 */
[C---:B-1----:R-:W-:Y:S08]  /*6760*/  HMMA.16816.F32 R12, R160.reuse, R136, R12 ;  /* 0x00000088a00c723c */ /* 0x042ff0000000180c */
[----:B------:R-:W-:Y:S01]  /*6770*/  FMUL.FTZ R0, R4, c[0x0][0x320] ;  /* 0x0000c80004007a20 */ /* 0x000fe20000410000 */
[C---:B------:R-:W-:Y:S03]  /*6780*/  HMMA.16816.F32 R16, R160.reuse, R138, R16 ;  /* 0x0000008aa010723c */ /* 0x040fe60000001810 */
[----:B------:R1:W2:Y:S04]  /*6790*/  MUFU.TANH R140, R0 ;  /* 0x00000000008c7308 */ /* 0x0002a80000002400 */
[----:B------:R-:W-:Y:S02]  /*67a0*/  FMUL.FTZ R10, R10, c[0x0][0x320] ;  /* 0x0000c8000a0a7a20 */ /* 0x000fe40000410000 */
[----:B------:R-:W-:Y:S04]  /*67b0*/  FMUL.FTZ R3, R11, c[0x0][0x320] ;  /* 0x0000c8000b037a20 */ /* 0x000fe80000410000 */
[----:B------:R-:W3:Y:S02]  /*67c0*/  MUFU.TANH R141, R10 ;  /* 0x0000000a008d7308 */ /* 0x000ee40000002400 */
[----:B------:R-:W-:Y:S08]  /*67d0*/  FMUL.FTZ R2, R12, c[0x0][0x320] ;  /* 0x0000c8000c027a20 */ /* 0x000ff00000410000 */
[----:B------:R4:W2:Y:S01]  /*67e0*/  MUFU.TANH R152, R2 ;  /* 0x0000000200987308 */ /* 0x0008a20000002400 */
[----:B-1----:R-:W-:Y:S09]  /*67f0*/  FMUL.FTZ R0, R5, c[0x0][0x320] ;  /* 0x0000c80005007a20 */ /* 0x002ff20000410000 */
[----:B------:R1:W1:Y:S10]  /*6800*/  MUFU.TANH R144, R0 ;  /* 0x0000000000907308 */ /* 0x0002740000002400 */
[----:B------:R-:W2:Y:S01]  /*6810*/  MUFU.TANH R137, R3 ;  /* 0x0000000300897308 */ /* 0x000ea20000002400 */
[----:B----4-:R-:W-:Y:S09]  /*6820*/  FMUL.FTZ R2, R19, c[0x0][0x320] ;  /* 0x0000c80013027a20 */ /* 0x010ff20000410000 */
[----:B------:R-:W4:Y:S01]  /*6830*/  MUFU.TANH R154, R2 ;  /* 0x00000002009a7308 */ /* 0x000f220000002400 */
[----:B-1----:R-:W-:Y:S09]  /*6840*/  FMUL.FTZ R0, R6, c[0x0][0x320] ;  /* 0x0000c80006007a20 */ /* 0x002ff20000410000 */
[----:B------:R1:W1:Y:S02]  /*6850*/  MUFU.TANH R143, R0 ;  /* 0x00000000008f7308 */ /* 0x0002640000002400 */
[----:B-1----:R-:W-:Y:S02]  /*6860*/  FMUL.FTZ R0, R7, c[0x0][0x320] ;  /* 0x0000c80007007a20 */ /* 0x002fe40000410000 */
[----:B------:R-:W1:Y:S06]  /*6870*/  LDSM.16.M88.4 R4, [R176+0x1000] ;  /* 0x00100000b004783b */ /* 0x000e6c0000000200 */
[----:B------:R5:W1:Y:S02]  /*6880*/  MUFU.TANH R145, R0 ;  /* 0x0000000000917308 */ /* 0x000a640000002400 */
[----:B-----5:R-:W-:Y:S08]  /*6890*/  FMUL.FTZ R0, R8, c[0x0][0x320] ;  /* 0x0000c80008007a20 */ /* 0x020ff00000410000 */
[----:B------:R5:W2:Y:S01]  /*68a0*/  MUFU.TANH R142, R0 ;  /* 0x00000000008e7308 */ /* 0x000aa20000002400 */
[C---:B-1----:R-:W-:Y:S08]  /*68b0*/  HMMA.16816.F32 R20, R160.reuse, R4, R20 ;  /* 0x00000004a014723c */ /* 0x042ff00000001814 */
[C---:B------:R-:W-:Y:S04]  /*68c0*/  HMMA.16816.F32 R24, R160.reuse, R6, R24 ;  /* 0x00000006a018723c */ /* 0x040fe80000001818 */
[----:B-----5:R-:W-:Y:S02]  /*68d0*/  FMUL.FTZ R0, R9, c[0x0][0x320] ;  /* 0x0000c80009007a20 */ /* 0x020fe40000410000 */
[----:B------:R-:W1:Y:S02]  /*68e0*/  LDSM.16.M88.4 R8, [R176+0x1800] ;  /* 0x00180000b008783b */ /* 0x000e640000000200 */
[----:B------:R-:W-:Y:S04]  /*68f0*/  DEPBAR.LE SB0, 0x0 ;  /* 0x000080000000791a */ /* 0x000fe80000000000 */
[----:B------:R5:W1:Y:S02]  /*6900*/  MUFU.TANH R136, R0 ;  /* 0x0000000000887308 */ /* 0x000a640000002400 */
[----:B------:R-:W-:Y:S01]  /*6910*/  BAR.SYNC.DEFER_BLOCKING 0x0 ;  /* 0x0000000000007b1d */ /* 0x000fe20000010000 */
[----:B-----5:R-:W-:Y:S07]  /*6920*/  FMUL.FTZ R0, R13, c[0x0][0x320] ;  /* 0x0000c8000d007a20 */ /* 0x020fee0000410000 */
[----:B------:R5:W2:Y:S01]  /*6930*/  MUFU.TANH R150, R0 ;  /* 0x0000000000967308 */ /* 0x000aa20000002400 */
[C---:B-1----:R-:W-:Y:S08]  /*6940*/  HMMA.16816.F32 R28, R160.reuse, R8, R28 ;  /* 0x00000008a01c723c */ /* 0x042ff0000000181c */
[----:B------:R-:W-:Y:S04]  /*6950*/  HMMA.16816.F32 R32, R160, R10, R32 ;  /* 0x0000000aa020723c */ /* 0x000fe80000001820 */
[----:B-----5:R-:W-:Y:S04]  /*6960*/  FMUL.FTZ R0, R14, c[0x0][0x320] ;  /* 0x0000c8000e007a20 */ /* 0x020fe80000410000 */
[----:B------:R1:W1:Y:S04]  /*6970*/  MUFU.TANH R151, R0 ;  /* 0x0000000000977308 */ /* 0x0002680000002400 */
[----:B-1----:R-:W-:Y:S06]  /*6980*/  FMUL.FTZ R0, R15, c[0x0][0x320] ;  /* 0x0000c8000f007a20 */ /* 0x002fec0000410000 */
[----:B------:R1:W1:Y:S02]  /*6990*/  MUFU.TANH R153, R0 ;  /* 0x0000000000997308 */ /* 0x0002640000002400 */
[----:B-1----:R-:W-:Y:S08]  /*69a0*/  FMUL.FTZ R0, R16, c[0x0][0x320] ;  /* 0x0000c80010007a20 */ /* 0x002ff00000410000 */
        /* <DEDUP_REMOVED lines=36> */
[----:B------:R1:W1:Y:S01]  /*6bf0*/  MUFU.TANH R161, R0 ;  /* 0x0000000000a17308 */ /* 0x0002620000002400 */
[----:B------:R-:W-:-:S05]  /*6c00*/  @!P2 BRA `(.L_x_57) ;  /* 0x000004a00000a947 */ /* 0x000fca0003800000 */
[----:B-1234-:R-:W-:Y:S01]  /*6c10*/  IMAD.MOV.U32 R0, RZ, RZ, 0x1 ;  /* 0x00000001ff007424 */ /* 0x01efe200078e00ff */
[----:B------:R-:W-:Y:S01]  /*6c20*/  SHF.R.S32.HI R195, RZ, 0x1f, R198 ;  /* 0x0000001fffc37819 */ /* 0x000fe200000114c6 */
[----:B------:R-:W-:Y:S01]  /*6c30*/  IMAD R2, R191, 0x40, R201 ;  /* 0x00000040bf027824 */ /* 0x000fe200078e02c9 */
[----:B------:R-:W-:Y:S01]  /*6c40*/  SHF.R.S32.HI R219, RZ, 0x1f, R197 ;  /* 0x0000001fffdb7819 */ /* 0x000fe200000114c5 */
[----:B------:R-:W-:Y:S01]  /*6c50*/  IMAD.MOV.U32 R188, RZ, RZ, RZ ;  /* 0x000000ffffbc7224 */ /* 0x000fe200078e00ff */
[----:B------:R-:W-:Y:S01]  /*6c60*/  ISETP.NE.AND P2, PT, R0, c[0x0][0x2b8], PT ;  /* 0x0000ae0000007a0c */ /* 0x000fe20003f45270 */
[----:B------:R-:W-:Y:S01]  /*6c70*/  IMAD R0, R196, 0x20, R200 ;  /* 0x00000020c4007824 */ /* 0x000fe200078e02c8 */
[C---:B------:R-:W-:Y:S01]  /*6c80*/  SHF.L.U64.HI R11, R198.reuse, 0x1, R195 ;  /* 0x00000001c60b7819 */ /* 0x040fe200000102c3 */
[----:B------:R-:W-:Y:S01]  /*6c90*/  IMAD.SHL.U32 R14, R198, 0x2, RZ ;  /* 0x00000002c60e7824 */ /* 0x000fe200078e00ff */
[----:B------:R-:W-:Y:S01]  /*6ca0*/  SHF.R.S32.HI R195, RZ, 0x1f, R192 ;  /* 0x0000001fffc37819 */ /* 0x000fe200000114c0 */
[C---:B------:R-:W-:Y:S01]  /*6cb0*/  IMAD.SHL.U32 R13, R197.reuse, 0x2, RZ ;  /* 0x00000002c50d7824 */ /* 0x040fe200078e00ff */
[----:B------:R-:W-:Y:S01]  /*6cc0*/  IADD3 R2, R2, -0x40, R0 ;  /* 0xffffffc002027810 */ /* 0x000fe20007ffe000 */
[C---:B------:R-:W-:Y:S01]  /*6cd0*/  IMAD.SHL.U32 R12, R192.reuse, 0x2, RZ ;  /* 0x00000002c00c7824 */ /* 0x040fe200078e00ff */
[----:B------:R-:W-:Y:S02]  /*6ce0*/  SHF.L.U64.HI R9, R197, 0x1, R219 ;  /* 0x00000001c5097819 */ /* 0x000fe400000102db */
[----:B------:R-:W-:Y:S01]  /*6cf0*/  SHF.L.U64.HI R10, R192, 0x1, R195 ;  /* 0x00000001c00a7819 */ /* 0x000fe200000102c3 */
[----:B------:R-:W-:Y:S02]  /*6d00*/  IMAD.MOV.U32 R0, RZ, RZ, R2 ;  /* 0x000000ffff007224 */ /* 0x000fe400078e0002 */
[----:B------:R-:W-:Y:S05]  /*6d10*/  @P2 IMAD.HI.U32 R3, R2, c[0x0][0x2bc], RZ ;  /* 0x0000af0002032a27 */ /* 0x000fea00078e00ff */
[----:B------:R-:W-:Y:S04]  /*6d20*/  @P2 SHF.R.U32.HI R0, RZ, c[0x0][0x2c0], R3 ;  /* 0x0000b000ff002a19 */ /* 0x000fe80000011603 */
[C---:B------:R-:W-:Y:S04]  /*6d30*/  @!P6 IADD3 R3, P2, R0.reuse, R204, RZ ;  /* 0x000000cc0003e210 */ /* 0x040fe80007f5e0ff */
[----:B------:R-:W-:Y:S01]  /*6d40*/  @!P6 LEA.HI.X.SX32 R5, R0, R209, 0x1, P2 ;  /* 0x000000d10005e211 */ /* 0x000fe200010f0eff */
[----:B------:R-:W-:Y:S01]  /*6d50*/  IMAD.MOV R0, RZ, RZ, -R0 ;  /* 0x000000ffff007224 */ /* 0x000fe200078e0a00 */
[C---:B------:R-:W-:Y:S03]  /*6d60*/  @!P6 LEA R4, P2, R3.reuse, c[0x0][0x2a0], 0x2 ;  /* 0x0000a8000304ea11 */ /* 0x040fe600078410ff */
[----:B------:R-:W-:Y:S01]  /*6d70*/  IMAD R189, R0, c[0x0][0x2b8], R2 ;  /* 0x0000ae0000bd7a24 */ /* 0x000fe200078e0202 */
[----:B------:R-:W-:Y:S03]  /*6d80*/  @!P6 LEA.HI.X R5, R3, c[0x0][0x2a4], R5, 0x2, P2 ;  /* 0x0000a9000305ea11 */ /* 0x000fe600010f1405 */
[C---:B------:R-:W-:Y:S01]  /*6d90*/  IMAD.WIDE.U32 R2, R189.reuse, c[0x0][0x1e0], RZ ;  /* 0x00007800bd027a25 */ /* 0x040fe200078e00ff */
[----:B------:R-:W-:Y:S01]  /*6da0*/  SHF.R.S32.HI R0, RZ, 0x1f, R189 ;  /* 0x0000001fff007819 */ /* 0x000fe200000114bd */
[----:B------:R-:W2:Y:S04]  /*6db0*/  @!P6 LDG.E R188, [R4.64] ;  /* 0x0000000604bce981 */ /* 0x000ea8000c1e1900 */
[----:B------:R-:W-:Y:S04]  /*6dc0*/  IMAD R0, R0, c[0x0][0x1e0], RZ ;  /* 0x0000780000007a24 */ /* 0x000fe800078e02ff */
[----:B------:R-:W-:Y:S04]  /*6dd0*/  IMAD R0, R189, c[0x0][0x1e4], R0 ;  /* 0x00007900bd007a24 */ /* 0x000fe800078e0200 */
[----:B------:R-:W-:Y:S01]  /*6de0*/  IMAD.IADD R3, R3, 0x1, R0 ;  /* 0x0000000103037824 */ /* 0x000fe200078e0200 */
[----:B--2---:R-:W-:Y:S03]  /*6df0*/  SHF.R.S32.HI R0, RZ, 0x1f, R188 ;  /* 0x0000001fff007819 */ /* 0x004fe600000114bc */
[----:B------:R-:W-:Y:S04]  /*6e00*/  IMAD.WIDE.U32 R2, R188, c[0x0][0x1f0], R2 ;  /* 0x00007c00bc027a25 */ /* 0x000fe800078e0002 */
[----:B------:R-:W-:Y:S01]  /*6e10*/  IMAD R4, R0, c[0x0][0x1f0], RZ ;  /* 0x00007c0000047a24 */ /* 0x000fe200078e02ff */
[----:B------:R-:W-:Y:S03]  /*6e20*/  IADD3 R0, P2, R202, R2, RZ ;  /* 0x00000002ca007210 */ /* 0x000fe60007f5e0ff */
[----:B------:R-:W-:Y:S05]  /*6e30*/  IMAD R4, R188, c[0x0][0x1f4], R4 ;  /* 0x00007d00bc047a24 */ /* 0x000fea00078e0204 */
[----:B------:R-:W-:Y:S02]  /*6e40*/  IADD3.X R2, R208, R3, R4, P2, !PT ;  /* 0x00000003d0027210 */ /* 0x000fe400017fe404 */
[C---:B------:R-:W-:Y:S04]  /*6e50*/  LEA R8, P2, R0.reuse, c[0x0][0x1c8], 0x1 ;  /* 0x0000720000087a11 */ /* 0x040fe800078408ff */
[----:B------:R-:W-:Y:S01]  /*6e60*/  LEA.HI.X R5, R0, c[0x0][0x1cc], R2, 0x1, P2 ;  /* 0x0000730000057a11 */ /* 0x000fe200010f0c02 */
[----:B------:R-:W-:-:S06]  /*6e70*/  BRA.DIV ~URZ, `(.L_x_58) ;  /* 0x00006e827f007947 */ /* 0x000fcc000b800000 */
[----:B------:R1:W2:Y:S02]  /*6e80*/  SHFL.IDX PT, R4, R5, RZ, 0x181f ;  /* 0x00181fff05047589 */ /* 0x0002a400000e0000 */
.L_x_136:
[----:B------:R-:W-:-:S05]  /*6e90*/  BRA.DIV ~URZ, `(.L_x_59) ;  /* 0x00006ed27f007947 */ /* 0x000fca000b800000 */
[----:B------:R-:W3:Y:S01]  /*6ea0*/  SHFL.IDX PT, R0, R8, RZ, 0x181f ;  /* 0x00181fff08007589 */ /* 0x000ee200000e0000 */
[C---:B------:R-:W-:Y:S02]  /*6eb0*/  IADD3 R2, -R190.reuse, 0x10, RZ ;  /* 0x00000010be027810 */ /* 0x040fe40007ffe1ff */
[----:B------:R-:W-:Y:S02]  /*6ec0*/  ISETP.NE.U32.AND P2, PT, R190, RZ, PT ;  /* 0x000000ffbe00720c */ /* 0x000fe40003f45070 */
[----:B------:R-:W-:Y:S04]  /*6ed0*/  LOP3.LUT R2, R2, 0xf, RZ, 0xc0, !PT ;  /* 0x0000000f02027812 */ /* 0x000fe800078ec0ff */
[----:B---3--:R-:W-:Y:S04]  /*6ee0*/  IADD3 R2, P4, P3, R2, R0, R12 ;  /* 0x0000000002027210 */ /* 0x008fe80007b9e00c */
[----:B--2---:R-:W-:Y:S05]  /*6ef0*/  IADD3.X R3, RZ, R4, R10, P4, P3 ;  /* 0x00000004ff037210 */ /* 0x004fea00027e640a */
[----:B------:R-:W-:Y:S01]  /*6f00*/  @!PT LDS RZ, [RZ] ;  /* 0x00000000fffff984 */ /* 0x000fe20000000800 */
[----:B------:R-:W-:Y:S01]  /*6f10*/  @!PT LDS RZ, [RZ] ;  /* 0x00000000fffff984 */ /* 0x000fe20000000800 */
[----:B------:R2:W-:Y:S01]  /*6f20*/  LDGSTS.E.BYPASS.LTC128B.128.ZFILL [R187+0x6100], [R2.64], P2 ;  /* 0x0610000002bb7fae */ /* 0x0005e20009141d46 */
[----:B------:R-:W-:Y:S05]  /*6f30*/  IADD3 R6, P2, R0, R13, RZ ;  /* 0x0000000d00067210 */ /* 0x000fea0007f5e0ff */
[----:B------:R-:W-:Y:S05]  /*6f40*/  IMAD.X R7, R4, 0x1, R9, P2 ;  /* 0x0000000104077824 */ /* 0x000fea00010e0609 */
[----:B------:R3:W-:Y:S01]  /*6f50*/  LDGSTS.E.BYPASS.LTC128B.128 [R187+0x8100], [R6.64], !P0 ;  /* 0x0810000006bb7fae */ /* 0x0007e2000c101d46 */
[----:B--2---:R-:W-:Y:S03]  /*6f60*/  IADD3 R2, P2, R0, R14, RZ ;  /* 0x0000000e00027210 */ /* 0x004fe60007f5e0ff */
[----:B------:R3:W2:Y:S02]  /*6f70*/  SHFL.IDX PT, R0, R8, 0x1, 0x181f ;  /* 0x00381f0008007f89 */ /* 0x0006a400000e0000 */
[----:B------:R-:W-:Y:S02]  /*6f80*/  IMAD.X R3, R4, 0x1, R11, P2 ;  /* 0x0000000104037824 */ /* 0x000fe400010e060b */
[----:B------:R3:W4:Y:S04]  /*6f90*/  SHFL.IDX PT, R4, R5, 0x1, 0x181f ;  /* 0x00381f0005047f89 */ /* 0x00072800000e0000 */
[----:B------:R3:W-:Y:S02]  /*6fa0*/  LDGSTS.E.BYPASS.LTC128B.128 [R187+0xa100], [R2.64], !P1 ;  /* 0x0a10000002bb7fae */ /* 0x0007e4000c901d46 */
.L_x_137:
[----:B---3--:R-:W-:Y:S02]  /*6fb0*/  IADD3 R2, -R190, 0x10, RZ ;  /* 0x00000010be027810 */ /* 0x008fe40007ffe1ff */
[----:B--2---:R-:W-:Y:S02]  /*6fc0*/  IADD3 R6, P2, R0, R13, RZ ;  /* 0x0000000d00067210 */ /* 0x004fe40007f5e0ff */
[----:B------:R-:W-:Y:S03]  /*6fd0*/  LOP3.LUT R2, R2, 0xf, RZ, 0xc0, !PT ;  /* 0x0000000f02027812 */ /* 0x000fe600078ec0ff */
[----:B----4-:R-:W-:Y:S01]  /*6fe0*/  IMAD.X R7, R4, 0x1, R9, P2 ;  /* 0x0000000104077824 */ /* 0x010fe200010e0609 */
[----:B------:R-:W-:Y:S02]  /*6ff0*/  IADD3 R8, P4, P3, R2, R0, R12 ;  /* 0x0000000002087210 */ /* 0x000fe40007b9e00c */
[----:B------:R-:W-:Y:S02]  /*7000*/  IADD3 R2, P2, R0, R14, RZ ;  /* 0x0000000e00027210 */ /* 0x000fe40007f5e0ff */
[----:B------:R-:W-:Y:S03]  /*7010*/  IADD3.X R9, RZ, R4, R10, P4, P3 ;  /* 0x00000004ff097210 */ /* 0x000fe600027e640a */
[----:B------:R-:W-:Y:S01]  /*7020*/  IMAD.X R3, R4, 0x1, R11, P2 ;  /* 0x0000000104037824 */ /* 0x000fe200010e060b */
[----:B------:R-:W-:Y:S11]  /*7030*/  ISETP.NE.U32.AND P2, PT, R190, RZ, PT ;  /* 0x000000ffbe00720c */ /* 0x000ff60003f45070 */
[----:B------:R-:W-:Y:S02]  /*7040*/  @!UPT UIADD3 URZ, URZ, URZ, URZ ;  /* 0x0000003f3f3ff290 */ /* 0x000fe4000fffe03f */
[----:B------:R-:W-:Y:S01]  /*7050*/  @!PT LDS RZ, [RZ] ;  /* 0x00000000fffff984 */ /* 0x000fe20000000800 */
[----:B------:R-:W-:Y:S01]  /*7060*/  @!PT LDS RZ, [RZ] ;  /* 0x00000000fffff984 */ /* 0x000fe20000000800 */
[----:B------:R-:W-:Y:S01]  /*7070*/  @!PT LDS RZ, [RZ] ;  /* 0x00000000fffff984 */ /* 0x000fe20000000800 */
[----:B------:R2:W-:Y:S04]  /*7080*/  LDGSTS.E.BYPASS.LTC128B.128.ZFILL [R187+0x7100], [R8.64], P2 ;  /* 0x0710000008bb7fae */ /* 0x0005e80009141d46 */
[----:B------:R2:W-:Y:S04]  /*7090*/  LDGSTS.E.BYPASS.LTC128B.128 [R187+0x9100], [R6.64], !P0 ;  /* 0x0910000006bb7fae */ /* 0x0005e8000c101d46 */
[----:B------:R2:W-:Y:S02]  /*70a0*/  LDGSTS.E.BYPASS.LTC128B.128 [R187+0xb100], [R2.64], !P1 ;  /* 0x0b10000002bb7fae */ /* 0x0005e4000c901d46 */
.L_x_57:
[----:B--234-:R-:W-:Y:S05]  /*70b0*/  BSYNC B0 ;  /* 0x0000000000007941 */ /* 0x01cfea0003800000 */
.L_x_56:
[----:B------:R-:W-:Y:S01]  /*70c0*/  FMNMX.FTZ R2, R140, R101, !PT ;  /* 0x000000658c027209 */ /* 0x000fe20007810000 */
[----:B------:R-:W0:Y:S01]  /*70d0*/  LDGDEPBAR ;  /* 0x00000000000079af */ /* 0x000e220000000000 */
[----:B-1----:R-:W-:Y:S02]  /*70e0*/  FMNMX.FTZ R0, R143, R102, !PT ;  /* 0x000000668f007209 */ /* 0x002fe40007810000 */
[----:B------:R-:W-:Y:S02]  /*70f0*/  FMNMX.FTZ R2, R144, R2, !PT ;  /* 0x0000000290027209 */ /* 0x000fe40007810000 */
        /* <DEDUP_REMOVED lines=28> */
[----:B------:R-:W-:Y:S01]  /*72c0*/  FMNMX.FTZ R5, R161, R0, !PT ;  /* 0x00000000a1057209 */ /* 0x000fe20007810000 */
[----:B------:R-:W-:-:S05]  /*72d0*/  BRA.DIV ~URZ, `(.L_x_60) ;  /* 0x00006ca27f007947 */ /* 0x000fca000b800000 */
[----:B------:R-:W1:Y:S04]  /*72e0*/  SHFL.BFLY PT, R2, R4, 0x2, 0x1f ;  /* 0x0c401f0004027f89 */ /* 0x000e6800000e0000 */
[----:B------:R-:W2:Y:S01]  /*72f0*/  SHFL.BFLY PT, R0, R5, 0x2, 0x1f ;  /* 0x0c401f0005007f89 */ /* 0x000ea200000e0000 */
[----:B-1----:R-:W-:Y:S02]  /*7300*/  FMNMX.FTZ R2, R4, R2, !PT ;  /* 0x0000000204027209 */ /* 0x002fe40007810000 */
[----:B--2---:R-:W-:Y:S03]  /*7310*/  FMNMX.FTZ R4, R5, R0, !PT ;  /* 0x0000000005047209 */ /* 0x004fe60007810000 */
[----:B------:R-:W1:Y:S04]  /*7320*/  SHFL.BFLY PT, R3, R2, 0x1, 0x1f ;  /* 0x0c201f0002037f89 */ /* 0x000e6800000e0000 */
[----:B------:R2:W3:Y:S01]  /*7330*/  SHFL.BFLY PT, R0, R4, 0x1, 0x1f ;  /* 0x0c201f0004007f89 */ /* 0x0004e200000e0000 */
[----:B-1----:R-:W-:Y:S05]  /*7340*/  FMNMX.FTZ R100, R2, R3, !PT ;  /* 0x0000000302647209 */ /* 0x002fea0007810000 */
.L_x_138:
[C---:B------:R-:W-:Y:S01]  /*7350*/  FMUL.FTZ R147, R100.reuse, c[0x0][0x2d0] ;  /* 0x0000b40064937a20 */ /* 0x040fe20000410000 */
[----:B------:R-:W-:Y:S01]  /*7360*/  WARPSYNC 0xffffffff ;  /* 0xffffffff00007948 */ /* 0x000fe20003800000 */
[----:B------:R-:W-:Y:S01]  /*7370*/  FADD.FTZ R2, -R100, R101 ;  /* 0x0000006564027221 */ /* 0x000fe20000010100 */
[----:B------:R-:W-:Y:S01]  /*7380*/  ISETP.GT.AND P0, PT, R191, R199, PT ;  /* 0x000000c7bf00720c */ /* 0x000fe20003f04270 */
[--C-:B------:R-:W-:Y:S02]  /*7390*/  FFMA.FTZ R3, R140, c[0x0][0x2d0], -R147.reuse ;  /* 0x0000b4008c037a23 */ /* 0x100fe40000010893 */
[----:B------:R-:W-:Y:S02]  /*73a0*/  FMUL.FTZ R2, R2, c[0x0][0x2d0] ;  /* 0x0000b40002027a20 */ /* 0x000fe40000410000 */
[----:B------:R1:W-:Y:S10]  /*73b0*/  MUFU.EX2 R6, R3 ;  /* 0x0000000300067308 */ /* 0x0003f40000000800 */
[----:B------:R-:W4:Y:S01]  /*73c0*/  MUFU.EX2 R2, R2 ;  /* 0x0000000200027308 */ /* 0x000f220000000800 */
[--C-:B-1----:R-:W-:Y:S09]  /*73d0*/  FFMA.FTZ R3, R144, c[0x0][0x2d0], -R147.reuse ;  /* 0x0000b40090037a23 */ /* 0x102ff20000010893 */
[----:B------:R1:W5:Y:S02]  /*73e0*/  MUFU.EX2 R172, R3 ;  /* 0x0000000300ac7308 */ /* 0x0003640000000800 */
[--C-:B-1----:R-:W-:Y:S02]  /*73f0*/  FFMA.FTZ R3, R142, c[0x0][0x2d0], -R147.reuse ;  /* 0x0000b4008e037a23 */ /* 0x102fe40000010893 */
[C---:B----4-:R-:W-:Y:S06]  /*7400*/  FMUL.FTZ R8, R2.reuse, R128 ;  /* 0x0000008002087220 */ /* 0x050fec0000410000 */
[----:B------:R1:W-:Y:S01]  /*7410*/  MUFU.EX2 R174, R3 ;  /* 0x0000000300ae7308 */ /* 0x0003e20000000800 */
[C---:B------:R-:W-:Y:S02]  /*7420*/  FMUL.FTZ R9, R2.reuse, R129 ;  /* 0x0000008102097220 */ /* 0x040fe40000410000 */
        /* <DEDUP_REMOVED lines=10> */
[----:B------:R-:W-:Y:S01]  /*74d0*/  FMUL.FTZ R20, R2, R116 ;  /* 0x0000007402147220 */ /* 0x000fe20000410000 */
[----:B-1-3--:R-:W-:Y:S01]  /*74e0*/  FMNMX.FTZ R3, R0, R4, !PT ;  /* 0x0000000400037209 */ /* 0x00afe20007810000 */
[--C-:B------:R-:W-:Y:S01]  /*74f0*/  FFMA.FTZ R0, R136, c[0x0][0x2d0], -R147.reuse ;  /* 0x0000b40088007a23 */ /* 0x100fe20000010893 */
[----:B-----5:R-:W-:Y:S01]  /*7500*/  F2FP.PACK_AB R136, R172, R6 ;  /* 0x00000006ac88723e */ /* 0x020fe200000000ff */
[C---:B------:R-:W-:Y:S02]  /*7510*/  FMUL.FTZ R28, R2.reuse, R108 ;  /* 0x0000006c021c7220 */ /* 0x040fe40000410000 */
[----:B------:R-:W-:Y:S01]  /*7520*/  FMUL.FTZ R144, R3, c[0x0][0x2d0] ;  /* 0x0000b40003907a20 */ /* 0x000fe20000410000 */
[----:B------:R-:W1:Y:S01]  /*7530*/  MUFU.EX2 R175, R0 ;  /* 0x0000000000af7308 */ /* 0x000e620000000800 */
[C---:B------:R-:W-:Y:S02]  /*7540*/  FMUL.FTZ R29, R2.reuse, R109 ;  /* 0x0000006d021d7220 */ /* 0x040fe40000410000 */
[----:B--2---:R-:W-:Y:S02]  /*7550*/  FFMA.FTZ R4, R143, c[0x0][0x2d0], -R144 ;  /* 0x0000b4008f047a23 */ /* 0x004fe40000010890 */
[C---:B------:R-:W-:Y:S02]  /*7560*/  FMUL.FTZ R36, R2.reuse, R36 ;  /* 0x0000002402247220 */ /* 0x040fe40000410000 */
[C---:B------:R-:W-:Y:S02]  /*7570*/  FMUL.FTZ R37, R2.reuse, R37 ;  /* 0x0000002502257220 */ /* 0x040fe40000410000 */
[C---:B------:R-:W-:Y:S01]  /*7580*/  FMUL.FTZ R40, R2.reuse, R40 ;  /* 0x0000002802287220 */ /* 0x040fe20000410000 */
[----:B------:R2:W-:Y:S01]  /*7590*/  MUFU.EX2 R171, R4 ;  /* 0x0000000400ab7308 */ /* 0x0005e20000000800 */
[C---:B------:R-:W-:Y:S02]  /*75a0*/  FMUL.FTZ R41, R2.reuse, R41 ;  /* 0x0000002902297220 */ /* 0x040fe40000410000 */
[C---:B------:R-:W-:Y:S02]  /*75b0*/  FMUL.FTZ R44, R2.reuse, R44 ;  /* 0x0000002c022c7220 */ /* 0x040fe40000410000 */
[C---:B------:R-:W-:Y:S02]  /*75c0*/  FMUL.FTZ R45, R2.reuse, R45 ;  /* 0x0000002d022d7220 */ /* 0x040fe40000410000 */
[C---:B------:R-:W-:Y:S02]  /*75d0*/  FMUL.FTZ R48, R2.reuse, R48 ;  /* 0x0000003002307220 */ /* 0x040fe40000410000 */
[C---:B------:R-:W-:Y:S02]  /*75e0*/  FMUL.FTZ R49, R2.reuse, R49 ;  /* 0x0000003102317220 */ /* 0x040fe40000410000 */
[C---:B------:R-:W-:Y:S02]  /*75f0*/  FMUL.FTZ R52, R2.reuse, R52 ;  /* 0x0000003402347220 */ /* 0x040fe40000410000 */
[C---:B------:R-:W-:Y:S01]  /*7600*/  FMUL.FTZ R53, R2.reuse, R53 ;  /* 0x0000003502357220 */ /* 0x040fe20000410000 */
[----:B-1----:R-:W-:Y:S01]  /*7610*/  F2FP.PACK_AB R138, R175, R174 ;  /* 0x000000aeaf8a723e */ /* 0x002fe200000000ff */
[----:B------:R-:W-:Y:S02]  /*7620*/  FADD.FTZ R0, -R3, R102 ;  /* 0x0000006603007221 */ /* 0x000fe40000010100 */
[----:B------:R-:W-:Y:S02]  /*7630*/  FFMA.FTZ R102, R2, R193, R6 ;  /* 0x000000c102667223 */ /* 0x000fe40000010006 */
[----:B------:R-:W-:Y:S02]  /*7640*/  FMUL.FTZ R0, R0, c[0x0][0x2d0] ;  /* 0x0000b40000007a20 */ /* 0x000fe40000410000 */
[C---:B------:R-:W-:Y:S02]  /*7650*/  FMUL.FTZ R56, R2.reuse, R56 ;  /* 0x0000003802387220 */ /* 0x040fe40000410000 */
[C---:B------:R-:W-:Y:S02]  /*7660*/  FMUL.FTZ R57, R2.reuse, R57 ;  /* 0x0000003902397220 */ /* 0x040fe40000410000 */
[--C-:B--2---:R-:W-:Y:S01]  /*7670*/  FFMA.FTZ R4, R145, c[0x0][0x2d0], -R144.reuse ;  /* 0x0000b40091047a23 */ /* 0x104fe20000010890 */
[----:B------:R-:W1:Y:S01]  /*7680*/  MUFU.EX2 R0, R0 ;  /* 0x0000000000007308 */ /* 0x000e620000000800 */
[C---:B------:R-:W-:Y:S02]  /*7690*/  FMUL.FTZ R60, R2.reuse, R60 ;  /* 0x0000003c023c7220 */ /* 0x040fe40000410000 */
[C---:B------:R-:W-:Y:S02]  /*76a0*/  FMUL.FTZ R61, R2.reuse, R61 ;  /* 0x0000003d023d7220 */ /* 0x040fe40000410000 */
[C---:B------:R-:W-:Y:S02]  /*76b0*/  FMUL.FTZ R64, R2.reuse, R64 ;  /* 0x0000004002407220 */ /* 0x040fe40000410000 */
[C---:B------:R-:W-:Y:S02]  /*76c0*/  FMUL.FTZ R65, R2.reuse, R65 ;  /* 0x0000004102417220 */ /* 0x040fe40000410000 */
[C---:B------:R-:W-:Y:S01]  /*76d0*/  FMUL.FTZ R68, R2.reuse, R68 ;  /* 0x0000004402447220 */ /* 0x040fe20000410000 */
[----:B------:R2:W3:Y:S01]  /*76e0*/  MUFU.EX2 R145, R4 ;  /* 0x0000000400917308 */ /* 0x0004e20000000800 */
[C---:B------:R-:W-:Y:S02]  /*76f0*/  FMUL.FTZ R69, R2.reuse, R69 ;  /* 0x0000004502457220 */ /* 0x040fe40000410000 */
[C---:B------:R-:W-:Y:S02]  /*7700*/  FMUL.FTZ R72, R2.reuse, R72 ;  /* 0x0000004802487220 */ /* 0x040fe40000410000 */
[C---:B------:R-:W-:Y:S02]  /*7710*/  FMUL.FTZ R73, R2.reuse, R73 ;  /* 0x0000004902497220 */ /* 0x040fe40000410000 */
[C---:B------:R-:W-:Y:S02]  /*7720*/  FMUL.FTZ R76, R2.reuse, R76 ;  /* 0x0000004c024c7220 */ /* 0x040fe40000410000 */
[C---:B------:R-:W-:Y:S02]  /*7730*/  FMUL.FTZ R77, R2.reuse, R77 ;  /* 0x0000004d024d7220 */ /* 0x040fe40000410000 */
[C---:B------:R-:W-:Y:S02]  /*7740*/  FMUL.FTZ R80, R2.reuse, R80 ;  /* 0x0000005002507220 */ /* 0x040fe40000410000 */
[----:B------:R-:W-:Y:S02]  /*7750*/  FMUL.FTZ R81, R2, R81 ;  /* 0x0000005102517220 */ /* 0x000fe40000410000 */
[C---:B-1----:R-:W-:Y:S02]  /*7760*/  FMUL.FTZ R10, R0.reuse, R130 ;  /* 0x00000082000a7220 */ /* 0x042fe40000410000 */
[C---:B------:R-:W-:Y:S02]  /*7770*/  FMUL.FTZ R11, R0.reuse, R131 ;  /* 0x00000083000b7220 */ /* 0x040fe40000410000 */
[----:B------:R-:W-:Y:S01]  /*7780*/  LDSM.16.MT88.4 R128, [R178] ;  /* 0x00000000b280783b */ /* 0x000fe20000004200 */
[C---:B------:R-:W-:Y:S02]  /*7790*/  FMUL.FTZ R18, R0.reuse, R122 ;  /* 0x0000007a00127220 */ /* 0x040fe40000410000 */
[C---:B------:R-:W-:Y:S02]  /*77a0*/  FMUL.FTZ R19, R0.reuse, R123 ;  /* 0x0000007b00137220 */ /* 0x040fe40000410000 */
[--C-:B--2---:R-:W-:Y:S02]  /*77b0*/  FFMA.FTZ R4, R141, c[0x0][0x2d0], -R144.reuse ;  /* 0x0000b4008d047a23 */ /* 0x104fe40000010890 */
[C---:B------:R-:W-:Y:S01]  /*77c0*/  FMUL.FTZ R6, R0.reuse, R134 ;  /* 0x0000008600067220 */ /* 0x040fe20000410000 */
[----:B------:R-:W1:Y:S01]  /*77d0*/  LDSM.16.MT88.4 R140, [R177] ;  /* 0x00000000b18c783b */ /* 0x000e620000004200 */
[----:B------:R2:W-:Y:S01]  /*77e0*/  MUFU.EX2 R173, R4 ;  /* 0x0000000400ad7308 */ /* 0x0005e20000000800 */
[C---:B------:R-:W-:Y:S02]  /*77f0*/  FMUL.FTZ R7, R0.reuse, R135 ;  /* 0x0000008700077220 */ /* 0x040fe40000410000 */
[C---:B------:R-:W-:Y:S02]  /*7800*/  FMUL.FTZ R26, R0.reuse, R114 ;  /* 0x00000072001a7220 */ /* 0x040fe40000410000 */
[C---:B------:R-:W-:Y:S02]  /*7810*/  FMUL.FTZ R27, R0.reuse, R115 ;  /* 0x00000073001b7220 */ /* 0x040fe40000410000 */
[----:B------:R-:W4:Y:S01]  /*7820*/  LDSM.16.MT88.4 R120, [R180] ;  /* 0x00000000b478783b */ /* 0x000f220000004200 */
[C---:B------:R-:W-:Y:S02]  /*7830*/  FMUL.FTZ R14, R0.reuse, R126 ;  /* 0x0000007e000e7220 */ /* 0x040fe40000410000 */
[C---:B------:R-:W-:Y:S02]  /*7840*/  FMUL.FTZ R15, R0.reuse, R127 ;  /* 0x0000007f000f7220 */ /* 0x040fe40000410000 */
[C---:B------:R-:W-:Y:S02]  /*7850*/  FMUL.FTZ R34, R0.reuse, R106 ;  /* 0x0000006a00227220 */ /* 0x040fe40000410000 */
[C---:B------:R-:W-:Y:S01]  /*7860*/  FMUL.FTZ R35, R0.reuse, R107 ;  /* 0x0000006b00237220 */ /* 0x040fe20000410000 */
[----:B------:R-:W5:Y:S01]  /*7870*/  LDSM.16.MT88.4 R112, [R179] ;  /* 0x00000000b370783b */ /* 0x000f620000004200 */
[C---:B------:R-:W-:Y:S02]  /*7880*/  FMUL.FTZ R22, R0.reuse, R118 ;  /* 0x0000007600167220 */ /* 0x040fe40000410000 */
[C---:B------:R-:W-:Y:S02]  /*7890*/  FMUL.FTZ R23, R0.reuse, R119 ;  /* 0x0000007700177220 */ /* 0x040fe40000410000 */
[C---:B------:R-:W-:Y:S02]  /*78a0*/  FMUL.FTZ R30, R0.reuse, R110 ;  /* 0x0000006e001e7220 */ /* 0x040fe40000410000 */
[C---:B------:R-:W-:Y:S01]  /*78b0*/  FMUL.FTZ R31, R0.reuse, R111 ;  /* 0x0000006f001f7220 */ /* 0x040fe20000410000 */
[----:B------:R-:W4:Y:S01]  /*78c0*/  LDSM.16.MT88.4 R104, [R177+0x2000] ;  /* 0x00200000b168783b */ /* 0x000f220000004200 */
[--C-:B--2---:R-:W-:Y:S01]  /*78d0*/  FFMA.FTZ R4, R137, c[0x0][0x2d0], -R144.reuse ;  /* 0x0000b40089047a23 */ /* 0x104fe20000010890 */
[----:B---3--:R-:W-:Y:S01]  /*78e0*/  F2FP.PACK_AB R137, R145, R171 ;  /* 0x000000ab9189723e */ /* 0x008fe200000000ff */
[C---:B------:R-:W-:Y:S02]  /*78f0*/  FMUL.FTZ R38, R0.reuse, R38 ;  /* 0x0000002600267220 */ /* 0x040fe40000410000 */
[----:B------:R-:W2:Y:S01]  /*7900*/  MUFU.EX2 R195, R4 ;  /* 0x0000000400c37308 */ /* 0x000ea20000000800 */
[C---:B------:R-:W-:Y:S02]  /*7910*/  FMUL.FTZ R39, R0.reuse, R39 ;  /* 0x0000002700277220 */ /* 0x040fe40000410000 */
[C---:B------:R-:W-:Y:S01]  /*7920*/  FMUL.FTZ R42, R0.reuse, R42 ;  /* 0x0000002a002a7220 */ /* 0x040fe20000410000 */
[----:B------:R-:W-:Y:S01]  /*7930*/  LDSM.16.MT88.4 R108, [R177+0x800] ;  /* 0x00080000b16c783b */ /* 0x000fe20000004200 */
        /* <DEDUP_REMOVED lines=10> */
[----:B--2---:R-:W-:Y:S01]  /*79e0*/  F2FP.PACK_AB R139, R195, R173 ;  /* 0x000000adc38b723e */ /* 0x004fe200000000ff */
[----:B------:R-:W-:Y:S02]  /*79f0*/  FMUL.FTZ R4, R2, R132 ;  /* 0x0000008402047220 */ /* 0x000fe40000410000 */
[C---:B------:R-:W-:Y:S02]  /*7a00*/  FMUL.FTZ R63, R0.reuse, R63 ;  /* 0x0000003f003f7220 */ /* 0x040fe40000410000 */
[C---:B------:R-:W-:Y:S02]  /*7a10*/  FMUL.FTZ R66, R0.reuse, R66 ;  /* 0x0000004200427220 */ /* 0x040fe40000410000 */
[----:B------:R-:W-:Y:S01]  /*7a20*/  FMUL.FTZ R67, R0, R67 ;  /* 0x0000004300437220 */ /* 0x000fe20000410000 */
[C---:B-1----:R-:W-:Y:S05]  /*7a30*/  HMMA.16816.F32 R4, R136.reuse, R140, R4 ;  /* 0x0000008c8804723c */ /* 0x042fea0000001804 */
[C---:B------:R-:W-:Y:S02]  /*7a40*/  FMUL.FTZ R84, R2.reuse, R84 ;  /* 0x0000005402547220 */ /* 0x040fe40000410000 */
[C---:B------:R-:W-:Y:S01]  /*7a50*/  FMUL.FTZ R85, R2.reuse, R85 ;  /* 0x0000005502557220 */ /* 0x040fe20000410000 */
[C---:B------:R-:W-:Y:S04]  /*7a60*/  HMMA.16816.F32 R8, R136.reuse, R142, R8 ;  /* 0x0000008e8808723c */ /* 0x040fe80000001808 */
[C---:B------:R-:W-:Y:S02]  /*7a70*/  FMUL.FTZ R88, R2.reuse, R88 ;  /* 0x0000005802587220 */ /* 0x040fe40000410000 */
[----:B------:R-:W-:Y:S02]  /*7a80*/  FMUL.FTZ R89, R2, R89 ;  /* 0x0000005902597220 */ /* 0x000fe40000410000 */
[C---:B------:R-:W-:Y:S04]  /*7a90*/  HMMA.16816.F32 R12, R136.reuse, R128, R12 ;  /* 0x00000080880c723c */ /* 0x040fe8000000180c */
[C---:B------:R-:W-:Y:S02]  /*7aa0*/  FMUL.FTZ R70, R0.reuse, R70 ;  /* 0x0000004600467220 */ /* 0x040fe40000410000 */
[C---:B------:R-:W-:Y:S02]  /*7ab0*/  FMUL.FTZ R71, R0.reuse, R71 ;  /* 0x0000004700477220 */ /* 0x040fe40000410000 */
[C---:B------:R-:W-:Y:S01]  /*7ac0*/  HMMA.16816.F32 R16, R136.reuse, R130, R16 ;  /* 0x000000828810723c */ /* 0x040fe20000001810 */
[----:B------:R-:W-:Y:S03]  /*7ad0*/  LDSM.16.MT88.4 R128, [R177+0x1800] ;  /* 0x00180000b180783b */ /* 0x000fe60000004200 */
[C---:B------:R-:W-:Y:S02]  /*7ae0*/  FMUL.FTZ R74, R0.reuse, R74 ;  /* 0x0000004a004a7220 */ /* 0x040fe40000410000 */
[C---:B------:R-:W-:Y:S02]  /*7af0*/  FMUL.FTZ R75, R0.reuse, R75 ;  /* 0x0000004b004b7220 */ /* 0x040fe40000410000 */
[C---:B----4-:R-:W-:Y:S04]  /*7b00*/  HMMA.16816.F32 R20, R136.reuse, R120, R20 ;  /* 0x000000788814723c */ /* 0x050fe80000001814 */
[C---:B------:R-:W-:Y:S02]  /*7b10*/  FMUL.FTZ R78, R0.reuse, R78 ;  /* 0x0000004e004e7220 */ /* 0x040fe40000410000 */
[C---:B------:R-:W-:Y:S02]  /*7b20*/  FMUL.FTZ R79, R0.reuse, R79 ;  /* 0x0000004f004f7220 */ /* 0x040fe40000410000 */
[C---:B------:R-:W-:Y:S04]  /*7b30*/  HMMA.16816.F32 R24, R136.reuse, R122, R24 ;  /* 0x0000007a8818723c */ /* 0x040fe80000001818 */
[--C-:B------:R-:W-:Y:S02]  /*7b40*/  FFMA.FTZ R120, R169, c[0x0][0x2d0], -R147.reuse ;  /* 0x0000b400a9787a23 */ /* 0x100fe40000010893 */
[C---:B------:R-:W-:Y:S02]  /*7b50*/  FMUL.FTZ R82, R0.reuse, R82 ;  /* 0x0000005200527220 */ /* 0x040fe40000410000 */
[C---:B-----5:R-:W-:Y:S01]  /*7b60*/  HMMA.16816.F32 R28, R136.reuse, R112, R28 ;  /* 0x00000070881c723c */ /* 0x060fe2000000181c */
[----:B------:R-:W-:Y:S03]  /*7b70*/  MUFU.EX2 R143, R120 ;  /* 0x00000078008f7308 */ /* 0x000fe60000000800 */
[C---:B------:R-:W-:Y:S02]  /*7b80*/  FMUL.FTZ R83, R0.reuse, R83 ;  /* 0x0000005300537220 */ /* 0x040fe40000410000 */
[C---:B------:R-:W-:Y:S02]  /*7b90*/  FMUL.FTZ R86, R0.reuse, R86 ;  /* 0x0000005600567220 */ /* 0x040fe40000410000 */
[C---:B------:R-:W-:Y:S01]  /*7ba0*/  HMMA.16816.F32 R32, R136.reuse, R114, R32 ;  /* 0x000000728820723c */ /* 0x040fe20000001820 */
[----:B------:R-:W-:Y:S03]  /*7bb0*/  LDSM.16.MT88.4 R112, [R178+0x800] ;  /* 0x00080000b270783b */ /* 0x000fe60000004200 */
[C---:B------:R-:W-:Y:S02]  /*7bc0*/  FMUL.FTZ R87, R0.reuse, R87 ;  /* 0x0000005700577220 */ /* 0x040fe40000410000 */
[C---:B------:R-:W-:Y:S02]  /*7bd0*/  FMUL.FTZ R90, R0.reuse, R90 ;  /* 0x0000005a005a7220 */ /* 0x040fe40000410000 */
[C---:B------:R-:W-:Y:S04]  /*7be0*/  HMMA.16816.F32 R36, R136.reuse, R104, R36 ;  /* 0x000000688824723c */ /* 0x040fe80000001824 */
[----:B------:R-:W-:Y:S02]  /*7bf0*/  FMUL.FTZ R91, R0, R91 ;  /* 0x0000005b005b7220 */ /* 0x000fe40000410000 */
[C---:B------:R-:W-:Y:S02]  /*7c00*/  FMUL.FTZ R92, R2.reuse, R92 ;  /* 0x0000005c025c7220 */ /* 0x040fe40000410000 */
[C---:B------:R-:W-:Y:S01]  /*7c10*/  HMMA.16816.F32 R40, R136.reuse, R106, R40 ;  /* 0x0000006a8828723c */ /* 0x040fe20000001828 */
[----:B------:R-:W1:Y:S03]  /*7c20*/  LDSM.16.MT88.4 R104, [R178+0x2000] ;  /* 0x00200000b268783b */ /* 0x000e660000004200 */
[C---:B------:R-:W-:Y:S02]  /*7c30*/  FMUL.FTZ R93, R2.reuse, R93 ;  /* 0x0000005d025d7220 */ /* 0x040fe40000410000 */
[C---:B------:R-:W-:Y:S02]  /*7c40*/  FMUL.FTZ R96, R2.reuse, R96 ;  /* 0x0000006002607220 */ /* 0x040fe40000410000 */
[----:B------:R-:W-:Y:S04]  /*7c50*/  FMUL.FTZ R97, R2, R97 ;  /* 0x0000006102617220 */ /* 0x000fe80000410000 */
[----:B------:R-:W-:Y:S02]  /*7c60*/  FFMA.FTZ R2, R152, c[0x0][0x2d0], -R147 ;  /* 0x0000b40098027a23 */ /* 0x000fe40000010893 */
[----:B------:R-:W-:Y:S02]  /*7c70*/  FFMA.FTZ R101, R153, c[0x0][0x2d0], -R144 ;  /* 0x0000b40099657a23 */ /* 0x000fe40000010890 */
[----:B------:R2:W-:Y:S01]  /*7c80*/  MUFU.EX2 R124, R2 ;  /* 0x00000002007c7308 */ /* 0x0005e20000000800 */
[C---:B------:R-:W-:Y:S02]  /*7c90*/  FMUL.FTZ R94, R0.reuse, R94 ;  /* 0x0000005e005e7220 */ /* 0x040fe40000410000 */
[C---:B------:R-:W-:Y:S02]  /*7ca0*/  FMUL.FTZ R95, R0.reuse, R95 ;  /* 0x0000005f005f7220 */ /* 0x040fe40000410000 */
[C---:B------:R-:W-:Y:S02]  /*7cb0*/  FMUL.FTZ R98, R0.reuse, R98 ;  /* 0x0000006200627220 */ /* 0x040fe40000410000 */
[C---:B------:R-:W-:Y:S02]  /*7cc0*/  FMUL.FTZ R99, R0.reuse, R99 ;  /* 0x0000006300637220 */ /* 0x040fe40000410000 */
[----:B------:R-:W-:Y:S01]  /*7cd0*/  FFMA.FTZ R0, R0, R194, R171 ;  /* 0x000000c200007223 */ /* 0x000fe200000100ab */
[----:B------:R3:W-:Y:S03]  /*7ce0*/  MUFU.EX2 R125, R101 ;  /* 0x00000065007d7308 */ /* 0x0007e60000000800 */
[----:B------:R-:W-:Y:S02]  /*7cf0*/  FADD.FTZ R116, R145, R0 ;  /* 0x0000000091747221 */ /* 0x000fe40000010000 */
[--C-:B------:R-:W-:Y:S02]  /*7d00*/  FFMA.FTZ R0, R168, c[0x0][0x2d0], -R147.reuse ;  /* 0x0000b400a8007a23 */ /* 0x100fe40000010893 */
[----:B------:R-:W-:Y:S02]  /*7d10*/  FADD.FTZ R122, R173, R116 ;  /* 0x00000074ad7a7221 */ /* 0x000fe40000010000 */
[----:B------:R-:W-:Y:S01]  /*7d20*/  LDSM.16.MT88.4 R116, [R180+0x1000] ;  /* 0x00100000b474783b */ /* 0x000fe20000004200 */
[----:B------:R4:W-:Y:S01]  /*7d30*/  MUFU.EX2 R152, R0 ;  /* 0x0000000000987308 */ /* 0x0009e20000000800 */
[--C-:B--2---:R-:W-:Y:S01]  /*7d40*/  FFMA.FTZ R2, R150, c[0x0][0x2d0], -R147.reuse ;  /* 0x0000b40096027a23 */ /* 0x104fe20000010893 */
[C---:B-1----:R-:W-:Y:S08]  /*7d50*/  HMMA.16816.F32 R44, R136.reuse, R104, R44 ;  /* 0x00000068882c723c */ /* 0x042ff0000000182c */
[----:B------:R1:W-:Y:S01]  /*7d60*/  MUFU.EX2 R126, R2 ;  /* 0x00000002007e7308 */ /* 0x0003e20000000800 */
[C---:B------:R-:W-:Y:S01]  /*7d70*/  HMMA.16816.F32 R48, R136.reuse, R106, R48 ;  /* 0x0000006a8830723c */ /* 0x040fe20000001830 */
[----:B------:R-:W2:Y:S02]  /*7d80*/  LDSM.16.MT88.4 R104, [R180+0x2000] ;  /* 0x00200000b468783b */ /* 0x000ea40000004200 */
[--C-:B---3--:R-:W-:Y:S02]  /*7d90*/  FFMA.FTZ R101, R158, c[0x0][0x2d0], -R147.reuse ;  /* 0x0000b4009e657a23 */ /* 0x108fe40000010893 */
[--C-:B----4-:R-:W-:Y:S02]  /*7da0*/  FFMA.FTZ R0, R165, c[0x0][0x2d0], -R147.reuse ;  /* 0x0000b400a5007a23 */ /* 0x110fe40000010893 */
[--C-:B-1----:R-:W-:Y:S04]  /*7db0*/  FFMA.FTZ R2, R148, c[0x0][0x2d0], -R147.reuse ;  /* 0x0000b40094027a23 */ /* 0x102fe80000010893 */
[----:B------:R1:W-:Y:S01]  /*7dc0*/  MUFU.EX2 R182, R2 ;  /* 0x0000000200b67308 */ /* 0x0003e20000000800 */
[C---:B--2---:R-:W-:Y:S08]  /*7dd0*/  HMMA.16816.F32 R52, R136.reuse, R104, R52 ;  /* 0x000000688834723c */ /* 0x044ff00000001834 */
[C---:B------:R-:W-:Y:S01]  /*7de0*/  HMMA.16816.F32 R56, R136.reuse, R106, R56 ;  /* 0x0000006a8838723c */ /* 0x040fe20000001838 */
[----:B------:R-:W2:Y:S03]  /*7df0*/  LDSM.16.MT88.4 R104, [R179+0x2000] ;  /* 0x00200000b368783b */ /* 0x000ea60000004200 */
[--C-:B-1----:R-:W-:Y:S02]  /*7e00*/  FFMA.FTZ R2, R146, c[0x0][0x2d0], -R147.reuse ;  /* 0x0000b40092027a23 */ /* 0x102fe40000010893 */
[----:B------:R1:W-:Y:S10]  /*7e10*/  MUFU.EX2 R146, R101 ;  /* 0x0000006500927308 */ /* 0x0003f40000000800 */
[----:B------:R3:W-:Y:S01]  /*7e20*/  MUFU.EX2 R190, R2 ;  /* 0x0000000200be7308 */ /* 0x0007e20000000800 */
[--C-:B-1----:R-:W-:Y:S09]  /*7e30*/  FFMA.FTZ R101, R161, c[0x0][0x2d0], -R144.reuse ;  /* 0x0000b400a1657a23 */ /* 0x102ff20000010890 */
[----:B------:R-:W-:Y:S01]  /*7e40*/  MUFU.EX2 R101, R101 ;  /* 0x0000006500657308 */ /* 0x000fe20000000800 */
[--C-:B---3--:R-:W-:Y:S01]  /*7e50*/  FFMA.FTZ R2, R151, c[0x0][0x2d0], -R144.reuse ;  /* 0x0000b40097027a23 */ /* 0x108fe20000010890 */
[C---:B--2---:R-:W-:Y:S08]  /*7e60*/  HMMA.16816.F32 R60, R136.reuse, R104, R60 ;  /* 0x00000068883c723c */ /* 0x044ff0000000183c */
[----:B------:R1:W2:Y:S01]  /*7e70*/  MUFU.EX2 R123, R2 ;  /* 0x00000002007b7308 */ /* 0x0002a20000000800 */
[C---:B------:R-:W-:Y:S01]  /*7e80*/  HMMA.16816.F32 R64, R136.reuse, R106, R64 ;  /* 0x0000006a8840723c */ /* 0x040fe20000001840 */
[----:B------:R-:W3:Y:S02]  /*7e90*/  LDSM.16.MT88.4 R104, [R177+0x4000] ;  /* 0x00400000b168783b */ /* 0x000ee40000004200 */
[--C-:B-1----:R-:W-:Y:S06]  /*7ea0*/  FFMA.FTZ R2, R149, c[0x0][0x2d0], -R144.reuse ;  /* 0x0000b40095027a23 */ /* 0x102fec0000010890 */
[----:B------:R1:W-:Y:S01]  /*7eb0*/  MUFU.EX2 R181, R2 ;  /* 0x0000000200b57308 */ /* 0x0003e20000000800 */
[C---:B---3--:R-:W-:Y:S08]  /*7ec0*/  HMMA.16816.F32 R68, R136.reuse, R104, R68 ;  /* 0x000000688844723c */ /* 0x048ff00000001844 */
[C---:B------:R-:W-:Y:S01]  /*7ed0*/  HMMA.16816.F32 R72, R136.reuse, R106, R72 ;  /* 0x0000006a8848723c */ /* 0x040fe20000001848 */
[----:B------:R-:W3:Y:S03]  /*7ee0*/  LDSM.16.MT88.4 R104, [R178+0x4000] ;  /* 0x00400000b268783b */ /* 0x000ee60000004200 */
[----:B-1----:R-:W-:Y:S02]  /*7ef0*/  FFMA.FTZ R2, R154, c[0x0][0x2d0], -R144 ;  /* 0x0000b4009a027a23 */ /* 0x002fe40000010890 */
[----:B------:R1:W-:Y:S10]  /*7f00*/  MUFU.EX2 R154, R0 ;  /* 0x00000000009a7308 */ /* 0x0003f40000000800 */
[----:B------:R4:W5:Y:S01]  /*7f10*/  MUFU.EX2 R171, R2 ;  /* 0x0000000200ab7308 */ /* 0x0009620000000800 */
[--C-:B-1----:R-:W-:Y:S09]  /*7f20*/  FFMA.FTZ R0, R156, c[0x0][0x2d0], -R147.reuse ;  /* 0x0000b4009c007a23 */ /* 0x102ff20000010893 */
[----:B------:R1:W-:Y:S01]  /*7f30*/  MUFU.EX2 R153, R0 ;  /* 0x0000000000997308 */ /* 0x0003e20000000800 */
[----:B----4-:R-:W-:Y:S01]  /*7f40*/  FADD.FTZ R2, R172, R102 ;  /* 0x00000066ac027221 */ /* 0x010fe20000010000 */
[C---:B---3--:R-:W-:Y:S03]  /*7f50*/  HMMA.16816.F32 R76, R136.reuse, R104, R76 ;  /* 0x00000068884c723c */ /* 0x048fe6000000184c */
[--C-:B------:R-:W-:Y:S05]  /*7f60*/  FFMA.FTZ R102, R159, c[0x0][0x2d0], -R147.reuse ;  /* 0x0000b4009f667a23 */ /* 0x100fea0000010893 */
[----:B------:R-:W3:Y:S01]  /*7f70*/  MUFU.EX2 R145, R102 ;  /* 0x0000006600917308 */ /* 0x000ee20000000800 */
[C---:B------:R-:W-:Y:S01]  /*7f80*/  HMMA.16816.F32 R80, R136.reuse, R106, R80 ;  /* 0x0000006a8850723c */ /* 0x040fe20000001850 */
[----:B------:R-:W4:Y:S02]  /*7f90*/  LDSM.16.MT88.4 R104, [R180+0x4000] ;  /* 0x00400000b468783b */ /* 0x000f240000004200 */
[--C-:B-1----:R-:W-:Y:S06]  /*7fa0*/  FFMA.FTZ R0, R155, c[0x0][0x2d0], -R147.reuse ;  /* 0x0000b4009b007a23 */ /* 0x102fec0000010893 */
[----:B------:R1:W-:Y:S03]  /*7fb0*/  MUFU.EX2 R155, R0 ;  /* 0x00000000009b7308 */ /* 0x0003e60000000800 */
[--C-:B-1----:R-:W-:Y:S01]  /*7fc0*/  FFMA.FTZ R0, R166, c[0x0][0x2d0], -R144.reuse ;  /* 0x0000b400a6007a23 */ /* 0x102fe20000010890 */
[C---:B----4-:R-:W-:Y:S06]  /*7fd0*/  HMMA.16816.F32 R84, R136.reuse, R104, R84 ;  /* 0x000000688854723c */ /* 0x050fec0000001854 */
[----:B------:R1:W-:Y:S02]  /*7fe0*/  MUFU.EX2 R151, R0 ;  /* 0x0000000000977308 */ /* 0x0003e40000000800 */
[C---:B------:R-:W-:Y:S01]  /*7ff0*/  HMMA.16816.F32 R88, R136.reuse, R106, R88 ;  /* 0x0000006a8858723c */ /* 0x040fe20000001858 */
[----:B------:R-:W4:Y:S03]  /*8000*/  LDSM.16.MT88.4 R104, [R179+0x4000] ;  /* 0x00400000b368783b */ /* 0x000f260000004200 */
[--C-:B-1----:R-:W-:Y:S04]  /*8010*/  FFMA.FTZ R0, R167, c[0x0][0x2d0], -R144.reuse ;  /* 0x0000b400a7007a23 */ /* 0x102fe80000010890 */
[----:B------:R1:W-:Y:S01]  /*8020*/  MUFU.EX2 R150, R0 ;  /* 0x0000000000967308 */ /* 0x0003e20000000800 */
[C---:B----4-:R-:W-:Y:S03]  /*8030*/  HMMA.16816.F32 R92, R136.reuse, R104, R92 ;  /* 0x00000068885c723c */ /* 0x050fe6000000185c */
[--C-:B-1----:R-:W-:Y:S04]  /*8040*/  FFMA.FTZ R0, R164, c[0x0][0x2d0], -R144.reuse ;  /* 0x0000b400a4007a23 */ /* 0x102fe80000010890 */
[----:B--2---:R-:W-:Y:S01]  /*8050*/  F2FP.PACK_AB R105, R125, R123 ;  /* 0x0000007b7d69723e */ /* 0x004fe200000000ff */
[----:B------:R-:W-:Y:S01]  /*8060*/  HMMA.16816.F32 R96, R136, R106, R96 ;  /* 0x0000006a8860723c */ /* 0x000fe20000001860 */
[----:B------:R1:W-:Y:S03]  /*8070*/  MUFU.EX2 R149, R0 ;  /* 0x0000000000957308 */ /* 0x0003e60000000800 */
[----:B------:R-:W-:Y:S03]  /*8080*/  F2FP.PACK_AB R104, R126, R124 ;  /* 0x0000007c7e68723e */ /* 0x000fe600000000ff */
[----:B------:R-:W-:Y:S02]  /*8090*/  F2FP.PACK_AB R106, R190, R182 ;  /* 0x000000b6be6a723e */ /* 0x000fe400000000ff */
[----:B-----5:R-:W-:Y:S03]  /*80a0*/  F2FP.PACK_AB R107, R171, R181 ;  /* 0x000000b5ab6b723e */ /* 0x020fe600000000ff */
[----:B---3--:R-:W-:Y:S04]  /*80b0*/  F2FP.PACK_AB R136, R145, R143 ;  /* 0x0000008f9188723e */ /* 0x008fe800000000ff */
[C---:B------:R-:W-:Y:S08]  /*80c0*/  HMMA.16816.F32 R4, R104.reuse, R108, R4 ;  /* 0x0000006c6804723c */ /* 0x040ff00000001804 */
[C---:B------:R-:W-:Y:S01]  /*80d0*/  HMMA.16816.F32 R8, R104.reuse, R110, R8 ;  /* 0x0000006e6808723c */ /* 0x040fe20000001808 */
[----:B------:R-:W2:Y:S03]  /*80e0*/  LDSM.16.MT88.4 R108, [R180+0x800] ;  /* 0x00080000b46c783b */ /* 0x000ea60000004200 */
[----:B-1----:R-:W-:Y:S04]  /*80f0*/  FFMA.FTZ R0, R170, c[0x0][0x2d0], -R144 ;  /* 0x0000b400aa007a23 */ /* 0x002fe80000010890 */
[C---:B------:R-:W-:Y:S01]  /*8100*/  HMMA.16816.F32 R12, R104.reuse, R112, R12 ;  /* 0x00000070680c723c */ /* 0x040fe2000000180c */
[----:B------:R1:W-:Y:S07]  /*8110*/  MUFU.EX2 R148, R0 ;  /* 0x0000000000947308 */ /* 0x0003ee0000000800 */
[C---:B------:R-:W-:Y:S01]  /*8120*/  HMMA.16816.F32 R16, R104.reuse, R114, R16 ;  /* 0x000000726810723c */ /* 0x040fe20000001810 */
[----:B------:R-:W3:Y:S03]  /*8130*/  LDSM.16.MT88.4 R112, [R179+0x800] ;  /* 0x00080000b370783b */ /* 0x000ee60000004200 */
[----:B-1----:R-:W-:Y:S02]  /*8140*/  FADD.FTZ R0, R174, R2 ;  /* 0x00000002ae007221 */ /* 0x002fe40000010000 */
[----:B------:R-:W-:Y:S02]  /*8150*/  FFMA.FTZ R2, R157, c[0x0][0x2d0], -R147 ;  /* 0x0000b4009d027a23 */ /* 0x000fe40000010893 */
[----:B------:R-:W-:Y:S02]  /*8160*/  FADD.FTZ R121, R175, R0 ;  /* 0x00000000af797221 */ /* 0x000fe40000010000 */
[----:B------:R1:W4:Y:S02]  /*8170*/  MUFU.EX2 R147, R2 ;  /* 0x0000000200937308 */ /* 0x0003240000000800 */
[----:B------:R-:W-:Y:S01]  /*8180*/  FFMA.FTZ R0, R160, c[0x0][0x2d0], -R144 ;  /* 0x0000b400a0007a23 */ /* 0x000fe20000010890 */
[C---:B--2---:R-:W-:Y:S03]  /*8190*/  HMMA.16816.F32 R20, R104.reuse, R108, R20 ;  /* 0x0000006c6814723c */ /* 0x044fe60000001814 */
[----:B------:R-:W-:Y:S05]  /*81a0*/  FADD.FTZ R102, R124, R121 ;  /* 0x000000797c667221 */ /* 0x000fea0000010000 */
[C---:B------:R-:W-:Y:S01]  /*81b0*/  HMMA.16816.F32 R24, R104.reuse, R110, R24 ;  /* 0x0000006e6818723c */ /* 0x040fe20000001818 */
[----:B------:R-:W2:Y:S01]  /*81c0*/  LDSM.16.MT88.4 R108, [R177+0x2800] ;  /* 0x00280000b16c783b */ /* 0x000ea20000004200 */
[----:B------:R5:W-:Y:S06]  /*81d0*/  MUFU.EX2 R142, R0 ;  /* 0x00000000008e7308 */ /* 0x000bec0000000800 */
[C---:B---3--:R-:W-:Y:S04]  /*81e0*/  HMMA.16816.F32 R28, R104.reuse, R112, R28 ;  /* 0x00000070681c723c */ /* 0x048fe8000000181c */
[----:B-1----:R-:W-:Y:S01]  /*81f0*/  FADD.FTZ R2, R195, R122 ;  /* 0x0000007ac3027221 */ /* 0x002fe20000010000 */
[----:B----4-:R-:W-:Y:S03]  /*8200*/  F2FP.PACK_AB R138, R147, R146 ;  /* 0x00000092938a723e */ /* 0x010fe600000000ff */
[C---:B------:R-:W-:Y:S01]  /*8210*/  HMMA.16816.F32 R32, R104.reuse, R114, R32 ;  /* 0x000000726820723c */ /* 0x040fe20000001820 */
[----:B------:R-:W1:Y:S03]  /*8220*/  LDSM.16.MT88.4 R112, [R178+0x2800] ;  /* 0x00280000b270783b */ /* 0x000e660000004200 */
[----:B------:R-:W-:Y:S04]  /*8230*/  FADD.FTZ R2, R123, R2 ;  /* 0x000000027b027221 */ /* 0x000fe80000010000 */
[----:B------:R-:W-:Y:S01]  /*8240*/  FADD.FTZ R2, R125, R2 ;  /* 0x000000027d027221 */ /* 0x000fe20000010000 */
[----:B------:R-:W-:Y:S03]  /*8250*/  LDSM.16.MT88.4 R120, [R178+0x1800] ;  /* 0x00180000b278783b */ /* 0x000fe60000004200 */
[----:B-----5:R-:W-:Y:S02]  /*8260*/  FFMA.FTZ R0, R163, c[0x0][0x2d0], -R144 ;  /* 0x0000b400a3007a23 */ /* 0x020fe40000010890 */
[----:B------:R-:W-:Y:S02]  /*8270*/  FADD.FTZ R2, R181, R2 ;  /* 0x00000002b5027221 */ /* 0x000fe40000010000 */
[----:B------:R-:W3:Y:S02]  /*8280*/  MUFU.EX2 R141, R0 ;  /* 0x00000000008d7308 */ /* 0x000ee40000000800 */
[----:B------:R-:W-:Y:S04]  /*8290*/  FADD.FTZ R2, R171, R2 ;  /* 0x00000002ab027221 */ /* 0x000fe80000010000 */
[----:B------:R-:W-:Y:S01]  /*82a0*/  FADD.FTZ R2, R151, R2 ;  /* 0x0000000297027221 */ /* 0x000fe20000010000 */
[C---:B--2---:R-:W-:Y:S03]  /*82b0*/  HMMA.16816.F32 R36, R104.reuse, R108, R36 ;  /* 0x0000006c6824723c */ /* 0x044fe60000001824 */
[----:B------:R-:W-:Y:S04]  /*82c0*/  FADD.FTZ R2, R150, R2 ;  /* 0x0000000296027221 */ /* 0x000fe80000010000 */
[----:B------:R-:W-:Y:S01]  /*82d0*/  FADD.FTZ R2, R149, R2 ;  /* 0x0000000295027221 */ /* 0x000fe20000010000 */
[C---:B------:R-:W-:Y:S01]  /*82e0*/  HMMA.16816.F32 R40, R104.reuse, R110, R40 ;  /* 0x0000006e6828723c */ /* 0x040fe20000001828 */
[----:B------:R-:W2:Y:S03]  /*82f0*/  LDSM.16.MT88.4 R108, [R180+0x2800] ;  /* 0x00280000b46c783b */ /* 0x000ea60000004200 */
[----:B---3--:R-:W-:Y:S04]  /*8300*/  F2FP.PACK_AB R137, R141, R142 ;  /* 0x0000008e8d89723e */ /* 0x008fe800000000ff */
[C---:B-1----:R-:W-:Y:S04]  /*8310*/  HMMA.16816.F32 R44, R104.reuse, R112, R44 ;  /* 0x00000070682c723c */ /* 0x042fe8000000182c */
[----:B------:R-:W-:Y:S04]  /*8320*/  FFMA.FTZ R0, R162, c[0x0][0x2d0], -R144 ;  /* 0x0000b400a2007a23 */ /* 0x000fe80000010890 */
[C---:B------:R-:W-:Y:S01]  /*8330*/  HMMA.16816.F32 R48, R104.reuse, R114, R48 ;  /* 0x000000726830723c */ /* 0x040fe20000001830 */
[----:B------:R-:W1:Y:S01]  /*8340*/  LDSM.16.MT88.4 R112, [R179+0x2800] ;  /* 0x00280000b370783b */ /* 0x000e620000004200 */
[----:B------:R-:W3:Y:S06]  /*8350*/  MUFU.EX2 R140, R0 ;  /* 0x00000000008c7308 */ /* 0x000eec0000000800 */
[C---:B--2---:R-:W-:Y:S04]  /*8360*/  HMMA.16816.F32 R52, R104.reuse, R108, R52 ;  /* 0x0000006c6834723c */ /* 0x044fe80000001834 */
[----:B---3--:R-:W-:Y:S01]  /*8370*/  F2FP.PACK_AB R139, R101, R140 ;  /* 0x0000008c658b723e */ /* 0x008fe200000000ff */
[----:B------:R-:W-:Y:S01]  /*8380*/  FADD.FTZ R0, R126, R102 ;  /* 0x000000667e007221 */ /* 0x000fe20000010000 */
[----:B------:R-:W-:Y:S02]  /*8390*/  MOV R102, R3 ;  /* 0x0000000300667202 */ /* 0x000fe40000000f00 */
[C---:B------:R-:W-:Y:S01]  /*83a0*/  HMMA.16816.F32 R56, R104.reuse, R110, R56 ;  /* 0x0000006e6838723c */ /* 0x040fe20000001838 */
[----:B------:R-:W2:Y:S03]  /*83b0*/  LDSM.16.MT88.4 R108, [R177+0x4800] ;  /* 0x00480000b16c783b */ /* 0x000ea60000004200 */
[----:B------:R-:W-:Y:S04]  /*83c0*/  FADD.FTZ R0, R182, R0 ;  /* 0x00000000b6007221 */ /* 0x000fe80000010000 */
[C---:B-1----:R-:W-:Y:S04]  /*83d0*/  HMMA.16816.F32 R60, R104.reuse, R112, R60 ;  /* 0x00000070683c723c */ /* 0x042fe8000000183c */
[----:B------:R-:W-:Y:S04]  /*83e0*/  FADD.FTZ R0, R190, R0 ;  /* 0x00000000be007221 */ /* 0x000fe80000010000 */
[C---:B------:R-:W-:Y:S01]  /*83f0*/  HMMA.16816.F32 R64, R104.reuse, R114, R64 ;  /* 0x000000726840723c */ /* 0x040fe20000001840 */
[----:B------:R-:W1:Y:S03]  /*8400*/  LDSM.16.MT88.4 R112, [R178+0x4800] ;  /* 0x00480000b270783b */ /* 0x000e660000004200 */
[----:B------:R-:W-:Y:S04]  /*8410*/  FADD.FTZ R0, R152, R0 ;  /* 0x0000000098007221 */ /* 0x000fe80000010000 */
[C---:B------:R-:W-:Y:S04]  /*8420*/  FADD.FTZ R0, R154.reuse, R0 ;  /* 0x000000009a007221 */ /* 0x040fe80000010000 */
[----:B------:R-:W-:Y:S04]  /*8430*/  FADD.FTZ R0, R153, R0 ;  /* 0x0000000099007221 */ /* 0x000fe80000010000 */
[C---:B------:R-:W-:Y:S01]  /*8440*/  FADD.FTZ R0, R155.reuse, R0 ;  /* 0x000000009b007221 */ /* 0x040fe20000010000 */
[C---:B--2---:R-:W-:Y:S08]  /*8450*/  HMMA.16816.F32 R68, R104.reuse, R108, R68 ;  /* 0x0000006c6844723c */ /* 0x044ff00000001844 */
[C---:B------:R-:W-:Y:S01]  /*8460*/  HMMA.16816.F32 R72, R104.reuse, R110, R72 ;  /* 0x0000006e6848723c */ /* 0x040fe20000001848 */
[----:B------:R-:W2:Y:S07]  /*8470*/  LDSM.16.MT88.4 R108, [R180+0x4800] ;  /* 0x00480000b46c783b */ /* 0x000eae0000004200 */
[C---:B-1----:R-:W-:Y:S08]  /*8480*/  HMMA.16816.F32 R76, R104.reuse, R112, R76 ;  /* 0x00000070684c723c */ /* 0x042ff0000000184c */
[C---:B------:R-:W-:Y:S01]  /*8490*/  HMMA.16816.F32 R80, R104.reuse, R114, R80 ;  /* 0x000000726850723c */ /* 0x040fe20000001850 */
[----:B------:R-:W1:Y:S07]  /*84a0*/  LDSM.16.MT88.4 R112, [R179+0x4800] ;  /* 0x00480000b370783b */ /* 0x000e6e0000004200 */
[C---:B--2---:R-:W-:Y:S08]  /*84b0*/  HMMA.16816.F32 R84, R104.reuse, R108, R84 ;  /* 0x0000006c6854723c */ /* 0x044ff00000001854 */
[C---:B------:R-:W-:Y:S01]  /*84c0*/  HMMA.16816.F32 R88, R104.reuse, R110, R88 ;  /* 0x0000006e6858723c */ /* 0x040fe20000001858 */
[----:B------:R-:W2:Y:S07]  /*84d0*/  LDSM.16.MT88.4 R108, [R177+0x1000] ;  /* 0x00100000b16c783b */ /* 0x000eae0000004200 */
[C---:B-1----:R-:W-:Y:S08]  /*84e0*/  HMMA.16816.F32 R92, R104.reuse, R112, R92 ;  /* 0x00000070685c723c */ /* 0x042ff0000000185c */
[----:B------:R-:W-:Y:S01]  /*84f0*/  HMMA.16816.F32 R96, R104, R114, R96 ;  /* 0x000000726860723c */ /* 0x000fe20000001860 */
[----:B------:R-:W1:Y:S06]  /*8500*/  LDSM.16.MT88.4 R112, [R178+0x1000] ;  /* 0x00100000b270783b */ /* 0x000e6c0000004200 */
[----:B------:R-:W-:Y:S02]  /*8510*/  F2FP.PACK_AB R104, R154, R152 ;  /* 0x000000989a68723e */ /* 0x000fe400000000ff */
[----:B------:R-:W-:Y:S03]  /*8520*/  F2FP.PACK_AB R106, R155, R153 ;  /* 0x000000999b6a723e */ /* 0x000fe600000000ff */
[----:B------:R-:W-:Y:S02]  /*8530*/  F2FP.PACK_AB R105, R150, R151 ;  /* 0x000000979669723e */ /* 0x000fe400000000ff */
[C---:B------:R-:W-:Y:S07]  /*8540*/  F2FP.PACK_AB R107, R148.reuse, R149 ;  /* 0x00000095946b723e */ /* 0x040fee00000000ff */
[C---:B--2---:R-:W-:Y:S08]  /*8550*/  HMMA.16816.F32 R4, R104.reuse, R108, R4 ;  /* 0x0000006c6804723c */ /* 0x044ff00000001804 */
[C---:B------:R-:W-:Y:S01]  /*8560*/  HMMA.16816.F32 R8, R104.reuse, R110, R8 ;  /* 0x0000006e6808723c */ /* 0x040fe20000001808 */
[----:B------:R-:W2:Y:S07]  /*8570*/  LDSM.16.MT88.4 R108, [R179+0x1000] ;  /* 0x00100000b36c783b */ /* 0x000eae0000004200 */
[C---:B-1----:R-:W-:Y:S08]  /*8580*/  HMMA.16816.F32 R12, R104.reuse, R112, R12 ;  /* 0x00000070680c723c */ /* 0x042ff0000000180c */
[C---:B------:R-:W-:Y:S01]  /*8590*/  HMMA.16816.F32 R16, R104.reuse, R114, R16 ;  /* 0x000000726810723c */ /* 0x040fe20000001810 */
[----:B------:R-:W1:Y:S07]  /*85a0*/  LDSM.16.MT88.4 R112, [R177+0x3000] ;  /* 0x00300000b170783b */ /* 0x000e6e0000004200 */
[C---:B------:R-:W-:Y:S08]  /*85b0*/  HMMA.16816.F32 R20, R104.reuse, R116, R20 ;  /* 0x000000746814723c */ /* 0x040ff00000001814 */
[C---:B------:R-:W-:Y:S01]  /*85c0*/  HMMA.16816.F32 R24, R104.reuse, R118, R24 ;  /* 0x000000766818723c */ /* 0x040fe20000001818 */
[----:B------:R-:W3:Y:S07]  /*85d0*/  LDSM.16.MT88.4 R116, [R178+0x3000] ;  /* 0x00300000b274783b */ /* 0x000eee0000004200 */
        /* <DEDUP_REMOVED lines=19> */
[C---:B------:R-:W-:Y:S08]  /*8710*/  HMMA.16816.F32 R80, R104.reuse, R110, R80 ;  /* 0x0000006e6850723c */ /* 0x040ff00000001850 */
[C---:B-1----:R-:W-:Y:S08]  /*8720*/  HMMA.16816.F32 R84, R104.reuse, R112, R84 ;  /* 0x000000706854723c */ /* 0x042ff00000001854 */
[C---:B------:R-:W-:Y:S01]  /*8730*/  HMMA.16816.F32 R88, R104.reuse, R114, R88 ;  /* 0x000000726858723c */ /* 0x040fe20000001858 */
[----:B------:R-:W1:Y:S07]  /*8740*/  LDSM.16.MT88.4 R112, [R180+0x1800] ;  /* 0x00180000b470783b */ /* 0x000e6e0000004200 */
[C---:B---3--:R-:W-:Y:S08]  /*8750*/  HMMA.16816.F32 R92, R104.reuse, R116, R92 ;  /* 0x00000074685c723c */ /* 0x048ff0000000185c */
[----:B------:R-:W-:Y:S01]  /*8760*/  HMMA.16816.F32 R96, R104, R118, R96 ;  /* 0x000000766860723c */ /* 0x000fe20000001860 */
[----:B------:R-:W2:Y:S07]  /*8770*/  LDSM.16.MT88.4 R104, [R179+0x1800] ;  /* 0x00180000b368783b */ /* 0x000eae0000004200 */
[C---:B------:R-:W-:Y:S01]  /*8780*/  HMMA.16816.F32 R132, R136.reuse, R128, R4 ;  /* 0x000000808884723c */ /* 0x040fe20000001804 */
[----:B------:R-:W3:Y:S07]  /*8790*/  LDSM.16.MT88.4 R4, [R177+0x3800] ;  /* 0x00380000b104783b */ /* 0x000eee0000004200 */
[C---:B------:R-:W-:Y:S01]  /*87a0*/  HMMA.16816.F32 R128, R136.reuse, R130, R8 ;  /* 0x000000828880723c */ /* 0x040fe20000001808 */
[----:B------:R-:W4:Y:S07]  /*87b0*/  LDSM.16.MT88.4 R8, [R178+0x3800] ;  /* 0x00380000b208783b */ /* 0x000f2e0000004200 */
[C---:B------:R-:W-:Y:S01]  /*87c0*/  HMMA.16816.F32 R124, R136.reuse, R120, R12 ;  /* 0x00000078887c723c */ /* 0x040fe2000000180c */
[----:B------:R-:W5:Y:S07]  /*87d0*/  LDSM.16.MT88.4 R12, [R180+0x3800] ;  /* 0x00380000b40c783b */ /* 0x000f6e0000004200 */
[C---:B------:R-:W-:Y:S01]  /*87e0*/  HMMA.16816.F32 R120, R136.reuse, R122, R16 ;  /* 0x0000007a8878723c */ /* 0x040fe20000001810 */
[----:B------:R-:W4:Y:S07]  /*87f0*/  LDSM.16.MT88.4 R16, [R179+0x3800] ;  /* 0x00380000b310783b */ /* 0x000f2e0000004200 */
[C---:B-1----:R-:W-:Y:S08]  /*8800*/  HMMA.16816.F32 R116, R136.reuse, R112, R20 ;  /* 0x000000708874723c */ /* 0x042ff00000001814 */
[C---:B------:R-:W-:Y:S08]  /*8810*/  HMMA.16816.F32 R112, R136.reuse, R114, R24 ;  /* 0x000000728870723c */ /* 0x040ff00000001818 */
[C---:B--2---:R-:W-:Y:S08]  /*8820*/  HMMA.16816.F32 R108, R136.reuse, R104, R28 ;  /* 0x00000068886c723c */ /* 0x044ff0000000181c */
[C---:B------:R-:W-:Y:S08]  /*8830*/  HMMA.16816.F32 R104, R136.reuse, R106, R32 ;  /* 0x0000006a8868723c */ /* 0x040ff00000001820 */
[C---:B---3--:R-:W-:Y:S08]  /*8840*/  HMMA.16816.F32 R36, R136.reuse, R4, R36 ;  /* 0x000000048824723c */ /* 0x048ff00000001824 */
[C---:B------:R-:W-:Y:S01]  /*8850*/  HMMA.16816.F32 R40, R136.reuse, R6, R40 ;  /* 0x000000068828723c */ /* 0x040fe20000001828 */
[----:B------:R-:W1:Y:S07]  /*8860*/  LDSM.16.MT88.4 R4, [R177+0x5800] ;  /* 0x00580000b104783b */ /* 0x000e6e0000004200 */
[C---:B----4-:R-:W-:Y:S08]  /*8870*/  HMMA.16816.F32 R44, R136.reuse, R8, R44 ;  /* 0x00000008882c723c */ /* 0x050ff0000000182c */
[C---:B------:R-:W-:Y:S01]  /*8880*/  HMMA.16816.F32 R48, R136.reuse, R10, R48 ;  /* 0x0000000a8830723c */ /* 0x040fe20000001830 */
[----:B------:R-:W2:Y:S07]  /*8890*/  LDSM.16.MT88.4 R8, [R178+0x5800] ;  /* 0x00580000b208783b */ /* 0x000eae0000004200 */
[C---:B-----5:R-:W-:Y:S08]  /*88a0*/  HMMA.16816.F32 R52, R136.reuse, R12, R52 ;  /* 0x0000000c8834723c */ /* 0x060ff00000001834 */
[C---:B------:R-:W-:Y:S01]  /*88b0*/  HMMA.16816.F32 R56, R136.reuse, R14, R56 ;  /* 0x0000000e8838723c */ /* 0x040fe20000001838 */
[----:B------:R-:W3:Y:S07]  /*88c0*/  LDSM.16.MT88.4 R12, [R180+0x5800] ;  /* 0x00580000b40c783b */ /* 0x000eee0000004200 */
[C---:B------:R-:W-:Y:S08]  /*88d0*/  HMMA.16816.F32 R60, R136.reuse, R16, R60 ;  /* 0x00000010883c723c */ /* 0x040ff0000000183c */
[C---:B------:R-:W-:Y:S01]  /*88e0*/  HMMA.16816.F32 R64, R136.reuse, R18, R64 ;  /* 0x000000128840723c */ /* 0x040fe20000001840 */
[----:B------:R-:W4:Y:S07]  /*88f0*/  LDSM.16.MT88.4 R16, [R179+0x5800] ;  /* 0x00580000b310783b */ /* 0x000f2e0000004200 */
[C---:B-1----:R-:W-:Y:S07]  /*8900*/  HMMA.16816.F32 R68, R136.reuse, R4, R68 ;  /* 0x000000048844723c */ /* 0x042fee0000001844 */
[----:B------:R-:W-:Y:S01]  /*8910*/  FADD.FTZ R4, R148, R2 ;  /* 0x0000000294047221 */ /* 0x000fe20000010000 */
[C---:B------:R-:W-:Y:S04]  /*8920*/  HMMA.16816.F32 R72, R136.reuse, R6, R72 ;  /* 0x000000068848723c */ /* 0x040fe80000001848 */
[----:B------:R-:W-:Y:S02]  /*8930*/  FADD.FTZ R2, R143, R0 ;  /* 0x000000008f027221 */ /* 0x000fe40000010000 */
[----:B------:R-:W-:Y:S02]  /*8940*/  FADD.FTZ R0, R142, R4 ;  /* 0x000000048e007221 */ /* 0x000fe40000010000 */
[C---:B--2---:R-:W-:Y:S04]  /*8950*/  HMMA.16816.F32 R76, R136.reuse, R8, R76 ;  /* 0x00000008884c723c */ /* 0x044fe8000000184c */
[----:B------:R-:W-:Y:S02]  /*8960*/  FADD.FTZ R2, R145, R2 ;  /* 0x0000000291027221 */ /* 0x000fe40000010000 */
[----:B------:R-:W-:Y:S02]  /*8970*/  FADD.FTZ R0, R141, R0 ;  /* 0x000000008d007221 */ /* 0x000fe40000010000 */
[C---:B------:R-:W-:Y:S04]  /*8980*/  HMMA.16816.F32 R80, R136.reuse, R10, R80 ;  /* 0x0000000a8850723c */ /* 0x040fe80000001850 */
[----:B------:R-:W-:Y:S02]  /*8990*/  FADD.FTZ R4, R146, R2 ;  /* 0x0000000292047221 */ /* 0x000fe40000010000 */
[----:B------:R-:W-:Y:S01]  /*89a0*/  FADD.FTZ R2, R140, R0 ;  /* 0x000000008c027221 */ /* 0x000fe20000010000 */
[----:B------:R-:W-:Y:S01]  /*89b0*/  IADD3 R0, R191, -0x1, RZ ;  /* 0xffffffffbf007810 */ /* 0x000fe20007ffe0ff */
[C---:B---3--:R-:W-:Y:S04]  /*89c0*/  HMMA.16816.F32 R84, R136.reuse, R12, R84 ;  /* 0x0000000c8854723c */ /* 0x048fe80000001854 */
[----:B------:R-:W-:Y:S01]  /*89d0*/  FADD.FTZ R193, R147, R4 ;  /* 0x0000000493c17221 */ /* 0x000fe20000010000 */
[----:B------:R-:W-:Y:S01]  /*89e0*/  MOV R191, R0 ;  /* 0x0000000000bf7202 */ /* 0x000fe20000000f00 */
[----:B------:R-:W-:Y:S01]  /*89f0*/  FADD.FTZ R194, R101, R2 ;  /* 0x0000000265c27221 */ /* 0x000fe20000010000 */
[----:B------:R-:W-:Y:S01]  /*8a00*/  MOV R12, R3 ;  /* 0x00000003000c7202 */ /* 0x000fe20000000f00 */
[C---:B------:R-:W-:Y:S04]  /*8a10*/  HMMA.16816.F32 R88, R136.reuse, R14, R88 ;  /* 0x0000000e8858723c */ /* 0x040fe80000001858 */
[----:B------:R-:W-:Y:S04]  /*8a20*/  MOV R101, R100 ;  /* 0x0000006400657202 */ /* 0x000fe80000000f00 */
[C---:B----4-:R-:W-:Y:S08]  /*8a30*/  HMMA.16816.F32 R92, R136.reuse, R16, R92 ;  /* 0x00000010885c723c */ /* 0x050ff0000000185c */
[----:B------:R-:W-:Y:S01]  /*8a40*/  HMMA.16816.F32 R96, R136, R18, R96 ;  /* 0x000000128860723c */ /* 0x000fe20000001860 */
[----:B------:R-:W-:Y:S07]  /*8a50*/  @!UPT UIADD3 URZ, URZ, URZ, URZ ;  /* 0x0000003f3f3ff290 */ /* 0x000fee000fffe03f */
[----:B------:R-:W-:-:S11]  /*8a60*/  @P0 BRA `(.L_x_61) ;  /* 0xffffce2000000947 */ /* 0x000fd6000383ffff */
.L_x_54:
[----:B------:R-:W-:Y:S05]  /*8a70*/  BRA.DIV ~URZ, `(.L_x_62) ;  /* 0x000056127f007947 */ /* 0x000fea000b800000 */
[----:B------:R1:W2:Y:S02]  /*8a80*/  SHFL.BFLY PT, R0, R193, 0x2, 0x1f ;  /* 0x0c401f00c1007f89 */ /* 0x0002a400000e0000 */
.L_x_139:
[----:B--2---:R-:W-:Y:S01]  /*8a90*/  FADD.FTZ R5, R0, R193 ;  /* 0x000000c100057221 */ /* 0x004fe20000010000 */
[----:B------:R-:W-:Y:S05]  /*8aa0*/  BRA.DIV ~URZ, `(.L_x_63) ;  /* 0x000056327f007947 */ /* 0x000fea000b800000 */
[----:B------:R-:W2:Y:S04]  /*8ab0*/  SHFL.BFLY PT, R0, R194, 0x2, 0x1f ;  /* 0x0c401f00c2007f89 */ /* 0x000ea800000e0000 */
[----:B------:R-:W3:Y:S01]  /*8ac0*/  SHFL.BFLY PT, R2, R5, 0x1, 0x1f ;  /* 0x0c201f0005027f89 */ /* 0x000ee200000e0000 */
[----:B--2---:R-:W-:-:S02]  /*8ad0*/  FADD.FTZ R4, R0, R194 ;  /* 0x000000c200047221 */ /* 0x004fc40000010000 */
[----:B---3--:R-:W-:-:S03]  /*8ae0*/  FADD.FTZ R5, R5, R2 ;  /* 0x0000000205057221 */ /* 0x008fc60000010000 */
[----:B------:R2:W3:Y:S04]  /*8af0*/  SHFL.BFLY PT, R3, R4, 0x1, 0x1f ;  /* 0x0c201f0004037f89 */ /* 0x0004e800000e0000 */
.L_x_140:
[----:B------:R-:W-:Y:S01]  /*8b00*/  FSETP.NE.FTZ.AND P1, PT, R5, RZ, PT ;  /* 0x000000ff0500720b */ /* 0x000fe20003f35000 */
[----:B---3--:R-:W-:Y:S01]  /*8b10*/  FADD.FTZ R3, R3, R4 ;  /* 0x0000000403037221 */ /* 0x008fe20000010000 */
[----:B------:R-:W-:Y:S02]  /*8b20*/  MOV R2, RZ ;  /* 0x000000ff00027202 */ /* 0x000fe40000000f00 */
[----:B------:R-:W-:Y:S02]  /*8b30*/  MOV R23, 0xff800000 ;  /* 0xff80000000177802 */ /* 0x000fe40000000f00 */
[----:B------:R-:W-:Y:S02]  /*8b40*/  FSETP.NE.FTZ.AND P0, PT, R3, RZ, PT ;  /* 0x000000ff0300720b */ /* 0x000fe40003f15000 */
[----:B------:R-:W-:Y:S02]  /*8b50*/  MOV R0, RZ ;  /* 0x000000ff00007202 */ /* 0x000fe40000000f00 */
[----:B------:R-:W-:-:S03]  /*8b60*/  MOV R22, 0xff800000 ;  /* 0xff80000000167802 */ /* 0x000fc60000000f00 */
[----:B------:R-:W3:Y:S01]  /*8b70*/  @P1 MUFU.LG2 R6, R5 ;  /* 0x0000000500061308 */ /* 0x000ee20000000c00 */
[----:B--2---:R-:W-:-:S05]  /*8b80*/  @P1 MOV R4, 0x3f317218 ;  /* 0x3f31721800041802 */ /* 0x004fca0000000f00 */
[----:B------:R-:W-:Y:S02]  /*8b90*/  @P1 FMUL.FTZ R4, R4, c[0x0][0x2d0] ;  /* 0x0000b40004041a20 */ /* 0x000fe40000410000 */
[----:B------:R-:W2:Y:S01]  /*8ba0*/  @P1 MUFU.RCP R2, R5 ;  /* 0x0000000500021308 */ /* 0x000ea20000001000 */
[----:B---3--:R-:W-:-:S07]  /*8bb0*/  @P1 FMUL.FTZ R6, R6, 0.69314718246459960938 ;  /* 0x3f31721806061820 */ /* 0x008fce0000410000 */
[----:B------:R-:W3:Y:S01]  /*8bc0*/  @P0 MUFU.RCP R0, R3 ;  /* 0x0000000300000308 */ /* 0x000ee20000001000 */
[----:B------:R-:W-:Y:S01]  /*8bd0*/  @P1 FFMA.FTZ R23, R4, R100, R6 ;  /* 0x0000006404171223 */ /* 0x000fe20000010006 */
[----:B------:R-:W-:Y:S01]  /*8be0*/  MOV R4, 0x1 ;  /* 0x0000000100047802 */ /* 0x000fe20000000f00 */
[C---:B--2---:R-:W-:Y:S02]  /*8bf0*/  FMUL.FTZ R100, R2.reuse, R112 ;  /* 0x0000007002647220 */ /* 0x044fe40000410000 */
        /* <DEDUP_REMOVED lines=46> */
[----:B------:R-:W-:Y:S02]  /*8ee0*/  FMUL.FTZ R25, R2, R97 ;  /* 0x0000006102197220 */ /* 0x000fe40000410000 */
[----:B------:R2:W4:Y:S01]  /*8ef0*/  @P0 MUFU.LG2 R2, R3 ;  /* 0x0000000300020308 */ /* 0x0005220000000c00 */
[C---:B---3--:R-:W-:Y:S02]  /*8f00*/  FMUL.FTZ R88, R0.reuse, R118 ;  /* 0x0000007600587220 */ /* 0x048fe40000410000 */
[C---:B------:R-:W-:Y:S02]  /*8f10*/  FMUL.FTZ R89, R0.reuse, R119 ;  /* 0x0000007700597220 */ /* 0x040fe40000410000 */
[C---:B------:R-:W-:Y:S02]  /*8f20*/  FMUL.FTZ R118, R0.reuse, R114 ;  /* 0x0000007200767220 */ /* 0x040fe40000410000 */
[C---:B------:R-:W-:Y:S02]  /*8f30*/  FMUL.FTZ R119, R0.reuse, R115 ;  /* 0x0000007300777220 */ /* 0x040fe40000410000 */
[----:B------:R-:W-:-:S02]  /*8f40*/  FMUL.FTZ R84, R0, R130 ;  /* 0x0000008200547220 */ /* 0x000fc40000410000 */
[C---:B------:R-:W-:Y:S02]  /*8f50*/  FMUL.FTZ R85, R0.reuse, R131 ;  /* 0x0000008300557220 */ /* 0x040fe40000410000 */
[C---:B------:R-:W-:Y:S02]  /*8f60*/  FMUL.FTZ R92, R0.reuse, R106 ;  /* 0x0000006a005c7220 */ /* 0x040fe40000410000 */
[----:B------:R-:W-:Y:S01]  /*8f70*/  FMUL.FTZ R93, R0, R107 ;  /* 0x0000006b005d7220 */ /* 0x000fe20000410000 */
[----:B--2---:R-:W-:Y:S01]  /*8f80*/  @P0 MOV R3, 0x3f317218 ;  /* 0x3f31721800030802 */ /* 0x004fe20000000f00 */
[----:B----4-:R-:W-:Y:S02]  /*8f90*/  @P0 FMUL.FTZ R2, R2, 0.69314718246459960938 ;  /* 0x3f31721802020820 */ /* 0x010fe40000410000 */
[----:B------:R-:W-:Y:S02]  /*8fa0*/  FMUL.FTZ R124, R0, R38 ;  /* 0x00000026007c7220 */ /* 0x000fe40000410000 */
[----:B------:R-:W-:-:S02]  /*8fb0*/  @P0 FMUL.FTZ R3, R3, c[0x0][0x2d0] ;  /* 0x0000b40003030a20 */ /* 0x000fc40000410000 */
        /* <DEDUP_REMOVED lines=38> */
[----:B------:R-:W-:Y:S01]  /*9220*/  FMUL.FTZ R27, R0, R99 ;  /* 0x00000063001b7220 */ /* 0x000fe20000410000 */
[----:B------:R-:W-:Y:S01]  /*9230*/  PRMT R0, R4, 0x7610, R0 ;  /* 0x0000761004007816 */ /* 0x000fe20000000000 */
[----:B------:R-:W-:Y:S02]  /*9240*/  @P0 FFMA.FTZ R22, R3, R12, R2 ;  /* 0x0000000c03160223 */ /* 0x000fe40000010002 */
.L_x_36:
[----:B------:R-:W2:Y:S01]  /*9250*/  S2R R2, SR_TID.X ;  /* 0x0000000000027919 */ /* 0x000ea20000002100 */
[----:B------:R-:W-:Y:S01]  /*9260*/  BSSY B0, `(.L_x_64) ;  /* 0x0000010000007945 */ /* 0x000fe20003800000 */
[----:B--2---:R-:W-:-:S13]  /*9270*/  LOP3.LUT P0, RZ, R2, 0xff, RZ, 0xc0, !PT ;  /* 0x000000ff02ff7812 */ /* 0x004fda000780c0ff */
[----:B------:R-:W-:Y:S05]  /*9280*/  @P0 BRA `(.L_x_65) ;  /* 0x000000d000000947 */ /* 0x000fea0003800000 */
[----:B------:R-:W2:Y:S01]  /*9290*/  S2R R4, SR_LANEID ;  /* 0x0000000000047919 */ /* 0x000ea20000000000 */
[----:B------:R-:W-:Y:S01]  /*92a0*/  VOTEU.ANY UR4, UPT, PT ;  /* 0x0000000000047886 */ /* 0x000fe200038e0100 */
[----:B------:R-:W-:Y:S01]  /*92b0*/  IMAD.MOV.U32 R5, RZ, RZ, c[0x0][0x564] ;  /* 0x00015900ff057624 */ /* 0x000fe200078e00ff */
[----:B------:R-:W2:Y:S08]  /*92c0*/  FLO.U32 R3, UR4 ;  /* 0x0000000400037d00 */ /* 0x000eb000080e0000 */
[----:B------:R-:W3:Y:S01]  /*92d0*/  POPC R2, UR4 ;  /* 0x0000000400027d09 */ /* 0x000ee20008000000 */
[----:B--2---:R-:W-:Y:S01]  /*92e0*/  ISETP.EQ.U32.AND P0, PT, R3, R4, PT ;  /* 0x000000040300720c */ /* 0x004fe20003f02070 */
[----:B------:R-:W-:-:S12]  /*92f0*/  IMAD.MOV.U32 R4, RZ, RZ, c[0x0][0x560] ;  /* 0x00015800ff047624 */ /* 0x000fd800078e00ff */
[----:B---3--:R2:W3:Y:S04]  /*9300*/  @P0 ATOMG.E.ADD.STRONG.GPU PT, R2, [R4.64], R2 ;  /* 0x00000002040209a8 */ /* 0x0084e800081ee1c6 */
[----:B--2---:R-:W2:Y:S04]  /*9310*/  S2R R4, SR_LTMASK ;  /* 0x0000000000047919 */ /* 0x004ea80000003900 */
[----:B---3--:R2:W3:Y:S02]  /*9320*/  SHFL.IDX PT, R3, R2, R3, 0x1f ;  /* 0x00001f0302037589 */ /* 0x0084e400000e0000 */
[----:B--2---:R-:W-:-:S06]  /*9330*/  LOP3.LUT R2, R4, UR4, RZ, 0xc0, !PT ;  /* 0x0000000404027c12 */ /* 0x004fcc000f8ec0ff */
[----:B------:R-:W3:Y:S02]  /*9340*/  POPC R2, R2 ;  /* 0x0000000200027309 */ /* 0x000ee40000000000 */
[----:B---3--:R-:W-:-:S06]  /*9350*/  IADD3 R212, R3, c[0x0][0xc], R2 ;  /* 0x0000030003d47a10 */ /* 0x008fcc0007ffe002 */
.L_x_65:
[----:B------:R-:W-:Y:S05]  /*9360*/  BSYNC B0 ;  /* 0x0000000000007941 */ /* 0x000fea0003800000 */
.L_x_64:
[----:B------:R-:W-:Y:S01]  /*9370*/  PRMT R0, R0, 0x9910, RZ ;  /* 0x0000991000007816 */ /* 0x000fe200000000ff */
[----:B------:R-:W-:Y:S01]  /*9380*/  BSSY B1, `(.L_x_66) ;  /* 0x000032d000017945 */ /* 0x000fe20003800000 */
[----:B------:R-:W-:Y:S02]  /*9390*/  IMAD.MOV.U32 R78, RZ, RZ, R212 ;  /* 0x000000ffff4e7224 */ /* 0x000fe400078e00d4 */
[----:B------:R-:W-:-:S13]  /*93a0*/  ISETP.NE.AND P0, PT, R0, RZ, PT ;  /* 0x000000ff0000720c */ /* 0x000fda0003f05270 */
[----:B------:R-:W-:Y:S05]  /*93b0*/  @!P0 BRA `(.L_x_67) ;  /* 0x0000260000008947 */ /* 0x000fea0003800000 */
[----:B------:R-:W2:Y:S01]  /*93c0*/  LDL R5, [R1] ;  /* 0x0000000001057983 */ /* 0x000ea20000100800 */
[----:B------:R-:W-:Y:S01]  /*93d0*/  WARPSYNC 0xffffffff ;  /* 0xffffffff00007948 */ /* 0x000fe20003800000 */
[----:B------:R-:W-:Y:S01]  /*93e0*/  F2FP.PACK_AB R0, R133, R132 ;  /* 0x000000848500723e */ /* 0x000fe200000000ff */
[----:B------:R-:W-:Y:S01]  /*93f0*/  IMAD.MOV.U32 R14, RZ, RZ, c[0x0][0x388] ;  /* 0x0000e200ff0e7624 */ /* 0x000fe200078e00ff */
[----:B------:R-:W-:Y:S01]  /*9400*/  BAR.SYNC.DEFER_BLOCKING 0x1, 0x100 ;  /* 0x0044000000007b1d */ /* 0x000fe20000010000 */
[----:B------:R-:W-:Y:S02]  /*9410*/  F2FP.PACK_AB R2, R97, R96 ;  /* 0x000000606102723e */ /* 0x000fe400000000ff */
[----:B------:R-:W-:Y:S02]  /*9420*/  F2FP.PACK_AB R3, R29, R28 ;  /* 0x0000001c1d03723e */ /* 0x000fe400000000ff */
[----:B------:R-:W-:Y:S02]  /*9430*/  F2FP.PACK_AB R4, R57, R56 ;  /* 0x000000383904723e */ /* 0x000fe400000000ff */
[----:B------:R-:W-:-:S02]  /*9440*/  ISETP.NE.U32.AND P2, PT, RZ, c[0x0][0x500], PT ;  /* 0x00014000ff007a0c */ /* 0x000fc40003f45070 */
[----:B------:R-:W-:Y:S02]  /*9450*/  ISETP.NE.U32.AND P3, PT, RZ, c[0x0][0x508], PT ;  /* 0x00014200ff007a0c */ /* 0x000fe40003f65070 */
[----:B------:R-:W-:Y:S02]  /*9460*/  ISETP.NE.AND.EX P2, PT, RZ, c[0x0][0x504], PT, P2 ;  /* 0x00014100ff007a0c */ /* 0x000fe40003f45320 */
[----:B------:R-:W-:Y:S01]  /*9470*/  ISETP.NE.AND.EX P3, PT, RZ, c[0x0][0x50c], PT, P3 ;  /* 0x00014300ff007a0c */ /* 0x000fe20003f65330 */
[----:B------:R3:W-:Y:S04]  /*9480*/  STS [R223], R0 ;  /* 0x00000000df007388 */ /* 0x0007e80000000800 */
[----:B------:R4:W-:Y:S04]  /*9490*/  STS [R223+0x400], R2 ;  /* 0x00040002df007388 */ /* 0x0009e80000000800 */
[----:B------:R1:W-:Y:S01]  /*94a0*/  STS [R224], R3 ;  /* 0x00000003e0007388 */ /* 0x0003e20000000800 */
[----:B---3--:R-:W-:-:S02]  /*94b0*/  F2FP.PACK_AB R0, R85, R84 ;  /* 0x000000545500723e */ /* 0x008fc400000000ff */
[----:B----4-:R-:W-:-:S03]  /*94c0*/  F2FP.PACK_AB R2, R31, R30 ;  /* 0x0000001e1f02723e */ /* 0x010fc600000000ff */
[----:B------:R3:W-:Y:S01]  /*94d0*/  STS [R224+0x400], R0 ;  /* 0x00040000e0007388 */ /* 0x0007e20000000800 */
[----:B-1----:R-:W-:-:S03]  /*94e0*/  F2FP.PACK_AB R3, R127, R126 ;  /* 0x0000007e7f03723e */ /* 0x002fc600000000ff */
[----:B------:R1:W-:Y:S04]  /*94f0*/  STS [R226], R2 ;  /* 0x00000002e2007388 */ /* 0x0003e80000000800 */
[----:B------:R4:W-:Y:S01]  /*9500*/  STS [R226+0x400], R3 ;  /* 0x00040003e2007388 */ /* 0x0009e20000000800 */
[----:B---3--:R-:W-:Y:S02]  /*9510*/  F2FP.PACK_AB R0, R33, R32 ;  /* 0x000000202100723e */ /* 0x008fe400000000ff */
[----:B-1----:R-:W-:-:S03]  /*9520*/  F2FP.PACK_AB R2, R123, R122 ;  /* 0x0000007a7b02723e */ /* 0x002fc600000000ff */
[----:B------:R1:W-:Y:S01]  /*9530*/  STS [R225], R0 ;  /* 0x00000000e1007388 */ /* 0x0003e20000000800 */
[----:B----4-:R-:W-:-:S03]  /*9540*/  F2FP.PACK_AB R3, R35, R34 ;  /* 0x000000222303723e */ /* 0x010fc600000000ff */
[----:B------:R3:W-:Y:S01]  /*9550*/  STS [R225+0x400], R2 ;  /* 0x00040002e1007388 */ /* 0x0007e20000000800 */
[----:B-1----:R-:W-:Y:S02]  /*9560*/  F2FP.PACK_AB R0, R89, R88 ;  /* 0x000000585900723e */ /* 0x002fe400000000ff */
[----:B---3--:R-:W-:Y:S01]  /*9570*/  F2FP.PACK_AB R2, R101, R100 ;  /* 0x000000646502723e */ /* 0x008fe200000000ff */
[----:B--2---:R1:W-:Y:S04]  /*9580*/  STS [R5], R3 ;  /* 0x0000000305007388 */ /* 0x0043e80000000800 */
[----:B------:R2:W-:Y:S04]  /*9590*/  STS [R5+0x400], R0 ;  /* 0x0004000005007388 */ /* 0x0005e80000000800 */
[----:B------:R3:W-:Y:S01]  /*95a0*/  STS [R251], R2 ;  /* 0x00000002fb007388 */ /* 0x0007e20000000800 */
[----:B-1----:R-:W-:-:S02]  /*95b0*/  F2FP.PACK_AB R3, R119, R118 ;  /* 0x000000767703723e */ /* 0x002fc400000000ff */
[----:B--2---:R-:W-:-:S03]  /*95c0*/  F2FP.PACK_AB R0, R109, R108 ;  /* 0x0000006c6d00723e */ /* 0x004fc600000000ff */
[----:B------:R1:W-:Y:S01]  /*95d0*/  STS [R251+0x400], R3 ;  /* 0x00040003fb007388 */ /* 0x0003e20000000800 */
[----:B---3--:R-:W-:-:S03]  /*95e0*/  F2FP.PACK_AB R2, R111, R110 ;  /* 0x0000006e6f02723e */ /* 0x008fc600000000ff */
[----:B------:R2:W-:Y:S04]  /*95f0*/  STS [R252], R0 ;  /* 0x00000000fc007388 */ /* 0x0005e80000000800 */
[----:B------:R3:W-:Y:S01]  /*9600*/  STS [R252+0x400], R2 ;  /* 0x00040002fc007388 */ /* 0x0007e20000000800 */
[----:B-1----:R-:W-:Y:S02]  /*9610*/  F2FP.PACK_AB R3, R105, R104 ;  /* 0x000000686903723e */ /* 0x002fe400000000ff */
[----:B--2---:R-:W-:-:S03]  /*9620*/  F2FP.PACK_AB R0, R93, R92 ;  /* 0x0000005c5d00723e */ /* 0x004fc600000000ff */
[----:B------:R1:W-:Y:S01]  /*9630*/  STS [R250], R3 ;  /* 0x00000003fa007388 */ /* 0x0003e20000000800 */
[----:B---3--:R-:W-:-:S03]  /*9640*/  F2FP.PACK_AB R2, R37, R36 ;  /* 0x000000242502723e */ /* 0x008fc600000000ff */
[----:B------:R2:W-:Y:S04]  /*9650*/  STS [R250+0x400], R0 ;  /* 0x00040000fa007388 */ /* 0x0005e80000000800 */
[----:B------:R3:W-:Y:S01]  /*9660*/  STS [R223+0x4000], R2 ;  /* 0x00400002df007388 */ /* 0x0007e20000000800 */
[----:B-1----:R-:W-:Y:S02]  /*9670*/  F2FP.PACK_AB R3, R125, R124 ;  /* 0x0000007c7d03723e */ /* 0x002fe400000000ff */
[----:B--2---:R-:W-:-:S03]  /*9680*/  F2FP.PACK_AB R0, R41, R40 ;  /* 0x000000282900723e */ /* 0x004fc600000000ff */
[----:B------:R1:W-:Y:S01]  /*9690*/  STS [R223+0x4400], R3 ;  /* 0x00440003df007388 */ /* 0x0003e20000000800 */
        /* <DEDUP_REMOVED lines=14> */
[----:B------:R3:W-:Y:S04]  /*9780*/  STS [R5+0x4400], R2 ;  /* 0x0044000205007388 */ /* 0x0007e80000000800 */
[----:B------:R4:W-:Y:S01]  /*9790*/  STS [R251+0x4000], R4 ;  /* 0x00400004fb007388 */ /* 0x0009e20000000800 */
[----:B-1----:R-:W-:Y:S02]  /*97a0*/  F2FP.PACK_AB R3, R61, R60 ;  /* 0x0000003c3d03723e */ /* 0x002fe400000000ff */
[----:B--2---:R-:W-:-:S02]  /*97b0*/  F2FP.PACK_AB R0, R51, R50 ;  /* 0x000000323300723e */ /* 0x004fc400000000ff */
[----:B---3--:R-:W-:-:S03]  /*97c0*/  F2FP.PACK_AB R2, R65, R64 ;  /* 0x000000404102723e */ /* 0x008fc600000000ff */
[----:B------:R1:W-:Y:S01]  /*97d0*/  STS [R251+0x4400], R0 ;  /* 0x00440000fb007388 */ /* 0x0003e20000000800 */
[----:B----4-:R-:W-:-:S03]  /*97e0*/  F2FP.PACK_AB R4, R131, R130 ;  /* 0x000000828304723e */ /* 0x010fc600000000ff */
[----:B------:R2:W-:Y:S04]  /*97f0*/  STS [R252+0x4000], R3 ;  /* 0x00400003fc007388 */ /* 0x0005e80000000800 */
[----:B------:R3:W-:Y:S04]  /*9800*/  STS [R252+0x4400], R4 ;  /* 0x00440004fc007388 */ /* 0x0007e80000000800 */
[----:B------:R4:W-:Y:S01]  /*9810*/  STS [R250+0x4000], R2 ;  /* 0x00400002fa007388 */ /* 0x0009e20000000800 */
[----:B-1----:R-:W-:Y:S02]  /*9820*/  F2FP.PACK_AB R0, R67, R66 ;  /* 0x000000424300723e */ /* 0x002fe400000000ff */
[----:B--2---:R-:W-:-:S03]  /*9830*/  F2FP.PACK_AB R3, R39, R38 ;  /* 0x000000262703723e */ /* 0x004fc600000000ff */
[----:B------:R1:W-:Y:S01]  /*9840*/  STS [R250+0x4400], R0 ;  /* 0x00440000fa007388 */ /* 0x0003e20000000800 */
[----:B---3--:R-:W-:-:S03]  /*9850*/  F2FP.PACK_AB R4, R113, R112 ;  /* 0x000000707104723e */ /* 0x008fc600000000ff */
[----:B------:R2:W-:Y:S01]  /*9860*/  STS [R223+0x8400], R3 ;  /* 0x00840003df007388 */ /* 0x0005e20000000800 */
[----:B----4-:R-:W-:-:S03]  /*9870*/  F2FP.PACK_AB R2, R69, R68 ;  /* 0x000000444502723e */ /* 0x010fc600000000ff */
        /* <DEDUP_REMOVED lines=13> */
[----:B---3--:R-:W-:Y:S02]  /*9950*/  F2FP.PACK_AB R4, R71, R70 ;  /* 0x000000464704723e */ /* 0x008fe400000000ff */
[----:B----4-:R-:W-:Y:S02]  /*9960*/  F2FP.PACK_AB R2, R63, R62 ;  /* 0x0000003e3f02723e */ /* 0x010fe400000000ff */
[----:B-1----:R-:W-:-:S05]  /*9970*/  F2FP.PACK_AB R0, R121, R120 ;  /* 0x000000787900723e */ /* 0x002fca00000000ff */
[----:B------:R1:W-:Y:S04]  /*9980*/  STS [R5+0x8000], R0 ;  /* 0x0080000005007388 */ /* 0x0003e80000000800 */
[----:B------:R2:W-:Y:S04]  /*9990*/  STS [R5+0x8400], R4 ;  /* 0x0084000405007388 */ /* 0x0005e80000000800 */
[----:B------:R3:W-:Y:S04]  /*99a0*/  STS [R251+0x8000], R3 ;  /* 0x00800003fb007388 */ /* 0x0007e80000000800 */
[----:B------:R4:W-:Y:S01]  /*99b0*/  STS [R251+0x8400], R2 ;  /* 0x00840002fb007388 */ /* 0x0009e20000000800 */
[----:B-1----:R-:W-:-:S02]  /*99c0*/  F2FP.PACK_AB R0, R81, R80 ;  /* 0x000000505100723e */ /* 0x002fc400000000ff */
[----:B--2---:R-:W-:-:S03]  /*99d0*/  @P3 IADD3 R4, P0, R216, c[0x0][0x508], RZ ;  /* 0x00014200d8043a10 */ /* 0x004fc60007f1e0ff */
[----:B------:R1:W-:Y:S01]  /*99e0*/  STS [R252+0x8000], R0 ;  /* 0x00800000fc007388 */ /* 0x0003e20000000800 */
[----:B---3--:R-:W-:Y:S02]  /*99f0*/  F2FP.PACK_AB R3, R27, R26 ;  /* 0x0000001a1b03723e */ /* 0x008fe400000000ff */
[----:B------:R-:W-:Y:S02]  /*9a00*/  @P3 IADD3.X R5, R217, c[0x0][0x50c], RZ, P0, !PT ;  /* 0x00014300d9053a10 */ /* 0x000fe400007fe4ff */
[----:B----4-:R-:W-:-:S05]  /*9a10*/  F2FP.PACK_AB R2, R43, R42 ;  /* 0x0000002a2b02723e */ /* 0x010fca00000000ff */
[----:B------:R2:W-:Y:S04]  /*9a20*/  STS [R252+0x8400], R2 ;  /* 0x00840002fc007388 */ /* 0x0005e80000000800 */
[----:B------:R3:W-:Y:S01]  /*9a30*/  STS [R250+0x8400], R3 ;  /* 0x00840003fa007388 */ /* 0x0007e20000000800 */
[----:B-1----:R-:W-:-:S05]  /*9a40*/  F2FP.PACK_AB R0, R25, R24 ;  /* 0x000000181900723e */ /* 0x002fca00000000ff */
[----:B------:R1:W-:Y:S04]  /*9a50*/  STS [R250+0x8000], R0 ;  /* 0x00800000fa007388 */ /* 0x0003e80000000800 */
[----:B------:R-:W-:Y:S01]  /*9a60*/  BAR.SYNC.DEFER_BLOCKING 0x1, 0x100 ;  /* 0x0044000000007b1d */ /* 0x000fe20000010000 */
[----:B--2---:R-:W-:-:S04]  /*9a70*/  IADD3 R2, P1, R216, c[0x0][0x500], RZ ;  /* 0x00014000d8027a10 */ /* 0x004fc80007f3e0ff */
[----:B---3--:R-:W-:Y:S01]  /*9a80*/  IADD3.X R3, R217, c[0x0][0x504], RZ, P1, !PT ;  /* 0x00014100d9037a10 */ /* 0x008fe20000ffe4ff */
[----:B-1----:R-:W-:Y:S01]  /*9a90*/  IMAD.MOV.U32 R0, RZ, RZ, RZ ;  /* 0x000000ffff007224 */ /* 0x002fe200078e00ff */
[C---:B------:R-:W-:Y:S01]  /*9aa0*/  ISETP.NE.AND P0, PT, R218.reuse, RZ, PT ;  /* 0x000000ffda00720c */ /* 0x040fe20003f05270 */
[----:B------:R1:W5:Y:S04]  /*9ab0*/  @P3 LDG.E R14, [R4.64] ;  /* 0x00000006040e3981 */ /* 0x000368000c1e1900 */
[----:B------:R2:W5:Y:S01]  /*9ac0*/  @P2 LDG.E R0, [R2.64] ;  /* 0x0000000602002981 */ /* 0x000562000c1e1900 */
[----:B-1----:R-:W-:Y:S01]  /*9ad0*/  SEL R5, R218, c[0x0][0x3d4], P0 ;  /* 0x0000f500da057a07 */ /* 0x002fe20000000000 */
[----:B------:R-:W-:Y:S05]  /*9ae0*/  @P3 BRA `(.L_x_68) ;  /* 0x0000004000003947 */ /* 0x000fea0003800000 */
[----:B------:R-:W-:Y:S05]  /*9af0*/  @!P2 BRA `(.L_x_68) ;  /* 0x000000300000a947 */ /* 0x000fea0003800000 */
[----:B------:R1:W3:Y:S04]  /*9b00*/  LDG.E R4, [R2.64] ;  /* 0x0000000602047981 */ /* 0x0002e8000c1e1900 */
[----:B-12---:R-:W3:Y:S02]  /*9b10*/  LDG.E R2, [R2.64+0x4] ;  /* 0x0000040602027981 */ /* 0x006ee4000c1e1900 */
[----:B---3-5:R-:W-:-:S02]  /*9b20*/  IADD3 R14, -R4, R2, RZ ;  /* 0x00000002040e7210 */ /* 0x028fc40007ffe1ff */
.L_x_68:
[----:B--2---:R-:W2:Y:S01]  /*9b30*/  LDL R3, [R1+0xc] ;  /* 0x00000c0001037983 */ /* 0x004ea20000100800 */
[----:B------:R-:W-:Y:S01]  /*9b40*/  IMAD.MOV.U32 R9, RZ, RZ, 0x368 ;  /* 0x00000368ff097424 */ /* 0x000fe200078e00ff */
[----:B------:R-:W-:Y:S01]  /*9b50*/  ISETP.GT.AND P3, PT, R5, 0x1, PT ;  /* 0x000000010500780c */ /* 0x000fe20003f64270 */
[----:B------:R-:W-:Y:S01]  /*9b60*/  IMAD.MOV.U32 R2, RZ, RZ, c[0x0][0x4e8] ;  /* 0x00013a00ff027624 */ /* 0x000fe200078e00ff */
[----:B------:R-:W3:Y:S01]  /*9b70*/  LDL R82, [R1+0x8] ;  /* 0x0000080001527983 */ /* 0x000ee20000100800 */
[----:B------:R-:W-:-:S02]  /*9b80*/  ISETP.NE.U32.AND P0, PT, RZ, c[0x0][0x500], PT ;  /* 0x00014000ff007a0c */ /* 0x000fc40003f05070 */
[----:B------:R-:W-:Y:S02]  /*9b90*/  SEL R9, R9, 0x328, P3 ;  /* 0x0000032809097807 */ /* 0x000fe40001800000 */
[----:B------:R-:W-:Y:S02]  /*9ba0*/  ISETP.NE.AND.EX P0, PT, RZ, c[0x0][0x504], PT, P0 ;  /* 0x00014100ff007a0c */ /* 0x000fe40003f05300 */
[----:B------:R-:W1:Y:S01]  /*9bb0*/  LDC.64 R4, c[0x0][R9+0x170] ;  /* 0x00005c0009047b82 */ /* 0x000e620000000a00 */
[----:B------:R-:W-:Y:S02]  /*9bc0*/  ISETP.NE.AND P2, PT, R2, 0x1, PT ;  /* 0x000000010200780c */ /* 0x000fe40003f45270 */
[----:B------:R-:W-:-:S05]  /*9bd0*/  SEL R8, R211, RZ, !P0 ;  /* 0x000000ffd3087207 */ /* 0x000fca0004000000 */
[----:B------:R-:W4:Y:S08]  /*9be0*/  LDC.64 R16, c[0x0][R9+0x168] ;  /* 0x00005a0009107b82 */ /* 0x000f300000000a00 */
[----:B------:R1:W2:Y:S08]  /*9bf0*/  LDC.64 R18, c[0x0][R9+0x178] ;  /* 0x00005e0009127b82 */ /* 0x0002b00000000a00 */
[----:B------:R1:W2:Y:S01]  /*9c00*/  LDC.64 R20, c[0x0][R9+0x160] ;  /* 0x0000580009147b82 */ /* 0x0002a20000000a00 */
[----:B------:R-:W-:Y:S01]  /*9c10*/  LOP3.LUT R10, R214, 0xffff, RZ, 0xc0, !PT ;  /* 0x0000ffffd60a7812 */ /* 0x000fe200078ec0ff */
[----:B------:R-:W4:Y:S01]  /*9c20*/  S2R R83, SR_TID.X ;  /* 0x0000000000537919 */ /* 0x000f220000002100 */
[----:B-1----:R-:W-:-:S03]  /*9c30*/  IMAD R2, R5, R8, RZ ;  /* 0x0000000805027224 */ /* 0x002fc600078e02ff */
[----:B----4-:R-:W-:-:S04]  /*9c40*/  IMAD.WIDE.U32 R6, R16, R10, RZ ;  /* 0x0000000a10067225 */ /* 0x010fc800078e00ff */
[----:B------:R-:W-:Y:S01]  /*9c50*/  IMAD R9, R17, R10, RZ ;  /* 0x0000000a11097224 */ /* 0x000fe200078e02ff */
[----:B------:R-:W-:-:S04]  /*9c60*/  SHF.R.S32.HI R79, RZ, 0x1f, R83 ;  /* 0x0000001fff4f7819 */ /* 0x000fc80000011453 */
[----:B------:R-:W-:-:S04]  /*9c70*/  LEA.HI R79, R79, R83, RZ, 0x5 ;  /* 0x000000534f4f7211 */ /* 0x000fc800078f28ff */
[----:B------:R-:W-:-:S05]  /*9c80*/  LOP3.LUT R79, R79, 0xffffffe0, RZ, 0xc0, !PT ;  /* 0xffffffe04f4f7812 */ /* 0x000fca00078ec0ff */
[----:B------:R-:W-:Y:S02]  /*9c90*/  IMAD.IADD R79, R83, 0x1, -R79 ;  /* 0x00000001534f7824 */ /* 0x000fe400078e0a4f */
[----:B--2---:R-:W-:Y:S01]  /*9ca0*/  IMAD R12, R213, 0x80, R3 ;  /* 0x00000080d50c7824 */ /* 0x004fe200078e0203 */
[----:B------:R-:W-:-:S05]  /*9cb0*/  SEL R3, R220, RZ, !P0 ;  /* 0x000000ffdc037207 */ /* 0x000fca0004000000 */
[----:B------:R-:W-:Y:S02]  /*9cc0*/  IMAD R11, R4, R3, R2 ;  /* 0x00000003040b7224 */ /* 0x000fe400078e0202 */
[----:B------:R-:W-:-:S04]  /*9cd0*/  @P2 IMAD.HI.U32 R3, R12, c[0x0][0x4ec], RZ ;  /* 0x00013b000c032a27 */ /* 0x000fc800078e00ff */
[----:B------:R-:W-:-:S04]  /*9ce0*/  IMAD.WIDE.U32 R4, R4, R8, RZ ;  /* 0x0000000804047225 */ /* 0x000fc800078e00ff */
[----:B------:R-:W-:Y:S01]  /*9cf0*/  IMAD.MOV.U32 R2, RZ, RZ, R12 ;  /* 0x000000ffff027224 */ /* 0x000fe200078e000c */
[----:B------:R-:W-:Y:S02]  /*9d00*/  @P2 SHF.R.U32.HI R2, RZ, c[0x0][0x4f0], R3 ;  /* 0x00013c00ff022a19 */ /* 0x000fe40000011603 */
[----:B------:R-:W-:Y:S02]  /*9d10*/  SEL R3, R221, RZ, P3 ;  /* 0x000000ffdd037207 */ /* 0x000fe40001800000 */
[--C-:B-----5:R-:W-:Y:S01]  /*9d20*/  IADD3 R15, P1, P0, R4, R6, R0.reuse ;  /* 0x00000006040f7210 */ /* 0x120fe2000783e000 */
[----:B------:R-:W-:Y:S01]  /*9d30*/  IMAD.IADD R6, R7, 0x1, R9 ;  /* 0x0000000107067824 */ /* 0x000fe200078e0209 */
[----:B------:R-:W-:Y:S01]  /*9d40*/  SHF.R.S32.HI R9, RZ, 0x1f, R0 ;  /* 0x0000001fff097819 */ /* 0x000fe20000011400 */
[----:B------:R-:W-:Y:S02]  /*9d50*/  IMAD.IADD R13, R5, 0x1, R11 ;  /* 0x00000001050d7824 */ /* 0x000fe400078e020b */
[----:B------:R-:W-:-:S02]  /*9d60*/  IMAD.MOV R7, RZ, RZ, -R2 ;  /* 0x000000ffff077224 */ /* 0x000fc400078e0a02 */
[-C--:B------:R-:W-:Y:S02]  /*9d70*/  IMAD R11, R19, R3.reuse, RZ ;  /* 0x00000003130b7224 */ /* 0x080fe400078e02ff */
[----:B------:R-:W-:Y:S01]  /*9d80*/  IMAD.WIDE.U32 R4, R18, R3, RZ ;  /* 0x0000000312047225 */ /* 0x000fe200078e00ff */
[----:B------:R-:W-:-:S03]  /*9d90*/  IADD3.X R13, R13, R6, R9, P1, P0 ;  /* 0x000000060d0d7210 */ /* 0x000fc60000fe0409 */
[----:B------:R-:W-:Y:S01]  /*9da0*/  IMAD R3, R7, c[0x0][0x4e8], R12 ;  /* 0x00013a0007037a24 */ /* 0x000fe200078e020c */
[----:B------:R-:W-:Y:S01]  /*9db0*/  IADD3 R4, P1, P0, R2, R15, R4 ;  /* 0x0000000f02047210 */ /* 0x000fe2000783e004 */
[----:B------:R-:W-:Y:S01]  /*9dc0*/  IMAD.IADD R11, R5, 0x1, R11 ;  /* 0x00000001050b7824 */ /* 0x000fe200078e020b */
[----:B------:R-:W-:Y:S01]  /*9dd0*/  SHF.R.S32.HI R5, RZ, 0x1f, R2 ;  /* 0x0000001fff057819 */ /* 0x000fe20000011402 */
[----:B------:R-:W-:Y:S01]  /*9de0*/  IMAD R2, R21, R3, RZ ;  /* 0x0000000315027224 */ /* 0x000fe200078e02ff */
[----:B------:R-:W-:Y:S02]  /*9df0*/  SHF.R.S32.HI R6, RZ, 0x1f, R3 ;  /* 0x0000001fff067819 */ /* 0x000fe40000011403 */
[----:B------:R-:W-:Y:S01]  /*9e00*/  IADD3.X R5, R5, R13, R11, P1, P0 ;  /* 0x0000000d05057210 */ /* 0x000fe20000fe040b */
[----:B------:R-:W-:Y:S02]  /*9e10*/  IMAD.MOV.U32 R7, RZ, RZ, c[0x0][0x4a8] ;  /* 0x00012a00ff077624 */ /* 0x000fe400078e00ff */
[----:B------:R-:W-:-:S02]  /*9e20*/  IMAD R6, R20, R6, R2 ;  /* 0x0000000614067224 */ /* 0x000fc400078e0202 */
[----:B------:R-:W-:Y:S01]  /*9e30*/  IMAD.WIDE.U32 R2, R20, R3, R4 ;  /* 0x0000000314027225 */ /* 0x000fe200078e0004 */
[----:B------:R-:W-:-:S03]  /*9e40*/  SEL R4, R7, c[0x0][0x450], P3 ;  /* 0x0001140007047a07 */ /* 0x000fc60001800000 */
[----:B------:R-:W-:Y:S01]  /*9e50*/  IMAD.MOV.U32 R5, RZ, RZ, c[0x0][0x4ac] ;  /* 0x00012b00ff057624 */ /* 0x000fe200078e00ff */
[----:B------:R-:W-:Y:S01]  /*9e60*/  LEA R4, P0, R2, R4, 0x2 ;  /* 0x0000000402047211 */ /* 0x000fe200078010ff */
[----:B------:R-:W-:-:S03]  /*9e70*/  IMAD.IADD R3, R3, 0x1, R6 ;  /* 0x0000000103037824 */ /* 0x000fc600078e0206 */
[----:B------:R-:W-:-:S04]  /*9e80*/  SEL R5, R5, c[0x0][0x454], P3 ;  /* 0x0001150005057a07 */ /* 0x000fc80001800000 */
[----:B------:R-:W-:Y:S01]  /*9e90*/  LEA.HI.X R2, R2, R5, R3, 0x2, P0 ;  /* 0x0000000502027211 */ /* 0x000fe200000f1403 */
[----:B------:R-:W-:Y:S04]  /*9ea0*/  SHFL.IDX PT, R6, R4, RZ, 0x1c1f ;  /* 0x001c1fff04067589 */ /* 0x000fe800000e0000 */
[----:B------:R-:W1:Y:S04]  /*9eb0*/  SHFL.IDX PT, R7, R2, RZ, 0x1c1f ;  /* 0x001c1fff02077589 */ /* 0x000e6800000e0000 */
[----:B------:R-:W-:Y:S04]  /*9ec0*/  SHFL.IDX PT, R4, R4, 0x1, 0x1c1f ;  /* 0x003c1f0004047f89 */ /* 0x000fe800000e0000 */
[----:B------:R3:W2:Y:S01]  /*9ed0*/  SHFL.IDX PT, R5, R2, 0x1, 0x1c1f ;  /* 0x003c1f0002057f89 */ /* 0x0006a200000e0000 */
[----:B------:R-:W-:Y:S01]  /*9ee0*/  IMAD R11, R14, c[0x0][0x4e8], RZ ;  /* 0x00013a000e0b7a24 */ /* 0x000fe200078e02ff */
[----:B------:R-:W-:Y:S01]  /*9ef0*/  LOP3.LUT P0, RZ, R79, 0x3, RZ, 0xc0, !PT ;  /* 0x000000034fff7812 */ /* 0x000fe2000780c0ff */
[----:B---3--:R-:W-:-:S05]  /*9f00*/  IMAD R2, R213, 0x80, R82 ;  /* 0x00000080d5027824 */ /* 0x008fca00078e0252 */
[C---:B------:R-:W-:Y:S02]  /*9f10*/  IADD3 R3, R2.reuse, 0x8, RZ ;  /* 0x0000000802037810 */ /* 0x040fe40007ffe0ff */
[-C--:B------:R-:W-:Y:S02]  /*9f20*/  ISETP.GE.OR P1, PT, R2, R11.reuse, P0 ;  /* 0x0000000b0200720c */ /* 0x080fe40000726670 */
[----:B------:R-:W-:-:S11]  /*9f30*/  ISETP.GE.OR P0, PT, R3, R11, P0 ;  /* 0x0000000b0300720c */ /* 0x000fd60000706670 */
[----:B-1----:R1:W-:Y:S01]  /*9f40*/  @!P1 ST.E [R6.64], R23 ;  /* 0x0000001706009985 */ /* 0x0023e2000c101906 */
[----:B------:R-:W-:-:S03]  /*9f50*/  ISETP.GE.AND P1, PT, R2, R11, PT ;  /* 0x0000000b0200720c */ /* 0x000fc60003f26270 */
[----:B--2---:R1:W-:Y:S01]  /*9f60*/  @!P0 ST.E [R4.64], R22 ;  /* 0x0000001604008985 */ /* 0x0043e2000c101906 */
[----:B------:R-:W-:Y:S01]  /*9f70*/  ISETP.GE.AND P0, PT, R3, R11, PT ;  /* 0x0000000b0300720c */ /* 0x000fe20003f06270 */
[----:B------:R-:W-:Y:S05]  /*9f80*/  @P3 BRA `(.L_x_69) ;  /* 0x0000088000003947 */ /* 0x000fea0003800000 */
[----:B-1----:R-:W-:Y:S01]  /*9f90*/  IMAD R4, R9, c[0x0][0x3a0], RZ ;  /* 0x0000e80009047a24 */ /* 0x002fe200078e02ff */
[----:B------:R-:W-:Y:S01]  /*9fa0*/  SHF.R.S32.HI R5, RZ, 0x1f, R8 ;  /* 0x0000001fff057819 */ /* 0x000fe20000011408 */
[C---:B------:R-:W-:Y:S01]  /*9fb0*/  IMAD.WIDE.U32 R2, R0.reuse, c[0x0][0x3a0], RZ ;  /* 0x0000e80000027a25 */ /* 0x040fe200078e00ff */
[----:B------:R1:W2:Y:S03]  /*9fc0*/  LDS.128 R28, [R187+0x80] ;  /* 0x00008000bb1c7984 */ /* 0x0002a60000000c00 */
[----:B------:R-:W-:Y:S01]  /*9fd0*/  IMAD R0, R0, c[0x0][0x3a4], R4 ;  /* 0x0000e90000007a24 */ /* 0x000fe200078e0204 */
[----:B------:R-:W-:Y:S01]  /*9fe0*/  LEA R4, R196, R200, 0x5 ;  /* 0x000000c8c4047211 */ /* 0x000fe200078e28ff */
[----:B------:R1:W3:Y:S01]  /*9ff0*/  LDS.128 R40, [R187+0x1080] ;  /* 0x00108000bb287984 */ /* 0x0002e20000000c00 */
[----:B------:R-:W-:-:S02]  /*a000*/  IMAD R5, R5, c[0x0][0x3f0], RZ ;  /* 0x0000fc0005057a24 */ /* 0x000fc400078e02ff */
[----:B------:R-:W-:Y:S01]  /*a010*/  IADD3 R3, R3, R0, RZ ;  /* 0x0000000003037210 */ /* 0x000fe20007ffe0ff */
[----:B------:R1:W4:Y:S01]  /*a020*/  LDS.128 R52, [R187+0x2080] ;  /* 0x00208000bb347984 */ /* 0x0003220000000c00 */
[----:B------:R-:W-:Y:S01]  /*a030*/  LEA R4, R213, R4, 0x7 ;  /* 0x00000004d5047211 */ /* 0x000fe200078e38ff */
[----:B------:R-:W-:Y:S02]  /*a040*/  IMAD R7, R8, c[0x0][0x3f4], R5 ;  /* 0x0000fd0008077a24 */ /* 0x000fe400078e0205 */
[----:B------:R-:W-:Y:S01]  /*a050*/  IMAD.WIDE.U32 R2, R10, c[0x0][0x3e8], R2 ;  /* 0x0000fa000a027a25 */ /* 0x000fe200078e0002 */
[----:B------:R1:W1:Y:S01]  /*a060*/  LDS.128 R60, [R187+0x3080] ;  /* 0x00308000bb3c7984 */ /* 0x0002620000000c00 */
[----:B------:R-:W-:Y:S02]  /*a070*/  MOV R0, R4 ;  /* 0x0000000400007202 */ /* 0x000fe40000000f00 */
[----:B------:R-:W-:Y:S01]  /*a080*/  @P2 IMAD.HI.U32 R6, R4, c[0x0][0x4ec], RZ ;  /* 0x00013b0004062a27 */ /* 0x000fe200078e00ff */
[----:B------:R1:W1:Y:S03]  /*a090*/  LDS.128 R24, [R187+0x4080] ;  /* 0x00408000bb187984 */ /* 0x0002660000000c00 */
[----:B------:R-:W-:Y:S01]  /*a0a0*/  IMAD R3, R10, c[0x0][0x3ec], R3 ;  /* 0x0000fb000a037a24 */ /* 0x000fe200078e0203 */
[----:B------:R1:W1:Y:S01]  /*a0b0*/  LDS.128 R36, [R187+0x5080] ;  /* 0x00508000bb247984 */ /* 0x0002620000000c00 */
[----:B------:R-:W-:-:S02]  /*a0c0*/  @P2 SHF.R.U32.HI R0, RZ, c[0x0][0x4f0], R6 ;  /* 0x00013c00ff002a19 */ /* 0x000fc40000011606 */
[----:B------:R-:W-:Y:S01]  /*a0d0*/  IMAD.WIDE.U32 R2, R8, c[0x0][0x3f0], R2 ;  /* 0x0000fc0008027a25 */ /* 0x000fe200078e0002 */
[----:B------:R1:W1:Y:S01]  /*a0e0*/  LDS.128 R48, [R187+0x6080] ;  /* 0x00608000bb307984 */ /* 0x0002620000000c00 */
[----:B------:R-:W-:Y:S02]  /*a0f0*/  SHF.R.S32.HI R6, RZ, 0x1f, R0 ;  /* 0x0000001fff067819 */ /* 0x000fe40000011400 */
[----:B------:R-:W-:Y:S01]  /*a100*/  IADD3 R5, -R0, RZ, RZ ;  /* 0x000000ff00057210 */ /* 0x000fe20007ffe1ff */
[----:B------:R1:W1:Y:S01]  /*a110*/  LDS.128 R56, [R187+0x7080] ;  /* 0x00708000bb387984 */ /* 0x0002620000000c00 */
[----:B------:R-:W-:Y:S01]  /*a120*/  IADD3 R3, R3, R7, RZ ;  /* 0x0000000703037210 */ /* 0x000fe20007ffe0ff */
[----:B------:R-:W-:Y:S02]  /*a130*/  IMAD R6, R6, c[0x0][0x3e0], RZ ;  /* 0x0000f80006067a24 */ /* 0x000fe400078e02ff */
[----:B------:R1:W1:Y:S01]  /*a140*/  LDS.128 R16, [R187+0x8080] ;  /* 0x00808000bb107984 */ /* 0x0002620000000c00 */
[----:B------:R-:W-:-:S02]  /*a150*/  IMAD R4, R5, c[0x0][0x4e8], R4 ;  /* 0x00013a0005047a24 */ /* 0x000fc400078e0204 */
[C---:B------:R-:W-:Y:S01]  /*a160*/  IMAD R5, R0.reuse, c[0x0][0x3e4], R6 ;  /* 0x0000f90000057a24 */ /* 0x040fe200078e0206 */
[----:B------:R1:W1:Y:S01]  /*a170*/  LDS.128 R32, [R187+0x9080] ;  /* 0x00908000bb207984 */ /* 0x0002620000000c00 */
[----:B------:R-:W-:Y:S01]  /*a180*/  IMAD.WIDE.U32 R2, R0, c[0x0][0x3e0], R2 ;  /* 0x0000f80000027a25 */ /* 0x000fe200078e0002 */
[----:B------:R-:W-:Y:S02]  /*a190*/  SHF.R.S32.HI R0, RZ, 0x1f, R4 ;  /* 0x0000001fff007819 */ /* 0x000fe40000011404 */
[----:B------:R1:W1:Y:S02]  /*a1a0*/  LDS.128 R44, [R187+0xa080] ;  /* 0x00a08000bb2c7984 */ /* 0x0002640000000c00 */
[----:B------:R-:W-:Y:S01]  /*a1b0*/  IADD3 R3, R3, R5, RZ ;  /* 0x0000000503037210 */ /* 0x000fe20007ffe0ff */
[----:B------:R-:W-:Y:S01]  /*a1c0*/  IMAD R0, R0, c[0x0][0x3d8], RZ ;  /* 0x0000f60000007a24 */ /* 0x000fe200078e02ff */
[----:B------:R1:W1:Y:S03]  /*a1d0*/  LDS.128 R64, [R187+0xb080] ;  /* 0x00b08000bb407984 */ /* 0x0002660000000c00 */
[----:B------:R-:W-:-:S04]  /*a1e0*/  IMAD.WIDE.U32 R2, R4, c[0x0][0x3d8], R2 ;  /* 0x0000f60004027a25 */ /* 0x000fc800078e0002 */
[----:B------:R-:W-:Y:S01]  /*a1f0*/  IMAD R0, R4, c[0x0][0x3dc], R0 ;  /* 0x0000f70004007a24 */ /* 0x000fe200078e0200 */
[----:B------:R-:W-:-:S04]  /*a200*/  LEA R12, P0, R2, c[0x0][0x380], 0x1 ;  /* 0x0000e000020c7a11 */ /* 0x000fc800078008ff */
[----:B------:R-:W-:-:S04]  /*a210*/  IADD3 R0, R3, R0, RZ ;  /* 0x0000000003007210 */ /* 0x000fc80007ffe0ff */
[----:B------:R-:W-:Y:S01]  /*a220*/  LEA.HI.X R9, R2, c[0x0][0x384], R0, 0x1, P0 ;  /* 0x0000e10002097a11 */ /* 0x000fe200000f0c00 */
[----:B------:R-:W-:Y:S05]  /*a230*/  BRA.DIV ~URZ, `(.L_x_70) ;  /* 0x00003f927f007947 */ /* 0x000fea000b800000 */
[----:B--234-:R2:W3:Y:S02]  /*a240*/  SHFL.IDX PT, R8, R9, RZ, 0x181f ;  /* 0x00181fff09087589 */ /* 0x01c4e400000e0000 */
.L_x_141:
[----:B------:R-:W-:Y:S05]  /*a250*/  BRA.DIV ~URZ, `(.L_x_71) ;  /* 0x00003fe27f007947 */ /* 0x000fea000b800000 */
[----:B------:R4:W2:Y:S02]  /*a260*/  SHFL.IDX PT, R0, R12, RZ, 0x181f ;  /* 0x00181fff0c007589 */ /* 0x0008a400000e0000 */
.L_x_142:
[----:B------:R-:W-:Y:S01]  /*a270*/  LEA R10, R213, R200, 0x7 ;  /* 0x000000c8d50a7211 */ /* 0x000fe200078e38ff */
[----:B------:R-:W-:Y:S03]  /*a280*/  BSSY B0, `(.L_x_72) ;  /* 0x0000012000007945 */ /* 0x000fe60003800000 */
[----:B------:R-:W-:-:S13]  /*a290*/  ISETP.GE.AND P0, PT, R10, R11, PT ;  /* 0x0000000b0a00720c */ /* 0x000fda0003f06270 */
[----:B------:R-:W-:Y:S05]  /*a2a0*/  @P0 BRA `(.L_x_73) ;  /* 0x000000f000000947 */ /* 0x000fea0003800000 */
[----:B------:R-:W-:Y:S02]  /*a2b0*/  ISETP.GE.AND P5, PT, R192, c[0x0][0x3c8], PT ;  /* 0x0000f200c0007a0c */ /* 0x000fe40003fa6270 */
[----:B------:R-:W-:Y:S02]  /*a2c0*/  ISETP.GE.AND P4, PT, R197, c[0x0][0x3c8], PT ;  /* 0x0000f200c5007a0c */ /* 0x000fe40003f86270 */
[----:B------:R-:W-:Y:S02]  /*a2d0*/  ISETP.GE.AND P3, PT, R198, c[0x0][0x3c8], PT ;  /* 0x0000f200c6007a0c */ /* 0x000fe40003f66270 */
[----:B------:R-:W-:Y:S02]  /*a2e0*/  SHF.R.S32.HI R15, RZ, 0x1f, R192 ;  /* 0x0000001fff0f7819 */ /* 0x000fe400000114c0 */
[----:B------:R-:W-:Y:S02]  /*a2f0*/  SHF.R.S32.HI R14, RZ, 0x1f, R197 ;  /* 0x0000001fff0e7819 */ /* 0x000fe400000114c5 */
[----:B------:R-:W-:-:S03]  /*a300*/  SHF.R.S32.HI R13, RZ, 0x1f, R198 ;  /* 0x0000001fff0d7819 */ /* 0x000fc600000114c6 */
[-C--:B--2---:R-:W-:Y:S02]  /*a310*/  @!P5 LEA R6, P2, R192, R0.reuse, 0x1 ;  /* 0x00000000c006d211 */ /* 0x084fe400078408ff */
[CC--:B------:R-:W-:Y:S02]  /*a320*/  @!P4 LEA R4, P1, R197.reuse, R0.reuse, 0x1 ;  /* 0x00000000c504c211 */ /* 0x0c0fe400078208ff */
[----:B------:R-:W-:Y:S02]  /*a330*/  @!P3 LEA R2, P0, R198, R0, 0x1 ;  /* 0x00000000c602b211 */ /* 0x000fe400078008ff */
[-C--:B---3--:R-:W-:Y:S02]  /*a340*/  @!P5 LEA.HI.X R7, R192, R8.reuse, R15, 0x1, P2 ;  /* 0x00000008c007d211 */ /* 0x088fe400010f0c0f */
[-C--:B------:R-:W-:Y:S02]  /*a350*/  @!P4 LEA.HI.X R5, R197, R8.reuse, R14, 0x1, P1 ;  /* 0x00000008c505c211 */ /* 0x080fe400008f0c0e */
[----:B------:R-:W-:Y:S01]  /*a360*/  @!P3 LEA.HI.X R3, R198, R8, R13, 0x1, P0 ;  /* 0x00000008c603b211 */ /* 0x000fe200000f0c0d */
[----:B------:R2:W-:Y:S04]  /*a370*/  @!P5 ST.E.128 [R6.64], R28 ;  /* 0x0000001c0600d985 */ /* 0x0005e8000c101d06 */
[----:B-1----:R2:W-:Y:S04]  /*a380*/  @!P4 ST.E.128 [R4.64], R24 ;  /* 0x000000180400c985 */ /* 0x0025e8000c101d06 */
[----:B------:R2:W-:Y:S02]  /*a390*/  @!P3 ST.E.128 [R2.64], R16 ;  /* 0x000000100200b985 */ /* 0x0005e4000c101d06 */
.L_x_73:
[----:B------:R-:W-:Y:S05]  /*a3a0*/  BSYNC B0 ;  /* 0x0000000000007941 */ /* 0x000fea0003800000 */
.L_x_72:
[----:B------:R-:W-:Y:S05]  /*a3b0*/  BRA.DIV ~URZ, `(.L_x_74) ;  /* 0x00003ef27f007947 */ /* 0x000fea000b800000 */
[----:B---3--:R3:W4:Y:S04]  /*a3c0*/  SHFL.IDX PT, R8, R9, 0x1, 0x181f ;  /* 0x00381f0009087f89 */ /* 0x00872800000e0000 */
[----:B--2---:R3:W2:Y:S02]  /*a3d0*/  SHFL.IDX PT, R0, R12, 0x1, 0x181f ;  /* 0x00381f000c007f89 */ /* 0x0046a400000e0000 */
.L_x_143:
[----:B------:R-:W-:Y:S01]  /*a3e0*/  IADD3 R2, R10, 0x20, RZ ;  /* 0x000000200a027810 */ /* 0x000fe20007ffe0ff */
        /* <DEDUP_REMOVED lines=12> */
[-C--:B----4-:R-:W-:Y:S02]  /*a4b0*/  @!P2 LEA.HI.X R7, R192, R8.reuse, R15, 0x1, P5 ;  /* 0x00000008c007a211 */ /* 0x090fe400028f0c0f */
[-C--:B------:R-:W-:Y:S02]  /*a4c0*/  @!P1 LEA.HI.X R5, R197, R8.reuse, R14, 0x1, P4 ;  /* 0x00000008c5059211 */ /* 0x080fe400020f0c0e */
[----:B------:R-:W-:Y:S01]  /*a4d0*/  @!P0 LEA.HI.X R3, R198, R8, R13, 0x1, P3 ;  /* 0x00000008c6038211 */ /* 0x000fe200018f0c0d */
[----:B------:R2:W-:Y:S04]  /*a4e0*/  @!P2 ST.E.128 [R6.64], R40 ;  /* 0x000000280600a985 */ /* 0x0005e8000c101d06 */
[----:B-1----:R2:W-:Y:S04]  /*a4f0*/  @!P1 ST.E.128 [R4.64], R36 ;  /* 0x0000002404009985 */ /* 0x0025e8000c101d06 */
[----:B------:R2:W-:Y:S02]  /*a500*/  @!P0 ST.E.128 [R2.64], R32 ;  /* 0x0000002002008985 */ /* 0x0005e4000c101d06 */
.L_x_76:
[----:B------:R-:W-:Y:S05]  /*a510*/  BSYNC B0 ;  /* 0x0000000000007941 */ /* 0x000fea0003800000 */
.L_x_75:
[----:B------:R-:W-:Y:S05]  /*a520*/  BRA.DIV ~URZ, `(.L_x_77) ;  /* 0x00003e527f007947 */ /* 0x000fea000b800000 */
[----:B----4-:R4:W3:Y:S02]  /*a530*/  SHFL.IDX PT, R8, R9, 0x2, 0x181f ;  /* 0x00581f0009087f89 */ /* 0x0108e400000e0000 */
.L_x_144:
[----:B------:R-:W-:Y:S05]  /*a540*/  BRA.DIV ~URZ, `(.L_x_78) ;  /* 0x00003ea27f007947 */ /* 0x000fea000b800000 */
[----:B--2---:R2:W4:Y:S02]  /*a550*/  SHFL.IDX PT, R0, R12, 0x2, 0x181f ;  /* 0x00581f000c007f89 */ /* 0x00452400000e0000 */
.L_x_145:
        /* <DEDUP_REMOVED lines=10> */
[-C--:B----4-:R-:W-:Y:S02]  /*a600*/  @!P2 LEA R6, P5, R192, R0.reuse, 0x1 ;  /* 0x00000000c006a211 */ /* 0x090fe400078a08ff */
        /* <DEDUP_REMOVED lines=8> */
.L_x_80:
[----:B------:R-:W-:Y:S05]  /*a690*/  BSYNC B0 ;  /* 0x0000000000007941 */ /* 0x000fea0003800000 */
.L_x_79:
[----:B------:R-:W-:Y:S05]  /*a6a0*/  BRA.DIV ~URZ, `(.L_x_81) ;  /* 0x00003db27f007947 */ /* 0x000fea000b800000 */
[----:B---3--:R3:W2:Y:S04]  /*a6b0*/  SHFL.IDX PT, R6, R9, 0x3, 0x181f ;  /* 0x00781f0009067f89 */ /* 0x0086a800000e0000 */
[----:B----4-:R3:W4:Y:S02]  /*a6c0*/  SHFL.IDX PT, R0, R12, 0x3, 0x181f ;  /* 0x00781f000c007f89 */ /* 0x01072400000e0000 */
.L_x_146:
[----:B------:R-:W-:-:S04]  /*a6d0*/  IADD3 R2, R10, 0x60, RZ ;  /* 0x000000600a027810 */ /* 0x000fc80007ffe0ff */
[----:B------:R-:W-:-:S13]  /*a6e0*/  ISETP.GE.AND P0, PT, R2, R11, PT ;  /* 0x0000000b0200720c */ /* 0x000fda0003f06270 */
[----:B------:R-:W-:Y:S05]  /*a6f0*/  @P0 BRA `(.L_x_82) ;  /* 0x00001f5000000947 */ /* 0x000fea0003800000 */
[----:B------:R-:W-:Y:S02]  /*a700*/  ISETP.GE.AND P1, PT, R192, c[0x0][0x3c8], PT ;  /* 0x0000f200c0007a0c */ /* 0x000fe40003f26270 */
[----:B------:R-:W-:Y:S02]  /*a710*/  ISETP.GE.AND P0, PT, R197, c[0x0][0x3c8], PT ;  /* 0x0000f200c5007a0c */ /* 0x000fe40003f06270 */
[----:B------:R-:W-:Y:S02]  /*a720*/  SHF.R.S32.HI R8, RZ, 0x1f, R192 ;  /* 0x0000001fff087819 */ /* 0x000fe400000114c0 */
[----:B------:R-:W-:-:S07]  /*a730*/  SHF.R.S32.HI R7, RZ, 0x1f, R197 ;  /* 0x0000001fff077819 */ /* 0x000fce00000114c5 */
[CC--:B----4-:R-:W-:Y:S02]  /*a740*/  @!P1 LEA R4, P3, R192.reuse, R0.reuse, 0x1 ;  /* 0x00000000c0049211 */ /* 0x0d0fe400078608ff */
[C---:B------:R-:W-:Y:S02]  /*a750*/  @!P0 LEA R2, P2, R197.reuse, R0, 0x1 ;  /* 0x00000000c5028211 */ /* 0x040fe400078408ff */
[-C--:B--2---:R-:W-:Y:S02]  /*a760*/  @!P1 LEA.HI.X R5, R192, R6.reuse, R8, 0x1, P3 ;  /* 0x00000006c0059211 */ /* 0x084fe400018f0c08 */
[----:B------:R-:W-:-:S03]  /*a770*/  @!P0 LEA.HI.X R3, R197, R6, R7, 0x1, P2 ;  /* 0x00000006c5038211 */ /* 0x000fc600010f0c07 */
[----:B-1----:R1:W-:Y:S04]  /*a780*/  @!P1 ST.E.128 [R4.64], R60 ;  /* 0x0000003c04009985 */ /* 0x0023e8000c101d06 */
[----:B------:R1:W-:Y:S01]  /*a790*/  @!P0 ST.E.128 [R2.64], R56 ;  /* 0x0000003802008985 */ /* 0x0003e2000c101d06 */
[----:B------:R-:W-:-:S13]  /*a7a0*/  ISETP.GE.AND P0, PT, R198, c[0x0][0x3c8], PT ;  /* 0x0000f200c6007a0c */ /* 0x000fda0003f06270 */
[----:B------:R-:W-:Y:S05]  /*a7b0*/  @P0 BRA `(.L_x_82) ;  /* 0x00001e9000000947 */ /* 0x000fea0003800000 */
[----:B------:R-:W-:Y:S02]  /*a7c0*/  SHF.R.S32.HI R7, RZ, 0x1f, R198 ;  /* 0x0000001fff077819 */ /* 0x000fe400000114c6 */
[----:B-1----:R-:W-:-:S04]  /*a7d0*/  LEA R2, P0, R198, R0, 0x1 ;  /* 0x00000000c6027211 */ /* 0x002fc800078008ff */
[----:B------:R-:W-:-:S05]  /*a7e0*/  LEA.HI.X R3, R198, R6, R7, 0x1, P0 ;  /* 0x00000006c6037211 */ /* 0x000fca00000f0c07 */
[----:B------:R1:W-:Y:S01]  /*a7f0*/  ST.E.128 [R2.64], R64 ;  /* 0x0000004002007985 */ /* 0x0003e2000c101d06 */
[----:B------:R-:W-:Y:S05]  /*a800*/  BRA `(.L_x_82) ;  /* 0x00001e4000007947 */ /* 0x000fea0003800000 */
.L_x_69:
[----:B-1----:R-:W-:Y:S02]  /*a810*/  IMAD R4, R9, c[0x0][0x408], RZ ;  /* 0x0001020009047a24 */ /* 0x002fe400078e02ff */
[----:B------:R-:W-:-:S04]  /*a820*/  IMAD.WIDE.U32 R2, R0, c[0x0][0x408], RZ ;  /* 0x0001020000027a25 */ /* 0x000fc800078e00ff */
[----:B------:R-:W-:Y:S02]  /*a830*/  IMAD R0, R0, c[0x0][0x40c], R4 ;  /* 0x0001030000007a24 */ /* 0x000fe400078e0204 */
[----:B------:R-:W-:-:S03]  /*a840*/  @P2 IMAD.HI.U32 R5, R12, c[0x0][0x4ec], RZ ;  /* 0x00013b000c052a27 */ /* 0x000fc600078e00ff */
[----:B------:R-:W-:Y:S02]  /*a850*/  IADD3 R3, R3, R0, RZ ;  /* 0x0000000003037210 */ /* 0x000fe40007ffe0ff */
[----:B------:R-:W-:-:S03]  /*a860*/  SHF.R.S32.HI R0, RZ, 0x1f, R8 ;  /* 0x0000001fff007819 */ /* 0x000fc60000011408 */
[----:B------:R-:W-:-:S04]  /*a870*/  IMAD.WIDE.U32 R2, R10, c[0x0][0x438], R2 ;  /* 0x00010e000a027a25 */ /* 0x000fc800078e0002 */
[----:B------:R-:W-:Y:S02]  /*a880*/  IMAD R0, R0, c[0x0][0x440], RZ ;  /* 0x0001100000007a24 */ /* 0x000fe400078e02ff */
[----:B------:R-:W-:Y:S02]  /*a890*/  IMAD R3, R10, c[0x0][0x43c], R3 ;  /* 0x00010f000a037a24 */ /* 0x000fe400078e0203 */
[C---:B------:R-:W-:Y:S01]  /*a8a0*/  IMAD R4, R8.reuse, c[0x0][0x444], R0 ;  /* 0x0001110008047a24 */ /* 0x040fe200078e0200 */
[----:B------:R-:W-:Y:S01]  /*a8b0*/  MOV R0, R12 ;  /* 0x0000000c00007202 */ /* 0x000fe20000000f00 */
[----:B------:R-:W-:Y:S01]  /*a8c0*/  IMAD.WIDE.U32 R2, R8, c[0x0][0x440], R2 ;  /* 0x0001100008027a25 */ /* 0x000fe200078e0002 */
[----:B------:R-:W-:-:S04]  /*a8d0*/  @P2 SHF.R.U32.HI R0, RZ, c[0x0][0x4f0], R5 ;  /* 0x00013c00ff002a19 */ /* 0x000fc80000011605 */
[----:B------:R-:W-:Y:S02]  /*a8e0*/  IADD3 R3, R3, R4, RZ ;  /* 0x0000000403037210 */ /* 0x000fe40007ffe0ff */
[----:B------:R-:W-:Y:S02]  /*a8f0*/  SHF.R.S32.HI R5, RZ, 0x1f, R0 ;  /* 0x0000001fff057819 */ /* 0x000fe40000011400 */
[----:B------:R-:W-:Y:S01]  /*a900*/  IADD3 R4, -R0, RZ, RZ ;  /* 0x000000ff00047210 */ /* 0x000fe20007ffe1ff */
[----:B------:R-:W-:-:S04]  /*a910*/  IMAD.WIDE.U32 R2, R221, c[0x0][0x448], R2 ;  /* 0x00011200dd027a25 */ /* 0x000fc800078e0002 */
[----:B------:R-:W-:Y:S02]  /*a920*/  IMAD R5, R5, c[0x0][0x430], RZ ;  /* 0x00010c0005057a24 */ /* 0x000fe400078e02ff */
[----:B------:R-:W-:Y:S02]  /*a930*/  IMAD R3, R221, c[0x0][0x44c], R3 ;  /* 0x00011300dd037a24 */ /* 0x000fe400078e0203 */
[----:B------:R-:W-:Y:S02]  /*a940*/  IMAD R4, R4, c[0x0][0x4e8], R12 ;  /* 0x00013a0004047a24 */ /* 0x000fe400078e020c */
[C---:B------:R-:W-:Y:S02]  /*a950*/  IMAD R5, R0.reuse, c[0x0][0x434], R5 ;  /* 0x00010d0000057a24 */ /* 0x040fe400078e0205 */
[----:B------:R-:W-:Y:S01]  /*a960*/  IMAD.WIDE.U32 R2, R0, c[0x0][0x430], R2 ;  /* 0x00010c0000027a25 */ /* 0x000fe200078e0002 */
[----:B------:R-:W-:-:S04]  /*a970*/  SHF.R.S32.HI R0, RZ, 0x1f, R4 ;  /* 0x0000001fff007819 */ /* 0x000fc80000011404 */
[----:B------:R-:W-:Y:S01]  /*a980*/  IADD3 R3, R3, R5, RZ ;  /* 0x0000000503037210 */ /* 0x000fe20007ffe0ff */
[----:B------:R-:W-:-:S04]  /*a990*/  IMAD R0, R0, c[0x0][0x428], RZ ;  /* 0x00010a0000007a24 */ /* 0x000fc800078e02ff */
[----:B------:R-:W-:-:S04]  /*a9a0*/  IMAD.WIDE.U32 R2, R4, c[0x0][0x428], R2 ;  /* 0x00010a0004027a25 */ /* 0x000fc800078e0002 */
[----:B------:R-:W-:Y:S01]  /*a9b0*/  IMAD R4, R4, c[0x0][0x42c], R0 ;  /* 0x00010b0004047a24 */ /* 0x000fe200078e0200 */
[----:B------:R-:W-:-:S04]  /*a9c0*/  LEA R12, P2, R2, c[0x0][0x400], 0x2 ;  /* 0x00010000020c7a11 */ /* 0x000fc800078410ff */
[----:B------:R-:W-:-:S04]  /*a9d0*/  IADD3 R4, R3, R4, RZ ;  /* 0x0000000403047210 */ /* 0x000fc80007ffe0ff */
[----:B------:R-:W-:Y:S01]  /*a9e0*/  LEA.HI.X R5, R2, c[0x0][0x404], R4, 0x2, P2 ;  /* 0x0001010002057a11 */ /* 0x000fe200010f1404 */
[----:B------:R-:W-:Y:S05]  /*a9f0*/  BRA.DIV ~URZ, `(.L_x_83) ;  /* 0x00003b327f007947 */ /* 0x000fea000b800000 */
[----:B------:R1:W2:Y:S02]  /*aa00*/  SHFL.IDX PT, R4, R5, RZ, 0x1c1f ;  /* 0x001c1fff05047589 */ /* 0x0002a400000e0000 */
.L_x_147:
[----:B------:R-:W-:Y:S05]  /*aa10*/  BRA.DIV ~URZ, `(.L_x_84) ;  /* 0x00003b827f007947 */ /* 0x000fea000b800000 */
[----:B------:R3:W4:Y:S02]  /*aa20*/  SHFL.IDX PT, R0, R12, RZ, 0x1c1f ;  /* 0x001c1fff0c007589 */ /* 0x00072400000e0000 */
.L_x_148:
[----:B------:R-:W-:Y:S01]  /*aa30*/  BSSY B0, `(.L_x_85) ;  /* 0x000007a000007945 */ /* 0x000fe20003800000 */
[----:B------:R-:W-:Y:S05]  /*aa40*/  @P1 BRA `(.L_x_86) ;  /* 0x0000078000001947 */ /* 0x000fea0003800000 */
[----:B------:R-:W-:Y:S02]  /*aa50*/  ISETP.GE.AND P4, PT, R222, c[0x0][0x3c8], PT ;  /* 0x0000f200de007a0c */ /* 0x000fe40003f86270 */
[----:B------:R-:W-:Y:S02]  /*aa60*/  ISETP.GE.AND P2, PT, R249, c[0x0][0x3c8], PT ;  /* 0x0000f200f9007a0c */ /* 0x000fe40003f46270 */
[----:B------:R-:W-:Y:S02]  /*aa70*/  ISETP.GE.AND P5, PT, R248, c[0x0][0x3c8], PT ;  /* 0x0000f200f8007a0c */ /* 0x000fe40003fa6270 */
[----:B------:R-:W-:Y:S02]  /*aa80*/  ISETP.GE.AND P1, PT, R247, c[0x0][0x3c8], PT ;  /* 0x0000f200f7007a0c */ /* 0x000fe40003f26270 */
[----:B------:R-:W-:-:S02]  /*aa90*/  SHF.R.S32.HI R8, RZ, 0x1f, R249 ;  /* 0x0000001fff087819 */ /* 0x000fc400000114f9 */
[----:B------:R-:W-:Y:S02]  /*aaa0*/  ISETP.GE.AND P6, PT, R246, c[0x0][0x3c8], PT ;  /* 0x0000f200f6007a0c */ /* 0x000fe40003fc6270 */
[----:B------:R-:W-:Y:S01]  /*aab0*/  SHF.R.S32.HI R9, RZ, 0x1f, R248 ;  /* 0x0000001fff097819 */ /* 0x000fe200000114f8 */
[----:B----4-:R-:W-:Y:S01]  /*aac0*/  @!P4 IMAD.MOV.U32 R6, RZ, RZ, R0 ;  /* 0x000000ffff06c224 */ /* 0x010fe200078e0000 */
[----:B------:R-:W-:Y:S01]  /*aad0*/  SHF.R.S32.HI R10, RZ, 0x1f, R234 ;  /* 0x0000001fff0a7819 */ /* 0x000fe200000114ea */
[----:B--2---:R-:W-:Y:S01]  /*aae0*/  @!P4 IMAD.MOV.U32 R7, RZ, RZ, R4 ;  /* 0x000000ffff07c224 */ /* 0x004fe200078e0004 */
[C---:B------:R-:W-:Y:S02]  /*aaf0*/  @!P2 LEA R2, P3, R249.reuse, R0, 0x2 ;  /* 0x00000000f902a211 */ /* 0x040fe400078610ff */
[----:B------:R-:W-:Y:S01]  /*ab00*/  SHF.R.S32.HI R11, RZ, 0x1f, R233 ;  /* 0x0000001fff0b7819 */ /* 0x000fe200000114e9 */
[----:B------:R-:W-:Y:S01]  /*ab10*/  @!P4 IMAD.WIDE R6, R222, 0x4, R6 ;  /* 0x00000004de06c825 */ /* 0x000fe200078e0206 */
[----:B------:R-:W-:-:S02]  /*ab20*/  @!P2 LEA.HI.X R3, R249, R4, R8, 0x2, P3 ;  /* 0x00000004f903a211 */ /* 0x000fc400018f1408 */
[----:B------:R-:W-:Y:S02]  /*ab30*/  SHF.R.S32.HI R8, RZ, 0x1f, R247 ;  /* 0x0000001fff087819 */ /* 0x000fe400000114f7 */
[----:B------:R2:W-:Y:S01]  /*ab40*/  @!P4 ST.E.64 [R6.64], R132 ;  /* 0x000000840600c985 */ /* 0x0005e2000c101b06 */
[----:B------:R-:W-:Y:S02]  /*ab50*/  SHF.R.S32.HI R13, RZ, 0x1f, R230 ;  /* 0x0000001fff0d7819 */ /* 0x000fe400000114e6 */
[----:B------:R-:W-:Y:S01]  /*ab60*/  SHF.R.S32.HI R15, RZ, 0x1f, R229 ;  /* 0x0000001fff0f7819 */ /* 0x000fe200000114e5 */
[----:B------:R4:W-:Y:S01]  /*ab70*/  @!P2 ST.E.64 [R2.64], R28 ;  /* 0x0000001c0200a985 */ /* 0x0009e2000c101b06 */
[----:B------:R-:W-:Y:S02]  /*ab80*/  ISETP.GE.AND P2, PT, R245, c[0x0][0x3c8], PT ;  /* 0x0000f200f5007a0c */ /* 0x000fe40003f46270 */
[----:B------:R-:W-:Y:S02]  /*ab90*/  SHF.R.S32.HI R14, RZ, 0x1f, R228 ;  /* 0x0000001fff0e7819 */ /* 0x000fe400000114e4 */
[----:B--2---:R-:W-:-:S02]  /*aba0*/  @!P5 LEA R6, P4, R248, R0, 0x2 ;  /* 0x00000000f806d211 */ /* 0x004fc400078810ff */
[C---:B----4-:R-:W-:Y:S02]  /*abb0*/  @!P1 LEA R2, P3, R247.reuse, R0, 0x2 ;  /* 0x00000000f7029211 */ /* 0x050fe400078610ff */
[-C--:B------:R-:W-:Y:S02]  /*abc0*/  @!P5 LEA.HI.X R7, R248, R4.reuse, R9, 0x2, P4 ;  /* 0x00000004f807d211 */ /* 0x080fe400020f1409 */
[----:B------:R-:W-:Y:S02]  /*abd0*/  @!P1 LEA.HI.X R3, R247, R4, R8, 0x2, P3 ;  /* 0x00000004f7039211 */ /* 0x000fe400018f1408 */
[----:B------:R-:W-:Y:S01]  /*abe0*/  SHF.R.S32.HI R9, RZ, 0x1f, R246 ;  /* 0x0000001fff097819 */ /* 0x000fe200000114f6 */
[----:B------:R2:W-:Y:S01]  /*abf0*/  @!P5 ST.E.64 [R6.64], R30 ;  /* 0x0000001e0600d985 */ /* 0x0005e2000c101b06 */
[----:B------:R-:W-:Y:S02]  /*ac00*/  ISETP.GE.AND P5, PT, R244, c[0x0][0x3c8], PT ;  /* 0x0000f200f4007a0c */ /* 0x000fe40003fa6270 */
[----:B------:R-:W-:Y:S01]  /*ac10*/  SHF.R.S32.HI R8, RZ, 0x1f, R245 ;  /* 0x0000001fff087819 */ /* 0x000fe200000114f5 */
[----:B------:R4:W-:Y:S01]  /*ac20*/  @!P1 ST.E.64 [R2.64], R32 ;  /* 0x0000002002009985 */ /* 0x0009e2000c101b06 */
[----:B------:R-:W-:-:S02]  /*ac30*/  ISETP.GE.AND P1, PT, R243, c[0x0][0x3c8], PT ;  /* 0x0000f200f3007a0c */ /* 0x000fc40003f26270 */
[CC--:B--2---:R-:W-:Y:S02]  /*ac40*/  @!P6 LEA R6, P4, R246.reuse, R0.reuse, 0x2 ;  /* 0x00000000f606e211 */ /* 0x0c4fe400078810ff */
[C---:B----4-:R-:W-:Y:S02]  /*ac50*/  @!P2 LEA R2, P3, R245.reuse, R0, 0x2 ;  /* 0x00000000f502a211 */ /* 0x050fe400078610ff */
[-C--:B------:R-:W-:Y:S02]  /*ac60*/  @!P6 LEA.HI.X R7, R246, R4.reuse, R9, 0x2, P4 ;  /* 0x00000004f607e211 */ /* 0x080fe400020f1409 */
[----:B------:R-:W-:Y:S02]  /*ac70*/  @!P2 LEA.HI.X R3, R245, R4, R8, 0x2, P3 ;  /* 0x00000004f503a211 */ /* 0x000fe400018f1408 */
[----:B------:R-:W-:Y:S01]  /*ac80*/  SHF.R.S32.HI R9, RZ, 0x1f, R244 ;  /* 0x0000001fff097819 */ /* 0x000fe200000114f4 */
[----:B------:R2:W-:Y:S01]  /*ac90*/  @!P6 ST.E.64 [R6.64], R34 ;  /* 0x000000220600e985 */ /* 0x0005e2000c101b06 */
[----:B------:R-:W-:-:S02]  /*aca0*/  ISETP.GE.AND P6, PT, R242, c[0x0][0x3c8], PT ;  /* 0x0000f200f2007a0c */ /* 0x000fc40003fc6270 */
[----:B------:R-:W-:Y:S01]  /*acb0*/  SHF.R.S32.HI R8, RZ, 0x1f, R243 ;  /* 0x0000001fff087819 */ /* 0x000fe200000114f3 */
[----:B------:R4:W-:Y:S01]  /*acc0*/  @!P2 ST.E.64 [R2.64], R100 ;  /* 0x000000640200a985 */ /* 0x0009e2000c101b06 */
[----:B------:R-:W-:Y:S02]  /*acd0*/  ISETP.GE.AND P2, PT, R241, c[0x0][0x3c8], PT ;  /* 0x0000f200f1007a0c */ /* 0x000fe40003f46270 */
[CC--:B--2---:R-:W-:Y:S02]  /*ace0*/  @!P5 LEA R6, P4, R244.reuse, R0.reuse, 0x2 ;  /* 0x00000000f406d211 */ /* 0x0c4fe400078810ff */
[C---:B----4-:R-:W-:Y:S02]  /*acf0*/  @!P1 LEA R2, P3, R243.reuse, R0, 0x2 ;  /* 0x00000000f3029211 */ /* 0x050fe400078610ff */
[-C--:B------:R-:W-:Y:S02]  /*ad00*/  @!P5 LEA.HI.X R7, R244, R4.reuse, R9, 0x2, P4 ;  /* 0x00000004f407d211 */ /* 0x080fe400020f1409 */
[----:B------:R-:W-:-:S02]  /*ad10*/  @!P1 LEA.HI.X R3, R243, R4, R8, 0x2, P3 ;  /* 0x00000004f3039211 */ /* 0x000fc400018f1408 */
[----:B------:R-:W-:Y:S01]  /*ad20*/  SHF.R.S32.HI R9, RZ, 0x1f, R242 ;  /* 0x0000001fff097819 */ /* 0x000fe200000114f2 */
[----:B------:R2:W-:Y:S01]  /*ad30*/  @!P5 ST.E.64 [R6.64], R108 ;  /* 0x0000006c0600d985 */ /* 0x0005e2000c101b06 */
[----:B------:R-:W-:Y:S02]  /*ad40*/  ISETP.GE.AND P5, PT, R240, c[0x0][0x3c8], PT ;  /* 0x0000f200f0007a0c */ /* 0x000fe40003fa6270 */
[----:B------:R-:W-:Y:S01]  /*ad50*/  SHF.R.S32.HI R8, RZ, 0x1f, R241 ;  /* 0x0000001fff087819 */ /* 0x000fe200000114f1 */
[----:B------:R4:W-:Y:S01]  /*ad60*/  @!P1 ST.E.64 [R2.64], R104 ;  /* 0x0000006802009985 */ /* 0x0009e2000c101b06 */
[----:B------:R-:W-:Y:S02]  /*ad70*/  ISETP.GE.AND P1, PT, R239, c[0x0][0x3c8], PT ;  /* 0x0000f200ef007a0c */ /* 0x000fe40003f26270 */
[-C--:B--2---:R-:W-:Y:S02]  /*ad80*/  @!P6 LEA R6, P4, R242, R0.reuse, 0x2 ;  /* 0x00000000f206e211 */ /* 0x084fe400078810ff */
[----:B----4-:R-:W-:-:S02]  /*ad90*/  @!P2 LEA R2, P3, R241, R0, 0x2 ;  /* 0x00000000f102a211 */ /* 0x010fc400078610ff */
        /* <DEDUP_REMOVED lines=25> */
[----:B------:R-:W-:Y:S01]  /*af30*/  ISETP.GE.AND P4, PT, R233, c[0x0][0x3c8], PT ;  /* 0x0000f200e9007a0c */ /* 0x000fe20003f86270 */
[----:B------:R4:W-:Y:S01]  /*af40*/  @!P2 ST.E.64 [R2.64], R56 ;  /* 0x000000380200a985 */ /* 0x0009e2000c101b06 */
[----:B------:R-:W-:Y:S02]  /*af50*/  SHF.R.S32.HI R8, RZ, 0x1f, R235 ;  /* 0x0000001fff087819 */ /* 0x000fe400000114eb */
[-C--:B--2---:R-:W-:Y:S02]  /*af60*/  @!P5 LEA R6, P3, R236, R0.reuse, 0x2 ;  /* 0x00000000ec06d211 */ /* 0x084fe400078610ff */
[----:B----4-:R-:W-:-:S02]  /*af70*/  @!P1 LEA R2, P2, R235, R0, 0x2 ;  /* 0x00000000eb029211 */ /* 0x010fc400078410ff */
[-C--:B------:R-:W-:Y:S02]  /*af80*/  @!P5 LEA.HI.X R7, R236, R4.reuse, R9, 0x2, P3 ;  /* 0x00000004ec07d211 */ /* 0x080fe400018f1409 */
[----:B------:R-:W-:Y:S02]  /*af90*/  ISETP.GE.AND P3, PT, R232, c[0x0][0x3c8], PT ;  /* 0x0000f200e8007a0c */ /* 0x000fe40003f66270 */
[----:B------:R-:W-:Y:S01]  /*afa0*/  @!P1 LEA.HI.X R3, R235, R4, R8, 0x2, P2 ;  /* 0x00000004eb039211 */ /* 0x000fe200010f1408 */
[----:B------:R2:W-:Y:S01]  /*afb0*/  @!P5 ST.E.64 [R6.64], R60 ;  /* 0x0000003c0600d985 */ /* 0x0005e2000c101b06 */
[----:B------:R-:W-:-:S03]  /*afc0*/  @!P6 LEA R8, P2, R234, R0, 0x2 ;  /* 0x00000000ea08e211 */ /* 0x000fc600078410ff */
[----:B------:R4:W-:Y:S01]  /*afd0*/  @!P1 ST.E.64 [R2.64], R64 ;  /* 0x0000004002009985 */ /* 0x0009e2000c101b06 */
[----:B------:R-:W-:Y:S02]  /*afe0*/  ISETP.GE.AND P1, PT, R231, c[0x0][0x3c8], PT ;  /* 0x0000f200e7007a0c */ /* 0x000fe40003f26270 */
[----:B------:R-:W-:Y:S02]  /*aff0*/  @!P6 LEA.HI.X R9, R234, R4, R10, 0x2, P2 ;  /* 0x00000004ea09e211 */ /* 0x000fe400010f140a */
[----:B------:R-:W-:-:S03]  /*b000*/  SHF.R.S32.HI R10, RZ, 0x1f, R232 ;  /* 0x0000001fff0a7819 */ /* 0x000fc600000114e8 */
[----:B------:R-:W-:Y:S01]  /*b010*/  @!P6 ST.E.64 [R8.64], R112 ;  /* 0x000000700800e985 */ /* 0x000fe2000c101b06 */
[----:B------:R-:W-:Y:S02]  /*b020*/  ISETP.GE.AND P6, PT, R230, c[0x0][0x3c8], PT ;  /* 0x0000f200e6007a0c */ /* 0x000fe40003fc6270 */
[CC--:B--2---:R-:W-:Y:S02]  /*b030*/  @!P3 LEA R6, P2, R232.reuse, R0.reuse, 0x2 ;  /* 0x00000000e806b211 */ /* 0x0c4fe400078410ff */
[C---:B----4-:R-:W-:Y:S02]  /*b040*/  @!P4 LEA R2, P5, R233.reuse, R0, 0x2 ;  /* 0x00000000e902c211 */ /* 0x050fe400078a10ff */
[-C--:B------:R-:W-:Y:S02]  /*b050*/  @!P3 LEA.HI.X R7, R232, R4.reuse, R10, 0x2, P2 ;  /* 0x00000004e807b211 */ /* 0x080fe400010f140a */
[----:B------:R-:W-:Y:S02]  /*b060*/  @!P4 LEA.HI.X R3, R233, R4, R11, 0x2, P5 ;  /* 0x00000004e903c211 */ /* 0x000fe400028f140b */
[----:B------:R-:W-:-:S02]  /*b070*/  ISETP.GE.AND P5, PT, R229, c[0x0][0x3c8], PT ;  /* 0x0000f200e5007a0c */ /* 0x000fc40003fa6270 */
[----:B------:R-:W-:Y:S01]  /*b080*/  SHF.R.S32.HI R10, RZ, 0x1f, R231 ;  /* 0x0000001fff0a7819 */ /* 0x000fe200000114e7 */
[----:B------:R2:W-:Y:S01]  /*b090*/  @!P4 ST.E.64 [R2.64], R68 ;  /* 0x000000440200c985 */ /* 0x0005e2000c101b06 */
[----:B------:R-:W-:-:S03]  /*b0a0*/  ISETP.GE.AND P4, PT, R228, c[0x0][0x3c8], PT ;  /* 0x0000f200e4007a0c */ /* 0x000fc60003f86270 */
[----:B------:R4:W-:Y:S01]  /*b0b0*/  @!P3 ST.E.64 [R6.64], R72 ;  /* 0x000000480600b985 */ /* 0x0009e2000c101b06 */
[----:B------:R-:W-:Y:S02]  /*b0c0*/  ISETP.GE.AND P3, PT, R227, c[0x0][0x3c8], PT ;  /* 0x0000f200e3007a0c */ /* 0x000fe40003f66270 */
[----:B--2---:R-:W-:-:S04]  /*b0d0*/  @!P1 LEA R2, P2, R231, R0, 0x2 ;  /* 0x00000000e7029211 */ /* 0x004fc800078410ff */
[----:B------:R-:W-:Y:S02]  /*b0e0*/  @!P1 LEA.HI.X R3, R231, R4, R10, 0x2, P2 ;  /* 0x00000004e7039211 */ /* 0x000fe400010f140a */
[----:B------:R-:W-:-:S03]  /*b0f0*/  @!P6 LEA R10, P2, R230, R0, 0x2 ;  /* 0x00000000e60ae211 */ /* 0x000fc600078410ff */
[----:B------:R2:W-:Y:S01]  /*b100*/  @!P1 ST.E.64 [R2.64], R76 ;  /* 0x0000004c02009985 */ /* 0x0005e2000c101b06 */
[C---:B------:R-:W-:Y:S02]  /*b110*/  @!P5 LEA R8, P1, R229.reuse, R0, 0x2 ;  /* 0x00000000e508d211 */ /* 0x040fe400078210ff */
[----:B------:R-:W-:Y:S02]  /*b120*/  @!P6 LEA.HI.X R11, R230, R4, R13, 0x2, P2 ;  /* 0x00000004e60be211 */ /* 0x000fe400010f140d */
[C---:B----4-:R-:W-:Y:S02]  /*b130*/  @!P4 LEA R6, P2, R228.reuse, R0, 0x2 ;  /* 0x00000000e406c211 */ /* 0x050fe400078410ff */
[-C--:B------:R-:W-:Y:S01]  /*b140*/  @!P5 LEA.HI.X R9, R229, R4.reuse, R15, 0x2, P1 ;  /* 0x00000004e509d211 */ /* 0x080fe200008f140f */
[----:B------:R4:W-:Y:S01]  /*b150*/  @!P6 ST.E.64 [R10.64], R120 ;  /* 0x000000780a00e985 */ /* 0x0009e2000c101b06 */
[----:B------:R-:W-:Y:S02]  /*b160*/  SHF.R.S32.HI R13, RZ, 0x1f, R227 ;  /* 0x0000001fff0d7819 */ /* 0x000fe400000114e3 */
[----:B------:R-:W-:Y:S01]  /*b170*/  @!P4 LEA.HI.X R7, R228, R4, R14, 0x2, P2 ;  /* 0x00000004e407c211 */ /* 0x000fe200010f140e */
[----:B------:R4:W-:Y:S04]  /*b180*/  @!P5 ST.E.64 [R8.64], R116 ;  /* 0x000000740800d985 */ /* 0x0009e8000c101b06 */
[----:B------:R4:W-:Y:S01]  /*b190*/  @!P4 ST.E.64 [R6.64], R80 ;  /* 0x000000500600c985 */ /* 0x0009e2000c101b06 */
[----:B--2---:R-:W-:-:S04]  /*b1a0*/  @!P3 LEA R2, P1, R227, R0, 0x2 ;  /* 0x00000000e302b211 */ /* 0x004fc800078210ff */
[----:B------:R-:W-:-:S05]  /*b1b0*/  @!P3 LEA.HI.X R3, R227, R4, R13, 0x2, P1 ;  /* 0x00000004e303b211 */ /* 0x000fca00008f140d */
[----:B------:R4:W-:Y:S04]  /*b1c0*/  @!P3 ST.E.64 [R2.64], R24 ;  /* 0x000000180200b985 */ /* 0x0009e8000c101b06 */
.L_x_86:
[----:B------:R-:W-:Y:S05]  /*b1d0*/  BSYNC B0 ;  /* 0x0000000000007941 */ /* 0x000fea0003800000 */
.L_x_85:
[----:B------:R-:W-:Y:S05]  /*b1e0*/  BRA.DIV ~URZ, `(.L_x_87) ;  /* 0x000034227f007947 */ /* 0x000fea000b800000 */
[----:B--2---:R2:W1:Y:S04]  /*b1f0*/  SHFL.IDX PT, R4, R5, 0x1, 0x1c1f ;  /* 0x003c1f0005047f89 */ /* 0x00446800000e0000 */
[----:B----4-:R2:W4:Y:S02]  /*b200*/  SHFL.IDX PT, R0, R12, 0x1, 0x1c1f ;  /* 0x003c1f000c007f89 */ /* 0x01052400000e0000 */
.L_x_149:
[----:B------:R-:W-:Y:S05]  /*b210*/  @P0 BRA `(.L_x_82) ;  /* 0x0000143000000947 */ /* 0x000fea0003800000 */
[----:B------:R-:W-:Y:S02]  /*b220*/  ISETP.GE.AND P4, PT, R222, c[0x0][0x3c8], PT ;  /* 0x0000f200de007a0c */ /* 0x000fe40003f86270 */
[----:B------:R-:W-:Y:S02]  /*b230*/  ISETP.GE.AND P3, PT, R249, c[0x0][0x3c8], PT ;  /* 0x0000f200f9007a0c */ /* 0x000fe40003f66270 */
[----:B------:R-:W-:Y:S02]  /*b240*/  ISETP.GE.AND P2, PT, R248, c[0x0][0x3c8], PT ;  /* 0x0000f200f8007a0c */ /* 0x000fe40003f46270 */
[----:B------:R-:W-:-:S02]  /*b250*/  ISETP.GE.AND P1, PT, R247, c[0x0][0x3c8], PT ;  /* 0x0000f200f7007a0c */ /* 0x000fc40003f26270 */
[----:B------:R-:W-:Y:S02]  /*b260*/  ISETP.GE.AND P0, PT, R246, c[0x0][0x3c8], PT ;  /* 0x0000f200f6007a0c */ /* 0x000fe40003f06270 */
[----:B-12---:R-:W-:Y:S02]  /*b270*/  SHF.R.S32.HI R5, RZ, 0x1f, R249 ;  /* 0x0000001fff057819 */ /* 0x006fe400000114f9 */
[----:B------:R-:W-:Y:S01]  /*b280*/  SHF.R.S32.HI R10, RZ, 0x1f, R247 ;  /* 0x0000001fff0a7819 */ /* 0x000fe200000114f7 */
[----:B----4-:R-:W-:Y:S01]  /*b290*/  @!P4 IMAD.MOV.U32 R6, RZ, RZ, R0 ;  /* 0x000000ffff06c224 */ /* 0x010fe200078e0000 */
[----:B------:R-:W-:Y:S01]  /*b2a0*/  SHF.R.S32.HI R11, RZ, 0x1f, R236 ;  /* 0x0000001fff0b7819 */ /* 0x000fe200000114ec */
[----:B------:R-:W-:Y:S01]  /*b2b0*/  @!P4 IMAD.MOV.U32 R7, RZ, RZ, R4 ;  /* 0x000000ffff07c224 */ /* 0x000fe200078e0004 */
[CC--:B------:R-:W-:Y:S02]  /*b2c0*/  @!P3 LEA R2, P5, R249.reuse, R0.reuse, 0x2 ;  /* 0x00000000f902b211 */ /* 0x0c0fe400078a10ff */
[----:B------:R-:W-:Y:S01]  /*b2d0*/  @!P2 LEA R8, P6, R248, R0, 0x2 ;  /* 0x00000000f808a211 */ /* 0x000fe200078c10ff */
[----:B------:R-:W-:Y:S01]  /*b2e0*/  @!P4 IMAD.WIDE R6, R222, 0x4, R6 ;  /* 0x00000004de06c825 */ /* 0x000fe200078e0206 */
[----:B------:R-:W-:-:S02]  /*b2f0*/  @!P3 LEA.HI.X R3, R249, R4, R5, 0x2, P5 ;  /* 0x00000004f903b211 */ /* 0x000fc400028f1405 */
[----:B------:R-:W-:Y:S02]  /*b300*/  SHF.R.S32.HI R5, RZ, 0x1f, R248 ;  /* 0x0000001fff057819 */ /* 0x000fe400000114f8 */
[----:B------:R1:W-:Y:S01]  /*b310*/  @!P4 ST.E.64 [R6.64], R96 ;  /* 0x000000600600c985 */ /* 0x0003e2000c101b06 */
[----:B------:R-:W-:Y:S02]  /*b320*/  ISETP.GE.AND P5, PT, R245, c[0x0][0x3c8], PT ;  /* 0x0000f200f5007a0c */ /* 0x000fe40003fa6270 */
[----:B------:R-:W-:Y:S01]  /*b330*/  ISETP.GE.AND P4, PT, R244, c[0x0][0x3c8], PT ;  /* 0x0000f200f4007a0c */ /* 0x000fe20003f86270 */
[----:B------:R2:W-:Y:S01]  /*b340*/  @!P3 ST.E.64 [R2.64], R84 ;  /* 0x000000540200b985 */ /* 0x0005e2000c101b06 */
[----:B------:R-:W-:Y:S02]  /*b350*/  @!P2 LEA.HI.X R9, R248, R4, R5, 0x2, P6 ;  /* 0x00000004f809a211 */ /* 0x000fe400030f1405 */
[----:B------:R-:W-:Y:S02]  /*b360*/  SHF.R.S32.HI R5, RZ, 0x1f, R246 ;  /* 0x0000001fff057819 */ /* 0x000fe400000114f6 */
[----:B------:R-:W-:Y:S01]  /*b370*/  SHF.R.S32.HI R13, RZ, 0x1f, R230 ;  /* 0x0000001fff0d7819 */ /* 0x000fe200000114e6 */
[----:B------:R4:W-:Y:S01]  /*b380*/  @!P2 ST.E.64 [R8.64], R126 ;  /* 0x0000007e0800a985 */ /* 0x0009e2000c101b06 */
[----:B------:R-:W-:-:S02]  /*b390*/  ISETP.GE.AND P2, PT, R242, c[0x0][0x3c8], PT ;  /* 0x0000f200f2007a0c */ /* 0x000fc40003f46270 */
[----:B---3--:R-:W-:Y:S02]  /*b3a0*/  SHF.R.S32.HI R12, RZ, 0x1f, R229 ;  /* 0x0000001fff0c7819 */ /* 0x008fe400000114e5 */
[CC--:B-1----:R-:W-:Y:S02]  /*b3b0*/  @!P1 LEA R6, P3, R247.reuse, R0.reuse, 0x2 ;  /* 0x00000000f7069211 */ /* 0x0c2fe400078610ff */
[C---:B--2---:R-:W-:Y:S02]  /*b3c0*/  @!P0 LEA R2, P6, R246.reuse, R0, 0x2 ;  /* 0x00000000f6028211 */ /* 0x044fe400078c10ff */
[-C--:B------:R-:W-:Y:S02]  /*b3d0*/  @!P1 LEA.HI.X R7, R247, R4.reuse, R10, 0x2, P3 ;  /* 0x00000004f7079211 */ /* 0x080fe400018f140a */
[----:B------:R-:W-:Y:S02]  /*b3e0*/  ISETP.GE.AND P3, PT, R243, c[0x0][0x3c8], PT ;  /* 0x0000f200f3007a0c */ /* 0x000fe40003f66270 */
[----:B------:R-:W-:Y:S01]  /*b3f0*/  @!P0 LEA.HI.X R3, R246, R4, R5, 0x2, P6 ;  /* 0x00000004f6038211 */ /* 0x000fe200030f1405 */
[----:B------:R1:W-:Y:S01]  /*b400*/  @!P1 ST.E.64 [R6.64], R122 ;  /* 0x0000007a06009985 */ /* 0x0003e2000c101b06 */
[----:B----4-:R-:W-:-:S02]  /*b410*/  @!P5 LEA R8, P1, R245, R0, 0x2 ;  /* 0x00000000f508d211 */ /* 0x010fc400078210ff */
[----:B------:R-:W-:Y:S01]  /*b420*/  SHF.R.S32.HI R5, RZ, 0x1f, R245 ;  /* 0x0000001fff057819 */ /* 0x000fe200000114f5 */
[----:B------:R2:W-:Y:S01]  /*b430*/  @!P0 ST.E.64 [R2.64], R88 ;  /* 0x0000005802008985 */ /* 0x0005e2000c101b06 */
[----:B------:R-:W-:Y:S02]  /*b440*/  SHF.R.S32.HI R10, RZ, 0x1f, R244 ;  /* 0x0000001fff0a7819 */ /* 0x000fe400000114f4 */
[----:B------:R-:W-:Y:S02]  /*b450*/  @!P5 LEA.HI.X R9, R245, R4, R5, 0x2, P1 ;  /* 0x00000004f509d211 */ /* 0x000fe400008f1405 */
[----:B------:R-:W-:Y:S02]  /*b460*/  ISETP.GE.AND P1, PT, R241, c[0x0][0x3c8], PT ;  /* 0x0000f200f1007a0c */ /* 0x000fe40003f26270 */
[----:B------:R-:W-:Y:S01]  /*b470*/  SHF.R.S32.HI R5, RZ, 0x1f, R243 ;  /* 0x0000001fff057819 */ /* 0x000fe200000114f3 */
[----:B------:R3:W-:Y:S01]  /*b480*/  @!P5 ST.E.64 [R8.64], R118 ;  /* 0x000000760800d985 */ /* 0x0007e2000c101b06 */
[----:B------:R-:W-:-:S02]  /*b490*/  ISETP.GE.AND P5, PT, R239, c[0x0][0x3c8], PT ;  /* 0x0000f200ef007a0c */ /* 0x000fc40003fa6270 */
[----:B-1----:R-:W-:-:S04]  /*b4a0*/  @!P4 LEA R6, P0, R244, R0, 0x2 ;  /* 0x00000000f406c211 */ /* 0x002fc800078010ff */
[----:B------:R-:W-:Y:S02]  /*b4b0*/  @!P4 LEA.HI.X R7, R244, R4, R10, 0x2, P0 ;  /* 0x00000004f407c211 */ /* 0x000fe400000f140a */
[----:B------:R-:W-:Y:S02]  /*b4c0*/  ISETP.GE.AND P0, PT, R240, c[0x0][0x3c8], PT ;  /* 0x0000f200f0007a0c */ /* 0x000fe40003f06270 */
[C---:B--2---:R-:W-:Y:S01]  /*b4d0*/  @!P3 LEA R2, P6, R243.reuse, R0, 0x2 ;  /* 0x00000000f302b211 */ /* 0x044fe200078c10ff */
[----:B------:R1:W-:Y:S01]  /*b4e0*/  @!P4 ST.E.64 [R6.64], R110 ;  /* 0x0000006e0600c985 */ /* 0x0003e2000c101b06 */
[----:B------:R-:W-:Y:S02]  /*b4f0*/  ISETP.GE.AND P4, PT, R238, c[0x0][0x3c8], PT ;  /* 0x0000f200ee007a0c */ /* 0x000fe40003f86270 */
[----:B------:R-:W-:Y:S02]  /*b500*/  @!P3 LEA.HI.X R3, R243, R4, R5, 0x2, P6 ;  /* 0x00000004f303b211 */ /* 0x000fe400030f1405 */
[----:B---3--:R-:W-:-:S02]  /*b510*/  @!P2 LEA R8, P6, R242, R0, 0x2 ;  /* 0x00000000f208a211 */ /* 0x008fc400078c10ff */
[----:B------:R-:W-:Y:S01]  /*b520*/  SHF.R.S32.HI R5, RZ, 0x1f, R242 ;  /* 0x0000001fff057819 */ /* 0x000fe200000114f2 */
[----:B------:R2:W-:Y:S01]  /*b530*/  @!P3 ST.E.64 [R2.64], R92 ;  /* 0x0000005c0200b985 */ /* 0x0005e2000c101b06 */
[----:B------:R-:W-:Y:S02]  /*b540*/  SHF.R.S32.HI R10, RZ, 0x1f, R241 ;  /* 0x0000001fff0a7819 */ /* 0x000fe400000114f1 */
[----:B------:R-:W-:Y:S02]  /*b550*/  @!P2 LEA.HI.X R9, R242, R4, R5, 0x2, P6 ;  /* 0x00000004f209a211 */ /* 0x000fe400030f1405 */
[----:B------:R-:W-:-:S03]  /*b560*/  SHF.R.S32.HI R5, RZ, 0x1f, R240 ;  /* 0x0000001fff057819 */ /* 0x000fc600000114f0 */
[----:B------:R3:W-:Y:S01]  /*b570*/  @!P2 ST.E.64 [R8.64], R124 ;  /* 0x0000007c0800a985 */ /* 0x0007e2000c101b06 */
[----:B------:R-:W-:Y:S02]  /*b580*/  ISETP.GE.AND P2, PT, R236, c[0x0][0x3c8], PT ;  /* 0x0000f200ec007a0c */ /* 0x000fe40003f46270 */
[----:B-1----:R-:W-:-:S04]  /*b590*/  @!P1 LEA R6, P3, R241, R0, 0x2 ;  /* 0x00000000f1069211 */ /* 0x002fc800078610ff */
[----:B------:R-:W-:Y:S02]  /*b5a0*/  @!P1 LEA.HI.X R7, R241, R4, R10, 0x2, P3 ;  /* 0x00000004f1079211 */ /* 0x000fe400018f140a */
[----:B------:R-:W-:Y:S02]  /*b5b0*/  ISETP.GE.AND P3, PT, R237, c[0x0][0x3c8], PT ;  /* 0x0000f200ed007a0c */ /* 0x000fe40003f66270 */
[C---:B--2---:R-:W-:Y:S01]  /*b5c0*/  @!P0 LEA R2, P6, R240.reuse, R0, 0x2 ;  /* 0x00000000f0028211 */ /* 0x044fe200078c10ff */
[----:B------:R1:W-:Y:S01]  /*b5d0*/  @!P1 ST.E.64 [R6.64], R106 ;  /* 0x0000006a06009985 */ /* 0x0003e2000c101b06 */
[----:B------:R-:W-:Y:S02]  /*b5e0*/  SHF.R.S32.HI R10, RZ, 0x1f, R238 ;  /* 0x0000001fff0a7819 */ /* 0x000fe400000114ee */
[----:B------:R-:W-:Y:S02]  /*b5f0*/  @!P0 LEA.HI.X R3, R240, R4, R5, 0x2, P6 ;  /* 0x00000004f0038211 */ /* 0x000fe400030f1405 */
[----:B------:R-:W-:-:S02]  /*b600*/  SHF.R.S32.HI R5, RZ, 0x1f, R239 ;  /* 0x0000001fff057819 */ /* 0x000fc400000114ef */
[----:B---3--:R-:W-:Y:S01]  /*b610*/  @!P5 LEA R8, P6, R239, R0, 0x2 ;  /* 0x00000000ef08d211 */ /* 0x008fe200078c10ff */
[----:B------:R2:W-:Y:S01]  /*b620*/  @!P0 ST.E.64 [R2.64], R46 ;  /* 0x0000002e02008985 */ /* 0x0005e2000c101b06 */
[----:B------:R-:W-:Y:S02]  /*b630*/  ISETP.GE.AND P1, PT, R235, c[0x0][0x3c8], PT ;  /* 0x0000f200eb007a0c */ /* 0x000fe40003f26270 */
[----:B------:R-:W-:Y:S02]  /*b640*/  @!P5 LEA.HI.X R9, R239, R4, R5, 0x2, P6 ;  /* 0x00000004ef09d211 */ /* 0x000fe400030f1405 */
[----:B------:R-:W-:-:S03]  /*b650*/  SHF.R.S32.HI R5, RZ, 0x1f, R237 ;  /* 0x0000001fff057819 */ /* 0x000fc600000114ed */
[----:B------:R3:W-:Y:S01]  /*b660*/  @!P5 ST.E.64 [R8.64], R128 ;  /* 0x000000800800d985 */ /* 0x0007e2000c101b06 */
[----:B-1----:R-:W-:-:S04]  /*b670*/  @!P4 LEA R6, P0, R238, R0, 0x2 ;  /* 0x00000000ee06c211 */ /* 0x002fc800078010ff */
[----:B------:R-:W-:Y:S02]  /*b680*/  @!P4 LEA.HI.X R7, R238, R4, R10, 0x2, P0 ;  /* 0x00000004ee07c211 */ /* 0x000fe400000f140a */
[----:B------:R-:W-:Y:S02]  /*b690*/  ISETP.GE.AND P0, PT, R234, c[0x0][0x3c8], PT ;  /* 0x0000f200ea007a0c */ /* 0x000fe40003f06270 */
[----:B--2---:R-:W-:Y:S01]  /*b6a0*/  @!P3 LEA R2, P6, R237, R0, 0x2 ;  /* 0x00000000ed02b211 */ /* 0x004fe200078c10ff */
[----:B------:R1:W-:Y:S01]  /*b6b0*/  @!P4 ST.E.64 [R6.64], R114 ;  /* 0x000000720600c985 */ /* 0x0003e2000c101b06 */
[----:B------:R-:W-:Y:S02]  /*b6c0*/  ISETP.GE.AND P4, PT, R233, c[0x0][0x3c8], PT ;  /* 0x0000f200e9007a0c */ /* 0x000fe40003f86270 */
[----:B------:R-:W-:Y:S02]  /*b6d0*/  @!P3 LEA.HI.X R3, R237, R4, R5, 0x2, P6 ;  /* 0x00000004ed03b211 */ /* 0x000fe400030f1405 */
[----:B------:R-:W-:-:S02]  /*b6e0*/  SHF.R.S32.HI R10, RZ, 0x1f, R235 ;  /* 0x0000001fff0a7819 */ /* 0x000fc400000114eb */
[C---:B---3--:R-:W-:Y:S01]  /*b6f0*/  @!P2 LEA R8, P5, R236.reuse, R0, 0x2 ;  /* 0x00000000ec08a211 */ /* 0x048fe200078a10ff */
[----:B------:R2:W-:Y:S01]  /*b700*/  @!P3 ST.E.64 [R2.64], R50 ;  /* 0x000000320200b985 */ /* 0x0005e2000c101b06 */
[----:B------:R-:W-:Y:S02]  /*b710*/  SHF.R.S32.HI R5, RZ, 0x1f, R234 ;  /* 0x0000001fff057819 */ /* 0x000fe400000114ea */
[----:B------:R-:W-:Y:S02]  /*b720*/  @!P2 LEA.HI.X R9, R236, R4, R11, 0x2, P5 ;  /* 0x00000004ec09a211 */ /* 0x000fe400028f140b */
[----:B------:R-:W-:-:S03]  /*b730*/  ISETP.GE.AND P5, PT, R232, c[0x0][0x3c8], PT ;  /* 0x0000f200e8007a0c */ /* 0x000fc60003fa6270 */
[----:B------:R-:W-:Y:S01]  /*b740*/  @!P2 ST.E.64 [R8.64], R130 ;  /* 0x000000820800a985 */ /* 0x000fe2000c101b06 */
[----:B------:R-:W-:Y:S02]  /*b750*/  ISETP.GE.AND P2, PT, R230, c[0x0][0x3c8], PT ;  /* 0x0000f200e6007a0c */ /* 0x000fe40003f46270 */
[----:B-1----:R-:W-:-:S04]  /*b760*/  @!P1 LEA R6, P6, R235, R0, 0x2 ;  /* 0x00000000eb069211 */ /* 0x002fc800078c10ff */
[----:B------:R-:W-:Y:S02]  /*b770*/  @!P1 LEA.HI.X R7, R235, R4, R10, 0x2, P6 ;  /* 0x00000004eb079211 */ /* 0x000fe400030f140a */
[----:B------:R-:W-:Y:S02]  /*b780*/  SHF.R.S32.HI R10, RZ, 0x1f, R233 ;  /* 0x0000001fff0a7819 */ /* 0x000fe400000114e9 */
[C---:B--2---:R-:W-:Y:S01]  /*b790*/  @!P0 LEA R2, P3, R234.reuse, R0, 0x2 ;  /* 0x00000000ea028211 */ /* 0x044fe200078610ff */
[----:B------:R1:W-:Y:S01]  /*b7a0*/  @!P1 ST.E.64 [R6.64], R66 ;  /* 0x0000004206009985 */ /* 0x0003e2000c101b06 */
[----:B------:R-:W-:Y:S02]  /*b7b0*/  ISETP.GE.AND P1, PT, R229, c[0x0][0x3c8], PT ;  /* 0x0000f200e5007a0c */ /* 0x000fe40003f26270 */
[----:B------:R-:W-:Y:S02]  /*b7c0*/  @!P0 LEA.HI.X R3, R234, R4, R5, 0x2, P3 ;  /* 0x00000004ea038211 */ /* 0x000fe400018f1405 */
[----:B------:R-:W-:-:S02]  /*b7d0*/  ISETP.GE.AND P3, PT, R231, c[0x0][0x3c8], PT ;  /* 0x0000f200e7007a0c */ /* 0x000fc40003f66270 */
[----:B------:R-:W-:Y:S01]  /*b7e0*/  SHF.R.S32.HI R5, RZ, 0x1f, R232 ;  /* 0x0000001fff057819 */ /* 0x000fe200000114e8 */
[----:B------:R2:W-:Y:S01]  /*b7f0*/  @!P0 ST.E.64 [R2.64], R38 ;  /* 0x0000002602008985 */ /* 0x0005e2000c101b06 */
[----:B-1----:R-:W-:-:S04]  /*b800*/  @!P4 LEA R6, P0, R233, R0, 0x2 ;  /* 0x00000000e906c211 */ /* 0x002fc800078010ff */
[----:B------:R-:W-:Y:S02]  /*b810*/  @!P4 LEA.HI.X R7, R233, R4, R10, 0x2, P0 ;  /* 0x00000004e907c211 */ /* 0x000fe400000f140a */
[----:B------:R-:W-:Y:S02]  /*b820*/  ISETP.GE.AND P0, PT, R228, c[0x0][0x3c8], PT ;  /* 0x0000f200e4007a0c */ /* 0x000fe40003f06270 */
[CC--:B--2---:R-:W-:Y:S01]  /*b830*/  @!P5 LEA R2, P6, R232.reuse, R0.reuse, 0x2 ;  /* 0x00000000e802d211 */ /* 0x0c4fe200078c10ff */
[----:B------:R1:W-:Y:S01]  /*b840*/  @!P4 ST.E.64 [R6.64], R54 ;  /* 0x000000360600c985 */ /* 0x0003e2000c101b06 */
[----:B------:R-:W-:Y:S02]  /*b850*/  @!P3 LEA R10, P4, R231, R0, 0x2 ;  /* 0x00000000e70ab211 */ /* 0x000fe400078810ff */
[----:B------:R-:W-:Y:S02]  /*b860*/  @!P5 LEA.HI.X R3, R232, R4, R5, 0x2, P6 ;  /* 0x00000004e803d211 */ /* 0x000fe400030f1405 */
[----:B------:R-:W-:-:S02]  /*b870*/  SHF.R.S32.HI R5, RZ, 0x1f, R231 ;  /* 0x0000001fff057819 */ /* 0x000fc400000114e7 */
[C---:B------:R-:W-:Y:S01]  /*b880*/  @!P2 LEA R8, P6, R230.reuse, R0, 0x2 ;  /* 0x00000000e608a211 */ /* 0x040fe200078c10ff */
[----:B------:R2:W-:Y:S01]  /*b890*/  @!P5 ST.E.64 [R2.64], R58 ;  /* 0x0000003a0200d985 */ /* 0x0005e2000c101b06 */
[-C--:B------:R-:W-:Y:S02]  /*b8a0*/  @!P3 LEA.HI.X R11, R231, R4.reuse, R5, 0x2, P4 ;  /* 0x00000004e70bb211 */ /* 0x080fe400020f1405 */
[----:B------:R-:W-:Y:S02]  /*b8b0*/  SHF.R.S32.HI R5, RZ, 0x1f, R228 ;  /* 0x0000001fff057819 */ /* 0x000fe400000114e4 */
[----:B------:R-:W-:Y:S01]  /*b8c0*/  @!P2 LEA.HI.X R9, R230, R4, R13, 0x2, P6 ;  /* 0x00000004e609a211 */ /* 0x000fe200030f140d */
[----:B------:R3:W-:Y:S04]  /*b8d0*/  @!P3 ST.E.64 [R10.64], R74 ;  /* 0x0000004a0a00b985 */ /* 0x0007e8000c101b06 */
[----:B------:R3:W-:Y:S01]  /*b8e0*/  @!P2 ST.E.64 [R8.64], R70 ;  /* 0x000000460800a985 */ /* 0x0007e2000c101b06 */
[----:B-1----:R-:W-:-:S04]  /*b8f0*/  @!P1 LEA R6, P5, R229, R0, 0x2 ;  /* 0x00000000e5069211 */ /* 0x002fc800078a10ff */
[----:B------:R-:W-:Y:S02]  /*b900*/  @!P1 LEA.HI.X R7, R229, R4, R12, 0x2, P5 ;  /* 0x00000004e5079211 */ /* 0x000fe400028f140c */
[----:B--2---:R-:W-:-:S03]  /*b910*/  @!P0 LEA R2, P4, R228, R0, 0x2 ;  /* 0x00000000e4028211 */ /* 0x004fc600078810ff */
[----:B------:R3:W-:Y:S01]  /*b920*/  @!P1 ST.E.64 [R6.64], R62 ;  /* 0x0000003e06009985 */ /* 0x0007e2000c101b06 */
[----:B------:R-:W-:-:S05]  /*b930*/  @!P0 LEA.HI.X R3, R228, R4, R5, 0x2, P4 ;  /* 0x00000004e4038211 */ /* 0x000fca00020f1405 */
[----:B------:R3:W-:Y:S01]  /*b940*/  @!P0 ST.E.64 [R2.64], R42 ;  /* 0x0000002a02008985 */ /* 0x0007e2000c101b06 */
[----:B------:R-:W-:-:S13]  /*b950*/  ISETP.GE.AND P0, PT, R227, c[0x0][0x3c8], PT ;  /* 0x0000f200e3007a0c */ /* 0x000fda0003f06270 */
[----:B------:R-:W-:Y:S05]  /*b960*/  @P0 BRA `(.L_x_82) ;  /* 0x00000ce000000947 */ /* 0x000fea0003800000 */
[----:B------:R-:W-:Y:S02]  /*b970*/  SHF.R.S32.HI R5, RZ, 0x1f, R227 ;  /* 0x0000001fff057819 */ /* 0x000fe400000114e3 */
[----:B---3--:R-:W-:-:S04]  /*b980*/  LEA R2, P0, R227, R0, 0x2 ;  /* 0x00000000e3027211 */ /* 0x008fc800078010ff */
[----:B------:R-:W-:-:S05]  /*b990*/  LEA.HI.X R3, R227, R4, R5, 0x2, P0 ;  /* 0x00000004e3037211 */ /* 0x000fca00000f1405 */
[----:B------:R1:W-:Y:S01]  /*b9a0*/  ST.E.64 [R2.64], R26 ;  /* 0x0000001a02007985 */ /* 0x0003e2000c101b06 */
[----:B------:R-:W-:Y:S05]  /*b9b0*/  BRA `(.L_x_82) ;  /* 0x00000c9000007947 */ /* 0x000fea0003800000 */
.L_x_67:
[----:B------:R-:W-:Y:S01]  /*b9c0*/  ISETP.NE.U32.AND P1, PT, RZ, c[0x0][0x508], PT ;  /* 0x00014200ff007a0c */ /* 0x000fe20003f25070 */
[----:B------:R-:W-:Y:S01]  /*b9d0*/  IMAD.MOV.U32 R8, RZ, RZ, RZ ;  /* 0x000000ffff087224 */ /* 0x000fe200078e00ff */
[----:B------:R-:W-:Y:S01]  /*b9e0*/  ISETP.NE.U32.AND P3, PT, RZ, c[0x0][0x500], PT ;  /* 0x00014000ff007a0c */ /* 0x000fe20003f65070 */
[----:B------:R-:W-:Y:S01]  /*b9f0*/  IMAD.MOV.U32 R22, RZ, RZ, c[0x0][0x388] ;  /* 0x0000e200ff167624 */ /* 0x000fe200078e00ff */
[----:B------:R-:W-:Y:S02]  /*ba00*/  ISETP.NE.AND.EX P1, PT, RZ, c[0x0][0x50c], PT, P1 ;  /* 0x00014300ff007a0c */ /* 0x000fe40003f25310 */
[----:B------:R-:W-:Y:S02]  /*ba10*/  ISETP.NE.AND.EX P3, PT, RZ, c[0x0][0x504], PT, P3 ;  /* 0x00014100ff007a0c */ /* 0x000fe40003f65330 */
[----:B------:R-:W-:-:S04]  /*ba20*/  IADD3 R2, P2, R216, c[0x0][0x500], RZ ;  /* 0x00014000d8027a10 */ /* 0x000fc80007f5e0ff */
[----:B------:R-:W-:-:S05]  /*ba30*/  IADD3.X R3, R217, c[0x0][0x504], RZ, P2, !PT ;  /* 0x00014100d9037a10 */ /* 0x000fca00017fe4ff */
[----:B------:R-:W-:Y:S02]  /*ba40*/  @P1 IADD3 R4, P0, R216, c[0x0][0x508], RZ ;  /* 0x00014200d8041a10 */ /* 0x000fe40007f1e0ff */
[----:B------:R2:W5:Y:S02]  /*ba50*/  @P3 LDG.E R8, [R2.64] ;  /* 0x0000000602083981 */ /* 0x000564000c1e1900 */
[----:B------:R-:W-:-:S05]  /*ba60*/  @P1 IADD3.X R5, R217, c[0x0][0x50c], RZ, P0, !PT ;  /* 0x00014300d9051a10 */ /* 0x000fca00007fe4ff */
[----:B------:R2:W5:Y:S01]  /*ba70*/  @P1 LDG.E R22, [R4.64] ;  /* 0x0000000604161981 */ /* 0x000562000c1e1900 */
[----:B------:R-:W-:-:S04]  /*ba80*/  ISETP.NE.AND P0, PT, R218, RZ, PT ;  /* 0x000000ffda00720c */ /* 0x000fc80003f05270 */
[----:B------:R-:W-:Y:S01]  /*ba90*/  SEL R19, R218, c[0x0][0x3d4], P0 ;  /* 0x0000f500da137a07 */ /* 0x000fe20000000000 */
[----:B------:R-:W-:Y:S05]  /*baa0*/  @P1 BRA `(.L_x_88) ;  /* 0x0000004000001947 */ /* 0x000fea0003800000 */
[----:B------:R-:W-:Y:S05]  /*bab0*/  @!P3 BRA `(.L_x_88) ;  /* 0x000000300000b947 */ /* 0x000fea0003800000 */
[----:B------:R3:W4:Y:S04]  /*bac0*/  LDG.E R0, [R2.64] ;  /* 0x0000000602007981 */ /* 0x000728000c1e1900 */
[----:B--23--:R-:W4:Y:S02]  /*bad0*/  LDG.E R2, [R2.64+0x4] ;  /* 0x0000040602027981 */ /* 0x00cf24000c1e1900 */
[----:B----45:R-:W-:Y:S02]  /*bae0*/  IADD3 R22, -R0, R2, RZ ;  /* 0x0000000200167210 */ /* 0x030fe40007ffe1ff */
.L_x_88:
[----:B--2---:R-:W2:Y:S01]  /*baf0*/  S2R R2, SR_TID.X ;  /* 0x0000000000027919 */ /* 0x004ea20000002100 */
[----:B------:R-:W-:Y:S01]  /*bb00*/  BSSY B0, `(.L_x_89) ;  /* 0x0000036000007945 */ /* 0x000fe20003800000 */
[----:B------:R-:W-:Y:S02]  /*bb10*/  LOP3.LUT R14, R214, 0xffff, RZ, 0xc0, !PT ;  /* 0x0000ffffd60e7812 */ /* 0x000fe400078ec0ff */
[----:B------:R-:W-:-:S02]  /*bb20*/  SEL R15, R211, RZ, !P3 ;  /* 0x000000ffd30f7207 */ /* 0x000fc40005800000 */
[----:B------:R-:W-:Y:S02]  /*bb30*/  SEL R20, R220, RZ, !P3 ;  /* 0x000000ffdc147207 */ /* 0x000fe40005800000 */
[----:B-----5:R-:W-:Y:S02]  /*bb40*/  SHF.R.S32.HI R18, RZ, 0x1f, R8 ;  /* 0x0000001fff127819 */ /* 0x020fe40000011408 */
[----:B--2---:R-:W-:-:S13]  /*bb50*/  ISETP.GT.AND P0, PT, R2, 0x7f, PT ;  /* 0x0000007f0200780c */ /* 0x004fda0003f04270 */
[----:B------:R-:W-:Y:S05]  /*bb60*/  @P0 BRA `(.L_x_90) ;  /* 0x000002f000000947 */ /* 0x000fea0003800000 */
[----:B------:R-:W-:Y:S01]  /*bb70*/  IMAD R0, R22, c[0x0][0x4e8], RZ ;  /* 0x00013a0016007a24 */ /* 0x000fe200078e02ff */
[----:B------:R-:W-:-:S04]  /*bb80*/  LEA R9, R213, R2, 0x7 ;  /* 0x00000002d5097211 */ /* 0x000fc800078e38ff */
[----:B------:R-:W-:-:S13]  /*bb90*/  ISETP.GE.AND P0, PT, R9, R0, PT ;  /* 0x000000000900720c */ /* 0x000fda0003f06270 */
[----:B------:R-:W-:Y:S05]  /*bba0*/  @P0 BRA `(.L_x_90) ;  /* 0x000002b000000947 */ /* 0x000fea0003800000 */
[----:B------:R-:W-:Y:S01]  /*bbb0*/  IMAD.MOV.U32 R0, RZ, RZ, 0x368 ;  /* 0x00000368ff007424 */ /* 0x000fe200078e00ff */
[----:B------:R-:W-:-:S04]  /*bbc0*/  ISETP.GT.AND P2, PT, R19, 0x1, PT ;  /* 0x000000011300780c */ /* 0x000fc80003f44270 */
[----:B------:R-:W-:-:S04]  /*bbd0*/  SEL R0, R0, 0x328, P2 ;  /* 0x0000032800007807 */ /* 0x000fc80001000000 */
[----:B------:R2:W3:Y:S08]  /*bbe0*/  LDC.64 R6, c[0x0][R0+0x170] ;  /* 0x00005c0000067b82 */ /* 0x0004f00000000a00 */
[----:B------:R2:W4:Y:S08]  /*bbf0*/  LDC.64 R4, c[0x0][R0+0x168] ;  /* 0x00005a0000047b82 */ /* 0x0005300000000a00 */
[----:B------:R2:W5:Y:S08]  /*bc00*/  LDC.64 R12, c[0x0][R0+0x178] ;  /* 0x00005e00000c7b82 */ /* 0x0005700000000a00 */
[----:B------:R2:W1:Y:S02]  /*bc10*/  LDC.64 R10, c[0x0][R0+0x160] ;  /* 0x00005800000a7b82 */ /* 0x0004640000000a00 */
[----:B--2---:R-:W-:-:S02]  /*bc20*/  IMAD.MOV.U32 R0, RZ, RZ, c[0x0][0x4e8] ;  /* 0x00013a00ff007624 */ /* 0x004fc400078e00ff */
[-C--:B---3--:R-:W-:Y:S02]  /*bc30*/  IMAD R7, R7, R15.reuse, RZ ;  /* 0x0000000f07077224 */ /* 0x088fe400078e02ff */
[----:B------:R-:W-:Y:S01]  /*bc40*/  IMAD.WIDE.U32 R2, R6, R15, RZ ;  /* 0x0000000f06027225 */ /* 0x000fe200078e00ff */
[----:B------:R-:W-:Y:S02]  /*bc50*/  ISETP.NE.AND P0, PT, R0, 0x1, PT ;  /* 0x000000010000780c */ /* 0x000fe40003f05270 */
[----:B------:R-:W-:Y:S01]  /*bc60*/  MOV R0, R9 ;  /* 0x0000000900007202 */ /* 0x000fe20000000f00 */
[----:B------:R-:W-:Y:S01]  /*bc70*/  IMAD R7, R6, R20, R7 ;  /* 0x0000001406077224 */ /* 0x000fe200078e0207 */
[----:B------:R-:W-:Y:S01]  /*bc80*/  SEL R6, R221, RZ, P2 ;  /* 0x000000ffdd067207 */ /* 0x000fe20001000000 */
[-C--:B----4-:R-:W-:Y:S02]  /*bc90*/  IMAD R16, R5, R14.reuse, RZ ;  /* 0x0000000e05107224 */ /* 0x090fe400078e02ff */
[----:B------:R-:W-:Y:S01]  /*bca0*/  IMAD.WIDE.U32 R4, R4, R14, RZ ;  /* 0x0000000e04047225 */ /* 0x000fe200078e00ff */
[----:B------:R-:W-:-:S03]  /*bcb0*/  IADD3 R3, R3, R7, RZ ;  /* 0x0000000703037210 */ /* 0x000fc60007ffe0ff */
[----:B------:R-:W-:Y:S02]  /*bcc0*/  IMAD.IADD R16, R5, 0x1, R16 ;  /* 0x0000000105107824 */ /* 0x000fe400078e0210 */
[----:B------:R-:W-:-:S04]  /*bcd0*/  @P0 IMAD.HI.U32 R17, R9, c[0x0][0x4ec], RZ ;  /* 0x00013b0009110a27 */ /* 0x000fc800078e00ff */
[----:B-----5:R-:W-:Y:S01]  /*bce0*/  IMAD R7, R13, R6, RZ ;  /* 0x000000060d077224 */ /* 0x020fe200078e02ff */
[----:B------:R-:W-:Y:S02]  /*bcf0*/  @P0 SHF.R.U32.HI R0, RZ, c[0x0][0x4f0], R17 ;  /* 0x00013c00ff000a19 */ /* 0x000fe40000011611 */
[----:B------:R-:W-:Y:S01]  /*bd00*/  IADD3 R17, P1, P0, R2, R4, R8 ;  /* 0x0000000402117210 */ /* 0x000fe2000783e008 */
[----:B------:R-:W-:-:S04]  /*bd10*/  IMAD.WIDE.U32 R4, R12, R6, RZ ;  /* 0x000000060c047225 */ /* 0x000fc800078e00ff */
[----:B------:R-:W-:Y:S01]  /*bd20*/  IMAD.MOV R2, RZ, RZ, -R0 ;  /* 0x000000ffff027224 */ /* 0x000fe200078e0a00 */
[----:B------:R-:W-:Y:S01]  /*bd30*/  IADD3 R5, R5, R7, RZ ;  /* 0x0000000705057210 */ /* 0x000fe20007ffe0ff */
[----:B------:R-:W-:Y:S02]  /*bd40*/  IMAD.MOV.U32 R7, RZ, RZ, c[0x0][0x4a8] ;  /* 0x00012a00ff077624 */ /* 0x000fe400078e00ff */
[----:B------:R-:W-:Y:S01]  /*bd50*/  IMAD R2, R2, c[0x0][0x4e8], R9 ;  /* 0x00013a0002027a24 */ /* 0x000fe200078e0209 */
[----:B------:R-:W-:Y:S02]  /*bd60*/  IADD3.X R9, R3, R16, R18, P1, P0 ;  /* 0x0000001003097210 */ /* 0x000fe40000fe0412 */
[----:B------:R-:W-:Y:S02]  /*bd70*/  IADD3 R4, P1, P0, R0, R17, R4 ;  /* 0x0000001100047210 */ /* 0x000fe4000783e004 */
[----:B------:R-:W-:Y:S01]  /*bd80*/  SHF.R.S32.HI R3, RZ, 0x1f, R0 ;  /* 0x0000001fff037819 */ /* 0x000fe20000011400 */
[----:B-1----:R-:W-:Y:S01]  /*bd90*/  IMAD R0, R11, R2, RZ ;  /* 0x000000020b007224 */ /* 0x002fe200078e02ff */
[----:B------:R-:W-:-:S02]  /*bda0*/  SHF.R.S32.HI R6, RZ, 0x1f, R2 ;  /* 0x0000001fff067819 */ /* 0x000fc40000011402 */
[----:B------:R-:W-:-:S03]  /*bdb0*/  IADD3.X R5, R3, R9, R5, P1, P0 ;  /* 0x0000000903057210 */ /* 0x000fc60000fe0405 */
[C---:B------:R-:W-:Y:S02]  /*bdc0*/  IMAD R0, R10.reuse, R6, R0 ;  /* 0x000000060a007224 */ /* 0x040fe400078e0200 */
[----:B------:R-:W-:Y:S01]  /*bdd0*/  IMAD.WIDE.U32 R2, R10, R2, R4 ;  /* 0x000000020a027225 */ /* 0x000fe200078e0004 */
[----:B------:R-:W-:Y:S02]  /*bde0*/  MOV R5, c[0x0][0x4ac] ;  /* 0x00012b0000057a02 */ /* 0x000fe40000000f00 */
[----:B------:R-:W-:Y:S01]  /*bdf0*/  SEL R4, R7, c[0x0][0x450], P2 ;  /* 0x0001140007047a07 */ /* 0x000fe20001000000 */
[----:B------:R-:W-:Y:S01]  /*be00*/  IMAD.IADD R0, R3, 0x1, R0 ;  /* 0x0000000103007824 */ /* 0x000fe200078e0200 */
[----:B------:R-:W-:Y:S02]  /*be10*/  SEL R5, R5, c[0x0][0x454], P2 ;  /* 0x0001150005057a07 */ /* 0x000fe40001000000 */
[----:B------:R-:W-:-:S04]  /*be20*/  LEA R4, P0, R2, R4, 0x2 ;  /* 0x0000000402047211 */ /* 0x000fc800078010ff */
[----:B------:R-:W-:Y:S02]  /*be30*/  LEA.HI.X R5, R2, R5, R0, 0x2, P0 ;  /* 0x0000000502057211 */ /* 0x000fe400000f1400 */
[----:B------:R-:W-:-:S05]  /*be40*/  MOV R0, 0xff800000 ;  /* 0xff80000000007802 */ /* 0x000fca0000000f00 */
[----:B------:R1:W-:Y:S02]  /*be50*/  STG.E [R4.64], R0 ;  /* 0x0000000004007986 */ /* 0x0003e4000c101906 */
.L_x_90:
[----:B------:R-:W-:Y:S05]  /*be60*/  BSYNC B0 ;  /* 0x0000000000007941 */ /* 0x000fea0003800000 */
.L_x_89:
[----:B------:R-:W-:-:S13]  /*be70*/  ISETP.GT.AND P0, PT, R19, 0x1, PT ;  /* 0x000000011300780c */ /* 0x000fda0003f04270 */
[----:B------:R-:W-:Y:S05]  /*be80*/  @P0 BRA `(.L_x_82) ;  /* 0x000007c000000947 */ /* 0x000fea0003800000 */
[----:B------:R-:W-:Y:S01]  /*be90*/  MOV R2, c[0x0][0x4e8] ;  /* 0x00013a0000027a02 */ /* 0x000fe20000000f00 */
[----:B-1----:R-:W-:Y:S01]  /*bea0*/  IMAD R0, R18, c[0x0][0x3a0], RZ ;  /* 0x0000e80012007a24 */ /* 0x002fe200078e02ff */
[----:B------:R-:W-:Y:S01]  /*beb0*/  LEA R4, R196, R200, 0x5 ;  /* 0x000000c8c4047211 */ /* 0x000fe200078e28ff */
[----:B------:R-:W-:Y:S01]  /*bec0*/  IMAD R5, R20, c[0x0][0x3f0], RZ ;  /* 0x0000fc0014057a24 */ /* 0x000fe200078e02ff */
[----:B------:R-:W-:Y:S01]  /*bed0*/  ISETP.NE.AND P0, PT, R2, 0x1, PT ;  /* 0x000000010200780c */ /* 0x000fe20003f05270 */
[----:B------:R-:W-:Y:S01]  /*bee0*/  IMAD.WIDE.U32 R2, R8, c[0x0][0x3a0], RZ ;  /* 0x0000e80008027a25 */ /* 0x000fe200078e00ff */
[----:B------:R-:W-:-:S03]  /*bef0*/  LEA R4, R213, R4, 0x7 ;  /* 0x00000004d5047211 */ /* 0x000fc600078e38ff */
[----:B------:R-:W-:Y:S02]  /*bf00*/  IMAD R0, R8, c[0x0][0x3a4], R0 ;  /* 0x0000e90008007a24 */ /* 0x000fe400078e0200 */
[----:B------:R-:W-:-:S03]  /*bf10*/  IMAD R7, R15, c[0x0][0x3f4], R5 ;  /* 0x0000fd000f077a24 */ /* 0x000fc600078e0205 */
[----:B------:R-:W-:Y:S02]  /*bf20*/  IADD3 R3, R3, R0, RZ ;  /* 0x0000000003037210 */ /* 0x000fe40007ffe0ff */
[----:B------:R-:W-:Y:S01]  /*bf30*/  MOV R0, R4 ;  /* 0x0000000400007202 */ /* 0x000fe20000000f00 */
[----:B------:R-:W-:-:S04]  /*bf40*/  @P0 IMAD.HI.U32 R6, R4, c[0x0][0x4ec], RZ ;  /* 0x00013b0004060a27 */ /* 0x000fc800078e00ff */
[----:B------:R-:W-:Y:S01]  /*bf50*/  IMAD.WIDE.U32 R2, R14, c[0x0][0x3e8], R2 ;  /* 0x0000fa000e027a25 */ /* 0x000fe200078e0002 */
[----:B------:R-:W-:-:S03]  /*bf60*/  @P0 SHF.R.U32.HI R0, RZ, c[0x0][0x4f0], R6 ;  /* 0x00013c00ff000a19 */ /* 0x000fc60000011606 */
[----:B------:R-:W-:Y:S01]  /*bf70*/  IMAD R3, R14, c[0x0][0x3ec], R3 ;  /* 0x0000fb000e037a24 */ /* 0x000fe200078e0203 */
[----:B------:R-:W-:Y:S02]  /*bf80*/  SHF.R.S32.HI R6, RZ, 0x1f, R0 ;  /* 0x0000001fff067819 */ /* 0x000fe40000011400 */
[----:B------:R-:W-:Y:S01]  /*bf90*/  IADD3 R5, -R0, RZ, RZ ;  /* 0x000000ff00057210 */ /* 0x000fe20007ffe1ff */
[----:B------:R-:W-:-:S04]  /*bfa0*/  IMAD.WIDE.U32 R2, R15, c[0x0][0x3f0], R2 ;  /* 0x0000fc000f027a25 */ /* 0x000fc800078e0002 */
[----:B------:R-:W-:Y:S01]  /*bfb0*/  IMAD R6, R6, c[0x0][0x3e0], RZ ;  /* 0x0000f80006067a24 */ /* 0x000fe200078e02ff */
[----:B------:R-:W-:Y:S01]  /*bfc0*/  IADD3 R3, R3, R7, RZ ;  /* 0x0000000703037210 */ /* 0x000fe20007ffe0ff */
        /* <DEDUP_REMOVED lines=13> */
.L_x_150:
[----:B------:R-:W-:Y:S05]  /*c0a0*/  BRA.DIV ~URZ, `(.L_x_92) ;  /* 0x000026a27f007947 */ /* 0x000fea000b800000 */
[----:B------:R3:W4:Y:S02]  /*c0b0*/  SHFL.IDX PT, R0, R12, RZ, 0x181f ;  /* 0x00181fff0c007589 */ /* 0x00072400000e0000 */
.L_x_151:
[----:B------:R-:W-:Y:S01]  /*c0c0*/  IMAD R11, R22, c[0x0][0x4e8], RZ ;  /* 0x00013a00160b7a24 */ /* 0x000fe200078e02ff */
        /* <DEDUP_REMOVED lines=13> */
[-C--:B--2---:R-:W-:Y:S02]  /*c1a0*/  @!P2 LEA.HI.X R7, R192, R8.reuse, R15, 0x1, P5 ;  /* 0x00000008c007a211 */ /* 0x084fe400028f0c0f */
[-C--:B------:R-:W-:Y:S02]  /*c1b0*/  @!P1 LEA.HI.X R5, R197, R8.reuse, R14, 0x1, P4 ;  /* 0x00000008c5059211 */ /* 0x080fe400020f0c0e */
[----:B------:R-:W-:Y:S01]  /*c1c0*/  @!P0 LEA.HI.X R3, R198, R8, R13, 0x1, P3 ;  /* 0x00000008c6038211 */ /* 0x000fe200018f0c0d */
[----:B------:R2:W-:Y:S04]  /*c1d0*/  @!P2 ST.E.128 [R6.64], RZ ;  /* 0x000000ff0600a985 */ /* 0x0005e8000c101d06 */
[----:B------:R2:W-:Y:S04]  /*c1e0*/  @!P1 ST.E.128 [R4.64], RZ ;  /* 0x000000ff04009985 */ /* 0x0005e8000c101d06 */
[----:B------:R2:W-:Y:S02]  /*c1f0*/  @!P0 ST.E.128 [R2.64], RZ ;  /* 0x000000ff02008985 */ /* 0x0005e4000c101d06 */
.L_x_94:
[----:B------:R-:W-:Y:S05]  /*c200*/  BSYNC B0 ;  /* 0x0000000000007941 */ /* 0x000fea0003800000 */
.L_x_93:
[----:B------:R-:W-:Y:S05]  /*c210*/  BRA.DIV ~URZ, `(.L_x_95) ;  /* 0x000025a27f007947 */ /* 0x000fea000b800000 */
[----:B--2---:R2:W1:Y:S04]  /*c220*/  SHFL.IDX PT, R8, R9, 0x1, 0x181f ;  /* 0x00381f0009087f89 */ /* 0x00446800000e0000 */
[----:B----4-:R2:W4:Y:S02]  /*c230*/  SHFL.IDX PT, R0, R12, 0x1, 0x181f ;  /* 0x00381f000c007f89 */ /* 0x01052400000e0000 */
.L_x_152:
        /* <DEDUP_REMOVED lines=13> */
[-C--:B-1----:R-:W-:Y:S02]  /*c310*/  @!P2 LEA.HI.X R7, R192, R8.reuse, R15, 0x1, P5 ;  /* 0x00000008c007a211 */ /* 0x082fe400028f0c0f */
[-C--:B------:R-:W-:Y:S02]  /*c320*/  @!P1 LEA.HI.X R5, R197, R8.reuse, R14, 0x1, P4 ;  /* 0x00000008c5059211 */ /* 0x080fe400020f0c0e */
[----:B------:R-:W-:Y:S01]  /*c330*/  @!P0 LEA.HI.X R3, R198, R8, R13, 0x1, P3 ;  /* 0x00000008c6038211 */ /* 0x000fe200018f0c0d */
[----:B------:R1:W-:Y:S04]  /*c340*/  @!P2 ST.E.128 [R6.64], RZ ;  /* 0x000000ff0600a985 */ /* 0x0003e8000c101d06 */
[----:B------:R1:W-:Y:S04]  /*c350*/  @!P1 ST.E.128 [R4.64], RZ ;  /* 0x000000ff04009985 */ /* 0x0003e8000c101d06 */
[----:B------:R1:W-:Y:S02]  /*c360*/  @!P0 ST.E.128 [R2.64], RZ ;  /* 0x000000ff02008985 */ /* 0x0003e4000c101d06 */
.L_x_97:
[----:B------:R-:W-:Y:S05]  /*c370*/  BSYNC B0 ;  /* 0x0000000000007941 */ /* 0x000fea0003800000 */
.L_x_96:
[----:B------:R-:W-:Y:S05]  /*c380*/  BRA.DIV ~URZ, `(.L_x_98) ;  /* 0x000025027f007947 */ /* 0x000fea000b800000 */
[----:B-1----:R1:W2:Y:S02]  /*c390*/  SHFL.IDX PT, R8, R9, 0x2, 0x181f ;  /* 0x00581f0009087f89 */ /* 0x0022a400000e0000 */
.L_x_153:
[----:B------:R-:W-:Y:S05]  /*c3a0*/  BRA.DIV ~URZ, `(.L_x_99) ;  /* 0x000025527f007947 */ /* 0x000fea000b800000 */
[----:B----4-:R4:W1:Y:S02]  /*c3b0*/  SHFL.IDX PT, R0, R12, 0x2, 0x181f ;  /* 0x00581f000c007f89 */ /* 0x01086400000e0000 */
.L_x_154:
        /* <DEDUP_REMOVED lines=10> */
[-C--:B-1----:R-:W-:Y:S02]  /*c460*/  @!P2 LEA R6, P5, R192, R0.reuse, 0x1 ;  /* 0x00000000c006a211 */ /* 0x082fe400078a08ff */
        /* <DEDUP_REMOVED lines=8> */
.L_x_101:
[----:B------:R-:W-:Y:S05]  /*c4f0*/  BSYNC B0 ;  /* 0x0000000000007941 */ /* 0x000fea0003800000 */
.L_x_100:
[----:B------:R-:W-:Y:S05]  /*c500*/  BRA.DIV ~URZ, `(.L_x_102) ;  /* 0x000024627f007947 */ /* 0x000fea000b800000 */
[----:B--2---:R2:W3:Y:S04]  /*c510*/  SHFL.IDX PT, R8, R9, 0x3, 0x181f ;  /* 0x00781f0009087f89 */ /* 0x0044e800000e0000 */
[----:B-1----:R2:W1:Y:S02]  /*c520*/  SHFL.IDX PT, R0, R12, 0x3, 0x181f ;  /* 0x00781f000c007f89 */ /* 0x00246400000e0000 */
.L_x_155:
[----:B------:R-:W-:-:S04]  /*c530*/  IADD3 R2, R10, 0x60, RZ ;  /* 0x000000600a027810 */ /* 0x000fc80007ffe0ff */
[----:B------:R-:W-:-:S13]  /*c540*/  ISETP.GE.AND P0, PT, R2, R11, PT ;  /* 0x0000000b0200720c */ /* 0x000fda0003f06270 */
[----:B------:R-:W-:Y:S05]  /*c550*/  @P0 BRA `(.L_x_82) ;  /* 0x000000f000000947 */ /* 0x000fea0003800000 */
[----:B------:R-:W-:Y:S02]  /*c560*/  ISETP.GE.AND P2, PT, R192, c[0x0][0x3c8], PT ;  /* 0x0000f200c0007a0c */ /* 0x000fe40003f46270 */
[----:B------:R-:W-:Y:S02]  /*c570*/  ISETP.GE.AND P1, PT, R197, c[0x0][0x3c8], PT ;  /* 0x0000f200c5007a0c */ /* 0x000fe40003f26270 */
[----:B------:R-:W-:Y:S02]  /*c580*/  ISETP.GE.AND P0, PT, R198, c[0x0][0x3c8], PT ;  /* 0x0000f200c6007a0c */ /* 0x000fe40003f06270 */
[----:B------:R-:W-:Y:S02]  /*c590*/  SHF.R.S32.HI R13, RZ, 0x1f, R192 ;  /* 0x0000001fff0d7819 */ /* 0x000fe400000114c0 */
[----:B--234-:R-:W-:Y:S02]  /*c5a0*/  SHF.R.S32.HI R12, RZ, 0x1f, R197 ;  /* 0x0000001fff0c7819 */ /* 0x01cfe400000114c5 */
[----:B------:R-:W-:-:S03]  /*c5b0*/  SHF.R.S32.HI R9, RZ, 0x1f, R198 ;  /* 0x0000001fff097819 */ /* 0x000fc600000114c6 */
[-C--:B-1----:R-:W-:Y:S02]  /*c5c0*/  @!P2 LEA R6, P5, R192, R0.reuse, 0x1 ;  /* 0x00000000c006a211 */ /* 0x082fe400078a08ff */
[CC--:B------:R-:W-:Y:S02]  /*c5d0*/  @!P1 LEA R4, P4, R197.reuse, R0.reuse, 0x1 ;  /* 0x00000000c5049211 */ /* 0x0c0fe400078808ff */
[----:B------:R-:W-:Y:S02]  /*c5e0*/  @!P0 LEA R2, P3, R198, R0, 0x1 ;  /* 0x00000000c6028211 */ /* 0x000fe400078608ff */
[-C--:B------:R-:W-:Y:S02]  /*c5f0*/  @!P2 LEA.HI.X R7, R192, R8.reuse, R13, 0x1, P5 ;  /* 0x00000008c007a211 */ /* 0x080fe400028f0c0d */
[-C--:B------:R-:W-:Y:S02]  /*c600*/  @!P1 LEA.HI.X R5, R197, R8.reuse, R12, 0x1, P4 ;  /* 0x00000008c5059211 */ /* 0x080fe400020f0c0c */
[----:B------:R-:W-:Y:S01]  /*c610*/  @!P0 LEA.HI.X R3, R198, R8, R9, 0x1, P3 ;  /* 0x00000008c6038211 */ /* 0x000fe200018f0c09 */
[----:B------:R1:W-:Y:S04]  /*c620*/  @!P2 ST.E.128 [R6.64], RZ ;  /* 0x000000ff0600a985 */ /* 0x0003e8000c101d06 */
[----:B------:R1:W-:Y:S04]  /*c630*/  @!P1 ST.E.128 [R4.64], RZ ;  /* 0x000000ff04009985 */ /* 0x0003e8000c101d06 */
[----:B------:R1:W-:Y:S02]  /*c640*/  @!P0 ST.E.128 [R2.64], RZ ;  /* 0x000000ff02008985 */ /* 0x0003e4000c101d06 */
.L_x_82:
[----:B------:R-:W-:Y:S05]  /*c650*/  BSYNC B1 ;  /* 0x0000000000017941 */ /* 0x000fea0003800000 */
.L_x_66:
[----:B-1--4-:R-:W4:Y:S02]  /*c660*/  LDL R0, [R1+0x4] ;  /* 0x0000040001007983 */ /* 0x012f240000100800 */
[----:B----4-:R-:W-:-:S13]  /*c670*/  ISETP.NE.AND P0, PT, R0, RZ, PT ;  /* 0x000000ff0000720c */ /* 0x010fda0003f05270 */
[----:B------:R-:W-:Y:S01]  /*c680*/  @P0 WARPSYNC 0xffffffff ;  /* 0xffffffff00000948 */ /* 0x000fe20003800000 */
[----:B------:R-:W-:Y:S06]  /*c690*/  @P0 BAR.SYNC.DEFER_BLOCKING 0x5, 0x100 ;  /* 0x0144000000000b1d */ /* 0x000fec0000010000 */
[----:B------:R-:W1:Y:S04]  /*c6a0*/  @P0 LDS.128 R212, [0x18100] ;  /* 0x01810000ffd40984 */ /* 0x000e680000000c00 */
[----:B------:R-:W-:Y:S06]  /*c6b0*/  @P0 BAR.ARV 0x4, 0x100 ;  /* 0x0104000000000b1d */ /* 0x000fec0000002000 */
[----:B------:R-:W-:Y:S05]  /*c6c0*/  @P0 BRA `(.L_x_103) ;  /* 0x00000ad000000947 */ /* 0x000fea0003800000 */
[----:B------:R-:W4:Y:S01]  /*c6d0*/  S2R R0, SR_TID.X ;  /* 0x0000000000007919 */ /* 0x000f220000002100 */
[----:B---3--:R-:W-:Y:S01]  /*c6e0*/  IMAD.MOV.U32 R7, RZ, RZ, RZ ;  /* 0x000000ffff077224 */ /* 0x008fe200078e00ff */
[----:B----4-:R-:W-:-:S04]  /*c6f0*/  LOP3.LUT R13, R0, 0x1f, RZ, 0xc0, !PT ;  /* 0x0000001f000d7812 */ /* 0x010fc800078ec0ff */
[----:B------:R-:W-:Y:S01]  /*c700*/  ISETP.NE.AND P5, PT, R13, 0x1f, PT ;  /* 0x0000001f0d00780c */ /* 0x000fe20003fa5270 */
[----:B------:R-:W-:Y:S10]  /*c710*/  BRA.DIV ~URZ, `(.L_x_104) ;  /* 0x000023227f007947 */ /* 0x000ff4000b800000 */
[----:B--2---:R2:W3:Y:S02]  /*c720*/  SHFL.IDX PT, R9, R78, RZ, 0x1f ;  /* 0x00001fff4e097589 */ /* 0x0044e400000e0000 */
.L_x_156:
[----:B------:R-:W-:Y:S05]  /*c730*/  BRA.DIV ~URZ, `(.L_x_105) ;  /* 0x000023727f007947 */ /* 0x000fea000b800000 */
[----:B------:R4:W2:Y:S02]  /*c740*/  SHFL.IDX PT, R8, R78, 0x1, 0x1f ;  /* 0x00201f004e087f89 */ /* 0x0008a400000e0000 */
.L_x_157:
[----:B-1----:R-:W-:Y:S02]  /*c750*/  IMAD.IADD R0, R215, 0x1, R13 ;  /* 0x00000001d7007824 */ /* 0x002fe400078e020d */
[----:B------:R-:W-:-:S03]  /*c760*/  IMAD.MOV.U32 R6, RZ, RZ, RZ ;  /* 0x000000ffff067224 */ /* 0x000fc600078e00ff */
[----:B------:R-:W-:-:S13]  /*c770*/  ISETP.GE.OR P0, PT, R0, c[0x0][0x53c], !P5 ;  /* 0x00014f0000007a0c */ /* 0x000fda0006f06670 */
[----:B------:R-:W-:Y:S01]  /*c780*/  @!P0 IMAD.MOV.U32 R2, RZ, RZ, 0x4 ;  /* 0x00000004ff028424 */ /* 0x000fe200078e00ff */
[----:B------:R-:W-:-:S03]  /*c790*/  @!P0 MOV R3, 0x4 ;  /* 0x0000000400038802 */ /* 0x000fc60000000f00 */
[----:B------:R-:W-:-:S04]  /*c7a0*/  @!P0 IMAD.WIDE R4, R0, R2, c[0x0][0x580] ;  /* 0x0001600000048625 */ /* 0x000fc800078e0202 */
[----:B------:R-:W-:Y:S01]  /*c7b0*/  @!P0 IMAD.WIDE R2, R0, R3, c[0x0][0x578] ;  /* 0x00015e0000028625 */ /* 0x000fe200078e0203 */
[----:B------:R-:W5:Y:S04]  /*c7c0*/  @!P0 LDG.E R6, [R4.64] ;  /* 0x0000000604068981 */ /* 0x000f68000c1e1900 */
[----:B------:R-:W5:Y:S01]  /*c7d0*/  @!P0 LDG.E R7, [R2.64] ;  /* 0x0000000602078981 */ /* 0x000f62000c1e1900 */
[C---:B------:R-:W-:Y:S02]  /*c7e0*/  ISETP.GE.U32.AND P4, PT, R13.reuse, 0x10, PT ;  /* 0x000000100d00780c */ /* 0x040fe40003f86070 */
[C---:B------:R-:W-:Y:S02]  /*c7f0*/  ISETP.GE.U32.AND P3, PT, R13.reuse, 0x8, PT ;  /* 0x000000080d00780c */ /* 0x040fe40003f66070 */
[----:B------:R-:W-:-:S02]  /*c800*/  ISETP.GE.U32.AND P2, PT, R13, 0x4, PT ;  /* 0x000000040d00780c */ /* 0x000fc40003f46070 */
[C---:B------:R-:W-:Y:S02]  /*c810*/  ISETP.GE.U32.AND P1, PT, R13.reuse, 0x2, PT ;  /* 0x000000020d00780c */ /* 0x040fe40003f26070 */
[----:B------:R-:W-:Y:S02]  /*c820*/  ISETP.NE.AND P0, PT, R13, RZ, PT ;  /* 0x000000ff0d00720c */ /* 0x000fe40003f05270 */
[----:B------:R-:W-:Y:S01]  /*c830*/  MOV R10, RZ ;  /* 0x000000ff000a7202 */ /* 0x000fe20000000f00 */
[----:B-----5:R-:W-:Y:S01]  /*c840*/  IMAD R0, R7, R6, RZ ;  /* 0x0000000607007224 */ /* 0x020fe200078e02ff */
[----:B------:R-:W-:Y:S07]  /*c850*/  BRA.DIV ~URZ, `(.L_x_106) ;  /* 0x000022c27f007947 */ /* 0x000fee000b800000 */
[----:B------:R1:W4:Y:S02]  /*c860*/  SHFL.UP PT, R4, R0, 0x1, RZ ;  /* 0x0420000000047989 */ /* 0x00032400000e00ff */
.L_x_158:
[----:B----4-:R-:W-:-:S04]  /*c870*/  SEL R4, R4, RZ, P0 ;  /* 0x000000ff04047207 */ /* 0x010fc80000000000 */
        /* <DEDUP_REMOVED lines=14> */
[----:B------:R1:W4:Y:S02]  /*c960*/  SHFL.IDX PT, R0, R4, 0x1f, 0x1f ;  /* 0x03e01f0004007f89 */ /* 0x00032400000e0000 */
.L_x_159:
[----:B----4-:R-:W-:Y:S01]  /*c970*/  IMAD R0, R0, c[0x0][0x538], RZ ;  /* 0x00014e0000007a24 */ /* 0x010fe200078e02ff */
[----:B------:R-:W-:Y:S04]  /*c980*/  BSSY B1, `(.L_x_108) ;  /* 0x000007c000017945 */ /* 0x000fe80003800000 */
[----:B--2---:R-:W-:-:S04]  /*c990*/  IADD3 R8, R0, R8, RZ ;  /* 0x0000000800087210 */ /* 0x004fc80007ffe0ff */
[----:B---3--:R-:W-:-:S13]  /*c9a0*/  ISETP.GT.AND P6, PT, R8, R9, PT ;  /* 0x000000090800720c */ /* 0x008fda0003fc4270 */
[----:B------:R-:W-:Y:S05]  /*c9b0*/  @P6 BRA `(.L_x_109) ;  /* 0x0000024000006947 */ /* 0x000fea0003800000 */
.L_x_113:
[----:B------:R-:W-:-:S04]  /*c9c0*/  IADD3 R0, R215, 0x1f, RZ ;  /* 0x0000001fd7007810 */ /* 0x000fc80007ffe0ff */
[----:B------:R-:W-:-:S13]  /*c9d0*/  ISETP.GE.AND P6, PT, R0, c[0x0][0x53c], PT ;  /* 0x00014f0000007a0c */ /* 0x000fda0003fc6270 */
[----:B------:R-:W-:Y:S05]  /*c9e0*/  @P6 BRA `(.L_x_110) ;  /* 0x0000071000006947 */ /* 0x000fea0003800000 */
[----:B------:R-:W-:Y:S01]  /*c9f0*/  MOV R215, R0 ;  /* 0x0000000000d77202 */ /* 0x000fe20000000f00 */
[----:B------:R-:W-:-:S03]  /*ca00*/  CS2R R6, SRZ ;  /* 0x0000000000067805 */ /* 0x000fc6000001ff00 */
[----:B------:R-:W-:-:S04]  /*ca10*/  IADD3 R0, R215, R13, RZ ;  /* 0x0000000dd7007210 */ /* 0x000fc80007ffe0ff */
[----:B------:R-:W-:-:S13]  /*ca20*/  ISETP.GE.OR P6, PT, R0, c[0x0][0x53c], !P5 ;  /* 0x00014f0000007a0c */ /* 0x000fda0006fc6670 */
[----:B------:R-:W-:Y:S02]  /*ca30*/  @!P6 MOV R2, 0x4 ;  /* 0x000000040002e802 */ /* 0x000fe40000000f00 */
[----:B------:R-:W-:-:S03]  /*ca40*/  @!P6 MOV R3, 0x4 ;  /* 0x000000040003e802 */ /* 0x000fc60000000f00 */
[----:B-1----:R-:W-:-:S04]  /*ca50*/  @!P6 IMAD.WIDE R4, R0, R2, c[0x0][0x580] ;  /* 0x000160000004e625 */ /* 0x002fc800078e0202 */
[----:B------:R-:W-:Y:S01]  /*ca60*/  @!P6 IMAD.WIDE R2, R0, R3, c[0x0][0x578] ;  /* 0x00015e000002e625 */ /* 0x000fe200078e0203 */
[----:B------:R-:W2:Y:S04]  /*ca70*/  @!P6 LDG.E R6, [R4.64] ;  /* 0x000000060406e981 */ /* 0x000ea8000c1e1900 */
[----:B------:R-:W2:Y:S02]  /*ca80*/  @!P6 LDG.E R7, [R2.64] ;  /* 0x000000060207e981 */ /* 0x000ea4000c1e1900 */
[----:B--2---:R-:W-:Y:S01]  /*ca90*/  IMAD R0, R7, R6, RZ ;  /* 0x0000000607007224 */ /* 0x004fe200078e02ff */
[----:B------:R-:W-:Y:S05]  /*caa0*/  BRA.DIV ~URZ, `(.L_x_111) ;  /* 0x000022627f007947 */ /* 0x000fea000b800000 */
[----:B------:R1:W2:Y:S02]  /*cab0*/  SHFL.UP PT, R2, R0, 0x1, RZ ;  /* 0x0420000000027989 */ /* 0x0002a400000e00ff */
.L_x_160:
[----:B--2---:R-:W-:-:S04]  /*cac0*/  SEL R2, R2, RZ, P0 ;  /* 0x000000ff02027207 */ /* 0x004fc80000000000 */
        /* <DEDUP_REMOVED lines=14> */
[----:B------:R1:W2:Y:S02]  /*cbb0*/  SHFL.IDX PT, R0, R4, 0x1f, 0x1f ;  /* 0x03e01f0004007f89 */ /* 0x0002a400000e0000 */
.L_x_161:
[----:B--2---:R-:W-:-:S05]  /*cbc0*/  IMAD R0, R0, c[0x0][0x538], RZ ;  /* 0x00014e0000007a24 */ /* 0x004fca00078e02ff */
[----:B------:R-:W-:-:S04]  /*cbd0*/  IADD3 R8, R0, R8, RZ ;  /* 0x0000000800087210 */ /* 0x000fc80007ffe0ff */
[----:B------:R-:W-:-:S13]  /*cbe0*/  ISETP.GT.AND P6, PT, R8, R9, PT ;  /* 0x000000090800720c */ /* 0x000fda0003fc4270 */
[----:B-1----:R-:W-:Y:S05]  /*cbf0*/  @!P6 BRA `(.L_x_113) ;  /* 0xfffffdc00000e947 */ /* 0x002fea000383ffff */
.L_x_109:
[----:B------:R-:W-:-:S05]  /*cc00*/  IADD3 R8, -R0, R8, RZ ;  /* 0x0000000800087210 */ /* 0x000fca0007ffe1ff */
[----:B------:R-:W-:-:S05]  /*cc10*/  IMAD R0, R4, c[0x0][0x538], R8 ;  /* 0x00014e0004007a24 */ /* 0x000fca00078e0208 */
[----:B------:R-:W-:Y:S01]  /*cc20*/  ISETP.GT.AND P0, PT, R0, R9, PT ;  /* 0x000000090000720c */ /* 0x000fe20003f04270 */
[----:B------:R-:W-:-:S12]  /*cc30*/  BRA.DIV ~URZ, `(.L_x_114) ;  /* 0x000022d27f007947 */ /* 0x000fd8000b800000 */
[----:B------:R-:W-:-:S04]  /*cc40*/  VOTE.ANY R0, PT, !P0 ;  /* 0x0000000000007806 */ /* 0x000fc800040e0100 */
.L_x_162:
[----:B------:R2:W3:Y:S01]  /*cc50*/  POPC R11, R0 ;  /* 0x00000000000b7309 */ /* 0x0004e20000000000 */
[----:B------:R-:W-:Y:S05]  /*cc60*/  BRA.DIV ~URZ, `(.L_x_115) ;  /* 0x000022e27f007947 */ /* 0x000fea000b800000 */
[----:B---3--:R3:W4:Y:S04]  /*cc70*/  SHFL.IDX PT, R6, R6, R11, 0x1f ;  /* 0x00001f0b06067589 */ /* 0x00872800000e0000 */
[----:B------:R3:W1:Y:S02]  /*cc80*/  SHFL.IDX PT, R7, R7, R11, 0x1f ;  /* 0x00001f0b07077589 */ /* 0x00066400000e0000 */
.L_x_163:
[----:B------:R-:W-:Y:S01]  /*cc90*/  ISETP.NE.AND P0, PT, R0, RZ, PT ;  /* 0x000000ff0000720c */ /* 0x000fe20003f05270 */
[----:B------:R-:W-:-:S12]  /*cca0*/  BSSY B0, `(.L_x_116) ;  /* 0x0000005000007945 */ /* 0x000fd80003800000 */
[----:B------:R-:W-:Y:S05]  /*ccb0*/  @!P0 BRA `(.L_x_117) ;  /* 0x0000003000008947 */ /* 0x000fea0003800000 */
[----:B--2---:R-:W-:Y:S01]  /*ccc0*/  IADD3 R0, R11, -0x1, RZ ;  /* 0xffffffff0b007810 */ /* 0x004fe20007ffe0ff */
[----:B------:R-:W-:Y:S05]  /*ccd0*/  BRA.DIV ~URZ, `(.L_x_118) ;  /* 0x000023427f007947 */ /* 0x000fea000b800000 */
[----:B------:R2:W3:Y:S02]  /*cce0*/  SHFL.IDX PT, R10, R4, R0, 0x1f ;  /* 0x00001f00040a7589 */ /* 0x0004e400000e0000 */
.L_x_117:
[----:B------:R-:W-:Y:S05]  /*ccf0*/  BSYNC B0 ;  /* 0x0000000000007941 */ /* 0x000fea0003800000 */
.L_x_116:
[-C--:B-12-4-:R-:W-:Y:S01]  /*cd00*/  IABS R4, R6.reuse ;  /* 0x0000000600047213 */ /* 0x096fe20000000000 */
[----:B---3--:R-:W-:Y:S01]  /*cd10*/  IMAD R212, R10, c[0x0][0x538], R8 ;  /* 0x00014e000ad47a24 */ /* 0x008fe200078e0208 */
[----:B------:R-:W-:Y:S01]  /*cd20*/  IABS R0, R7 ;  /* 0x0000000700007213 */ /* 0x000fe20000000000 */
[----:B------:R-:W-:Y:S01]  /*cd30*/  IMAD.IADD R215, R11, 0x1, R215 ;  /* 0x000000010bd77824 */ /* 0x000fe200078e02d7 */
[----:B------:R-:W1:Y:S01]  /*cd40*/  I2F.RP R2, R4 ;  /* 0x0000000400027306 */ /* 0x000e620000209400 */
[----:B------:R-:W-:Y:S02]  /*cd50*/  IMAD.IADD R10, R9, 0x1, -R212 ;  /* 0x00000001090a7824 */ /* 0x000fe400078e0ad4 */
[----:B------:R-:W-:Y:S01]  /*cd60*/  IMAD.MOV.U32 R5, RZ, RZ, R0 ;  /* 0x000000ffff057224 */ /* 0x000fe200078e0000 */
[----:B------:R-:W-:Y:S02]  /*cd70*/  IABS R0, R6 ;  /* 0x0000000600007213 */ /* 0x000fe40000000000 */
[----:B------:R-:W-:-:S02]  /*cd80*/  IABS R9, R10 ;  /* 0x0000000a00097213 */ /* 0x000fc40000000000 */
[----:B------:R-:W-:Y:S01]  /*cd90*/  I2F.RP R12, R5 ;  /* 0x00000005000c7306 */ /* 0x000fe20000209400 */
[----:B------:R-:W-:-:S07]  /*cda0*/  IMAD.MOV R0, RZ, RZ, -R0 ;  /* 0x000000ffff007224 */ /* 0x000fce00078e0a00 */
[----:B-1----:R-:W1:Y:S02]  /*cdb0*/  MUFU.RCP R2, R2 ;  /* 0x0000000200027308 */ /* 0x002e640000001000 */
[----:B-1----:R-:W-:-:S06]  /*cdc0*/  IADD3 R2, R2, 0xffffffe, RZ ;  /* 0x0ffffffe02027810 */ /* 0x002fcc0007ffe0ff */
[----:B------:R-:W1:Y:S02]  /*cdd0*/  F2I.FTZ.U32.TRUNC.NTZ R3, R2 ;  /* 0x0000000200037305 */ /* 0x000e64000021f000 */
[----:B-1----:R-:W-:-:S04]  /*cde0*/  IMAD.MOV R2, RZ, RZ, -R3 ;  /* 0x000000ffff027224 */ /* 0x002fc800078e0a03 */
[----:B------:R-:W-:Y:S01]  /*cdf0*/  IMAD R8, R2, R4, RZ ;  /* 0x0000000402087224 */ /* 0x000fe200078e02ff */
[----:B------:R-:W-:-:S05]  /*ce00*/  MOV R2, RZ ;  /* 0x000000ff00027202 */ /* 0x000fca0000000f00 */
[----:B------:R-:W-:-:S04]  /*ce10*/  IMAD.HI.U32 R8, R3, R8, R2 ;  /* 0x0000000803087227 */ /* 0x000fc800078e0002 */
[----:B------:R-:W-:Y:S02]  /*ce20*/  IMAD.MOV.U32 R2, RZ, RZ, R9 ;  /* 0x000000ffff027224 */ /* 0x000fe400078e0009 */
[----:B------:R-:W-:Y:S02]  /*ce30*/  IMAD.MOV.U32 R3, RZ, RZ, R0 ;  /* 0x000000ffff037224 */ /* 0x000fe400078e0000 */
[----:B------:R-:W-:-:S04]  /*ce40*/  IMAD.HI.U32 R0, R8, R2, RZ ;  /* 0x0000000208007227 */ /* 0x000fc800078e00ff */
[----:B------:R-:W-:Y:S02]  /*ce50*/  IMAD R2, R0, R3, R2 ;  /* 0x0000000300027224 */ /* 0x000fe400078e0202 */
[----:B------:R-:W1:Y:S03]  /*ce60*/  MUFU.RCP R3, R12 ;  /* 0x0000000c00037308 */ /* 0x000e660000001000 */
[----:B------:R-:W-:Y:S02]  /*ce70*/  ISETP.GT.U32.AND P1, PT, R4, R2, PT ;  /* 0x000000020400720c */ /* 0x000fe40003f24070 */
[----:B-1----:R-:W-:-:S11]  /*ce80*/  IADD3 R3, R3, 0xffffffe, RZ ;  /* 0x0ffffffe03037810 */ /* 0x002fd60007ffe0ff */
[-C--:B------:R-:W-:Y:S02]  /*ce90*/  @!P1 IADD3 R2, R2, -R4.reuse, RZ ;  /* 0x8000000402029210 */ /* 0x080fe40007ffe0ff */
[----:B------:R-:W-:Y:S01]  /*cea0*/  @!P1 IADD3 R0, R0, 0x1, RZ ;  /* 0x0000000100009810 */ /* 0x000fe20007ffe0ff */
[----:B------:R-:W1:Y:S01]  /*ceb0*/  F2I.FTZ.U32.TRUNC.NTZ R3, R3 ;  /* 0x0000000300037305 */ /* 0x000e62000021f000 */
[----:B------:R-:W-:Y:S02]  /*cec0*/  ISETP.GE.U32.AND P2, PT, R2, R4, PT ;  /* 0x000000040200720c */ /* 0x000fe40003f46070 */
[----:B------:R-:W-:Y:S02]  /*ced0*/  LOP3.LUT R2, R10, R6, RZ, 0x3c, !PT ;  /* 0x000000060a027212 */ /* 0x000fe400078e3cff */
[----:B------:R-:W-:Y:S02]  /*cee0*/  ISETP.NE.AND P1, PT, R6, RZ, PT ;  /* 0x000000ff0600720c */ /* 0x000fe40003f25270 */
[----:B------:R-:W-:-:S07]  /*cef0*/  ISETP.GE.AND P0, PT, R2, RZ, PT ;  /* 0x000000ff0200720c */ /* 0x000fce0003f06270 */
[----:B------:R-:W-:Y:S01]  /*cf00*/  @P2 IADD3 R0, R0, 0x1, RZ ;  /* 0x0000000100002810 */ /* 0x000fe20007ffe0ff */
[----:B-1----:R-:W-:-:S04]  /*cf10*/  IMAD.MOV R2, RZ, RZ, -R3 ;  /* 0x000000ffff027224 */ /* 0x002fc800078e0a03 */
[----:B------:R-:W-:Y:S01]  /*cf20*/  IMAD.MOV.U32 R4, RZ, RZ, R2 ;  /* 0x000000ffff047224 */ /* 0x000fe200078e0002 */
[----:B------:R-:W-:Y:S01]  /*cf30*/  IABS R2, R7 ;  /* 0x0000000700027213 */ /* 0x000fe20000000000 */
[----:B------:R-:W-:Y:S01]  /*cf40*/  @!P0 IMAD.MOV R0, RZ, RZ, -R0 ;  /* 0x000000ffff008224 */ /* 0x000fe200078e0a00 */
[----:B------:R-:W-:Y:S01]  /*cf50*/  @!P1 LOP3.LUT R0, RZ, R6, RZ, 0x33, !PT ;  /* 0x00000006ff009212 */ /* 0x000fe200078e33ff */
[----:B------:R-:W-:Y:S01]  /*cf60*/  IMAD R4, R4, R5, RZ ;  /* 0x0000000504047224 */ /* 0x000fe200078e02ff */
[----:B------:R-:W-:Y:S01]  /*cf70*/  IADD3 R8, RZ, -R2, RZ ;  /* 0x80000002ff087210 */ /* 0x000fe20007ffe0ff */
[----:B------:R-:W-:Y:S01]  /*cf80*/  IMAD.MOV.U32 R2, RZ, RZ, RZ ;  /* 0x000000ffff027224 */ /* 0x000fe200078e00ff */
[----:B------:R-:W-:Y:S01]  /*cf90*/  IABS R9, R0 ;  /* 0x0000000000097213 */ /* 0x000fe20000000000 */
[----:B------:R-:W-:Y:S02]  /*cfa0*/  IMAD R6, R0, R6, RZ ;  /* 0x0000000600067224 */ /* 0x000fe400078e02ff */
[----:B------:R-:W-:Y:S01]  /*cfb0*/  IMAD.HI.U32 R2, R3, R4, R2 ;  /* 0x0000000403027227 */ /* 0x000fe200078e0002 */
[----:B------:R-:W-:-:S02]  /*cfc0*/  MOV R4, R8 ;  /* 0x0000000800047202 */ /* 0x000fc40000000f00 */
[----:B------:R-:W-:Y:S01]  /*cfd0*/  IADD3 R213, R10, -R6, RZ ;  /* 0x800000060ad57210 */ /* 0x000fe20007ffe0ff */
[----:B------:R-:W-:-:S04]  /*cfe0*/  IMAD.MOV.U32 R3, RZ, RZ, R9 ;  /* 0x000000ffff037224 */ /* 0x000fc800078e0009 */
        /* <DEDUP_REMOVED lines=11> */
[----:B------:R-:W-:-:S04]  /*d0a0*/  @!P1 LOP3.LUT R2, RZ, R7, RZ, 0x33, !PT ;  /* 0x00000007ff029212 */ /* 0x000fc800078e33ff */
[----:B------:R-:W-:Y:S01]  /*d0b0*/  IADD3 R3, -R2, RZ, RZ ;  /* 0x000000ff02037210 */ /* 0x000fe20007ffe1ff */
[----:B------:R-:W-:-:S04]  /*d0c0*/  IMAD R2, R7, 0x1000000, R2 ;  /* 0x0100000007027824 */ /* 0x000fc800078e0202 */
[----:B------:R-:W-:-:S04]  /*d0d0*/  IMAD R0, R7, R3, R0 ;  /* 0x0000000307007224 */ /* 0x000fc800078e0200 */
[----:B------:R-:W-:Y:S01]  /*d0e0*/  IMAD R214, R0, 0x10000, R2 ;  /* 0x0001000000d67824 */ /* 0x000fe200078e0202 */
[----:B------:R-:W-:Y:S05]  /*d0f0*/  BRA `(.L_x_119) ;  /* 0x0000004000007947 */ /* 0x000fea0003800000 */
.L_x_110:
[----:B------:R-:W-:Y:S01]  /*d100*/  IMAD.MOV.U32 R212, RZ, RZ, R9 ;  /* 0x000000ffffd47224 */ /* 0x000fe200078e0009 */
[----:B------:R-:W-:Y:S01]  /*d110*/  MOV R214, RZ ;  /* 0x000000ff00d67202 */ /* 0x000fe20000000f00 */
[----:B------:R-:W-:Y:S01]  /*d120*/  IMAD.MOV.U32 R213, RZ, RZ, RZ ;  /* 0x000000ffffd57224 */ /* 0x000fe200078e00ff */
[----:B------:R-:W-:Y:S02]  /*d130*/  MOV R215, c[0x0][0x53c] ;  /* 0x00014f0000d77a02 */ /* 0x000fe40000000f00 */
.L_x_119:
[----:B------:R-:W-:Y:S05]  /*d140*/  BSYNC B1 ;  /* 0x0000000000017941 */ /* 0x000fea0003800000 */
.L_x_108:
[----:B------:R-:W-:Y:S01]  /*d150*/  WARPSYNC 0xffffffff ;  /* 0xffffffff00007948 */ /* 0x000fe20003800000 */
[----:B------:R-:W-:Y:S01]  /*d160*/  BAR.SYNC.DEFER_BLOCKING 0x4, 0x100 ;  /* 0x0104000000007b1d */ /* 0x000fe20000010000 */
[----:B------:R-:W-:-:S13]  /*d170*/  ISETP.NE.AND P0, PT, R13, RZ, PT ;  /* 0x000000ff0d00720c */ /* 0x000fda0003f05270 */
[----:B------:R2:W-:Y:S04]  /*d180*/  @!P0 STS.128 [0x18100], R212 ;  /* 0x018100d4ff008388 */ /* 0x0005e80000000c00 */
[----:B------:R-:W-:Y:S06]  /*d190*/  BAR.ARV 0x5, 0x100 ;  /* 0x0144000000007b1d */ /* 0x000fec0000002000 */
.L_x_103:
[----:B-1----:R-:W-:-:S13]  /*d1a0*/  ISETP.GE.AND P0, PT, R215, c[0x0][0x53c], PT ;  /* 0x00014f00d7007a0c */ /* 0x002fda0003f06270 */
[----:B--23--:R-:W-:Y:S01]  /*d1b0*/  @P0 CALL.REL.NOINC `(.L_x_120) ;  /* 0x0000001000000944 */ /* 0x00cfe20003c00000 */
[----:B------:R-:W-:Y:S05]  /*d1c0*/  BRA `(.L_x_121) ;  /* 0xffff43a000007947 */ /* 0x000fea000383ffff */
.L_x_120:
[----:B------:R-:W-:Y:S05]  /*d1d0*/  EXIT ;  /* 0x000000000000794d */ /* 0x000fea0003800000 */
.L_x_22:
[----:B------:R-:W-:Y:S01]  /*d1e0*/  IMAD.MOV.U32 R0, RZ, RZ, R5 ;  /* 0x000000ffff007224 */ /* 0x000fe200078e0005 */
[----:B------:R-:W-:Y:S02]  /*d1f0*/  MOV R2, 0x1 ;  /* 0x0000000100027802 */ /* 0x000fe40000000f00 */
[----:B------:R-:W-:Y:S02]  /*d200*/  MOV R3, 0xd220 ;  /* 0x0000d22000037802 */ /* 0x000fe40000000f00 */
[----:B--2---:R-:W-:Y:S05]  /*d210*/  CALL.REL.NOINC `($__internal_2_$__cuda_sm70_shflsync_up_p) ;  /* 0x00001f2000007944 */ /* 0x004fea0003c00000 */
[----:B------:R-:W-:Y:S01]  /*d220*/  MOV R0, R4 ;  /* 0x0000000400007202 */ /* 0x000fe20000000f00 */
[----:B------:R-:W-:Y:S05]  /*d230*/  BRA `(.L_x_122) ;  /* 0xffff321000007947 */ /* 0x000fea000383ffff */
.L_x_23:
[----:B------:R-:W-:Y:S01]  /*d240*/  IMAD.MOV.U32 R0, RZ, RZ, R5 ;  /* 0x000000ffff007224 */ /* 0x000fe200078e0005 */
[----:B------:R-:W-:Y:S02]  /*d250*/  MOV R2, 0x2 ;  /* 0x0000000200027802 */ /* 0x000fe40000000f00 */
[----:B------:R-:W-:Y:S02]  /*d260*/  MOV R3, 0xd280 ;  /* 0x0000d28000037802 */ /* 0x000fe40000000f00 */
[----:B--2---:R-:W-:Y:S05]  /*d270*/  CALL.REL.NOINC `($__internal_2_$__cuda_sm70_shflsync_up_p) ;  /* 0x00001ec000007944 */ /* 0x004fea0003c00000 */
[----:B------:R-:W-:Y:S01]  /*d280*/  SEL R0, R4, RZ, P4 ;  /* 0x000000ff04007207 */ /* 0x000fe20002000000 */
[----:B------:R-:W-:Y:S01]  /*d290*/  IMAD.MOV.U32 R2, RZ, RZ, 0x4 ;  /* 0x00000004ff027424 */ /* 0x000fe200078e00ff */
[----:B------:R-:W-:-:S03]  /*d2a0*/  MOV R3, 0xd2d0 ;  /* 0x0000d2d000037802 */ /* 0x000fc60000000f00 */
[----:B------:R-:W-:Y:S02]  /*d2b0*/  IMAD.IADD R0, R5, 0x1, R0 ;  /* 0x0000000105007824 */ /* 0x000fe400078e0200 */
[----:B------:R-:W-:Y:S05]  /*d2c0*/  CALL.REL.NOINC `($__internal_2_$__cuda_sm70_shflsync_up_p) ;  /* 0x00001e7000007944 */ /* 0x000fea0003c00000 */
        /* <DEDUP_REMOVED lines=12> */
[----:B------:R-:W-:Y:S02]  /*d390*/  MOV R3, 0x1f ;  /* 0x0000001f00037802 */ /* 0x000fe40000000f00 */
[----:B------:R-:W-:Y:S01]  /*d3a0*/  MOV R2, 0xd3e0 ;  /* 0x0000d3e000027802 */ /* 0x000fe20000000f00 */
[----:B------:R-:W-:-:S04]  /*d3b0*/  IMAD.IADD R4, R0, 0x1, R4 ;  /* 0x0000000100047824 */ /* 0x000fc800078e0204 */
[----:B------:R-:W-:Y:S02]  /*d3c0*/  IMAD.MOV.U32 R21, RZ, RZ, R4 ;  /* 0x000000ffff157224 */ /* 0x000fe400078e0004 */
[----:B------:R-:W-:Y:S05]  /*d3d0*/  CALL.REL.NOINC `($__internal_1_$__cuda_sm70_shflsync_idx_p) ;  /* 0x00001d1000007944 */ /* 0x000fea0003c00000 */
[----:B------:R-:W-:Y:S01]  /*d3e0*/  MOV R0, R21 ;  /* 0x0000001500007202 */ /* 0x000fe20000000f00 */
[----:B------:R-:W-:Y:S05]  /*d3f0*/  BRA `(.L_x_123) ;  /* 0xffff315000007947 */ /* 0x000fea000383ffff */
.L_x_25:
[----:B------:R-:W-:Y:S02]  /*d400*/  SEL R0, RZ, 0x1, P0 ;  /* 0x00000001ff007807 */ /* 0x000fe40000000000 */
[----:B------:R-:W-:Y:S02]  /*d410*/  MOV R2, 0xd430 ;  /* 0x0000d43000027802 */ /* 0x000fe40000000f00 */
[----:B------:R-:W-:Y:S05]  /*d420*/  CALL.REL.NOINC `($__internal_3_$__cuda_sm70_votesync_ballot) ;  /* 0x00001d8000007944 */ /* 0x000fea0003c00000 */
[----:B------:R-:W-:Y:S05]  /*d430*/  BRA `(.L_x_124) ;  /* 0xffff31a000007947 */ /* 0x000fea000383ffff */
.L_x_26:
[----:B------:R-:W-:Y:S01]  /*d440*/  IMAD.MOV.U32 R21, RZ, RZ, R8 ;  /* 0x000000ffff157224 */ /* 0x000fe200078e0008 */
[----:B--2---:R-:W-:Y:S01]  /*d450*/  MOV R20, R215 ;  /* 0x000000d700147202 */ /* 0x004fe20000000f00 */
[----:B------:R-:W-:Y:S01]  /*d460*/  IMAD.MOV.U32 R3, RZ, RZ, 0x1f ;  /* 0x0000001fff037424 */ /* 0x000fe200078e00ff */
[----:B------:R-:W-:Y:S02]  /*d470*/  MOV R2, 0xd490 ;  /* 0x0000d49000027802 */ /* 0x000fe40000000f00 */
[----:B-1----:R-:W-:Y:S05]  /*d480*/  CALL.REL.NOINC `($__internal_1_$__cuda_sm70_shflsync_idx_p) ;  /* 0x00001c6000007944 */ /* 0x002fea0003c00000 */
[----:B------:R-:W-:Y:S01]  /*d490*/  IMAD.MOV.U32 R11, RZ, RZ, R21 ;  /* 0x000000ffff0b7224 */ /* 0x000fe200078e0015 */
[----:B------:R-:W-:Y:S01]  /*d4a0*/  MOV R21, R7 ;  /* 0x0000000700157202 */ /* 0x000fe20000000f00 */
[----:B------:R-:W-:Y:S01]  /*d4b0*/  IMAD.MOV.U32 R6, RZ, RZ, RZ ;  /* 0x000000ffff067224 */ /* 0x000fe200078e00ff */
[----:B------:R-:W-:Y:S01]  /*d4c0*/  MOV R20, R215 ;  /* 0x000000d700147202 */ /* 0x000fe20000000f00 */
[----:B------:R-:W-:Y:S01]  /*d4d0*/  IMAD.MOV.U32 R3, RZ, RZ, 0x1f ;  /* 0x0000001fff037424 */ /* 0x000fe200078e00ff */
[----:B------:R-:W-:-:S02]  /*d4e0*/  MOV R2, 0xd500 ;  /* 0x0000d50000027802 */ /* 0x000fc40000000f00 */
[----:B------:R-:W-:Y:S05]  /*d4f0*/  CALL.REL.NOINC `($__internal_1_$__cuda_sm70_shflsync_idx_p) ;  /* 0x00001bf000007944 */ /* 0x000fea0003c00000 */
[----:B------:R-:W-:Y:S01]  /*d500*/  MOV R10, R21 ;  /* 0x00000015000a7202 */ /* 0x000fe20000000f00 */
[----:B------:R-:W-:Y:S05]  /*d510*/  BRA `(.L_x_125) ;  /* 0xffff311000007947 */ /* 0x000fea000383ffff */
.L_x_29:
[----:B------:R-:W-:Y:S01]  /*d520*/  IMAD.MOV.U32 R21, RZ, RZ, R4 ;  /* 0x000000ffff157224 */ /* 0x000fe200078e0004 */
[----:B------:R-:W-:-:S02]  /*d530*/  MOV R3, 0x1f ;  /* 0x0000001f00037802 */ /* 0x000fc40000000f00 */
[----:B------:R-:W-:Y:S02]  /*d540*/  MOV R2, 0xd560 ;  /* 0x0000d56000027802 */ /* 0x000fe40000000f00 */
[----:B-1234-:R-:W-:Y:S05]  /*d550*/  CALL.REL.NOINC `($__internal_1_$__cuda_sm70_shflsync_idx_p) ;  /* 0x00001b9000007944 */ /* 0x01efea0003c00000 */
[----:B------:R-:W-:Y:S01]  /*d560*/  MOV R6, R21 ;  /* 0x0000001500067202 */ /* 0x000fe20000000f00 */
[----:B------:R-:W-:Y:S05]  /*d570*/  BRA `(.L_x_28) ;  /* 0xffff311000007947 */ /* 0x000fea000383ffff */
.L_x_37:
[----:B------:R-:W-:Y:S01]  /*d580*/  IMAD.MOV.U32 R21, RZ, RZ, R9 ;  /* 0x000000ffff157224 */ /* 0x000fe200078e0009 */
[----:B------:R-:W-:Y:S01]  /*d590*/  MOV R20, RZ ;  /* 0x000000ff00147202 */ /* 0x000fe20000000f00 */
[----:B------:R-:W-:Y:S01]  /*d5a0*/  IMAD.MOV.U32 R3, RZ, RZ, 0x181f ;  /* 0x0000181fff037424 */ /* 0x000fe200078e00ff */
[----:B------:R-:W-:Y:S02]  /*d5b0*/  MOV R2, 0xd5d0 ;  /* 0x0000d5d000027802 */ /* 0x000fe40000000f00 */
[----:B-----5:R-:W-:Y:S05]  /*d5c0*/  CALL.REL.NOINC `($__internal_1_$__cuda_sm70_shflsync_idx_p) ;  /* 0x00001b2000007944 */ /* 0x020fea0003c00000 */
[----:B------:R-:W-:Y:S01]  /*d5d0*/  MOV R8, R21 ;  /* 0x0000001500087202 */ /* 0x000fe20000000f00 */
[----:B------:R-:W-:Y:S05]  /*d5e0*/  BRA `(.L_x_126) ;  /* 0xffff4b9000007947 */ /* 0x000fea000383ffff */
.L_x_38:
[----:B------:R-:W-:Y:S01]  /*d5f0*/  IMAD.MOV.U32 R21, RZ, RZ, R12 ;  /* 0x000000ffff157224 */ /* 0x000fe200078e000c */
[----:B------:R-:W-:Y:S01]  /*d600*/  MOV R20, RZ ;  /* 0x000000ff00147202 */ /* 0x000fe20000000f00 */
[----:B------:R-:W-:Y:S01]  /*d610*/  IMAD.MOV.U32 R3, RZ, RZ, 0x181f ;  /* 0x0000181fff037424 */ /* 0x000fe200078e00ff */
[----:B------:R-:W-:Y:S02]  /*d620*/  MOV R2, 0xd640 ;  /* 0x0000d64000027802 */ /* 0x000fe40000000f00 */
[----:B-12--5:R-:W-:Y:S05]  /*d630*/  CALL.REL.NOINC `($__internal_1_$__cuda_sm70_shflsync_idx_p) ;  /* 0x00001ab000007944 */ /* 0x026fea0003c00000 */
[----:B------:R-:W-:Y:S01]  /*d640*/  MOV R0, R21 ;  /* 0x0000001500007202 */ /* 0x000fe20000000f00 */
[----:B------:R-:W-:Y:S05]  /*d650*/  BRA `(.L_x_127) ;  /* 0xffff4b4000007947 */ /* 0x000fea000383ffff */
.L_x_41:
[----:B------:R-:W-:Y:S01]  /*d660*/  IMAD.MOV.U32 R21, RZ, RZ, R9 ;  /* 0x000000ffff157224 */ /* 0x000fe200078e0009 */
[----:B------:R-:W-:Y:S01]  /*d670*/  MOV R20, 0x1 ;  /* 0x0000000100147802 */ /* 0x000fe20000000f00 */
[----:B--2---:R-:W-:Y:S01]  /*d680*/  IMAD.MOV.U32 R3, RZ, RZ, 0x181f ;  /* 0x0000181fff037424 */ /* 0x004fe200078e00ff */
[----:B------:R-:W-:-:S02]  /*d690*/  MOV R2, 0xd6b0 ;  /* 0x0000d6b000027802 */ /* 0x000fc40000000f00 */
[----:B-1-345:R-:W-:Y:S05]  /*d6a0*/  CALL.REL.NOINC `($__internal_1_$__cuda_sm70_shflsync_idx_p) ;  /* 0x00001a4000007944 */ /* 0x03afea0003c00000 */
[----:B------:R-:W-:Y:S01]  /*d6b0*/  IMAD.MOV.U32 R8, RZ, RZ, R21 ;  /* 0x000000ffff087224 */ /* 0x000fe200078e0015 */
[----:B------:R-:W-:Y:S01]  /*d6c0*/  MOV R20, 0x1 ;  /* 0x0000000100147802 */ /* 0x000fe20000000f00 */
[----:B------:R-:W-:Y:S01]  /*d6d0*/  IMAD.MOV.U32 R21, RZ, RZ, R12 ;  /* 0x000000ffff157224 */ /* 0x000fe200078e000c */
[----:B------:R-:W-:-:S02]  /*d6e0*/  MOV R3, 0x181f ;  /* 0x0000181f00037802 */ /* 0x000fc40000000f00 */
[----:B------:R-:W-:Y:S02]  /*d6f0*/  MOV R2, 0xd710 ;  /* 0x0000d71000027802 */ /* 0x000fe40000000f00 */
[----:B------:R-:W-:Y:S05]  /*d700*/  CALL.REL.NOINC `($__internal_1_$__cuda_sm70_shflsync_idx_p) ;  /* 0x000019e000007944 */ /* 0x000fea0003c00000 */
[----:B------:R-:W-:Y:S01]  /*d710*/  MOV R0, R21 ;  /* 0x0000001500007202 */ /* 0x000fe20000000f00 */
[----:B------:R-:W-:Y:S05]  /*d720*/  BRA `(.L_x_128) ;  /* 0xffff4bf000007947 */ /* 0x000fea000383ffff */
.L_x_44:
[----:B------:R-:W-:Y:S01]  /*d730*/  IMAD.MOV.U32 R21, RZ, RZ, R9 ;  /* 0x000000ffff157224 */ /* 0x000fe200078e0009 */
[----:B------:R-:W-:Y:S01]  /*d740*/  MOV R20, 0x2 ;  /* 0x0000000200147802 */ /* 0x000fe20000000f00 */
[----:B-1----:R-:W-:Y:S01]  /*d750*/  IMAD.MOV.U32 R3, RZ, RZ, 0x181f ;  /* 0x0000181fff037424 */ /* 0x002fe200078e00ff */
[----:B------:R-:W-:Y:S02]  /*d760*/  MOV R2, 0xd780 ;  /* 0x0000d78000027802 */ /* 0x000fe40000000f00 */
[----:B--2345:R-:W-:Y:S05]  /*d770*/  CALL.REL.NOINC `($__internal_1_$__cuda_sm70_shflsync_idx_p) ;  /* 0x0000197000007944 */ /* 0x03cfea0003c00000 */
[----:B------:R-:W-:Y:S01]  /*d780*/  MOV R8, R21 ;  /* 0x0000001500087202 */ /* 0x000fe20000000f00 */
[----:B------:R-:W-:Y:S05]  /*d790*/  BRA `(.L_x_129) ;  /* 0xffff4ce000007947 */ /* 0x000fea000383ffff */
.L_x_45:
[----:B------:R-:W-:Y:S01]  /*d7a0*/  IMAD.MOV.U32 R21, RZ, RZ, R12 ;  /* 0x000000ffff157224 */ /* 0x000fe200078e000c */
[----:B------:R-:W-:Y:S01]  /*d7b0*/  MOV R20, 0x2 ;  /* 0x0000000200147802 */ /* 0x000fe20000000f00 */
[----:B------:R-:W-:Y:S01]  /*d7c0*/  IMAD.MOV.U32 R3, RZ, RZ, 0x181f ;  /* 0x0000181fff037424 */ /* 0x000fe200078e00ff */
[----:B------:R-:W-:Y:S02]  /*d7d0*/  MOV R2, 0xd7f0 ;  /* 0x0000d7f000027802 */ /* 0x000fe40000000f00 */
[----:B-12345:R-:W-:Y:S05]  /*d7e0*/  CALL.REL.NOINC `($__internal_1_$__cuda_sm70_shflsync_idx_p) ;  /* 0x0000190000007944 */ /* 0x03efea0003c00000 */
[----:B------:R-:W-:Y:S01]  /*d7f0*/  MOV R0, R21 ;  /* 0x0000001500007202 */ /* 0x000fe20000000f00 */
[----:B------:R-:W-:Y:S05]  /*d800*/  BRA `(.L_x_130) ;  /* 0xffff4c9000007947 */ /* 0x000fea000383ffff */
.L_x_48:
[----:B------:R-:W-:Y:S01]  /*d810*/  IMAD.MOV.U32 R21, RZ, RZ, R9 ;  /* 0x000000ffff157224 */ /* 0x000fe200078e0009 */
[----:B------:R-:W-:Y:S01]  /*d820*/  MOV R20, 0x3 ;  /* 0x0000000300147802 */ /* 0x000fe20000000f00 */
[----:B-1----:R-:W-:Y:S01]  /*d830*/  IMAD.MOV.U32 R3, RZ, RZ, 0x181f ;  /* 0x0000181fff037424 */ /* 0x002fe200078e00ff */
[----:B------:R-:W-:-:S02]  /*d840*/  MOV R2, 0xd860 ;  /* 0x0000d86000027802 */ /* 0x000fc40000000f00 */
[----:B--2345:R-:W-:Y:S05]  /*d850*/  CALL.REL.NOINC `($__internal_1_$__cuda_sm70_shflsync_idx_p) ;  /* 0x0000189000007944 */ /* 0x03cfea0003c00000 */
        /* <DEDUP_REMOVED lines=8> */
.L_x_51:
[----:B------:R-:W-:Y:S01]  /*d8e0*/  IMAD.MOV.U32 R21, RZ, RZ, R5 ;  /* 0x000000ffff157224 */ /* 0x000fe200078e0005 */
[----:B------:R-:W-:Y:S01]  /*d8f0*/  MOV R20, RZ ;  /* 0x000000ff00147202 */ /* 0x000fe20000000f00 */
[----:B------:R-:W-:Y:S01]  /*d900*/  IMAD.MOV.U32 R3, RZ, RZ, 0x181f ;  /* 0x0000181fff037424 */ /* 0x000fe200078e00ff */
[----:B------:R-:W-:Y:S02]  /*d910*/  MOV R2, 0xd930 ;  /* 0x0000d93000027802 */ /* 0x000fe40000000f00 */
[----:B------:R-:W-:Y:S05]  /*d920*/  CALL.REL.NOINC `($__internal_1_$__cuda_sm70_shflsync_idx_p) ;  /* 0x000017c000007944 */ /* 0x000fea0003c00000 */
[----:B------:R-:W-:Y:S01]  /*d930*/  MOV R4, R21 ;  /* 0x0000001500047202 */ /* 0x000fe20000000f00 */
[----:B------:R-:W-:Y:S05]  /*d940*/  BRA `(.L_x_132) ;  /* 0xffff668000007947 */ /* 0x000fea000383ffff */
.L_x_52:
[----:B------:R-:W-:Y:S01]  /*d950*/  IMAD.MOV.U32 R21, RZ, RZ, R10 ;  /* 0x000000ffff157224 */ /* 0x000fe200078e000a */
[----:B------:R-:W-:Y:S01]  /*d960*/  MOV R20, RZ ;  /* 0x000000ff00147202 */ /* 0x000fe20000000f00 */
[----:B------:R-:W-:Y:S01]  /*d970*/  IMAD.MOV.U32 R3, RZ, RZ, 0x181f ;  /* 0x0000181fff037424 */ /* 0x000fe200078e00ff */
[----:B------:R-:W-:Y:S02]  /*d980*/  MOV R2, 0xd9a0 ;  /* 0x0000d9a000027802 */ /* 0x000fe40000000f00 */
[----:B-12---:R-:W-:Y:S05]  /*d990*/  CALL.REL.NOINC `($__internal_1_$__cuda_sm70_shflsync_idx_p) ;  /* 0x0000175000007944 */ /* 0x006fea0003c00000 */
[C---:B------:R-:W-:Y:S01]  /*d9a0*/  IADD3 R14, P2, R21.reuse, R107, RZ ;  /* 0x0000006b150e7210 */ /* 0x040fe20007f5e0ff */
[----:B------:R-:W-:Y:S01]  /*d9b0*/  IMAD.MOV.U32 R20, RZ, RZ, 0x1 ;  /* 0x00000001ff147424 */ /* 0x000fe200078e00ff */
[----:B------:R-:W-:-:S02]  /*d9c0*/  IADD3 R6, P1, R21, R108, RZ ;  /* 0x0000006c15067210 */ /* 0x000fc40007f3e0ff */
[----:B------:R-:W-:Y:S01]  /*d9d0*/  IADD3 R2, P0, R21, R109, RZ ;  /* 0x0000006d15027210 */ /* 0x000fe20007f1e0ff */
[C---:B------:R-:W-:Y:S01]  /*d9e0*/  IMAD.X R15, R4.reuse, 0x1, R100, P2 ;  /* 0x00000001040f7824 */ /* 0x040fe200010e0664 */
[----:B------:R-:W-:Y:S01]  /*d9f0*/  MOV R9, R11 ;  /* 0x0000000b00097202 */ /* 0x000fe20000000f00 */
[C---:B------:R-:W-:Y:S02]  /*da00*/  IMAD.X R7, R4.reuse, 0x1, R101, P1 ;  /* 0x0000000104077824 */ /* 0x040fe400008e0665 */
[----:B------:R-:W-:Y:S01]  /*da10*/  IMAD.X R3, R4, 0x1, R102, P0 ;  /* 0x0000000104037824 */ /* 0x000fe200000e0666 */
[----:B------:R-:W-:Y:S01]  /*da20*/  @!PT LDS RZ, [RZ] ;  /* 0x00000000fffff984 */ /* 0x000fe20000000800 */
[----:B------:R-:W-:Y:S01]  /*da30*/  @!PT LDS RZ, [RZ] ;  /* 0x00000000fffff984 */ /* 0x000fe20000000800 */
[----:B------:R-:W-:Y:S01]  /*da40*/  @!PT LDS RZ, [RZ] ;  /* 0x00000000fffff984 */ /* 0x000fe20000000800 */
[----:B------:R1:W-:Y:S01]  /*da50*/  LDGSTS.E.BYPASS.LTC128B.128 [R187+0x6100], [R14.64], !P5 ;  /* 0x061000000ebb7fae */ /* 0x0003e2000e901d46 */
[----:B------:R-:W-:Y:S01]  /*da60*/  IMAD.MOV.U32 R21, RZ, RZ, R5 ;  /* 0x000000ffff157224 */ /* 0x000fe200078e0005 */
[----:B------:R-:W-:Y:S02]  /*da70*/  SEL R5, RZ, 0x10, P4 ;  /* 0x00000010ff057807 */ /* 0x000fe40002000000 */
[----:B------:R1:W-:Y:S01]  /*da80*/  LDGSTS.E.BYPASS.LTC128B.128 [R187+0x8100], [R6.64], !P4 ;  /* 0x0810000006bb7fae */ /* 0x0003e2000e101d46 */
[----:B------:R-:W-:-:S03]  /*da90*/  SEL R4, RZ, 0x10, P5 ;  /* 0x00000010ff047807 */ /* 0x000fc60002800000 */
[----:B------:R2:W-:Y:S02]  /*daa0*/  LDGSTS.E.BYPASS.LTC128B.128 [R187+0xa100], [R2.64], !P3 ;  /* 0x0a10000002bb7fae */ /* 0x0005e4000d901d46 */
[----:B--2---:R-:W-:Y:S02]  /*dab0*/  MOV R3, 0x181f ;  /* 0x0000181f00037802 */ /* 0x004fe40000000f00 */
[----:B------:R-:W-:Y:S02]  /*dac0*/  MOV R2, 0xdae0 ;  /* 0x0000dae000027802 */ /* 0x000fe40000000f00 */
[----:B-1----:R-:W-:Y:S05]  /*dad0*/  CALL.REL.NOINC `($__internal_1_$__cuda_sm70_shflsync_idx_p) ;  /* 0x0000161000007944 */ /* 0x002fea0003c00000 */
[----:B------:R-:W-:Y:S01]  /*dae0*/  IMAD.MOV.U32 R8, RZ, RZ, R21 ;  /* 0x000000ffff087224 */ /* 0x000fe200078e0015 */
[----:B------:R-:W-:Y:S01]  /*daf0*/  MOV R20, 0x1 ;  /* 0x0000000100147802 */ /* 0x000fe20000000f00 */
[----:B------:R-:W-:Y:S01]  /*db00*/  IMAD.MOV.U32 R21, RZ, RZ, R10 ;  /* 0x000000ffff157224 */ /* 0x000fe200078e000a */
[----:B------:R-:W-:Y:S02]  /*db10*/  MOV R3, 0x181f ;  /* 0x0000181f00037802 */ /* 0x000fe40000000f00 */
[----:B------:R-:W-:Y:S02]  /*db20*/  MOV R2, 0xdb40 ;  /* 0x0000db4000027802 */ /* 0x000fe40000000f00 */
[----:B------:R-:W-:Y:S05]  /*db30*/  CALL.REL.NOINC `($__internal_1_$__cuda_sm70_shflsync_idx_p) ;  /* 0x000015b000007944 */ /* 0x000fea0003c00000 */
[----:B------:R-:W-:Y:S01]  /*db40*/  MOV R0, R21 ;  /* 0x0000001500007202 */ /* 0x000fe20000000f00 */
[----:B------:R-:W-:Y:S05]  /*db50*/  BRA `(.L_x_133) ;  /* 0xffff658000007947 */ /* 0x000fea000383ffff */
.L_x_53:
[----:B------:R-:W-:Y:S02]  /*db60*/  MOV R0, 0x2 ;  /* 0x0000000200007802 */ /* 0x000fe40000000f00 */
[----:B------:R-:W-:-:S02]  /*db70*/  MOV R2, 0xdb90 ;  /* 0x0000db9000027802 */ /* 0x000fc40000000f00 */
[----:B------:R-:W-:Y:S05]  /*db80*/  CALL.REL.NOINC `($__internal_0_$__cuda_sm70_shflsync_bfly_p) ;  /* 0x0000150000007944 */ /* 0x000fea0003c00000 */
[----:B------:R-:W-:Y:S01]  /*db90*/  FMNMX.FTZ R4, R4, R0, !PT ;  /* 0x0000000004047209 */ /* 0x000fe20007810000 */
[----:B------:R-:W-:Y:S01]  /*dba0*/  IMAD.MOV.U32 R0, RZ, RZ, 0x1 ;  /* 0x00000001ff007424 */ /* 0x000fe200078e00ff */
[----:B------:R-:W-:-:S02]  /*dbb0*/  MOV R2, 0xdbd0 ;  /* 0x0000dbd000027802 */ /* 0x000fc40000000f00 */
[----:B------:R-:W-:Y:S05]  /*dbc0*/  CALL.REL.NOINC `($__internal_0_$__cuda_sm70_shflsync_bfly_p) ;  /* 0x000014c000007944 */ /* 0x000fea0003c00000 */
[----:B------:R-:W-:Y:S01]  /*dbd0*/  FMNMX.FTZ R100, R4, R0, !PT ;  /* 0x0000000004647209 */ /* 0x000fe20007810000 */
[----:B------:R-:W-:Y:S01]  /*dbe0*/  IMAD.MOV.U32 R4, RZ, RZ, R5 ;  /* 0x000000ffff047224 */ /* 0x000fe200078e0005 */
[----:B------:R-:W-:Y:S01]  /*dbf0*/  MOV R2, 0xdc20 ;  /* 0x0000dc2000027802 */ /* 0x000fe20000000f00 */
[----:B------:R-:W-:-:S02]  /*dc00*/  IMAD.MOV.U32 R0, RZ, RZ, 0x2 ;  /* 0x00000002ff007424 */ /* 0x000fc400078e00ff */
[----:B------:R-:W-:Y:S05]  /*dc10*/  CALL.REL.NOINC `($__internal_0_$__cuda_sm70_shflsync_bfly_p) ;  /* 0x0000147000007944 */ /* 0x000fea0003c00000 */
[----:B------:R-:W-:Y:S01]  /*dc20*/  FMNMX.FTZ R5, R5, R0, !PT ;  /* 0x0000000005057209 */ /* 0x000fe20007810000 */
[----:B------:R-:W-:Y:S01]  /*dc30*/  IMAD.MOV.U32 R0, RZ, RZ, 0x1 ;  /* 0x00000001ff007424 */ /* 0x000fe200078e00ff */
[----:B------:R-:W-:-:S03]  /*dc40*/  MOV R2, 0xdc70 ;  /* 0x0000dc7000027802 */ /* 0x000fc60000000f00 */
[----:B------:R-:W-:Y:S02]  /*dc50*/  IMAD.MOV.U32 R4, RZ, RZ, R5 ;  /* 0x000000ffff047224 */ /* 0x000fe400078e0005 */
[----:B------:R-:W-:Y:S05]  /*dc60*/  CALL.REL.NOINC `($__internal_0_$__cuda_sm70_shflsync_bfly_p) ;  /* 0x0000142000007944 */ /* 0x000fea0003c00000 */
[----:B------:R-:W-:Y:S01]  /*dc70*/  MOV R3, R0 ;  /* 0x0000000000037202 */ /* 0x000fe20000000f00 */
[----:B------:R-:W-:Y:S05]  /*dc80*/  BRA `(.L_x_134) ;  /* 0xffff6b3000007947 */ /* 0x000fea000383ffff */
.L_x_55:
[----:B--234-:R-:W-:Y:S01]  /*dc90*/  MOV R20, RZ ;  /* 0x000000ff00147202 */ /* 0x01cfe20000000f00 */
[----:B------:R-:W-:Y:S01]  /*dca0*/  IMAD.MOV.U32 R21, RZ, RZ, R7 ;  /* 0x000000ffff157224 */ /* 0x000fe200078e0007 */
[----:B------:R-:W-:Y:S01]  /*dcb0*/  MOV R2, 0xdce0 ;  /* 0x0000dce000027802 */ /* 0x000fe20000000f00 */
[----:B------:R-:W-:Y:S02]  /*dcc0*/  IMAD.MOV.U32 R3, RZ, RZ, 0x181f ;  /* 0x0000181fff037424 */ /* 0x000fe400078e00ff */
[----:B-1----:R-:W-:Y:S05]  /*dcd0*/  CALL.REL.NOINC `($__internal_1_$__cuda_sm70_shflsync_idx_p) ;  /* 0x0000141000007944 */ /* 0x002fea0003c00000 */
[----:B------:R-:W-:Y:S01]  /*dce0*/  MOV R2, R21 ;  /* 0x0000001500027202 */ /* 0x000fe20000000f00 */
[----:B------:R-:W-:-:S05]  /*dcf0*/  BRA `(.L_x_135) ;  /* 0xffff7f8000007947 */ /* 0x000fca000383ffff */
.L_x_58:
[----:B------:R-:W-:Y:S01]  /*dd00*/  MOV R20, RZ ;  /* 0x000000ff00147202 */ /* 0x000fe20000000f00 */
[----:B------:R-:W-:Y:S01]  /*dd10*/  IMAD.MOV.U32 R21, RZ, RZ, R5 ;  /* 0x000000ffff157224 */ /* 0x000fe200078e0005 */
[----:B------:R-:W-:Y:S01]  /*dd20*/  MOV R2, 0xdd50 ;  /* 0x0000dd5000027802 */ /* 0x000fe20000000f00 */
[----:B------:R-:W-:Y:S02]  /*dd30*/  IMAD.MOV.U32 R3, RZ, RZ, 0x181f ;  /* 0x0000181fff037424 */ /* 0x000fe400078e00ff */
[----:B------:R-:W-:Y:S05]  /*dd40*/  CALL.REL.NOINC `($__internal_1_$__cuda_sm70_shflsync_idx_p) ;  /* 0x000013a000007944 */ /* 0x000fea0003c00000 */
[----:B------:R-:W-:Y:S01]  /*dd50*/  MOV R4, R21 ;  /* 0x0000001500047202 */ /* 0x000fe20000000f00 */
[----:B------:R-:W-:-:S05]  /*dd60*/  BRA `(.L_x_136) ;  /* 0xffff912000007947 */ /* 0x000fca000383ffff */
.L_x_59:
[----:B------:R-:W-:Y:S01]  /*dd70*/  MOV R20, RZ ;  /* 0x000000ff00147202 */ /* 0x000fe20000000f00 */
[----:B------:R-:W-:Y:S01]  /*dd80*/  IMAD.MOV.U32 R21, RZ, RZ, R8 ;  /* 0x000000ffff157224 */ /* 0x000fe200078e0008 */
[----:B------:R-:W-:Y:S01]  /*dd90*/  MOV R2, 0xddc0 ;  /* 0x0000ddc000027802 */ /* 0x000fe20000000f00 */
[----:B------:R-:W-:Y:S02]  /*dda0*/  IMAD.MOV.U32 R3, RZ, RZ, 0x181f ;  /* 0x0000181fff037424 */ /* 0x000fe400078e00ff */
[----:B-12---:R-:W-:Y:S05]  /*ddb0*/  CALL.REL.NOINC `($__internal_1_$__cuda_sm70_shflsync_idx_p) ;  /* 0x0000133000007944 */ /* 0x006fea0003c00000 */
[C---:B------:R-:W-:Y:S01]  /*ddc0*/  IADD3 R2, -R190.reuse, 0x10, RZ ;  /* 0x00000010be027810 */ /* 0x040fe20007ffe1ff */
[----:B------:R-:W-:Y:S01]  /*ddd0*/  IMAD.MOV.U32 R20, RZ, RZ, 0x1 ;  /* 0x00000001ff147424 */ /* 0x000fe200078e00ff */
[----:B------:R-:W-:Y:S02]  /*dde0*/  ISETP.NE.U32.AND P2, PT, R190, RZ, PT ;  /* 0x000000ffbe00720c */ /* 0x000fe40003f45070 */
[----:B------:R-:W-:Y:S04]  /*ddf0*/  LOP3.LUT R2, R2, 0xf, RZ, 0xc0, !PT ;  /* 0x0000000f02027812 */ /* 0x000fe800078ec0ff */
[----:B------:R-:W-:Y:S04]  /*de00*/  IADD3 R2, P4, P3, R2, R21, R12 ;  /* 0x0000001502027210 */ /* 0x000fe80007b9e00c */
[----:B------:R-:W-:Y:S05]  /*de10*/  IADD3.X R3, RZ, R4, R10, P4, P3 ;  /* 0x00000004ff037210 */ /* 0x000fea00027e640a */
[----:B------:R-:W-:Y:S01]  /*de20*/  @!PT LDS RZ, [RZ] ;  /* 0x00000000fffff984 */ /* 0x000fe20000000800 */
[----:B------:R-:W-:Y:S01]  /*de30*/  @!PT LDS RZ, [RZ] ;  /* 0x00000000fffff984 */ /* 0x000fe20000000800 */
[----:B------:R-:W-:Y:S01]  /*de40*/  @!PT LDS RZ, [RZ] ;  /* 0x00000000fffff984 */ /* 0x000fe20000000800 */
[----:B------:R1:W-:Y:S01]  /*de50*/  LDGSTS.E.BYPASS.LTC128B.128.ZFILL [R187+0x6100], [R2.64], P2 ;  /* 0x0610000002bb7fae */ /* 0x0003e20009141d46 */
[C---:B------:R-:W-:Y:S05]  /*de60*/  IADD3 R6, P2, R21.reuse, R13, RZ ;  /* 0x0000000d15067210 */ /* 0x040fea0007f5e0ff */
[C---:B------:R-:W-:Y:S05]  /*de70*/  IMAD.X R7, R4.reuse, 0x1, R9, P2 ;  /* 0x0000000104077824 */ /* 0x040fea00010e0609 */
[----:B------:R2:W-:Y:S01]  /*de80*/  LDGSTS.E.BYPASS.LTC128B.128 [R187+0x8100], [R6.64], !P0 ;  /* 0x0810000006bb7fae */ /* 0x0005e2000c101d46 */
[----:B-1----:R-:W-:Y:S01]  /*de90*/  IADD3 R2, P2, R21, R14, RZ ;  /* 0x0000000e15027210 */ /* 0x002fe20007f5e0ff */
[----:B------:R-:W-:Y:S04]  /*dea0*/  IMAD.MOV.U32 R21, RZ, RZ, R5 ;  /* 0x000000ffff157224 */ /* 0x000fe800078e0005 */
[----:B------:R-:W-:Y:S05]  /*deb0*/  IMAD.X R3, R4, 0x1, R11, P2 ;  /* 0x0000000104037824 */ /* 0x000fea00010e060b */
[----:B------:R1:W-:Y:S02]  /*dec0*/  LDGSTS.E.BYPASS.LTC128B.128 [R187+0xa100], [R2.64], !P1 ;  /* 0x0a10000002bb7fae */ /* 0x0003e4000c901d46 */
[----:B-1----:R-:W-:Y:S01]  /*ded0*/  MOV R2, 0xdf00 ;  /* 0x0000df0000027802 */ /* 0x002fe20000000f00 */
[----:B------:R-:W-:Y:S02]  /*dee0*/  IMAD.MOV.U32 R3, RZ, RZ, 0x181f ;  /* 0x0000181fff037424 */ /* 0x000fe400078e00ff */
[----:B--2---:R-:W-:Y:S05]  /*def0*/  CALL.REL.NOINC `($__internal_1_$__cuda_sm70_shflsync_idx_p) ;  /* 0x000011f000007944 */ /* 0x004fea0003c00000 */
[----:B------:R-:W-:Y:S01]  /*df00*/  MOV R20, 0x1 ;  /* 0x0000000100147802 */ /* 0x000fe20000000f00 */
[----:B------:R-:W-:Y:S01]  /*df10*/  IMAD.MOV.U32 R4, RZ, RZ, R21 ;  /* 0x000000ffff047224 */ /* 0x000fe200078e0015 */
[----:B------:R-:W-:Y:S01]  /*df20*/  MOV R3, 0x181f ;  /* 0x0000181f00037802 */ /* 0x000fe20000000f00 */
[----:B------:R-:W-:Y:S01]  /*df30*/  IMAD.MOV.U32 R21, RZ, RZ, R8 ;  /* 0x000000ffff157224 */ /* 0x000fe200078e0008 */
[----:B------:R-:W-:Y:S02]  /*df40*/  MOV R2, 0xdf60 ;  /* 0x0000df6000027802 */ /* 0x000fe40000000f00 */
[----:B------:R-:W-:Y:S05]  /*df50*/  CALL.REL.NOINC `($__internal_1_$__cuda_sm70_shflsync_idx_p) ;  /* 0x0000119000007944 */ /* 0x000fea0003c00000 */
[----:B------:R-:W-:Y:S01]  /*df60*/  MOV R0, R21 ;  /* 0x0000001500007202 */ /* 0x000fe20000000f00 */
[----:B------:R-:W-:-:S05]  /*df70*/  BRA `(.L_x_137) ;  /* 0xffff903000007947 */ /* 0x000fca000383ffff */
.L_x_60:
[----:B------:R-:W-:Y:S02]  /*df80*/  MOV R0, 0x2 ;  /* 0x0000000200007802 */ /* 0x000fe40000000f00 */
[----:B------:R-:W-:Y:S02]  /*df90*/  MOV R2, 0xdfb0 ;  /* 0x0000dfb000027802 */ /* 0x000fe40000000f00 */
[----:B------:R-:W-:Y:S05]  /*dfa0*/  CALL.REL.NOINC `($__internal_0_$__cuda_sm70_shflsync_bfly_p) ;  /* 0x000010e000007944 */ /* 0x000fea0003c00000 */
[----:B------:R-:W-:Y:S01]  /*dfb0*/  FMNMX.FTZ R4, R4, R0, !PT ;  /* 0x0000000004047209 */ /* 0x000fe20007810000 */
[----:B------:R-:W-:Y:S01]  /*dfc0*/  IMAD.MOV.U32 R0, RZ, RZ, 0x1 ;  /* 0x00000001ff007424 */ /* 0x000fe200078e00ff */
[----:B------:R-:W-:Y:S02]  /*dfd0*/  MOV R2, 0xdff0 ;  /* 0x0000dff000027802 */ /* 0x000fe40000000f00 */
[----:B------:R-:W-:Y:S05]  /*dfe0*/  CALL.REL.NOINC `($__internal_0_$__cuda_sm70_shflsync_bfly_p) ;  /* 0x000010a000007944 */ /* 0x000fea0003c00000 */
[----:B------:R-:W-:Y:S01]  /*dff0*/  FMNMX.FTZ R100, R4, R0, !PT ;  /* 0x0000000004647209 */ /* 0x000fe20007810000 */
[----:B------:R-:W-:Y:S01]  /*e000*/  IMAD.MOV.U32 R4, RZ, RZ, R5 ;  /* 0x000000ffff047224 */ /* 0x000fe200078e0005 */
[----:B------:R-:W-:Y:S01]  /*e010*/  MOV R2, 0xe040 ;  /* 0x0000e04000027802 */ /* 0x000fe20000000f00 */
[----:B------:R-:W-:Y:S02]  /*e020*/  IMAD.MOV.U32 R0, RZ, RZ, 0x2 ;  /* 0x00000002ff007424 */ /* 0x000fe400078e00ff */
[----:B------:R-:W-:Y:S05]  /*e030*/  CALL.REL.NOINC `($__internal_0_$__cuda_sm70_shflsync_bfly_p) ;  /* 0x0000105000007944 */ /* 0x000fea0003c00000 */
[----:B------:R-:W-:Y:S01]  /*e040*/  FMNMX.FTZ R4, R5, R0, !PT ;  /* 0x0000000005047209 */ /* 0x000fe20007810000 */
[----:B------:R-:W-:Y:S01]  /*e050*/  IMAD.MOV.U32 R0, RZ, RZ, 0x1 ;  /* 0x00000001ff007424 */ /* 0x000fe200078e00ff */
[----:B------:R-:W-:Y:S02]  /*e060*/  MOV R2, 0xe080 ;  /* 0x0000e08000027802 */ /* 0x000fe40000000f00 */
[----:B------:R-:W-:Y:S05]  /*e070*/  CALL.REL.NOINC `($__internal_0_$__cuda_sm70_shflsync_bfly_p) ;  /* 0x0000101000007944 */ /* 0x000fea0003c00000 */
[----:B------:R-:W-:-:S05]  /*e080*/  BRA `(.L_x_138) ;  /* 0xffff92c000007947 */ /* 0x000fca000383ffff */
.L_x_62:
[----:B------:R-:W-:Y:S01]  /*e090*/  IMAD.MOV.U32 R4, RZ, RZ, R193 ;  /* 0x000000ffff047224 */ /* 0x000fe200078e00c1 */
[----:B------:R-:W-:-:S02]  /*e0a0*/  MOV R0, 0x2 ;  /* 0x0000000200007802 */ /* 0x000fc40000000f00 */
[----:B------:R-:W-:Y:S02]  /*e0b0*/  MOV R2, 0xe0d0 ;  /* 0x0000e0d000027802 */ /* 0x000fe40000000f00 */
[----:B------:R-:W-:Y:S05]  /*e0c0*/  CALL.REL.NOINC `($__internal_0_$__cuda_sm70_shflsync_bfly_p) ;  /* 0x00000fc000007944 */ /* 0x000fea0003c00000 */
[----:B------:R-:W-:Y:S05]  /*e0d0*/  BRA `(.L_x_139) ;  /* 0xffffa9b000007947 */ /* 0x000fea000383ffff */
.L_x_63:
[----:B------:R-:W-:Y:S01]  /*e0e0*/  IMAD.MOV.U32 R4, RZ, RZ, R5 ;  /* 0x000000ffff047224 */ /* 0x000fe200078e0005 */
[----:B------:R-:W-:Y:S02]  /*e0f0*/  MOV R0, 0x1 ;  /* 0x0000000100007802 */ /* 0x000fe40000000f00 */
[----:B------:R-:W-:Y:S02]  /*e100*/  MOV R2, 0xe120 ;  /* 0x0000e12000027802 */ /* 0x000fe40000000f00 */
[----:B-1----:R-:W-:Y:S05]  /*e110*/  CALL.REL.NOINC `($__internal_0_$__cuda_sm70_shflsync_bfly_p) ;  /* 0x00000f7000007944 */ /* 0x002fea0003c00000 */
[----:B------:R-:W-:Y:S01]  /*e120*/  FADD.FTZ R5, R5, R0 ;  /* 0x0000000005057221 */ /* 0x000fe20000010000 */
[----:B------:R-:W-:Y:S02]  /*e130*/  MOV R4, R194 ;  /* 0x000000c200047202 */ /* 0x000fe40000000f00 */
[----:B------:R-:W-:Y:S02]  /*e140*/  MOV R0, 0x2 ;  /* 0x0000000200007802 */ /* 0x000fe40000000f00 */
[----:B------:R-:W-:Y:S02]  /*e150*/  MOV R2, 0xe170 ;  /* 0x0000e17000027802 */ /* 0x000fe40000000f00 */
[----:B------:R-:W-:Y:S05]  /*e160*/  CALL.REL.NOINC `($__internal_0_$__cuda_sm70_shflsync_bfly_p) ;  /* 0x00000f2000007944 */ /* 0x000fea0003c00000 */
[----:B------:R-:W-:Y:S01]  /*e170*/  FADD.FTZ R4, R194, R0 ;  /* 0x00000000c2047221 */ /* 0x000fe20000010000 */
[----:B------:R-:W-:Y:S02]  /*e180*/  MOV R0, 0x1 ;  /* 0x0000000100007802 */ /* 0x000fe40000000f00 */
[----:B------:R-:W-:-:S02]  /*e190*/  MOV R2, 0xe1b0 ;  /* 0x0000e1b000027802 */ /* 0x000fc40000000f00 */
[----:B------:R-:W-:Y:S05]  /*e1a0*/  CALL.REL.NOINC `($__internal_0_$__cuda_sm70_shflsync_bfly_p) ;  /* 0x00000ee000007944 */ /* 0x000fea0003c00000 */
[----:B------:R-:W-:Y:S01]  /*e1b0*/  MOV R3, R0 ;  /* 0x0000000000037202 */ /* 0x000fe20000000f00 */
[----:B------:R-:W-:Y:S05]  /*e1c0*/  BRA `(.L_x_140) ;  /* 0xffffa93000007947 */ /* 0x000fea000383ffff */
.L_x_70:
[----:B--234-:R-:W-:Y:S01]  /*e1d0*/  IMAD.MOV.U32 R21, RZ, RZ, R9 ;  /* 0x000000ffff157224 */ /* 0x01cfe200078e0009 */
[----:B------:R-:W-:Y:S01]  /*e1e0*/  MOV R20, RZ ;  /* 0x000000ff00147202 */ /* 0x000fe20000000f00 */
[----:B------:R-:W-:Y:S01]  /*e1f0*/  IMAD.MOV.U32 R3, RZ, RZ, 0x181f ;  /* 0x0000181fff037424 */ /* 0x000fe200078e00ff */
[----:B------:R-:W-:-:S02]  /*e200*/  MOV R2, 0xe220 ;  /* 0x0000e22000027802 */ /* 0x000fc40000000f00 */
[----:B-1----:R-:W-:Y:S05]  /*e210*/  CALL.REL.NOINC `($__internal_1_$__cuda_sm70_shflsync_idx_p) ;  /* 0x00000ed000007944 */ /* 0x002fea0003c00000 */
[----:B------:R-:W-:Y:S01]  /*e220*/  MOV R8, R21 ;  /* 0x0000001500087202 */ /* 0x000fe20000000f00 */
[----:B------:R-:W-:Y:S05]  /*e230*/  BRA `(.L_x_141) ;  /* 0xffffc01000007947 */ /* 0x000fea000383ffff */
.L_x_71:
[----:B------:R-:W-:Y:S01]  /*e240*/  IMAD.MOV.U32 R21, RZ, RZ, R12 ;  /* 0x000000ffff157224 */ /* 0x000fe200078e000c */
[----:B------:R-:W-:Y:S01]  /*e250*/  MOV R20, RZ ;  /* 0x000000ff00147202 */ /* 0x000fe20000000f00 */
[----:B------:R-:W-:Y:S01]  /*e260*/  IMAD.MOV.U32 R3, RZ, RZ, 0x181f ;  /* 0x0000181fff037424 */ /* 0x000fe200078e00ff */
[----:B------:R-:W-:-:S02]  /*e270*/  MOV R2, 0xe290 ;  /* 0x0000e29000027802 */ /* 0x000fc40000000f00 */
[----:B-123--:R-:W-:Y:S05]  /*e280*/  CALL.REL.NOINC `($__internal_1_$__cuda_sm70_shflsync_idx_p) ;  /* 0x00000e6000007944 */ /* 0x00efea0003c00000 */
[----:B------:R-:W-:Y:S01]  /*e290*/  MOV R0, R21 ;  /* 0x0000001500007202 */ /* 0x000fe20000000f00 */
[----:B------:R-:W-:Y:S05]  /*e2a0*/  BRA `(.L_x_142) ;  /* 0xffffbfc000007947 */ /* 0x000fea000383ffff */
.L_x_74:
[----:B------:R-:W-:Y:S01]  /*e2b0*/  IMAD.MOV.U32 R21, RZ, RZ, R9 ;  /* 0x000000ffff157224 */ /* 0x000fe200078e0009 */
[----:B------:R-:W-:Y:S01]  /*e2c0*/  MOV R20, 0x1 ;  /* 0x0000000100147802 */ /* 0x000fe20000000f00 */
[----:B--2---:R-:W-:Y:S01]  /*e2d0*/  IMAD.MOV.U32 R3, RZ, RZ, 0x181f ;  /* 0x0000181fff037424 */ /* 0x004fe200078e00ff */
[----:B------:R-:W-:-:S02]  /*e2e0*/  MOV R2, 0xe300 ;  /* 0x0000e30000027802 */ /* 0x000fc40000000f00 */
[----:B-1-34-:R-:W-:Y:S05]  /*e2f0*/  CALL.REL.NOINC `($__internal_1_$__cuda_sm70_shflsync_idx_p) ;  /* 0x00000df000007944 */ /* 0x01afea0003c00000 */
        /* <DEDUP_REMOVED lines=8> */
.L_x_77:
[----:B------:R-:W-:Y:S01]  /*e380*/  IMAD.MOV.U32 R21, RZ, RZ, R9 ;  /* 0x000000ffff157224 */ /* 0x000fe200078e0009 */
[----:B------:R-:W-:Y:S01]  /*e390*/  MOV R20, 0x2 ;  /* 0x0000000200147802 */ /* 0x000fe20000000f00 */
[----:B--2---:R-:W-:Y:S01]  /*e3a0*/  IMAD.MOV.U32 R3, RZ, RZ, 0x181f ;  /* 0x0000181fff037424 */ /* 0x004fe200078e00ff */
[----:B------:R-:W-:Y:S02]  /*e3b0*/  MOV R2, 0xe3d0 ;  /* 0x0000e3d000027802 */ /* 0x000fe40000000f00 */
[----:B-1-34-:R-:W-:Y:S05]  /*e3c0*/  CALL.REL.NOINC `($__internal_1_$__cuda_sm70_shflsync_idx_p) ;  /* 0x00000d2000007944 */ /* 0x01afea0003c00000 */
[----:B------:R-:W-:Y:S01]  /*e3d0*/  MOV R8, R21 ;  /* 0x0000001500087202 */ /* 0x000fe20000000f00 */
[----:B------:R-:W-:Y:S05]  /*e3e0*/  BRA `(.L_x_144) ;  /* 0xffffc15000007947 */ /* 0x000fea000383ffff */
.L_x_78:
[----:B------:R-:W-:Y:S01]  /*e3f0*/  IMAD.MOV.U32 R21, RZ, RZ, R12 ;  /* 0x000000ffff157224 */ /* 0x000fe200078e000c */
[----:B------:R-:W-:Y:S01]  /*e400*/  MOV R20, 0x2 ;  /* 0x0000000200147802 */ /* 0x000fe20000000f00 */
[----:B--2---:R-:W-:Y:S01]  /*e410*/  IMAD.MOV.U32 R3, RZ, RZ, 0x181f ;  /* 0x0000181fff037424 */ /* 0x004fe200078e00ff */
[----:B------:R-:W-:Y:S02]  /*e420*/  MOV R2, 0xe440 ;  /* 0x0000e44000027802 */ /* 0x000fe40000000f00 */
[----:B-1-34-:R-:W-:Y:S05]  /*e430*/  CALL.REL.NOINC `($__internal_1_$__cuda_sm70_shflsync_idx_p) ;  /* 0x00000cb000007944 */ /* 0x01afea0003c00000 */
[----:B------:R-:W-:Y:S01]  /*e440*/  MOV R0, R21 ;  /* 0x0000001500007202 */ /* 0x000fe20000000f00 */
[----:B------:R-:W-:Y:S05]  /*e450*/  BRA `(.L_x_145) ;  /* 0xffffc10000007947 */ /* 0x000fea000383ffff */
.L_x_81:
[----:B------:R-:W-:Y:S01]  /*e460*/  IMAD.MOV.U32 R21, RZ, RZ, R9 ;  /* 0x000000ffff157224 */ /* 0x000fe200078e0009 */
[----:B------:R-:W-:Y:S01]  /*e470*/  MOV R20, 0x3 ;  /* 0x0000000300147802 */ /* 0x000fe20000000f00 */
[----:B---3--:R-:W-:Y:S01]  /*e480*/  IMAD.MOV.U32 R3, RZ, RZ, 0x181f ;  /* 0x0000181fff037424 */ /* 0x008fe200078e00ff */
        /* <DEDUP_REMOVED lines=10> */
.L_x_83:
[----:B------:R-:W-:Y:S01]  /*e530*/  IMAD.MOV.U32 R21, RZ, RZ, R5 ;  /* 0x000000ffff157224 */ /* 0x000fe200078e0005 */
[----:B------:R-:W-:Y:S01]  /*e540*/  MOV R20, RZ ;  /* 0x000000ff00147202 */ /* 0x000fe20000000f00 */
[----:B------:R-:W-:Y:S01]  /*e550*/  IMAD.MOV.U32 R3, RZ, RZ, 0x1c1f ;  /* 0x00001c1fff037424 */ /* 0x000fe200078e00ff */
[----:B------:R-:W-:Y:S02]  /*e560*/  MOV R2, 0xe580 ;  /* 0x0000e58000027802 */ /* 0x000fe40000000f00 */
[----:B------:R-:W-:Y:S05]  /*e570*/  CALL.REL.NOINC `($__internal_1_$__cuda_sm70_shflsync_idx_p) ;  /* 0x00000b7000007944 */ /* 0x000fea0003c00000 */
[----:B------:R-:W-:Y:S01]  /*e580*/  MOV R4, R21 ;  /* 0x0000001500047202 */ /* 0x000fe20000000f00 */
[----:B------:R-:W-:Y:S05]  /*e590*/  BRA `(.L_x_147) ;  /* 0xffffc47000007947 */ /* 0x000fea000383ffff */
.L_x_84:
[----:B------:R-:W-:Y:S01]  /*e5a0*/  IMAD.MOV.U32 R21, RZ, RZ, R12 ;  /* 0x000000ffff157224 */ /* 0x000fe200078e000c */
[----:B------:R-:W-:Y:S01]  /*e5b0*/  MOV R20, RZ ;  /* 0x000000ff00147202 */ /* 0x000fe20000000f00 */
[----:B------:R-:W-:Y:S01]  /*e5c0*/  IMAD.MOV.U32 R3, RZ, RZ, 0x1c1f ;  /* 0x00001c1fff037424 */ /* 0x000fe200078e00ff */
[----:B------:R-:W-:Y:S02]  /*e5d0*/  MOV R2, 0xe5f0 ;  /* 0x0000e5f000027802 */ /* 0x000fe40000000f00 */
[----:B-12---:R-:W-:Y:S05]  /*e5e0*/  CALL.REL.NOINC `($__internal_1_$__cuda_sm70_shflsync_idx_p) ;  /* 0x00000b0000007944 */ /* 0x006fea0003c00000 */
[----:B------:R-:W-:Y:S01]  /*e5f0*/  MOV R0, R21 ;  /* 0x0000001500007202 */ /* 0x000fe20000000f00 */
[----:B------:R-:W-:Y:S05]  /*e600*/  BRA `(.L_x_148) ;  /* 0xffffc42000007947 */ /* 0x000fea000383ffff */
.L_x_87:
[----:B------:R-:W-:Y:S01]  /*e610*/  IMAD.MOV.U32 R21, RZ, RZ, R5 ;  /* 0x000000ffff157224 */ /* 0x000fe200078e0005 */
[----:B------:R-:W-:Y:S01]  /*e620*/  MOV R20, 0x1 ;  /* 0x0000000100147802 */ /* 0x000fe20000000f00 */
[----:B----4-:R-:W-:Y:S01]  /*e630*/  IMAD.MOV.U32 R3, RZ, RZ, 0x1c1f ;  /* 0x00001c1fff037424 */ /* 0x010fe200078e00ff */
[----:B------:R-:W-:-:S02]  /*e640*/  MOV R2, 0xe660 ;  /* 0x0000e66000027802 */ /* 0x000fc40000000f00 */
[----:B-123--:R-:W-:Y:S05]  /*e650*/  CALL.REL.NOINC `($__internal_1_$__cuda_sm70_shflsync_idx_p) ;  /* 0x00000a9000007944 */ /* 0x00efea0003c00000 */
        /* <DEDUP_REMOVED lines=8> */
.L_x_91:
[----:B------:R-:W-:Y:S01]  /*e6e0*/  IMAD.MOV.U32 R21, RZ, RZ, R9 ;  /* 0x000000ffff157224 */ /* 0x000fe200078e0009 */
[----:B------:R-:W-:Y:S01]  /*e6f0*/  MOV R20, RZ ;  /* 0x000000ff00147202 */ /* 0x000fe20000000f00 */
[----:B------:R-:W-:Y:S01]  /*e700*/  IMAD.MOV.U32 R3, RZ, RZ, 0x181f ;  /* 0x0000181fff037424 */ /* 0x000fe200078e00ff */
[----:B------:R-:W-:Y:S02]  /*e710*/  MOV R2, 0xe730 ;  /* 0x0000e73000027802 */ /* 0x000fe40000000f00 */
[----:B------:R-:W-:Y:S05]  /*e720*/  CALL.REL.NOINC `($__internal_1_$__cuda_sm70_shflsync_idx_p) ;  /* 0x000009c000007944 */ /* 0x000fea0003c00000 */
[----:B------:R-:W-:Y:S01]  /*e730*/  MOV R8, R21 ;  /* 0x0000001500087202 */ /* 0x000fe20000000f00 */
[----:B------:R-:W-:Y:S05]  /*e740*/  BRA `(.L_x_150) ;  /* 0xffffd95000007947 */ /* 0x000fea000383ffff */
.L_x_92:
[----:B------:R-:W-:Y:S01]  /*e750*/  IMAD.MOV.U32 R21, RZ, RZ, R12 ;  /* 0x000000ffff157224 */ /* 0x000fe200078e000c */
[----:B------:R-:W-:Y:S01]  /*e760*/  MOV R20, RZ ;  /* 0x000000ff00147202 */ /* 0x000fe20000000f00 */
[----:B------:R-:W-:Y:S01]  /*e770*/  IMAD.MOV.U32 R3, RZ, RZ, 0x181f ;  /* 0x0000181fff037424 */ /* 0x000fe200078e00ff */
[----:B------:R-:W-:Y:S02]  /*e780*/  MOV R2, 0xe7a0 ;  /* 0x0000e7a000027802 */ /* 0x000fe40000000f00 */
[----:B-12---:R-:W-:Y:S05]  /*e790*/  CALL.REL.NOINC `($__internal_1_$__cuda_sm70_shflsync_idx_p) ;  /* 0x0000095000007944 */ /* 0x006fea0003c00000 */
[----:B------:R-:W-:Y:S01]  /*e7a0*/  MOV R0, R21 ;  /* 0x0000001500007202 */ /* 0x000fe20000000f00 */
[----:B------:R-:W-:Y:S05]  /*e7b0*/  BRA `(.L_x_151) ;  /* 0xffffd90000007947 */ /* 0x000fea000383ffff */
.L_x_95:
        /* <DEDUP_REMOVED lines=13> */
.L_x_98:
[----:B------:R-:W-:Y:S01]  /*e890*/  IMAD.MOV.U32 R21, RZ, RZ, R9 ;  /* 0x000000ffff157224 */ /* 0x000fe200078e0009 */
[----:B------:R-:W-:Y:S01]  /*e8a0*/  MOV R20, 0x2 ;  /* 0x0000000200147802 */ /* 0x000fe20000000f00 */
[----:B-1----:R-:W-:Y:S01]  /*e8b0*/  IMAD.MOV.U32 R3, RZ, RZ, 0x181f ;  /* 0x0000181fff037424 */ /* 0x002fe200078e00ff */
[----:B------:R-:W-:Y:S02]  /*e8c0*/  MOV R2, 0xe8e0 ;  /* 0x0000e8e000027802 */ /* 0x000fe40000000f00 */
[----:B--234-:R-:W-:Y:S05]  /*e8d0*/  CALL.REL.NOINC `($__internal_1_$__cuda_sm70_shflsync_idx_p) ;  /* 0x0000081000007944 */ /* 0x01cfea0003c00000 */
[----:B------:R-:W-:Y:S01]  /*e8e0*/  MOV R8, R21 ;  /* 0x0000001500087202 */ /* 0x000fe20000000f00 */
[----:B------:R-:W-:Y:S05]  /*e8f0*/  BRA `(.L_x_153) ;  /* 0xffffdaa000007947 */ /* 0x000fea000383ffff */
.L_x_99:
[----:B------:R-:W-:Y:S01]  /*e900*/  IMAD.MOV.U32 R21, RZ, RZ, R12 ;  /* 0x000000ffff157224 */ /* 0x000fe200078e000c */
[----:B------:R-:W-:Y:S01]  /*e910*/  MOV R20, 0x2 ;  /* 0x0000000200147802 */ /* 0x000fe20000000f00 */
[----:B------:R-:W-:Y:S01]  /*e920*/  IMAD.MOV.U32 R3, RZ, RZ, 0x181f ;  /* 0x0000181fff037424 */ /* 0x000fe200078e00ff */
[----:B------:R-:W-:Y:S02]  /*e930*/  MOV R2, 0xe950 ;  /* 0x0000e95000027802 */ /* 0x000fe40000000f00 */
[----:B-1234-:R-:W-:Y:S05]  /*e940*/  CALL.REL.NOINC `($__internal_1_$__cuda_sm70_shflsync_idx_p) ;  /* 0x000007a000007944 */ /* 0x01efea0003c00000 */
[----:B------:R-:W-:Y:S01]  /*e950*/  MOV R0, R21 ;  /* 0x0000001500007202 */ /* 0x000fe20000000f00 */
[----:B------:R-:W-:Y:S05]  /*e960*/  BRA `(.L_x_154) ;  /* 0xffffda5000007947 */ /* 0x000fea000383ffff */
.L_x_102:
[----:B------:R-:W-:Y:S01]  /*e970*/  IMAD.MOV.U32 R21, RZ, RZ, R9 ;  /* 0x000000ffff157224 */ /* 0x000fe200078e0009 */
[----:B------:R-:W-:Y:S01]  /*e980*/  MOV R20, 0x3 ;  /* 0x0000000300147802 */ /* 0x000fe20000000f00 */
[----:B-1----:R-:W-:Y:S01]  /*e990*/  IMAD.MOV.U32 R3, RZ, RZ, 0x181f ;  /* 0x0000181fff037424 */ /* 0x002fe200078e00ff */
[----:B------:R-:W-:-:S02]  /*e9a0*/  MOV R2, 0xe9c0 ;  /* 0x0000e9c000027802 */ /* 0x000fc40000000f00 */
[----:B--234-:R-:W-:Y:S05]  /*e9b0*/  CALL.REL.NOINC `($__internal_1_$__cuda_sm70_shflsync_idx_p) ;  /* 0x0000073000007944 */ /* 0x01cfea0003c00000 */
        /* <DEDUP_REMOVED lines=8> */
.L_x_104:
[----:B------:R-:W-:Y:S01]  /*ea40*/  IMAD.MOV.U32 R21, RZ, RZ, R78 ;  /* 0x000000ffff157224 */ /* 0x000fe200078e004e */
[----:B------:R-:W-:Y:S01]  /*ea50*/  MOV R20, RZ ;  /* 0x000000ff00147202 */ /* 0x000fe20000000f00 */
[----:B------:R-:W-:Y:S01]  /*ea60*/  IMAD.MOV.U32 R3, RZ, RZ, 0x1f ;  /* 0x0000001fff037424 */ /* 0x000fe200078e00ff */
[----:B------:R-:W-:Y:S02]  /*ea70*/  MOV R2, 0xea90 ;  /* 0x0000ea9000027802 */ /* 0x000fe40000000f00 */
[----:B-12---:R-:W-:Y:S05]  /*ea80*/  CALL.REL.NOINC `($__internal_1_$__cuda_sm70_shflsync_idx_p) ;  /* 0x0000066000007944 */ /* 0x006fea0003c00000 */
[----:B------:R-:W-:Y:S01]  /*ea90*/  MOV R9, R21 ;  /* 0x0000001500097202 */ /* 0x000fe20000000f00 */
[----:B------:R-:W-:Y:S05]  /*eaa0*/  BRA `(.L_x_156) ;  /* 0xffffdc8000007947 */ /* 0x000fea000383ffff */
.L_x_105:
[----:B------:R-:W-:Y:S01]  /*eab0*/  IMAD.MOV.U32 R21, RZ, RZ, R78 ;  /* 0x000000ffff157224 */ /* 0x000fe200078e004e */
[----:B------:R-:W-:Y:S01]  /*eac0*/  MOV R20, 0x1 ;  /* 0x0000000100147802 */ /* 0x000fe20000000f00 */
[----:B------:R-:W-:Y:S01]  /*ead0*/  IMAD.MOV.U32 R3, RZ, RZ, 0x1f ;  /* 0x0000001fff037424 */ /* 0x000fe200078e00ff */
[----:B------:R-:W-:Y:S02]  /*eae0*/  MOV R2, 0xeb00 ;  /* 0x0000eb0000027802 */ /* 0x000fe40000000f00 */
[----:B-123--:R-:W-:Y:S05]  /*eaf0*/  CALL.REL.NOINC `($__internal_1_$__cuda_sm70_shflsync_idx_p) ;  /* 0x000005f000007944 */ /* 0x00efea0003c00000 */
[----:B------:R-:W-:Y:S01]  /*eb00*/  MOV R8, R21 ;  /* 0x0000001500087202 */ /* 0x000fe20000000f00 */
[----:B------:R-:W-:Y:S05]  /*eb10*/  BRA `(.L_x_157) ;  /* 0xffffdc3000007947 */ /* 0x000fea000383ffff */
.L_x_106:
[----:B------:R-:W-:Y:S02]  /*eb20*/  MOV R2, 0x1 ;  /* 0x0000000100027802 */ /* 0x000fe40000000f00 */
[----:B------:R-:W-:-:S02]  /*eb30*/  MOV R3, 0xeb50 ;  /* 0x0000eb5000037802 */ /* 0x000fc40000000f00 */
[----:B--234-:R-:W-:Y:S05]  /*eb40*/  CALL.REL.NOINC `($__internal_2_$__cuda_sm70_shflsync_up_p) ;  /* 0x000005f000007944 */ /* 0x01cfea0003c00000 */
[----:B------:R-:W-:Y:S05]  /*eb50*/  BRA `(.L_x_158) ;  /* 0xffffdd1000007947 */ /* 0x000fea000383ffff */
.L_x_107:
[----:B------:R-:W-:Y:S02]  /*eb60*/  MOV R2, 0x2 ;  /* 0x0000000200027802 */ /* 0x000fe40000000f00 */
[----:B------:R-:W-:-:S02]  /*eb70*/  MOV R3, 0xeb90 ;  /* 0x0000eb9000037802 */ /* 0x000fc40000000f00 */
[----:B--23--:R-:W-:Y:S05]  /*eb80*/  CALL.REL.NOINC `($__internal_2_$__cuda_sm70_shflsync_up_p) ;  /* 0x000005b000007944 */ /* 0x00cfea0003c00000 */
        /* <DEDUP_REMOVED lines=24> */
.L_x_111:
[----:B------:R-:W-:Y:S02]  /*ed10*/  MOV R2, 0x1 ;  /* 0x0000000100027802 */ /* 0x000fe40000000f00 */
[----:B------:R-:W-:Y:S02]  /*ed20*/  MOV R3, 0xed40 ;  /* 0x0000ed4000037802 */ /* 0x000fe40000000f00 */
[----:B------:R-:W-:Y:S05]  /*ed30*/  CALL.REL.NOINC `($__internal_2_$__cuda_sm70_shflsync_up_p) ;  /* 0x0000040000007944 */ /* 0x000fea0003c00000 */
[----:B------:R-:W-:Y:S01]  /*ed40*/  MOV R2, R4 ;  /* 0x0000000400027202 */ /* 0x000fe20000000f00 */
[----:B------:R-:W-:Y:S05]  /*ed50*/  BRA `(.L_x_160) ;  /* 0xffffdd6000007947 */ /* 0x000fea000383ffff */
.L_x_112:
[----:B------:R-:W-:Y:S02]  /*ed60*/  MOV R2, 0x2 ;  /* 0x0000000200027802 */ /* 0x000fe40000000f00 */
[----:B------:R-:W-:Y:S02]  /*ed70*/  MOV R3, 0xed90 ;  /* 0x0000ed9000037802 */ /* 0x000fe40000000f00 */
        /* <DEDUP_REMOVED lines=25> */
.L_x_114:
[----:B------:R-:W-:Y:S02]  /*ef10*/  SEL R0, RZ, 0x1, P0 ;  /* 0x00000001ff007807 */ /* 0x000fe40000000000 */
[----:B------:R-:W-:Y:S02]  /*ef20*/  MOV R2, 0xef40 ;  /* 0x0000ef4000027802 */ /* 0x000fe40000000f00 */
[----:B-1----:R-:W-:Y:S05]  /*ef30*/  CALL.REL.NOINC `($__internal_3_$__cuda_sm70_votesync_ballot) ;  /* 0x0000027000007944 */ /* 0x002fea0003c00000 */
[----:B------:R-:W-:Y:S05]  /*ef40*/  BRA `(.L_x_162) ;  /* 0xffffdd0000007947 */ /* 0x000fea000383ffff */
.L_x_115:
[----:B------:R-:W-:Y:S01]  /*ef50*/  IMAD.MOV.U32 R21, RZ, RZ, R6 ;  /* 0x000000ffff157224 */ /* 0x000fe200078e0006 */
[----:B---3--:R-:W-:Y:S01]  /*ef60*/  MOV R20, R11 ;  /* 0x0000000b00147202 */ /* 0x008fe20000000f00 */
[----:B------:R-:W-:Y:S01]  /*ef70*/  IMAD.MOV.U32 R3, RZ, RZ, 0x1f ;  /* 0x0000001fff037424 */ /* 0x000fe200078e00ff */
[----:B------:R-:W-:Y:S02]  /*ef80*/  MOV R2, 0xefa0 ;  /* 0x0000efa000027802 */ /* 0x000fe40000000f00 */
[----:B-12---:R-:W-:Y:S05]  /*ef90*/  CALL.REL.NOINC `($__internal_1_$__cuda_sm70_shflsync_idx_p) ;  /* 0x0000015000007944 */ /* 0x006fea0003c00000 */
[----:B------:R-:W-:Y:S01]  /*efa0*/  IMAD.MOV.U32 R6, RZ, RZ, R21 ;  /* 0x000000ffff067224 */ /* 0x000fe200078e0015 */
[----:B------:R-:W-:Y:S01]  /*efb0*/  MOV R20, R11 ;  /* 0x0000000b00147202 */ /* 0x000fe20000000f00 */
[----:B------:R-:W-:Y:S01]  /*efc0*/  IMAD.MOV.U32 R21, RZ, RZ, R7 ;  /* 0x000000ffff157224 */ /* 0x000fe200078e0007 */
[----:B------:R-:W-:Y:S02]  /*efd0*/  MOV R3, 0x1f ;  /* 0x0000001f00037802 */ /* 0x000fe40000000f00 */
[----:B------:R-:W-:-:S02]  /*efe0*/  MOV R2, 0xf000 ;  /* 0x0000f00000027802 */ /* 0x000fc40000000f00 */
[----:B------:R-:W-:Y:S05]  /*eff0*/  CALL.REL.NOINC `($__internal_1_$__cuda_sm70_shflsync_idx_p) ;  /* 0x000000f000007944 */ /* 0x000fea0003c00000 */
[----:B------:R-:W-:Y:S01]  /*f000*/  MOV R7, R21 ;  /* 0x0000001500077202 */ /* 0x000fe20000000f00 */
[----:B------:R-:W-:Y:S05]  /*f010*/  BRA `(.L_x_163) ;  /* 0xffffdc7000007947 */ /* 0x000fea000383ffff */
.L_x_118:
[----:B------:R-:W-:Y:S01]  /*f020*/  IMAD.MOV.U32 R21, RZ, RZ, R4 ;  /* 0x000000ffff157224 */ /* 0x000fe200078e0004 */
[----:B------:R-:W-:Y:S01]  /*f030*/  MOV R20, R0 ;  /* 0x0000000000147202 */ /* 0x000fe20000000f00 */
[----:B------:R-:W-:Y:S01]  /*f040*/  IMAD.MOV.U32 R3, RZ, RZ, 0x1f ;  /* 0x0000001fff037424 */ /* 0x000fe200078e00ff */
[----:B------:R-:W-:-:S02]  /*f050*/  MOV R2, 0xf070 ;  /* 0x0000f07000027802 */ /* 0x000fc40000000f00 */
[----:B-1-34-:R-:W-:Y:S05]  /*f060*/  CALL.REL.NOINC `($__internal_1_$__cuda_sm70_shflsync_idx_p) ;  /* 0x0000008000007944 */ /* 0x01afea0003c00000 */
[----:B------:R-:W-:Y:S01]  /*f070*/  MOV R10, R21 ;  /* 0x00000015000a7202 */ /* 0x000fe20000000f00 */
[----:B------:R-:W-:Y:S05]  /*f080*/  BRA `(.L_x_117) ;  /* 0xffffdc6000007947 */ /* 0x000fea000383ffff */
        .weak           $__internal_0_$__cuda_sm70_shflsync_bfly_p
        .type           $__internal_0_$__cuda_sm70_shflsync_bfly_p,@function
        .size           $__internal_0_$__cuda_sm70_shflsync_bfly_p,($__internal_1_$__cuda_sm70_shflsync_idx_p - $__internal_0_$__cuda_sm70_shflsync_bfly_p)
$__internal_0_$__cuda_sm70_shflsync_bfly_p:
[----:B------:R-:W-:Y:S02]  /*f090*/  MOV R16, 0xffffffff ;  /* 0xffffffff00107802 */ /* 0x000fe40000000f00 */
[----:B------:R-:W-:-:S02]  /*f0a0*/  MOV R3, 0x1f ;  /* 0x0000001f00037802 */ /* 0x000fc40000000f00 */
[----:B------:R-:W-:Y:S04]  /*f0b0*/  WARPSYNC R16 ;  /* 0x0000001000007348 */ /* 0x000fe80003800000 */
[----:B------:R1:W2:Y:S02]  /*f0c0*/  SHFL.BFLY PT, R0, R4, R0, R3 ;  /* 0x0c00000004007389 */ /* 0x0002a400000e0003 */
[----:B-1----:R-:W-:-:S04]  /*f0d0*/  MOV R3, 0x0 ;  /* 0x0000000000037802 */ /* 0x002fc80000000f00 */
[----:B--2---:R-:W-:Y:S05]  /*f0e0*/  RET.REL.NODEC R2 `(_ZN7cutlass13device_kernelIN5flash19enable_sm80_to_sm89INS1_16FlashAttnFwdSm80INS1_25CollectiveMainloopFwdSm80ILi8ELi1ELb0EN4cute5tupleIJNS5_1CILi128EEENS7_ILi64EEENS7_ILi192EEEEEELi192ENS_6half_tEfNS_4arch4Sm80ELb0ELb0ELb1ELb1ELb1ELb0ELb1ELb1EEENS1_21CollectiveEpilogueFwdINS6_IJS8_SA_S9_EEENS6_IJNS7_ILi1EEESI_SI_EEESC_SE_Li256ELb1ELb1ELb1ELb0EEENS1_36VarlenDynamicPersistentTileSchedulerILi128ELi64ELi256ELi256ELb1ELb1ELb0ELb0ELb1ELb1EEEEEEEEEvNT_6ParamsE) ;  /* 0xffff0f1002007950 */ /* 0x004fea0003c3ffff */
        .weak           $__internal_1_$__cuda_sm70_shflsync_idx_p
        .type           $__internal_1_$__cuda_sm70_shflsync_idx_p,@function
        .size           $__internal_1_$__cuda_sm70_shflsync_idx_p,($__internal_2_$__cuda_sm70_shflsync_up_p - $__internal_1_$__cuda_sm70_shflsync_idx_p)
$__internal_1_$__cuda_sm70_shflsync_idx_p:
[----:B------:R-:W-:-:S04]  /*f0f0*/  MOV R23, 0xffffffff ;  /* 0xffffffff00177802 */ /* 0x000fc80000000f00 */
[----:B------:R-:W-:Y:S04]  /*f100*/  WARPSYNC R23 ;  /* 0x0000001700007348 */ /* 0x000fe80003800000 */
[----:B------:R1:W2:Y:S02]  /*f110*/  SHFL.IDX PT, R21, R21, R20, R3 ;  /* 0x0000001415157389 */ /* 0x0002a400000e0003 */
[----:B-1----:R-:W-:-:S04]  /*f120*/  MOV R3, 0x0 ;  /* 0x0000000000037802 */ /* 0x002fc80000000f00 */
[----:B--2---:R-:W-:Y:S05]  /*f130*/  RET.REL.NODEC R2 `(_ZN7cutlass13device_kernelIN5flash19enable_sm80_to_sm89INS1_16FlashAttnFwdSm80INS1_25CollectiveMainloopFwdSm80ILi8ELi1ELb0EN4cute5tupleIJNS5_1CILi128EEENS7_ILi64EEENS7_ILi192EEEEEELi192ENS_6half_tEfNS_4arch4Sm80ELb0ELb0ELb1ELb1ELb1ELb0ELb1ELb1EEENS1_21CollectiveEpilogueFwdINS6_IJS8_SA_S9_EEENS6_IJNS7_ILi1EEESI_SI_EEESC_SE_Li256ELb1ELb1ELb1ELb0EEENS1_36VarlenDynamicPersistentTileSchedulerILi128ELi64ELi256ELi256ELb1ELb1ELb0ELb0ELb1ELb1EEEEEEEEEvNT_6ParamsE) ;  /* 0xffff0ec002007950 */ /* 0x004fea0003c3ffff */
        .weak           $__internal_2_$__cuda_sm70_shflsync_up_p
        .type           $__internal_2_$__cuda_sm70_shflsync_up_p,@function
        .size           $__internal_2_$__cuda_sm70_shflsync_up_p,($__internal_3_$__cuda_sm70_votesync_ballot - $__internal_2_$__cuda_sm70_shflsync_up_p)
$__internal_2_$__cuda_sm70_shflsync_up_p:
[----:B------:R-:W-:Y:S02]  /*f140*/  IMAD.MOV.U32 R4, RZ, RZ, RZ ;  /* 0x000000ffff047224 */ /* 0x000fe400078e00ff */
[----:B------:R-:W-:-:S04]  /*f150*/  IMAD.MOV.U32 R11, RZ, RZ, -0x1 ;  /* 0xffffffffff0b7424 */ /* 0x000fc800078e00ff */
[----:B------:R-:W-:Y:S04]  /*f160*/  WARPSYNC R11 ;  /* 0x0000000b00007348 */ /* 0x000fe80003800000 */
[----:B------:R1:W2:Y:S02]  /*f170*/  SHFL.UP PT, R4, R0, R2, R4 ;  /* 0x0400000200047389 */ /* 0x0002a400000e0004 */
[----:B-1----:R-:W-:Y:S02]  /*f180*/  MOV R2, R3 ;  /* 0x0000000300027202 */ /* 0x002fe40000000f00 */
[----:B------:R-:W-:-:S04]  /*f190*/  MOV R3, 0x0 ;  /* 0x0000000000037802 */ /* 0x000fc80000000f00 */
[----:B--2---:R-:W-:Y:S05]  /*f1a0*/  RET.REL.NODEC R2 `(_ZN7cutlass13device_kernelIN5flash19enable_sm80_to_sm89INS1_16FlashAttnFwdSm80INS1_25CollectiveMainloopFwdSm80ILi8ELi1ELb0EN4cute5tupleIJNS5_1CILi128EEENS7_ILi64EEENS7_ILi192EEEEEELi192ENS_6half_tEfNS_4arch4Sm80ELb0ELb0ELb1ELb1ELb1ELb0ELb1ELb1EEENS1_21CollectiveEpilogueFwdINS6_IJS8_SA_S9_EEENS6_IJNS7_ILi1EEESI_SI_EEESC_SE_Li256ELb1ELb1ELb1ELb0EEENS1_36VarlenDynamicPersistentTileSchedulerILi128ELi64ELi256ELi256ELb1ELb1ELb0ELb0ELb1ELb1EEEEEEEEEvNT_6ParamsE) ;  /* 0xffff0e5002007950 */ /* 0x004fea0003c3ffff */
        .weak           $__internal_3_$__cuda_sm70_votesync_ballot
        .type           $__internal_3_$__cuda_sm70_votesync_ballot,@function
        .size           $__internal_3_$__cuda_sm70_votesync_ballot,(.L_x_3086 - $__internal_3_$__cuda_sm70_votesync_ballot)
$__internal_3_$__cuda_sm70_votesync_ballot:
[----:B------:R-:W-:Y:S01]  /*f1b0*/  ISETP.NE.U32.AND P0, PT, R0, 0x1, PT ;  /* 0x000000010000780c */ /* 0x000fe20003f05070 */
[----:B------:R-:W-:-:S04]  /*f1c0*/  IMAD.MOV.U32 R3, RZ, RZ, -0x1 ;  /* 0xffffffffff037424 */ /* 0x000fc800078e00ff */
[----:B------:R-:W-:Y:S08]  /*f1d0*/  WARPSYNC R3 ;  /* 0x0000000300007348 */ /* 0x000ff00003800000 */
[----:B------:R-:W-:-:S04]  /*f1e0*/  VOTE.ANY R0, PT, !P0 ;  /* 0x0000000000007806 */ /* 0x000fc800040e0100 */
[----:B------:R-:W-:Y:S01]  /*f1f0*/  LOP3.LUT R0, R0, R3, RZ, 0xc0, !PT ;  /* 0x0000000300007212 */ /* 0x000fe200078ec0ff */
[----:B------:R-:W-:-:S04]  /*f200*/  IMAD.MOV.U32 R3, RZ, RZ, 0x0 ;  /* 0x00000000ff037424 */ /* 0x000fc800078e00ff */
[----:B------:R-:W-:Y:S05]  /*f210*/  RET.REL.NODEC R2 `(_ZN7cutlass13device_kernelIN5flash19enable_sm80_to_sm89INS1_16FlashAttnFwdSm80INS1_25CollectiveMainloopFwdSm80ILi8ELi1ELb0EN4cute5tupleIJNS5_1CILi128EEENS7_ILi64EEENS7_ILi192EEEEEELi192ENS_6half_tEfNS_4arch4Sm80ELb0ELb0ELb1ELb1ELb1ELb0ELb1ELb1EEENS1_21CollectiveEpilogueFwdINS6_IJS8_SA_S9_EEENS6_IJNS7_ILi1EEESI_SI_EEESC_SE_Li256ELb1ELb1ELb1ELb0EEENS1_36VarlenDynamicPersistentTileSchedulerILi128ELi64ELi256ELi256ELb1ELb1ELb0ELb0ELb1ELb1EEEEEEEEEvNT_6ParamsE) ;  /* 0xffff0de002007950 */ /* 0x000fea0003c3ffff */
.L_x_164:
        /* <DEDUP_REMOVED lines=14> */
.L_x_3086:


//--------------------- .text._ZN7cutlass13device_kernelIN5flash19enable_sm80_to_sm89INS1_16FlashAttnFwdSm80INS1_25CollectiveMainloopFwdSm80ILi8ELi1ELb0EN4cute5tupleIJNS5_1CILi128EEENS7_ILi64EEENS7_ILi192EEEEEELi192ENS_6half_tEfNS_4arch4Sm80ELb0ELb0ELb1ELb1ELb1ELb1ELb1ELb1EEENS1_21CollectiveEpilogueFwdINS6_IJS8_SA_S9_EEENS6_IJNS7_ILi1EEESI_SI_EEESC_SE_Li256ELb1ELb1ELb1ELb0EEENS1_36VarlenDynamicPersistentTileSchedulerILi128ELi64ELi256ELi256ELb1ELb1ELb0ELb0ELb1ELb1EEEEEEEEEvNT_6ParamsE --------------------------
	.section	.text._ZN7cutlass13device_kernelIN5flash19enable_sm80_to_sm89INS1_16FlashAttnFwdSm80INS1_25CollectiveMainloopFwdSm80ILi8ELi1ELb0EN4cute5tupleIJNS5_1CILi128EEENS7_ILi64EEENS7_ILi192EEEEEELi192ENS_6half_tEfNS_4arch4Sm80ELb0ELb0ELb1ELb1ELb1ELb1ELb1ELb1EEENS1_21CollectiveEpilogueFwdINS6_IJS8_SA_S9_EEENS6_IJNS7_ILi1EEESI_SI_EEESC_SE_Li256ELb1ELb1ELb1ELb0EEENS1_36VarlenDynamicPersistentTileSchedulerILi128ELi64ELi256ELi256ELb1ELb1ELb0ELb0ELb1ELb1EEEEEEEEEvNT_6ParamsE,"ax",@progbits
	.sectioninfo	@"SHI_REGISTERS=255"
	.align	128
.text._ZN7cutlass13device_kernelIN5flash19enable_sm80_to_sm89INS1_16FlashAttnFwdSm80INS1_25CollectiveMainloopFwdSm80ILi8ELi1ELb0EN4cute5tupleIJNS5_1CILi128EEENS7_ILi64EEENS7_ILi192EEEEEELi192ENS_6half_tEfNS_4arch4Sm80ELb0ELb0ELb1ELb1ELb1ELb1ELb1ELb1EEENS1_21CollectiveEpilogueFwdINS6_IJS8_SA_S9_EEENS6_IJNS7_ILi1EEESI_SI_EEESC_SE_Li256ELb1ELb1ELb1ELb0EEENS1_36VarlenDynamicPersistentTileSchedulerILi128ELi64ELi256ELi256ELb1ELb1ELb0ELb0ELb1ELb1EEEEEEEEEvNT_6ParamsE:
        .type           _ZN7cutlass13device_kernelIN5flash19enable_sm80_to_sm89INS1_16FlashAttnFwdSm80INS1_25CollectiveMainloopFwdSm80ILi8ELi1ELb0EN4cute5tupleIJNS5_1CILi128EEENS7_ILi64EEENS7_ILi192EEEEEELi192ENS_6half_tEfNS_4arch4Sm80ELb0ELb0ELb1ELb1ELb1ELb1ELb1ELb1EEENS1_21CollectiveEpilogueFwdINS6_IJS8_SA_S9_EEENS6_IJNS7_ILi1EEESI_SI_EEESC_SE_Li256ELb1ELb1ELb1ELb0EEENS1_36VarlenDynamicPersistentTileSchedulerILi128ELi64ELi256ELi256ELb1ELb1ELb0ELb0ELb1ELb1EEEEEEEEEvNT_6ParamsE,@function
        .size           _ZN7cutlass13device_kernelIN5flash19enable_sm80_to_sm89INS1_16FlashAttnFwdSm80INS1_25CollectiveMainloopFwdSm80ILi8ELi1ELb0EN4cute5tupleIJNS5_1CILi128EEENS7_ILi64EEENS7_ILi192EEEEEELi192ENS_6half_tEfNS_4arch4Sm80ELb0ELb0ELb1ELb1ELb1ELb1ELb1ELb1EEENS1_21CollectiveEpilogueFwdINS6_IJS8_SA_S9_EEENS6_IJNS7_ILi1EEESI_SI_EEESC_SE_Li256ELb1ELb1ELb1ELb0EEENS1_36VarlenDynamicPersistentTileSchedulerILi128ELi64ELi256ELi256ELb1ELb1ELb0ELb0ELb1ELb1EEEEEEEEEvNT_6ParamsE,(.L_x_3091 - _ZN7cutlass13device_kernelIN5flash19enable_sm80_to_sm89INS1_16FlashAttnFwdSm80INS1_25CollectiveMainloopFwdSm80ILi8ELi1ELb0EN4cute5tupleIJNS5_1CILi128EEENS7_ILi64EEENS7_ILi192EEEEEELi192ENS_6half_tEfNS_4arch4Sm80ELb0ELb0ELb1ELb1ELb1ELb1ELb1ELb1EEENS1_21CollectiveEpilogueFwdINS6_IJS8_SA_S9_EEENS6_IJNS7_ILi1EEESI_SI_EEESC_SE_Li256ELb1ELb1ELb1ELb0EEENS1_36VarlenDynamicPersistentTileSchedulerILi128ELi64ELi256ELi256ELb1ELb1ELb0ELb0ELb1ELb1EEEEEEEEEvNT_6ParamsE)
        .other          _ZN7cutlass13device_kernelIN5flash19enable_sm80_to_sm89INS1_16FlashAttnFwdSm80INS1_25CollectiveMainloopFwdSm80ILi8ELi1ELb0EN4cute5tupleIJNS5_1CILi128EEENS7_ILi64EEENS7_ILi192EEEEEELi192ENS_6half_tEfNS_4arch4Sm80ELb0ELb0ELb1ELb1ELb1ELb1ELb1ELb1EEENS1_21CollectiveEpilogueFwdINS6_IJS8_SA_S9_EEENS6_IJNS7_ILi1EEESI_SI_EEESC_SE_Li256ELb1ELb1ELb1ELb0EEENS1_36VarlenDynamicPersistentTileSchedulerILi128ELi64ELi256ELi256ELb1ELb1ELb0ELb0ELb1ELb1EEEEEEEEEvNT_6ParamsE,@"STO_CUDA_ENTRY STV_DEFAULT"
_ZN7cutlass13device_kernelIN5flash19enable_sm80_to_sm89INS1_16FlashAttnFwdSm80INS1_25CollectiveMainloopFwdSm80ILi8ELi1ELb0EN4cute5tupleIJNS5_1CILi128EEENS7_ILi64EEENS7_ILi192EEEEEELi192ENS_6half_tEfNS_4arch4Sm80ELb0ELb0ELb1ELb1ELb1ELb1ELb1ELb1EEENS1_21CollectiveEpilogueFwdINS6_IJS8_SA_S9_EEENS6_IJNS7_ILi1EEESI_SI_EEESC_SE_Li256ELb1ELb1ELb1ELb0EEENS1_36VarlenDynamicPersistentTileSchedulerILi128ELi64ELi256ELi256ELb1ELb1ELb0ELb0ELb1ELb1EEEEEEEEEvNT_6ParamsE:
[----:B------:R-:W-:Y:S02]  /*0000*/  MOV R1, c[0x0][0x28] ;  /* 0x00000a0000017a02 */ /* 0x000fe40000000f00 */
[----:B------:R-:W1:Y:S01]  /*0010*/  S2R R2, SR_TID.X ;  /* 0x0000000000027919 */ /* 0x000e620000002100 */
[----:B------:R-:W-:Y:S01]  /*0020*/  ULDC.64 UR10, c[0x0][0x118] ;  /* 0x00004600000a7ab9 */ /* 0x000fe20000000a00 */
[----:B------:R-:W-:Y:S02]  /*0030*/  IADD3 R1, R1, -0x60, RZ ;  /* 0xffffffa001017810 */ /* 0x000fe40007ffe0ff */
[----:B-1----:R-:W-:-:S06]  /*0040*/  SHF.R.U32.HI R0, RZ, 0x5, R2 ;  /* 0x00000005ff007819 */ /* 0x002fcc0000011602 */
[----:B------:R-:W1:Y:S02]  /*0050*/  SHFL.IDX PT, R0, R0, RZ, 0x1f ;  /* 0x00001fff00007589 */ /* 0x000e6400000e0000 */
[----:B-1----:R-:W1:Y:S02]  /*0060*/  R2UR UR9, R0 ;  /* 0x00000000000973c2 */ /* 0x002e6400000e0000 */
[----:B-1----:R-:W-:-:S13]  /*0070*/  ISETP.NE.AND P0, PT, RZ, UR9, PT ;  /* 0x00000009ff007c0c */ /* 0x002fda000bf05270 */
[----:B------:R-:W-:Y:S06]  /*0080*/  @P0 BAR.SYNC.DEFER_BLOCKING 0x5, 0x100 ;  /* 0x0144000000000b1d */ /* 0x000fec0000010000 */
[----:B------:R-:W1:Y:S04]  /*0090*/  @P0 LDS.128 R236, [0x18100] ;  /* 0x01810000ffec0984 */ /* 0x000e680000000c00 */
[----:B------:R-:W-:Y:S06]  /*00a0*/  @P0 BAR.ARV 0x4, 0x100 ;  /* 0x0104000000000b1d */ /* 0x000fec0000002000 */
[----:B------:R-:W-:Y:S05]  /*00b0*/  @P0 BRA `(.L_x_165) ;  /* 0x00000a7000000947 */ /* 0x000fea0003800000 */
[----:B------:R-:W-:Y:S01]  /*00c0*/  LOP3.LUT R14, R2, 0x1f, RZ, 0xc0, !PT ;  /* 0x0000001f020e7812 */ /* 0x000fe200078ec0ff */
        /* <DEDUP_REMOVED lines=8> */
[----:B------:R-:W2:Y:S04]  /*0150*/  @!P0 LDG.E R8, [R4.64] ;  /* 0x0000000a04088981 */ /* 0x000ea8000c1e1900 */
[----:B------:R-:W2:Y:S01]  /*0160*/  @!P0 LDG.E R7, [R2.64] ;  /* 0x0000000a02078981 */ /* 0x000ea2000c1e1900 */
[C---:B------:R-:W-:Y:S01]  /*0170*/  ISETP.NE.AND P5, PT, R14.reuse, RZ, PT ;  /* 0x000000ff0e00720c */ /* 0x040fe20003fa5270 */
[----:B------:R-:W3:Y:S01]  /*0180*/  S2UR UR4, SR_CTAID.X ;  /* 0x00000000000479c3 */ /* 0x000ee20000002500 */
[C---:B------:R-:W-:Y:S02]  /*0190*/  ISETP.GE.U32.AND P4, PT, R14.reuse, 0x2, PT ;  /* 0x000000020e00780c */ /* 0x040fe40003f86070 */
[----:B------:R-:W-:-:S02]  /*01a0*/  ISETP.GE.U32.AND P3, PT, R14, 0x4, PT ;  /* 0x000000040e00780c */ /* 0x000fc40003f66070 */
[C---:B------:R-:W-:Y:S02]  /*01b0*/  ISETP.GE.U32.AND P2, PT, R14.reuse, 0x8, PT ;  /* 0x000000080e00780c */ /* 0x040fe40003f46070 */
[----:B------:R-:W-:Y:S01]  /*01c0*/  ISETP.GE.U32.AND P1, PT, R14, 0x10, PT ;  /* 0x000000100e00780c */ /* 0x000fe20003f26070 */
[----:B--2---:R-:W-:-:S05]  /*01d0*/  IMAD R4, R8, R7, RZ ;  /* 0x0000000708047224 */ /* 0x004fca00078e02ff */
[----:B------:R-:W2:Y:S02]  /*01e0*/  SHFL.UP PT, R0, R4, 0x1, RZ ;  /* 0x0420000004007989 */ /* 0x000ea400000e00ff */
[----:B--2---:R-:W-:-:S05]  /*01f0*/  SEL R0, R0, RZ, P5 ;  /* 0x000000ff00007207 */ /* 0x004fca0002800000 */
[----:B------:R-:W-:-:S05]  /*0200*/  IMAD.IADD R4, R4, 0x1, R0 ;  /* 0x0000000104047824 */ /* 0x000fca00078e0200 */
        /* <DEDUP_REMOVED lines=12> */
[----:B------:R-:W2:Y:S02]  /*02d0*/  SHFL.IDX PT, R6, R4, 0x1f, 0x1f ;  /* 0x03e01f0004067f89 */ /* 0x000ea400000e0000 */
[----:B--2---:R-:W-:-:S04]  /*02e0*/  IMAD R6, R6, c[0x0][0x538], RZ ;  /* 0x00014e0006067a24 */ /* 0x004fc800078e02ff */
[----:B------:R-:W-:Y:S01]  /*02f0*/  IMAD.MOV.U32 R0, RZ, RZ, R6 ;  /* 0x000000ffff007224 */ /* 0x000fe200078e0006 */
[----:B---3--:R-:W-:-:S13]  /*0300*/  ISETP.GT.AND P0, PT, R6, UR4, PT ;  /* 0x0000000406007c0c */ /* 0x008fda000bf04270 */
[----:B------:R-:W-:Y:S05]  /*0310*/  @P0 BRA `(.L_x_166) ;  /* 0x0000027000000947 */ /* 0x000fea0003800000 */
[----:B------:R-:W-:Y:S02]  /*0320*/  MOV R6, R0 ;  /* 0x0000000000067202 */ /* 0x000fe40000000f00 */
[----:B------:R-:W-:-:S04]  /*0330*/  MOV R9, RZ ;  /* 0x000000ff00097202 */ /* 0x000fc80000000f00 */
.L_x_170:
        /* <DEDUP_REMOVED lines=12> */
[----:B------:R-:W2:Y:S04]  /*0400*/  @!P0 LDG.E R8, [R4.64] ;  /* 0x0000000a04088981 */ /* 0x000ea8000c1e1900 */
[----:B------:R-:W2:Y:S02]  /*0410*/  @!P0 LDG.E R7, [R2.64] ;  /* 0x0000000a02078981 */ /* 0x000ea4000c1e1900 */
[----:B--2---:R-:W-:Y:S01]  /*0420*/  IMAD R5, R8, R7, RZ ;  /* 0x0000000708057224 */ /* 0x004fe200078e02ff */
[----:B------:R-:W-:Y:S05]  /*0430*/  BRA.DIV ~URZ, `(.L_x_168) ;  /* 0x000184827f007947 */ /* 0x000fea000b800000 */
[----:B------:R2:W3:Y:S02]  /*0440*/  SHFL.UP PT, R0, R5, 0x1, RZ ;  /* 0x0420000005007989 */ /* 0x0004e400000e00ff */
.L_x_336:
[----:B---3--:R-:W-:-:S04]  /*0450*/  SEL R0, R0, RZ, P5 ;  /* 0x000000ff00007207 */ /* 0x008fc80002800000 */
[----:B--2---:R-:W-:Y:S01]  /*0460*/  IADD3 R5, R5, R0, RZ ;  /* 0x0000000005057210 */ /* 0x004fe20007ffe0ff */
[----:B------:R-:W-:Y:S05]  /*0470*/  BRA.DIV ~URZ, `(.L_x_169) ;  /* 0x000184a27f007947 */ /* 0x000fea000b800000 */
        /* <DEDUP_REMOVED lines=12> */
[----:B------:R2:W3:Y:S02]  /*0540*/  SHFL.IDX PT, R0, R4, 0x1f, 0x1f ;  /* 0x03e01f0004007f89 */ /* 0x0004e400000e0000 */
.L_x_337:
[----:B---3--:R-:W-:-:S05]  /*0550*/  IMAD R0, R0, c[0x0][0x538], RZ ;  /* 0x00014e0000007a24 */ /* 0x008fca00078e02ff */
[----:B------:R-:W-:-:S04]  /*0560*/  IADD3 R6, R0, R6, RZ ;  /* 0x0000000600067210 */ /* 0x000fc80007ffe0ff */
[----:B------:R-:W-:-:S13]  /*0570*/  ISETP.GT.AND P0, PT, R6, UR4, PT ;  /* 0x0000000406007c0c */ /* 0x000fda000bf04270 */
[----:B-12---:R-:W-:Y:S05]  /*0580*/  @!P0 BRA `(.L_x_170) ;  /* 0xfffffdb000008947 */ /* 0x006fea000383ffff */
.L_x_166:
[----:B------:R-:W-:-:S05]  /*0590*/  IADD3 R12, -R0, R6, RZ ;  /* 0x00000006000c7210 */ /* 0x000fca0007ffe1ff */
[----:B------:R-:W-:-:S05]  /*05a0*/  IMAD R0, R4, c[0x0][0x538], R12 ;  /* 0x00014e0004007a24 */ /* 0x000fca00078e020c */
[----:B------:R-:W-:Y:S01]  /*05b0*/  ISETP.GT.AND P0, PT, R0, UR4, PT ;  /* 0x0000000400007c0c */ /* 0x000fe2000bf04270 */
[----:B------:R-:W-:-:S12]  /*05c0*/  BRA.DIV ~URZ, `(.L_x_171) ;  /* 0x000185027f007947 */ /* 0x000fd8000b800000 */
[----:B------:R-:W-:-:S04]  /*05d0*/  VOTE.ANY R5, PT, !P0 ;  /* 0x0000000000057806 */ /* 0x000fc800040e0100 */
.L_x_338:
[----:B------:R2:W3:Y:S01]  /*05e0*/  POPC R13, R5 ;  /* 0x00000005000d7309 */ /* 0x0004e20000000000 */
[----:B------:R-:W-:Y:S05]  /*05f0*/  BRA.DIV ~URZ, `(.L_x_172) ;  /* 0x000185227f007947 */ /* 0x000fea000b800000 */
[----:B---3--:R3:W4:Y:S01]  /*0600*/  SHFL.IDX PT, R11, R8, R13, 0x1f ;  /* 0x00001f0d080b7589 */ /* 0x00872200000e0000 */
[----:B------:R-:W-:-:S03]  /*0610*/  MOV R6, RZ ;  /* 0x000000ff00067202 */ /* 0x000fc60000000f00 */
[----:B------:R3:W2:Y:S04]  /*0620*/  SHFL.IDX PT, R10, R7, R13, 0x1f ;  /* 0x00001f0d070a7589 */ /* 0x0006a800000e0000 */
.L_x_339:
[----:B------:R-:W-:Y:S01]  /*0630*/  ISETP.NE.AND P0, PT, R5, RZ, PT ;  /* 0x000000ff0500720c */ /* 0x000fe20003f05270 */
[----:B------:R-:W-:-:S12]  /*0640*/  BSSY B0, `(.L_x_173) ;  /* 0x0000005000007945 */ /* 0x000fd80003800000 */
[----:B------:R-:W-:Y:S05]  /*0650*/  @!P0 BRA `(.L_x_174) ;  /* 0x0000003000008947 */ /* 0x000fea0003800000 */
[----:B------:R-:W-:Y:S01]  /*0660*/  IADD3 R28, R13, -0x1, RZ ;  /* 0xffffffff0d1c7810 */ /* 0x000fe20007ffe0ff */
[----:B------:R-:W-:Y:S05]  /*0670*/  BRA.DIV ~URZ, `(.L_x_175) ;  /* 0x000185827f007947 */ /* 0x000fea000b800000 */
[----:B------:R3:W4:Y:S02]  /*0680*/  SHFL.IDX PT, R6, R4, R28, 0x1f ;  /* 0x00001f1c04067589 */ /* 0x00072400000e0000 */
.L_x_174:
[----:B------:R-:W-:Y:S05]  /*0690*/  BSYNC B0 ;  /* 0x0000000000007941 */ /* 0x000fea0003800000 */
.L_x_173:
[----:B----4-:R-:W-:Y:S01]  /*06a0*/  IABS R0, R11 ;  /* 0x0000000b00007213 */ /* 0x010fe20000000000 */
[----:B-1----:R-:W-:Y:S02]  /*06b0*/  IMAD R236, R6, c[0x0][0x538], R12 ;  /* 0x00014e0006ec7a24 */ /* 0x002fe400078e020c */
[----:B------:R-:W-:Y:S02]  /*06c0*/  IMAD.IADD R239, R13, 0x1, R9 ;  /* 0x000000010def7824 */ /* 0x000fe400078e0209 */
[----:B--2---:R-:W-:Y:S01]  /*06d0*/  IMAD.MOV.U32 R5, RZ, RZ, R0 ;  /* 0x000000ffff057224 */ /* 0x004fe200078e0000 */
[----:B------:R-:W-:Y:S02]  /*06e0*/  IABS R0, R10 ;  /* 0x0000000a00007213 */ /* 0x000fe40000000000 */
[----:B------:R-:W-:Y:S01]  /*06f0*/  IADD3 R12, -R236, UR4, RZ ;  /* 0x00000004ec0c7c10 */ /* 0x000fe2000fffe1ff */
[----:B------:R-:W1:Y:S02]  /*0700*/  I2F.RP R2, R5 ;  /* 0x0000000500027306 */ /* 0x000e640000209400 */
[----:B---3--:R-:W-:Y:S01]  /*0710*/  IMAD.MOV.U32 R7, RZ, RZ, R0 ;  /* 0x000000ffff077224 */ /* 0x008fe200078e0000 */
        /* <DEDUP_REMOVED lines=57> */
.L_x_167:
[----:B-1----:R-:W-:Y:S01]  /*0ab0*/  IMAD.MOV.U32 R237, RZ, RZ, RZ ;  /* 0x000000ffffed7224 */ /* 0x002fe200078e00ff */
[----:B------:R-:W-:Y:S01]  /*0ac0*/  MOV R238, RZ ;  /* 0x000000ff00ee7202 */ /* 0x000fe20000000f00 */
[----:B------:R-:W-:Y:S01]  /*0ad0*/  IMAD.U32 R236, RZ, RZ, UR4 ;  /* 0x00000004ffec7e24 */ /* 0x000fe2000f8e00ff */
[----:B------:R-:W-:Y:S02]  /*0ae0*/  MOV R239, c[0x0][0x53c] ;  /* 0x00014f0000ef7a02 */ /* 0x000fe40000000f00 */
.L_x_176:
[----:B------:R-:W-:Y:S01]  /*0af0*/  ISETP.NE.AND P0, PT, R14, RZ, PT ;  /* 0x000000ff0e00720c */ /* 0x000fe20003f05270 */
[----:B------:R-:W-:-:S12]  /*0b00*/  WARPSYNC 0xffffffff ;  /* 0xffffffff00007948 */ /* 0x000fd80003800000 */
[----:B------:R1:W-:Y:S04]  /*0b10*/  @!P0 STS.128 [0x18100], R236 ;  /* 0x018100ecff008388 */ /* 0x0003e80000000c00 */
[----:B------:R-:W-:Y:S06]  /*0b20*/  BAR.ARV 0x5, 0x100 ;  /* 0x0144000000007b1d */ /* 0x000fec0000002000 */
.L_x_165:
[----:B-1----:R-:W-:-:S13]  /*0b30*/  ISETP.GE.AND P0, PT, R239, c[0x0][0x53c], PT ;  /* 0x00014f00ef007a0c */ /* 0x002fda0003f06270 */
[----:B------:R-:W-:Y:S05]  /*0b40*/  @P0 EXIT ;  /* 0x000000000000094d */ /* 0x000fea0003800000 */
[----:B------:R-:W1:Y:S01]  /*0b50*/  S2R R13, SR_TID.X ;  /* 0x00000000000d7919 */ /* 0x000e620000002100 */
[----:B------:R-:W-:Y:S01]  /*0b60*/  IMAD.MOV.U32 R20, RZ, RZ, 0x20 ;  /* 0x00000020ff147424 */ /* 0x000fe200078e00ff */
[----:B------:R-:W-:Y:S02]  /*0b70*/  ULDC UR4, c[0x0][0x2ac] ;  /* 0x0000ab0000047ab9 */ /* 0x000fe40000000800 */
[----:B------:R-:W-:Y:S02]  /*0b80*/  ULDC UR8, c[0x0][0x1d0] ;  /* 0x0000740000087ab9 */ /* 0x000fe40000000800 */
[----:B------:R-:W-:Y:S01]  /*0b90*/  UIMAD UR8, UR4, UR8, URZ ;  /* 0x00000008040872a4 */ /* 0x000fe2000f8e023f */
[----:B-1----:R-:W-:-:S04]  /*0ba0*/  SHF.R.S32.HI R12, RZ, 0x1f, R13 ;  /* 0x0000001fff0c7819 */ /* 0x002fc8000001140d */
[CC--:B------:R-:W-:Y:S02]  /*0bb0*/  LEA.HI R9, R12.reuse, R13.reuse, RZ, 0x3 ;  /* 0x0000000d0c097211 */ /* 0x0c0fe400078f18ff */
[----:B------:R-:W-:Y:S02]  /*0bc0*/  LEA.HI R2, R12, R13, RZ, 0x4 ;  /* 0x0000000d0c027211 */ /* 0x000fe400078f20ff */
[----:B------:R-:W-:Y:S02]  /*0bd0*/  SHF.R.S32.HI R246, RZ, 0x3, R9 ;  /* 0x00000003fff67819 */ /* 0x000fe40000011409 */
[----:B------:R-:W-:Y:S02]  /*0be0*/  LOP3.LUT R4, R9, 0xfffffff8, RZ, 0xc0, !PT ;  /* 0xfffffff809047812 */ /* 0x000fe400078ec0ff */
[----:B------:R-:W-:Y:S01]  /*0bf0*/  SHF.R.S32.HI R3, RZ, 0x4, R2 ;  /* 0x00000004ff037819 */ /* 0x000fe20000011402 */
[----:B------:R-:W-:Y:S01]  /*0c00*/  IMAD.SHL.U32 R6, R246, 0x40, RZ ;  /* 0x00000040f6067824 */ /* 0x000fe200078e00ff */
[C---:B------:R-:W-:Y:S01]  /*0c10*/  LOP3.LUT R0, R2.reuse, 0xfffffff0, RZ, 0xc0, !PT ;  /* 0xfffffff002007812 */ /* 0x040fe200078ec0ff */
[----:B------:R-:W-:Y:S01]  /*0c20*/  IMAD.IADD R10, R13, 0x1, -R4 ;  /* 0x000000010d0a7824 */ /* 0x000fe200078e0a04 */
[----:B------:R-:W-:-:S03]  /*0c30*/  LEA.HI R5, R2, R3, RZ, 0x1 ;  /* 0x0000000302057211 */ /* 0x000fc600078f08ff */
[----:B------:R-:W-:Y:S01]  /*0c40*/  IMAD.IADD R2, R13, 0x1, -R0 ;  /* 0x000000010d027824 */ /* 0x000fe200078e0a00 */
[----:B------:R-:W-:Y:S01]  /*0c50*/  LOP3.LUT R0, R6, 0x1c0, RZ, 0xc0, !PT ;  /* 0x000001c006007812 */ /* 0x000fe200078ec0ff */
[C---:B------:R-:W-:Y:S01]  /*0c60*/  IMAD.SHL.U32 R210, R10.reuse, 0x8, RZ ;  /* 0x000000080ad27824 */ /* 0x040fe200078e00ff */
[----:B------:R-:W-:Y:S01]  /*0c70*/  LOP3.LUT R5, R5, 0xfffffffe, RZ, 0xc0, !PT ;  /* 0xfffffffe05057812 */ /* 0x000fe200078ec0ff */
[C---:B------:R-:W-:Y:S01]  /*0c80*/  IMAD.SHL.U32 R7, R10.reuse, 0x40, RZ ;  /* 0x000000400a077824 */ /* 0x040fe200078e00ff */
[----:B------:R-:W-:Y:S01]  /*0c90*/  SHF.R.S32.HI R8, RZ, 0x1f, R2 ;  /* 0x0000001fff087819 */ /* 0x000fe20000011402 */
[----:B------:R-:W-:Y:S01]  /*0ca0*/  IMAD R213, R10, 0x20, R246 ;  /* 0x000000200ad57824 */ /* 0x000fe200078e02f6 */
[----:B------:R-:W-:Y:S01]  /*0cb0*/  LOP3.LUT R6, R0, 0x38, R210, 0xf8, !PT ;  /* 0x0000003800067812 */ /* 0x000fe200078ef8d2 */
[----:B------:R-:W-:Y:S01]  /*0cc0*/  IMAD.IADD R11, R3, 0x1, -R5 ;  /* 0x00000001030b7824 */ /* 0x000fe200078e0a05 */
[----:B------:R-:W-:Y:S02]  /*0cd0*/  SHF.R.U32.HI R4, RZ, 0x3, R0 ;  /* 0x00000003ff047819 */ /* 0x000fe40000011600 */
[----:B------:R-:W-:-:S02]  /*0ce0*/  LEA.HI R14, R8, R2, RZ, 0x3 ;  /* 0x00000002080e7211 */ /* 0x000fc400078f18ff */
[----:B------:R-:W-:Y:S02]  /*0cf0*/  LOP3.LUT R0, R7, 0x1c0, RZ, 0xc0, !PT ;  /* 0x000001c007007812 */ /* 0x000fe400078ec0ff */
[----:B------:R-:W-:Y:S02]  /*0d00*/  LOP3.LUT R4, R6, R4, RZ, 0x3c, !PT ;  /* 0x0000000406047212 */ /* 0x000fe400078e3cff */
[-C--:B------:R-:W-:Y:S02]  /*0d10*/  LEA.HI R7, R12, R13.reuse, RZ, 0x6 ;  /* 0x0000000d0c077211 */ /* 0x080fe400078f30ff */
[----:B------:R-:W-:Y:S02]  /*0d20*/  LOP3.LUT R6, R14, 0xfffffff8, RZ, 0xc0, !PT ;  /* 0xfffffff80e067812 */ /* 0x000fe400078ec0ff */
[----:B------:R-:W-:Y:S02]  /*0d30*/  LOP3.LUT R5, R0, 0x8, R9, 0xf8, !PT ;  /* 0x0000000800057812 */ /* 0x000fe400078ef809 */
[----:B------:R-:W-:Y:S01]  /*0d40*/  SHF.R.U32.HI R3, RZ, 0x3, R0 ;  /* 0x00000003ff037819 */ /* 0x000fe20000011600 */
[----:B------:R-:W-:Y:S01]  /*0d50*/  IMAD.SHL.U32 R0, R7, 0x8, RZ ;  /* 0x0000000807007824 */ /* 0x000fe200078e00ff */
[----:B------:R-:W-:Y:S01]  /*0d60*/  IADD3 R207, R210, 0x40, RZ ;  /* 0x00000040d2cf7810 */ /* 0x000fe20007ffe0ff */
[----:B------:R-:W-:Y:S01]  /*0d70*/  IMAD.IADD R9, R2, 0x1, -R6 ;  /* 0x0000000102097824 */ /* 0x000fe200078e0a06 */
[----:B------:R-:W-:-:S02]  /*0d80*/  LEA.HI R6, R12, R13, RZ, 0x2 ;  /* 0x0000000d0c067211 */ /* 0x000fc400078f10ff */
[----:B------:R-:W-:Y:S02]  /*0d90*/  LOP3.LUT R15, R5, R3, RZ, 0x3c, !PT ;  /* 0x00000003050f7212 */ /* 0x000fe400078e3cff */
[----:B------:R-:W-:Y:S02]  /*0da0*/  LOP3.LUT R191, R4, 0x7ffffe00, R0, 0xf8, !PT ;  /* 0x7ffffe0004bf7812 */ /* 0x000fe400078ef800 */
[----:B------:R-:W-:Y:S02]  /*0db0*/  LEA.HI R2, R12, R13, RZ, 0x5 ;  /* 0x0000000d0c027211 */ /* 0x000fe400078f28ff */
[--C-:B------:R-:W-:Y:S01]  /*0dc0*/  SHF.R.S32.HI R209, RZ, 0x2, R6.reuse ;  /* 0x00000002ffd17819 */ /* 0x100fe20000011406 */
[----:B------:R-:W-:Y:S01]  /*0dd0*/  IMAD.SHL.U32 R191, R191, 0x2, RZ ;  /* 0x00000002bfbf7824 */ /* 0x000fe200078e00ff */
[----:B------:R-:W-:Y:S02]  /*0de0*/  SHF.R.S32.HI R0, RZ, 0x1f, R6 ;  /* 0x0000001fff007819 */ /* 0x000fe40000011406 */
[----:B------:R-:W-:-:S02]  /*0df0*/  LOP3.LUT R5, R6, 0xfffffffc, RZ, 0xc0, !PT ;  /* 0xfffffffc06057812 */ /* 0x000fc400078ec0ff */
[--C-:B------:R-:W-:Y:S02]  /*0e00*/  SHF.R.S32.HI R4, RZ, 0x5, R2.reuse ;  /* 0x00000005ff047819 */ /* 0x100fe40000011402 */
[----:B------:R-:W-:Y:S01]  /*0e10*/  SHF.R.S32.HI R3, RZ, 0x1f, R2 ;  /* 0x0000001fff037819 */ /* 0x000fe20000011402 */
[----:B------:R-:W-:Y:S01]  /*0e20*/  IMAD.IADD R235, R13, 0x1, -R5 ;  /* 0x000000010deb7824 */ /* 0x000fe200078e0a05 */
[----:B------:R-:W-:Y:S01]  /*0e30*/  LEA.HI R0, R0, R209, RZ, 0x3 ;  /* 0x000000d100007211 */ /* 0x000fe200078f18ff */
[----:B------:R-:W-:Y:S01]  /*0e40*/  IMAD.SHL.U32 R219, R4, 0x200, RZ ;  /* 0x0000020004db7824 */ /* 0x000fe200078e00ff */
[----:B------:R-:W-:Y:S01]  /*0e50*/  LOP3.LUT R2, R2, 0xffffffe0, RZ, 0xc0, !PT ;  /* 0xffffffe002027812 */ /* 0x000fe200078ec0ff */
[----:B------:R-:W-:Y:S01]  /*0e60*/  IMAD.SHL.U32 R106, R235, 0x4, RZ ;  /* 0x00000004eb6a7824 */ /* 0x000fe200078e00ff */
[----:B------:R-:W-:Y:S01]  /*0e70*/  LEA.HI R3, R3, R4, RZ, 0x3 ;  /* 0x0000000403037211 */ /* 0x000fe200078f18ff */
[----:B------:R-:W-:Y:S01]  /*0e80*/  IMAD.SHL.U32 R100, R235, 0x8, RZ ;  /* 0x00000008eb647824 */ /* 0x000fe200078e00ff */
[----:B------:R-:W-:Y:S01]  /*0e90*/  LOP3.LUT R0, R0, 0xfffffff8, RZ, 0xc0, !PT ;  /* 0xfffffff800007812 */ /* 0x000fe200078ec0ff */
[----:B------:R-:W-:Y:S01]  /*0ea0*/  IMAD.IADD R24, R13, 0x1, -R2 ;  /* 0x000000010d187824 */ /* 0x000fe200078e0a02 */
[----:B------:R-:W-:Y:S01]  /*0eb0*/  LOP3.LUT R2, R3, 0xffffff8, RZ, 0xc0, !PT ;  /* 0x0ffffff803027812 */ /* 0x000fe200078ec0ff */
[----:B------:R-:W-:Y:S01]  /*0ec0*/  IMAD.SHL.U32 R13, R4, 0x400, RZ ;  /* 0x00000400040d7824 */ /* 0x000fe200078e00ff */
[----:B------:R-:W-:Y:S01]  /*0ed0*/  IADD3 R140, R106, 0x20, RZ ;  /* 0x000000206a8c7810 */ /* 0x000fe20007ffe0ff */
[----:B------:R-:W-:Y:S01]  /*0ee0*/  IMAD.IADD R3, R209, 0x1, -R0 ;  /* 0x00000001d1037824 */ /* 0x000fe200078e0a00 */
[----:B------:R-:W-:Y:S01]  /*0ef0*/  SHF.R.S32.HI R5, RZ, 0x1f, R24 ;  /* 0x0000001fff057819 */ /* 0x000fe20000011418 */
[----:B------:R-:W-:Y:S01]  /*0f00*/  IMAD.IADD R7, R4, 0x1, -R2 ;  /* 0x0000000104077824 */ /* 0x000fe200078e0a02 */
[C---:B------:R-:W-:Y:S01]  /*0f10*/  IADD3 R105, R106.reuse, 0x40, RZ ;  /* 0x000000406a697810 */ /* 0x040fe20007ffe0ff */
[----:B------:R-:W-:Y:S01]  /*0f20*/  IMAD.IADD R2, R106, 0x1, R140 ;  /* 0x000000016a027824 */ /* 0x000fe200078e028c */
[----:B------:R-:W-:-:S02]  /*0f30*/  LOP3.LUT R8, R3, 0x1, RZ, 0xc0, !PT ;  /* 0x0000000103087812 */ /* 0x000fc400078ec0ff */
[----:B------:R-:W-:Y:S01]  /*0f40*/  LEA.HI R16, R5, R24, RZ, 0x2 ;  /* 0x0000001805107211 */ /* 0x000fe200078f10ff */
[----:B------:R-:W-:Y:S01]  /*0f50*/  IMAD.IADD R0, R106, 0x1, R105 ;  /* 0x000000016a007824 */ /* 0x000fe200078e0269 */
[----:B------:R-:W-:Y:S02]  /*0f60*/  ISETP.NE.U32.AND P0, PT, R8, 0x1, PT ;  /* 0x000000010800780c */ /* 0x000fe40003f05070 */
[----:B------:R-:W-:Y:S02]  /*0f70*/  SHF.R.S32.HI R6, RZ, 0x1f, R2 ;  /* 0x0000001fff067819 */ /* 0x000fe40000011402 */
[C---:B------:R-:W-:Y:S01]  /*0f80*/  R2P PR, R3.reuse, 0x6 ;  /* 0x0000000603007804 */ /* 0x040fe20000000000 */
[----:B------:R-:W-:Y:S01]  /*0f90*/  IMAD.SHL.U32 R3, R3, 0x40, RZ ;  /* 0x0000004003037824 */ /* 0x000fe200078e00ff */
[----:B------:R-:W-:Y:S02]  /*0fa0*/  SHF.R.S32.HI R5, RZ, 0x2, R16 ;  /* 0x00000002ff057819 */ /* 0x000fe40000011410 */
[----:B------:R-:W-:-:S02]  /*0fb0*/  LEA.HI R215, R6, R2, RZ, 0x3 ;  /* 0x0000000206d77211 */ /* 0x000fc400078f18ff */
[----:B------:R-:W-:Y:S01]  /*0fc0*/  LEA.HI R12, R6, R2, RZ, 0x6 ;  /* 0x00000002060c7211 */ /* 0x000fe200078f30ff */
[----:B------:R-:W-:Y:S01]  /*0fd0*/  IMAD.SHL.U32 R2, R9, 0x40, RZ ;  /* 0x0000004009027824 */ /* 0x000fe200078e00ff */
[----:B------:R-:W-:Y:S01]  /*0fe0*/  IADD3 R17, R209, 0x40, RZ ;  /* 0x00000040d1117810 */ /* 0x000fe20007ffe0ff */
[----:B------:R-:W-:Y:S01]  /*0ff0*/  IMAD R23, R7, 0x10, R5 ;  /* 0x0000001007177824 */ /* 0x000fe200078e0205 */
[----:B------:R-:W-:Y:S01]  /*1000*/  LOP3.LUT R217, R3, 0x1c0, RZ, 0xc0, !PT ;  /* 0x000001c003d97812 */ /* 0x000fe200078ec0ff */
[----:B------:R-:W-:Y:S01]  /*1010*/  IMAD.SHL.U32 R3, R11, 0x8, RZ ;  /* 0x000000080b037824 */ /* 0x000fe200078e00ff */
[----:B------:R-:W-:Y:S02]  /*1020*/  SHF.R.S32.HI R5, RZ, 0x1f, R0 ;  /* 0x0000001fff057819 */ /* 0x000fe40000011400 */
[----:B------:R-:W-:Y:S01]  /*1030*/  LOP3.LUT R2, R2, 0x1c0, RZ, 0xc0, !PT ;  /* 0x000001c002027812 */ /* 0x000fe200078ec0ff */
[----:B------:R-:W-:Y:S01]  /*1040*/  STL [R1+0x54], R23 ;  /* 0x0000541701007387 */ /* 0x000fe20000100800 */
[----:B------:R-:W-:-:S02]  /*1050*/  LOP3.LUT P6, RZ, R9, 0x2, RZ, 0xc0, !PT ;  /* 0x0000000209ff7812 */ /* 0x000fc400078cc0ff */
[----:B------:R-:W-:Y:S02]  /*1060*/  LOP3.LUT P5, RZ, R9, 0x4, RZ, 0xc0, !PT ;  /* 0x0000000409ff7812 */ /* 0x000fe400078ac0ff */
[----:B------:R-:W-:Y:S02]  /*1070*/  SHF.R.S32.HI R9, RZ, 0x1f, R17 ;  /* 0x0000001fff097819 */ /* 0x000fe40000011411 */
[----:B------:R-:W-:Y:S02]  /*1080*/  SHF.R.U32.HI R218, RZ, 0x3, R217 ;  /* 0x00000003ffda7819 */ /* 0x000fe400000116d9 */
[CC--:B------:R-:W-:Y:S02]  /*1090*/  LEA.HI R214, R5.reuse, R0.reuse, RZ, 0x3 ;  /* 0x0000000005d67211 */ /* 0x0c0fe400078f18ff */
[----:B------:R-:W-:Y:S01]  /*10a0*/  LEA.HI R8, R5, R0, RZ, 0x6 ;  /* 0x0000000005087211 */ /* 0x000fe200078f30ff */
[----:B------:R-:W-:Y:S01]  /*10b0*/  IMAD R0, R11, 0x200, R15 ;  /* 0x000002000b007824 */ /* 0x000fe200078e020f */
[----:B------:R-:W-:Y:S01]  /*10c0*/  LOP3.LUT R6, R2, 0x8, R3, 0xf8, !PT ;  /* 0x0000000802067812 */ /* 0x000fe200078ef803 */
[----:B------:R-:W-:Y:S01]  /*10d0*/  IMAD.SHL.U32 R3, R17, 0x40, RZ ;  /* 0x0000004011037824 */ /* 0x000fe200078e00ff */
[----:B------:R-:W-:Y:S01]  /*10e0*/  SHF.R.U32.HI R5, RZ, 0x3, R2 ;  /* 0x00000003ff057819 */ /* 0x000fe20000011602 */
[----:B------:R-:W-:Y:S01]  /*10f0*/  IMAD R11, R235, 0x2, R13 ;  /* 0x00000002eb0b7824 */ /* 0x000fe200078e020d */
[----:B------:R-:W-:-:S02]  /*1100*/  LEA.HI R2, R9, R17, RZ, 0x3 ;  /* 0x0000001109027211 */ /* 0x000fc400078f18ff */
[----:B------:R-:W-:Y:S02]  /*1110*/  LOP3.LUT R7, R218, R217, RZ, 0xfc, !PT ;  /* 0x000000d9da077212 */ /* 0x000fe400078efcff */
[----:B------:R-:W-:Y:S01]  /*1120*/  LOP3.LUT R25, R3, 0x1c0, RZ, 0xc0, !PT ;  /* 0x000001c003197812 */ /* 0x000fe200078ec0ff */
[----:B------:R-:W-:Y:S01]  /*1130*/  IMAD.SHL.U32 R2, R2, 0x40, RZ ;  /* 0x0000004002027824 */ /* 0x000fe200078e00ff */
[----:B------:R-:W-:Y:S01]  /*1140*/  IADD3 R143, R106, 0x10, RZ ;  /* 0x000000106a8f7810 */ /* 0x000fe20007ffe0ff */
[----:B------:R-:W-:Y:S01]  /*1150*/  IMAD.IADD R19, R11, 0x1, R7 ;  /* 0x000000010b137824 */ /* 0x000fe200078e0207 */
[----:B------:R-:W-:Y:S01]  /*1160*/  LOP3.LUT R7, R6, R5, RZ, 0x3c, !PT ;  /* 0x0000000506077212 */ /* 0x000fe200078e3cff */
[----:B------:R-:W-:Y:S01]  /*1170*/  IMAD.SHL.U32 R3, R12, 0x80, RZ ;  /* 0x000000800c037824 */ /* 0x000fe200078e00ff */
[----:B------:R-:W-:Y:S01]  /*1180*/  SHF.R.U32.HI R22, RZ, 0x3, R25 ;  /* 0x00000003ff167819 */ /* 0x000fe20000011619 */
[----:B------:R-:W-:Y:S01]  /*1190*/  IMAD.SHL.U32 R11, R14, 0x40, RZ ;  /* 0x000000400e0b7824 */ /* 0x000fe200078e00ff */
[----:B------:R-:W-:-:S02]  /*11a0*/  LOP3.LUT R5, R217, 0x38, R215, 0xf8, !PT ;  /* 0x00000038d9057812 */ /* 0x000fc400078ef8d7 */
[----:B------:R-:W-:Y:S02]  /*11b0*/  LOP3.LUT R4, R25, 0x38, R215, 0xf8, !PT ;  /* 0x0000003819047812 */ /* 0x000fe400078ef8d7 */
[----:B------:R-:W-:Y:S01]  /*11c0*/  LOP3.LUT R21, R2, 0xfffffe00, RZ, 0xc0, !PT ;  /* 0xfffffe0002157812 */ /* 0x000fe200078ec0ff */
[----:B------:R-:W-:Y:S01]  /*11d0*/  IMAD.SHL.U32 R2, R8, 0x80, RZ ;  /* 0x0000008008027824 */ /* 0x000fe200078e00ff */
[--C-:B------:R-:W-:Y:S02]  /*11e0*/  LOP3.LUT R6, R217, 0x38, R214.reuse, 0xf8, !PT ;  /* 0x00000038d9067812 */ /* 0x100fe400078ef8d6 */
[----:B------:R-:W-:Y:S01]  /*11f0*/  LOP3.LUT R9, R25, 0x38, R214, 0xf8, !PT ;  /* 0x0000003819097812 */ /* 0x000fe200078ef8d6 */
[----:B------:R-:W-:Y:S01]  /*1200*/  STL [R1+0x10], R21 ;  /* 0x0000101501007387 */ /* 0x000fe20000100800 */
[----:B------:R-:W-:Y:S02]  /*1210*/  LOP3.LUT R3, R3, 0xffffe000, RZ, 0xc0, !PT ;  /* 0xffffe00003037812 */ /* 0x000fe400078ec0ff */
[----:B------:R-:W-:-:S02]  /*1220*/  LOP3.LUT R8, R5, R218, RZ, 0x3c, !PT ;  /* 0x000000da05087212 */ /* 0x000fc400078e3cff */
[----:B------:R-:W-:Y:S02]  /*1230*/  LOP3.LUT R4, R4, R22, RZ, 0x3c, !PT ;  /* 0x0000001604047212 */ /* 0x000fe400078e3cff */
[----:B------:R-:W-:Y:S02]  /*1240*/  LOP3.LUT R2, R2, 0xffffe000, RZ, 0xc0, !PT ;  /* 0xffffe00002027812 */ /* 0x000fe400078ec0ff */
[----:B------:R-:W-:Y:S02]  /*1250*/  LOP3.LUT R6, R6, R218, RZ, 0x3c, !PT ;  /* 0x000000da06067212 */ /* 0x000fe400078e3cff */
[----:B------:R-:W-:Y:S02]  /*1260*/  LOP3.LUT R5, R9, R22, RZ, 0x3c, !PT ;  /* 0x0000001609057212 */ /* 0x000fe400078e3cff */
[-C--:B------:R-:W-:Y:S02]  /*1270*/  IADD3 R18, R8, R3.reuse, R219 ;  /* 0x0000000308127210 */ /* 0x080fe40007ffe0db */
[----:B------:R-:W-:-:S02]  /*1280*/  IADD3 R17, R4, R3, R21 ;  /* 0x0000000304117210 */ /* 0x000fc40007ffe015 */
[----:B------:R-:W-:Y:S02]  /*1290*/  LOP3.LUT R3, R11, 0xfffffe00, RZ, 0xc0, !PT ;  /* 0xfffffe000b037812 */ /* 0x000fe400078ec0ff */
[C---:B------:R-:W-:Y:S02]  /*12a0*/  LOP3.LUT P4, RZ, R10.reuse, 0x2, RZ, 0xc0, !PT ;  /* 0x000000020aff7812 */ /* 0x040fe4000788c0ff */
[----:B------:R-:W-:Y:S02]  /*12b0*/  LOP3.LUT P3, RZ, R10, 0x4, RZ, 0xc0, !PT ;  /* 0x000000040aff7812 */ /* 0x000fe4000786c0ff */
[----:B------:R-:W-:Y:S01]  /*12c0*/  LOP3.LUT R11, R25, 0x38, R100, 0xf8, !PT ;  /* 0x00000038190b7812 */ /* 0x000fe200078ef864 */
[----:B------:R-:W-:Y:S01]  /*12d0*/  IMAD.SHL.U32 R25, R143, 0x2, RZ ;  /* 0x000000028f197824 */ /* 0x000fe200078e00ff */
[----:B------:R-:W-:Y:S02]  /*12e0*/  IADD3 R142, R106, 0x30, RZ ;  /* 0x000000306a8e7810 */ /* 0x000fe40007ffe0ff */
[----:B------:R-:W-:Y:S01]  /*12f0*/  LOP3.LUT R10, R16, 0x7ffffffc, RZ, 0xc0, !PT ;  /* 0x7ffffffc100a7812 */ /* 0x000fe200078ec0ff */
[----:B------:R-:W-:Y:S01]  /*1300*/  IMAD.SHL.U32 R16, R140, 0x2, RZ ;  /* 0x000000028c107824 */ /* 0x000fe200078e00ff */
[-C--:B------:R-:W-:Y:S01]  /*1310*/  IADD3 R15, R6, R2.reuse, R219 ;  /* 0x00000002060f7210 */ /* 0x080fe20007ffe0db */
[----:B------:R-:W-:Y:S01]  /*1320*/  IMAD.SHL.U32 R26, R142, 0x2, RZ ;  /* 0x000000028e1a7824 */ /* 0x000fe200078e00ff */
[----:B------:R-:W-:Y:S01]  /*1330*/  IADD3 R14, R5, R2, R21 ;  /* 0x00000002050e7210 */ /* 0x000fe20007ffe015 */
[----:B------:R1:W-:Y:S01]  /*1340*/  STL [R1+0x40], R25 ;  /* 0x0000401901007387 */ /* 0x0003e20000100800 */
[----:B------:R-:W-:Y:S01]  /*1350*/  LEA.HI R2, R235, R235, RZ, 0x1 ;  /* 0x000000ebeb027211 */ /* 0x000fe200078f08ff */
[----:B------:R-:W-:Y:S01]  /*1360*/  IMAD.IADD R10, R24, 0x1, -R10 ;  /* 0x00000001180a7824 */ /* 0x000fe200078e0a0a */
[----:B------:R-:W-:Y:S01]  /*1370*/  IADD3 R141, R106, 0x50, RZ ;  /* 0x000000506a8d7810 */ /* 0x000fe20007ffe0ff */
[----:B------:R2:W-:Y:S01]  /*1380*/  STL [R1+0x44], R16 ;  /* 0x0000441001007387 */ /* 0x0005e20000100800 */
[----:B------:R-:W-:Y:S01]  /*1390*/  SHF.R.S32.HI R9, RZ, 0x1f, R143 ;  /* 0x0000001fff097819 */ /* 0x000fe2000001148f */
[----:B------:R-:W-:Y:S01]  /*13a0*/  IMAD.SHL.U32 R247, R10, 0x2, RZ ;  /* 0x000000020af77824 */ /* 0x000fe200078e00ff */
[CC--:B------:R-:W-:Y:S01]  /*13b0*/  IADD3 R4, R7.reuse, R3.reuse, R13 ;  /* 0x0000000307047210 */ /* 0x0c0fe20007ffe00d */
[----:B------:R3:W-:Y:S01]  /*13c0*/  STL [R1+0x48], R26 ;  /* 0x0000481a01007387 */ /* 0x0007e20000100800 */
[----:B------:R-:W-:Y:S01]  /*13d0*/  LOP3.LUT R5, R7, R3, RZ, 0xfc, !PT ;  /* 0x0000000307057212 */ /* 0x000fe200078efcff */
[----:B------:R-:W-:Y:S01]  /*13e0*/  IMAD.MOV.U32 R13, RZ, RZ, 0x40 ;  /* 0x00000040ff0d7424 */ /* 0x000fe200078e00ff */
[----:B------:R-:W-:-:S02]  /*13f0*/  SHF.R.S32.HI R8, RZ, 0x1f, R140 ;  /* 0x0000001fff087819 */ /* 0x000fc4000001148c */
[----:B------:R-:W-:Y:S02]  /*1400*/  LOP3.LUT R3, R2, 0x1ffffffe, RZ, 0xc0, !PT ;  /* 0x1ffffffe02037812 */ /* 0x000fe400078ec0ff */
[----:B------:R-:W-:Y:S02]  /*1410*/  SHF.R.S32.HI R7, RZ, 0x1f, R142 ;  /* 0x0000001fff077819 */ /* 0x000fe4000001148e */
[----:B------:R-:W-:Y:S01]  /*1420*/  SHF.L.U64.HI R9, R143, 0x1, R9 ;  /* 0x000000018f097819 */ /* 0x000fe20000010209 */
[----:B------:R-:W-:Y:S01]  /*1430*/  IMAD.IADD R12, R235, 0x1, -R3 ;  /* 0x00000001eb0c7824 */ /* 0x000fe200078e0a03 */
[----:B------:R-:W-:Y:S02]  /*1440*/  SHF.L.U64.HI R8, R140, 0x1, R8 ;  /* 0x000000018c087819 */ /* 0x000fe40000010208 */
[----:B------:R-:W-:Y:S02]  /*1450*/  SHF.L.U64.HI R7, R142, 0x1, R7 ;  /* 0x000000018e077819 */ /* 0x000fe40000010207 */
[----:B------:R-:W-:Y:S01]  /*1460*/  SHF.R.S32.HI R6, RZ, 0x1f, R105 ;  /* 0x0000001fff067819 */ /* 0x000fe20000011469 */
[----:B-1----:R-:W-:Y:S01]  /*1470*/  IMAD.SHL.U32 R25, R105, 0x2, RZ ;  /* 0x0000000269197824 */ /* 0x002fe200078e00ff */
[----:B------:R-:W-:-:S02]  /*1480*/  SHF.R.S32.HI R3, RZ, 0x1f, R141 ;  /* 0x0000001fff037819 */ /* 0x000fc4000001148d */
[----:B------:R-:W-:Y:S01]  /*1490*/  SHF.L.U64.HI R6, R105, 0x1, R6 ;  /* 0x0000000169067819 */ /* 0x000fe20000010206 */
[C---:B--2---:R-:W-:Y:S01]  /*14a0*/  IMAD.SHL.U32 R16, R141.reuse, 0x2, RZ ;  /* 0x000000028d107824 */ /* 0x044fe200078e00ff */
[----:B------:R-:W-:Y:S01]  /*14b0*/  STL [R1+0x4c], R25 ;  /* 0x00004c1901007387 */ /* 0x000fe20000100800 */
[----:B------:R-:W-:Y:S02]  /*14c0*/  SHF.L.U64.HI R3, R141, 0x1, R3 ;  /* 0x000000018d037819 */ /* 0x000fe40000010203 */
[----:B------:R-:W-:Y:S01]  /*14d0*/  LOP3.LUT R11, R21, R11, R22, 0xf6, !PT ;  /* 0x0000000b150b7212 */ /* 0x000fe200078ef616 */
[----:B------:R-:W-:Y:S01]  /*14e0*/  STL [R1+0x50], R16 ;  /* 0x0000501001007387 */ /* 0x000fe20000100800 */
[C---:B------:R-:W-:Y:S02]  /*14f0*/  IADD3 R35, R247.reuse, 0x10, RZ ;  /* 0x00000010f7237810 */ /* 0x040fe40007ffe0ff */
[C---:B------:R-:W-:Y:S01]  /*1500*/  IADD3 R32, R247.reuse, 0x28, RZ ;  /* 0x00000028f7207810 */ /* 0x040fe20007ffe0ff */
[----:B------:R1:W-:Y:S01]  /*1510*/  STL [R1+0x3c], R9 ;  /* 0x00003c0901007387 */ /* 0x0003e20000100800 */
[----:B------:R-:W-:-:S02]  /*1520*/  IADD3 R29, R247, 0x40, RZ ;  /* 0x00000040f71d7810 */ /* 0x000fc40007ffe0ff */
[C---:B---3--:R-:W-:Y:S01]  /*1530*/  IADD3 R26, R247.reuse, 0x58, RZ ;  /* 0x00000058f71a7810 */ /* 0x048fe20007ffe0ff */
[----:B------:R2:W-:Y:S01]  /*1540*/  STL [R1+0x38], R8 ;  /* 0x0000380801007387 */ /* 0x0005e20000100800 */
[C---:B------:R-:W-:Y:S02]  /*1550*/  IADD3 R252, R247.reuse, 0xb8, RZ ;  /* 0x000000b8f7fc7810 */ /* 0x040fe40007ffe0ff */
[----:B------:R-:W-:Y:S01]  /*1560*/  LEA R168, R0, 0x6100, 0x1 ;  /* 0x0000610000a87811 */ /* 0x000fe200078e08ff */
[----:B------:R3:W-:Y:S01]  /*1570*/  STL [R1+0x34], R7 ;  /* 0x0000340701007387 */ /* 0x0007e20000100800 */
[----:B------:R-:W-:Y:S02]  /*1580*/  IADD3 R10, R247, 0xa8, RZ ;  /* 0x000000a8f70a7810 */ /* 0x000fe40007ffe0ff */
[----:B------:R-:W-:Y:S01]  /*1590*/  IADD3 R179, R168, 0x20, RZ ;  /* 0x00000020a8b37810 */ /* 0x000fe20007ffe0ff */
[----:B------:R4:W-:Y:S01]  /*15a0*/  STL [R1+0x30], R6 ;  /* 0x0000300601007387 */ /* 0x0009e20000100800 */
[----:B------:R-:W-:-:S02]  /*15b0*/  SEL R2, R13, 0xffffffc0, !P3 ;  /* 0xffffffc00d027807 */ /* 0x000fc40005800000 */
[C---:B------:R-:W-:Y:S01]  /*15c0*/  @P4 IADD3 R179, R168.reuse, -0x20, RZ ;  /* 0xffffffe0a8b34810 */ /* 0x040fe20007ffe0ff */
[----:B------:R5:W-:Y:S01]  /*15d0*/  STL [R1+0x2c], R3 ;  /* 0x00002c0301007387 */ /* 0x000be20000100800 */
[----:B------:R-:W-:Y:S01]  /*15e0*/  LEA R248, R19, 0x80, 0x1 ;  /* 0x0000008013f87811 */ /* 0x000fe200078e08ff */
[----:B------:R-:W-:Y:S01]  /*15f0*/  IMAD.IADD R174, R168, 0x1, R2 ;  /* 0x00000001a8ae7824 */ /* 0x000fe200078e0202 */
[----:B------:R-:W-:Y:S01]  /*1600*/  SHF.R.S32.HI R10, RZ, 0x1f, R10 ;  /* 0x0000001fff0a7819 */ /* 0x000fe2000001140a */
[----:B------:R-:W-:Y:S01]  /*1610*/  IMAD.IADD R171, R2, 0x1, R179 ;  /* 0x0000000102ab7824 */ /* 0x000fe200078e02b3 */
[----:B------:R-:W-:Y:S02]  /*1620*/  LEA R10, R17, 0xc100, 0x1 ;  /* 0x0000c100110a7811 */ /* 0x000fe400078e08ff */
[----:B------:R-:W-:Y:S02]  /*1630*/  IADD3 R249, R248, -0x10, RZ ;  /* 0xfffffff0f8f97810 */ /* 0x000fe40007ffe0ff */
[----:B-1----:R-:W-:-:S02]  /*1640*/  LEA R9, R11, 0xc100, 0x1 ;  /* 0x0000c1000b097811 */ /* 0x002fc400078e08ff */
[----:B------:R-:W-:Y:S02]  /*1650*/  LEA R175, R4, 0xc100, 0x1 ;  /* 0x0000c10004af7811 */ /* 0x000fe400078e08ff */
[----:B--2---:R-:W-:Y:S02]  /*1660*/  SEL R8, R20, 0xffffffe0, !P1 ;  /* 0xffffffe014087807 */ /* 0x004fe40004800000 */
[----:B------:R-:W-:Y:S02]  /*1670*/  LEA R169, R5, 0x100, 0x1 ;  /* 0x0000010005a97811 */ /* 0x000fe400078e08ff */
[----:B---3--:R-:W-:Y:S01]  /*1680*/  LOP3.LUT R7, R217, 0x38, R100, 0xf8, !PT ;  /* 0x00000038d9077812 */ /* 0x008fe200078ef864 */
[C---:B------:R-:W-:Y:S01]  /*1690*/  IMAD.IADD R251, R248.reuse, 0x1, R8 ;  /* 0x00000001f8fb7824 */ /* 0x040fe200078e0208 */
[----:B------:R-:W-:Y:S02]  /*16a0*/  @P0 IADD3 R249, R248, 0x10, RZ ;  /* 0x00000010f8f90810 */ /* 0x000fe40007ffe0ff */
[----:B------:R-:W-:-:S02]  /*16b0*/  LOP3.LUT R7, R219, R7, R218, 0xf6, !PT ;  /* 0x00000007db077212 */ /* 0x000fc400078ef6da */
[----:B----4-:R-:W-:Y:S01]  /*16c0*/  SEL R6, R13, 0xffffffc0, !P2 ;  /* 0xffffffc00d067807 */ /* 0x010fe20005000000 */
[----:B------:R-:W-:Y:S01]  /*16d0*/  IMAD.IADD R250, R8, 0x1, R249 ;  /* 0x0000000108fa7824 */ /* 0x000fe200078e02f9 */
[----:B------:R-:W-:Y:S01]  /*16e0*/  LEA R7, R7, 0xc100, 0x1 ;  /* 0x0000c10007077811 */ /* 0x000fe200078e08ff */
[----:B-----5:R-:W-:Y:S01]  /*16f0*/  IMAD R3, R12, 0x8, R23 ;  /* 0x000000080c037824 */ /* 0x020fe200078e0217 */
[C---:B------:R-:W-:Y:S01]  /*1700*/  IADD3 R23, R247.reuse, 0x70, RZ ;  /* 0x00000070f7177810 */ /* 0x040fe20007ffe0ff */
[----:B------:R-:W-:Y:S01]  /*1710*/  IMAD.IADD R2, R248, 0x1, R6 ;  /* 0x00000001f8027824 */ /* 0x000fe200078e0206 */
[----:B------:R-:W-:Y:S02]  /*1720*/  IADD3 R12, R247, 0xa0, RZ ;  /* 0x000000a0f70c7810 */ /* 0x000fe40007ffe0ff */
[----:B------:R1:W-:Y:S01]  /*1730*/  STL [R1+0x58], R3 ;  /* 0x0000580301007387 */ /* 0x0003e20000100800 */
[----:B------:R-:W-:Y:S02]  /*1740*/  SEL R0, R13, 0xffffffc0, !P5 ;  /* 0xffffffc00d007807 */ /* 0x000fe40006800000 */
[----:B------:R-:W-:Y:S01]  /*1750*/  LOP3.LUT R200, R217, 0x18, R100, 0xf8, !PT ;  /* 0x00000018d9c87812 */ /* 0x000fe200078ef864 */
[----:B------:R2:W-:Y:S01]  /*1760*/  STL [R1+0x28], R9 ;  /* 0x0000280901007387 */ /* 0x0005e20000100800 */
[----:B------:R-:W-:Y:S01]  /*1770*/  IADD3 R36, R247, 0x8, RZ ;  /* 0x00000008f7247810 */ /* 0x000fe20007ffe0ff */
[----:B------:R-:W-:Y:S01]  /*1780*/  IMAD.IADD R178, R175, 0x1, R0 ;  /* 0x00000001afb27824 */ /* 0x000fe200078e0200 */
[----:B------:R-:W-:Y:S01]  /*1790*/  LOP3.LUT R200, R219, R200, R218, 0xf6, !PT ;  /* 0x000000c8dbc87212 */ /* 0x000fe200078ef6da */
[----:B------:R3:W-:Y:S01]  /*17a0*/  STL [R1+0x24], R7 ;  /* 0x0000240701007387 */ /* 0x0007e20000100800 */
[----:B------:R-:W-:Y:S01]  /*17b0*/  IMAD.IADD R173, R0, 0x1, R169 ;  /* 0x0000000100ad7824 */ /* 0x000fe200078e02a9 */
[----:B------:R-:W-:-:S02]  /*17c0*/  IADD3 R33, R247, 0x20, RZ ;  /* 0x00000020f7217810 */ /* 0x000fc40007ffe0ff */
[C---:B------:R-:W-:Y:S02]  /*17d0*/  IADD3 R30, R247.reuse, 0x38, RZ ;  /* 0x00000038f71e7810 */ /* 0x040fe40007ffe0ff */
[C---:B------:R-:W-:Y:S02]  /*17e0*/  IADD3 R27, R247.reuse, 0x50, RZ ;  /* 0x00000050f71b7810 */ /* 0x040fe40007ffe0ff */
[C---:B------:R-:W-:Y:S02]  /*17f0*/  IADD3 R24, R247.reuse, 0x68, RZ ;  /* 0x00000068f7187810 */ /* 0x040fe40007ffe0ff */
[----:B------:R-:W-:Y:S02]  /*1800*/  SHF.R.S32.HI R11, RZ, 0x1f, R36 ;  /* 0x0000001fff0b7819 */ /* 0x000fe40000011424 */
[----:B------:R-:W-:Y:S02]  /*1810*/  IADD3 R21, R247, 0x80, RZ ;  /* 0x00000080f7157810 */ /* 0x000fe40007ffe0ff */
[----:B------:R-:W-:-:S02]  /*1820*/  LEA R200, R200, 0x100, 0x1 ;  /* 0x00000100c8c87811 */ /* 0x000fc400078e08ff */
[----:B------:R-:W-:Y:S02]  /*1830*/  SHF.R.S32.HI R11, RZ, 0x1f, R33 ;  /* 0x0000001fff0b7819 */ /* 0x000fe40000011421 */
[----:B-1----:R-:W-:Y:S01]  /*1840*/  SEL R3, R20, 0xffffffe0, !P6 ;  /* 0xffffffe014037807 */ /* 0x002fe20007000000 */
[----:B------:R-:W-:Y:S01]  /*1850*/  IMAD.IADD R201, R200, 0x1, R6 ;  /* 0x00000001c8c97824 */ /* 0x000fe200078e0206 */
[C---:B------:R-:W-:Y:S02]  /*1860*/  IADD3 R20, R247.reuse, 0x88, RZ ;  /* 0x00000088f7147810 */ /* 0x040fe40007ffe0ff */
[----:B--2---:R-:W-:Y:S01]  /*1870*/  IADD3 R9, R247, 0xb0, RZ ;  /* 0x000000b0f7097810 */ /* 0x004fe20007ffe0ff */
[----:B------:R-:W-:Y:S01]  /*1880*/  IMAD.IADD R176, R175, 0x1, R3 ;  /* 0x00000001afb07824 */ /* 0x000fe200078e0203 */
[----:B------:R-:W-:Y:S01]  /*1890*/  IADD3 R208, R210, 0x80, RZ ;  /* 0x00000080d2d07810 */ /* 0x000fe20007ffe0ff */
[----:B------:R-:W-:Y:S01]  /*18a0*/  IMAD.IADD R170, R3, 0x1, R169 ;  /* 0x0000000103aa7824 */ /* 0x000fe200078e02a9 */
[----:B---3--:R-:W-:Y:S01]  /*18b0*/  SHF.R.S32.HI R7, RZ, 0x1f, R35 ;  /* 0x0000001fff077819 */ /* 0x008fe20000011423 */
[----:B------:R-:W-:Y:S01]  /*18c0*/  IMAD.IADD R177, R176, 0x1, R0 ;  /* 0x00000001b0b17824 */ /* 0x000fe200078e0200 */
[----:B------:R-:W-:Y:S01]  /*18d0*/  SHF.R.S32.HI R7, RZ, 0x1f, R32 ;  /* 0x0000001fff077819 */ /* 0x000fe20000011420 */
[----:B------:R-:W-:Y:S01]  /*18e0*/  IMAD.IADD R172, R0, 0x1, R170 ;  /* 0x0000000100ac7824 */ /* 0x000fe200078e02aa */
[----:B------:R-:W-:Y:S01]  /*18f0*/  SHF.R.S32.HI R7, RZ, 0x1f, R29 ;  /* 0x0000001fff077819 */ /* 0x000fe2000001141d */
[----:B------:R-:W-:Y:S01]  /*1900*/  IMAD.IADD R0, R6, 0x1, R250 ;  /* 0x0000000106007824 */ /* 0x000fe200078e02fa */
[----:B------:R-:W-:-:S02]  /*1910*/  SHF.R.S32.HI R7, RZ, 0x1f, R26 ;  /* 0x0000001fff077819 */ /* 0x000fc4000001141a */
[----:B------:R-:W-:Y:S02]  /*1920*/  SHF.R.S32.HI R7, RZ, 0x1f, R23 ;  /* 0x0000001fff077819 */ /* 0x000fe40000011417 */
[----:B------:R-:W-:Y:S02]  /*1930*/  SHF.R.S32.HI R7, RZ, 0x1f, R20 ;  /* 0x0000001fff077819 */ /* 0x000fe40000011414 */
[----:B------:R-:W-:Y:S02]  /*1940*/  SHF.R.S32.HI R7, RZ, 0x1f, R12 ;  /* 0x0000001fff077819 */ /* 0x000fe4000001140c */
[----:B------:R-:W-:Y:S02]  /*1950*/  SHF.R.S32.HI R7, RZ, 0x1f, R252 ;  /* 0x0000001fff077819 */ /* 0x000fe400000114fc */
[----:B------:R-:W-:Y:S02]  /*1960*/  LEA R7, R18, 0xc100, 0x1 ;  /* 0x0000c10012077811 */ /* 0x000fe400078e08ff */
[----:B------:R-:W-:-:S02]  /*1970*/  SHF.R.S32.HI R9, RZ, 0x1f, R9 ;  /* 0x0000001fff097819 */ /* 0x000fc40000011409 */
[----:B------:R-:W-:Y:S01]  /*1980*/  LEA R9, R15, 0xc100, 0x1 ;  /* 0x0000c1000f097811 */ /* 0x000fe200078e08ff */
[----:B------:R1:W-:Y:S01]  /*1990*/  STL [R1+0x20], R7 ;  /* 0x0000200701007387 */ /* 0x0003e20000100800 */
[C---:B------:R-:W-:Y:S02]  /*19a0*/  IADD3 R205, R100.reuse, 0x60, RZ ;  /* 0x0000006064cd7810 */ /* 0x040fe40007ffe0ff */
[C---:B------:R-:W-:Y:S01]  /*19b0*/  IADD3 R204, R100.reuse, 0x80, RZ ;  /* 0x0000008064cc7810 */ /* 0x040fe20007ffe0ff */
[----:B------:R-:W-:Y:S01]  /*19c0*/  STL [R1+0x1c], R10 ;  /* 0x00001c0a01007387 */ /* 0x000fe20000100800 */
[----:B------:R-:W-:Y:S02]  /*19d0*/  IADD3 R203, R100, 0xa0, RZ ;  /* 0x000000a064cb7810 */ /* 0x000fe40007ffe0ff */
[C---:B------:R-:W-:Y:S01]  /*19e0*/  IADD3 R34, R247.reuse, 0x18, RZ ;  /* 0x00000018f7227810 */ /* 0x040fe20007ffe0ff */
[----:B------:R-:W-:Y:S01]  /*19f0*/  STL [R1+0x18], R9 ;  /* 0x0000180901007387 */ /* 0x000fe20000100800 */
[----:B------:R-:W-:-:S02]  /*1a00*/  IADD3 R31, R247, 0x30, RZ ;  /* 0x00000030f71f7810 */ /* 0x000fc40007ffe0ff */
[C---:B------:R-:W-:Y:S02]  /*1a10*/  IADD3 R28, R247.reuse, 0x48, RZ ;  /* 0x00000048f71c7810 */ /* 0x040fe40007ffe0ff */
[C---:B------:R-:W-:Y:S02]  /*1a20*/  IADD3 R25, R247.reuse, 0x60, RZ ;  /* 0x00000060f7197810 */ /* 0x040fe40007ffe0ff */
[C---:B------:R-:W-:Y:S02]  /*1a30*/  IADD3 R22, R247.reuse, 0x78, RZ ;  /* 0x00000078f7167810 */ /* 0x040fe40007ffe0ff */
[C---:B------:R-:W-:Y:S02]  /*1a40*/  IADD3 R16, R247.reuse, 0x90, RZ ;  /* 0x00000090f7107810 */ /* 0x040fe40007ffe0ff */
[----:B------:R-:W-:Y:S02]  /*1a50*/  IADD3 R13, R247, 0x98, RZ ;  /* 0x00000098f70d7810 */ /* 0x000fe40007ffe0ff */
[----:B------:R-:W-:-:S02]  /*1a60*/  SHF.R.S32.HI R11, RZ, 0x1f, R30 ;  /* 0x0000001fff0b7819 */ /* 0x000fc4000001141e */
[----:B------:R-:W-:Y:S02]  /*1a70*/  SHF.R.S32.HI R11, RZ, 0x1f, R27 ;  /* 0x0000001fff0b7819 */ /* 0x000fe4000001141b */
[----:B-1----:R-:W-:Y:S02]  /*1a80*/  LEA R7, R14, 0xc100, 0x1 ;  /* 0x0000c1000e077811 */ /* 0x002fe400078e08ff */
[----:B------:R-:W-:Y:S02]  /*1a90*/  SHF.R.S32.HI R11, RZ, 0x1f, R24 ;  /* 0x0000001fff0b7819 */ /* 0x000fe40000011418 */
[----:B------:R-:W-:Y:S01]  /*1aa0*/  SHF.R.S32.HI R11, RZ, 0x1f, R21 ;  /* 0x0000001fff0b7819 */ /* 0x000fe20000011415 */
[----:B------:R-:W-:Y:S01]  /*1ab0*/  STL [R1+0x14], R7 ;  /* 0x0000140701007387 */ /* 0x000fe20000100800 */
[----:B------:R-:W-:Y:S02]  /*1ac0*/  SHF.R.S32.HI R211, RZ, 0x1f, R210 ;  /* 0x0000001fffd37819 */ /* 0x000fe400000114d2 */
[----:B------:R-:W-:Y:S01]  /*1ad0*/  SHF.R.S32.HI R101, RZ, 0x1f, R100 ;  /* 0x0000001fff657819 */ /* 0x000fe20000011464 */
[----:B------:R1:W-:Y:S01]  /*1ae0*/  STL [R1+0xc], R2 ;  /* 0x00000c0201007387 */ /* 0x0003e20000100800 */
[----:B------:R-:W-:-:S02]  /*1af0*/  SHF.R.S32.HI R222, RZ, 0x1f, R205 ;  /* 0x0000001fffde7819 */ /* 0x000fc400000114cd */
        /* <DEDUP_REMOVED lines=10> */
[----:B------:R-:W-:Y:S01]  /*1ba0*/  SHF.R.S32.HI R22, RZ, 0x1f, R22 ;  /* 0x0000001fff167819 */ /* 0x000fe20000011416 */
[----:B-1----:R-:W-:Y:S01]  /*1bb0*/  IMAD.IADD R2, R6, 0x1, R251 ;  /* 0x0000000106027824 */ /* 0x002fe200078e02fb */
[----:B------:R-:W-:-:S02]  /*1bc0*/  SHF.R.S32.HI R16, RZ, 0x1f, R16 ;  /* 0x0000001fff107819 */ /* 0x000fc40000011410 */
[----:B------:R-:W-:Y:S02]  /*1bd0*/  SHF.R.S32.HI R11, RZ, 0x1f, R13 ;  /* 0x0000001fff0b7819 */ /* 0x000fe4000001140d */
[----:B------:R1:W-:Y:S01]  /*1be0*/  STL [R1+0x8], R2 ;  /* 0x0000080201007387 */ /* 0x0003e20000100800 */
[C---:B------:R-:W-:Y:S02]  /*1bf0*/  IADD3 R190, R179.reuse, 0x800, RZ ;  /* 0x00000800b3be7810 */ /* 0x040fe40007ffe0ff */
[C---:B------:R-:W-:Y:S02]  /*1c00*/  IADD3 R189, R179.reuse, 0x1000, RZ ;  /* 0x00001000b3bd7810 */ /* 0x040fe40007ffe0ff */
[C---:B------:R-:W-:Y:S02]  /*1c10*/  IADD3 R188, R179.reuse, 0x1800, RZ ;  /* 0x00001800b3bc7810 */ /* 0x040fe40007ffe0ff */
[C---:B------:R-:W-:Y:S02]  /*1c20*/  IADD3 R187, R179.reuse, 0x2000, RZ ;  /* 0x00002000b3bb7810 */ /* 0x040fe40007ffe0ff */
[----:B------:R-:W-:-:S02]  /*1c30*/  IADD3 R186, R179, 0x2800, RZ ;  /* 0x00002800b3ba7810 */ /* 0x000fc40007ffe0ff */
[C---:B------:R-:W-:Y:S02]  /*1c40*/  IADD3 R185, R179.reuse, 0x3000, RZ ;  /* 0x00003000b3b97810 */ /* 0x040fe40007ffe0ff */
[C---:B------:R-:W-:Y:S02]  /*1c50*/  IADD3 R184, R179.reuse, 0x3800, RZ ;  /* 0x00003800b3b87810 */ /* 0x040fe40007ffe0ff */
[C---:B------:R-:W-:Y:S02]  /*1c60*/  IADD3 R183, R179.reuse, 0x4000, RZ ;  /* 0x00004000b3b77810 */ /* 0x040fe40007ffe0ff */
[C---:B------:R-:W-:Y:S02]  /*1c70*/  IADD3 R182, R179.reuse, 0x4800, RZ ;  /* 0x00004800b3b67810 */ /* 0x040fe40007ffe0ff */
[C---:B------:R-:W-:Y:S02]  /*1c80*/  IADD3 R181, R179.reuse, 0x5000, RZ ;  /* 0x00005000b3b57810 */ /* 0x040fe40007ffe0ff */
[----:B------:R-:W-:Y:S01]  /*1c90*/  IADD3 R180, R179, 0x5800, RZ ;  /* 0x00005800b3b47810 */ /* 0x000fe20007ffe0ff */
[----:B-1----:R-:W-:-:S05]  /*1ca0*/  IMAD.IADD R2, R6, 0x1, R249 ;  /* 0x0000000106027824 */ /* 0x002fca00078e02f9 */
[----:B------:R1:W-:Y:S04]  /*1cb0*/  STL [R1+0x4], R2 ;  /* 0x0000040201007387 */ /* 0x0003e80000100800 */
[----:B------:R1:W-:Y:S02]  /*1cc0*/  STL [R1], R0 ;  /* 0x0000000001007387 */ /* 0x0003e40000100800 */
.L_x_335:
[----:B-1----:R-:W-:-:S04]  /*1cd0*/  IMAD.MOV.U32 R2, RZ, RZ, 0x4 ;  /* 0x00000004ff027424 */ /* 0x002fc800078e00ff */
[----:B------:R-:W-:-:S05]  /*1ce0*/  IMAD.WIDE R2, R239, R2, c[0x0][0x588] ;  /* 0x00016200ef027625 */ /* 0x000fca00078e0202 */
[----:B------:R-:W2:Y:S01]  /*1cf0*/  LDG.E R242, [R2.64] ;  /* 0x0000000a02f27981 */ /* 0x000ea2000c1e1900 */
[----:B------:R-:W-:Y:S01]  /*1d00*/  ISETP.NE.U32.AND P0, PT, RZ, c[0x0][0x370], PT ;  /* 0x0000dc00ff007a0c */ /* 0x000fe20003f05070 */
[----:B------:R-:W-:Y:S01]  /*1d10*/  IMAD.MOV.U32 R234, RZ, RZ, RZ ;  /* 0x000000ffffea7224 */ /* 0x000fe200078e00ff */
[----:B------:R-:W-:Y:S02]  /*1d20*/  ISETP.NE.U32.AND P4, PT, RZ, c[0x0][0x360], PT ;  /* 0x0000d800ff007a0c */ /* 0x000fe40003f85070 */
[----:B------:R-:W-:Y:S02]  /*1d30*/  ISETP.NE.AND.EX P1, PT, RZ, c[0x0][0x374], PT, P0 ;  /* 0x0000dd00ff007a0c */ /* 0x000fe40003f25300 */
[----:B------:R-:W-:Y:S02]  /*1d40*/  ISETP.NE.AND.EX P4, PT, RZ, c[0x0][0x364], PT, P4 ;  /* 0x0000d900ff007a0c */ /* 0x000fe40003f85340 */
[----:B------:R-:W-:Y:S02]  /*1d50*/  ISETP.NE.U32.AND P3, PT, RZ, c[0x0][0x348], PT ;  /* 0x0000d200ff007a0c */ /* 0x000fe40003f65070 */
[----:B------:R-:W-:-:S02]  /*1d60*/  ISETP.NE.U32.AND P5, PT, RZ, c[0x0][0x350], PT ;  /* 0x0000d400ff007a0c */ /* 0x000fc40003fa5070 */
[----:B------:R-:W-:Y:S02]  /*1d70*/  ISETP.NE.U32.AND P6, PT, RZ, c[0x0][0x358], PT ;  /* 0x0000d600ff007a0c */ /* 0x000fe40003fc5070 */
[----:B------:R-:W-:Y:S02]  /*1d80*/  ISETP.NE.AND.EX P3, PT, RZ, c[0x0][0x34c], PT, P3 ;  /* 0x0000d300ff007a0c */ /* 0x000fe40003f65330 */
[----:B------:R-:W-:Y:S02]  /*1d90*/  ISETP.NE.AND.EX P5, PT, RZ, c[0x0][0x354], PT, P5 ;  /* 0x0000d500ff007a0c */ /* 0x000fe40003fa5350 */
[----:B------:R-:W-:Y:S01]  /*1da0*/  ISETP.NE.AND.EX P6, PT, RZ, c[0x0][0x35c], PT, P6 ;  /* 0x0000d700ff007a0c */ /* 0x000fe20003fc5360 */
[----:B------:R-:W-:Y:S02]  /*1db0*/  IMAD.MOV.U32 R134, RZ, RZ, RZ ;  /* 0x000000ffff867224 */ /* 0x000fe400078e00ff */
[----:B------:R-:W-:Y:S02]  /*1dc0*/  IMAD.MOV.U32 R12, RZ, RZ, RZ ;  /* 0x000000ffff0c7224 */ /* 0x000fe400078e00ff */
[----:B------:R-:W-:Y:S01]  /*1dd0*/  IMAD.MOV.U32 R11, RZ, RZ, RZ ;  /* 0x000000ffff0b7224 */ /* 0x000fe200078e00ff */
[----:B--2---:R-:W-:Y:S01]  /*1de0*/  SHF.R.S32.HI R243, RZ, 0x1f, R242 ;  /* 0x0000001ffff37819 */ /* 0x004fe200000114f2 */
[C---:B------:R-:W-:Y:S01]  /*1df0*/  IMAD.SHL.U32 R240, R242.reuse, 0x4, RZ ;  /* 0x00000004f2f07824 */ /* 0x040fe200078e00ff */
[----:B------:R-:W-:-:S02]  /*1e00*/  @P1 LEA R4, P0, R242, c[0x0][0x370], 0x2 ;  /* 0x0000dc00f2041a11 */ /* 0x000fc400078010ff */
[C-C-:B------:R-:W-:Y:S02]  /*1e10*/  SHF.L.U64.HI R241, R242.reuse, 0x2, R243.reuse ;  /* 0x00000002f2f17819 */ /* 0x140fe400000102f3 */
[----:B------:R-:W-:Y:S02]  /*1e20*/  @P1 LEA.HI.X R5, R242, c[0x0][0x374], R243, 0x2, P0 ;  /* 0x0000dd00f2051a11 */ /* 0x000fe400000f14f3 */
[C---:B------:R-:W-:Y:S02]  /*1e30*/  @P4 IADD3 R2, P0, R240.reuse, c[0x0][0x360], RZ ;  /* 0x0000d800f0024a10 */ /* 0x040fe40007f1e0ff */
[----:B------:R-:W-:Y:S01]  /*1e40*/  IADD3 R6, P2, R240, c[0x0][0x348], RZ ;  /* 0x0000d200f0067a10 */ /* 0x000fe20007f5e0ff */
[----:B------:R1:W5:Y:S01]  /*1e50*/  @P1 LDG.E R234, [R4.64] ;  /* 0x0000000a04ea1981 */ /* 0x000362000c1e1900 */
[----:B------:R-:W-:-:S05]  /*1e60*/  @P4 IADD3.X R3, R241, c[0x0][0x364], RZ, P0, !PT ;  /* 0x0000d900f1034a10 */ /* 0x000fca00007fe4ff */
[----:B------:R2:W5:Y:S01]  /*1e70*/  @P4 LDG.E R135, [R2.64] ;  /* 0x0000000a02874981 */ /* 0x000562000c1e1900 */
[----:B------:R-:W-:-:S05]  /*1e80*/  IADD3.X R7, R241, c[0x0][0x34c], RZ, P2, !PT ;  /* 0x0000d300f1077a10 */ /* 0x000fca00017fe4ff */
[----:B------:R3:W5:Y:S01]  /*1e90*/  @P3 LDG.E R134, [R6.64] ;  /* 0x0000000a06863981 */ /* 0x000762000c1e1900 */
[C---:B-1----:R-:W-:Y:S02]  /*1ea0*/  IADD3 R4, P1, R240.reuse, c[0x0][0x350], RZ ;  /* 0x0000d400f0047a10 */ /* 0x042fe40007f3e0ff */
[----:B--2---:R-:W-:Y:S02]  /*1eb0*/  IADD3 R2, P0, R240, c[0x0][0x358], RZ ;  /* 0x0000d600f0027a10 */ /* 0x004fe40007f1e0ff */
[C---:B------:R-:W-:Y:S02]  /*1ec0*/  IADD3.X R5, R241.reuse, c[0x0][0x354], RZ, P1, !PT ;  /* 0x0000d500f1057a10 */ /* 0x040fe40000ffe4ff */
[----:B------:R-:W-:-:S03]  /*1ed0*/  IADD3.X R3, R241, c[0x0][0x35c], RZ, P0, !PT ;  /* 0x0000d700f1037a10 */ /* 0x000fc600007fe4ff */
[----:B------:R3:W5:Y:S04]  /*1ee0*/  @P5 LDG.E R12, [R4.64] ;  /* 0x0000000a040c5981 */ /* 0x000768000c1e1900 */
[----:B------:R3:W5:Y:S01]  /*1ef0*/  @P6 LDG.E R11, [R2.64] ;  /* 0x0000000a020b6981 */ /* 0x000762000c1e1900 */
[----:B------:R-:W-:Y:S01]  /*1f00*/  YIELD ;  /* 0x0000000000007946 */ /* 0x000fe20003800000 */
[----:B------:R-:W-:Y:S05]  /*1f10*/  @P4 BRA `(.L_x_177) ;  /* 0x0000005000004947 */ /* 0x000fea0003800000 */
[----:B-----5:R-:W-:Y:S01]  /*1f20*/  MOV R135, c[0x0][0x168] ;  /* 0x00005a0000877a02 */ /* 0x020fe20000000f00 */
[----:B------:R-:W-:Y:S05]  /*1f30*/  @!P3 BRA `(.L_x_177) ;  /* 0x000000300000b947 */ /* 0x000fea0003800000 */
[----:B------:R-:W2:Y:S04]  /*1f40*/  LDG.E R8, [R6.64] ;  /* 0x0000000a06087981 */ /* 0x000ea8000c1e1900 */
[----:B------:R-:W2:Y:S02]  /*1f50*/  LDG.E R0, [R6.64+0x4] ;  /* 0x0000040a06007981 */ /* 0x000ea4000c1e1900 */
[----:B--2---:R-:W-:-:S02]  /*1f60*/  IADD3 R135, -R8, R0, RZ ;  /* 0x0000000008877210 */ /* 0x004fc40007ffe1ff */
.L_x_177:
[----:B------:R-:W-:-:S04]  /*1f70*/  ISETP.NE.U32.AND P0, PT, RZ, c[0x0][0x368], PT ;  /* 0x0000da00ff007a0c */ /* 0x000fc80003f05070 */
[----:B------:R-:W-:-:S13]  /*1f80*/  ISETP.NE.AND.EX P0, PT, RZ, c[0x0][0x36c], PT, P0 ;  /* 0x0000db00ff007a0c */ /* 0x000fda0003f05300 */
[----:B------:R-:W-:Y:S05]  /*1f90*/  @!P0 BRA `(.L_x_178) ;  /* 0x0000004000008947 */ /* 0x000fea0003800000 */
[----:B---3--:R-:W-:-:S04]  /*1fa0*/  IADD3 R4, P0, R240, c[0x0][0x368], RZ ;  /* 0x0000da00f0047a10 */ /* 0x008fc80007f1e0ff */
[----:B------:R-:W-:-:S05]  /*1fb0*/  IADD3.X R5, R241, c[0x0][0x36c], RZ, P0, !PT ;  /* 0x0000db00f1057a10 */ /* 0x000fca00007fe4ff */
[----:B------:R1:W5:Y:S01]  /*1fc0*/  LDG.E R8, [R4.64] ;  /* 0x0000000a04087981 */ /* 0x000362000c1e1900 */
[----:B------:R-:W-:Y:S05]  /*1fd0*/  BRA `(.L_x_179) ;  /* 0x0000005000007947 */ /* 0x000fea0003800000 */
.L_x_178:
[----:B------:R-:W-:Y:S01]  /*1fe0*/  MOV R8, UR8 ;  /* 0x0000000800087c02 */ /* 0x000fe20008000f00 */
[----:B------:R-:W-:Y:S05]  /*1ff0*/  @!P5 BRA `(.L_x_179) ;  /* 0x000000300000d947 */ /* 0x000fea0003800000 */
[----:B---3--:R-:W2:Y:S04]  /*2000*/  LDG.E R6, [R4.64] ;  /* 0x0000000a04067981 */ /* 0x008ea8000c1e1900 */
[----:B------:R-:W2:Y:S02]  /*2010*/  LDG.E R0, [R4.64+0x4] ;  /* 0x0000040a04007981 */ /* 0x000ea4000c1e1900 */
[----:B--2---:R-:W-:Y:S02]  /*2020*/  IADD3 R8, -R6, R0, RZ ;  /* 0x0000000006087210 */ /* 0x004fe40007ffe1ff */
.L_x_179:
[----:B-1-3--:R1:W2:Y:S04]  /*2030*/  @P6 LDG.E R4, [R2.64] ;  /* 0x0000000a02046981 */ /* 0x00a2a8000c1e1900 */
[----:B------:R1:W2:Y:S01]  /*2040*/  @P6 LDG.E R0, [R2.64+0x4] ;  /* 0x0000040a02006981 */ /* 0x0002a2000c1e1900 */
[----:B------:R-:W-:Y:S01]  /*2050*/  ISETP.NE.U32.AND P0, PT, RZ, c[0x0][0x378], PT ;  /* 0x0000de00ff007a0c */ /* 0x000fe20003f05070 */
[----:B-----5:R-:W-:-:S03]  /*2060*/  IMAD.MOV.U32 R126, RZ, RZ, R8 ;  /* 0x000000ffff7e7224 */ /* 0x020fc600078e0008 */
[----:B------:R-:W-:Y:S01]  /*2070*/  ISETP.NE.AND.EX P1, PT, RZ, c[0x0][0x37c], PT, P0 ;  /* 0x0000df00ff007a0c */ /* 0x000fe20003f25300 */
[----:B------:R-:W-:Y:S02]  /*2080*/  IMAD.MOV.U32 R69, RZ, RZ, c[0x0][0x228] ;  /* 0x00008a00ff457624 */ /* 0x000fe400078e00ff */
[----:B------:R-:W-:-:S10]  /*2090*/  IMAD.IADD R6, R8, 0x1, -R234 ;  /* 0x0000000108067824 */ /* 0x000fd400078e0aea */
[----:B-1----:R-:W-:-:S04]  /*20a0*/  @P1 IADD3 R2, P0, R240, c[0x0][0x378], RZ ;  /* 0x0000de00f0021a10 */ /* 0x002fc80007f1e0ff */
[----:B------:R-:W-:-:S05]  /*20b0*/  @P1 IADD3.X R3, R241, c[0x0][0x37c], RZ, P0, !PT ;  /* 0x0000df00f1031a10 */ /* 0x000fca00007fe4ff */
[----:B------:R1:W5:Y:S01]  /*20c0*/  @P1 LDG.E R126, [R2.64] ;  /* 0x0000000a027e1981 */ /* 0x000362000c1e1900 */
[----:B------:R-:W-:Y:S01]  /*20d0*/  BSSY B0, `(.L_x_180) ;  /* 0x000002e000007945 */ /* 0x000fe20003800000 */
[----:B-1----:R-:W-:-:S04]  /*20e0*/  LOP3.LUT R2, R238, 0xff000000, RZ, 0xc0, !PT ;  /* 0xff000000ee027812 */ /* 0x002fc800078ec0ff */
[----:B------:R-:W-:Y:S01]  /*20f0*/  SHF.R.U32.HI R2, RZ, 0x8, R2 ;  /* 0x00000008ff027819 */ /* 0x000fe20000011602 */
[----:B--2---:R-:W-:Y:S01]  /*2100*/  @P6 IMAD.IADD R69, R0, 0x1, -R4 ;  /* 0x0000000100456824 */ /* 0x004fe200078e0a04 */
[----:B------:R-:W-:-:S03]  /*2110*/  LOP3.LUT R0, R238, 0xff0000, RZ, 0xc0, !PT ;  /* 0x00ff0000ee007812 */ /* 0x000fc600078ec0ff */
[----:B------:R-:W-:Y:S01]  /*2120*/  IMAD.IADD R127, R6, 0x1, R69 ;  /* 0x00000001067f7824 */ /* 0x000fe200078e0245 */
[----:B------:R-:W-:-:S04]  /*2130*/  LEA.HI R2, R0, R2, RZ, 0x10 ;  /* 0x0000000200027211 */ /* 0x000fc800078f80ff */
[C---:B------:R-:W-:Y:S02]  /*2140*/  ISETP.GE.AND P0, PT, R127.reuse, 0x1, PT ;  /* 0x000000017f00780c */ /* 0x040fe40003f06270 */
[----:B------:R-:W-:Y:S02]  /*2150*/  IADD3 R0, R127, 0x3f, RZ ;  /* 0x0000003f7f007810 */ /* 0x000fe40007ffe0ff */
[----:B------:R-:W-:Y:S02]  /*2160*/  SHF.R.U32.HI R244, RZ, 0x10, R2 ;  /* 0x00000010fff47819 */ /* 0x000fe40000011602 */
[----:B------:R-:W-:Y:S02]  /*2170*/  SHF.R.S32.HI R3, RZ, 0x1f, R0 ;  /* 0x0000001fff037819 */ /* 0x000fe40000011400 */
[----:B------:R-:W-:Y:S02]  /*2180*/  ISETP.NE.AND P1, PT, R244, RZ, PT ;  /* 0x000000fff400720c */ /* 0x000fe40003f25270 */
[----:B------:R-:W-:Y:S01]  /*2190*/  LEA.HI R3, R3, R0, RZ, 0x6 ;  /* 0x0000000003037211 */ /* 0x000fe200078f30ff */
[----:B------:R-:W-:Y:S01]  /*21a0*/  IMAD.MOV.U32 R0, RZ, RZ, RZ ;  /* 0x000000ffff007224 */ /* 0x000fe200078e00ff */
[----:B------:R-:W-:-:S02]  /*21b0*/  LOP3.LUT R245, R2, 0xff, RZ, 0xc0, !PT ;  /* 0x000000ff02f57812 */ /* 0x000fc400078ec0ff */
[----:B------:R-:W-:Y:S02]  /*21c0*/  SEL R121, R244, c[0x0][0x338], P1 ;  /* 0x0000ce00f4797a07 */ /* 0x000fe40000800000 */
[----:B------:R-:W-:Y:S01]  /*21d0*/  SHF.R.S32.HI R122, RZ, 0x6, R3 ;  /* 0x00000006ff7a7819 */ /* 0x000fe20000011403 */
[----:B------:R-:W-:Y:S05]  /*21e0*/  @!P0 BRA `(.L_x_181) ;  /* 0x000001c000008947 */ /* 0x000fea0003800000 */
[----:B------:R-:W-:Y:S01]  /*21f0*/  IABS R2, R121 ;  /* 0x0000007900027213 */ /* 0x000fe20000000000 */
[----:B------:R-:W-:Y:S01]  /*2200*/  IMAD.MOV.U32 R4, RZ, RZ, RZ ;  /* 0x000000ffff047224 */ /* 0x000fe200078e00ff */
        /* <DEDUP_REMOVED lines=26> */
.L_x_181:
[----:B------:R-:W-:Y:S05]  /*23b0*/  BSYNC B0 ;  /* 0x0000000000007941 */ /* 0x000fea0003800000 */
.L_x_180:
[----:B------:R-:W-:-:S04]  /*23c0*/  IMAD R2, R245, R0, RZ ;  /* 0x00000000f5027224 */ /* 0x000fc800078e02ff */
[C---:B------:R-:W-:Y:S02]  /*23d0*/  IMAD.IADD R0, R2.reuse, 0x1, R0 ;  /* 0x0000000102007824 */ /* 0x040fe400078e0200 */
[----:B------:R-:W-:-:S03]  /*23e0*/  IMAD R3, R2, 0x40, -R6 ;  /* 0x0000004002037824 */ /* 0x000fc600078e0a06 */
[----:B------:R-:W-:Y:S02]  /*23f0*/  IMNMX R0, R122, R0, PT ;  /* 0x000000007a007217 */ /* 0x000fe40003800200 */
[----:B------:R-:W-:-:S03]  /*2400*/  IMNMX R3, RZ, R3, !PT ;  /* 0x00000003ff037217 */ /* 0x000fc60007800200 */
[----:B------:R-:W-:Y:S01]  /*2410*/  IMAD R0, R0, 0x40, -R6 ;  /* 0x0000004000007824 */ /* 0x000fe200078e0a06 */
[----:B------:R-:W-:-:S04]  /*2420*/  SHF.R.U32.HI R96, RZ, 0x6, R3 ;  /* 0x00000006ff607819 */ /* 0x000fc80000011603 */
[----:B------:R-:W-:-:S04]  /*2430*/  IMNMX R0, R0, R69, PT ;  /* 0x0000004500007217 */ /* 0x000fc80003800200 */
[----:B------:R-:W-:-:S13]  /*2440*/  ISETP.GT.AND P0, PT, R0, R3, PT ;  /* 0x000000030000720c */ /* 0x000fda0003f04270 */
[----:B------:R-:W-:Y:S01]  /*2450*/  @P0 IADD3 R2, R0, 0x3f, RZ ;  /* 0x0000003f00020810 */ /* 0x000fe20007ffe0ff */
[----:B------:R-:W-:-:S03]  /*2460*/  IMAD.MOV.U32 R0, RZ, RZ, R96 ;  /* 0x000000ffff007224 */ /* 0x000fc600078e0060 */
[----:B------:R-:W-:-:S04]  /*2470*/  @P0 SHF.R.S32.HI R3, RZ, 0x1f, R2 ;  /* 0x0000001fff030819 */ /* 0x000fc80000011402 */
[----:B------:R-:W-:-:S04]  /*2480*/  @P0 LEA.HI R2, R3, R2, RZ, 0x6 ;  /* 0x0000000203020211 */ /* 0x000fc800078f30ff */
[----:B------:R-:W-:-:S04]  /*2490*/  @P0 SHF.R.S32.HI R0, RZ, 0x6, R2 ;  /* 0x00000006ff000819 */ /* 0x000fc80000011402 */
[----:B------:R-:W-:-:S13]  /*24a0*/  ISETP.GT.AND P0, PT, R0, R96, PT ;  /* 0x000000600000720c */ /* 0x000fda0003f04270 */
[----:B------:R-:W-:Y:S05]  /*24b0*/  @!P0 BRA `(.L_x_182) ;  /* 0x0000511000008947 */ /* 0x000fea0003800000 */
[----:B------:R-:W-:Y:S01]  /*24c0*/  SHF.R.S32.HI R2, RZ, 0x1f, R11 ;  /* 0x0000001fff027819 */ /* 0x000fe2000001140b */
[----:B------:R-:W-:Y:S01]  /*24d0*/  IMAD.IADD R118, R69, 0x1, -R246 ;  /* 0x0000000145767824 */ /* 0x000fe200078e0af6 */
[----:B------:R-:W-:Y:S01]  /*24e0*/  IADD3 R72, P0, R246, R11, RZ ;  /* 0x0000000bf6487210 */ /* 0x000fe20007f1e0ff */
[----:B------:R-:W-:Y:S01]  /*24f0*/  IMAD.MOV.U32 R5, RZ, RZ, c[0x0][0x238] ;  /* 0x00008e00ff057624 */ /* 0x000fe200078e00ff */
[----:B------:R-:W-:Y:S01]  /*2500*/  LOP3.LUT R22, R238, 0xffff, RZ, 0xc0, !PT ;  /* 0x0000ffffee167812 */ /* 0x000fe200078ec0ff */
[----:B------:R-:W-:Y:S01]  /*2510*/  IMAD.MOV.U32 R129, RZ, RZ, 0x6 ;  /* 0x00000006ff817424 */ /* 0x000fe200078e00ff */
[----:B------:R-:W-:Y:S01]  /*2520*/  LEA.HI.X.SX32 R73, R246, R2, 0x1, P0 ;  /* 0x00000002f6497211 */ /* 0x000fe200000f0eff */
[----:B------:R-:W-:Y:S01]  /*2530*/  IMAD.WIDE.U32 R2, R72, c[0x0][0x238], R210 ;  /* 0x00008e0048027a25 */ /* 0x000fe200078e00d2 */
[----:B------:R-:W-:Y:S02]  /*2540*/  IADD3 R59, R0, -0x1, RZ ;  /* 0xffffffff003b7810 */ /* 0x000fe40007ffe0ff */
[----:B------:R-:W-:Y:S01]  /*2550*/  SEL R10, R243, RZ, !P6 ;  /* 0x000000fff30a7207 */ /* 0x000fe20007000000 */
[----:B------:R-:W-:Y:S01]  /*2560*/  IMAD R4, R73, c[0x0][0x238], RZ ;  /* 0x00008e0049047a24 */ /* 0x000fe200078e02ff */
[----:B------:R-:W-:Y:S01]  /*2570*/  SEL R11, R242, RZ, !P6 ;  /* 0x000000fff20b7207 */ /* 0x000fe20007000000 */
[----:B------:R-:W-:Y:S01]  /*2580*/  IMAD R0, R59, -0x40, R118 ;  /* 0xffffffc03b007824 */ /* 0x000fe200078e0276 */
[C---:B------:R-:W-:Y:S01]  /*2590*/  SHF.L.U64.HI R125, R5.reuse, R129, c[0x0][0x23c] ;  /* 0x00008f00057d7619 */ /* 0x040fe20000010281 */
[----:B------:R-:W-:Y:S01]  /*25a0*/  IMAD R4, R72, c[0x0][0x23c], R4 ;  /* 0x00008f0048047a24 */ /* 0x000fe200078e0204 */
[----:B------:R-:W-:Y:S01]  /*25b0*/  ISETP.NE.U32.AND P2, PT, RZ, c[0x0][0x340], PT ;  /* 0x0000d000ff007a0c */ /* 0x000fe20003f45070 */
[----:B------:R-:W-:Y:S01]  /*25c0*/  IMAD.SHL.U32 R130, R5, 0x40, RZ ;  /* 0x0000004005827824 */ /* 0x000fe200078e00ff */
[C---:B------:R-:W-:Y:S01]  /*25d0*/  ISETP.GT.AND P0, PT, R0.reuse, 0x20, PT ;  /* 0x000000200000780c */ /* 0x040fe20003f04270 */
[----:B------:R-:W-:Y:S01]  /*25e0*/  IMAD.IADD R3, R3, 0x1, R4 ;  /* 0x0000000103037824 */ /* 0x000fe200078e0204 */
[----:B------:R-:W-:Y:S01]  /*25f0*/  ISETP.GE.AND P1, PT, R0, 0x1, PT ;  /* 0x000000010000780c */ /* 0x000fe20003f26270 */
[----:B------:R-:W-:Y:S01]  /*2600*/  IMAD R4, R10, c[0x0][0x248], RZ ;  /* 0x000092000a047a24 */ /* 0x000fe200078e02ff */
[----:B------:R-:W-:Y:S01]  /*2610*/  ISETP.NE.AND.EX P3, PT, RZ, c[0x0][0x344], PT, P2 ;  /* 0x0000d100ff007a0c */ /* 0x000fe20003f65320 */
[----:B------:R-:W-:Y:S01]  /*2620*/  IMAD.WIDE.U32 R2, R22, c[0x0][0x240], R2 ;  /* 0x0000900016027a25 */ /* 0x000fe200078e0002 */
[----:B------:R-:W-:-:S02]  /*2630*/  ISETP.GE.AND P6, PT, R210, c[0x0][0x1d4], PT ;  /* 0x00007500d2007a0c */ /* 0x000fc40003fc6270 */
[----:B------:R-:W-:Y:S01]  /*2640*/  ISETP.GE.AND P5, PT, R207, c[0x0][0x1d4], PT ;  /* 0x00007500cf007a0c */ /* 0x000fe20003fa6270 */
[----:B------:R-:W-:Y:S01]  /*2650*/  IMAD R3, R22, c[0x0][0x244], R3 ;  /* 0x0000910016037a24 */ /* 0x000fe200078e0203 */
[----:B------:R-:W-:Y:S01]  /*2660*/  ISETP.GE.AND P4, PT, R208, c[0x0][0x1d4], PT ;  /* 0x00007500d0007a0c */ /* 0x000fe20003f86270 */
[C---:B------:R-:W-:Y:S01]  /*2670*/  IMAD R4, R11.reuse, c[0x0][0x24c], R4 ;  /* 0x000093000b047a24 */ /* 0x040fe200078e0204 */
[----:B------:R-:W-:Y:S01]  /*2680*/  P2R R9, PR, RZ, 0x8 ;  /* 0x00000008ff097803 */ /* 0x000fe20000000000 */
[----:B------:R-:W-:Y:S01]  /*2690*/  IMAD.WIDE.U32 R80, R11, c[0x0][0x248], R2 ;  /* 0x000092000b507a25 */ /* 0x000fe200078e0002 */
[----:B------:R-:W-:-:S03]  /*26a0*/  SHF.R.S32.HI R3, RZ, 0x1f, R59 ;  /* 0x0000001fff037819 */ /* 0x000fc6000001143b */
[----:B------:R-:W-:Y:S02]  /*26b0*/  IMAD.IADD R79, R81, 0x1, R4 ;  /* 0x00000001514f7824 */ /* 0x000fe400078e0204 */
[----:B------:R-:W-:Y:S02]  /*26c0*/  IMAD.MOV.U32 R78, RZ, RZ, R80 ;  /* 0x000000ffff4e7224 */ /* 0x000fe400078e0050 */
[----:B------:R-:W-:Y:S02]  /*26d0*/  IMAD R2, R125, R59, RZ ;  /* 0x0000003b7d027224 */ /* 0x000fe400078e02ff */
[----:B------:R-:W-:Y:S02]  /*26e0*/  IMAD.MOV.U32 R124, RZ, RZ, 0x5 ;  /* 0x00000005ff7c7424 */ /* 0x000fe400078e00ff */
[----:B------:R-:W-:-:S03]  /*26f0*/  IMAD.WIDE.U32 R6, R59, R130, R78 ;  /* 0x000000823b067225 */ /* 0x000fc600078e004e */
[C---:B------:R-:W-:Y:S01]  /*2700*/  SHF.L.U64.HI R124, R5.reuse, R124, c[0x0][0x23c] ;  /* 0x00008f00057c7619 */ /* 0x040fe2000001027c */
[----:B------:R-:W-:Y:S01]  /*2710*/  IMAD.SHL.U32 R131, R5, 0x20, RZ ;  /* 0x0000002005837824 */ /* 0x000fe200078e00ff */
[----:B------:R-:W-:Y:S01]  /*2720*/  @P1 LEA R4, P3, R6, c[0x0][0x220], 0x1 ;  /* 0x0000880006041a11 */ /* 0x000fe200078608ff */
[----:B------:R-:W-:-:S03]  /*2730*/  IMAD R0, R3, R130, R2 ;  /* 0x0000008203007224 */ /* 0x000fc600078e0202 */
[----:B------:R-:W-:Y:S01]  /*2740*/  @P0 IADD3 R3, P2, R131, R6, RZ ;  /* 0x0000000683030210 */ /* 0x000fe20007f5e0ff */
[----:B------:R-:W-:-:S04]  /*2750*/  IMAD.IADD R0, R7, 0x1, R0 ;  /* 0x0000000107007824 */ /* 0x000fc800078e0200 */
[----:B------:R-:W-:Y:S01]  /*2760*/  @P0 IMAD.X R7, R0, 0x1, R124, P2 ;  /* 0x0000000100070824 */ /* 0x000fe200010e067c */
[----:B------:R-:W-:Y:S02]  /*2770*/  @P0 LEA R2, P2, R3, c[0x0][0x220], 0x1 ;  /* 0x0000880003020a11 */ /* 0x000fe400078408ff */
[----:B------:R-:W-:Y:S02]  /*2780*/  @P1 LEA.HI.X R5, R6, c[0x0][0x224], R0, 0x1, P3 ;  /* 0x0000890006051a11 */ /* 0x000fe400018f0c00 */
[----:B------:R-:W-:Y:S02]  /*2790*/  ISETP.NE.AND P3, PT, R9, RZ, PT ;  /* 0x000000ff0900720c */ /* 0x000fe40003f65270 */
[----:B------:R-:W-:Y:S01]  /*27a0*/  @P0 LEA.HI.X R3, R3, c[0x0][0x224], R7, 0x1, P2 ;  /* 0x0000890003030a11 */ /* 0x000fe200010f0c07 */
[----:B------:R-:W-:Y:S01]  /*27b0*/  @!PT LDS RZ, [RZ] ;  /* 0x00000000fffff984 */ /* 0x000fe20000000800 */
[----:B------:R-:W-:Y:S01]  /*27c0*/  @!PT LDS RZ, [RZ] ;  /* 0x00000000fffff984 */ /* 0x000fe20000000800 */
[----:B------:R-:W-:Y:S01]  /*27d0*/  @!PT LDS RZ, [RZ] ;  /* 0x00000000fffff984 */ /* 0x000fe20000000800 */
[----:B------:R1:W-:Y:S04]  /*27e0*/  @P1 LDGSTS.E.BYPASS.LTC128B.128 [R191+0x6100], [R4.64], !P6 ;  /* 0x0610000004bf1fae */ /* 0x0003e8000f101d4a */
[----:B------:R1:W-:Y:S04]  /*27f0*/  @P1 LDGSTS.E.BYPASS.LTC128B.128 [R191+0x8100], [R4.64+0x80], !P5 ;  /* 0x0810008004bf1fae */ /* 0x0003e8000e901d4a */
[----:B------:R1:W-:Y:S02]  /*2800*/  @P1 LDGSTS.E.BYPASS.LTC128B.128 [R191+0xa100], [R4.64+0x100], !P4 ;  /* 0x0a10010004bf1fae */ /* 0x0003e4000e101d4a */
[----:B------:R-:W-:-:S02]  /*2810*/  @P3 IADD3 R6, P2, R240, c[0x0][0x340], RZ ;  /* 0x0000d000f0063a10 */ /* 0x000fc40007f5e0ff */
[----:B------:R2:W-:Y:S02]  /*2820*/  @P0 LDGSTS.E.BYPASS.LTC128B.128 [R191+0x7100], [R2.64], !P6 ;  /* 0x0710000002bf0fae */ /* 0x0005e4000f101d4a */
[----:B------:R-:W-:Y:S02]  /*2830*/  @P3 IADD3.X R7, R241, c[0x0][0x344], RZ, P2, !PT ;  /* 0x0000d100f1073a10 */ /* 0x000fe400017fe4ff */
[----:B------:R2:W-:Y:S04]  /*2840*/  @P0 LDGSTS.E.BYPASS.LTC128B.128 [R191+0x9100], [R2.64+0x80], !P5 ;  /* 0x0910008002bf0fae */ /* 0x0005e8000e901d4a */
[----:B------:R2:W-:Y:S01]  /*2850*/  @P0 LDGSTS.E.BYPASS.LTC128B.128 [R191+0xb100], [R2.64+0x100], !P4 ;  /* 0x0b10010002bf0fae */ /* 0x0005e2000e101d4a */
[----:B------:R-:W-:Y:S02]  /*2860*/  ISETP.NE.AND P0, PT, R9, RZ, PT ;  /* 0x000000ff0900720c */ /* 0x000fe40003f05270 */
[----:B------:R-:W-:-:S02]  /*2870*/  ISETP.GE.AND P1, PT, R100, c[0x0][0x27c], PT ;  /* 0x00009f0064007a0c */ /* 0x000fc40003f26270 */
[C---:B------:R-:W-:Y:S02]  /*2880*/  IADD3 R25, R100.reuse, 0x20, RZ ;  /* 0x0000002064197810 */ /* 0x040fe40007ffe0ff */
[----:B------:R-:W-:Y:S01]  /*2890*/  IADD3 R24, R100, 0x40, RZ ;  /* 0x0000004064187810 */ /* 0x000fe20007ffe0ff */
[----:B------:R-:W-:Y:S01]  /*28a0*/  IMAD.MOV.U32 R123, RZ, RZ, c[0x0][0x27c] ;  /* 0x00009f00ff7b7624 */ /* 0x000fe200078e00ff */
[----:B------:R-:W-:Y:S01]  /*28b0*/  ISETP.GE.AND P2, PT, R25, c[0x0][0x27c], PT ;  /* 0x00009f0019007a0c */ /* 0x000fe20003f46270 */
[----:B------:R-:W0:Y:S04]  /*28c0*/  LDGDEPBAR ;  /* 0x00000000000079af */ /* 0x000e280000000000 */
[----:B------:R-:W3:Y:S01]  /*28d0*/  @P0 LDG.E R0, [R6.64] ;  /* 0x0000000a06000981 */ /* 0x000ee2000c1e1900 */
[----:B------:R-:W-:Y:S01]  /*28e0*/  LOP3.LUT R212, R212, 0xfffffffd, RZ, 0xc0, !PT ;  /* 0xfffffffdd4d47812 */ /* 0x000fe200078ec0ff */
[----:B------:R-:W-:Y:S01]  /*28f0*/  WARPSYNC 0xffffffff ;  /* 0xffffffff00007948 */ /* 0x000fe20003800000 */
[----:B------:R-:W-:Y:S01]  /*2900*/  ISETP.GE.AND P3, PT, R24, c[0x0][0x27c], PT ;  /* 0x00009f0018007a0c */ /* 0x000fe20003f66270 */
[----:B------:R-:W-:Y:S01]  /*2910*/  IMAD.SHL.U32 R123, R123, 0x2, RZ ;  /* 0x000000027b7b7824 */ /* 0x000fe200078e00ff */
[----:B------:R-:W-:-:S02]  /*2920*/  @P1 LOP3.LUT R212, R212, 0x2, RZ, 0xfc, !PT ;  /* 0x00000002d4d41812 */ /* 0x000fc400078efcff */
[----:B------:R-:W-:Y:S02]  /*2930*/  SHF.R.S32.HI R107, RZ, 0x1f, R106 ;  /* 0x0000001fff6b7819 */ /* 0x000fe4000001146a */
[----:B------:R-:W-:Y:S02]  /*2940*/  LOP3.LUT R212, R212, 0xfffffff7, RZ, 0xc0, !PT ;  /* 0xfffffff7d4d47812 */ /* 0x000fe400078ec0ff */
[----:B-1----:R-:W-:Y:S02]  /*2950*/  SHF.R.S32.HI R4, RZ, 0x1f, R209 ;  /* 0x0000001fff047819 */ /* 0x002fe400000114d1 */
[----:B------:R-:W-:Y:S02]  /*2960*/  LOP3.LUT R212, R212, 0xfffffffb, RZ, 0xc0, !PT ;  /* 0xfffffffbd4d47812 */ /* 0x000fe400078ec0ff */
[----:B-----5:R-:W-:Y:S02]  /*2970*/  SHF.R.S32.HI R18, RZ, 0x1f, R126 ;  /* 0x0000001fff127819 */ /* 0x020fe4000001147e */
[----:B------:R-:W-:-:S04]  /*2980*/  @P2 LOP3.LUT R212, R212, 0x4, RZ, 0xfc, !PT ;  /* 0x00000004d4d42812 */ /* 0x000fc800078efcff */
[----:B------:R-:W-:Y:S02]  /*2990*/  @P3 LOP3.LUT R212, R212, 0x8, RZ, 0xfc, !PT ;  /* 0x00000008d4d43812 */ /* 0x000fe400078efcff */
[----:B---3--:R-:W-:Y:S01]  /*29a0*/  @P0 SHF.R.S32.HI R17, RZ, 0x1f, R0 ;  /* 0x0000001fff110819 */ /* 0x008fe20000011400 */
[----:B------:R-:W-:Y:S02]  /*29b0*/  @!P0 IMAD.MOV.U32 R0, RZ, RZ, R242 ;  /* 0x000000ffff008224 */ /* 0x000fe400078e00f2 */
[----:B------:R-:W-:Y:S02]  /*29c0*/  @!P0 IMAD.MOV.U32 R17, RZ, RZ, R243 ;  /* 0x000000ffff118224 */ /* 0x000fe400078e00f3 */
[----:B--2---:R-:W-:Y:S01]  /*29d0*/  IMAD.MOV.U32 R128, RZ, RZ, c[0x0][0x280] ;  /* 0x0000a000ff807624 */ /* 0x004fe200078e00ff */
[----:B------:R-:W-:Y:S01]  /*29e0*/  BAR.SYNC.DEFER_BLOCKING 0x0 ;  /* 0x0000000000007b1d */ /* 0x000fe20000010000 */
[----:B------:R-:W-:Y:S01]  /*29f0*/  IMAD.MOV.U32 R5, RZ, RZ, c[0x0][0x290] ;  /* 0x0000a400ff057624 */ /* 0x000fe200078e00ff */
[----:B------:R-:W-:Y:S01]  /*2a00*/  MOV R133, c[0x0][0x27c] ;  /* 0x00009f0000857a02 */ /* 0x000fe20000000f00 */
[----:B------:R-:W-:Y:S01]  /*2a10*/  IMAD.WIDE.U32 R2, R22, c[0x0][0x260], R210 ;  /* 0x0000980016027a25 */ /* 0x000fe200078e00d2 */
[----:B------:R-:W-:-:S02]  /*2a20*/  SHF.L.U64.HI R128, R128, R129, c[0x0][0x284] ;  /* 0x0000a10080807619 */ /* 0x000fc40000010281 */
[----:B------:R-:W-:Y:S01]  /*2a30*/  SHF.L.U64.HI R129, R5, R129, c[0x0][0x294] ;  /* 0x0000a50005817619 */ /* 0x000fe20000010281 */
[----:B------:R-:W-:Y:S01]  /*2a40*/  IMAD R6, R4, c[0x0][0x280], RZ ;  /* 0x0000a00004067a24 */ /* 0x000fe200078e02ff */
[----:B------:R-:W-:Y:S01]  /*2a50*/  ISETP.GE.AND P0, PT, R133, 0x1, PT ;  /* 0x000000018500780c */ /* 0x000fe20003f06270 */
[----:B------:R-:W-:Y:S01]  /*2a60*/  IMAD.IADD R119, R8, 0x1, R12 ;  /* 0x0000000108777824 */ /* 0x000fe200078e020c */
[----:B------:R-:W-:Y:S01]  /*2a70*/  LOP3.LUT R212, R212, 0xffffffef, RZ, 0xc0, !PT ;  /* 0xffffffefd4d47812 */ /* 0x000fe200078ec0ff */
[----:B------:R-:W-:Y:S01]  /*2a80*/  IMAD R8, R4, c[0x0][0x290], RZ ;  /* 0x0000a40004087a24 */ /* 0x000fe200078e02ff */
[----:B------:R-:W-:Y:S01]  /*2a90*/  ULDC UR6, c[0x0][0x280] ;  /* 0x0000a00000067ab9 */ /* 0x000fe20000000800 */
[----:B------:R-:W-:Y:S01]  /*2aa0*/  IMAD R3, R22, c[0x0][0x264], R3 ;  /* 0x0000990016037a24 */ /* 0x000fe200078e0203 */
[----:B------:R-:W-:Y:S01]  /*2ab0*/  LOP3.LUT R212, R212, 0xfffffffe, RZ, 0xc0, !PT ;  /* 0xfffffffed4d47812 */ /* 0x000fe200078ec0ff */
[C---:B------:R-:W-:Y:S01]  /*2ac0*/  IMAD R6, R209.reuse, c[0x0][0x284], R6 ;  /* 0x0000a100d1067a24 */ /* 0x040fe200078e0206 */
[----:B------:R-:W-:Y:S01]  /*2ad0*/  ULDC UR7, c[0x0][0x290] ;  /* 0x0000a40000077ab9 */ /* 0x000fe20000000800 */
[----:B------:R-:W-:Y:S01]  /*2ae0*/  IMAD.WIDE.U32 R4, R209, c[0x0][0x280], R106 ;  /* 0x0000a000d1047a25 */ /* 0x000fe200078e006a */
[----:B------:R-:W-:-:S02]  /*2af0*/  USHF.L.U32 UR6, UR6, 0x6, URZ ;  /* 0x0000000606067899 */ /* 0x000fc4000800063f */
[----:B------:R-:W-:Y:S01]  /*2b00*/  USHF.L.U32 UR7, UR7, 0x6, URZ ;  /* 0x0000000607077899 */ /* 0x000fe2000800063f */
[----:B------:R-:W-:Y:S01]  /*2b10*/  IMAD R7, R10, c[0x0][0x268], RZ ;  /* 0x00009a000a077a24 */ /* 0x000fe200078e02ff */
[----:B------:R-:W-:Y:S01]  /*2b20*/  IADD3 R9, R5, R6, RZ ;  /* 0x0000000605097210 */ /* 0x000fe20007ffe0ff */
[----:B------:R-:W-:Y:S01]  /*2b30*/  IMAD.WIDE.U32 R70, R11, c[0x0][0x268], R2 ;  /* 0x00009a000b467a25 */ /* 0x000fe200078e0002 */
[----:B------:R-:W-:Y:S01]  /*2b40*/  SEL R5, RZ, c[0x0][0x27c], !P1 ;  /* 0x00009f00ff057a07 */ /* 0x000fe20004800000 */
[----:B------:R-:W-:Y:S02]  /*2b50*/  ULDC.U8 UR5, c[0x0][0x298] ;  /* 0x0000a60000057ab9 */ /* 0x000fe40000000000 */
[----:B------:R-:W-:-:S04]  /*2b60*/  IMAD.WIDE.U32 R2, R209, c[0x0][0x290], R106 ;  /* 0x0000a400d1027a25 */ /* 0x000fc800078e006a */
[----:B------:R-:W-:Y:S02]  /*2b70*/  IMAD R15, R209, c[0x0][0x294], R8 ;  /* 0x0000a500d10f7a24 */ /* 0x000fe400078e0208 */
[----:B------:R-:W-:Y:S02]  /*2b80*/  IMAD R23, R11, c[0x0][0x26c], R7 ;  /* 0x00009b000b177a24 */ /* 0x000fe400078e0207 */
[----:B------:R-:W-:-:S03]  /*2b90*/  IMAD.WIDE.U32 R10, R209, c[0x0][0x280], R100 ;  /* 0x0000a000d10a7a25 */ /* 0x000fc600078e0064 */
[----:B------:R-:W-:Y:S01]  /*2ba0*/  IADD3 R74, R71, R23, RZ ;  /* 0x00000017474a7210 */ /* 0x000fe20007ffe0ff */
[----:B------:R-:W-:Y:S01]  /*2bb0*/  IMAD.IADD R7, R3, 0x1, R15 ;  /* 0x0000000103077824 */ /* 0x000fe200078e020f */
[----:B------:R-:W-:Y:S01]  /*2bc0*/  IADD3 R3, R100, R5, RZ ;  /* 0x0000000564037210 */ /* 0x000fe20007ffe0ff */
[----:B------:R-:W-:Y:S01]  /*2bd0*/  IMAD.MOV.U32 R8, RZ, RZ, R4 ;  /* 0x000000ffff087224 */ /* 0x000fe200078e0004 */
[----:B------:R-:W-:Y:S01]  /*2be0*/  SEL R4, RZ, c[0x0][0x27c], !P2 ;  /* 0x00009f00ff047a07 */ /* 0x000fe20005000000 */
[----:B------:R-:W-:Y:S01]  /*2bf0*/  IMAD.IADD R5, R6, 0x1, R11 ;  /* 0x0000000106057824 */ /* 0x000fe200078e020b */
[----:B------:R-:W-:Y:S01]  /*2c00*/  SEL R11, RZ, c[0x0][0x27c], !P3 ;  /* 0x00009f00ff0b7a07 */ /* 0x000fe20005800000 */
[----:B------:R-:W-:Y:S01]  /*2c10*/  IMAD.MOV.U32 R6, RZ, RZ, R2 ;  /* 0x000000ffff067224 */ /* 0x000fe200078e0002 */
[----:B------:R-:W-:Y:S01]  /*2c20*/  IADD3 R14, R25, R4, RZ ;  /* 0x00000004190e7210 */ /* 0x000fe20007ffe0ff */
[----:B------:R-:W-:Y:S01]  /*2c30*/  IMAD.MOV.U32 R4, RZ, RZ, R10 ;  /* 0x000000ffff047224 */ /* 0x000fe200078e000a */
[----:B------:R-:W-:Y:S01]  /*2c40*/  SHF.R.S32.HI R2, RZ, 0x1f, R3 ;  /* 0x0000001fff027819 */ /* 0x000fe20000011403 */
[----:B------:R-:W-:Y:S01]  /*2c50*/  IMAD.IADD R13, R24, 0x1, R11 ;  /* 0x00000001180d7824 */ /* 0x000fe200078e020b */
[----:B------:R-:W-:Y:S01]  /*2c60*/  SHF.R.S32.HI R10, RZ, 0x1f, R14 ;  /* 0x0000001fff0a7819 */ /* 0x000fe2000001140e */
[----:B------:R-:W-:Y:S01]  /*2c70*/  IMAD.MOV.U32 R136, RZ, RZ, c[0x0][0x2b8] ;  /* 0x0000ae00ff887624 */ /* 0x000fe200078e00ff */
[-C--:B------:R-:W-:Y:S01]  /*2c80*/  LEA.HI R12, R2, R3.reuse, RZ, 0x3 ;  /* 0x00000003020c7211 */ /* 0x080fe200078f18ff */
[----:B------:R-:W-:Y:S01]  /*2c90*/  IMAD.WIDE.U32 R94, R0, c[0x0][0x2b0], RZ ;  /* 0x0000ac00005e7a25 */ /* 0x000fe200078e00ff */
[----:B------:R-:W-:-:S02]  /*2ca0*/  LEA.HI R19, R2, R3, RZ, 0x6 ;  /* 0x0000000302137211 */ /* 0x000fc400078f30ff */
[----:B------:R-:W-:Y:S01]  /*2cb0*/  SHF.R.S32.HI R16, RZ, 0x1f, R13 ;  /* 0x0000001fff107819 */ /* 0x000fe2000001140d */
[----:B------:R-:W-:Y:S01]  /*2cc0*/  IMAD.WIDE.U32 R2, R209, c[0x0][0x290], R100 ;  /* 0x0000a400d1027a25 */ /* 0x000fe200078e0064 */
[CC--:B------:R-:W-:Y:S02]  /*2cd0*/  LEA.HI R11, R10.reuse, R14.reuse, RZ, 0x3 ;  /* 0x0000000e0a0b7211 */ /* 0x0c0fe400078f18ff */
[----:B------:R-:W-:Y:S01]  /*2ce0*/  LEA.HI R14, R10, R14, RZ, 0x6 ;  /* 0x0000000e0a0e7211 */ /* 0x000fe200078f30ff */
[----:B------:R-:W-:Y:S01]  /*2cf0*/  IMAD.SHL.U32 R19, R19, 0x40, RZ ;  /* 0x0000004013137824 */ /* 0x000fe200078e00ff */
[-C--:B------:R-:W-:Y:S01]  /*2d00*/  LEA.HI R10, R16, R13.reuse, RZ, 0x3 ;  /* 0x0000000d100a7211 */ /* 0x080fe200078f18ff */
[----:B------:R-:W-:Y:S01]  /*2d10*/  IMAD.WIDE.U32 R86, R126, c[0x0][0x290], R6 ;  /* 0x0000a4007e567a25 */ /* 0x000fe200078e0006 */
[----:B------:R-:W-:Y:S02]  /*2d20*/  LEA.HI R13, R16, R13, RZ, 0x6 ;  /* 0x0000000d100d7211 */ /* 0x000fe400078f30ff */
[----:B------:R-:W-:Y:S01]  /*2d30*/  IADD3 R3, R15, R3, RZ ;  /* 0x000000030f037210 */ /* 0x000fe20007ffe0ff */
[----:B------:R-:W-:Y:S01]  /*2d40*/  IMAD.SHL.U32 R16, R14, 0x40, RZ ;  /* 0x000000400e107824 */ /* 0x000fe200078e00ff */
[C---:B------:R-:W-:Y:S01]  /*2d50*/  LOP3.LUT R15, R217.reuse, 0x38, R12, 0xf8, !PT ;  /* 0x00000038d90f7812 */ /* 0x040fe200078ef80c */
[----:B------:R-:W-:Y:S01]  /*2d60*/  IMAD.WIDE.U32 R92, R22, c[0x0][0x1e8], RZ ;  /* 0x00007a00165c7a25 */ /* 0x000fe200078e00ff */
[----:B------:R-:W-:-:S02]  /*2d70*/  LOP3.LUT R14, R217, 0x38, R11, 0xf8, !PT ;  /* 0x00000038d90e7812 */ /* 0x000fc400078ef80b */
[----:B------:R-:W-:Y:S01]  /*2d80*/  SHF.L.U32 R13, R13, 0x6, RZ ;  /* 0x000000060d0d7819 */ /* 0x000fe200000006ff */
[----:B------:R-:W-:Y:S01]  /*2d90*/  IMAD.WIDE.U32 R90, R22, c[0x0][0x210], RZ ;  /* 0x00008400165a7a25 */ /* 0x000fe200078e00ff */
[----:B------:R-:W-:Y:S02]  /*2da0*/  LOP3.LUT R20, R217, 0x38, R10, 0xf8, !PT ;  /* 0x00000038d9147812 */ /* 0x000fe400078ef80a */
[----:B------:R-:W-:Y:S01]  /*2db0*/  LOP3.LUT R21, R19, 0x7ffff000, RZ, 0xc0, !PT ;  /* 0x7ffff00013157812 */ /* 0x000fe200078ec0ff */
[----:B------:R-:W-:Y:S01]  /*2dc0*/  IMAD.WIDE.U32 R88, R126, c[0x0][0x280], R8 ;  /* 0x0000a0007e587a25 */ /* 0x000fe200078e0008 */
[-C--:B------:R-:W-:Y:S02]  /*2dd0*/  LOP3.LUT R19, R15, R218.reuse, RZ, 0x3c, !PT ;  /* 0x000000da0f137212 */ /* 0x080fe400078e3cff */
[----:B------:R-:W-:Y:S01]  /*2de0*/  LOP3.LUT R15, R14, R218, RZ, 0x3c, !PT ;  /* 0x000000da0e0f7212 */ /* 0x000fe200078e3cff */
[----:B------:R-:W-:Y:S01]  /*2df0*/  IMAD.WIDE.U32 R84, R126, c[0x0][0x280], R4 ;  /* 0x0000a0007e547a25 */ /* 0x000fe200078e0004 */
[----:B------:R-:W-:-:S02]  /*2e00*/  ISETP.NE.AND P1, PT, R136, 0x1, PT ;  /* 0x000000018800780c */ /* 0x000fc40003f25270 */
[----:B------:R-:W-:Y:S01]  /*2e10*/  LOP3.LUT R14, R13, 0x7ffff000, RZ, 0xc0, !PT ;  /* 0x7ffff0000d0e7812 */ /* 0x000fe200078ec0ff */
[----:B------:R-:W-:Y:S01]  /*2e20*/  IMAD.WIDE.U32 R82, R126, c[0x0][0x290], R2 ;  /* 0x0000a4007e527a25 */ /* 0x000fe200078e0002 */
[----:B------:R-:W-:Y:S02]  /*2e30*/  LOP3.LUT R13, R20, R218, RZ, 0x3c, !PT ;  /* 0x000000da140d7212 */ /* 0x000fe400078e3cff */
[----:B------:R-:W-:Y:S01]  /*2e40*/  LOP3.LUT R16, R16, 0x7ffff000, RZ, 0xc0, !PT ;  /* 0x7ffff00010107812 */ /* 0x000fe200078ec0ff */
[----:B------:R-:W-:Y:S01]  /*2e50*/  IMAD R132, R235, 0x40, R209 ;  /* 0x00000040eb847824 */ /* 0x000fe200078e02d1 */
[----:B------:R-:W-:Y:S01]  /*2e60*/  IADD3 R21, R19, R21, R219 ;  /* 0x0000001513157210 */ /* 0x000fe20007ffe0db */
[----:B------:R-:W-:Y:S01]  /*2e70*/  IMAD R117, R22, c[0x0][0x1ec], R93 ;  /* 0x00007b0016757a24 */ /* 0x000fe200078e025d */
[--C-:B------:R-:W-:Y:S01]  /*2e80*/  IADD3 R19, R13, R14, R219.reuse ;  /* 0x0000000e0d137210 */ /* 0x100fe20007ffe0db */
[----:B------:R-:W-:Y:S01]  /*2e90*/  IMAD R13, R17, c[0x0][0x2b0], RZ ;  /* 0x0000ac00110d7a24 */ /* 0x000fe200078e02ff */
[----:B------:R-:W-:Y:S01]  /*2ea0*/  IADD3 R20, R15, R16, R219 ;  /* 0x000000100f147210 */ /* 0x000fe20007ffe0db */
[----:B------:R-:W-:Y:S01]  /*2eb0*/  IMAD R15, R18, c[0x0][0x290], RZ ;  /* 0x0000a400120f7a24 */ /* 0x000fe200078e02ff */
[----:B------:R-:W-:Y:S01]  /*2ec0*/  LOP3.LUT R77, R12, 0xfffffff8, RZ, 0xc0, !PT ;  /* 0xfffffff80c4d7812 */ /* 0x000fe200078ec0ff */
[----:B------:R-:W-:Y:S01]  /*2ed0*/  IMAD R16, R18, c[0x0][0x280], RZ ;  /* 0x0000a00012107a24 */ /* 0x000fe200078e02ff */
[----:B------:R-:W-:Y:S01]  /*2ee0*/  LOP3.LUT R76, R11, 0xfffffff8, RZ, 0xc0, !PT ;  /* 0xfffffff80b4c7812 */ /* 0x000fe200078ec0ff */
[----:B------:R-:W-:Y:S01]  /*2ef0*/  IMAD R14, R0, c[0x0][0x2b4], R13 ;  /* 0x0000ad00000e7a24 */ /* 0x000fe200078e020d */
[----:B------:R-:W-:Y:S01]  /*2f00*/  LOP3.LUT R75, R10, 0xfffffff8, RZ, 0xc0, !PT ;  /* 0xfffffff80a4b7812 */ /* 0x000fe200078ec0ff */
[----:B------:R-:W-:Y:S01]  /*2f10*/  IMAD R0, R126, c[0x0][0x294], R15 ;  /* 0x0000a5007e007a24 */ /* 0x000fe200078e020f */
[----:B------:R-:W-:Y:S01]  /*2f20*/  @P1 LOP3.LUT R212, R212, 0x1, RZ, 0xfc, !PT ;  /* 0x00000001d4d41812 */ /* 0x000fe200078efcff */
[----:B------:R-:W-:Y:S01]  /*2f30*/  IMAD R13, R126, c[0x0][0x284], R16 ;  /* 0x0000a1007e0d7a24 */ /* 0x000fe200078e0210 */
[----:B------:R-:W-:Y:S01]  /*2f40*/  SHF.R.S32.HI R114, RZ, 0x3, R12 ;  /* 0x00000003ff727819 */ /* 0x000fe2000001140c */
[----:B------:R-:W-:Y:S01]  /*2f50*/  IMAD R116, R22, c[0x0][0x214], R91 ;  /* 0x0000850016747a24 */ /* 0x000fe200078e025b */
[----:B------:R-:W-:Y:S01]  /*2f60*/  SHF.R.S32.HI R113, RZ, 0x3, R11 ;  /* 0x00000003ff717819 */ /* 0x000fe2000001140b */
[----:B------:R-:W-:Y:S01]  /*2f70*/  IMAD.IADD R115, R95, 0x1, R14 ;  /* 0x000000015f737824 */ /* 0x000fe200078e020e */
[----:B------:R-:W-:Y:S01]  /*2f80*/  SHF.R.S32.HI R112, RZ, 0x3, R10 ;  /* 0x00000003ff707819 */ /* 0x000fe2000001140a */
[----:B------:R-:W-:Y:S01]  /*2f90*/  IMAD.IADD R111, R89, 0x1, R13 ;  /* 0x00000001596f7824 */ /* 0x000fe200078e020d */
[----:B------:R-:W-:Y:S01]  /*2fa0*/  IADD3 R110, R87, R0, RZ ;  /* 0x00000000576e7210 */ /* 0x000fe20007ffe0ff */
[----:B------:R-:W-:Y:S01]  /*2fb0*/  IMAD.IADD R109, R13, 0x1, R85 ;  /* 0x000000010d6d7824 */ /* 0x000fe200078e0255 */
[----:B------:R-:W-:Y:S01]  /*2fc0*/  SHF.R.S32.HI R108, RZ, 0x1f, R77 ;  /* 0x0000001fff6c7819 */ /* 0x000fe2000001144d */
[----:B------:R-:W-:Y:S01]  /*2fd0*/  IMAD.IADD R102, R0, 0x1, R83 ;  /* 0x0000000100667824 */ /* 0x000fe200078e0253 */
[----:B------:R-:W-:Y:S01]  /*2fe0*/  SHF.R.S32.HI R104, RZ, 0x1f, R76 ;  /* 0x0000001fff687819 */ /* 0x000fe2000001144c */
[----:B------:R-:W-:Y:S01]  /*2ff0*/  IMAD.SHL.U32 R99, R21, 0x2, RZ ;  /* 0x0000000215637824 */ /* 0x000fe200078e00ff */
[----:B------:R-:W-:Y:S01]  /*3000*/  SHF.R.S32.HI R103, RZ, 0x1f, R75 ;  /* 0x0000001fff677819 */ /* 0x000fe2000001144b */
[----:B------:R-:W-:Y:S01]  /*3010*/  IMAD.SHL.U32 R97, R19, 0x2, RZ ;  /* 0x0000000213617824 */ /* 0x000fe200078e00ff */
[----:B------:R-:W-:-:S02]  /*3020*/  SHF.L.U32 R98, R20, 0x1, RZ ;  /* 0x0000000114627819 */ /* 0x000fc400000006ff */
[----:B------:R-:W-:Y:S02]  /*3030*/  @P0 LOP3.LUT R212, R212, 0x10, RZ, 0xfc, !PT ;  /* 0x00000010d4d40812 */ /* 0x000fe400078efcff */
.L_x_207:
[----:B------:R-:W-:Y:S01]  /*3040*/  IMAD.SHL.U32 R66, R59, 0x40, RZ ;  /* 0x000000403b427824 */ /* 0x000fe200078e00ff */
[----:B------:R-:W-:Y:S04]  /*3050*/  DEPBAR.LE SB0, 0x0 ;  /* 0x000080000000791a */ /* 0x000fe80000000000 */
[----:B------:R-:W-:Y:S01]  /*3060*/  IMAD.IADD R0, R132, 0x1, R66 ;  /* 0x0000000184007824 */ /* 0x000fe200078e0242 */
[----:B------:R-:W-:Y:S01]  /*3070*/  ISETP.NE.AND P1, PT, R136, 0x1, PT ;  /* 0x000000018800780c */ /* 0x000fe20003f25270 */
[----:B------:R-:W-:Y:S01]  /*3080*/  IMAD.MOV.U32 R63, RZ, RZ, RZ ;  /* 0x000000ffff3f7224 */ /* 0x000fe200078e00ff */
[----:B------:R-:W-:Y:S01]  /*3090*/  WARPSYNC 0xffffffff ;  /* 0xffffffff00007948 */ /* 0x000fe20003800000 */
[----:B-1----:R-:W-:Y:S01]  /*30a0*/  IMAD.IADD R2, R119, 0x1, R0 ;  /* 0x0000000177027824 */ /* 0x002fe200078e0200 */
[----:B------:R-:W-:Y:S01]  /*30b0*/  ISETP.GE.AND P0, PT, R0, R69, PT ;  /* 0x000000450000720c */ /* 0x000fe20003f06270 */
[----:B------:R-:W-:Y:S01]  /*30c0*/  BSSY B1, `(.L_x_183) ;  /* 0x00003e1000017945 */ /* 0x000fe20003800000 */
[----:B------:R-:W-:Y:S01]  /*30d0*/  ISETP.GE.AND P2, PT, R133, 0x1, PT ;  /* 0x000000018500780c */ /* 0x000fe20003f46270 */
[----:B------:R-:W-:Y:S01]  /*30e0*/  IMAD.MOV.U32 R0, RZ, RZ, R2 ;  /* 0x000000ffff007224 */ /* 0x000fe200078e0002 */
[----:B------:R-:W-:Y:S05]  /*30f0*/  ISETP.GT.OR P0, PT, R132, 0x3f, P0 ;  /* 0x0000003f8400780c */ /* 0x000fea0000704670 */
        /* <DEDUP_REMOVED lines=11> */
[----:B------:R-:W-:Y:S01]  /*31b0*/  IMAD R0, R67, c[0x0][0x1e0], RZ ;  /* 0x0000780043007a24 */ /* 0x000fe200078e02ff */
[----:B------:R-:W-:Y:S03]  /*31c0*/  BAR.SYNC.DEFER_BLOCKING 0x0 ;  /* 0x0000000000007b1d */ /* 0x000fe60000010000 */
[----:B------:R-:W-:Y:S04]  /*31d0*/  IMAD R0, R64, c[0x0][0x1e4], R0 ;  /* 0x0000790040007a24 */ /* 0x000fe800078e0200 */
[----:B------:R-:W-:Y:S01]  /*31e0*/  IMAD.IADD R3, R3, 0x1, R0 ;  /* 0x0000000103037824 */ /* 0x000fe200078e0200 */
[----:B--2---:R-:W-:Y:S03]  /*31f0*/  SHF.R.S32.HI R68, RZ, 0x1f, R63 ;  /* 0x0000001fff447819 */ /* 0x004fe6000001143f */
[C---:B------:R-:W-:Y:S04]  /*3200*/  IMAD.WIDE.U32 R2, R63.reuse, c[0x0][0x1f0], R2 ;  /* 0x00007c003f027a25 */ /* 0x040fe800078e0002 */
[----:B------:R-:W-:Y:S01]  /*3210*/  IMAD R4, R68, c[0x0][0x1f0], RZ ;  /* 0x00007c0044047a24 */ /* 0x000fe200078e02ff */
[----:B------:R-:W-:Y:S03]  /*3220*/  IADD3 R0, P0, R92, R2, RZ ;  /* 0x000000025c007210 */ /* 0x000fe60007f1e0ff */
[----:B------:R-:W-:Y:S05]  /*3230*/  IMAD R4, R63, c[0x0][0x1f4], R4 ;  /* 0x00007d003f047a24 */ /* 0x000fea00078e0204 */
[----:B------:R-:W-:Y:S02]  /*3240*/  IADD3.X R2, R117, R3, R4, P0, !PT ;  /* 0x0000000375027210 */ /* 0x000fe400007fe404 */
[C---:B------:R-:W-:Y:S04]  /*3250*/  LEA R11, P0, R0.reuse, c[0x0][0x1c8], 0x1 ;  /* 0x00007200000b7a11 */ /* 0x040fe800078008ff */
[----:B------:R-:W-:Y:S01]  /*3260*/  LEA.HI.X R10, R0, c[0x0][0x1cc], R2, 0x1, P0 ;  /* 0x00007300000a7a11 */ /* 0x000fe200000f0c02 */
[----:B----4-:R-:W-:-:S05]  /*3270*/  @!P2 BRA `(.L_x_184) ;  /* 0x000039e00000a947 */ /* 0x010fca0003800000 */
[-C--:B------:R-:W-:Y:S01]  /*3280*/  IMAD R3, R128, R59.reuse, RZ ;  /* 0x0000003b80037224 */ /* 0x080fe200078e02ff */
[----:B------:R-:W-:Y:S01]  /*3290*/  ISETP.NE.AND P0, PT, RZ, UR5, PT ;  /* 0x00000005ff007c0c */ /* 0x000fe2000bf05270 */
[----:B------:R-:W-:Y:S01]  /*32a0*/  IMAD R2, R129, R59, RZ ;  /* 0x0000003b81027224 */ /* 0x000fe200078e02ff */
[----:B------:R-:W-:Y:S01]  /*32b0*/  SHF.R.S32.HI R0, RZ, 0x1f, R59 ;  /* 0x0000001fff007819 */ /* 0x000fe2000001143b */
[----:B------:R-:W-:Y:S01]  /*32c0*/  IMAD.WIDE.U32 R8, R59, UR7, RZ ;  /* 0x000000073b087c25 */ /* 0x000fe2000f8e00ff */
[----:B------:R-:W-:Y:S03]  /*32d0*/  IADD3 R5, -R66, R69, RZ ;  /* 0x0000004542057210 */ /* 0x000fe60007ffe1ff */
[C---:B------:R-:W-:Y:S01]  /*32e0*/  IMAD R4, R0.reuse, UR6, R3 ;  /* 0x0000000600047c24 */ /* 0x040fe2000f8e0203 */
[----:B------:R-:W-:Y:S01]  /*32f0*/  IMNMX R65, R5, 0x40, PT ;  /* 0x0000004005417817 */ /* 0x000fe20003800200 */
[----:B------:R-:W-:Y:S02]  /*3300*/  IMAD R0, R0, UR7, R2 ;  /* 0x0000000700007c24 */ /* 0x000fe4000f8e0202 */
[----:B------:R-:W-:Y:S03]  /*3310*/  IMAD.WIDE.U32 R2, R59, UR6, RZ ;  /* 0x000000063b027c25 */ /* 0x000fe6000f8e00ff */
[----:B------:R-:W-:Y:S02]  /*3320*/  IADD3 R27, R9, R0, RZ ;  /* 0x00000000091b7210 */ /* 0x000fe40007ffe0ff */
[----:B------:R-:W-:Y:S01]  /*3330*/  IADD3 R26, R3, R4, RZ ;  /* 0x00000004031a7210 */ /* 0x000fe20007ffe0ff */
[----:B------:R-:W-:-:S05]  /*3340*/  @!P0 BRA `(.L_x_185) ;  /* 0x00001c7000008947 */ /* 0x000fca0003800000 */
[----:B------:R-:W-:Y:S01]  /*3350*/  ISETP.GE.AND P1, PT, R209, R65, PT ;  /* 0x00000041d100720c */ /* 0x000fe20003f26270 */
[----:B------:R-:W-:Y:S01]  /*3360*/  BSSY B0, `(.L_x_186) ;  /* 0x000003a000007945 */ /* 0x000fe20003800000 */
        /* <DEDUP_REMOVED lines=12> */
[----:B------:R-:W-:-:S05]  /*3430*/  @P1 BRA `(.L_x_187) ;  /* 0x000002c000001947 */ /* 0x000fca0003800000 */
[----:B------:R-:W-:Y:S01]  /*3440*/  IADD3 R0, P0, R88, R2, RZ ;  /* 0x0000000258007210 */ /* 0x000fe20007f1e0ff */
[----:B------:R-:W-:Y:S01]  /*3450*/  CS2R R30, SRZ ;  /* 0x00000000001e7805 */ /* 0x000fe2000001ff00 */
[----:B------:R-:W-:Y:S01]  /*3460*/  CS2R R32, SRZ ;  /* 0x0000000000207805 */ /* 0x000fe2000001ff00 */
[----:B------:R-:W-:Y:S01]  /*3470*/  CS2R R12, SRZ ;  /* 0x00000000000c7805 */ /* 0x000fe2000001ff00 */
[----:B------:R-:W-:Y:S01]  /*3480*/  CS2R R34, SRZ ;  /* 0x0000000000227805 */ /* 0x000fe2000001ff00 */
[----:B------:R-:W-:Y:S01]  /*3490*/  IMAD.X R2, R26, 0x1, R111, P0 ;  /* 0x000000011a027824 */ /* 0x000fe200000e066f */
[----:B------:R-:W-:Y:S01]  /*34a0*/  IADD3 R3, P0, R86, R8, RZ ;  /* 0x0000000856037210 */ /* 0x000fe20007f1e0ff */
[----:B------:R-:W-:Y:S01]  /*34b0*/  CS2R R14, SRZ ;  /* 0x00000000000e7805 */ /* 0x000fe2000001ff00 */
[----:B------:R-:W-:Y:S01]  /*34c0*/  CS2R R36, SRZ ;  /* 0x0000000000247805 */ /* 0x000fe2000001ff00 */
[----:B------:R-:W-:Y:S01]  /*34d0*/  CS2R R16, SRZ ;  /* 0x0000000000107805 */ /* 0x000fe2000001ff00 */
[----:B------:R-:W-:Y:S01]  /*34e0*/  CS2R R38, SRZ ;  /* 0x0000000000267805 */ /* 0x000fe2000001ff00 */
[----:B------:R-:W-:Y:S01]  /*34f0*/  IMAD.X R4, R27, 0x1, R110, P0 ;  /* 0x000000011b047824 */ /* 0x000fe200000e066e */
[C---:B------:R-:W-:Y:S01]  /*3500*/  LEA R6, P0, R0.reuse, c[0x0][0x270], 0x1 ;  /* 0x00009c0000067a11 */ /* 0x040fe200078008ff */
[----:B------:R-:W-:Y:S01]  /*3510*/  CS2R R18, SRZ ;  /* 0x0000000000127805 */ /* 0x000fe2000001ff00 */
[----:B------:R-:W-:Y:S01]  /*3520*/  CS2R R40, SRZ ;  /* 0x0000000000287805 */ /* 0x000fe2000001ff00 */
[----:B------:R-:W-:Y:S01]  /*3530*/  CS2R R20, SRZ ;  /* 0x0000000000147805 */ /* 0x000fe2000001ff00 */
[----:B------:R-:W-:Y:S02]  /*3540*/  LEA.HI.X R7, R0, c[0x0][0x274], R2, 0x1, P0 ;  /* 0x00009d0000077a11 */ /* 0x000fe400000f0c02 */
[C---:B------:R-:W-:Y:S04]  /*3550*/  LEA R2, P0, R3.reuse, c[0x0][0x288], 0x1 ;  /* 0x0000a20003027a11 */ /* 0x040fe800078008ff */
[----:B------:R-:W-:Y:S02]  /*3560*/  LEA.HI.X R3, R3, c[0x0][0x28c], R4, 0x1, P0 ;  /* 0x0000a30003037a11 */ /* 0x000fe400000f0c04 */
[----:B------:R-:W-:Y:S01]  /*3570*/  ISETP.GE.AND P0, PT, R106, c[0x0][0x27c], PT ;  /* 0x00009f006a007a0c */ /* 0x000fe20003f06270 */
[----:B------:R-:W-:Y:S11]  /*3580*/  CS2R R4, SRZ ;  /* 0x0000000000047805 */ /* 0x000ff6000001ff00 */
[----:B------:R-:W-:Y:S01]  /*3590*/  @!UPT UIADD3 URZ, URZ, URZ, URZ ;  /* 0x0000003f3f3ff290 */ /* 0x000fe2000fffe03f */
[----:B------:R1:W5:Y:S04]  /*35a0*/  @!P0 LDG.E.64 R30, [R6.64] ;  /* 0x0000000a061e8981 */ /* 0x000368000c1e1b00 */
[----:B------:R1:W5:Y:S01]  /*35b0*/  @!P0 LDG.E.64 R4, [R2.64] ;  /* 0x0000000a02048981 */ /* 0x000362000c1e1b00 */
[----:B------:R-:W-:Y:S11]  /*35c0*/  ISETP.GE.AND P0, PT, R143, c[0x0][0x27c], PT ;  /* 0x00009f008f007a0c */ /* 0x000ff60003f06270 */
[----:B------:R-:W-:Y:S02]  /*35d0*/  @!UPT UIADD3 URZ, URZ, URZ, URZ ;  /* 0x0000003f3f3ff290 */ /* 0x000fe4000fffe03f */
[----:B------:R1:W5:Y:S04]  /*35e0*/  @!P0 LDG.E.64 R32, [R6.64+0x20] ;  /* 0x0000200a06208981 */ /* 0x000368000c1e1b00 */
[----:B------:R1:W5:Y:S01]  /*35f0*/  @!P0 LDG.E.64 R12, [R2.64+0x20] ;  /* 0x0000200a020c8981 */ /* 0x000362000c1e1b00 */
        /* <DEDUP_REMOVED lines=15> */
[----:B------:R1:W5:Y:S02]  /*36f0*/  @!P0 LDG.E.64 R20, [R2.64+0xa0] ;  /* 0x0000a00a02148981 */ /* 0x000364000c1e1b00 */
.L_x_187:
[----:B------:R-:W-:Y:S05]  /*3700*/  BSYNC B0 ;  /* 0x0000000000007941 */ /* 0x000fea0003800000 */
.L_x_186:
[----:B------:R2:W3:Y:S04]  /*3710*/  SHFL.IDX PT, R47, R10, RZ, 0x1c1f ;  /* 0x001c1fff0a2f7589 */ /* 0x0004e800000e0000 */
[----:B------:R2:W4:Y:S01]  /*3720*/  SHFL.IDX PT, R46, R11, RZ, 0x1c1f ;  /* 0x001c1fff0b2e7589 */ /* 0x00052200000e0000 */
[----:B------:R-:W-:-:S05]  /*3730*/  @P1 BRA `(.L_x_188) ;  /* 0x0000379000001947 */ /* 0x000fca0003800000 */
[----:B------:R-:W-:Y:S01]  /*3740*/  ISETP.GE.AND P0, PT, R100, c[0x0][0x1d4], PT ;  /* 0x0000750064007a0c */ /* 0x000fe20003f06270 */
[----:B-1---5:R-:W-:Y:S01]  /*3750*/  IMAD.MOV.U32 R2, RZ, RZ, R38 ;  /* 0x000000ffff027224 */ /* 0x022fe200078e0026 */
[----:B------:R-:W-:Y:S01]  /*3760*/  BSSY B0, `(.L_x_189) ;  /* 0x000005b000007945 */ /* 0x000fe20003800000 */
[----:B------:R-:W-:Y:S02]  /*3770*/  IMAD.MOV.U32 R0, RZ, RZ, R39 ;  /* 0x000000ffff007224 */ /* 0x000fe400078e0027 */
[----:B------:R-:W-:Y:S02]  /*3780*/  IMAD.MOV.U32 R6, RZ, RZ, R40 ;  /* 0x000000ffff067224 */ /* 0x000fe400078e0028 */
[----:B------:R-:W-:Y:S01]  /*3790*/  IMAD.MOV.U32 R3, RZ, RZ, R41 ;  /* 0x000000ffff037224 */ /* 0x000fe200078e0029 */
[----:B------:R-:W-:Y:S01]  /*37a0*/  PRMT R44, R2, 0x5410, R0 ;  /* 0x00005410022c7816 */ /* 0x000fe20000000000 */
[----:B------:R-:W-:Y:S02]  /*37b0*/  IMAD.MOV.U32 R2, RZ, RZ, R34 ;  /* 0x000000ffff027224 */ /* 0x000fe400078e0022 */
[----:B------:R-:W-:Y:S01]  /*37c0*/  IMAD.MOV.U32 R0, RZ, RZ, R35 ;  /* 0x000000ffff007224 */ /* 0x000fe200078e0023 */
[----:B------:R-:W-:Y:S01]  /*37d0*/  PRMT R45, R6, 0x5410, R3 ;  /* 0x00005410062d7816 */ /* 0x000fe20000000003 */
[----:B------:R-:W-:Y:S01]  /*37e0*/  IMAD.MOV.U32 R6, RZ, RZ, R36 ;  /* 0x000000ffff067224 */ /* 0x000fe200078e0024 */
[----:B------:R-:W-:Y:S02]  /*37f0*/  MOV R3, R37 ;  /* 0x0000002500037202 */ /* 0x000fe40000000f00 */
[----:B------:R-:W-:Y:S01]  /*3800*/  PRMT R42, R2, 0x5410, R0 ;  /* 0x00005410022a7816 */ /* 0x000fe20000000000 */
[----:B------:R-:W-:Y:S01]  /*3810*/  IMAD.MOV.U32 R2, RZ, RZ, R20 ;  /* 0x000000ffff027224 */ /* 0x000fe200078e0014 */
[----:B------:R-:W-:Y:S01]  /*3820*/  PRMT R43, R6, 0x5410, R3 ;  /* 0x00005410062b7816 */ /* 0x000fe20000000003 */
[----:B------:R-:W-:Y:S01]  /*3830*/  IMAD.MOV.U32 R0, RZ, RZ, R21 ;  /* 0x000000ffff007224 */ /* 0x000fe200078e0015 */
[----:B------:R-:W-:Y:S01]  /*3840*/  MOV R3, R33 ;  /* 0x0000002100037202 */ /* 0x000fe20000000f00 */
[----:B------:R-:W-:Y:S03]  /*3850*/  IMAD.MOV.U32 R6, RZ, RZ, R32 ;  /* 0x000000ffff067224 */ /* 0x000fe600078e0020 */
[----:B------:R-:W-:Y:S01]  /*3860*/  PRMT R28, R2, 0x5410, R0 ;  /* 0x00005410021c7816 */ /* 0x000fe20000000000 */
[----:B------:R-:W-:Y:S01]  /*3870*/  IMAD.MOV.U32 R2, RZ, RZ, R18 ;  /* 0x000000ffff027224 */ /* 0x000fe200078e0012 */
[----:B------:R-:W-:Y:S02]  /*3880*/  MOV R0, R19 ;  /* 0x0000001300007202 */ /* 0x000fe40000000f00 */
[----:B------:R-:W-:Y:S02]  /*3890*/  PRMT R29, R6, 0x5410, R3 ;  /* 0x00005410061d7816 */ /* 0x000fe40000000003 */
[----:B------:R-:W-:Y:S01]  /*38a0*/  PRMT R27, R2, 0x5410, R0 ;  /* 0x00005410021b7816 */ /* 0x000fe20000000000 */
[----:B------:R-:W-:Y:S05]  /*38b0*/  IMAD.MOV.U32 R0, RZ, RZ, R16 ;  /* 0x000000ffff007224 */ /* 0x000fea00078e0010 */
[----:B------:R-:W-:Y:S01]  /*38c0*/  PRMT R26, R0, 0x7610, R26 ;  /* 0x00007610001a7816 */ /* 0x000fe2000000001a */
[----:B------:R-:W-:Y:S05]  /*38d0*/  IMAD.MOV.U32 R0, RZ, RZ, R17 ;  /* 0x000000ffff007224 */ /* 0x000fea00078e0011 */
[----:B------:R-:W-:Y:S01]  /*38e0*/  PRMT R26, R26, 0x5410, R0 ;  /* 0x000054101a1a7816 */ /* 0x000fe20000000000 */
[----:B------:R-:W-:Y:S05]  /*38f0*/  IMAD.MOV.U32 R0, RZ, RZ, R14 ;  /* 0x000000ffff007224 */ /* 0x000fea00078e000e */
[----:B------:R-:W-:Y:S02]  /*3900*/  PRMT R23, R0, 0x7610, R23 ;  /* 0x0000761000177816 */ /* 0x000fe40000000017 */
[----:B------:R-:W-:Y:S04]  /*3910*/  MOV R0, R15 ;  /* 0x0000000f00007202 */ /* 0x000fe80000000f00 */
[----:B------:R-:W-:Y:S01]  /*3920*/  PRMT R23, R23, 0x5410, R0 ;  /* 0x0000541017177816 */ /* 0x000fe20000000000 */
[----:B------:R-:W-:Y:S05]  /*3930*/  IMAD.MOV.U32 R0, RZ, RZ, R12 ;  /* 0x000000ffff007224 */ /* 0x000fea00078e000c */
[----:B------:R-:W-:Y:S01]  /*3940*/  PRMT R22, R0, 0x7610, R22 ;  /* 0x0000761000167816 */ /* 0x000fe20000000016 */
[----:B------:R-:W-:Y:S05]  /*3950*/  IMAD.MOV.U32 R0, RZ, RZ, R13 ;  /* 0x000000ffff007224 */ /* 0x000fea00078e000d */
[----:B------:R-:W-:Y:S01]  /*3960*/  PRMT R22, R22, 0x5410, R0 ;  /* 0x0000541016167816 */ /* 0x000fe20000000000 */
[----:B------:R-:W-:-:S05]  /*3970*/  @P0 BRA `(.L_x_190) ;  /* 0x0000039000000947 */ /* 0x000fca0003800000 */
[----:B------:R-:W-:Y:S01]  /*3980*/  ISETP.GE.AND P0, PT, R106, c[0x0][0x27c], PT ;  /* 0x00009f006a007a0c */ /* 0x000fe20003f06270 */
[----:B--2---:R-:W1:Y:S01]  /*3990*/  LDS.128 R8, [R200+0x6000] ;  /* 0x00600000c8087984 */ /* 0x004e620000000c00 */
[----:B------:R-:W-:Y:S02]  /*39a0*/  MOV R2, R4 ;  /* 0x0000000400027202 */ /* 0x000fe40000000f00 */
[----:B------:R-:W-:Y:S09]  /*39b0*/  MOV R6, R30 ;  /* 0x0000001e00067202 */ /* 0x000ff20000000f00 */
[----:B------:R-:W-:Y:S02]  /*39c0*/  @!P0 HADD2.F32 R2, -RZ, R2.H0_H0 ;  /* 0x20000002ff028230 */ /* 0x000fe40000004100 */
[----:B------:R-:W-:Y:S01]  /*39d0*/  @!P0 HADD2.F32 R6, -RZ, R6.H0_H0 ;  /* 0x20000006ff068230 */ /* 0x000fe20000004100 */
[----:B-1----:R-:W-:Y:S05]  /*39e0*/  @!P0 MOV R0, R8 ;  /* 0x0000000800008202 */ /* 0x002fea0000000f00 */
[--C-:B------:R-:W-:Y:S02]  /*39f0*/  @!P0 HADD2.F32 R3, -RZ, R0.reuse.H1_H1 ;  /* 0x30000000ff038230 */ /* 0x100fe40000004100 */
[----:B------:R-:W-:Y:S03]  /*3a00*/  @!P0 HADD2.F32 R0, -RZ, R0.H0_H0 ;  /* 0x20000000ff008230 */ /* 0x000fe60000004100 */
[C---:B------:R-:W-:Y:S04]  /*3a10*/  @!P0 FMUL.FTZ R7, R3.reuse, R2 ;  /* 0x0000000203078220 */ /* 0x040fe80000410000 */
[C---:B------:R-:W-:Y:S02]  /*3a20*/  @!P0 FFMA.FTZ R7, R0.reuse, R6, -R7 ;  /* 0x0000000600078223 */ /* 0x040fe40000010807 */
[----:B------:R-:W-:Y:S01]  /*3a30*/  @!P0 FMUL.FTZ R0, R0, R2 ;  /* 0x0000000200008220 */ /* 0x000fe20000410000 */
[----:B------:R-:W-:Y:S02]  /*3a40*/  @!P0 SHF.R.U64 R2, R4, 0x10, R5 ;  /* 0x0000001004028819 */ /* 0x000fe40000001205 */
[----:B------:R-:W-:Y:S01]  /*3a50*/  @!P0 SHF.R.U64 R4, R30, 0x10, R31 ;  /* 0x000000101e048819 */ /* 0x000fe2000000121f */
[----:B------:R-:W-:Y:S02]  /*3a60*/  @!P0 FFMA.FTZ R0, R3, R6, R0 ;  /* 0x0000000603008223 */ /* 0x000fe40000010000 */
[----:B------:R-:W-:Y:S02]  /*3a70*/  @!P0 HADD2.F32 R2, -RZ, R2.H0_H0 ;  /* 0x20000002ff028230 */ /* 0x000fe40000004100 */
[----:B------:R-:W-:Y:S01]  /*3a80*/  @!P0 HADD2.F32 R4, -RZ, R4.H0_H0 ;  /* 0x20000004ff048230 */ /* 0x000fe20000004100 */
[----:B------:R-:W-:Y:S01]  /*3a90*/  @!P0 F2FP.PACK_AB R6, R0, R7 ;  /* 0x000000070006823e */ /* 0x000fe200000000ff */
[----:B------:R-:W-:Y:S04]  /*3aa0*/  @!P0 IMAD.MOV.U32 R0, RZ, RZ, R9 ;  /* 0x000000ffff008224 */ /* 0x000fe800078e0009 */
[----:B------:R-:W-:Y:S01]  /*3ab0*/  @!P0 IMAD.MOV.U32 R8, RZ, RZ, R6 ;  /* 0x000000ffff088224 */ /* 0x000fe200078e0006 */
[----:B------:R-:W-:Y:S01]  /*3ac0*/  MOV R6, R31 ;  /* 0x0000001f00067202 */ /* 0x000fe20000000f00 */
[--C-:B------:R-:W-:Y:S02]  /*3ad0*/  @!P0 HADD2.F32 R3, -RZ, R0.reuse.H1_H1 ;  /* 0x30000000ff038230 */ /* 0x100fe40000004100 */
[----:B------:R-:W-:Y:S02]  /*3ae0*/  @!P0 HADD2.F32 R0, -RZ, R0.H0_H0 ;  /* 0x20000000ff008230 */ /* 0x000fe40000004100 */
[----:B------:R-:W-:Y:S01]  /*3af0*/  @!P0 HADD2.F32 R6, -RZ, R6.H0_H0 ;  /* 0x20000006ff068230 */ /* 0x000fe20000004100 */
[C---:B------:R-:W-:Y:S04]  /*3b00*/  @!P0 FMUL.FTZ R7, R3.reuse, R2 ;  /* 0x0000000203078220 */ /* 0x040fe80000410000 */
[C---:B------:R-:W-:Y:S02]  /*3b10*/  @!P0 FFMA.FTZ R7, R0.reuse, R4, -R7 ;  /* 0x0000000400078223 */ /* 0x040fe40000010807 */
[----:B------:R-:W-:Y:S01]  /*3b20*/  @!P0 FMUL.FTZ R0, R0, R2 ;  /* 0x0000000200008220 */ /* 0x000fe20000410000 */
[----:B------:R-:W-:Y:S03]  /*3b30*/  MOV R2, R5 ;  /* 0x0000000500027202 */ /* 0x000fe60000000f00 */
[----:B------:R-:W-:Y:S01]  /*3b40*/  @!P0 FFMA.FTZ R0, R3, R4, R0 ;  /* 0x0000000403008223 */ /* 0x000fe20000010000 */
[----:B------:R-:W-:Y:S04]  /*3b50*/  @!P0 SHF.R.U32.HI R3, RZ, 0x10, R5 ;  /* 0x00000010ff038819 */ /* 0x000fe80000011605 */
[----:B------:R-:W-:Y:S02]  /*3b60*/  @!P0 F2FP.PACK_AB R4, R0, R7 ;  /* 0x000000070004823e */ /* 0x000fe400000000ff */
[----:B------:R-:W-:Y:S02]  /*3b70*/  @!P0 MOV R0, R10 ;  /* 0x0000000a00008202 */ /* 0x000fe40000000f00 */
[----:B------:R-:W-:Y:S01]  /*3b80*/  @!P0 MOV R9, R4 ;  /* 0x0000000400098202 */ /* 0x000fe20000000f00 */
[----:B------:R-:W-:Y:S01]  /*3b90*/  @!P0 HADD2.F32 R4, -RZ, R2.H0_H0 ;  /* 0x20000002ff048230 */ /* 0x000fe20000004100 */
[----:B------:R-:W-:Y:S01]  /*3ba0*/  @!P0 SHF.R.U32.HI R7, RZ, 0x10, R31 ;  /* 0x00000010ff078819 */ /* 0x000fe2000001161f */
[--C-:B------:R-:W-:Y:S02]  /*3bb0*/  @!P0 HADD2.F32 R5, -RZ, R0.reuse.H1_H1 ;  /* 0x30000000ff058230 */ /* 0x100fe40000004100 */
[----:B------:R-:W-:Y:S03]  /*3bc0*/  @!P0 HADD2.F32 R2, -RZ, R0.H0_H0 ;  /* 0x20000000ff028230 */ /* 0x000fe60000004100 */
[CC--:B------:R-:W-:Y:S02]  /*3bd0*/  @!P0 FMUL.FTZ R30, R5.reuse, R4.reuse ;  /* 0x00000004051e8220 */ /* 0x0c0fe40000410000 */
[C---:B------:R-:W-:Y:S01]  /*3be0*/  @!P0 FMUL.FTZ R0, R2.reuse, R4 ;  /* 0x0000000402008220 */ /* 0x040fe20000410000 */
[----:B------:R-:W-:Y:S01]  /*3bf0*/  @!P0 HADD2.F32 R4, -RZ, R3.H0_H0 ;  /* 0x20000003ff048230 */ /* 0x000fe20000004100 */
[----:B------:R-:W-:Y:S01]  /*3c00*/  @!P0 FFMA.FTZ R48, R2, R6, -R30 ;  /* 0x0000000602308223 */ /* 0x000fe2000001081e */
[C---:B----4-:R-:W-:Y:S01]  /*3c10*/  LEA R30, P1, R100.reuse, R46, 0x1 ;  /* 0x0000002e641e7211 */ /* 0x050fe200078208ff */
[----:B------:R-:W-:Y:S02]  /*3c20*/  @!P0 IMAD.MOV.U32 R2, RZ, RZ, R11 ;  /* 0x000000ffff028224 */ /* 0x000fe400078e000b */
[----:B------:R-:W-:Y:S01]  /*3c30*/  @!P0 FFMA.FTZ R0, R5, R6, R0 ;  /* 0x0000000605008223 */ /* 0x000fe20000010000 */
[----:B---3--:R-:W-:Y:S01]  /*3c40*/  LEA.HI.X R31, R100, R47, R101, 0x1, P1 ;  /* 0x0000002f641f7211 */ /* 0x008fe200008f0c65 */
[----:B------:R-:W-:Y:S02]  /*3c50*/  @!P0 HADD2.F32 R6, -RZ, R7.H0_H0 ;  /* 0x20000007ff068230 */ /* 0x000fe40000004100 */
[--C-:B------:R-:W-:Y:S01]  /*3c60*/  @!P0 HADD2.F32 R5, -RZ, R2.reuse.H1_H1 ;  /* 0x30000002ff058230 */ /* 0x100fe20000004100 */
[----:B------:R-:W-:Y:S01]  /*3c70*/  @!P0 F2FP.PACK_AB R0, R0, R48 ;  /* 0x000000300000823e */ /* 0x000fe200000000ff */
[----:B------:R-:W-:Y:S03]  /*3c80*/  @!P0 HADD2.F32 R3, -RZ, R2.H0_H0 ;  /* 0x20000002ff038230 */ /* 0x000fe60000004100 */
[----:B------:R-:W-:Y:S01]  /*3c90*/  @!P0 FMUL.FTZ R7, R5, R4 ;  /* 0x0000000405078220 */ /* 0x000fe20000410000 */
[----:B------:R-:W-:Y:S01]  /*3ca0*/  @!P0 MOV R10, R0 ;  /* 0x00000000000a8202 */ /* 0x000fe20000000f00 */
[C---:B------:R-:W-:Y:S02]  /*3cb0*/  @!P0 FMUL.FTZ R2, R3.reuse, R4 ;  /* 0x0000000403028220 */ /* 0x040fe40000410000 */
[-C--:B------:R-:W-:Y:S02]  /*3cc0*/  @!P0 FFMA.FTZ R7, R3, R6.reuse, -R7 ;  /* 0x0000000603078223 */ /* 0x080fe40000010807 */
[----:B------:R-:W-:Y:S05]  /*3cd0*/  @!P0 FFMA.FTZ R2, R5, R6, R2 ;  /* 0x0000000605028223 */ /* 0x000fea0000010002 */
[----:B------:R-:W-:Y:S04]  /*3ce0*/  @!P0 F2FP.PACK_AB R2, R2, R7 ;  /* 0x000000070202823e */ /* 0x000fe800000000ff */
[----:B------:R-:W-:Y:S05]  /*3cf0*/  @!P0 MOV R11, R2 ;  /* 0x00000002000b8202 */ /* 0x000fea0000000f00 */
[----:B------:R1:W-:Y:S02]  /*3d00*/  ST.E.128 [R30.64], R8 ;  /* 0x000000081e007985 */ /* 0x0003e4000c101d0a */
.L_x_190:
[----:B------:R-:W-:Y:S05]  /*3d10*/  BSYNC B0 ;  /* 0x0000000000007941 */ /* 0x000fea0003800000 */
.L_x_189:
[----:B------:R-:W-:Y:S01]  /*3d20*/  ISETP.GE.AND P0, PT, R25, c[0x0][0x1d4], PT ;  /* 0x0000750019007a0c */ /* 0x000fe20003f06270 */
[----:B------:R-:W-:Y:S01]  /*3d30*/  @!UPT UIADD3 URZ, URZ, URZ, URZ ;  /* 0x0000003f3f3ff290 */ /* 0x000fe2000fffe03f */
[----:B------:R-:W-:Y:S11]  /*3d40*/  BSSY B0, `(.L_x_191) ;  /* 0x0000039000007945 */ /* 0x000ff60003800000 */
[----:B------:R-:W-:-:S05]  /*3d50*/  @P0 BRA `(.L_x_192) ;  /* 0x0000037000000947 */ /* 0x000fca0003800000 */
[----:B------:R-:W5:Y:S01]  /*3d60*/  LDS.128 R4, [R201+0x6000] ;  /* 0x00600000c9047984 */ /* 0x000f620000000c00 */
[----:B------:R-:W-:Y:S11]  /*3d70*/  ISETP.GE.AND P0, PT, R143, c[0x0][0x27c], PT ;  /* 0x00009f008f007a0c */ /* 0x000ff60003f06270 */
[----:B------:R-:W-:Y:S02]  /*3d80*/  @!UPT UIADD3 URZ, URZ, URZ, URZ ;  /* 0x0000003f3f3ff290 */ /* 0x000fe4000fffe03f */
[----:B------:R-:W-:Y:S01]  /*3d90*/  @!P0 HADD2.F32 R2, -RZ, R22.H0_H0 ;  /* 0x20000016ff028230 */ /* 0x000fe20000004100 */
[----:B-12---:R-:W-:Y:S01]  /*3da0*/  @!P0 SHF.R.U32.HI R10, RZ, 0x10, R33 ;  /* 0x00000010ff0a8819 */ /* 0x006fe20000011621 */
[----:B------:R-:W-:Y:S04]  /*3db0*/  @!P0 HADD2.F32 R8, -RZ, R29.H0_H0 ;  /* 0x2000001dff088230 */ /* 0x000fe80000004100 */
[----:B------:R-:W-:Y:S01]  /*3dc0*/  @!P0 HADD2.F32 R10, -RZ, R10.H0_H0 ;  /* 0x2000000aff0a8230 */ /* 0x000fe20000004100 */
[----:B-----5:R-:W-:Y:S05]  /*3dd0*/  @!P0 MOV R0, R4 ;  /* 0x0000000400008202 */ /* 0x020fea0000000f00 */
[--C-:B------:R-:W-:Y:S02]  /*3de0*/  @!P0 HADD2.F32 R3, -RZ, R0.reuse.H1_H1 ;  /* 0x30000000ff038230 */ /* 0x100fe40000004100 */
[----:B------:R-:W-:Y:S03]  /*3df0*/  @!P0 HADD2.F32 R0, -RZ, R0.H0_H0 ;  /* 0x20000000ff008230 */ /* 0x000fe60000004100 */
[C---:B------:R-:W-:Y:S04]  /*3e00*/  @!P0 FMUL.FTZ R9, R3.reuse, R2 ;  /* 0x0000000203098220 */ /* 0x040fe80000410000 */
[----:B------:R-:W-:Y:S01]  /*3e10*/  @!P0 FFMA.FTZ R11, R0, R8, -R9 ;  /* 0x00000008000b8223 */ /* 0x000fe20000010809 */
[----:B------:R-:W-:Y:S01]  /*3e20*/  @!P0 SHF.R.U64 R9, R32, 0x10, R33 ;  /* 0x0000001020098819 */ /* 0x000fe20000001221 */
[----:B------:R-:W-:Y:S01]  /*3e30*/  @!P0 FMUL.FTZ R0, R0, R2 ;  /* 0x0000000200008220 */ /* 0x000fe20000410000 */
[--C-:B------:R-:W-:Y:S03]  /*3e40*/  @!P0 SHF.R.U64 R2, R12, 0x10, R13.reuse ;  /* 0x000000100c028819 */ /* 0x100fe6000000120d */
[----:B------:R-:W-:Y:S01]  /*3e50*/  @!P0 FFMA.FTZ R0, R3, R8, R0 ;  /* 0x0000000803008223 */ /* 0x000fe20000010000 */
[----:B------:R-:W-:Y:S01]  /*3e60*/  @!P0 HADD2.F32 R9, -RZ, R9.H0_H0 ;  /* 0x20000009ff098230 */ /* 0x000fe20000004100 */
[----:B------:R-:W-:Y:S01]  /*3e70*/  @!P0 SHF.R.U32.HI R3, RZ, 0x10, R13 ;  /* 0x00000010ff038819 */ /* 0x000fe2000001160d */
[----:B------:R-:W-:Y:S02]  /*3e80*/  @!P0 HADD2.F32 R2, -RZ, R2.H0_H0 ;  /* 0x20000002ff028230 */ /* 0x000fe40000004100 */
[----:B------:R-:W-:Y:S02]  /*3e90*/  @!P0 F2FP.PACK_AB R11, R0, R11 ;  /* 0x0000000b000b823e */ /* 0x000fe400000000ff */
[----:B------:R-:W-:Y:S03]  /*3ea0*/  @!P0 MOV R0, R5 ;  /* 0x0000000500008202 */ /* 0x000fe60000000f00 */
[----:B------:R-:W-:Y:S02]  /*3eb0*/  @!P0 IMAD.MOV.U32 R4, RZ, RZ, R11 ;  /* 0x000000ffff048224 */ /* 0x000fe400078e000b */
[--C-:B------:R-:W-:Y:S02]  /*3ec0*/  @!P0 HADD2.F32 R8, -RZ, R0.reuse.H1_H1 ;  /* 0x30000000ff088230 */ /* 0x100fe40000004100 */
[----:B------:R-:W-:Y:S03]  /*3ed0*/  @!P0 HADD2.F32 R0, -RZ, R0.H0_H0 ;  /* 0x20000000ff008230 */ /* 0x000fe60000004100 */
[-C--:B------:R-:W-:Y:S04]  /*3ee0*/  @!P0 FMUL.FTZ R12, R8, R2.reuse ;  /* 0x00000002080c8220 */ /* 0x080fe80000410000 */
[CC--:B------:R-:W-:Y:S02]  /*3ef0*/  @!P0 FFMA.FTZ R12, R0.reuse, R9.reuse, -R12 ;  /* 0x00000009000c8223 */ /* 0x0c0fe4000001080c */
[----:B------:R-:W-:Y:S01]  /*3f00*/  @!P0 FMUL.FTZ R0, R0, R2 ;  /* 0x0000000200008220 */ /* 0x000fe20000410000 */
[----:B------:R-:W-:Y:S03]  /*3f10*/  @!P0 MOV R2, R6 ;  /* 0x0000000600028202 */ /* 0x000fe60000000f00 */
[----:B------:R-:W-:Y:S01]  /*3f20*/  @!P0 FFMA.FTZ R0, R8, R9, R0 ;  /* 0x0000000908008223 */ /* 0x000fe20000010000 */
[----:B------:R-:W-:Y:S02]  /*3f30*/  @!P0 HADD2.F32 R9, -RZ, R29.H1_H1 ;  /* 0x3000001dff098230 */ /* 0x000fe40000004100 */
[--C-:B------:R-:W-:Y:S02]  /*3f40*/  @!P0 HADD2.F32 R8, -RZ, R2.reuse.H1_H1 ;  /* 0x30000002ff088230 */ /* 0x100fe40000004100 */
[----:B------:R-:W-:Y:S01]  /*3f50*/  @!P0 F2FP.PACK_AB R0, R0, R12 ;  /* 0x0000000c0000823e */ /* 0x000fe200000000ff */
[----:B------:R-:W-:Y:S03]  /*3f60*/  @!P0 HADD2.F32 R2, -RZ, R2.H0_H0 ;  /* 0x20000002ff028230 */ /* 0x000fe60000004100 */
[----:B------:R-:W-:Y:S01]  /*3f70*/  @!P0 MOV R5, R0 ;  /* 0x0000000000058202 */ /* 0x000fe20000000f00 */
[----:B------:R-:W-:Y:S05]  /*3f80*/  @!P0 HADD2.F32 R0, -RZ, R22.H1_H1 ;  /* 0x30000016ff008230 */ /* 0x000fea0000004100 */
[-C--:B------:R-:W-:Y:S02]  /*3f90*/  @!P0 FMUL.FTZ R11, R8, R0.reuse ;  /* 0x00000000080b8220 */ /* 0x080fe40000410000 */
[C---:B------:R-:W-:Y:S02]  /*3fa0*/  @!P0 FMUL.FTZ R0, R2.reuse, R0 ;  /* 0x0000000002008220 */ /* 0x040fe40000410000 */
[----:B------:R-:W-:Y:S01]  /*3fb0*/  @!P0 FFMA.FTZ R12, R2, R9, -R11 ;  /* 0x00000009020c8223 */ /* 0x000fe2000001080b */
[----:B------:R-:W-:Y:S01]  /*3fc0*/  @!P0 MOV R2, R7 ;  /* 0x0000000700028202 */ /* 0x000fe20000000f00 */
[----:B------:R-:W-:Y:S01]  /*3fd0*/  @!P0 FFMA.FTZ R0, R8, R9, R0 ;  /* 0x0000000908008223 */ /* 0x000fe20000010000 */
[----:B------:R-:W-:Y:S03]  /*3fe0*/  @!P0 HADD2.F32 R8, -RZ, R3.H0_H0 ;  /* 0x20000003ff088230 */ /* 0x000fe60000004100 */
[--C-:B------:R-:W-:Y:S01]  /*3ff0*/  @!P0 HADD2.F32 R9, -RZ, R2.reuse.H1_H1 ;  /* 0x30000002ff098230 */ /* 0x100fe20000004100 */
[----:B------:R-:W-:Y:S01]  /*4000*/  @!P0 F2FP.PACK_AB R0, R0, R12 ;  /* 0x0000000c0000823e */ /* 0x000fe200000000ff */
[----:B------:R-:W-:Y:S03]  /*4010*/  @!P0 HADD2.F32 R3, -RZ, R2.H0_H0 ;  /* 0x20000002ff038230 */ /* 0x000fe60000004100 */
[----:B------:R-:W-:Y:S01]  /*4020*/  @!P0 MOV R6, R0 ;  /* 0x0000000000068202 */ /* 0x000fe20000000f00 */
[-C--:B------:R-:W-:Y:S02]  /*4030*/  @!P0 FMUL.FTZ R11, R9, R8.reuse ;  /* 0x00000008090b8220 */ /* 0x080fe40000410000 */
[C---:B------:R-:W-:Y:S02]  /*4040*/  @!P0 FMUL.FTZ R2, R3.reuse, R8 ;  /* 0x0000000803028220 */ /* 0x040fe40000410000 */
[-C--:B------:R-:W-:Y:S02]  /*4050*/  @!P0 FFMA.FTZ R11, R3, R10.reuse, -R11 ;  /* 0x0000000a030b8223 */ /* 0x080fe4000001080b */
[----:B------:R-:W-:Y:S02]  /*4060*/  IMAD.SHL.U32 R3, R215, 0x8, RZ ;  /* 0x00000008d7037824 */ /* 0x000fe400078e00ff */
[----:B------:R-:W-:Y:S03]  /*4070*/  @!P0 FFMA.FTZ R2, R9, R10, R2 ;  /* 0x0000000a09028223 */ /* 0x000fe60000010002 */
[C---:B----4-:R-:W-:Y:S02]  /*4080*/  LEA R8, P1, R3.reuse, R46, 0x1 ;  /* 0x0000002e03087211 */ /* 0x050fe400078208ff */
[----:B------:R-:W-:Y:S02]  /*4090*/  @!P0 F2FP.PACK_AB R2, R2, R11 ;  /* 0x0000000b0202823e */ /* 0x000fe400000000ff */
[----:B---3--:R-:W-:Y:S02]  /*40a0*/  LEA.HI.X.SX32 R9, R3, R47, 0x1, P1 ;  /* 0x0000002f03097211 */ /* 0x008fe400008f0eff */
[----:B------:R-:W-:Y:S05]  /*40b0*/  @!P0 MOV R7, R2 ;  /* 0x0000000200078202 */ /* 0x000fea0000000f00 */
[----:B------:R1:W-:Y:S02]  /*40c0*/  ST.E.128 [R8.64], R4 ;  /* 0x0000000408007985 */ /* 0x0003e4000c101d0a */
.L_x_192:
[----:B------:R-:W-:Y:S05]  /*40d0*/  BSYNC B0 ;  /* 0x0000000000007941 */ /* 0x000fea0003800000 */
.L_x_191:
[----:B------:R-:W-:Y:S01]  /*40e0*/  ISETP.GE.AND P0, PT, R24, c[0x0][0x1d4], PT ;  /* 0x0000750018007a0c */ /* 0x000fe20003f06270 */
[----:B------:R-:W-:Y:S01]  /*40f0*/  @!UPT UIADD3 URZ, URZ, URZ, URZ ;  /* 0x0000003f3f3ff290 */ /* 0x000fe2000fffe03f */
[----:B------:R-:W-:Y:S11]  /*4100*/  BSSY B0, `(.L_x_193) ;  /* 0x000003b000007945 */ /* 0x000ff60003800000 */
[----:B------:R-:W-:-:S05]  /*4110*/  @P0 BRA `(.L_x_194) ;  /* 0x0000039000000947 */ /* 0x000fca0003800000 */
[----:B-1----:R-:W1:Y:S01]  /*4120*/  LDS.128 R4, [R200+0x8000] ;  /* 0x00800000c8047984 */ /* 0x002e620000000c00 */
[----:B------:R-:W-:Y:S11]  /*4130*/  ISETP.GE.AND P0, PT, R140, c[0x0][0x27c], PT ;  /* 0x00009f008c007a0c */ /* 0x000ff60003f06270 */
[----:B------:R-:W-:Y:S02]  /*4140*/  @!UPT UIADD3 URZ, URZ, URZ, URZ ;  /* 0x0000003f3f3ff290 */ /* 0x000fe4000fffe03f */
[----:B------:R-:W-:Y:S01]  /*4150*/  @!P0 HADD2.F32 R2, -RZ, R23.H0_H0 ;  /* 0x20000017ff028230 */ /* 0x000fe20000004100 */
[--C-:B--2---:R-:W-:Y:S01]  /*4160*/  @!P0 SHF.R.U64 R10, R34, 0x10, R35.reuse ;  /* 0x00000010220a8819 */ /* 0x104fe20000001223 */
[----:B------:R-:W-:Y:S01]  /*4170*/  @!P0 HADD2.F32 R8, -RZ, R42.H0_H0 ;  /* 0x2000002aff088230 */ /* 0x000fe20000004100 */
[----:B------:R-:W-:Y:S03]  /*4180*/  @!P0 SHF.R.U32.HI R11, RZ, 0x10, R35 ;  /* 0x00000010ff0b8819 */ /* 0x000fe60000011623 */
[----:B------:R-:W-:Y:S01]  /*4190*/  @!P0 HADD2.F32 R10, -RZ, R10.H0_H0 ;  /* 0x2000000aff0a8230 */ /* 0x000fe20000004100 */
[----:B-1----:R-:W-:Y:S05]  /*41a0*/  @!P0 MOV R0, R4 ;  /* 0x0000000400008202 */ /* 0x002fea0000000f00 */
[--C-:B------:R-:W-:Y:S02]  /*41b0*/  @!P0 HADD2.F32 R3, -RZ, R0.reuse.H1_H1 ;  /* 0x30000000ff038230 */ /* 0x100fe40000004100 */
[----:B------:R-:W-:Y:S03]  /*41c0*/  @!P0 HADD2.F32 R0, -RZ, R0.H0_H0 ;  /* 0x20000000ff008230 */ /* 0x000fe60000004100 */
[C---:B------:R-:W-:Y:S04]  /*41d0*/  @!P0 FMUL.FTZ R9, R3.reuse, R2 ;  /* 0x0000000203098220 */ /* 0x040fe80000410000 */
[C---:B------:R-:W-:Y:S02]  /*41e0*/  @!P0 FFMA.FTZ R9, R0.reuse, R8, -R9 ;  /* 0x0000000800098223 */ /* 0x040fe40000010809 */
[----:B------:R-:W-:Y:S01]  /*41f0*/  @!P0 FMUL.FTZ R0, R0, R2 ;  /* 0x0000000200008220 */ /* 0x000fe20000410000 */
[----:B------:R-:W-:Y:S03]  /*4200*/  @!P0 MOV R2, R5 ;  /* 0x0000000500028202 */ /* 0x000fe60000000f00 */
[----:B------:R-:W-:Y:S01]  /*4210*/  @!P0 FFMA.FTZ R0, R3, R8, R0 ;  /* 0x0000000803008223 */ /* 0x000fe20000010000 */
[--C-:B------:R-:W-:Y:S02]  /*4220*/  @!P0 SHF.R.U64 R3, R14, 0x10, R15.reuse ;  /* 0x000000100e038819 */ /* 0x100fe4000000120f */
[----:B------:R-:W-:Y:S02]  /*4230*/  @!P0 SHF.R.U32.HI R8, RZ, 0x10, R15 ;  /* 0x00000010ff088819 */ /* 0x000fe4000001160f */
[----:B------:R-:W-:Y:S01]  /*4240*/  @!P0 F2FP.PACK_AB R12, R0, R9 ;  /* 0x00000009000c823e */ /* 0x000fe200000000ff */
[----:B------:R-:W-:Y:S02]  /*4250*/  @!P0 HADD2.F32 R3, -RZ, R3.H0_H0 ;  /* 0x20000003ff038230 */ /* 0x000fe40000004100 */
[--C-:B------:R-:W-:Y:S01]  /*4260*/  @!P0 HADD2.F32 R9, -RZ, R2.reuse.H1_H1 ;  /* 0x30000002ff098230 */ /* 0x100fe20000004100 */
[----:B------:R-:W-:Y:S01]  /*4270*/  @!P0 MOV R4, R12 ;  /* 0x0000000c00048202 */ /* 0x000fe20000000f00 */
[----:B------:R-:W-:Y:S03]  /*4280*/  @!P0 HADD2.F32 R0, -RZ, R2.H0_H0 ;  /* 0x20000002ff008230 */ /* 0x000fe60000004100 */
[CC--:B------:R-:W-:Y:S04]  /*4290*/  @!P0 FMUL.FTZ R2, R9.reuse, R3.reuse ;  /* 0x0000000309028220 */ /* 0x0c0fe80000410000 */
[CC--:B------:R-:W-:Y:S02]  /*42a0*/  @!P0 FFMA.FTZ R13, R0.reuse, R10.reuse, -R2 ;  /* 0x0000000a000d8223 */ /* 0x0c0fe40000010802 */
[----:B------:R-:W-:Y:S02]  /*42b0*/  @!P0 FMUL.FTZ R0, R0, R3 ;  /* 0x0000000300008220 */ /* 0x000fe40000410000 */
[----:B------:R-:W-:Y:S02]  /*42c0*/  @!P0 IMAD.MOV.U32 R2, RZ, RZ, R6 ;  /* 0x000000ffff028224 */ /* 0x000fe400078e0006 */
[----:B------:R-:W-:Y:S01]  /*42d0*/  @!P0 FFMA.FTZ R0, R9, R10, R0 ;  /* 0x0000000a09008223 */ /* 0x000fe20000010000 */
[----:B------:R-:W-:Y:S02]  /*42e0*/  @!P0 HADD2.F32 R10, -RZ, R42.H1_H1 ;  /* 0x3000002aff0a8230 */ /* 0x000fe40000004100 */
[--C-:B------:R-:W-:Y:S02]  /*42f0*/  @!P0 HADD2.F32 R9, -RZ, R2.reuse.H1_H1 ;  /* 0x30000002ff098230 */ /* 0x100fe40000004100 */
[----:B------:R-:W-:Y:S01]  /*4300*/  @!P0 F2FP.PACK_AB R3, R0, R13 ;  /* 0x0000000d0003823e */ /* 0x000fe200000000ff */
[----:B------:R-:W-:Y:S02]  /*4310*/  @!P0 HADD2.F32 R0, -RZ, R23.H1_H1 ;  /* 0x30000017ff008230 */ /* 0x000fe40000004100 */
[----:B------:R-:W-:Y:S01]  /*4320*/  @!P0 HADD2.F32 R2, -RZ, R2.H0_H0 ;  /* 0x20000002ff028230 */ /* 0x000fe20000004100 */
[----:B------:R-:W-:Y:S01]  /*4330*/  @!P0 MOV R5, R3 ;  /* 0x0000000300058202 */ /* 0x000fe20000000f00 */
[----:B------:R-:W-:Y:S02]  /*4340*/  @!P0 IMAD.MOV.U32 R3, RZ, RZ, R7 ;  /* 0x000000ffff038224 */ /* 0x000fe400078e0007 */
[CC--:B------:R-:W-:Y:S02]  /*4350*/  @!P0 FMUL.FTZ R12, R9.reuse, R0.reuse ;  /* 0x00000000090c8220 */ /* 0x0c0fe40000410000 */
[C---:B------:R-:W-:Y:S02]  /*4360*/  @!P0 FMUL.FTZ R0, R2.reuse, R0 ;  /* 0x0000000002008220 */ /* 0x040fe40000410000 */
[-C--:B------:R-:W-:Y:S01]  /*4370*/  @!P0 FFMA.FTZ R13, R2, R10.reuse, -R12 ;  /* 0x0000000a020d8223 */ /* 0x080fe2000001080c */
[----:B------:R-:W-:Y:S01]  /*4380*/  SHF.L.U32 R12, R214, 0x3, RZ ;  /* 0x00000003d60c7819 */ /* 0x000fe200000006ff */
[----:B------:R-:W-:Y:S01]  /*4390*/  @!P0 HADD2.F32 R2, -RZ, R8.H0_H0 ;  /* 0x20000008ff028230 */ /* 0x000fe20000004100 */
[----:B------:R-:W-:Y:S01]  /*43a0*/  @!P0 FFMA.FTZ R0, R9, R10, R0 ;  /* 0x0000000a09008223 */ /* 0x000fe20000010000 */
[--C-:B------:R-:W-:Y:S02]  /*43b0*/  @!P0 HADD2.F32 R8, -RZ, R3.reuse.H1_H1 ;  /* 0x30000003ff088230 */ /* 0x100fe40000004100 */
[----:B------:R-:W-:Y:S02]  /*43c0*/  @!P0 HADD2.F32 R3, -RZ, R3.H0_H0 ;  /* 0x20000003ff038230 */ /* 0x000fe40000004100 */
[----:B------:R-:W-:Y:S01]  /*43d0*/  @!P0 F2FP.PACK_AB R0, R0, R13 ;  /* 0x0000000d0000823e */ /* 0x000fe200000000ff */
[----:B------:R-:W-:Y:S01]  /*43e0*/  @!P0 HADD2.F32 R9, -RZ, R11.H0_H0 ;  /* 0x2000000bff098230 */ /* 0x000fe20000004100 */
[C---:B------:R-:W-:Y:S02]  /*43f0*/  @!P0 FMUL.FTZ R10, R8.reuse, R2 ;  /* 0x00000002080a8220 */ /* 0x040fe40000410000 */
[----:B------:R-:W-:Y:S01]  /*4400*/  @!P0 MOV R6, R0 ;  /* 0x0000000000068202 */ /* 0x000fe20000000f00 */
[C---:B------:R-:W-:Y:S02]  /*4410*/  @!P0 FMUL.FTZ R2, R3.reuse, R2 ;  /* 0x0000000203028220 */ /* 0x040fe40000410000 */
[-C--:B------:R-:W-:Y:S01]  /*4420*/  @!P0 FFMA.FTZ R3, R3, R9.reuse, -R10 ;  /* 0x0000000903038223 */ /* 0x080fe2000001080a */
[----:B----4-:R-:W-:Y:S01]  /*4430*/  MOV R10, R46 ;  /* 0x0000002e000a7202 */ /* 0x010fe20000000f00 */
[----:B------:R-:W-:Y:S02]  /*4440*/  @!P0 FFMA.FTZ R2, R8, R9, R2 ;  /* 0x0000000908028223 */ /* 0x000fe40000010002 */
[----:B---3--:R-:W-:Y:S01]  /*4450*/  IMAD.MOV.U32 R11, RZ, RZ, R47 ;  /* 0x000000ffff0b7224 */ /* 0x008fe200078e002f */
[----:B------:R-:W-:Y:S02]  /*4460*/  LEA R10, P1, R12, R10, 0x1 ;  /* 0x0000000a0c0a7211 */ /* 0x000fe400078208ff */
[----:B------:R-:W-:Y:S02]  /*4470*/  @!P0 F2FP.PACK_AB R2, R2, R3 ;  /* 0x000000030202823e */ /* 0x000fe400000000ff */
[----:B------:R-:W-:Y:S02]  /*4480*/  LEA.HI.X.SX32 R11, R12, R11, 0x1, P1 ;  /* 0x0000000b0c0b7211 */ /* 0x000fe400008f0eff */
[----:B------:R-:W-:Y:S05]  /*4490*/  @!P0 MOV R7, R2 ;  /* 0x0000000200078202 */ /* 0x000fea0000000f00 */
[----:B------:R1:W-:Y:S02]  /*44a0*/  ST.E.128 [R10.64], R4 ;  /* 0x000000040a007985 */ /* 0x0003e4000c101d0a */
.L_x_194:
[----:B------:R-:W-:Y:S05]  /*44b0*/  BSYNC B0 ;  /* 0x0000000000007941 */ /* 0x000fea0003800000 */
.L_x_193:
[----:B------:R-:W-:Y:S01]  /*44c0*/  ISETP.GE.AND P0, PT, R205, c[0x0][0x1d4], PT ;  /* 0x00007500cd007a0c */ /* 0x000fe20003f06270 */
[----:B------:R-:W-:Y:S01]  /*44d0*/  @!UPT UIADD3 URZ, URZ, URZ, URZ ;  /* 0x0000003f3f3ff290 */ /* 0x000fe2000fffe03f */
[----:B------:R-:W-:Y:S11]  /*44e0*/  BSSY B0, `(.L_x_195) ;  /* 0x0000038000007945 */ /* 0x000ff60003800000 */
[----:B------:R-:W-:-:S05]  /*44f0*/  @P0 BRA `(.L_x_196) ;  /* 0x0000036000000947 */ /* 0x000fca0003800000 */
[C---:B----4-:R-:W-:Y:S01]  /*4500*/  LEA R22, P0, R205.reuse, R46, 0x1 ;  /* 0x0000002ecd167211 */ /* 0x050fe200078008ff */
[----:B-12---:R-:W1:Y:S03]  /*4510*/  LDS.128 R8, [R201+0x8000] ;  /* 0x00800000c9087984 */ /* 0x006e660000000c00 */
[----:B---3--:R-:W-:Y:S02]  /*4520*/  LEA.HI.X R23, R205, R47, R222, 0x1, P0 ;  /* 0x0000002fcd177211 */ /* 0x008fe400000f0cde */
[----:B------:R-:W-:Y:S11]  /*4530*/  ISETP.GE.AND P0, PT, R142, c[0x0][0x27c], PT ;  /* 0x00009f008e007a0c */ /* 0x000ff60003f06270 */
[----:B------:R-:W-:Y:S02]  /*4540*/  @!UPT UIADD3 URZ, URZ, URZ, URZ ;  /* 0x0000003f3f3ff290 */ /* 0x000fe4000fffe03f */
[----:B------:R-:W-:Y:S01]  /*4550*/  @!P0 HADD2.F32 R0, -RZ, R26.H0_H0 ;  /* 0x2000001aff008230 */ /* 0x000fe20000004100 */
[----:B------:R-:W-:Y:S01]  /*4560*/  @!P0 SHF.R.U64 R4, R16, 0x10, R17 ;  /* 0x0000001010048819 */ /* 0x000fe20000001211 */
[----:B------:R-:W-:Y:S01]  /*4570*/  @!P0 HADD2.F32 R6, -RZ, R43.H0_H0 ;  /* 0x2000002bff068230 */ /* 0x000fe20000004100 */
[----:B------:R-:W-:Y:S02]  /*4580*/  @!P0 SHF.R.U64 R13, R36, 0x10, R37 ;  /* 0x00000010240d8819 */ /* 0x000fe40000001225 */
[----:B------:R-:W-:Y:S02]  /*4590*/  @!P0 SHF.R.U32.HI R7, RZ, 0x10, R17 ;  /* 0x00000010ff078819 */ /* 0x000fe40000011611 */
[----:B------:R-:W-:Y:S02]  /*45a0*/  @!P0 SHF.R.U32.HI R14, RZ, 0x10, R37 ;  /* 0x00000010ff0e8819 */ /* 0x000fe40000011625 */
[----:B-1----:R-:W-:Y:S02]  /*45b0*/  @!P0 MOV R2, R8 ;  /* 0x0000000800028202 */ /* 0x002fe40000000f00 */
[----:B------:R-:W-:Y:S03]  /*45c0*/  @!P0 MOV R3, R9 ;  /* 0x0000000900038202 */ /* 0x000fe60000000f00 */
[--C-:B------:R-:W-:Y:S02]  /*45d0*/  @!P0 HADD2.F32 R5, -RZ, R2.reuse.H1_H1 ;  /* 0x30000002ff058230 */ /* 0x100fe40000004100 */
[----:B------:R-:W-:Y:S03]  /*45e0*/  @!P0 HADD2.F32 R2, -RZ, R2.H0_H0 ;  /* 0x20000002ff028230 */ /* 0x000fe60000004100 */
[CC--:B------:R-:W-:Y:S02]  /*45f0*/  @!P0 FMUL.FTZ R12, R5.reuse, R0.reuse ;  /* 0x00000000050c8220 */ /* 0x0c0fe40000410000 */
[C---:B------:R-:W-:Y:S02]  /*4600*/  @!P0 FMUL.FTZ R0, R2.reuse, R0 ;  /* 0x0000000002008220 */ /* 0x040fe40000410000 */
[-C--:B------:R-:W-:Y:S01]  /*4610*/  @!P0 FFMA.FTZ R17, R2, R6.reuse, -R12 ;  /* 0x0000000602118223 */ /* 0x080fe2000001080c */
[--C-:B------:R-:W-:Y:S01]  /*4620*/  @!P0 HADD2.F32 R12, -RZ, R3.reuse.H1_H1 ;  /* 0x30000003ff0c8230 */ /* 0x100fe20000004100 */
[----:B------:R-:W-:Y:S01]  /*4630*/  @!P0 FFMA.FTZ R0, R5, R6, R0 ;  /* 0x0000000605008223 */ /* 0x000fe20000010000 */
[----:B------:R-:W-:Y:S02]  /*4640*/  @!P0 HADD2.F32 R2, -RZ, R4.H0_H0 ;  /* 0x20000004ff028230 */ /* 0x000fe40000004100 */
[----:B------:R-:W-:Y:S01]  /*4650*/  @!P0 HADD2.F32 R4, -RZ, R3.H0_H0 ;  /* 0x20000003ff048230 */ /* 0x000fe20000004100 */
[----:B------:R-:W-:Y:S01]  /*4660*/  @!P0 MOV R3, R10 ;  /* 0x0000000a00038202 */ /* 0x000fe20000000f00 */
[----:B------:R-:W-:Y:S01]  /*4670*/  @!P0 HADD2.F32 R5, -RZ, R13.H0_H0 ;  /* 0x2000000dff058230 */ /* 0x000fe20000004100 */
[-C--:B------:R-:W-:Y:S02]  /*4680*/  @!P0 FMUL.FTZ R6, R12, R2.reuse ;  /* 0x000000020c068220 */ /* 0x080fe40000410000 */
[C---:B------:R-:W-:Y:S01]  /*4690*/  @!P0 FMUL.FTZ R2, R4.reuse, R2 ;  /* 0x0000000204028220 */ /* 0x040fe20000410000 */
[--C-:B------:R-:W-:Y:S01]  /*46a0*/  @!P0 HADD2.F32 R13, -RZ, R3.reuse.H1_H1 ;  /* 0x30000003ff0d8230 */ /* 0x100fe20000004100 */
[-C--:B------:R-:W-:Y:S01]  /*46b0*/  @!P0 FFMA.FTZ R16, R4, R5.reuse, -R6 ;  /* 0x0000000504108223 */ /* 0x080fe20000010806 */
[----:B------:R-:W-:Y:S01]  /*46c0*/  @!P0 HADD2.F32 R6, -RZ, R26.H1_H1 ;  /* 0x3000001aff068230 */ /* 0x000fe20000004100 */
[----:B------:R-:W-:Y:S01]  /*46d0*/  @!P0 FFMA.FTZ R2, R12, R5, R2 ;  /* 0x000000050c028223 */ /* 0x000fe20000010002 */
[----:B------:R-:W-:Y:S01]  /*46e0*/  @!P0 MOV R5, R11 ;  /* 0x0000000b00058202 */ /* 0x000fe20000000f00 */
[----:B------:R-:W-:Y:S02]  /*46f0*/  @!P0 HADD2.F32 R4, -RZ, R3.H0_H0 ;  /* 0x20000003ff048230 */ /* 0x000fe40000004100 */
[----:B------:R-:W-:Y:S01]  /*4700*/  @!P0 HADD2.F32 R12, -RZ, R43.H1_H1 ;  /* 0x3000002bff0c8230 */ /* 0x000fe20000004100 */
[----:B------:R-:W-:Y:S01]  /*4710*/  @!P0 F2FP.PACK_AB R2, R2, R16 ;  /* 0x000000100202823e */ /* 0x000fe200000000ff */
[CC--:B------:R-:W-:Y:S02]  /*4720*/  @!P0 FMUL.FTZ R15, R13.reuse, R6.reuse ;  /* 0x000000060d0f8220 */ /* 0x0c0fe40000410000 */
[C---:B------:R-:W-:Y:S01]  /*4730*/  @!P0 FMUL.FTZ R3, R4.reuse, R6 ;  /* 0x0000000604038220 */ /* 0x040fe20000410000 */
[----:B------:R-:W-:Y:S01]  /*4740*/  @!P0 MOV R9, R2 ;  /* 0x0000000200098202 */ /* 0x000fe20000000f00 */
[-C--:B------:R-:W-:Y:S01]  /*4750*/  @!P0 FFMA.FTZ R15, R4, R12.reuse, -R15 ;  /* 0x0000000c040f8223 */ /* 0x080fe2000001080f */
[----:B------:R-:W-:Y:S01]  /*4760*/  @!P0 HADD2.F32 R4, -RZ, R7.H0_H0 ;  /* 0x20000007ff048230 */ /* 0x000fe20000004100 */
[----:B------:R-:W-:Y:S01]  /*4770*/  @!P0 FFMA.FTZ R3, R13, R12, R3 ;  /* 0x0000000c0d038223 */ /* 0x000fe20000010003 */
[--C-:B------:R-:W-:Y:S02]  /*4780*/  @!P0 HADD2.F32 R6, -RZ, R5.reuse.H1_H1 ;  /* 0x30000005ff068230 */ /* 0x100fe40000004100 */
[----:B------:R-:W-:Y:S02]  /*4790*/  @!P0 HADD2.F32 R5, -RZ, R5.H0_H0 ;  /* 0x20000005ff058230 */ /* 0x000fe40000004100 */
[----:B------:R-:W-:Y:S01]  /*47a0*/  @!P0 F2FP.PACK_AB R3, R3, R15 ;  /* 0x0000000f0303823e */ /* 0x000fe200000000ff */
[----:B------:R-:W-:Y:S01]  /*47b0*/  @!P0 HADD2.F32 R7, -RZ, R14.H0_H0 ;  /* 0x2000000eff078230 */ /* 0x000fe20000004100 */
[-C--:B------:R-:W-:Y:S02]  /*47c0*/  @!P0 FMUL.FTZ R14, R6, R4.reuse ;  /* 0x00000004060e8220 */ /* 0x080fe40000410000 */
[----:B------:R-:W-:Y:S01]  /*47d0*/  @!P0 MOV R10, R3 ;  /* 0x00000003000a8202 */ /* 0x000fe20000000f00 */
[C---:B------:R-:W-:Y:S02]  /*47e0*/  @!P0 FMUL.FTZ R4, R5.reuse, R4 ;  /* 0x0000000405048220 */ /* 0x040fe40000410000 */
[----:B------:R-:W-:Y:S01]  /*47f0*/  @!P0 FFMA.FTZ R14, R5, R7, -R14 ;  /* 0x00000007050e8223 */ /* 0x000fe2000001080e */
[----:B------:R-:W-:Y:S01]  /*4800*/  @!P0 F2FP.PACK_AB R5, R0, R17 ;  /* 0x000000110005823e */ /* 0x000fe200000000ff */
[----:B------:R-:W-:Y:S03]  /*4810*/  @!P0 FFMA.FTZ R4, R6, R7, R4 ;  /* 0x0000000706048223 */ /* 0x000fe60000010004 */
[----:B------:R-:W-:Y:S02]  /*4820*/  @!P0 MOV R8, R5 ;  /* 0x0000000500088202 */ /* 0x000fe40000000f00 */
[----:B------:R-:W-:Y:S04]  /*4830*/  @!P0 F2FP.PACK_AB R0, R4, R14 ;  /* 0x0000000e0400823e */ /* 0x000fe800000000ff */
[----:B------:R-:W-:Y:S05]  /*4840*/  @!P0 MOV R11, R0 ;  /* 0x00000000000b8202 */ /* 0x000fea0000000f00 */
[----:B------:R1:W-:Y:S02]  /*4850*/  ST.E.128 [R22.64], R8 ;  /* 0x0000000816007985 */ /* 0x0003e4000c101d0a */
.L_x_196:
[----:B------:R-:W-:Y:S05]  /*4860*/  BSYNC B0 ;  /* 0x0000000000007941 */ /* 0x000fea0003800000 */
.L_x_195:
[----:B------:R-:W-:Y:S01]  /*4870*/  ISETP.GE.AND P0, PT, R204, c[0x0][0x1d4], PT ;  /* 0x00007500cc007a0c */ /* 0x000fe20003f06270 */
[----:B------:R-:W-:Y:S01]  /*4880*/  @!UPT UIADD3 URZ, URZ, URZ, URZ ;  /* 0x0000003f3f3ff290 */ /* 0x000fe2000fffe03f */
[----:B------:R-:W-:Y:S11]  /*4890*/  BSSY B0, `(.L_x_197) ;  /* 0x0000038000007945 */ /* 0x000ff60003800000 */
[----:B------:R-:W-:-:S05]  /*48a0*/  @P0 BRA `(.L_x_198) ;  /* 0x0000036000000947 */ /* 0x000fca0003800000 */
[C---:B-1--4-:R-:W-:Y:S01]  /*48b0*/  LEA R22, P0, R204.reuse, R46, 0x1 ;  /* 0x0000002ecc167211 */ /* 0x052fe200078008ff */
[----:B--2---:R-:W1:Y:S03]  /*48c0*/  LDS.128 R8, [R200+0xa000] ;  /* 0x00a00000c8087984 */ /* 0x004e660000000c00 */
[----:B---3--:R-:W-:Y:S02]  /*48d0*/  LEA.HI.X R23, R204, R47, R221, 0x1, P0 ;  /* 0x0000002fcc177211 */ /* 0x008fe400000f0cdd */
[----:B------:R-:W-:Y:S11]  /*48e0*/  ISETP.GE.AND P0, PT, R105, c[0x0][0x27c], PT ;  /* 0x00009f0069007a0c */ /* 0x000ff60003f06270 */
[----:B------:R-:W-:Y:S02]  /*48f0*/  @!UPT UIADD3 URZ, URZ, URZ, URZ ;  /* 0x0000003f3f3ff290 */ /* 0x000fe4000fffe03f */
[----:B------:R-:W-:Y:S01]  /*4900*/  @!P0 HADD2.F32 R0, -RZ, R27.H0_H0 ;  /* 0x2000001bff008230 */ /* 0x000fe20000004100 */
[----:B------:R-:W-:Y:S01]  /*4910*/  @!P0 SHF.R.U64 R4, R18, 0x10, R19 ;  /* 0x0000001012048819 */ /* 0x000fe20000001213 */
[--C-:B------:R-:W-:Y:S01]  /*4920*/  @!P0 HADD2.F32 R6, -RZ, R44.reuse.H0_H0 ;  /* 0x2000002cff068230 */ /* 0x100fe20000004100 */
[----:B------:R-:W-:Y:S01]  /*4930*/  @!P0 SHF.R.U64 R13, R38, 0x10, R39 ;  /* 0x00000010260d8819 */ /* 0x000fe20000001227 */
[----:B------:R-:W-:Y:S01]  /*4940*/  @!P0 HADD2.F32 R15, -RZ, R44.H1_H1 ;  /* 0x3000002cff0f8230 */ /* 0x000fe20000004100 */
[----:B------:R-:W-:Y:S01]  /*4950*/  @!P0 SHF.R.U32.HI R7, RZ, 0x10, R19 ;  /* 0x00000010ff078819 */ /* 0x000fe20000011613 */
[----:B------:R-:W-:Y:S01]  /*4960*/  @!P0 HADD2.F32 R4, -RZ, R4.H0_H0 ;  /* 0x20000004ff048230 */ /* 0x000fe20000004100 */
[----:B------:R-:W-:Y:S01]  /*4970*/  @!P0 SHF.R.U32.HI R17, RZ, 0x10, R39 ;  /* 0x00000010ff118819 */ /* 0x000fe20000011627 */
[----:B------:R-:W-:Y:S02]  /*4980*/  @!P0 HADD2.F32 R13, -RZ, R13.H0_H0 ;  /* 0x2000000dff0d8230 */ /* 0x000fe40000004100 */
[----:B------:R-:W-:Y:S02]  /*4990*/  @!P0 HADD2.F32 R7, -RZ, R7.H0_H0 ;  /* 0x20000007ff078230 */ /* 0x000fe40000004100 */
[----:B------:R-:W-:Y:S01]  /*49a0*/  @!P0 HADD2.F32 R17, -RZ, R17.H0_H0 ;  /* 0x20000011ff118230 */ /* 0x000fe20000004100 */
[----:B-1----:R-:W-:Y:S02]  /*49b0*/  @!P0 MOV R2, R8 ;  /* 0x0000000800028202 */ /* 0x002fe40000000f00 */
[----:B------:R-:W-:Y:S03]  /*49c0*/  @!P0 MOV R3, R9 ;  /* 0x0000000900038202 */ /* 0x000fe60000000f00 */
[--C-:B------:R-:W-:Y:S02]  /*49d0*/  @!P0 HADD2.F32 R5, -RZ, R2.reuse.H1_H1 ;  /* 0x30000002ff058230 */ /* 0x100fe40000004100 */
[----:B------:R-:W-:Y:S02]  /*49e0*/  @!P0 HADD2.F32 R2, -RZ, R2.H0_H0 ;  /* 0x20000002ff028230 */ /* 0x000fe40000004100 */
[--C-:B------:R-:W-:Y:S01]  /*49f0*/  @!P0 HADD2.F32 R12, -RZ, R3.reuse.H1_H1 ;  /* 0x30000003ff0c8230 */ /* 0x100fe20000004100 */
[CC--:B------:R-:W-:Y:S01]  /*4a00*/  @!P0 FMUL.FTZ R14, R5.reuse, R0.reuse ;  /* 0x00000000050e8220 */ /* 0x0c0fe20000410000 */
[----:B------:R-:W-:Y:S01]  /*4a10*/  @!P0 HADD2.F32 R3, -RZ, R3.H0_H0 ;  /* 0x20000003ff038230 */ /* 0x000fe20000004100 */
[C---:B------:R-:W-:Y:S02]  /*4a20*/  @!P0 FMUL.FTZ R0, R2.reuse, R0 ;  /* 0x0000000002008220 */ /* 0x040fe40000410000 */
[-C--:B------:R-:W-:Y:S02]  /*4a30*/  @!P0 FFMA.FTZ R26, R2, R6.reuse, -R14 ;  /* 0x00000006021a8223 */ /* 0x080fe4000001080e */
[----:B------:R-:W-:Y:S01]  /*4a40*/  @!P0 FFMA.FTZ R0, R5, R6, R0 ;  /* 0x0000000605008223 */ /* 0x000fe20000010000 */
[----:B------:R-:W-:Y:S01]  /*4a50*/  @!P0 MOV R5, R10 ;  /* 0x0000000a00058202 */ /* 0x000fe20000000f00 */
[CC--:B------:R-:W-:Y:S02]  /*4a60*/  @!P0 FMUL.FTZ R14, R12.reuse, R4.reuse ;  /* 0x000000040c0e8220 */ /* 0x0c0fe40000410000 */
[C---:B------:R-:W-:Y:S01]  /*4a70*/  @!P0 FMUL.FTZ R2, R3.reuse, R4 ;  /* 0x0000000403028220 */ /* 0x040fe20000410000 */
[----:B------:R-:W-:Y:S01]  /*4a80*/  @!P0 MOV R4, R11 ;  /* 0x0000000b00048202 */ /* 0x000fe20000000f00 */
[-C--:B------:R-:W-:Y:S01]  /*4a90*/  @!P0 FFMA.FTZ R19, R3, R13.reuse, -R14 ;  /* 0x0000000d03138223 */ /* 0x080fe2000001080e */
[----:B------:R-:W-:Y:S01]  /*4aa0*/  @!P0 HADD2.F32 R14, -RZ, R5.H1_H1 ;  /* 0x30000005ff0e8230 */ /* 0x000fe20000004100 */
[----:B------:R-:W-:Y:S01]  /*4ab0*/  @!P0 FFMA.FTZ R2, R12, R13, R2 ;  /* 0x0000000d0c028223 */ /* 0x000fe20000010002 */
[----:B------:R-:W-:Y:S02]  /*4ac0*/  @!P0 HADD2.F32 R3, -RZ, R27.H1_H1 ;  /* 0x3000001bff038230 */ /* 0x000fe40000004100 */
[----:B------:R-:W-:Y:S02]  /*4ad0*/  @!P0 HADD2.F32 R6, -RZ, R5.H0_H0 ;  /* 0x20000005ff068230 */ /* 0x000fe40000004100 */
[----:B------:R-:W-:Y:S01]  /*4ae0*/  @!P0 F2FP.PACK_AB R2, R2, R19 ;  /* 0x000000130202823e */ /* 0x000fe200000000ff */
[--C-:B------:R-:W-:Y:S02]  /*4af0*/  @!P0 HADD2.F32 R5, -RZ, R4.reuse.H0_H0 ;  /* 0x20000004ff058230 */ /* 0x100fe40000004100 */
[----:B------:R-:W-:Y:S01]  /*4b00*/  @!P0 HADD2.F32 R16, -RZ, R4.H1_H1 ;  /* 0x30000004ff108230 */ /* 0x000fe20000004100 */
[-C--:B------:R-:W-:Y:S01]  /*4b10*/  @!P0 FMUL.FTZ R4, R14, R3.reuse ;  /* 0x000000030e048220 */ /* 0x080fe20000410000 */
[----:B------:R-:W-:Y:S01]  /*4b20*/  @!P0 MOV R9, R2 ;  /* 0x0000000200098202 */ /* 0x000fe20000000f00 */
[C---:B------:R-:W-:Y:S02]  /*4b30*/  @!P0 FMUL.FTZ R3, R6.reuse, R3 ;  /* 0x0000000306038220 */ /* 0x040fe40000410000 */
[----:B------:R-:W-:Y:S02]  /*4b40*/  @!P0 FFMA.FTZ R6, R6, R15, -R4 ;  /* 0x0000000f06068223 */ /* 0x000fe40000010804 */
[CC--:B------:R-:W-:Y:S02]  /*4b50*/  @!P0 FMUL.FTZ R4, R5.reuse, R7.reuse ;  /* 0x0000000705048220 */ /* 0x0c0fe40000410000 */
[----:B------:R-:W-:Y:S02]  /*4b60*/  @!P0 FMUL.FTZ R18, R16, R7 ;  /* 0x0000000710128220 */ /* 0x000fe40000410000 */
[----:B------:R-:W-:Y:S02]  /*4b70*/  @!P0 FFMA.FTZ R3, R14, R15, R3 ;  /* 0x0000000f0e038223 */ /* 0x000fe40000010003 */
[-C--:B------:R-:W-:Y:S01]  /*4b80*/  @!P0 FFMA.FTZ R18, R5, R17.reuse, -R18 ;  /* 0x0000001105128223 */ /* 0x080fe20000010812 */
[----:B------:R-:W-:Y:S01]  /*4b90*/  @!P0 F2FP.PACK_AB R5, R0, R26 ;  /* 0x0000001a0005823e */ /* 0x000fe200000000ff */
[----:B------:R-:W-:Y:S01]  /*4ba0*/  @!P0 FFMA.FTZ R4, R16, R17, R4 ;  /* 0x0000001110048223 */ /* 0x000fe20000010004 */
[----:B------:R-:W-:Y:S02]  /*4bb0*/  @!P0 F2FP.PACK_AB R3, R3, R6 ;  /* 0x000000060303823e */ /* 0x000fe400000000ff */
[----:B------:R-:W-:Y:S02]  /*4bc0*/  @!P0 MOV R8, R5 ;  /* 0x0000000500088202 */ /* 0x000fe40000000f00 */
[----:B------:R-:W-:Y:S02]  /*4bd0*/  @!P0 F2FP.PACK_AB R0, R4, R18 ;  /* 0x000000120400823e */ /* 0x000fe400000000ff */
[----:B------:R-:W-:Y:S02]  /*4be0*/  @!P0 MOV R10, R3 ;  /* 0x00000003000a8202 */ /* 0x000fe40000000f00 */
[----:B------:R-:W-:Y:S05]  /*4bf0*/  @!P0 MOV R11, R0 ;  /* 0x00000000000b8202 */ /* 0x000fea0000000f00 */
[----:B------:R1:W-:Y:S02]  /*4c00*/  ST.E.128 [R22.64], R8 ;  /* 0x0000000816007985 */ /* 0x0003e4000c101d0a */
.L_x_198:
[----:B------:R-:W-:Y:S05]  /*4c10*/  BSYNC B0 ;  /* 0x0000000000007941 */ /* 0x000fea0003800000 */
.L_x_197:
[----:B------:R-:W-:Y:S11]  /*4c20*/  ISETP.GE.AND P0, PT, R203, c[0x0][0x1d4], PT ;  /* 0x00007500cb007a0c */ /* 0x000ff60003f06270 */
[----:B------:R-:W-:Y:S02]  /*4c30*/  @!UPT UIADD3 URZ, URZ, URZ, URZ ;  /* 0x0000003f3f3ff290 */ /* 0x000fe4000fffe03f */
        /* <DEDUP_REMOVED lines=32> */
[--C-:B------:R-:W-:Y:S01]  /*4e40*/  @!P0 HADD2.F32 R14, -RZ, R5.reuse.H1_H1 ;  /* 0x30000005ff0e8230 */ /* 0x100fe20000004100 */
        /* <DEDUP_REMOVED lines=21> */
[----:B------:R1:W-:Y:S01]  /*4fa0*/  ST.E.128 [R18.64], R8 ;  /* 0x0000000812007985 */ /* 0x0003e2000c101d0a */
[----:B------:R-:W-:-:S05]  /*4fb0*/  BRA `(.L_x_188) ;  /* 0x00001f1000007947 */ /* 0x000fca0003800000 */
.L_x_185:
        /* <DEDUP_REMOVED lines=37> */
[----:B------:R1:W5:Y:S04]  /*5210*/  @!P0 LDG.E.128 R32, [R8.64] ;  /* 0x0000000a08208981 */ /* 0x000368000c1e1d00 */
[----:B------:R1:W5:Y:S01]  /*5220*/  @!P0 LDG.E.128 R4, [R2.64] ;  /* 0x0000000a02048981 */ /* 0x000362000c1e1d00 */
[----:B------:R-:W-:Y:S11]  /*5230*/  ISETP.GE.AND P0, PT, R25, c[0x0][0x27c], PT ;  /* 0x00009f0019007a0c */ /* 0x000ff60003f06270 */
[----:B------:R-:W-:Y:S02]  /*5240*/  @!UPT UIADD3 URZ, URZ, URZ, URZ ;  /* 0x0000003f3f3ff290 */ /* 0x000fe4000fffe03f */
[----:B------:R1:W5:Y:S04]  /*5250*/  @!P0 LDG.E.128 R40, [R8.64+0x40] ;  /* 0x0000400a08288981 */ /* 0x000368000c1e1d00 */
[----:B------:R1:W5:Y:S01]  /*5260*/  @!P0 LDG.E.128 R16, [R2.64+0x40] ;  /* 0x0000400a02108981 */ /* 0x000362000c1e1d00 */
[----:B------:R-:W-:Y:S11]  /*5270*/  ISETP.GE.AND P0, PT, R24, c[0x0][0x27c], PT ;  /* 0x00009f0018007a0c */ /* 0x000ff60003f06270 */
[----:B------:R-:W-:Y:S02]  /*5280*/  @!UPT UIADD3 URZ, URZ, URZ, URZ ;  /* 0x0000003f3f3ff290 */ /* 0x000fe4000fffe03f */
[----:B------:R1:W5:Y:S04]  /*5290*/  @!P0 LDG.E.128 R48, [R8.64+0x80] ;  /* 0x0000800a08308981 */ /* 0x000368000c1e1d00 */
[----:B------:R1:W5:Y:S02]  /*52a0*/  @!P0 LDG.E.128 R20, [R2.64+0x80] ;  /* 0x0000800a02148981 */ /* 0x000364000c1e1d00 */
.L_x_200:
[----:B------:R-:W-:Y:S05]  /*52b0*/  BSYNC B0 ;  /* 0x0000000000007941 */ /* 0x000fea0003800000 */
.L_x_199:
[----:B------:R2:W3:Y:S04]  /*52c0*/  SHFL.IDX PT, R55, R10, RZ, 0x1c1f ;  /* 0x001c1fff0a377589 */ /* 0x0004e800000e0000 */
[----:B------:R2:W4:Y:S01]  /*52d0*/  SHFL.IDX PT, R54, R11, RZ, 0x1c1f ;  /* 0x001c1fff0b367589 */ /* 0x00052200000e0000 */
[----:B------:R-:W-:-:S05]  /*52e0*/  @P1 BRA `(.L_x_188) ;  /* 0x00001be000001947 */ /* 0x000fca0003800000 */
[----:B------:R-:W-:Y:S01]  /*52f0*/  ISETP.GE.AND P0, PT, R100, c[0x0][0x1d4], PT ;  /* 0x0000750064007a0c */ /* 0x000fe20003f06270 */
[----:B-1---5:R-:W-:Y:S01]  /*5300*/  IMAD.MOV.U32 R2, RZ, RZ, R48 ;  /* 0x000000ffff027224 */ /* 0x022fe200078e0030 */
[----:B------:R-:W-:Y:S01]  /*5310*/  IADD3 R120, -R123, c[0x0][0x1d4], RZ ;  /* 0x000075007b787a10 */ /* 0x000fe20007ffe1ff */
[----:B------:R-:W-:Y:S01]  /*5320*/  IMAD.MOV.U32 R0, RZ, RZ, R49 ;  /* 0x000000ffff007224 */ /* 0x000fe200078e0031 */
[----:B------:R-:W-:Y:S01]  /*5330*/  BSSY B0, `(.L_x_201) ;  /* 0x0000098000007945 */ /* 0x000fe20003800000 */
        /* <DEDUP_REMOVED lines=17> */
[----:B------:R-:W-:Y:S02]  /*5450*/  PRMT R28, R8, 0x5410, R3 ;  /* 0x00005410081c7816 */ /* 0x000fe40000000003 */
[----:B------:R-:W-:Y:S02]  /*5460*/  PRMT R26, R2, 0x5410, R0 ;  /* 0x00005410021a7816 */ /* 0x000fe40000000000 */
[----:B------:R-:W-:Y:S04]  /*5470*/  MOV R0, R16 ;  /* 0x0000001000007202 */ /* 0x000fe80000000f00 */
[----:B--2---:R-:W-:Y:S01]  /*5480*/  PRMT R11, R0, 0x7610, R11 ;  /* 0x00007610000b7816 */ /* 0x004fe2000000000b */
[----:B------:R-:W-:Y:S05]  /*5490*/  IMAD.MOV.U32 R0, RZ, RZ, R17 ;  /* 0x000000ffff007224 */ /* 0x000fea00078e0011 */
[----:B------:R-:W-:Y:S01]  /*54a0*/  PRMT R11, R11, 0x5410, R0 ;  /* 0x000054100b0b7816 */ /* 0x000fe20000000000 */
[----:B------:R-:W-:-:S05]  /*54b0*/  @P0 BRA `(.L_x_202) ;  /* 0x000007f000000947 */ /* 0x000fca0003800000 */
[--C-:B------:R-:W-:Y:S01]  /*54c0*/  IMAD.MOV.U32 R9, RZ, RZ, R5.reuse ;  /* 0x000000ffff097224 */ /* 0x100fe200078e0005 */
[----:B------:R-:W-:Y:S01]  /*54d0*/  LOP3.LUT P2, RZ, R212, 0x2, RZ, 0xc0, !PT ;  /* 0x00000002d4ff7812 */ /* 0x000fe2000784c0ff */
[----:B------:R-:W1:Y:S01]  /*54e0*/  LDS.128 R12, [R99+0x6100] ;  /* 0x00610000630c7984 */ /* 0x000e620000000c00 */
[----:B------:R-:W-:Y:S02]  /*54f0*/  ISETP.GE.AND P0, PT, R100, c[0x0][0x27c], PT ;  /* 0x00009f0064007a0c */ /* 0x000fe40003f06270 */
[----:B------:R-:W-:Y:S02]  /*5500*/  SEL R0, R123, R120, !P2 ;  /* 0x000000787b007207 */ /* 0x000fe40005000000 */
[----:B------:R-:W-:Y:S02]  /*5510*/  MOV R10, R32 ;  /* 0x00000020000a7202 */ /* 0x000fe40000000f00 */
[----:B------:R-:W-:Y:S02]  /*5520*/  SHF.R.S32.HI R2, RZ, 0x1f, R0 ;  /* 0x0000001fff027819 */ /* 0x000fe40000011400 */
[----:B------:R-:W-:Y:S02]  /*5530*/  MOV R45, R33 ;  /* 0x00000021002d7202 */ /* 0x000fe40000000f00 */
[----:B------:R-:W-:Y:S03]  /*5540*/  LEA.HI R0, R2, R0, RZ, 0x4 ;  /* 0x0000000002007211 */ /* 0x000fe600078f20ff */
[----:B------:R-:W-:Y:S01]  /*5550*/  @!P0 HADD2.F32 R30, -RZ, R10.H0_H0 ;  /* 0x2000000aff1e8230 */ /* 0x000fe20000004100 */
[----:B------:R-:W-:Y:S02]  /*5560*/  LEA.HI.SX32 R0, R0, R114, 0x1c ;  /* 0x0000007200007211 */ /* 0x000fe400078fe2ff */
[----:B------:R-:W-:Y:S02]  /*5570*/  @!P0 SHF.R.U32.HI R10, RZ, 0x10, R5 ;  /* 0x00000010ff0a8819 */ /* 0x000fe40000011605 */
[----:B------:R-:W-:Y:S02]  /*5580*/  SHF.R.S32.HI R2, RZ, 0x1f, R0 ;  /* 0x0000001fff027819 */ /* 0x000fe40000011400 */
[----:B------:R-:W-:Y:S02]  /*5590*/  SHF.L.U32 R57, R0, 0x3, RZ ;  /* 0x0000000300397819 */ /* 0x000fe400000006ff */
[----:B------:R-:W-:Y:S02]  /*55a0*/  LEA.HI R0, R2, R0, RZ, 0x3 ;  /* 0x0000000002007211 */ /* 0x000fe400078f18ff */
[----:B------:R-:W-:Y:S03]  /*55b0*/  LOP3.LUT R2, R217, 0x38, R57, 0xf8, !PT ;  /* 0x00000038d9027812 */ /* 0x000fe600078ef839 */
[----:B------:R-:W-:Y:S01]  /*55c0*/  IMAD.SHL.U32 R0, R0, 0x200, RZ ;  /* 0x0000020000007824 */ /* 0x000fe200078e00ff */
[----:B------:R-:W-:Y:S04]  /*55d0*/  LOP3.LUT R2, R2, R218, RZ, 0x3c, !PT ;  /* 0x000000da02027212 */ /* 0x000fe800078e3cff */
[----:B------:R-:W-:Y:S04]  /*55e0*/  LOP3.LUT R0, R0, 0x7ffff000, RZ, 0xc0, !PT ;  /* 0x7ffff00000007812 */ /* 0x000fe800078ec0ff */
[----:B------:R-:W-:Y:S02]  /*55f0*/  IADD3 R0, R2, R0, R219 ;  /* 0x0000000002007210 */ /* 0x000fe40007ffe0db */
[----:B-1----:R-:W-:Y:S02]  /*5600*/  @!P0 MOV R8, R12 ;  /* 0x0000000c00088202 */ /* 0x002fe40000000f00 */
[----:B------:R-:W-:Y:S03]  /*5610*/  SHF.L.U32 R0, R0, 0x1, RZ ;  /* 0x0000000100007819 */ /* 0x000fe600000006ff */
[----:B------:R-:W-:Y:S02]  /*5620*/  @!P0 HADD2.F32 R3, -RZ, R8.H0_H0 ;  /* 0x20000008ff038230 */ /* 0x000fe40000004100 */
[----:B------:R1:W2:Y:S02]  /*5630*/  LDS.128 R36, [R0+0x6100] ;  /* 0x0061000000247984 */ /* 0x0002a40000000c00 */
[----:B-1----:R-:W-:Y:S05]  /*5640*/  IMAD.MOV.U32 R0, RZ, RZ, R4 ;  /* 0x000000ffff007224 */ /* 0x002fea00078e0004 */
[----:B------:R-:W-:Y:S05]  /*5650*/  @!P0 HADD2.F32 R2, -RZ, R0.H0_H0 ;  /* 0x20000000ff028230 */ /* 0x000fea0000004100 */
[-C--:B------:R-:W-:Y:S02]  /*5660*/  @!P0 FMUL.FTZ R0, R3, R2.reuse ;  /* 0x0000000203008220 */ /* 0x080fe40000410000 */
[----:B--2---:R-:W-:Y:S05]  /*5670*/  @!P0 IMAD.MOV.U32 R31, RZ, RZ, R36 ;  /* 0x000000ffff1f8224 */ /* 0x004fea00078e0024 */
[----:B------:R-:W-:Y:S05]  /*5680*/  @!P0 HADD2.F32 R29, -RZ, R31.H0_H0 ;  /* 0x2000001fff1d8230 */ /* 0x000fea0000004100 */
[C---:B------:R-:W-:Y:S01]  /*5690*/  @!P0 FMUL.FTZ R44, R29.reuse, R2 ;  /* 0x000000021d2c8220 */ /* 0x040fe20000410000 */
[----:B------:R-:W-:Y:S01]  /*56a0*/  @!P0 SHF.R.U64 R2, R4, 0x10, R5 ;  /* 0x0000001004028819 */ /* 0x000fe20000001205 */
[-C--:B------:R-:W-:Y:S01]  /*56b0*/  @!P0 FFMA.FTZ R0, R29, R30.reuse, R0 ;  /* 0x0000001e1d008223 */ /* 0x080fe20000010000 */
[----:B------:R-:W-:Y:S01]  /*56c0*/  @!P0 SHF.R.U64 R4, R32, 0x10, R33 ;  /* 0x0000001020048819 */ /* 0x000fe20000001221 */
[----:B------:R-:W-:Y:S01]  /*56d0*/  @!P0 FFMA.FTZ R62, R3, R30, -R44 ;  /* 0x0000001e033e8223 */ /* 0x000fe2000001082c */
[----:B------:R-:W-:Y:S01]  /*56e0*/  @!P0 HADD2.F32 R5, -RZ, R9.H0_H0 ;  /* 0x20000009ff058230 */ /* 0x000fe20000004100 */
[----:B------:R-:W-:Y:S01]  /*56f0*/  @!P0 IMAD.MOV.U32 R44, RZ, RZ, R37 ;  /* 0x000000ffff2c8224 */ /* 0x000fe200078e0025 */
[----:B------:R-:W-:Y:S01]  /*5700*/  @!P0 HADD2.F32 R2, -RZ, R2.H0_H0 ;  /* 0x20000002ff028230 */ /* 0x000fe20000004100 */
[----:B------:R-:W-:Y:S01]  /*5710*/  @!P0 MOV R9, R13 ;  /* 0x0000000d00098202 */ /* 0x000fe20000000f00 */
[----:B------:R-:W-:Y:S02]  /*5720*/  @!P0 HADD2.F32 R29, -RZ, R31.H1_H1 ;  /* 0x3000001fff1d8230 */ /* 0x000fe40000004100 */
[----:B------:R-:W-:Y:S02]  /*5730*/  @!P0 HADD2.F32 R3, -RZ, R8.H1_H1 ;  /* 0x30000008ff038230 */ /* 0x000fe40000004100 */
[----:B------:R-:W-:Y:S01]  /*5740*/  @!P0 HADD2.F32 R8, -RZ, R4.H0_H0 ;  /* 0x20000004ff088230 */ /* 0x000fe20000004100 */
[-C--:B------:R-:W-:Y:S01]  /*5750*/  @!P0 FMUL.FTZ R31, R29, R2.reuse ;  /* 0x000000021d1f8220 */ /* 0x080fe20000410000 */
[----:B------:R-:W-:Y:S01]  /*5760*/  @!P0 HADD2.F32 R30, -RZ, R44.H0_H0 ;  /* 0x2000002cff1e8230 */ /* 0x000fe20000004100 */
[C---:B------:R-:W-:Y:S01]  /*5770*/  @!P0 FMUL.FTZ R2, R3.reuse, R2 ;  /* 0x0000000203028220 */ /* 0x040fe20000410000 */
[----:B------:R-:W-:Y:S01]  /*5780*/  @!P0 HADD2.F32 R4, -RZ, R9.H0_H0 ;  /* 0x20000009ff048230 */ /* 0x000fe20000004100 */
[-C--:B------:R-:W-:Y:S01]  /*5790*/  @!P0 FFMA.FTZ R61, R3, R8.reuse, -R31 ;  /* 0x00000008033d8223 */ /* 0x080fe2000001081f */
[----:B------:R-:W-:Y:S01]  /*57a0*/  @!P0 HADD2.F32 R31, -RZ, R45.H0_H0 ;  /* 0x2000002dff1f8230 */ /* 0x000fe20000004100 */
[-C--:B------:R-:W-:Y:S01]  /*57b0*/  @!P0 FMUL.FTZ R32, R30, R5.reuse ;  /* 0x000000051e208220 */ /* 0x080fe20000410000 */
[----:B------:R-:W-:Y:S01]  /*57c0*/  @!P0 SHF.R.U32.HI R45, RZ, 0x10, R33 ;  /* 0x00000010ff2d8819 */ /* 0x000fe20000011621 */
[----:B------:R-:W-:Y:S01]  /*57d0*/  @!P0 FFMA.FTZ R2, R29, R8, R2 ;  /* 0x000000081d028223 */ /* 0x000fe20000010002 */
[----:B------:R-:W-:Y:S01]  /*57e0*/  @!P0 MOV R29, R38 ;  /* 0x00000026001d8202 */ /* 0x000fe20000000f00 */
[----:B------:R-:W-:Y:S01]  /*57f0*/  @!P0 FMUL.FTZ R3, R4, R5 ;  /* 0x0000000504038220 */ /* 0x000fe20000410000 */
[----:B------:R-:W-:Y:S01]  /*5800*/  @!P0 MOV R8, R14 ;  /* 0x0000000e00088202 */ /* 0x000fe20000000f00 */
[----:B------:R-:W-:Y:S01]  /*5810*/  IMAD.MOV.U32 R5, RZ, RZ, R6 ;  /* 0x000000ffff057224 */ /* 0x000fe200078e0006 */
[----:B------:R-:W-:Y:S01]  /*5820*/  @!P0 SHF.R.U64 R6, R6, 0x10, R7 ;  /* 0x0000001006068819 */ /* 0x000fe20000001207 */
[-C--:B------:R-:W-:Y:S02]  /*5830*/  @!P0 FFMA.FTZ R56, R4, R31.reuse, -R32 ;  /* 0x0000001f04388223 */ /* 0x080fe40000010820 */
[----:B------:R-:W-:Y:S01]  /*5840*/  IMAD.MOV.U32 R4, RZ, RZ, R34 ;  /* 0x000000ffff047224 */ /* 0x000fe200078e0022 */
[----:B------:R-:W-:Y:S01]  /*5850*/  @!P0 HADD2.F32 R5, -RZ, R5.H0_H0 ;  /* 0x20000005ff058230 */ /* 0x000fe20000004100 */
[----:B------:R-:W-:Y:S01]  /*5860*/  @!P0 FFMA.FTZ R3, R30, R31, R3 ;  /* 0x0000001f1e038223 */ /* 0x000fe20000010003 */
[--C-:B------:R-:W-:Y:S02]  /*5870*/  @!P0 HADD2.F32 R30, -RZ, R29.reuse.H0_H0 ;  /* 0x2000001dff1e8230 */ /* 0x100fe40000004100 */
[----:B------:R-:W-:Y:S02]  /*5880*/  @!P0 HADD2.F32 R31, -RZ, R4.H0_H0 ;  /* 0x20000004ff1f8230 */ /* 0x000fe40000004100 */
[----:B------:R-:W-:Y:S01]  /*5890*/  @!P0 HADD2.F32 R4, -RZ, R8.H0_H0 ;  /* 0x20000008ff048230 */ /* 0x000fe20000004100 */
[----:B------:R-:W-:Y:S01]  /*58a0*/  @!P0 FMUL.FTZ R32, R30, R5 ;  /* 0x000000051e208220 */ /* 0x000fe20000410000 */
[----:B------:R-:W-:Y:S03]  /*58b0*/  @!P0 HADD2.F32 R6, -RZ, R6.H0_H0 ;  /* 0x20000006ff068230 */ /* 0x000fe60000004100 */
[C---:B------:R-:W-:Y:S01]  /*58c0*/  @!P0 FFMA.FTZ R60, R4.reuse, R31, -R32 ;  /* 0x0000001f043c8223 */ /* 0x040fe20000010820 */
[----:B------:R-:W-:Y:S01]  /*58d0*/  @!P0 HADD2.F32 R32, -RZ, R29.H1_H1 ;  /* 0x3000001dff208230 */ /* 0x000fe20000004100 */
[----:B------:R-:W-:Y:S01]  /*58e0*/  @!P0 FMUL.FTZ R5, R4, R5 ;  /* 0x0000000504058220 */ /* 0x000fe20000410000 */
[----:B------:R-:W-:Y:S03]  /*58f0*/  @!P0 SHF.R.U64 R4, R34, 0x10, R35 ;  /* 0x0000001022048819 */ /* 0x000fe60000001223 */
[-C--:B------:R-:W-:Y:S02]  /*5900*/  @!P0 FMUL.FTZ R29, R32, R6.reuse ;  /* 0x00000006201d8220 */ /* 0x080fe40000410000 */
[----:B------:R-:W-:Y:S02]  /*5910*/  @!P0 HADD2.F32 R33, -RZ, R4.H0_H0 ;  /* 0x20000004ff218230 */ /* 0x000fe40000004100 */
[----:B------:R-:W-:Y:S02]  /*5920*/  @!P0 HADD2.F32 R4, -RZ, R8.H1_H1 ;  /* 0x30000008ff048230 */ /* 0x000fe40000004100 */
[----:B------:R-:W-:Y:S02]  /*5930*/  @!P0 HADD2.F32 R8, -RZ, R10.H0_H0 ;  /* 0x2000000aff088230 */ /* 0x000fe40000004100 */
[----:B------:R-:W-:Y:S01]  /*5940*/  @!P0 HADD2.F32 R10, -RZ, R44.H1_H1 ;  /* 0x3000002cff0a8230 */ /* 0x000fe20000004100 */
[C---:B------:R-:W-:Y:S01]  /*5950*/  @!P0 FFMA.FTZ R58, R4.reuse, R33, -R29 ;  /* 0x00000021043a8223 */ /* 0x040fe2000001081d */
[----:B------:R-:W-:Y:S01]  /*5960*/  @!P0 HADD2.F32 R29, -RZ, R45.H0_H0 ;  /* 0x2000002dff1d8230 */ /* 0x000fe20000004100 */
[----:B------:R-:W-:Y:S01]  /*5970*/  @!P0 FMUL.FTZ R6, R4, R6 ;  /* 0x0000000604068220 */ /* 0x000fe20000410000 */
[----:B------:R-:W-:Y:S01]  /*5980*/  @!P0 HADD2.F32 R4, -RZ, R9.H1_H1 ;  /* 0x30000009ff048230 */ /* 0x000fe20000004100 */
[----:B------:R-:W-:Y:S01]  /*5990*/  @!P0 FMUL.FTZ R9, R10, R8 ;  /* 0x000000080a098220 */ /* 0x000fe20000410000 */
[----:B------:R-:W-:Y:S01]  /*59a0*/  @!P0 F2FP.PACK_AB R45, R61, R62 ;  /* 0x0000003e3d2d823e */ /* 0x000fe200000000ff */
[--C-:B------:R-:W-:Y:S01]  /*59b0*/  IMAD.MOV.U32 R44, RZ, RZ, R35.reuse ;  /* 0x000000ffff2c7224 */ /* 0x100fe200078e0023 */
[----:B------:R-:W-:Y:S01]  /*59c0*/  @!P0 SHF.R.U32.HI R35, RZ, 0x10, R35 ;  /* 0x00000010ff238819 */ /* 0x000fe20000011623 */
[C---:B------:R-:W-:Y:S01]  /*59d0*/  @!P0 FFMA.FTZ R34, R4.reuse, R29, -R9 ;  /* 0x0000001d04228223 */ /* 0x040fe20000010809 */
[----:B------:R-:W-:Y:S01]  /*59e0*/  @!P0 SHF.R.U32.HI R9, RZ, 0x10, R7 ;  /* 0x00000010ff098819 */ /* 0x000fe20000011607 */
[----:B------:R-:W-:Y:S01]  /*59f0*/  @!P0 FMUL.FTZ R4, R4, R8 ;  /* 0x0000000804048220 */ /* 0x000fe20000410000 */
[----:B------:R-:W-:Y:S01]  /*5a00*/  MOV R8, R7 ;  /* 0x0000000700087202 */ /* 0x000fe20000000f00 */
[----:B------:R-:W-:Y:S01]  /*5a10*/  @!P0 IMAD.MOV.U32 R12, RZ, RZ, R45 ;  /* 0x000000ffff0c8224 */ /* 0x000fe200078e002d */
[----:B------:R-:W-:Y:S01]  /*5a20*/  @!P0 F2FP.PACK_AB R56, R34, R56 ;  /* 0x000000382238823e */ /* 0x000fe200000000ff */
[----:B------:R-:W-:Y:S01]  /*5a30*/  @!P0 IMAD.MOV.U32 R34, RZ, RZ, R39 ;  /* 0x000000ffff228224 */ /* 0x000fe200078e0027 */
[----:B------:R-:W-:Y:S01]  /*5a40*/  @!P0 HADD2.F32 R9, -RZ, R9.H0_H0 ;  /* 0x20000009ff098230 */ /* 0x000fe20000004100 */
[----:B------:R-:W-:Y:S01]  /*5a50*/  @!P0 FFMA.FTZ R4, R10, R29, R4 ;  /* 0x0000001d0a048223 */ /* 0x000fe20000010004 */
[----:B------:R-:W-:Y:S01]  /*5a60*/  @!P0 MOV R13, R56 ;  /* 0x00000038000d8202 */ /* 0x000fe20000000f00 */
[----:B------:R-:W-:Y:S01]  /*5a70*/  @!P0 HADD2.F32 R10, -RZ, R8.H0_H0 ;  /* 0x20000008ff0a8230 */ /* 0x000fe20000004100 */
[----:B------:R-:W-:Y:S01]  /*5a80*/  @!P0 MOV R8, R15 ;  /* 0x0000000f00088202 */ /* 0x000fe20000000f00 */
[----:B------:R-:W-:Y:S01]  /*5a90*/  @!P0 FFMA.FTZ R5, R30, R31, R5 ;  /* 0x0000001f1e058223 */ /* 0x000fe20000010005 */
[----:B------:R-:W-:Y:S01]  /*5aa0*/  @!P0 F2FP.PACK_AB R3, R4, R3 ;  /* 0x000000030403823e */ /* 0x000fe200000000ff */
[----:B------:R-:W-:Y:S01]  /*5ab0*/  @!P0 FFMA.FTZ R6, R32, R33, R6 ;  /* 0x0000002120068223 */ /* 0x000fe20000010006 */
[----:B------:R-:W-:Y:S02]  /*5ac0*/  @!P0 HADD2.F32 R29, -RZ, R34.H0_H0 ;  /* 0x20000022ff1d8230 */ /* 0x000fe40000004100 */
[----:B------:R-:W-:Y:S01]  /*5ad0*/  @!P0 HADD2.F32 R30, -RZ, R44.H0_H0 ;  /* 0x2000002cff1e8230 */ /* 0x000fe20000004100 */
[----:B------:R-:W-:Y:S01]  /*5ae0*/  @!P0 IMAD.MOV.U32 R37, RZ, RZ, R3 ;  /* 0x000000ffff258224 */ /* 0x000fe200078e0003 */
[----:B------:R-:W-:Y:S01]  /*5af0*/  @!P0 HADD2.F32 R7, -RZ, R8.H0_H0 ;  /* 0x20000008ff078230 */ /* 0x000fe20000004100 */
[----:B------:R-:W-:Y:S01]  /*5b00*/  @!P0 FMUL.FTZ R44, R29, R10 ;  /* 0x0000000a1d2c8220 */ /* 0x000fe20000410000 */
[----:B------:R-:W-:Y:S02]  /*5b10*/  @!P0 HADD2.F32 R31, -RZ, R34.H1_H1 ;  /* 0x30000022ff1f8230 */ /* 0x000fe40000004100 */
[----:B------:R-:W-:Y:S01]  /*5b20*/  @!P0 HADD2.F32 R8, -RZ, R8.H1_H1 ;  /* 0x30000008ff088230 */ /* 0x000fe20000004100 */
[C---:B------:R-:W-:Y:S02]  /*5b30*/  @!P0 FFMA.FTZ R44, R7.reuse, R30, -R44 ;  /* 0x0000001e072c8223 */ /* 0x040fe4000001082c */
[----:B------:R-:W-:Y:S01]  /*5b40*/  @!P0 FMUL.FTZ R7, R7, R10 ;  /* 0x0000000a07078220 */ /* 0x000fe20000410000 */
[----:B------:R-:W-:Y:S01]  /*5b50*/  @!P0 HADD2.F32 R10, -RZ, R35.H0_H0 ;  /* 0x20000023ff0a8230 */ /* 0x000fe20000004100 */
[-C--:B------:R-:W-:Y:S02]  /*5b60*/  @!P0 FMUL.FTZ R34, R31, R9.reuse ;  /* 0x000000091f228220 */ /* 0x080fe40000410000 */
[----:B------:R-:W-:Y:S02]  /*5b70*/  @!P0 FFMA.FTZ R7, R29, R30, R7 ;  /* 0x0000001e1d078223 */ /* 0x000fe40000010007 */
[----:B------:R-:W-:Y:S01]  /*5b80*/  @!P0 FFMA.FTZ R35, R8, R10, -R34 ;  /* 0x0000000a08238223 */ /* 0x000fe20000010822 */
[----:B------:R-:W-:Y:S01]  /*5b90*/  @!P0 F2FP.PACK_AB R34, R58, R60 ;  /* 0x0000003c3a22823e */ /* 0x000fe200000000ff */
[----:B------:R-:W-:Y:S01]  /*5ba0*/  @!P0 FMUL.FTZ R8, R8, R9 ;  /* 0x0000000908088220 */ /* 0x000fe20000410000 */
[----:B------:R-:W-:Y:S02]  /*5bb0*/  @!P0 F2FP.PACK_AB R9, R2, R0 ;  /* 0x000000000209823e */ /* 0x000fe400000000ff */
[----:B------:R-:W-:Y:S01]  /*5bc0*/  @!P0 F2FP.PACK_AB R2, R6, R5 ;  /* 0x000000050602823e */ /* 0x000fe200000000ff */
[----:B------:R-:W-:Y:S01]  /*5bd0*/  @!P0 FFMA.FTZ R8, R31, R10, R8 ;  /* 0x0000000a1f088223 */ /* 0x000fe20000010008 */
[----:B------:R-:W-:Y:S01]  /*5be0*/  @!P0 F2FP.PACK_AB R10, R35, R44 ;  /* 0x0000002c230a823e */ /* 0x000fe200000000ff */
[----:B------:R-:W-:Y:S01]  /*5bf0*/  @!P0 IMAD.MOV.U32 R14, RZ, RZ, R34 ;  /* 0x000000ffff0e8224 */ /* 0x000fe200078e0022 */
[----:B------:R-:W-:Y:S02]  /*5c00*/  @!P0 MOV R36, R9 ;  /* 0x0000000900248202 */ /* 0x000fe40000000f00 */
[----:B------:R-:W-:Y:S02]  /*5c10*/  @!P0 F2FP.PACK_AB R0, R8, R7 ;  /* 0x000000070800823e */ /* 0x000fe400000000ff */
[----:B------:R-:W-:Y:S02]  /*5c20*/  @!P0 MOV R15, R10 ;  /* 0x0000000a000f8202 */ /* 0x000fe40000000f00 */
[----:B------:R-:W-:Y:S02]  /*5c30*/  @!P0 MOV R38, R2 ;  /* 0x0000000200268202 */ /* 0x000fe40000000f00 */
[----:B------:R-:W-:Y:S02]  /*5c40*/  @!P0 MOV R39, R0 ;  /* 0x0000000000278202 */ /* 0x000fe40000000f00 */
[C---:B----4-:R-:W-:Y:S04]  /*5c50*/  LEA R2, P0, R77.reuse, R54, 0x1 ;  /* 0x000000364d027211 */ /* 0x050fe800078008ff */
[----:B---3--:R-:W-:Y:S02]  /*5c60*/  LEA.HI.X R3, R77, R55, R108, 0x1, P0 ;  /* 0x000000374d037211 */ /* 0x008fe400000f0c6c */
[C---:B------:R-:W-:Y:S03]  /*5c70*/  ISETP.GE.AND P0, PT, R57.reuse, c[0x0][0x1d4], PT ;  /* 0x0000750039007a0c */ /* 0x040fe60003f06270 */
[----:B------:R1:W-:Y:S10]  /*5c80*/  ST.E.128 [R2.64], R12 ;  /* 0x0000000c02007985 */ /* 0x0003f4000c101d0a */
[----:B------:R-:W-:Y:S05]  /*5c90*/  @!P0 IMAD.WIDE R4, R57, 0x2, R54 ;  /* 0x0000000239048825 */ /* 0x000fea00078e0236 */
[----:B------:R1:W-:Y:S02]  /*5ca0*/  @!P0 ST.E.128 [R4.64], R36 ;  /* 0x0000002404008985 */ /* 0x0003e4000c101d0a */
.L_x_202:
[----:B------:R-:W-:Y:S05]  /*5cb0*/  BSYNC B0 ;  /* 0x0000000000007941 */ /* 0x000fea0003800000 */
.L_x_201:
[----:B------:R-:W-:Y:S01]  /*5cc0*/  ISETP.GE.AND P0, PT, R25, c[0x0][0x1d4], PT ;  /* 0x0000750019007a0c */ /* 0x000fe20003f06270 */
[----:B------:R-:W-:Y:S01]  /*5cd0*/  @!UPT UIADD3 URZ, URZ, URZ, URZ ;  /* 0x0000003f3f3ff290 */ /* 0x000fe2000fffe03f */
[----:B------:R-:W-:Y:S11]  /*5ce0*/  BSSY B0, `(.L_x_203) ;  /* 0x0000079000007945 */ /* 0x000ff60003800000 */
[----:B------:R-:W-:-:S05]  /*5cf0*/  @P0 BRA `(.L_x_204) ;  /* 0x0000077000000947 */ /* 0x000fca0003800000 */
[----:B------:R-:W-:Y:S01]  /*5d00*/  LOP3.LUT P1, RZ, R212, 0x4, RZ, 0xc0, !PT ;  /* 0x00000004d4ff7812 */ /* 0x000fe2000782c0ff */
[----:B-1----:R-:W1:Y:S01]  /*5d10*/  LDS.128 R12, [R98+0x6100] ;  /* 0x00610000620c7984 */ /* 0x002e620000000c00 */
[----:B------:R-:W-:Y:S02]  /*5d20*/  ISETP.GE.AND P0, PT, R25, c[0x0][0x27c], PT ;  /* 0x00009f0019007a0c */ /* 0x000fe40003f06270 */
[----:B------:R-:W-:Y:S04]  /*5d30*/  SEL R0, R123, R120, !P1 ;  /* 0x000000787b007207 */ /* 0x000fe80004800000 */
[----:B------:R-:W-:Y:S04]  /*5d40*/  SHF.R.S32.HI R2, RZ, 0x1f, R0 ;  /* 0x0000001fff027819 */ /* 0x000fe80000011400 */
[----:B------:R-:W-:Y:S03]  /*5d50*/  LEA.HI R0, R2, R0, RZ, 0x4 ;  /* 0x0000000002007211 */ /* 0x000fe600078f20ff */
[--C-:B------:R-:W-:Y:S01]  /*5d60*/  @!P0 SHF.R.U64 R7, R16, 0x10, R17.reuse ;  /* 0x0000001010078819 */ /* 0x100fe20000001211 */
[--C-:B------:R-:W-:Y:S01]  /*5d70*/  @!P0 HADD2.F32 R8, -RZ, R46.reuse.H0_H0 ;  /* 0x2000002eff088230 */ /* 0x100fe20000004100 */
[----:B------:R-:W-:Y:S01]  /*5d80*/  LEA.HI.SX32 R0, R0, R113, 0x1c ;  /* 0x0000007100007211 */ /* 0x000fe200078fe2ff */
[----:B------:R-:W-:Y:S01]  /*5d90*/  @!P0 HADD2.F32 R10, -RZ, R46.H1_H1 ;  /* 0x3000002eff0a8230 */ /* 0x000fe20000004100 */
[----:B------:R-:W-:Y:S01]  /*5da0*/  @!P0 SHF.R.U32.HI R5, RZ, 0x10, R17 ;  /* 0x00000010ff058819 */ /* 0x000fe20000011611 */
[----:B------:R-:W-:Y:S01]  /*5db0*/  @!P0 HADD2.F32 R7, -RZ, R7.H0_H0 ;  /* 0x20000007ff078230 */ /* 0x000fe20000004100 */
[----:B------:R-:W-:Y:S02]  /*5dc0*/  SHF.R.S32.HI R2, RZ, 0x1f, R0 ;  /* 0x0000001fff027819 */ /* 0x000fe40000011400 */
[----:B------:R-:W-:Y:S01]  /*5dd0*/  SHF.L.U32 R36, R0, 0x3, RZ ;  /* 0x0000000300247819 */ /* 0x000fe200000006ff */
[----:B------:R-:W-:Y:S01]  /*5de0*/  @!P0 HADD2.F32 R5, -RZ, R5.H0_H0 ;  /* 0x20000005ff058230 */ /* 0x000fe20000004100 */
[----:B------:R-:W-:Y:S02]  /*5df0*/  LEA.HI R0, R2, R0, RZ, 0x3 ;  /* 0x0000000002007211 */ /* 0x000fe400078f18ff */
[--C-:B------:R-:W-:Y:S02]  /*5e00*/  @!P0 SHF.R.U32.HI R30, RZ, 0x10, R41.reuse ;  /* 0x00000010ff1e8819 */ /* 0x100fe40000011629 */
[----:B------:R-:W-:Y:S01]  /*5e10*/  @!P0 SHF.R.U64 R31, R40, 0x10, R41 ;  /* 0x00000010281f8819 */ /* 0x000fe20000001229 */
[----:B------:R-:W-:Y:S01]  /*5e20*/  IMAD.SHL.U32 R0, R0, 0x200, RZ ;  /* 0x0000020000007824 */ /* 0x000fe200078e00ff */
[----:B------:R-:W-:Y:S04]  /*5e30*/  LOP3.LUT R2, R217, 0x38, R36, 0xf8, !PT ;  /* 0x00000038d9027812 */ /* 0x000fe800078ef824 */
[----:B------:R-:W-:Y:S02]  /*5e40*/  LOP3.LUT R2, R2, R218, RZ, 0x3c, !PT ;  /* 0x000000da02027212 */ /* 0x000fe400078e3cff */
[----:B------:R-:W-:Y:S01]  /*5e50*/  LOP3.LUT R0, R0, 0x7ffff000, RZ, 0xc0, !PT ;  /* 0x7ffff00000007812 */ /* 0x000fe200078ec0ff */
[----:B-1----:R-:W-:Y:S03]  /*5e60*/  @!P0 IMAD.MOV.U32 R6, RZ, RZ, R12 ;  /* 0x000000ffff068224 */ /* 0x002fe600078e000c */
[----:B------:R-:W-:Y:S01]  /*5e70*/  IADD3 R0, R2, R0, R219 ;  /* 0x0000000002007210 */ /* 0x000fe20007ffe0db */
[----:B------:R-:W-:Y:S03]  /*5e80*/  @!P0 HADD2.F32 R2, -RZ, R11.H0_H0 ;  /* 0x2000000bff028230 */ /* 0x000fe60000004100 */
[----:B------:R-:W-:Y:S01]  /*5e90*/  SHF.L.U32 R0, R0, 0x1, RZ ;  /* 0x0000000100007819 */ /* 0x000fe200000006ff */
[----:B------:R-:W-:Y:S04]  /*5ea0*/  @!P0 HADD2.F32 R3, -RZ, R6.H0_H0 ;  /* 0x20000006ff038230 */ /* 0x000fe80000004100 */
[----:B------:R1:W2:Y:S02]  /*5eb0*/  LDS.128 R32, [R0+0x6100] ;  /* 0x0061000000207984 */ /* 0x0002a40000000c00 */
[C---:B-1----:R-:W-:Y:S02]  /*5ec0*/  @!P0 FMUL.FTZ R0, R3.reuse, R2 ;  /* 0x0000000203008220 */ /* 0x042fe40000410000 */
[----:B--2---:R-:W-:Y:S01]  /*5ed0*/  @!P0 IMAD.MOV.U32 R16, RZ, RZ, R33 ;  /* 0x000000ffff108224 */ /* 0x004fe200078e0021 */
[----:B------:R-:W-:Y:S04]  /*5ee0*/  @!P0 MOV R29, R32 ;  /* 0x00000020001d8202 */ /* 0x000fe80000000f00 */
[--C-:B------:R-:W-:Y:S02]  /*5ef0*/  @!P0 HADD2.F32 R9, -RZ, R16.reuse.H0_H0 ;  /* 0x20000010ff098230 */ /* 0x100fe40000004100 */
[----:B------:R-:W-:Y:S05]  /*5f00*/  @!P0 HADD2.F32 R4, -RZ, R29.H0_H0 ;  /* 0x2000001dff048230 */ /* 0x000fea0000004100 */
[C---:B------:R-:W-:Y:S02]  /*5f10*/  @!P0 FMUL.FTZ R2, R4.reuse, R2 ;  /* 0x0000000204028220 */ /* 0x040fe40000410000 */
[-C--:B------:R-:W-:Y:S01]  /*5f20*/  @!P0 FFMA.FTZ R0, R4, R8.reuse, R0 ;  /* 0x0000000804008223 */ /* 0x080fe20000010000 */
[----:B------:R-:W-:Y:S01]  /*5f30*/  @!P0 MOV R4, R13 ;  /* 0x0000000d00048202 */ /* 0x000fe20000000f00 */
[----:B------:R-:W-:Y:S01]  /*5f40*/  @!P0 FFMA.FTZ R38, R3, R8, -R2 ;  /* 0x0000000803268223 */ /* 0x000fe20000010802 */
[----:B------:R-:W-:Y:S02]  /*5f50*/  @!P0 HADD2.F32 R3, -RZ, R11.H1_H1 ;  /* 0x3000000bff038230 */ /* 0x000fe40000004100 */
[----:B------:R-:W-:Y:S02]  /*5f60*/  @!P0 HADD2.F32 R11, -RZ, R16.H1_H1 ;  /* 0x30000010ff0b8230 */ /* 0x000fe40000004100 */
[----:B------:R-:W-:Y:S01]  /*5f70*/  @!P0 HADD2.F32 R2, -RZ, R4.H0_H0 ;  /* 0x20000004ff028230 */ /* 0x000fe20000004100 */
[-C--:B------:R-:W-:Y:S01]  /*5f80*/  @!P0 FMUL.FTZ R8, R9, R3.reuse ;  /* 0x0000000309088220 */ /* 0x080fe20000410000 */
[----:B------:R-:W-:Y:S03]  /*5f90*/  @!P0 HADD2.F32 R16, -RZ, R30.H0_H0 ;  /* 0x2000001eff108230 */ /* 0x000fe60000004100 */
[C---:B------:R-:W-:Y:S01]  /*5fa0*/  @!P0 FFMA.FTZ R37, R2.reuse, R10, -R8 ;  /* 0x0000000a02258223 */ /* 0x040fe20000010808 */
[----:B------:R-:W-:Y:S01]  /*5fb0*/  @!P0 HADD2.F32 R8, -RZ, R29.H1_H1 ;  /* 0x3000001dff088230 */ /* 0x000fe20000004100 */
[----:B------:R-:W-:Y:S01]  /*5fc0*/  @!P0 FMUL.FTZ R3, R2, R3 ;  /* 0x0000000302038220 */ /* 0x000fe20000410000 */
[----:B------:R-:W-:Y:S01]  /*5fd0*/  @!P0 HADD2.F32 R2, -RZ, R4.H1_H1 ;  /* 0x30000004ff028230 */ /* 0x000fe20000004100 */
[-C--:B------:R-:W-:Y:S02]  /*5fe0*/  @!P0 FMUL.FTZ R4, R11, R5.reuse ;  /* 0x000000050b048220 */ /* 0x080fe40000410000 */
[----:B------:R-:W-:Y:S02]  /*5ff0*/  @!P0 IMAD.MOV.U32 R29, RZ, RZ, R34 ;  /* 0x000000ffff1d8224 */ /* 0x000fe400078e0022 */
[C---:B------:R-:W-:Y:S02]  /*6000*/  @!P0 FFMA.FTZ R17, R2.reuse, R16, -R4 ;  /* 0x0000001002118223 */ /* 0x040fe40000010804 */
[----:B------:R-:W-:Y:S01]  /*6010*/  @!P0 FMUL.FTZ R4, R2, R5 ;  /* 0x0000000502048220 */ /* 0x000fe20000410000 */
[----:B------:R-:W-:Y:S02]  /*6020*/  @!P0 HADD2.F32 R5, -RZ, R31.H0_H0 ;  /* 0x2000001fff058230 */ /* 0x000fe40000004100 */
[----:B------:R-:W-:Y:S01]  /*6030*/  @!P0 HADD2.F32 R2, -RZ, R6.H1_H1 ;  /* 0x30000006ff028230 */ /* 0x000fe20000004100 */
[----:B------:R-:W-:Y:S01]  /*6040*/  @!P0 FMUL.FTZ R6, R8, R7 ;  /* 0x0000000708068220 */ /* 0x000fe20000410000 */
[----:B------:R-:W-:Y:S03]  /*6050*/  @!P0 F2FP.PACK_AB R30, R17, R37 ;  /* 0x00000025111e823e */ /* 0x000fe600000000ff */
[C---:B------:R-:W-:Y:S02]  /*6060*/  @!P0 FFMA.FTZ R6, R2.reuse, R5, -R6 ;  /* 0x0000000502068223 */ /* 0x040fe40000010806 */
[----:B------:R-:W-:Y:S01]  /*6070*/  @!P0 FMUL.FTZ R2, R2, R7 ;  /* 0x0000000702028220 */ /* 0x000fe20000410000 */
[----:B------:R-:W-:Y:S01]  /*6080*/  @!P0 HADD2.F32 R7, -RZ, R29.H0_H0 ;  /* 0x2000001dff078230 */ /* 0x000fe20000004100 */
[----:B------:R-:W-:Y:S01]  /*6090*/  @!P0 IMAD.MOV.U32 R13, RZ, RZ, R30 ;  /* 0x000000ffff0d8224 */ /* 0x000fe200078e001e */
[----:B------:R-:W-:Y:S01]  /*60a0*/  @!P0 F2FP.PACK_AB R17, R6, R38 ;  /* 0x000000260611823e */ /* 0x000fe200000000ff */
[----:B------:R-:W-:Y:S01]  /*60b0*/  @!P0 FFMA.FTZ R2, R8, R5, R2 ;  /* 0x0000000508028223 */ /* 0x000fe20000010002 */
[--C-:B------:R-:W-:Y:S01]  /*60c0*/  @!P0 HADD2.F32 R5, -RZ, R26.reuse.H0_H0 ;  /* 0x2000001aff058230 */ /* 0x100fe20000004100 */
[----:B------:R-:W-:Y:S01]  /*60d0*/  @!P0 FFMA.FTZ R3, R9, R10, R3 ;  /* 0x0000000a09038223 */ /* 0x000fe20000010003 */
[----:B------:R-:W-:Y:S01]  /*60e0*/  @!P0 MOV R9, R14 ;  /* 0x0000000e00098202 */ /* 0x000fe20000000f00 */
[----:B------:R-:W-:Y:S01]  /*60f0*/  @!P0 FFMA.FTZ R4, R11, R16, R4 ;  /* 0x000000100b048223 */ /* 0x000fe20000010004 */
[----:B------:R-:W-:Y:S01]  /*6100*/  @!P0 HADD2.F32 R8, -RZ, R47.H0_H0 ;  /* 0x2000002fff088230 */ /* 0x000fe20000004100 */
[C---:B------:R-:W-:Y:S01]  /*6110*/  @!P0 FMUL.FTZ R11, R7.reuse, R5 ;  /* 0x00000005070b8220 */ /* 0x040fe20000410000 */
[--C-:B------:R-:W-:Y:S01]  /*6120*/  @!P0 SHF.R.U64 R16, R18, 0x10, R19.reuse ;  /* 0x0000001012108819 */ /* 0x100fe20000001213 */
[----:B------:R-:W-:Y:S01]  /*6130*/  @!P0 HADD2.F32 R6, -RZ, R9.H0_H0 ;  /* 0x20000009ff068230 */ /* 0x000fe20000004100 */
[----:B------:R-:W-:Y:S01]  /*6140*/  @!P0 MOV R12, R17 ;  /* 0x00000011000c8202 */ /* 0x000fe20000000f00 */
[----:B------:R-:W-:Y:S01]  /*6150*/  @!P0 HADD2.F32 R18, -RZ, R47.H1_H1 ;  /* 0x3000002fff128230 */ /* 0x000fe20000004100 */
[----:B------:R-:W-:Y:S01]  /*6160*/  @!P0 SHF.R.U32.HI R10, RZ, 0x10, R19 ;  /* 0x00000010ff0a8819 */ /* 0x000fe20000011613 */
[----:B------:R-:W-:Y:S01]  /*6170*/  @!P0 IMAD.MOV.U32 R19, RZ, RZ, R35 ;  /* 0x000000ffff138224 */ /* 0x000fe200078e0023 */
[----:B------:R-:W-:Y:S01]  /*6180*/  @!P0 SHF.R.U64 R30, R42, 0x10, R43 ;  /* 0x000000102a1e8819 */ /* 0x000fe2000000122b */
[----:B------:R-:W-:Y:S01]  /*6190*/  @!P0 FMUL.FTZ R5, R6, R5 ;  /* 0x0000000506058220 */ /* 0x000fe20000410000 */
[----:B------:R-:W-:Y:S01]  /*61a0*/  @!P0 F2FP.PACK_AB R3, R4, R3 ;  /* 0x000000030403823e */ /* 0x000fe200000000ff */
[-C--:B------:R-:W-:Y:S01]  /*61b0*/  @!P0 FFMA.FTZ R37, R6, R8.reuse, -R11 ;  /* 0x0000000806258223 */ /* 0x080fe2000001080b */
[--C-:B------:R-:W-:Y:S01]  /*61c0*/  @!P0 HADD2.F32 R17, -RZ, R19.reuse.H0_H0 ;  /* 0x20000013ff118230 */ /* 0x100fe20000004100 */
[----:B------:R-:W-:Y:S01]  /*61d0*/  @!P0 FFMA.FTZ R5, R7, R8, R5 ;  /* 0x0000000807058223 */ /* 0x000fe20000010005 */
[----:B------:R-:W-:Y:S01]  /*61e0*/  @!P0 MOV R8, R15 ;  /* 0x0000000f00088202 */ /* 0x000fe20000000f00 */
[----:B------:R-:W-:Y:S01]  /*61f0*/  @!P0 IMAD.MOV.U32 R33, RZ, RZ, R3 ;  /* 0x000000ffff218224 */ /* 0x000fe200078e0003 */
[----:B------:R-:W-:Y:S01]  /*6200*/  @!P0 HADD2.F32 R7, -RZ, R26.H1_H1 ;  /* 0x3000001aff078230 */ /* 0x000fe20000004100 */
[----:B------:R-:W-:Y:S01]  /*6210*/  @!P0 SHF.R.U32.HI R26, RZ, 0x10, R43 ;  /* 0x00000010ff1a8819 */ /* 0x000fe2000001162b */
[----:B------:R-:W-:Y:S02]  /*6220*/  @!P0 HADD2.F32 R11, -RZ, R10.H0_H0 ;  /* 0x2000000aff0b8230 */ /* 0x000fe40000004100 */
[----:B------:R-:W-:Y:S01]  /*6230*/  @!P0 HADD2.F32 R6, -RZ, R8.H0_H0 ;  /* 0x20000008ff068230 */ /* 0x000fe20000004100 */
[-C--:B------:R-:W-:Y:S01]  /*6240*/  @!P0 FMUL.FTZ R31, R17, R7.reuse ;  /* 0x00000007111f8220 */ /* 0x080fe20000410000 */
[----:B------:R-:W-:Y:S02]  /*6250*/  @!P0 HADD2.F32 R19, -RZ, R19.H1_H1 ;  /* 0x30000013ff138230 */ /* 0x000fe40000004100 */
[----:B------:R-:W-:Y:S01]  /*6260*/  @!P0 HADD2.F32 R26, -RZ, R26.H0_H0 ;  /* 0x2000001aff1a8230 */ /* 0x000fe20000004100 */
[C---:B------:R-:W-:Y:S01]  /*6270*/  @!P0 FFMA.FTZ R31, R6.reuse, R18, -R31 ;  /* 0x00000012061f8223 */ /* 0x040fe2000001081f */
[----:B------:R-:W-:Y:S01]  /*6280*/  @!P0 HADD2.F32 R10, -RZ, R16.H0_H0 ;  /* 0x20000010ff0a8230 */ /* 0x000fe20000004100 */
[----:B------:R-:W-:Y:S01]  /*6290*/  @!P0 FMUL.FTZ R7, R6, R7 ;  /* 0x0000000706078220 */ /* 0x000fe20000410000 */
[----:B------:R-:W-:Y:S01]  /*62a0*/  @!P0 HADD2.F32 R6, -RZ, R8.H1_H1 ;  /* 0x30000008ff068230 */ /* 0x000fe20000004100 */
[-C--:B------:R-:W-:Y:S01]  /*62b0*/  @!P0 FMUL.FTZ R8, R19, R11.reuse ;  /* 0x0000000b13088220 */ /* 0x080fe20000410000 */
[----:B------:R-:W-:Y:S03]  /*62c0*/  @!P0 HADD2.F32 R16, -RZ, R29.H1_H1 ;  /* 0x3000001dff108230 */ /* 0x000fe60000004100 */
[C---:B------:R-:W-:Y:S02]  /*62d0*/  @!P0 FFMA.FTZ R29, R6.reuse, R26, -R8 ;  /* 0x0000001a061d8223 */ /* 0x040fe40000010808 */
[----:B------:R-:W-:Y:S01]  /*62e0*/  @!P0 FMUL.FTZ R8, R6, R11 ;  /* 0x0000000b06088220 */ /* 0x000fe20000410000 */
[----:B------:R-:W-:Y:S02]  /*62f0*/  @!P0 HADD2.F32 R11, -RZ, R30.H0_H0 ;  /* 0x2000001eff0b8230 */ /* 0x000fe40000004100 */
[----:B------:R-:W-:Y:S01]  /*6300*/  @!P0 F2FP.PACK_AB R29, R29, R31 ;  /* 0x0000001f1d1d823e */ /* 0x000fe200000000ff */
[----:B------:R-:W-:Y:S01]  /*6310*/  @!P0 HADD2.F32 R6, -RZ, R9.H1_H1 ;  /* 0x30000009ff068230 */ /* 0x000fe20000004100 */
[-C--:B------:R-:W-:Y:S02]  /*6320*/  @!P0 FMUL.FTZ R9, R16, R10.reuse ;  /* 0x0000000a10098220 */ /* 0x080fe40000410000 */
[----:B------:R-:W-:Y:S02]  /*6330*/  @!P0 MOV R15, R29 ;  /* 0x0000001d000f8202 */ /* 0x000fe40000000f00 */
[C---:B------:R-:W-:Y:S02]  /*6340*/  @!P0 FFMA.FTZ R9, R6.reuse, R11, -R9 ;  /* 0x0000000b06098223 */ /* 0x040fe40000010809 */
[----:B------:R-:W-:Y:S03]  /*6350*/  @!P0 FMUL.FTZ R6, R6, R10 ;  /* 0x0000000a06068220 */ /* 0x000fe60000410000 */
[----:B------:R-:W-:Y:S01]  /*6360*/  @!P0 F2FP.PACK_AB R10, R9, R37 ;  /* 0x00000025090a823e */ /* 0x000fe200000000ff */
[----:B------:R-:W-:Y:S01]  /*6370*/  @!P0 FFMA.FTZ R6, R16, R11, R6 ;  /* 0x0000000b10068223 */ /* 0x000fe20000010006 */
[----:B------:R-:W-:Y:S01]  /*6380*/  @!P0 F2FP.PACK_AB R9, R2, R0 ;  /* 0x000000000209823e */ /* 0x000fe200000000ff */
[----:B------:R-:W-:Y:S02]  /*6390*/  @!P0 FFMA.FTZ R7, R17, R18, R7 ;  /* 0x0000001211078223 */ /* 0x000fe40000010007 */
[----:B------:R-:W-:Y:S01]  /*63a0*/  @!P0 FFMA.FTZ R8, R19, R26, R8 ;  /* 0x0000001a13088223 */ /* 0x000fe20000010008 */
[----:B------:R-:W-:Y:S01]  /*63b0*/  @!P0 F2FP.PACK_AB R2, R6, R5 ;  /* 0x000000050602823e */ /* 0x000fe200000000ff */
[----:B------:R-:W-:Y:S01]  /*63c0*/  @!P0 IMAD.MOV.U32 R14, RZ, RZ, R10 ;  /* 0x000000ffff0e8224 */ /* 0x000fe200078e000a */
[----:B------:R-:W-:Y:S02]  /*63d0*/  @!P0 MOV R32, R9 ;  /* 0x0000000900208202 */ /* 0x000fe40000000f00 */
[----:B------:R-:W-:Y:S02]  /*63e0*/  @!P0 F2FP.PACK_AB R0, R8, R7 ;  /* 0x000000070800823e */ /* 0x000fe400000000ff */
        /* <DEDUP_REMOVED lines=8> */
.L_x_204:
[----:B------:R-:W-:Y:S05]  /*6470*/  BSYNC B0 ;  /* 0x0000000000007941 */ /* 0x000fea0003800000 */
.L_x_203:
[----:B------:R-:W-:Y:S11]  /*6480*/  ISETP.GE.AND P0, PT, R24, c[0x0][0x1d4], PT ;  /* 0x0000750018007a0c */ /* 0x000ff60003f06270 */
[----:B------:R-:W-:Y:S02]  /*6490*/  @!UPT UIADD3 URZ, URZ, URZ, URZ ;  /* 0x0000003f3f3ff290 */ /* 0x000fe4000fffe03f */
[----:B------:R-:W-:-:S05]  /*64a0*/  @P0 BRA `(.L_x_188) ;  /* 0x00000a2000000947 */ /* 0x000fca0003800000 */
[----:B------:R-:W-:Y:S01]  /*64b0*/  LOP3.LUT P1, RZ, R212, 0x8, RZ, 0xc0, !PT ;  /* 0x00000008d4ff7812 */ /* 0x000fe2000782c0ff */
[----:B-1----:R-:W1:Y:S01]  /*64c0*/  LDS.128 R12, [R97+0x6100] ;  /* 0x00610000610c7984 */ /* 0x002e620000000c00 */
[----:B------:R-:W-:Y:S02]  /*64d0*/  ISETP.GE.AND P0, PT, R24, c[0x0][0x27c], PT ;  /* 0x00009f0018007a0c */ /* 0x000fe40003f06270 */
[----:B------:R-:W-:Y:S04]  /*64e0*/  SEL R0, R123, R120, !P1 ;  /* 0x000000787b007207 */ /* 0x000fe80004800000 */
[----:B------:R-:W-:Y:S04]  /*64f0*/  SHF.R.S32.HI R2, RZ, 0x1f, R0 ;  /* 0x0000001fff027819 */ /* 0x000fe80000011400 */
[----:B------:R-:W-:Y:S03]  /*6500*/  LEA.HI R0, R2, R0, RZ, 0x4 ;  /* 0x0000000002007211 */ /* 0x000fe600078f20ff */
[--C-:B------:R-:W-:Y:S01]  /*6510*/  @!P0 HADD2.F32 R8, -RZ, R52.reuse.H0_H0 ;  /* 0x20000034ff088230 */ /* 0x100fe20000004100 */
[----:B------:R-:W-:Y:S01]  /*6520*/  LEA.HI.SX32 R0, R0, R112, 0x1c ;  /* 0x0000007000007211 */ /* 0x000fe200078fe2ff */
[----:B------:R-:W-:Y:S01]  /*6530*/  @!P0 HADD2.F32 R10, -RZ, R52.H1_H1 ;  /* 0x30000034ff0a8230 */ /* 0x000fe20000004100 */
[----:B------:R-:W-:Y:S02]  /*6540*/  @!P0 SHF.R.U32.HI R6, RZ, 0x10, R21 ;  /* 0x00000010ff068819 */ /* 0x000fe40000011615 */
[----:B------:R-:W-:Y:S02]  /*6550*/  SHF.R.S32.HI R2, RZ, 0x1f, R0 ;  /* 0x0000001fff027819 */ /* 0x000fe40000011400 */
[----:B------:R-:W-:Y:S02]  /*6560*/  SHF.L.U32 R29, R0, 0x3, RZ ;  /* 0x00000003001d7819 */ /* 0x000fe400000006ff */
[----:B------:R-:W-:Y:S02]  /*6570*/  LEA.HI R0, R2, R0, RZ, 0x3 ;  /* 0x0000000002007211 */ /* 0x000fe400078f18ff */
[----:B------:R-:W-:Y:S02]  /*6580*/  LOP3.LUT R2, R217, 0x38, R29, 0xf8, !PT ;  /* 0x00000038d9027812 */ /* 0x000fe400078ef81d */
[----:B------:R-:W-:Y:S02]  /*6590*/  SHF.L.U32 R0, R0, 0x9, RZ ;  /* 0x0000000900007819 */ /* 0x000fe400000006ff */
[----:B------:R-:W-:Y:S02]  /*65a0*/  LOP3.LUT R2, R2, R218, RZ, 0x3c, !PT ;  /* 0x000000da02027212 */ /* 0x000fe400078e3cff */
[----:B------:R-:W-:Y:S02]  /*65b0*/  LOP3.LUT R0, R0, 0x7ffff000, RZ, 0xc0, !PT ;  /* 0x7ffff00000007812 */ /* 0x000fe400078ec0ff */
[----:B------:R-:W-:Y:S02]  /*65c0*/  @!P0 SHF.R.U32.HI R16, RZ, 0x10, R49 ;  /* 0x00000010ff108819 */ /* 0x000fe40000011631 */
[----:B------:R-:W-:Y:S01]  /*65d0*/  IADD3 R0, R2, R0, R219 ;  /* 0x0000000002007210 */ /* 0x000fe20007ffe0db */
[----:B------:R-:W-:Y:S01]  /*65e0*/  @!P0 HADD2.F32 R2, -RZ, R27.H0_H0 ;  /* 0x2000001bff028230 */ /* 0x000fe20000004100 */
[----:B------:R-:W-:Y:S01]  /*65f0*/  @!P0 SHF.R.U64 R7, R20, 0x10, R21 ;  /* 0x0000001014078819 */ /* 0x000fe20000001215 */
[----:B------:R-:W-:Y:S01]  /*6600*/  @!P0 HADD2.F32 R16, -RZ, R16.H0_H0 ;  /* 0x20000010ff108230 */ /* 0x000fe20000004100 */
[----:B------:R-:W-:Y:S01]  /*6610*/  @!P0 SHF.R.U64 R18, R48, 0x10, R49 ;  /* 0x0000001030128819 */ /* 0x000fe20000001231 */
[----:B------:R-:W-:Y:S01]  /*6620*/  IMAD.SHL.U32 R0, R0, 0x2, RZ ;  /* 0x0000000200007824 */ /* 0x000fe200078e00ff */
[----:B-1----:R-:W-:Y:S02]  /*6630*/  @!P0 MOV R5, R12 ;  /* 0x0000000c00058202 */ /* 0x002fe40000000f00 */
[----:B------:R-:W-:Y:S02]  /*6640*/  @!P0 SHF.R.U64 R26, R50, 0x10, R51 ;  /* 0x00000010321a8819 */ /* 0x000fe40000001233 */
[----:B------:R1:W2:Y:S01]  /*6650*/  LDS.128 R32, [R0+0x6100] ;  /* 0x0061000000207984 */ /* 0x0002a20000000c00 */
[----:B------:R-:W-:Y:S05]  /*6660*/  @!P0 HADD2.F32 R3, -RZ, R5.H0_H0 ;  /* 0x20000005ff038230 */ /* 0x000fea0000004100 */
[C---:B-1----:R-:W-:Y:S02]  /*6670*/  @!P0 FMUL.FTZ R0, R3.reuse, R2 ;  /* 0x0000000203008220 */ /* 0x042fe40000410000 */
[----:B--2---:R-:W-:Y:S01]  /*6680*/  @!P0 IMAD.MOV.U32 R17, RZ, RZ, R32 ;  /* 0x000000ffff118224 */ /* 0x004fe200078e0020 */
[----:B------:R-:W-:Y:S02]  /*6690*/  @!P0 MOV R11, R33 ;  /* 0x00000021000b8202 */ /* 0x000fe40000000f00 */
[----:B------:R-:W-:Y:S02]  /*66a0*/  @!P0 MOV R21, R34 ;  /* 0x0000002200158202 */ /* 0x000fe40000000f00 */
[----:B------:R-:W-:Y:S02]  /*66b0*/  @!P0 HADD2.F32 R4, -RZ, R17.H0_H0 ;  /* 0x20000011ff048230 */ /* 0x000fe40000004100 */
[--C-:B------:R-:W-:Y:S02]  /*66c0*/  @!P0 HADD2.F32 R9, -RZ, R11.reuse.H0_H0 ;  /* 0x2000000bff098230 */ /* 0x100fe40000004100 */
[----:B------:R-:W-:Y:S01]  /*66d0*/  @!P0 HADD2.F32 R11, -RZ, R11.H1_H1 ;  /* 0x3000000bff0b8230 */ /* 0x000fe20000004100 */
[C---:B------:R-:W-:Y:S02]  /*66e0*/  @!P0 FMUL.FTZ R2, R4.reuse, R2 ;  /* 0x0000000204028220 */ /* 0x040fe40000410000 */
[-C--:B------:R-:W-:Y:S02]  /*66f0*/  @!P0 FFMA.FTZ R0, R4, R8.reuse, R0 ;  /* 0x0000000804008223 */ /* 0x080fe40000010000 */
[----:B------:R-:W-:Y:S02]  /*6700*/  @!P0 IMAD.MOV.U32 R4, RZ, RZ, R13 ;  /* 0x000000ffff048224 */ /* 0x000fe400078e000d */
[----:B------:R-:W-:Y:S01]  /*6710*/  @!P0 FFMA.FTZ R36, R3, R8, -R2 ;  /* 0x0000000803248223 */ /* 0x000fe20000010802 */
[----:B------:R-:W-:Y:S02]  /*6720*/  @!P0 HADD2.F32 R3, -RZ, R27.H1_H1 ;  /* 0x3000001bff038230 */ /* 0x000fe40000004100 */
[----:B------:R-:W-:Y:S02]  /*6730*/  @!P0 HADD2.F32 R2, -RZ, R4.H0_H0 ;  /* 0x20000004ff028230 */ /* 0x000fe40000004100 */
[----:B------:R-:W-:Y:S01]  /*6740*/  @!P0 HADD2.F32 R8, -RZ, R6.H0_H0 ;  /* 0x20000006ff088230 */ /* 0x000fe20000004100 */
[-C--:B------:R-:W-:Y:S01]  /*6750*/  @!P0 FMUL.FTZ R19, R9, R3.reuse ;  /* 0x0000000309138220 */ /* 0x080fe20000410000 */
[----:B------:R-:W-:Y:S01]  /*6760*/  @!P0 HADD2.F32 R6, -RZ, R7.H0_H0 ;  /* 0x20000007ff068230 */ /* 0x000fe20000004100 */
[C---:B------:R-:W-:Y:S01]  /*6770*/  @!P0 FMUL.FTZ R3, R2.reuse, R3 ;  /* 0x0000000302038220 */ /* 0x040fe20000410000 */
[----:B------:R-:W-:Y:S01]  /*6780*/  @!P0 HADD2.F32 R7, -RZ, R17.H1_H1 ;  /* 0x30000011ff078230 */ /* 0x000fe20000004100 */
[----:B------:R-:W-:Y:S01]  /*6790*/  @!P0 FFMA.FTZ R20, R2, R10, -R19 ;  /* 0x0000000a02148223 */ /* 0x000fe20000010813 */
[----:B------:R-:W-:Y:S01]  /*67a0*/  @!P0 HADD2.F32 R2, -RZ, R4.H1_H1 ;  /* 0x30000004ff028230 */ /* 0x000fe20000004100 */
[----:B------:R-:W-:Y:S04]  /*67b0*/  @!P0 FMUL.FTZ R4, R11, R8 ;  /* 0x000000080b048220 */ /* 0x000fe80000410000 */
[C---:B------:R-:W-:Y:S02]  /*67c0*/  @!P0 FFMA.FTZ R19, R2.reuse, R16, -R4 ;  /* 0x0000001002138223 */ /* 0x040fe40000010804 */
[----:B------:R-:W-:Y:S01]  /*67d0*/  @!P0 FMUL.FTZ R4, R2, R8 ;  /* 0x0000000802048220 */ /* 0x000fe20000410000 */
[----:B------:R-:W-:Y:S02]  /*67e0*/  @!P0 HADD2.F32 R8, -RZ, R18.H0_H0 ;  /* 0x20000012ff088230 */ /* 0x000fe40000004100 */
[----:B------:R-:W-:Y:S01]  /*67f0*/  @!P0 HADD2.F32 R2, -RZ, R5.H1_H1 ;  /* 0x30000005ff028230 */ /* 0x000fe20000004100 */
[----:B------:R-:W-:Y:S01]  /*6800*/  @!P0 FMUL.FTZ R5, R7, R6 ;  /* 0x0000000607058220 */ /* 0x000fe20000410000 */
[----:B------:R-:W-:Y:S01]  /*6810*/  @!P0 F2FP.PACK_AB R30, R19, R20 ;  /* 0x00000014131e823e */ /* 0x000fe200000000ff */
[----:B------:R-:W-:Y:S01]  /*6820*/  @!P0 HADD2.F32 R18, -RZ, R53.H1_H1 ;  /* 0x30000035ff128230 */ /* 0x000fe20000004100 */
[----:B------:R-:W-:Y:S01]  /*6830*/  @!P0 SHF.R.U32.HI R20, RZ, 0x10, R51 ;  /* 0x00000010ff148819 */ /* 0x000fe20000011633 */
[C---:B------:R-:W-:Y:S01]  /*6840*/  @!P0 FFMA.FTZ R17, R2.reuse, R8, -R5 ;  /* 0x0000000802118223 */ /* 0x040fe20000010805 */
[----:B------:R-:W-:Y:S01]  /*6850*/  @!P0 HADD2.F32 R5, -RZ, R28.H0_H0 ;  /* 0x2000001cff058230 */ /* 0x000fe20000004100 */
[----:B------:R-:W-:Y:S01]  /*6860*/  @!P0 FMUL.FTZ R2, R2, R6 ;  /* 0x0000000602028220 */ /* 0x000fe20000410000 */
[----:B------:R-:W-:Y:S01]  /*6870*/  @!P0 MOV R19, R35 ;  /* 0x0000002300138202 */ /* 0x000fe20000000f00 */
[----:B------:R-:W-:Y:S01]  /*6880*/  @!P0 IMAD.MOV.U32 R13, RZ, RZ, R30 ;  /* 0x000000ffff0d8224 */ /* 0x000fe200078e001e */
[----:B------:R-:W-:Y:S01]  /*6890*/  @!P0 F2FP.PACK_AB R27, R17, R36 ;  /* 0x00000024111b823e */ /* 0x000fe200000000ff */
[----:B------:R-:W-:Y:S01]  /*68a0*/  @!P0 FFMA.FTZ R2, R7, R8, R2 ;  /* 0x0000000807028223 */ /* 0x000fe20000010002 */
[----:B------:R-:W-:Y:S01]  /*68b0*/  @!P0 HADD2.F32 R7, -RZ, R21.H0_H0 ;  /* 0x20000015ff078230 */ /* 0x000fe20000004100 */
[----:B------:R-:W-:Y:S01]  /*68c0*/  @!P0 FFMA.FTZ R3, R9, R10, R3 ;  /* 0x0000000a09038223 */ /* 0x000fe20000010003 */
[----:B------:R-:W-:Y:S01]  /*68d0*/  @!P0 MOV R12, R27 ;  /* 0x0000001b000c8202 */ /* 0x000fe20000000f00 */
[----:B------:R-:W-:Y:S01]  /*68e0*/  @!P0 IMAD.MOV.U32 R9, RZ, RZ, R14 ;  /* 0x000000ffff098224 */ /* 0x000fe200078e000e */
[----:B------:R-:W-:Y:S01]  /*68f0*/  @!P0 HADD2.F32 R8, -RZ, R53.H0_H0 ;  /* 0x20000035ff088230 */ /* 0x000fe20000004100 */
[----:B------:R-:W-:Y:S01]  /*6900*/  @!P0 FFMA.FTZ R4, R11, R16, R4 ;  /* 0x000000100b048223 */ /* 0x000fe20000010004 */
[--C-:B------:R-:W-:Y:S01]  /*6910*/  @!P0 SHF.R.U32.HI R10, RZ, 0x10, R23.reuse ;  /* 0x00000010ff0a8819 */ /* 0x100fe20000011617 */
[C---:B------:R-:W-:Y:S01]  /*6920*/  @!P0 FMUL.FTZ R16, R7.reuse, R5 ;  /* 0x0000000507108220 */ /* 0x040fe20000410000 */
[----:B------:R-:W-:Y:S01]  /*6930*/  @!P0 HADD2.F32 R6, -RZ, R9.H0_H0 ;  /* 0x20000009ff068230 */ /* 0x000fe20000004100 */
[----:B------:R-:W-:Y:S01]  /*6940*/  @!P0 SHF.R.U64 R11, R22, 0x10, R23 ;  /* 0x00000010160b8819 */ /* 0x000fe20000001217 */
[----:B------:R-:W-:Y:S01]  /*6950*/  @!P0 HADD2.F32 R20, -RZ, R20.H0_H0 ;  /* 0x20000014ff148230 */ /* 0x000fe20000004100 */
[----:B------:R-:W-:Y:S01]  /*6960*/  @!P0 F2FP.PACK_AB R3, R4, R3 ;  /* 0x000000030403823e */ /* 0x000fe200000000ff */
[--C-:B------:R-:W-:Y:S01]  /*6970*/  @!P0 HADD2.F32 R17, -RZ, R19.reuse.H0_H0 ;  /* 0x20000013ff118230 */ /* 0x100fe20000004100 */
[C---:B------:R-:W-:Y:S01]  /*6980*/  @!P0 FMUL.FTZ R5, R6.reuse, R5 ;  /* 0x0000000506058220 */ /* 0x040fe20000410000 */
[----:B------:R-:W-:Y:S01]  /*6990*/  @!P0 HADD2.F32 R19, -RZ, R19.H1_H1 ;  /* 0x30000013ff138230 */ /* 0x000fe20000004100 */
[-C--:B------:R-:W-:Y:S01]  /*69a0*/  @!P0 FFMA.FTZ R31, R6, R8.reuse, -R16 ;  /* 0x00000008061f8223 */ /* 0x080fe20000010810 */
[----:B------:R-:W-:Y:S01]  /*69b0*/  @!P0 HADD2.F32 R16, -RZ, R10.H0_H0 ;  /* 0x2000000aff108230 */ /* 0x000fe20000004100 */
[----:B------:R-:W-:Y:S01]  /*69c0*/  @!P0 FFMA.FTZ R5, R7, R8, R5 ;  /* 0x0000000807058223 */ /* 0x000fe20000010005 */
[----:B------:R-:W-:Y:S01]  /*69d0*/  @!P0 HADD2.F32 R10, -RZ, R11.H0_H0 ;  /* 0x2000000bff0a8230 */ /* 0x000fe20000004100 */
[----:B------:R-:W-:Y:S01]  /*69e0*/  @!P0 IMAD.MOV.U32 R8, RZ, RZ, R15 ;  /* 0x000000ffff088224 */ /* 0x000fe200078e000f */
[----:B------:R-:W-:Y:S01]  /*69f0*/  @!P0 HADD2.F32 R7, -RZ, R28.H1_H1 ;  /* 0x3000001cff078230 */ /* 0x000fe20000004100 */
[----:B------:R-:W-:Y:S01]  /*6a00*/  @!P0 IMAD.MOV.U32 R33, RZ, RZ, R3 ;  /* 0x000000ffff218224 */ /* 0x000fe200078e0003 */
[----:B------:R-:W-:Y:S02]  /*6a10*/  @!P0 HADD2.F32 R11, -RZ, R21.H1_H1 ;  /* 0x30000015ff0b8230 */ /* 0x000fe40000004100 */
[--C-:B------:R-:W-:Y:S01]  /*6a20*/  @!P0 HADD2.F32 R6, -RZ, R8.reuse.H0_H0 ;  /* 0x20000008ff068230 */ /* 0x100fe20000004100 */
[-C--:B------:R-:W-:Y:S04]  /*6a30*/  @!P0 FMUL.FTZ R22, R17, R7.reuse ;  /* 0x0000000711168220 */ /* 0x080fe80000410000 */
[C---:B------:R-:W-:Y:S02]  /*6a40*/  @!P0 FFMA.FTZ R23, R6.reuse, R18, -R22 ;  /* 0x0000001206178223 */ /* 0x040fe40000010816 */
[----:B------:R-:W-:Y:S01]  /*6a50*/  @!P0 FMUL.FTZ R7, R6, R7 ;  /* 0x0000000706078220 */ /* 0x000fe20000410000 */
[----:B------:R-:W-:Y:S01]  /*6a60*/  @!P0 HADD2.F32 R6, -RZ, R8.H1_H1 ;  /* 0x30000008ff068230 */ /* 0x000fe20000004100 */
[----:B------:R-:W-:Y:S04]  /*6a70*/  @!P0 FMUL.FTZ R8, R19, R16 ;  /* 0x0000001013088220 */ /* 0x000fe80000410000 */
[C---:B------:R-:W-:Y:S02]  /*6a80*/  @!P0 FFMA.FTZ R22, R6.reuse, R20, -R8 ;  /* 0x0000001406168223 */ /* 0x040fe40000010808 */
[----:B------:R-:W-:Y:S01]  /*6a90*/  @!P0 FMUL.FTZ R8, R6, R16 ;  /* 0x0000001006088220 */ /* 0x000fe20000410000 */
[----:B------:R-:W-:Y:S02]  /*6aa0*/  @!P0 HADD2.F32 R16, -RZ, R26.H0_H0 ;  /* 0x2000001aff108230 */ /* 0x000fe40000004100 */
[----:B------:R-:W-:Y:S01]  /*6ab0*/  @!P0 F2FP.PACK_AB R21, R22, R23 ;  /* 0x000000171615823e */ /* 0x000fe200000000ff */
[----:B------:R-:W-:Y:S01]  /*6ac0*/  @!P0 HADD2.F32 R6, -RZ, R9.H1_H1 ;  /* 0x30000009ff068230 */ /* 0x000fe20000004100 */
[----:B----4-:R-:W-:Y:S01]  /*6ad0*/  LEA R22, P1, R75, R54, 0x1 ;  /* 0x000000364b167211 */ /* 0x010fe200078208ff */
[----:B------:R-:W-:Y:S02]  /*6ae0*/  @!P0 FMUL.FTZ R9, R11, R10 ;  /* 0x0000000a0b098220 */ /* 0x000fe40000410000 */
[----:B------:R-:W-:Y:S01]  /*6af0*/  @!P0 IMAD.MOV.U32 R15, RZ, RZ, R21 ;  /* 0x000000ffff0f8224 */ /* 0x000fe200078e0015 */
[----:B---3--:R-:W-:Y:S01]  /*6b00*/  LEA.HI.X R23, R75, R55, R103, 0x1, P1 ;  /* 0x000000374b177211 */ /* 0x008fe200008f0c67 */
[C---:B------:R-:W-:Y:S02]  /*6b10*/  @!P0 FFMA.FTZ R9, R6.reuse, R16, -R9 ;  /* 0x0000001006098223 */ /* 0x040fe40000010809 */
[----:B------:R-:W-:Y:S03]  /*6b20*/  @!P0 FMUL.FTZ R6, R6, R10 ;  /* 0x0000000a06068220 */ /* 0x000fe60000410000 */
[----:B------:R-:W-:Y:S01]  /*6b30*/  @!P0 F2FP.PACK_AB R10, R9, R31 ;  /* 0x0000001f090a823e */ /* 0x000fe200000000ff */
[----:B------:R-:W-:Y:S01]  /*6b40*/  @!P0 FFMA.FTZ R6, R11, R16, R6 ;  /* 0x000000100b068223 */ /* 0x000fe20000010006 */
[----:B------:R-:W-:Y:S01]  /*6b50*/  @!P0 F2FP.PACK_AB R9, R2, R0 ;  /* 0x000000000209823e */ /* 0x000fe200000000ff */
[----:B------:R-:W-:Y:S01]  /*6b60*/  @!P0 FFMA.FTZ R7, R17, R18, R7 ;  /* 0x0000001211078223 */ /* 0x000fe20000010007 */
[----:B------:R-:W-:Y:S01]  /*6b70*/  @!P0 MOV R14, R10 ;  /* 0x0000000a000e8202 */ /* 0x000fe20000000f00 */
[----:B------:R-:W-:Y:S01]  /*6b80*/  @!P0 FFMA.FTZ R8, R19, R20, R8 ;  /* 0x0000001413088223 */ /* 0x000fe20000010008 */
[----:B------:R-:W-:Y:S02]  /*6b90*/  @!P0 F2FP.PACK_AB R2, R6, R5 ;  /* 0x000000050602823e */ /* 0x000fe400000000ff */
[----:B------:R-:W-:Y:S01]  /*6ba0*/  @!P0 MOV R32, R9 ;  /* 0x0000000900208202 */ /* 0x000fe20000000f00 */
[----:B------:R1:W-:Y:S01]  /*6bb0*/  ST.E.128 [R22.64], R12 ;  /* 0x0000000c16007985 */ /* 0x0003e2000c101d0a */
[----:B------:R-:W-:Y:S02]  /*6bc0*/  @!P0 F2FP.PACK_AB R0, R8, R7 ;  /* 0x000000070800823e */ /* 0x000fe400000000ff */
[----:B------:R-:W-:Y:S03]  /*6bd0*/  @!P0 MOV R34, R2 ;  /* 0x0000000200228202 */ /* 0x000fe60000000f00 */
[----:B------:R-:W-:Y:S01]  /*6be0*/  @!P0 IMAD.MOV.U32 R35, RZ, RZ, R0 ;  /* 0x000000ffff238224 */ /* 0x000fe200078e0000 */
[----:B------:R-:W-:Y:S11]  /*6bf0*/  ISETP.GE.AND P0, PT, R29, c[0x0][0x1d4], PT ;  /* 0x000075001d007a0c */ /* 0x000ff60003f06270 */
[----:B------:R-:W-:Y:S02]  /*6c00*/  @!UPT UIADD3 URZ, URZ, URZ, URZ ;  /* 0x0000003f3f3ff290 */ /* 0x000fe4000fffe03f */
[----:B------:R-:W-:-:S05]  /*6c10*/  @P0 BRA `(.L_x_188) ;  /* 0x000002b000000947 */ /* 0x000fca0003800000 */
[C---:B------:R-:W-:Y:S04]  /*6c20*/  LEA R2, P0, R29.reuse, R54, 0x1 ;  /* 0x000000361d027211 */ /* 0x040fe800078008ff */
[----:B------:R-:W-:Y:S05]  /*6c30*/  LEA.HI.X.SX32 R3, R29, R55, 0x1, P0 ;  /* 0x000000371d037211 */ /* 0x000fea00000f0eff */
[----:B------:R2:W-:Y:S01]  /*6c40*/  ST.E.128 [R2.64], R32 ;  /* 0x0000002002007985 */ /* 0x0005e2000c101d0a */
[----:B------:R-:W-:-:S05]  /*6c50*/  BRA `(.L_x_188) ;  /* 0x0000027000007947 */ /* 0x000fca0003800000 */
.L_x_184:
[----:B------:R1:W2:Y:S01]  /*6c60*/  SHFL.IDX PT, R3, R10, RZ, 0x1c1f ;  /* 0x001c1fff0a037589 */ /* 0x0002a200000e0000 */
[----:B------:R-:W-:Y:S03]  /*6c70*/  IMAD.IADD R0, R69, 0x1, -R66 ;  /* 0x0000000145007824 */ /* 0x000fe600078e0a42 */
[----:B------:R1:W3:Y:S02]  /*6c80*/  SHFL.IDX PT, R2, R11, RZ, 0x1c1f ;  /* 0x001c1fff0b027589 */ /* 0x0002e400000e0000 */
[----:B------:R-:W-:Y:S04]  /*6c90*/  IMNMX R65, R0, 0x40, PT ;  /* 0x0000004000417817 */ /* 0x000fe80003800200 */
[----:B------:R-:W-:Y:S11]  /*6ca0*/  ISETP.GT.AND P0, PT, R65, R209, PT ;  /* 0x000000d14100720c */ /* 0x000ff60003f04270 */
[----:B------:R-:W-:Y:S02]  /*6cb0*/  @!UPT UIADD3 URZ, URZ, URZ, URZ ;  /* 0x0000003f3f3ff290 */ /* 0x000fe4000fffe03f */
[----:B------:R-:W-:-:S05]  /*6cc0*/  @!P0 BRA `(.L_x_188) ;  /* 0x0000020000008947 */ /* 0x000fca0003800000 */
[----:B------:R-:W-:Y:S02]  /*6cd0*/  ISETP.GE.AND P1, PT, R100, c[0x0][0x1d4], PT ;  /* 0x0000750064007a0c */ /* 0x000fe40003f26270 */
[C---:B------:R-:W-:Y:S02]  /*6ce0*/  ISETP.GE.AND P3, PT, R205.reuse, c[0x0][0x1d4], PT ;  /* 0x00007500cd007a0c */ /* 0x040fe40003f66270 */
[----:B------:R-:W-:Y:S09]  /*6cf0*/  ISETP.GE.AND P2, PT, R204, c[0x0][0x1d4], PT ;  /* 0x00007500cc007a0c */ /* 0x000ff20003f46270 */
[----:B------:R-:W4:Y:S01]  /*6d00*/  @!P1 LDS.128 R12, [R200+0x6000] ;  /* 0x00600000c80c9984 */ /* 0x000f220000000c00 */
[CC--:B---3--:R-:W-:Y:S04]  /*6d10*/  @!P1 LEA R4, P0, R100.reuse, R2.reuse, 0x1 ;  /* 0x0000000264049211 */ /* 0x0c8fe800078008ff */
[-C--:B--2---:R-:W-:Y:S02]  /*6d20*/  @!P1 LEA.HI.X R5, R100, R3.reuse, R101, 0x1, P0 ;  /* 0x0000000364059211 */ /* 0x084fe400000f0c65 */
[CC--:B------:R-:W-:Y:S04]  /*6d30*/  @!P3 LEA R8, P0, R205.reuse, R2.reuse, 0x1 ;  /* 0x00000002cd08b211 */ /* 0x0c0fe800078008ff */
[-C--:B------:R-:W-:Y:S02]  /*6d40*/  @!P3 LEA.HI.X R9, R205, R3.reuse, R222, 0x1, P0 ;  /* 0x00000003cd09b211 */ /* 0x080fe400000f0cde */
[CC--:B------:R-:W-:Y:S04]  /*6d50*/  @!P2 LEA R6, P0, R204.reuse, R2.reuse, 0x1 ;  /* 0x00000002cc06a211 */ /* 0x0c0fe800078008ff */
[-C--:B------:R-:W-:Y:S02]  /*6d60*/  @!P2 LEA.HI.X R7, R204, R3.reuse, R221, 0x1, P0 ;  /* 0x00000003cc07a211 */ /* 0x080fe400000f0cdd */
[----:B------:R-:W-:Y:S11]  /*6d70*/  ISETP.GE.AND P0, PT, R25, c[0x0][0x1d4], PT ;  /* 0x0000750019007a0c */ /* 0x000ff60003f06270 */
[----:B------:R-:W-:Y:S02]  /*6d80*/  @!UPT UIADD3 URZ, URZ, URZ, URZ ;  /* 0x0000003f3f3ff290 */ /* 0x000fe4000fffe03f */
[----:B------:R-:W-:Y:S01]  /*6d90*/  @!P0 IMAD.SHL.U32 R0, R215, 0x8, RZ ;  /* 0x00000008d7008824 */ /* 0x000fe200078e00ff */
[----:B----4-:R2:W-:Y:S04]  /*6da0*/  @!P1 ST.E.128 [R4.64], R12 ;  /* 0x0000000c04009985 */ /* 0x0105e8000c101d0a */
[----:B------:R-:W3:Y:S01]  /*6db0*/  @!P0 LDS.128 R12, [R201+0x6000] ;  /* 0x00600000c90c8984 */ /* 0x000ee20000000c00 */
[--C-:B--2---:R-:W-:Y:S05]  /*6dc0*/  @!P0 IMAD.WIDE R4, R0, 0x2, R2.reuse ;  /* 0x0000000200048825 */ /* 0x104fea00078e0202 */
[----:B---3--:R2:W-:Y:S01]  /*6dd0*/  @!P0 ST.E.128 [R4.64], R12 ;  /* 0x0000000c04008985 */ /* 0x0085e2000c101d0a */
[----:B------:R-:W-:Y:S11]  /*6de0*/  ISETP.GE.AND P0, PT, R24, c[0x0][0x1d4], PT ;  /* 0x0000750018007a0c */ /* 0x000ff60003f06270 */
[----:B------:R-:W-:Y:S02]  /*6df0*/  @!UPT UIADD3 URZ, URZ, URZ, URZ ;  /* 0x0000003f3f3ff290 */ /* 0x000fe4000fffe03f */
[----:B------:R-:W3:Y:S01]  /*6e00*/  @!P0 LDS.128 R16, [R200+0x8000] ;  /* 0x00800000c8108984 */ /* 0x000ee20000000c00 */
[----:B------:R-:W-:Y:S04]  /*6e10*/  @!P0 IMAD.SHL.U32 R0, R214, 0x8, RZ ;  /* 0x00000008d6008824 */ /* 0x000fe800078e00ff */
[----:B--2---:R-:W-:Y:S05]  /*6e20*/  @!P0 IMAD.WIDE R4, R0, 0x2, R2 ;  /* 0x0000000200048825 */ /* 0x004fea00078e0202 */
[----:B---3--:R-:W-:Y:S01]  /*6e30*/  @!P0 ST.E.128 [R4.64], R16 ;  /* 0x0000001004008985 */ /* 0x008fe2000c101d0a */
[C---:B------:R-:W-:Y:S03]  /*6e40*/  ISETP.GE.AND P0, PT, R203.reuse, c[0x0][0x1d4], PT ;  /* 0x00007500cb007a0c */ /* 0x040fe60003f06270 */
[----:B------:R-:W2:Y:S10]  /*6e50*/  @!P3 LDS.128 R12, [R201+0x8000] ;  /* 0x00800000c90cb984 */ /* 0x000eb40000000c00 */
[C---:B------:R-:W-:Y:S04]  /*6e60*/  @!P0 LEA R2, P1, R203.reuse, R2, 0x1 ;  /* 0x00000002cb028211 */ /* 0x040fe800078208ff */
[----:B------:R-:W-:Y:S01]  /*6e70*/  @!P0 LEA.HI.X R3, R203, R3, R220, 0x1, P1 ;  /* 0x00000003cb038211 */ /* 0x000fe200008f0cdc */
[----:B--2---:R-:W-:Y:S04]  /*6e80*/  @!P3 ST.E.128 [R8.64], R12 ;  /* 0x0000000c0800b985 */ /* 0x004fe8000c101d0a */
[----:B-1----:R-:W1:Y:S04]  /*6e90*/  @!P2 LDS.128 R8, [R200+0xa000] ;  /* 0x00a00000c808a984 */ /* 0x002e680000000c00 */
[----:B-1----:R-:W-:Y:S04]  /*6ea0*/  @!P2 ST.E.128 [R6.64], R8 ;  /* 0x000000080600a985 */ /* 0x002fe8000c101d0a */
[----:B------:R-:W1:Y:S04]  /*6eb0*/  @!P0 LDS.128 R4, [R201+0xa000] ;  /* 0x00a00000c9048984 */ /* 0x000e680000000c00 */
[----:B-1----:R1:W-:Y:S02]  /*6ec0*/  @!P0 ST.E.128 [R2.64], R4 ;  /* 0x0000000402008985 */ /* 0x0023e4000c101d0a */
.L_x_188:
[----:B------:R-:W-:Y:S05]  /*6ed0*/  BSYNC B1 ;  /* 0x0000000000017941 */ /* 0x000fea0003800000 */
.L_x_183:
[----:B------:R-:W-:Y:S01]  /*6ee0*/  IMAD.IADD R0, R118, 0x1, -R66 ;  /* 0x0000000176007824 */ /* 0x000fe200078e0a42 */
[----:B-123--:R-:W-:Y:S01]  /*6ef0*/  LEA R2, P0, R59, R72, 0x6 ;  /* 0x000000483b027211 */ /* 0x00efe200078030ff */
[----:B-----5:R-:W-:Y:S01]  /*6f00*/  IMAD R6, R67, c[0x0][0x208], RZ ;  /* 0x0000820043067a24 */ /* 0x020fe200078e02ff */
[----:B------:R-:W-:Y:S01]  /*6f10*/  BSSY B0, `(.L_x_205) ;  /* 0x0000051000007945 */ /* 0x000fe20003800000 */
[----:B------:R-:W-:Y:S01]  /*6f20*/  IMAD.WIDE.U32 R4, R64, c[0x0][0x208], RZ ;  /* 0x0000820040047a25 */ /* 0x000fe200078e00ff */
[----:B------:R-:W-:Y:S02]  /*6f30*/  LEA.HI.X.SX32 R3, R59, R73, 0x6, P0 ;  /* 0x000000493b037211 */ /* 0x000fe400000f36ff */
[----:B------:R-:W-:Y:S01]  /*6f40*/  ISETP.GE.AND P0, PT, R0, 0x21, PT ;  /* 0x000000210000780c */ /* 0x000fe20003f06270 */
[----:B------:R-:W-:Y:S04]  /*6f50*/  IMAD R6, R64, c[0x0][0x20c], R6 ;  /* 0x0000830040067a24 */ /* 0x000fe800078e0206 */
[----:B------:R-:W-:Y:S02]  /*6f60*/  IMAD.IADD R5, R5, 0x1, R6 ;  /* 0x0000000105057824 */ /* 0x000fe400078e0206 */
[----:B------:R-:W-:Y:S02]  /*6f70*/  IMAD R6, R68, c[0x0][0x218], RZ ;  /* 0x0000860044067a24 */ /* 0x000fe400078e02ff */
[C---:B------:R-:W-:Y:S04]  /*6f80*/  IMAD.WIDE.U32 R4, R63.reuse, c[0x0][0x218], R4 ;  /* 0x000086003f047a25 */ /* 0x040fe800078e0004 */
[----:B------:R-:W-:Y:S01]  /*6f90*/  @P0 IADD3 R9, P1, R2, 0x20, RZ ;  /* 0x0000002002090810 */ /* 0x000fe20007f3e0ff */
[----:B------:R-:W-:Y:S03]  /*6fa0*/  IMAD R6, R63, c[0x0][0x21c], R6 ;  /* 0x000087003f067a24 */ /* 0x000fe600078e0206 */
[----:B------:R-:W-:Y:S02]  /*6fb0*/  @P0 IADD3.X R12, RZ, R3, RZ, P1, !PT ;  /* 0x00000003ff0c0210 */ /* 0x000fe40000ffe4ff */
[----:B------:R-:W-:Y:S04]  /*6fc0*/  IADD3 R8, P1, R90, R4, RZ ;  /* 0x000000045a087210 */ /* 0x000fe80007f3e0ff */
[----:B------:R-:W-:Y:S02]  /*6fd0*/  IADD3.X R11, R116, R5, R6, P1, !PT ;  /* 0x00000005740b7210 */ /* 0x000fe40000ffe406 */
[----:B------:R-:W-:Y:S11]  /*6fe0*/  ISETP.GE.AND P1, PT, R0, 0x1, PT ;  /* 0x000000010000780c */ /* 0x000ff60003f26270 */
[----:B------:R-:W-:Y:S02]  /*6ff0*/  @!UPT UIADD3 URZ, URZ, URZ, URZ ;  /* 0x0000003f3f3ff290 */ /* 0x000fe4000fffe03f */
[----:B------:R-:W-:Y:S01]  /*7000*/  @P1 MOV R6, R70 ;  /* 0x0000004600061202 */ /* 0x000fe20000000f00 */
[----:B------:R-:W-:Y:S02]  /*7010*/  @P1 IMAD R0, R3, c[0x0][0x258], RZ ;  /* 0x0000960003001a24 */ /* 0x000fe400078e02ff */
[----:B------:R-:W-:Y:S04]  /*7020*/  @P1 IMAD.MOV.U32 R7, RZ, RZ, R74 ;  /* 0x000000ffff071224 */ /* 0x000fe800078e004a */
[C---:B------:R-:W-:Y:S04]  /*7030*/  @P1 IMAD.WIDE.U32 R6, R2.reuse, c[0x0][0x258], R6 ;  /* 0x0000960002061a25 */ /* 0x040fe800078e0006 */
[----:B------:R-:W-:Y:S01]  /*7040*/  @P1 IMAD R2, R2, c[0x0][0x25c], R0 ;  /* 0x0000970002021a24 */ /* 0x000fe200078e0200 */
[----:B------:R-:W-:Y:S01]  /*7050*/  @P1 LEA R4, P2, R6, c[0x0][0x250], 0x1 ;  /* 0x0000940006041a11 */ /* 0x000fe200078408ff */
[----:B------:R-:W-:Y:S03]  /*7060*/  @P0 IMAD R0, R12, c[0x0][0x258], RZ ;  /* 0x000096000c000a24 */ /* 0x000fe600078e02ff */
[----:B------:R-:W-:Y:S01]  /*7070*/  @P1 IADD3 R2, R7, R2, RZ ;  /* 0x0000000207021210 */ /* 0x000fe20007ffe0ff */
[C---:B------:R-:W-:Y:S01]  /*7080*/  @P0 IMAD R0, R9.reuse, c[0x0][0x25c], R0 ;  /* 0x0000970009000a24 */ /* 0x040fe200078e0200 */
[----:B------:R-:W-:Y:S02]  /*7090*/  @P0 MOV R7, R74 ;  /* 0x0000004a00070202 */ /* 0x000fe40000000f00 */
[----:B------:R-:W-:Y:S01]  /*70a0*/  @P1 LEA.HI.X R5, R6, c[0x0][0x254], R2, 0x1, P2 ;  /* 0x0000950006051a11 */ /* 0x000fe200010f0c02 */
[----:B------:R-:W-:Y:S01]  /*70b0*/  @P0 IMAD.MOV.U32 R6, RZ, RZ, R70 ;  /* 0x000000ffff060224 */ /* 0x000fe200078e0046 */
[C---:B------:R-:W-:Y:S03]  /*70c0*/  LEA R10, P2, R8.reuse, c[0x0][0x1f8], 0x1 ;  /* 0x00007e00080a7a11 */ /* 0x040fe600078408ff */
[----:B------:R-:W-:Y:S01]  /*70d0*/  @!PT LDS RZ, [RZ] ;  /* 0x00000000fffff984 */ /* 0x000fe20000000800 */
[----:B------:R-:W-:Y:S01]  /*70e0*/  @!PT LDS RZ, [RZ] ;  /* 0x00000000fffff984 */ /* 0x000fe20000000800 */
[----:B------:R-:W-:Y:S01]  /*70f0*/  @!PT LDS RZ, [RZ] ;  /* 0x00000000fffff984 */ /* 0x000fe20000000800 */
[----:B------:R1:W-:Y:S01]  /*7100*/  @P1 LDGSTS.E.BYPASS.LTC128B.128 [R191+0x100], [R4.64], !P6 ;  /* 0x0010000004bf1fae */ /* 0x0003e2000f101d4a */
[----:B------:R-:W-:Y:S01]  /*7110*/  @P0 IMAD.WIDE.U32 R6, R9, c[0x0][0x258], R6 ;  /* 0x0000960009060a25 */ /* 0x000fe200078e0006 */
[----:B------:R-:W-:Y:S02]  /*7120*/  LEA.HI.X R11, R8, c[0x0][0x1fc], R11, 0x1, P2 ;  /* 0x00007f00080b7a11 */ /* 0x000fe400010f0c0b */
[----:B------:R1:W-:Y:S01]  /*7130*/  @P1 LDGSTS.E.BYPASS.LTC128B.128 [R191+0x2100], [R4.64+0x80], !P5 ;  /* 0x0210008004bf1fae */ /* 0x0003e2000e901d4a */
[----:B------:R-:W-:Y:S01]  /*7140*/  @P0 IMAD.IADD R0, R7, 0x1, R0 ;  /* 0x0000000107000824 */ /* 0x000fe200078e0200 */
[C---:B------:R-:W-:Y:S02]  /*7150*/  @P0 LEA R2, P2, R6.reuse, c[0x0][0x250], 0x1 ;  /* 0x0000940006020a11 */ /* 0x040fe400078408ff */
[----:B------:R1:W-:Y:S02]  /*7160*/  @P1 LDGSTS.E.BYPASS.LTC128B.128 [R191+0x4100], [R4.64+0x100], !P4 ;  /* 0x0410010004bf1fae */ /* 0x0003e4000e101d4a */
[----:B------:R-:W-:Y:S05]  /*7170*/  @P0 LEA.HI.X R3, R6, c[0x0][0x254], R0, 0x1, P2 ;  /* 0x0000950006030a11 */ /* 0x000fea00010f0c00 */
[----:B------:R2:W-:Y:S04]  /*7180*/  @P0 LDGSTS.E.BYPASS.LTC128B.128 [R191+0x1100], [R2.64], !P6 ;  /* 0x0110000002bf0fae */ /* 0x0005e8000f101d4a */
[----:B------:R2:W-:Y:S04]  /*7190*/  @P0 LDGSTS.E.BYPASS.LTC128B.128 [R191+0x3100], [R2.64+0x80], !P5 ;  /* 0x0310008002bf0fae */ /* 0x0005e8000e901d4a */
[----:B------:R2:W-:Y:S01]  /*71a0*/  @P0 LDGSTS.E.BYPASS.LTC128B.128 [R191+0x5100], [R2.64+0x100], !P4 ;  /* 0x0510010002bf0fae */ /* 0x0005e2000e101d4a */
[----:B------:R-:W-:Y:S03]  /*71b0*/  ISETP.GT.AND P0, PT, R65, R209, PT ;  /* 0x000000d14100720c */ /* 0x000fe60003f04270 */
[----:B------:R-:W0:Y:S04]  /*71c0*/  LDGDEPBAR ;  /* 0x00000000000079af */ /* 0x000e280000000000 */
[----:B--2---:R1:W2:Y:S01]  /*71d0*/  SHFL.IDX PT, R2, R10, RZ, 0x1c1f ;  /* 0x001c1fff0a027589 */ /* 0x0042a200000e0000 */
[----:B------:R-:W-:Y:S04]  /*71e0*/  DEPBAR.LE SB0, 0x0 ;  /* 0x000080000000791a */ /* 0x000fe80000000000 */
[----:B------:R1:W3:Y:S04]  /*71f0*/  SHFL.IDX PT, R3, R11, RZ, 0x1c1f ;  /* 0x001c1fff0b037589 */ /* 0x0002e800000e0000 */
[----:B------:R-:W-:Y:S06]  /*7200*/  BAR.SYNC.DEFER_BLOCKING 0x0 ;  /* 0x0000000000007b1d */ /* 0x000fec0000010000 */
[----:B------:R-:W-:-:S05]  /*7210*/  @!P0 BRA `(.L_x_206) ;  /* 0x0000020000008947 */ /* 0x000fca0003800000 */
[----:B------:R-:W-:Y:S02]  /*7220*/  ISETP.GE.AND P1, PT, R100, c[0x0][0x1d4], PT ;  /* 0x0000750064007a0c */ /* 0x000fe40003f26270 */
[C---:B------:R-:W-:Y:S02]  /*7230*/  ISETP.GE.AND P3, PT, R205.reuse, c[0x0][0x1d4], PT ;  /* 0x00007500cd007a0c */ /* 0x040fe40003f66270 */
[----:B------:R-:W-:Y:S09]  /*7240*/  ISETP.GE.AND P2, PT, R204, c[0x0][0x1d4], PT ;  /* 0x00007500cc007a0c */ /* 0x000ff20003f46270 */
[----:B------:R-:W5:Y:S01]  /*7250*/  @!P1 LDS.128 R12, [R200] ;  /* 0x00000000c80c9984 */ /* 0x000f620000000c00 */
[CC--:B-12---:R-:W-:Y:S04]  /*7260*/  @!P1 LEA R4, P0, R100.reuse, R2.reuse, 0x1 ;  /* 0x0000000264049211 */ /* 0x0c6fe800078008ff */
[-C--:B---3--:R-:W-:Y:S02]  /*7270*/  @!P1 LEA.HI.X R5, R100, R3.reuse, R101, 0x1, P0 ;  /* 0x0000000364059211 */ /* 0x088fe400000f0c65 */
[CC--:B------:R-:W-:Y:S04]  /*7280*/  @!P3 LEA R8, P0, R205.reuse, R2.reuse, 0x1 ;  /* 0x00000002cd08b211 */ /* 0x0c0fe800078008ff */
[-C--:B------:R-:W-:Y:S02]  /*7290*/  @!P3 LEA.HI.X R9, R205, R3.reuse, R222, 0x1, P0 ;  /* 0x00000003cd09b211 */ /* 0x080fe400000f0cde */
[CC--:B------:R-:W-:Y:S04]  /*72a0*/  @!P2 LEA R6, P0, R204.reuse, R2.reuse, 0x1 ;  /* 0x00000002cc06a211 */ /* 0x0c0fe800078008ff */
[-C--:B------:R-:W-:Y:S02]  /*72b0*/  @!P2 LEA.HI.X R7, R204, R3.reuse, R221, 0x1, P0 ;  /* 0x00000003cc07a211 */ /* 0x080fe400000f0cdd */
[----:B------:R-:W-:Y:S11]  /*72c0*/  ISETP.GE.AND P0, PT, R25, c[0x0][0x1d4], PT ;  /* 0x0000750019007a0c */ /* 0x000ff60003f06270 */
[----:B------:R-:W-:Y:S02]  /*72d0*/  @!UPT UIADD3 URZ, URZ, URZ, URZ ;  /* 0x0000003f3f3ff290 */ /* 0x000fe4000fffe03f */
[----:B------:R-:W-:Y:S01]  /*72e0*/  @!P0 IMAD.SHL.U32 R0, R215, 0x8, RZ ;  /* 0x00000008d7008824 */ /* 0x000fe200078e00ff */
[----:B-----5:R1:W-:Y:S04]  /*72f0*/  @!P1 ST.E.128 [R4.64], R12 ;  /* 0x0000000c04009985 */ /* 0x0203e8000c101d0a */
[----:B------:R-:W2:Y:S01]  /*7300*/  @!P0 LDS.128 R12, [R201] ;  /* 0x00000000c90c8984 */ /* 0x000ea20000000c00 */
[--C-:B-1----:R-:W-:Y:S05]  /*7310*/  @!P0 IMAD.WIDE R4, R0, 0x2, R2.reuse ;  /* 0x0000000200048825 */ /* 0x102fea00078e0202 */
[----:B--2---:R1:W-:Y:S01]  /*7320*/  @!P0 ST.E.128 [R4.64], R12 ;  /* 0x0000000c04008985 */ /* 0x0043e2000c101d0a */
[----:B------:R-:W-:Y:S11]  /*7330*/  ISETP.GE.AND P0, PT, R24, c[0x0][0x1d4], PT ;  /* 0x0000750018007a0c */ /* 0x000ff60003f06270 */
[----:B------:R-:W-:Y:S02]  /*7340*/  @!UPT UIADD3 URZ, URZ, URZ, URZ ;  /* 0x0000003f3f3ff290 */ /* 0x000fe4000fffe03f */
[----:B------:R-:W2:Y:S01]  /*7350*/  @!P0 LDS.128 R16, [R200+0x2000] ;  /* 0x00200000c8108984 */ /* 0x000ea20000000c00 */
[----:B------:R-:W-:Y:S04]  /*7360*/  @!P0 IMAD.SHL.U32 R0, R214, 0x8, RZ ;  /* 0x00000008d6008824 */ /* 0x000fe800078e00ff */
[----:B-1----:R-:W-:Y:S05]  /*7370*/  @!P0 IMAD.WIDE R4, R0, 0x2, R2 ;  /* 0x0000000200048825 */ /* 0x002fea00078e0202 */
[----:B--2---:R-:W-:Y:S01]  /*7380*/  @!P0 ST.E.128 [R4.64], R16 ;  /* 0x0000001004008985 */ /* 0x004fe2000c101d0a */
[C---:B------:R-:W-:Y:S03]  /*7390*/  ISETP.GE.AND P0, PT, R203.reuse, c[0x0][0x1d4], PT ;  /* 0x00007500cb007a0c */ /* 0x040fe60003f06270 */
[----:B------:R-:W1:Y:S10]  /*73a0*/  @!P3 LDS.128 R12, [R201+0x2000] ;  /* 0x00200000c90cb984 */ /* 0x000e740000000c00 */
[C---:B------:R-:W-:Y:S04]  /*73b0*/  @!P0 LEA R2, P1, R203.reuse, R2, 0x1 ;  /* 0x00000002cb028211 */ /* 0x040fe800078208ff */
[----:B------:R-:W-:Y:S01]  /*73c0*/  @!P0 LEA.HI.X R3, R203, R3, R220, 0x1, P1 ;  /* 0x00000003cb038211 */ /* 0x000fe200008f0cdc */
[----:B-1----:R-:W-:Y:S04]  /*73d0*/  @!P3 ST.E.128 [R8.64], R12 ;  /* 0x0000000c0800b985 */ /* 0x002fe8000c101d0a */
[----:B------:R-:W1:Y:S04]  /*73e0*/  @!P2 LDS.128 R8, [R200+0x4000] ;  /* 0x00400000c808a984 */ /* 0x000e680000000c00 */
[----:B-1----:R-:W-:Y:S04]  /*73f0*/  @!P2 ST.E.128 [R6.64], R8 ;  /* 0x000000080600a985 */ /* 0x002fe8000c101d0a */
[----:B------:R-:W1:Y:S04]  /*7400*/  @!P0 LDS.128 R4, [R201+0x4000] ;  /* 0x00400000c9048984 */ /* 0x000e680000000c00 */
[----:B-1----:R1:W-:Y:S02]  /*7410*/  @!P0 ST.E.128 [R2.64], R4 ;  /* 0x0000000402008985 */ /* 0x0023e4000c101d0a */
.L_x_206:
[----:B------:R-:W-:Y:S05]  /*7420*/  BSYNC B0 ;  /* 0x0000000000007941 */ /* 0x000fea0003800000 */
.L_x_205:
[C---:B------:R-:W-:Y:S02]  /*7430*/  ISETP.GT.AND P0, PT, R59.reuse, R96, PT ;  /* 0x000000603b00720c */ /* 0x040fe40003f04270 */
[----:B------:R-:W-:Y:S11]  /*7440*/  IADD3 R59, R59, -0x1, RZ ;  /* 0xffffffff3b3b7810 */ /* 0x000ff60007ffe0ff */
[----:B-12---:R-:W-:Y:S01]  /*7450*/  @P0 SHF.R.S32.HI R2, RZ, 0x1f, R59 ;  /* 0x0000001fff020819 */ /* 0x006fe2000001143b */
[----:B------:R-:W-:Y:S02]  /*7460*/  @P0 IMAD R0, R125, R59, RZ ;  /* 0x0000003b7d000224 */ /* 0x000fe400078e02ff */
[----:B------:R-:W-:Y:S02]  /*7470*/  @P0 IMAD.MOV.U32 R4, RZ, RZ, R80 ;  /* 0x000000ffff040224 */ /* 0x000fe400078e0050 */
[----:B------:R-:W-:Y:S02]  /*7480*/  @P0 IMAD.MOV.U32 R5, RZ, RZ, R79 ;  /* 0x000000ffff050224 */ /* 0x000fe400078e004f */
[-C--:B------:R-:W-:Y:S02]  /*7490*/  @P0 IMAD R0, R2, R130.reuse, R0 ;  /* 0x0000008202000224 */ /* 0x080fe400078e0200 */
[----:B------:R-:W-:Y:S04]  /*74a0*/  @P0 IMAD.WIDE.U32 R4, R59, R130, R4 ;  /* 0x000000823b040225 */ /* 0x000fe800078e0004 */
[----:B------:R-:W-:Y:S01]  /*74b0*/  @P0 IMAD.IADD R0, R5, 0x1, R0 ;  /* 0x0000000105000824 */ /* 0x000fe200078e0200 */
[C---:B------:R-:W-:Y:S04]  /*74c0*/  @P0 LEA R2, P1, R4.reuse, c[0x0][0x220], 0x1 ;  /* 0x0000880004020a11 */ /* 0x040fe800078208ff */
[----:B---3--:R-:W-:Y:S02]  /*74d0*/  @P0 LEA.HI.X R3, R4, c[0x0][0x224], R0, 0x1, P1 ;  /* 0x0000890004030a11 */ /* 0x008fe400008f0c00 */
[C---:B------:R-:W-:Y:S03]  /*74e0*/  @P0 LEA R4, P1, R131.reuse, R2, 0x1 ;  /* 0x0000000283040211 */ /* 0x040fe600078208ff */
[----:B------:R-:W-:Y:S01]  /*74f0*/  @!PT LDS RZ, [RZ] ;  /* 0x00000000fffff984 */ /* 0x000fe20000000800 */
[----:B------:R-:W-:Y:S01]  /*7500*/  @!PT LDS RZ, [RZ] ;  /* 0x00000000fffff984 */ /* 0x000fe20000000800 */
[----:B------:R-:W-:Y:S01]  /*7510*/  @!PT LDS RZ, [RZ] ;  /* 0x00000000fffff984 */ /* 0x000fe20000000800 */
[----:B------:R1:W-:Y:S01]  /*7520*/  @P0 LDGSTS.E.BYPASS.LTC128B.128 [R191+0x6100], [R2.64], !P6 ;  /* 0x0610000002bf0fae */ /* 0x0003e2000f101d4a */
[----:B------:R-:W-:Y:S03]  /*7530*/  @P0 LEA.HI.X R5, R131, R3, R124, 0x1, P1 ;  /* 0x0000000383050211 */ /* 0x000fe600008f0c7c */
[----:B------:R1:W-:Y:S04]  /*7540*/  @P0 LDGSTS.E.BYPASS.LTC128B.128 [R191+0x8100], [R2.64+0x80], !P5 ;  /* 0x0810008002bf0fae */ /* 0x0003e8000e901d4a */
[----:B------:R1:W-:Y:S04]  /*7550*/  @P0 LDGSTS.E.BYPASS.LTC128B.128 [R191+0xa100], [R2.64+0x100], !P4 ;  /* 0x0a10010002bf0fae */ /* 0x0003e8000e101d4a */
[----:B------:R1:W-:Y:S04]  /*7560*/  @P0 LDGSTS.E.BYPASS.LTC128B.128 [R191+0x7100], [R4.64], !P6 ;  /* 0x0710000004bf0fae */ /* 0x0003e8000f101d4a */
[----:B------:R1:W-:Y:S04]  /*7570*/  @P0 LDGSTS.E.BYPASS.LTC128B.128 [R191+0x9100], [R4.64+0x80], !P5 ;  /* 0x0910008004bf0fae */ /* 0x0003e8000e901d4a */
[----:B------:R1:W-:Y:S04]  /*7580*/  @P0 LDGSTS.E.BYPASS.LTC128B.128 [R191+0xb100], [R4.64+0x100], !P4 ;  /* 0x0b10010004bf0fae */ /* 0x0003e8000e101d4a */
[----:B------:R-:W0:Y:S01]  /*7590*/  LDGDEPBAR ;  /* 0x00000000000079af */ /* 0x000e220000000000 */
[----:B------:R-:W-:-:S05]  /*75a0*/  @P0 BRA `(.L_x_207) ;  /* 0xffffba9000000947 */ /* 0x000fca000383ffff */
[----:B------:R-:W-:Y:S01]  /*75b0*/  WARPSYNC 0xffffffff ;  /* 0xffffffff00007948 */ /* 0x000fe20003800000 */
[----:B------:R-:W-:Y:S06]  /*75c0*/  BAR.SYNC.DEFER_BLOCKING 0x0 ;  /* 0x0000000000007b1d */ /* 0x000fec0000010000 */
.L_x_182:
[----:B------:R-:W-:Y:S01]  /*75d0*/  ISETP.GE.AND P0, PT, R127, 0x1, PT ;  /* 0x000000017f00780c */ /* 0x000fe20003f06270 */
[----:B------:R-:W-:Y:S01]  /*75e0*/  BSSY B0, `(.L_x_208) ;  /* 0x000001f000007945 */ /* 0x000fe20003800000 */
[----:B------:R-:W-:-:S11]  /*75f0*/  MOV R0, RZ ;  /* 0x000000ff00007202 */ /* 0x000fd60000000f00 */
[----:B------:R-:W-:Y:S05]  /*7600*/  @!P0 BRA `(.L_x_209) ;  /* 0x000001c000008947 */ /* 0x000fea0003800000 */
[----:B-1----:R-:W-:Y:S01]  /*7610*/  IABS R2, R121 ;  /* 0x0000007900027213 */ /* 0x002fe20000000000 */
        /* <DEDUP_REMOVED lines=27> */
.L_x_209:
[----:B------:R-:W-:Y:S05]  /*77d0*/  BSYNC B0 ;  /* 0x0000000000007941 */ /* 0x000fea0003800000 */
.L_x_208:
[----:B------:R-:W-:Y:S01]  /*77e0*/  IMAD R216, R245, R0, RZ ;  /* 0x00000000f5d87224 */ /* 0x000fe200078e02ff */
[----:B------:R-:W-:Y:S01]  /*77f0*/  MOV R15, RZ ;  /* 0x000000ff000f7202 */ /* 0x000fe20000000f00 */
[----:B------:R-:W-:Y:S01]  /*7800*/  IMAD.MOV.U32 R18, RZ, RZ, RZ ;  /* 0x000000ffff127224 */ /* 0x000fe200078e00ff */
[----:B------:R-:W-:Y:S01]  /*7810*/  CS2R R50, SRZ ;  /* 0x0000000000327805 */ /* 0x000fe2000001ff00 */
[--C-:B-1----:R-:W-:Y:S01]  /*7820*/  IMAD.IADD R2, R216, 0x1, R0.reuse ;  /* 0x00000001d8027824 */ /* 0x102fe200078e0200 */
[----:B------:R-:W-:Y:S01]  /*7830*/  PRMT R0, RZ, 0x7610, R0 ;  /* 0x00007610ff007816 */ /* 0x000fe20000000000 */
        /* <DEDUP_REMOVED lines=15> */
[----:B----4-:R-:W-:Y:S01]  /*7930*/  CS2R R46, SRZ ;  /* 0x00000000002e7805 */ /* 0x010fe2000001ff00 */
        /* <DEDUP_REMOVED lines=39> */
[----:B------:R-:W-:Y:S01]  /*7bb0*/  IMAD.MOV.U32 R4, RZ, RZ, c[0x0][0x2c4] ;  /* 0x0000b100ff047624 */ /* 0x000fe200078e00ff */
[----:B------:R-:W-:Y:S02]  /*7bc0*/  SHF.R.S32.HI R0, RZ, 0x1f, R134 ;  /* 0x0000001fff007819 */ /* 0x000fe40000011486 */
[----:B------:R-:W-:Y:S02]  /*7bd0*/  ISETP.NE.U32.AND P0, PT, RZ, c[0x0][0x348], PT ;  /* 0x0000d200ff007a0c */ /* 0x000fe40003f05070 */
[----:B------:R-:W-:Y:S01]  /*7be0*/  ISETP.NE.AND P1, PT, R4, 0x1, PT ;  /* 0x000000010400780c */ /* 0x000fe20003f25270 */
[----:B------:R-:W-:Y:S01]  /*7bf0*/  IMAD R0, R0, c[0x0][0x178], RZ ;  /* 0x00005e0000007a24 */ /* 0x000fe200078e02ff */
[----:B------:R-:W-:Y:S02]  /*7c00*/  LEA R4, R237, R213, 0x7 ;  /* 0x000000d5ed047211 */ /* 0x000fe400078e38ff */
[----:B------:R-:W-:Y:S01]  /*7c10*/  LOP3.LUT R64, R238, 0xffff, RZ, 0xc0, !PT ;  /* 0x0000ffffee407812 */ /* 0x000fe200078ec0ff */
[----:B------:R-:W-:Y:S01]  /*7c20*/  IMAD R0, R134, c[0x0][0x17c], R0 ;  /* 0x00005f0086007a24 */ /* 0x000fe200078e0200 */
[----:B------:R-:W-:-:S02]  /*7c30*/  ISETP.NE.AND.EX P0, PT, RZ, c[0x0][0x34c], PT, P0 ;  /* 0x0000d300ff007a0c */ /* 0x000fc40003f05300 */
[----:B------:R-:W-:Y:S02]  /*7c40*/  ISETP.GE.AND P6, PT, R210, c[0x0][0x198], PT ;  /* 0x00006600d2007a0c */ /* 0x000fe40003fc6270 */
[----:B------:R-:W-:Y:S02]  /*7c50*/  SEL R6, R243, RZ, !P0 ;  /* 0x000000fff3067207 */ /* 0x000fe40004000000 */
[----:B------:R-:W-:Y:S01]  /*7c60*/  SEL R5, R242, RZ, !P0 ;  /* 0x000000fff2057207 */ /* 0x000fe20004000000 */
[----:B------:R-:W-:Y:S01]  /*7c70*/  @P1 IMAD.HI.U32 R7, R4, c[0x0][0x2c8], RZ ;  /* 0x0000b20004071a27 */ /* 0x000fe200078e00ff */
[----:B------:R-:W-:Y:S02]  /*7c80*/  ISETP.GE.AND P5, PT, R207, c[0x0][0x198], PT ;  /* 0x00006600cf007a0c */ /* 0x000fe40003fa6270 */
[----:B------:R-:W-:Y:S01]  /*7c90*/  ISETP.GE.AND P4, PT, R208, c[0x0][0x198], PT ;  /* 0x00006600d0007a0c */ /* 0x000fe20003f86270 */
[----:B------:R-:W-:Y:S01]  /*7ca0*/  IMAD R6, R6, c[0x0][0x1c0], RZ ;  /* 0x0000700006067a24 */ /* 0x000fe200078e02ff */
[----:B------:R-:W-:Y:S01]  /*7cb0*/  IADD3 R91, R104, -0x1, RZ ;  /* 0xffffffff685b7810 */ /* 0x000fe20007ffe0ff */
[----:B-1----:R-:W-:-:S04]  /*7cc0*/  IMAD.WIDE.U32 R2, R134, c[0x0][0x178], RZ ;  /* 0x00005e0086027a25 */ /* 0x002fc800078e00ff */
[----:B------:R-:W-:Y:S02]  /*7cd0*/  IMAD.IADD R3, R3, 0x1, R0 ;  /* 0x0000000103037824 */ /* 0x000fe400078e0200 */
[----:B------:R-:W-:Y:S01]  /*7ce0*/  IMAD.MOV.U32 R0, RZ, RZ, R4 ;  /* 0x000000ffff007224 */ /* 0x000fe200078e0004 */
[----:B------:R-:W-:Y:S01]  /*7cf0*/  @P1 SHF.R.U32.HI R0, RZ, c[0x0][0x2cc], R7 ;  /* 0x0000b300ff001a19 */ /* 0x000fe20000011607 */
[----:B------:R-:W-:-:S03]  /*7d00*/  IMAD.WIDE.U32 R2, R64, c[0x0][0x1b8], R2 ;  /* 0x00006e0040027a25 */ /* 0x000fc600078e0002 */
[----:B------:R-:W-:Y:S01]  /*7d10*/  SHF.R.S32.HI R7, RZ, 0x1f, R0 ;  /* 0x0000001fff077819 */ /* 0x000fe20000011400 */
[----:B------:R-:W-:Y:S02]  /*7d20*/  IMAD R3, R64, c[0x0][0x1bc], R3 ;  /* 0x00006f0040037a24 */ /* 0x000fe400078e0203 */
[C---:B------:R-:W-:Y:S02]  /*7d30*/  IMAD R6, R5.reuse, c[0x0][0x1c4], R6 ;  /* 0x0000710005067a24 */ /* 0x040fe400078e0206 */
        /* <DEDUP_REMOVED lines=12> */
[----:B------:R-:W-:Y:S01]  /*7e00*/  LEA R7, P0, R2, c[0x0][0x160], 0x1 ;  /* 0x0000580002077a11 */ /* 0x000fe200078008ff */
[----:B------:R-:W-:-:S03]  /*7e10*/  IMAD R4, R237, 0x80, R246 ;  /* 0x00000080ed047824 */ /* 0x000fc600078e02f6 */
[----:B------:R-:W-:-:S04]  /*7e20*/  IADD3 R0, R3, R0, RZ ;  /* 0x0000000003007210 */ /* 0x000fc80007ffe0ff */
[----:B------:R-:W-:Y:S02]  /*7e30*/  LEA.HI.X R5, R2, c[0x0][0x164], R0, 0x1, P0 ;  /* 0x0000590002057a11 */ /* 0x000fe400000f0c00 */
[----:B------:R-:W-:Y:S01]  /*7e40*/  @!P2 MOV R12, R242 ;  /* 0x000000f2000ca202 */ /* 0x000fe20000000f00 */
[----:B------:R-:W-:Y:S05]  /*7e50*/  BRA.DIV ~URZ, `(.L_x_211) ;  /* 0x00010e027f007947 */ /* 0x000fea000b800000 */
[----:B------:R1:W2:Y:S02]  /*7e60*/  SHFL.IDX PT, R6, R5, RZ, 0x181f ;  /* 0x00181fff05067589 */ /* 0x0002a400000e0000 */
.L_x_340:
[----:B------:R-:W-:Y:S05]  /*7e70*/  BRA.DIV ~URZ, `(.L_x_212) ;  /* 0x00010e527f007947 */ /* 0x000fea000b800000 */
[----:B------:R3:W4:Y:S02]  /*7e80*/  SHFL.IDX PT, R0, R7, RZ, 0x181f ;  /* 0x00181fff07007589 */ /* 0x00072400000e0000 */
.L_x_341:
[----:B------:R-:W-:Y:S01]  /*7e90*/  IMAD R34, R135, c[0x0][0x2c4], RZ ;  /* 0x0000b10087227a24 */ /* 0x000fe200078e02ff */
[----:B------:R-:W-:Y:S04]  /*7ea0*/  BSSY B0, `(.L_x_213) ;  /* 0x000000f000007945 */ /* 0x000fe80003800000 */
[----:B------:R-:W-:-:S13]  /*7eb0*/  ISETP.GE.AND P0, PT, R4, R34, PT ;  /* 0x000000220400720c */ /* 0x000fda0003f06270 */
[----:B------:R-:W-:Y:S05]  /*7ec0*/  @P0 BRA `(.L_x_214) ;  /* 0x000000c000000947 */ /* 0x000fea0003800000 */
[-C--:B----4-:R-:W-:Y:S02]  /*7ed0*/  LEA R10, P2, R210, R0.reuse, 0x1 ;  /* 0x00000000d20a7211 */ /* 0x090fe400078408ff */
[CC--:B------:R-:W-:Y:S02]  /*7ee0*/  LEA R8, P1, R207.reuse, R0.reuse, 0x1 ;  /* 0x00000000cf087211 */ /* 0x0c0fe400078208ff */
[----:B------:R-:W-:Y:S02]  /*7ef0*/  LEA R2, P0, R208, R0, 0x1 ;  /* 0x00000000d0027211 */ /* 0x000fe400078008ff */
        /* <DEDUP_REMOVED lines=9> */
.L_x_214:
[----:B------:R-:W-:Y:S05]  /*7f90*/  BSYNC B0 ;  /* 0x0000000000007941 */ /* 0x000fea0003800000 */
.L_x_213:
[----:B------:R-:W-:Y:S05]  /*7fa0*/  BRA.DIV ~URZ, `(.L_x_215) ;  /* 0x00010d827f007947 */ /* 0x000fea000b800000 */
[----:B--2---:R2:W1:Y:S04]  /*7fb0*/  SHFL.IDX PT, R6, R5, 0x1, 0x181f ;  /* 0x00381f0005067f89 */ /* 0x00446800000e0000 */
[----:B----4-:R2:W4:Y:S02]  /*7fc0*/  SHFL.IDX PT, R0, R7, 0x1, 0x181f ;  /* 0x00381f0007007f89 */ /* 0x01052400000e0000 */
.L_x_342:
[----:B------:R-:W-:Y:S01]  /*7fd0*/  IADD3 R2, R4, 0x20, RZ ;  /* 0x0000002004027810 */ /* 0x000fe20007ffe0ff */
[----:B------:R-:W-:Y:S03]  /*7fe0*/  BSSY B0, `(.L_x_216) ;  /* 0x000000f000007945 */ /* 0x000fe60003800000 */
[----:B------:R-:W-:-:S13]  /*7ff0*/  ISETP.GE.AND P0, PT, R2, R34, PT ;  /* 0x000000220200720c */ /* 0x000fda0003f06270 */
[----:B------:R-:W-:Y:S05]  /*8000*/  @P0 BRA `(.L_x_217) ;  /* 0x000000c000000947 */ /* 0x000fea0003800000 */
[-C--:B----4-:R-:W-:Y:S02]  /*8010*/  LEA R10, P2, R210, R0.reuse, 0x1 ;  /* 0x00000000d20a7211 */ /* 0x090fe400078408ff */
[CC--:B------:R-:W-:Y:S02]  /*8020*/  LEA R8, P1, R207.reuse, R0.reuse, 0x1 ;  /* 0x00000000cf087211 */ /* 0x0c0fe400078208ff */
[----:B------:R-:W-:Y:S02]  /*8030*/  LEA R2, P0, R208, R0, 0x1 ;  /* 0x00000000d0027211 */ /* 0x000fe400078008ff */
        /* <DEDUP_REMOVED lines=9> */
.L_x_217:
[----:B------:R-:W-:Y:S05]  /*80d0*/  BSYNC B0 ;  /* 0x0000000000007941 */ /* 0x000fea0003800000 */
.L_x_216:
[----:B------:R-:W-:Y:S05]  /*80e0*/  BRA.DIV ~URZ, `(.L_x_218) ;  /* 0x00010d027f007947 */ /* 0x000fea000b800000 */
[----:B-1----:R1:W2:Y:S02]  /*80f0*/  SHFL.IDX PT, R6, R5, 0x2, 0x181f ;  /* 0x00581f0005067f89 */ /* 0x0022a400000e0000 */
.L_x_343:
[----:B------:R-:W-:Y:S05]  /*8100*/  BRA.DIV ~URZ, `(.L_x_219) ;  /* 0x00010d527f007947 */ /* 0x000fea000b800000 */
[----:B----4-:R4:W1:Y:S02]  /*8110*/  SHFL.IDX PT, R0, R7, 0x2, 0x181f ;  /* 0x00581f0007007f89 */ /* 0x01086400000e0000 */
.L_x_344:
[----:B------:R-:W-:Y:S01]  /*8120*/  IADD3 R2, R4, 0x40, RZ ;  /* 0x0000004004027810 */ /* 0x000fe20007ffe0ff */
[----:B------:R-:W-:Y:S03]  /*8130*/  BSSY B0, `(.L_x_220) ;  /* 0x000000f000007945 */ /* 0x000fe60003800000 */
[----:B------:R-:W-:-:S13]  /*8140*/  ISETP.GE.AND P0, PT, R2, R34, PT ;  /* 0x000000220200720c */ /* 0x000fda0003f06270 */
[----:B------:R-:W-:Y:S05]  /*8150*/  @P0 BRA `(.L_x_221) ;  /* 0x000000c000000947 */ /* 0x000fea0003800000 */
[-C--:B-1----:R-:W-:Y:S02]  /*8160*/  LEA R10, P2, R210, R0.reuse, 0x1 ;  /* 0x00000000d20a7211 */ /* 0x082fe400078408ff */
        /* <DEDUP_REMOVED lines=11> */
.L_x_221:
[----:B------:R-:W-:Y:S05]  /*8220*/  BSYNC B0 ;  /* 0x0000000000007941 */ /* 0x000fea0003800000 */
.L_x_220:
[----:B------:R-:W-:Y:S05]  /*8230*/  BRA.DIV ~URZ, `(.L_x_222) ;  /* 0x00010c827f007947 */ /* 0x000fea000b800000 */
[----:B-12---:R-:W1:Y:S04]  /*8240*/  SHFL.IDX PT, R5, R5, 0x3, 0x181f ;  /* 0x00781f0005057f89 */ /* 0x006e6800000e0000 */
[----:B------:R2:W3:Y:S02]  /*8250*/  SHFL.IDX PT, R0, R7, 0x3, 0x181f ;  /* 0x00781f0007007f89 */ /* 0x0004e400000e0000 */
.L_x_345:
[----:B------:R-:W-:Y:S01]  /*8260*/  IADD3 R2, R4, 0x60, RZ ;  /* 0x0000006004027810 */ /* 0x000fe20007ffe0ff */
[----:B-----5:R-:W-:Y:S01]  /*8270*/  IMAD.WIDE.U32 R230, R12, c[0x0][0x2b0], RZ ;  /* 0x0000ac000ce67a25 */ /* 0x020fe200078e00ff */
[----:B------:R-:W-:-:S02]  /*8280*/  LOP3.LUT R212, R212, 0xffffffef, RZ, 0xc0, !PT ;  /* 0xffffffefd4d47812 */ /* 0x000fc400078ec0ff */
[----:B------:R-:W-:-:S13]  /*8290*/  ISETP.GE.AND P0, PT, R2, R34, PT ;  /* 0x000000220200720c */ /* 0x000fda0003f06270 */
[-C--:B---3--:R-:W-:Y:S02]  /*82a0*/  @!P0 LEA R8, P3, R210, R0.reuse, 0x1 ;  /* 0x00000000d2088211 */ /* 0x088fe400078608ff */
[CC--:B------:R-:W-:Y:S02]  /*82b0*/  @!P0 LEA R6, P2, R207.reuse, R0.reuse, 0x1 ;  /* 0x00000000cf068211 */ /* 0x0c0fe400078408ff */
[----:B------:R-:W-:Y:S02]  /*82c0*/  @!P0 LEA R2, P1, R208, R0, 0x1 ;  /* 0x00000000d0028211 */ /* 0x000fe400078208ff */
[CC--:B-1----:R-:W-:Y:S02]  /*82d0*/  @!P0 LEA.HI.X R9, R210.reuse, R5.reuse, R211, 0x1, P3 ;  /* 0x00000005d2098211 */ /* 0x0c2fe400018f0cd3 */
[----:B------:R-:W-:Y:S02]  /*82e0*/  SHF.R.S32.HI R0, RZ, 0x1f, R12 ;  /* 0x0000001fff007819 */ /* 0x000fe4000001140c */
[----:B------:R-:W-:Y:S01]  /*82f0*/  ISETP.GE.AND P3, PT, R210, c[0x0][0x1d4], PT ;  /* 0x00007500d2007a0c */ /* 0x000fe20003f66270 */
[----:B------:R-:W-:Y:S01]  /*8300*/  @!PT LDS RZ, [RZ] ;  /* 0x00000000fffff984 */ /* 0x000fe20000000800 */
[----:B------:R-:W-:Y:S01]  /*8310*/  @!PT LDS RZ, [RZ] ;  /* 0x00000000fffff984 */ /* 0x000fe20000000800 */
[----:B------:R-:W-:Y:S01]  /*8320*/  @!PT LDS RZ, [RZ] ;  /* 0x00000000fffff984 */ /* 0x000fe20000000800 */
[----:B------:R1:W-:Y:S01]  /*8330*/  @!P0 LDGSTS.E.BYPASS.LTC128B.128 [R191+0xf100], [R8.64], !P6 ;  /* 0x0f10000008bf8fae */ /* 0x0003e2000f101d4a */
[-C--:B--2-4-:R-:W-:Y:S01]  /*8340*/  @!P0 LEA.HI.X R7, R207, R5.reuse, R224, 0x1, P2 ;  /* 0x00000005cf078211 */ /* 0x094fe200010f0ce0 */
[----:B------:R-:W-:Y:S01]  /*8350*/  IMAD R0, R0, c[0x0][0x2b0], RZ ;  /* 0x0000ac0000007a24 */ /* 0x000fe200078e02ff */
[----:B------:R-:W-:-:S03]  /*8360*/  @!P0 LEA.HI.X R3, R208, R5, R223, 0x1, P1 ;  /* 0x00000005d0038211 */ /* 0x000fc600008f0cdf */
[----:B------:R1:W-:Y:S01]  /*8370*/  @!P0 LDGSTS.E.BYPASS.LTC128B.128 [R191+0x13100], [R6.64], !P5 ;  /* 0x1310000006bf8fae */ /* 0x0003e2000e901d4a */
[----:B------:R-:W-:Y:S01]  /*8380*/  ISETP.GE.AND P5, PT, R208, c[0x0][0x1d4], PT ;  /* 0x00007500d0007a0c */ /* 0x000fe20003fa6270 */
[----:B------:R-:W-:Y:S02]  /*8390*/  IMAD R0, R12, c[0x0][0x2b4], R0 ;  /* 0x0000ad000c007a24 */ /* 0x000fe400078e0200 */
[----:B------:R1:W-:Y:S01]  /*83a0*/  @!P0 LDGSTS.E.BYPASS.LTC128B.128 [R191+0x17100], [R2.64], !P4 ;  /* 0x1710000002bf8fae */ /* 0x0003e2000e101d4a */
[----:B------:R-:W-:Y:S01]  /*83b0*/  ISETP.GE.AND P4, PT, R207, c[0x0][0x1d4], PT ;  /* 0x00007500cf007a0c */ /* 0x000fe20003f86270 */
[----:B------:R-:W-:Y:S01]  /*83c0*/  IMAD.IADD R233, R231, 0x1, R0 ;  /* 0x00000001e7e97824 */ /* 0x000fe200078e0200 */
[----:B------:R-:W-:Y:S01]  /*83d0*/  @P3 LOP3.LUT R212, R212, 0x10, RZ, 0xfc, !PT ;  /* 0x00000010d4d43812 */ /* 0x000fe200078efcff */
[----:B------:R-:W0:Y:S01]  /*83e0*/  LDGDEPBAR ;  /* 0x00000000000079af */ /* 0x000e220000000000 */
[----:B------:R-:W-:Y:S01]  /*83f0*/  WARPSYNC 0xffffffff ;  /* 0xffffffff00007948 */ /* 0x000fe20003800000 */
[----:B------:R-:W-:-:S02]  /*8400*/  SEL R92, RZ, 0x10, P5 ;  /* 0x00000010ff5c7807 */ /* 0x000fc40002800000 */
[----:B------:R-:W-:Y:S01]  /*8410*/  IMAD.MOV.U32 R0, RZ, RZ, c[0x0][0x2b8] ;  /* 0x0000ae00ff007624 */ /* 0x000fe200078e00ff */
[----:B------:R-:W-:Y:S01]  /*8420*/  BAR.SYNC.DEFER_BLOCKING 0x0 ;  /* 0x0000000000007b1d */ /* 0x000fe20000010000 */
[----:B-1----:R-:W-:-:S02]  /*8430*/  IMAD R2, R91, 0x40, R213 ;  /* 0x000000405b027824 */ /* 0x002fc400078e02d5 */
[----:B------:R-:W-:Y:S01]  /*8440*/  IMAD.MOV.U32 R192, RZ, RZ, RZ ;  /* 0x000000ffffc07224 */ /* 0x000fe200078e00ff */
[----:B------:R-:W-:Y:S02]  /*8450*/  ISETP.NE.AND P6, PT, R0, 0x1, PT ;  /* 0x000000010000780c */ /* 0x000fe40003fc5270 */
[C---:B------:R-:W-:Y:S01]  /*8460*/  ISETP.GE.AND P0, PT, R2.reuse, R127, PT ;  /* 0x0000007f0200720c */ /* 0x040fe20003f06270 */
[----:B------:R-:W-:-:S03]  /*8470*/  IMAD.IADD R2, R2, 0x1, R234 ;  /* 0x0000000102027824 */ /* 0x000fc600078e02ea */
[----:B------:R-:W-:Y:S01]  /*8480*/  ISETP.GT.OR P0, PT, R213, 0x3f, P0 ;  /* 0x0000003fd500780c */ /* 0x000fe20000704670 */
[----:B------:R-:W-:-:S06]  /*8490*/  IMAD.MOV.U32 R0, RZ, RZ, R2 ;  /* 0x000000ffff007224 */ /* 0x000fcc00078e0002 */
[----:B------:R-:W-:-:S05]  /*84a0*/  @P6 IMAD.HI.U32 R3, R2, c[0x0][0x2bc], RZ ;  /* 0x0000af0002036a27 */ /* 0x000fca00078e00ff */
[----:B------:R-:W-:-:S04]  /*84b0*/  @P6 SHF.R.U32.HI R0, RZ, c[0x0][0x2c0], R3 ;  /* 0x0000b000ff006a19 */ /* 0x000fc80000011603 */
[----:B------:R-:W-:-:S04]  /*84c0*/  @!P0 IADD3 R3, P1, R0, R230, RZ ;  /* 0x000000e600038210 */ /* 0x000fc80007f3e0ff */
[----:B------:R-:W-:Y:S02]  /*84d0*/  @!P0 LEA.HI.X.SX32 R5, R0, R233, 0x1, P1 ;  /* 0x000000e900058211 */ /* 0x000fe400008f0eff */
[----:B------:R-:W-:-:S04]  /*84e0*/  @!P0 LEA R4, P1, R3, c[0x0][0x2a0], 0x2 ;  /* 0x0000a80003048a11 */ /* 0x000fc800078210ff */
[----:B------:R-:W-:-:S05]  /*84f0*/  @!P0 LEA.HI.X R5, R3, c[0x0][0x2a4], R5, 0x2, P1 ;  /* 0x0000a90003058a11 */ /* 0x000fca00008f1405 */
[----:B------:R-:W2:Y:S01]  /*8500*/  @!P0 LDG.E R192, [R4.64] ;  /* 0x0000000a04c08981 */ /* 0x000ea2000c1e1900 */
[----:B------:R-:W-:Y:S02]  /*8510*/  IMAD.MOV R0, RZ, RZ, -R0 ;  /* 0x000000ffff007224 */ /* 0x000fe400078e0a00 */
[----:B------:R-:W-:-:S04]  /*8520*/  IMAD.WIDE.U32 R228, R64, c[0x0][0x1e8], RZ ;  /* 0x00007a0040e47a25 */ /* 0x000fc800078e00ff */
[----:B------:R-:W-:Y:S02]  /*8530*/  IMAD R194, R0, c[0x0][0x2b8], R2 ;  /* 0x0000ae0000c27a24 */ /* 0x000fe400078e0202 */
[----:B------:R-:W-:Y:S02]  /*8540*/  IMAD R232, R64, c[0x0][0x1ec], R229 ;  /* 0x00007b0040e87a24 */ /* 0x000fe400078e02e5 */
[----:B------:R-:W-:Y:S01]  /*8550*/  IMAD.WIDE.U32 R2, R194, c[0x0][0x1e0], RZ ;  /* 0x00007800c2027a25 */ /* 0x000fe200078e00ff */
[----:B------:R-:W-:-:S03]  /*8560*/  SHF.R.S32.HI R65, RZ, 0x1f, R194 ;  /* 0x0000001fff417819 */ /* 0x000fc600000114c2 */
[----:B------:R-:W-:Y:S02]  /*8570*/  IMAD R127, R91, -0x40, R127 ;  /* 0xffffffc05b7f7824 */ /* 0x000fe400078e027f */
[----:B------:R-:W-:Y:S02]  /*8580*/  IMAD R0, R65, c[0x0][0x1e0], RZ ;  /* 0x0000780041007a24 */ /* 0x000fe400078e02ff */
[----:B------:R-:W-:Y:S02]  /*8590*/  IMAD.IADD R56, R127, 0x1, -R246 ;  /* 0x000000017f387824 */ /* 0x000fe400078e0af6 */
[----:B------:R-:W-:-:S03]  /*85a0*/  IMAD R0, R194, c[0x0][0x1e4], R0 ;  /* 0x00007900c2007a24 */ /* 0x000fc600078e0200 */
[C---:B------:R-:W-:Y:S01]  /*85b0*/  ISETP.GE.AND P2, PT, R56.reuse, 0x1, PT ;  /* 0x000000013800780c */ /* 0x040fe20003f46270 */
[----:B------:R-:W-:Y:S01]  /*85c0*/  IMAD.IADD R3, R3, 0x1, R0 ;  /* 0x0000000103037824 */ /* 0x000fe200078e0200 */
[----:B------:R-:W-:Y:S02]  /*85d0*/  ISETP.GE.AND P1, PT, R56, 0x21, PT ;  /* 0x000000213800780c */ /* 0x000fe40003f26270 */
[----:B--2---:R-:W-:Y:S01]  /*85e0*/  SHF.R.S32.HI R66, RZ, 0x1f, R192 ;  /* 0x0000001fff427819 */ /* 0x004fe200000114c0 */
[----:B------:R-:W-:-:S04]  /*85f0*/  IMAD.WIDE.U32 R2, R192, c[0x0][0x1f0], R2 ;  /* 0x00007c00c0027a25 */ /* 0x000fc800078e0002 */
[----:B------:R-:W-:Y:S01]  /*8600*/  IMAD R0, R66, c[0x0][0x1f0], RZ ;  /* 0x00007c0042007a24 */ /* 0x000fe200078e02ff */
[----:B------:R-:W-:-:S03]  /*8610*/  IADD3 R2, P0, R2, R228, RZ ;  /* 0x000000e402027210 */ /* 0x000fc60007f1e0ff */
[----:B------:R-:W-:-:S05]  /*8620*/  IMAD R0, R192, c[0x0][0x1f4], R0 ;  /* 0x00007d00c0007a24 */ /* 0x000fca00078e0200 */
[----:B------:R-:W-:Y:S02]  /*8630*/  IADD3.X R3, R232, R3, R0, P0, !PT ;  /* 0x00000003e8037210 */ /* 0x000fe400007fe400 */
[----:B------:R-:W-:-:S04]  /*8640*/  LEA R0, P0, R2, c[0x0][0x1c8], 0x1 ;  /* 0x0000720002007a11 */ /* 0x000fc800078008ff */
[----:B------:R-:W-:Y:S02]  /*8650*/  LEA.HI.X R2, R2, c[0x0][0x1cc], R3, 0x1, P0 ;  /* 0x0000730002027a11 */ /* 0x000fe400000f0c03 */
[----:B------:R-:W1:Y:S04]  /*8660*/  SHFL.IDX PT, R3, R0, RZ, 0x181f ;  /* 0x00181fff00037589 */ /* 0x000e6800000e0000 */
[----:B------:R-:W2:Y:S04]  /*8670*/  SHFL.IDX PT, R4, R2, RZ, 0x181f ;  /* 0x00181fff02047589 */ /* 0x000ea800000e0000 */
[----:B------:R-:W3:Y:S04]  /*8680*/  SHFL.IDX PT, R0, R0, 0x1, 0x181f ;  /* 0x00381f0000007f89 */ /* 0x000ee800000e0000 */
[----:B------:R-:W4:Y:S01]  /*8690*/  SHFL.IDX PT, R2, R2, 0x1, 0x181f ;  /* 0x00381f0002027f89 */ /* 0x000f2200000e0000 */
[----:B-1----:R-:W-:-:S04]  /*86a0*/  @P2 LEA R14, P0, R210, R3, 0x1 ;  /* 0x00000003d20e2211 */ /* 0x002fc800078008ff */
[----:B--2---:R-:W-:Y:S02]  /*86b0*/  @P2 LEA.HI.X R15, R210, R4, R211, 0x1, P0 ;  /* 0x00000004d20f2211 */ /* 0x004fe400000f0cd3 */
[----:B------:R-:W-:-:S03]  /*86c0*/  @P2 LEA R12, P0, R207, R3, 0x1 ;  /* 0x00000003cf0c2211 */ /* 0x000fc600078008ff */
[----:B------:R1:W-:Y:S01]  /*86d0*/  @P2 LDGSTS.E.BYPASS.LTC128B.128 [R191+0x6100], [R14.64], !P3 ;  /* 0x061000000ebf2fae */ /* 0x0003e2000d901d4a */
[----:B------:R-:W-:Y:S02]  /*86e0*/  @P2 LEA.HI.X R13, R207, R4, R224, 0x1, P0 ;  /* 0x00000004cf0d2211 */ /* 0x000fe400000f0ce0 */
[----:B------:R-:W-:-:S03]  /*86f0*/  @P2 LEA R10, P0, R208, R3, 0x1 ;  /* 0x00000003d00a2211 */ /* 0x000fc600078008ff */
[----:B------:R1:W-:Y:S01]  /*8700*/  @P2 LDGSTS.E.BYPASS.LTC128B.128 [R191+0x8100], [R12.64], !P4 ;  /* 0x081000000cbf2fae */ /* 0x0003e2000e101d4a */
[----:B------:R-:W-:Y:S02]  /*8710*/  @P2 LEA.HI.X R11, R208, R4, R223, 0x1, P0 ;  /* 0x00000004d00b2211 */ /* 0x000fe400000f0cdf */
[----:B---3--:R-:W-:-:S03]  /*8720*/  @P1 LEA R8, P0, R210, R0, 0x1 ;  /* 0x00000000d2081211 */ /* 0x008fc600078008ff */
[----:B------:R1:W-:Y:S01]  /*8730*/  @P2 LDGSTS.E.BYPASS.LTC128B.128 [R191+0xa100], [R10.64], !P5 ;  /* 0x0a1000000abf2fae */ /* 0x0003e2000e901d4a */
[----:B----4-:R-:W-:Y:S02]  /*8740*/  @P1 LEA.HI.X R9, R210, R2, R211, 0x1, P0 ;  /* 0x00000002d2091211 */ /* 0x010fe400000f0cd3 */
[----:B------:R-:W-:-:S03]  /*8750*/  @P1 LEA R6, P0, R207, R0, 0x1 ;  /* 0x00000000cf061211 */ /* 0x000fc600078008ff */
[----:B------:R1:W-:Y:S01]  /*8760*/  @P1 LDGSTS.E.BYPASS.LTC128B.128 [R191+0x7100], [R8.64], !P3 ;  /* 0x0710000008bf1fae */ /* 0x0003e2000d901d4a */
[----:B------:R-:W-:Y:S02]  /*8770*/  @P1 LEA.HI.X R7, R207, R2, R224, 0x1, P0 ;  /* 0x00000002cf071211 */ /* 0x000fe400000f0ce0 */
[----:B------:R-:W-:-:S03]  /*8780*/  @P1 LEA R4, P0, R208, R0, 0x1 ;  /* 0x00000000d0041211 */ /* 0x000fc600078008ff */
[----:B------:R1:W-:Y:S01]  /*8790*/  @P1 LDGSTS.E.BYPASS.LTC128B.128 [R191+0x9100], [R6.64], !P4 ;  /* 0x0910000006bf1fae */ /* 0x0003e2000e101d4a */
[----:B------:R-:W-:Y:S02]  /*87a0*/  @P1 LEA.HI.X R5, R208, R2, R223, 0x1, P0 ;  /* 0x00000002d0051211 */ /* 0x000fe400000f0cdf */
[----:B------:R-:W-:-:S03]  /*87b0*/  ISETP.LT.AND P0, PT, RZ, c[0x0][0x27c], PT ;  /* 0x00009f00ff007a0c */ /* 0x000fc60003f01270 */
[----:B------:R1:W-:Y:S04]  /*87c0*/  @P1 LDGSTS.E.BYPASS.LTC128B.128 [R191+0xb100], [R4.64], !P5 ;  /* 0x0b10000004bf1fae */ /* 0x0003e8000e901d4a */
[----:B------:R-:W0:Y:S06]  /*87d0*/  LDGDEPBAR ;  /* 0x00000000000079af */ /* 0x000e2c0000000000 */
[----:B------:R-:W-:Y:S05]  /*87e0*/  @P0 BRA `(.L_x_223) ;  /* 0x0000002000000947 */ /* 0x000fea0003800000 */
[----:B------:R-:W-:-:S04]  /*87f0*/  DEPBAR.LE SB0, 0x1 ;  /* 0x000080400000791a */ /* 0x000fc80000000000 */
[----:B------:R-:W-:Y:S05]  /*8800*/  BRA `(.L_x_224) ;  /* 0x0000577000007947 */ /* 0x000fea0003800000 */
.L_x_223:
[----:B------:R-:W-:Y:S01]  /*8810*/  SHF.R.S32.HI R0, RZ, 0x1f, R126 ;  /* 0x0000001fff007819 */ /* 0x000fe2000001147e */
[----:B------:R-:W-:Y:S01]  /*8820*/  ULDC.U8 UR4, c[0x0][0x298] ;  /* 0x0000a60000047ab9 */ /* 0x000fe20000000000 */
[----:B------:R-:W-:Y:S01]  /*8830*/  IMAD.WIDE.U32 R2, R126, c[0x0][0x280], RZ ;  /* 0x0000a0007e027a25 */ /* 0x000fe200078e00ff */
[----:B------:R-:W-:Y:S01]  /*8840*/  ISETP.NE.AND P2, PT, RZ, UR4, PT ;  /* 0x00000004ff007c0c */ /* 0x000fe2000bf45270 */
[----:B------:R-:W-:Y:S02]  /*8850*/  BSSY B2, `(.L_x_224) ;  /* 0x0000572000027945 */ /* 0x000fe40003800000 */
[----:B-1----:R-:W-:Y:S01]  /*8860*/  IMAD R6, R0, c[0x0][0x280], RZ ;  /* 0x0000a00000067a24 */ /* 0x002fe200078e02ff */
[----:B------:R-:W-:Y:S01]  /*8870*/  LEA R7, P1, R2, c[0x0][0x270], 0x1 ;  /* 0x00009c0002077a11 */ /* 0x000fe200078208ff */
[----:B------:R-:W-:Y:S02]  /*8880*/  IMAD R0, R0, c[0x0][0x290], RZ ;  /* 0x0000a40000007a24 */ /* 0x000fe400078e02ff */
[----:B------:R-:W-:-:S02]  /*8890*/  IMAD R6, R126, c[0x0][0x284], R6 ;  /* 0x0000a1007e067a24 */ /* 0x000fc400078e0206 */
[----:B------:R-:W-:-:S03]  /*88a0*/  IMAD.WIDE.U32 R4, R126, c[0x0][0x290], RZ ;  /* 0x0000a4007e047a25 */ /* 0x000fc600078e00ff */
[----:B------:R-:W-:Y:S01]  /*88b0*/  IADD3 R3, R6, R3, RZ ;  /* 0x0000000306037210 */ /* 0x000fe20007ffe0ff */
[----:B------:R-:W-:Y:S01]  /*88c0*/  IMAD R0, R126, c[0x0][0x294], R0 ;  /* 0x0000a5007e007a24 */ /* 0x000fe200078e0200 */
[----:B------:R-:W-:Y:S02]  /*88d0*/  LEA R8, P0, R4, c[0x0][0x288], 0x1 ;  /* 0x0000a20004087a11 */ /* 0x000fe400078008ff */
[----:B------:R-:W-:Y:S02]  /*88e0*/  LEA R6, R237, R209, 0x7 ;  /* 0x000000d1ed067211 */ /* 0x000fe400078e38ff */
[----:B------:R-:W-:Y:S02]  /*88f0*/  IADD3 R5, R0, R5, RZ ;  /* 0x0000000500057210 */ /* 0x000fe40007ffe0ff */
[----:B------:R-:W-:Y:S02]  /*8900*/  LEA.HI.X R0, R2, c[0x0][0x274], R3, 0x1, P1 ;  /* 0x00009d0002007a11 */ /* 0x000fe400008f0c03 */
[----:B------:R-:W-:Y:S01]  /*8910*/  LEA.HI.X R2, R4, c[0x0][0x28c], R5, 0x1, P0 ;  /* 0x0000a30004027a11 */ /* 0x000fe200000f0c05 */
[----:B------:R-:W-:Y:S05]  /*8920*/  @!P2 BRA `(.L_x_225) ;  /* 0x00002a600000a947 */ /* 0x000fea0003800000 */
[----:B------:R-:W-:Y:S01]  /*8930*/  ISETP.GE.AND P0, PT, R6, R34, PT ;  /* 0x000000220600720c */ /* 0x000fe20003f06270 */
[----:B------:R-:W1:Y:S01]  /*8940*/  SHFL.IDX PT, R3, R2, RZ, 0x1c1f ;  /* 0x001c1fff02037589 */ /* 0x000e6200000e0000 */
[----:B------:R-:W-:Y:S01]  /*8950*/  BSSY B0, `(.L_x_226) ;  /* 0x000004f000007945 */ /* 0x000fe20003800000 */
[----:B------:R-:W-:Y:S01]  /*8960*/  CS2R R28, SRZ ;  /* 0x00000000001c7805 */ /* 0x000fe2000001ff00 */
[----:B------:R-:W-:Y:S01]  /*8970*/  CS2R R26, SRZ ;  /* 0x00000000001a7805 */ /* 0x000fe2000001ff00 */
[----:B------:R-:W2:Y:S01]  /*8980*/  SHFL.IDX PT, R5, R0, RZ, 0x1c1f ;  /* 0x001c1fff00057589 */ /* 0x000ea200000e0000 */
[----:B------:R-:W-:Y:S01]  /*8990*/  CS2R R24, SRZ ;  /* 0x0000000000187805 */ /* 0x000fe2000001ff00 */
[----:B------:R-:W-:Y:S01]  /*89a0*/  CS2R R22, SRZ ;  /* 0x0000000000167805 */ /* 0x000fe2000001ff00 */
[----:B------:R-:W-:Y:S01]  /*89b0*/  CS2R R20, SRZ ;  /* 0x0000000000147805 */ /* 0x000fe2000001ff00 */
[----:B------:R3:W4:Y:S01]  /*89c0*/  SHFL.IDX PT, R4, R7, RZ, 0x1c1f ;  /* 0x001c1fff07047589 */ /* 0x00072200000e0000 */
[----:B------:R-:W-:Y:S01]  /*89d0*/  CS2R R18, SRZ ;  /* 0x0000000000127805 */ /* 0x000fe2000001ff00 */
[----:B------:R-:W-:Y:S01]  /*89e0*/  CS2R R16, SRZ ;  /* 0x0000000000107805 */ /* 0x000fe2000001ff00 */
[----:B------:R-:W-:Y:S01]  /*89f0*/  CS2R R14, SRZ ;  /* 0x00000000000e7805 */ /* 0x000fe2000001ff00 */
[----:B------:R5:W1:Y:S01]  /*8a00*/  SHFL.IDX PT, R2, R8, RZ, 0x1c1f ;  /* 0x001c1fff08027589 */ /* 0x000a6200000e0000 */
[----:B------:R-:W-:Y:S01]  /*8a10*/  CS2R R12, SRZ ;  /* 0x00000000000c7805 */ /* 0x000fe2000001ff00 */
[----:B------:R-:W-:Y:S01]  /*8a20*/  CS2R R10, SRZ ;  /* 0x00000000000a7805 */ /* 0x000fe2000001ff00 */
[----:B---3--:R-:W-:Y:S01]  /*8a30*/  CS2R R6, SRZ ;  /* 0x0000000000067805 */ /* 0x008fe2000001ff00 */
[----:B-----5:R-:W-:Y:S01]  /*8a40*/  CS2R R8, SRZ ;  /* 0x0000000000087805 */ /* 0x020fe2000001ff00 */
[----:B------:R-:W-:Y:S05]  /*8a50*/  @P0 BRA `(.L_x_227) ;  /* 0x000003e000000947 */ /* 0x000fea0003800000 */
[----:B-12-4-:R-:W2:Y:S04]  /*8a60*/  LDL R38, [R1+0x40] ;  /* 0x0000400001267983 */ /* 0x016ea80000100800 */
[----:B------:R-:W3:Y:S04]  /*8a70*/  LDL R37, [R1+0x3c] ;  /* 0x00003c0001257983 */ /* 0x000ee80000100800 */
[----:B------:R-:W4:Y:S04]  /*8a80*/  LDL R36, [R1+0x44] ;  /* 0x0000440001247983 */ /* 0x000f280000100800 */
[----:B------:R-:W4:Y:S04]  /*8a90*/  LDL R35, [R1+0x38] ;  /* 0x0000380001237983 */ /* 0x000f280000100800 */
[----:B------:R-:W4:Y:S04]  /*8aa0*/  LDL R33, [R1+0x48] ;  /* 0x0000480001217983 */ /* 0x000f280000100800 */
[----:B------:R-:W4:Y:S04]  /*8ab0*/  LDL R31, [R1+0x34] ;  /* 0x00003400011f7983 */ /* 0x000f280000100800 */
[----:B------:R-:W4:Y:S04]  /*8ac0*/  LDL R30, [R1+0x4c] ;  /* 0x00004c00011e7983 */ /* 0x000f280000100800 */
[----:B------:R-:W4:Y:S01]  /*8ad0*/  LDL R32, [R1+0x30] ;  /* 0x0000300001207983 */ /* 0x000f220000100800 */
[----:B------:R-:W-:Y:S01]  /*8ae0*/  ISETP.GE.AND P1, PT, R106, c[0x0][0x27c], PT ;  /* 0x00009f006a007a0c */ /* 0x000fe20003f26270 */
[----:B------:R-:W-:Y:S01]  /*8af0*/  CS2R R18, SRZ ;  /* 0x0000000000127805 */ /* 0x000fe2000001ff00 */
[----:B------:R-:W-:Y:S01]  /*8b00*/  ISETP.GE.AND P0, PT, R143, c[0x0][0x27c], PT ;  /* 0x00009f008f007a0c */ /* 0x000fe20003f06270 */
[----:B------:R-:W4:Y:S01]  /*8b10*/  LDL R28, [R1+0x50] ;  /* 0x00005000011c7983 */ /* 0x000f220000100800 */
[----:B------:R-:W-:-:S03]  /*8b20*/  CS2R R6, SRZ ;  /* 0x0000000000067805 */ /* 0x000fc6000001ff00 */
[----:B------:R-:W4:Y:S01]  /*8b30*/  LDL R0, [R1+0x2c] ;  /* 0x00002c0001007983 */ /* 0x000f220000100800 */
[----:B------:R-:W-:-:S05]  /*8b40*/  ISETP.GE.AND P3, PT, R140, c[0x0][0x27c], PT ;  /* 0x00009f008c007a0c */ /* 0x000fca0003f66270 */
[----:B------:R-:W-:-:S04]  /*8b50*/  @!P1 IMAD.WIDE R10, R106, 0x2, R4 ;  /* 0x000000026a0a9825 */ /* 0x000fc800078e0204 */
[----:B------:R-:W-:Y:S01]  /*8b60*/  @!P1 IMAD.WIDE R8, R106, 0x2, R2 ;  /* 0x000000026a089825 */ /* 0x000fe200078e0202 */
[----:B------:R1:W5:Y:S04]  /*8b70*/  @!P1 LD.E.64 R18, [R10.64] ;  /* 0x0000000a0a129980 */ /* 0x000368000c101b00 */
[----:B------:R1:W5:Y:S01]  /*8b80*/  @!P1 LD.E.64 R6, [R8.64] ;  /* 0x0000000a08069980 */ /* 0x000362000c101b00 */
[----:B------:R-:W-:Y:S01]  /*8b90*/  CS2R R20, SRZ ;  /* 0x0000000000147805 */ /* 0x000fe2000001ff00 */
[----:B------:R-:W-:Y:S01]  /*8ba0*/  CS2R R22, SRZ ;  /* 0x0000000000167805 */ /* 0x000fe2000001ff00 */
[----:B-1----:R-:W-:Y:S01]  /*8bb0*/  CS2R R8, SRZ ;  /* 0x0000000000087805 */ /* 0x002fe2000001ff00 */
[----:B------:R-:W-:Y:S01]  /*8bc0*/  CS2R R24, SRZ ;  /* 0x0000000000187805 */ /* 0x000fe2000001ff00 */
[----:B------:R-:W-:Y:S01]  /*8bd0*/  CS2R R26, SRZ ;  /* 0x00000000001a7805 */ /* 0x000fe2000001ff00 */
[----:B--2---:R-:W-:-:S02]  /*8be0*/  @!P0 IADD3 R12, P2, R4, R38, RZ ;  /* 0x00000026040c8210 */ /* 0x004fc40007f5e0ff */
[----:B------:R-:W-:-:S03]  /*8bf0*/  @!P0 IADD3 R10, P1, R2, R38, RZ ;  /* 0x00000026020a8210 */ /* 0x000fc60007f3e0ff */
[--C-:B---3--:R-:W-:Y:S02]  /*8c00*/  @!P0 IMAD.X R13, R5, 0x1, R37.reuse, P2 ;  /* 0x00000001050d8824 */ /* 0x108fe400010e0625 */
[----:B------:R-:W-:Y:S01]  /*8c10*/  @!P0 IMAD.X R11, R3, 0x1, R37, P1 ;  /* 0x00000001030b8824 */ /* 0x000fe200008e0625 */
[----:B------:R-:W-:Y:S02]  /*8c20*/  ISETP.GE.AND P2, PT, R142, c[0x0][0x27c], PT ;  /* 0x00009f008e007a0c */ /* 0x000fe40003f46270 */
[----:B------:R1:W5:Y:S04]  /*8c30*/  @!P0 LD.E.64 R20, [R12.64] ;  /* 0x0000000a0c148980 */ /* 0x000368000c101b00 */
[----:B------:R2:W5:Y:S01]  /*8c40*/  @!P0 LD.E.64 R8, [R10.64] ;  /* 0x0000000a0a088980 */ /* 0x000562000c101b00 */
[----:B----4-:R-:W-:-:S05]  /*8c50*/  @!P3 IADD3 R14, P0, R4, R36, RZ ;  /* 0x00000024040eb210 */ /* 0x010fca0007f1e0ff */
[----:B------:R-:W-:-:S05]  /*8c60*/  @!P3 IMAD.X R15, R5, 0x1, R35, P0 ;  /* 0x00000001050fb824 */ /* 0x000fca00000e0623 */
[----:B------:R3:W5:Y:S01]  /*8c70*/  @!P3 LD.E.64 R22, [R14.64] ;  /* 0x0000000a0e16b980 */ /* 0x000762000c101b00 */
[----:B-1----:R-:W-:Y:S01]  /*8c80*/  @!P3 IADD3 R12, P0, R2, R36, RZ ;  /* 0x00000024020cb210 */ /* 0x002fe20007f1e0ff */
[----:B--2---:R-:W-:-:S04]  /*8c90*/  CS2R R10, SRZ ;  /* 0x00000000000a7805 */ /* 0x004fc8000001ff00 */
[----:B------:R-:W-:Y:S01]  /*8ca0*/  @!P3 IMAD.X R13, R3, 0x1, R35, P0 ;  /* 0x00000001030db824 */ /* 0x000fe200000e0623 */
[----:B------:R-:W-:-:S04]  /*8cb0*/  @!P2 IADD3 R16, P0, R4, R33, RZ ;  /* 0x000000210410a210 */ /* 0x000fc80007f1e0ff */
[----:B------:R1:W5:Y:S01]  /*8cc0*/  @!P3 LD.E.64 R10, [R12.64] ;  /* 0x0000000a0c0ab980 */ /* 0x000362000c101b00 */
[----:B------:R-:W-:Y:S01]  /*8cd0*/  ISETP.GE.AND P3, PT, R105, c[0x0][0x27c], PT ;  /* 0x00009f0069007a0c */ /* 0x000fe20003f66270 */
[--C-:B------:R-:W-:Y:S01]  /*8ce0*/  @!P2 IMAD.X R17, R5, 0x1, R31.reuse, P0 ;  /* 0x000000010511a824 */ /* 0x100fe200000e061f */
[----:B---3--:R-:W-:Y:S02]  /*8cf0*/  @!P2 IADD3 R14, P0, R2, R33, RZ ;  /* 0x00000021020ea210 */ /* 0x008fe40007f1e0ff */
[----:B------:R-:W-:Y:S02]  /*8d00*/  ISETP.GE.AND P1, PT, R141, c[0x0][0x27c], PT ;  /* 0x00009f008d007a0c */ /* 0x000fe40003f26270 */
[----:B------:R2:W5:Y:S01]  /*8d10*/  @!P2 LD.E.64 R24, [R16.64] ;  /* 0x0000000a1018a980 */ /* 0x000562000c101b00 */
[----:B------:R-:W-:Y:S01]  /*8d20*/  @!P2 IMAD.X R15, R3, 0x1, R31, P0 ;  /* 0x00000001030fa824 */ /* 0x000fe200000e061f */
[----:B-1----:R-:W-:-:S06]  /*8d30*/  CS2R R12, SRZ ;  /* 0x00000000000c7805 */ /* 0x002fcc000001ff00 */
[----:B------:R1:W5:Y:S01]  /*8d40*/  @!P2 LD.E.64 R12, [R14.64] ;  /* 0x0000000a0e0ca980 */ /* 0x000362000c101b00 */
[----:B--2---:R-:W-:Y:S01]  /*8d50*/  CS2R R16, SRZ ;  /* 0x0000000000107805 */ /* 0x004fe2000001ff00 */
[----:B-1----:R-:W-:-:S05]  /*8d60*/  @!P3 IADD3 R14, P0, R4, R30, RZ ;  /* 0x0000001e040eb210 */ /* 0x002fca0007f1e0ff */
[----:B------:R-:W-:Y:S01]  /*8d70*/  @!P3 IMAD.X R15, R5, 0x1, R32, P0 ;  /* 0x00000001050fb824 */ /* 0x000fe200000e0620 */
[----:B------:R-:W-:-:S04]  /*8d80*/  @!P3 IADD3 R30, P0, R2, R30, RZ ;  /* 0x0000001e021eb210 */ /* 0x000fc80007f1e0ff */
[----:B------:R1:W5:Y:S01]  /*8d90*/  @!P3 LD.E.64 R26, [R14.64] ;  /* 0x0000000a0e1ab980 */ /* 0x000362000c101b00 */
[----:B------:R-:W-:Y:S01]  /*8da0*/  @!P3 IMAD.X R31, R3, 0x1, R32, P0 ;  /* 0x00000001031fb824 */ /* 0x000fe200000e0620 */
[----:B------:R-:W-:-:S05]  /*8db0*/  @!P1 IADD3 R4, P0, R4, R28, RZ ;  /* 0x0000001c04049210 */ /* 0x000fca0007f1e0ff */
[----:B------:R-:W-:Y:S01]  /*8dc0*/  @!P1 IMAD.X R5, R5, 0x1, R0, P0 ;  /* 0x0000000105059824 */ /* 0x000fe200000e0600 */
[----:B------:R-:W-:Y:S02]  /*8dd0*/  @!P1 IADD3 R2, P0, R2, R28, RZ ;  /* 0x0000001c02029210 */ /* 0x000fe40007f1e0ff */
[----:B------:R-:W-:-:S03]  /*8de0*/  CS2R R28, SRZ ;  /* 0x00000000001c7805 */ /* 0x000fc6000001ff00 */
[----:B------:R-:W-:-:S03]  /*8df0*/  @!P1 IMAD.X R3, R3, 0x1, R0, P0 ;  /* 0x0000000103039824 */ /* 0x000fc600000e0600 */
[----:B------:R2:W5:Y:S04]  /*8e00*/  @!P1 LD.E.64 R28, [R4.64] ;  /* 0x0000000a041c9980 */ /* 0x000568000c101b00 */
[----:B------:R2:W5:Y:S01]  /*8e10*/  @!P1 LD.E.64 R16, [R2.64] ;  /* 0x0000000a02109980 */ /* 0x000562000c101b00 */
[----:B-1----:R-:W-:-:S06]  /*8e20*/  CS2R R14, SRZ ;  /* 0x00000000000e7805 */ /* 0x002fcc000001ff00 */
[----:B------:R2:W5:Y:S02]  /*8e30*/  @!P3 LD.E.64 R14, [R30.64] ;  /* 0x0000000a1e0eb980 */ /* 0x000564000c101b00 */
.L_x_227:
[----:B-12-4-:R-:W-:Y:S05]  /*8e40*/  BSYNC B0 ;  /* 0x0000000000007941 */ /* 0x016fea0003800000 */
.L_x_226:
[--C-:B-----5:R-:W-:Y:S01]  /*8e50*/  IMAD.MOV.U32 R39, RZ, RZ, R27.reuse ;  /* 0x000000ffff277224 */ /* 0x120fe200078e001b */
[--C-:B------:R-:W-:Y:S01]  /*8e60*/  SHF.R.U64 R37, R26, 0x10, R27.reuse ;  /* 0x000000101a257819 */ /* 0x100fe2000000121b */
[----:B------:R-:W-:Y:S01]  /*8e70*/  IMAD.MOV.U32 R52, RZ, RZ, R20 ;  /* 0x000000ffff347224 */ /* 0x000fe200078e0014 */
[----:B------:R-:W-:Y:S01]  /*8e80*/  SHF.R.U32.HI R33, RZ, 0x10, R27 ;  /* 0x00000010ff217819 */ /* 0x000fe2000001161b */
[----:B------:R-:W-:Y:S01]  /*8e90*/  IMAD.MOV.U32 R27, RZ, RZ, R8 ;  /* 0x000000ffff1b7224 */ /* 0x000fe200078e0008 */
[----:B------:R-:W-:Y:S01]  /*8ea0*/  SHF.R.U64 R45, R22, 0x10, R23 ;  /* 0x00000010162d7819 */ /* 0x000fe20000001217 */
[----:B------:R-:W-:Y:S01]  /*8eb0*/  IMAD.MOV.U32 R48, RZ, RZ, R22 ;  /* 0x000000ffff307224 */ /* 0x000fe200078e0016 */
[----:B------:R-:W-:Y:S01]  /*8ec0*/  SHF.R.U64 R41, R24, 0x10, R25 ;  /* 0x0000001018297819 */ /* 0x000fe20000001219 */
[----:B------:R-:W-:Y:S01]  /*8ed0*/  IMAD.MOV.U32 R44, RZ, RZ, R24 ;  /* 0x000000ffff2c7224 */ /* 0x000fe200078e0018 */
[----:B------:R-:W-:Y:S01]  /*8ee0*/  SHF.R.U32.HI R50, RZ, 0x10, R19 ;  /* 0x00000010ff327819 */ /* 0x000fe20000011613 */
[----:B------:R-:W-:Y:S01]  /*8ef0*/  IMAD.MOV.U32 R22, RZ, RZ, R11 ;  /* 0x000000ffff167224 */ /* 0x000fe200078e000b */
[----:B------:R-:W-:Y:S01]  /*8f00*/  SHF.R.U64 R24, R8, 0x10, R9 ;  /* 0x0000001008187819 */ /* 0x000fe20000001209 */
[--C-:B------:R-:W-:Y:S01]  /*8f10*/  IMAD.MOV.U32 R47, RZ, RZ, R23.reuse ;  /* 0x000000ffff2f7224 */ /* 0x100fe200078e0017 */
[----:B------:R-:W-:Y:S01]  /*8f20*/  PRMT R27, R27, 0x5410, R52 ;  /* 0x000054101b1b7816 */ /* 0x000fe20000000034 */
[----:B------:R-:W-:Y:S01]  /*8f30*/  IMAD.MOV.U32 R36, RZ, RZ, R28 ;  /* 0x000000ffff247224 */ /* 0x000fe200078e001c */
[----:B------:R-:W-:Y:S01]  /*8f40*/  SHF.R.U32.HI R42, RZ, 0x10, R23 ;  /* 0x00000010ff2a7819 */ /* 0x000fe20000011617 */
[----:B------:R-:W-:Y:S01]  /*8f50*/  IMAD.MOV.U32 R23, RZ, RZ, R10 ;  /* 0x000000ffff177224 */ /* 0x000fe200078e000a */
[----:B------:R-:W-:Y:S01]  /*8f60*/  PRMT R24, R24, 0x5410, R50 ;  /* 0x0000541018187816 */ /* 0x000fe20000000032 */
[----:B------:R-:W-:Y:S01]  /*8f70*/  IMAD.MOV.U32 R31, RZ, RZ, R6 ;  /* 0x000000ffff1f7224 */ /* 0x000fe200078e0006 */
[----:B------:R-:W-:Y:S01]  /*8f80*/  PRMT R22, R22, 0x5410, R27 ;  /* 0x0000541016167816 */ /* 0x000fe2000000001b */
[----:B------:R-:W-:Y:S01]  /*8f90*/  IMAD.MOV.U32 R30, RZ, RZ, R7 ;  /* 0x000000ffff1e7224 */ /* 0x000fe200078e0007 */
[----:B------:R-:W-:Y:S01]  /*8fa0*/  SHF.R.U64 R2, R10, 0x10, R11 ;  /* 0x000000100a027819 */ /* 0x000fe2000000120b */
[----:B------:R-:W-:Y:S01]  /*8fb0*/  IMAD.MOV.U32 R54, RZ, RZ, R19 ;  /* 0x000000ffff367224 */ /* 0x000fe200078e0013 */
[--C-:B------:R-:W-:Y:S01]  /*8fc0*/  PRMT R23, R23, 0x5410, R24.reuse ;  /* 0x0000541017177816 */ /* 0x100fe20000000018 */
[----:B------:R-:W-:Y:S01]  /*8fd0*/  IMAD.MOV.U32 R51, RZ, RZ, R21 ;  /* 0x000000ffff337224 */ /* 0x000fe200078e0015 */
[----:B------:R-:W-:Y:S01]  /*8fe0*/  PRMT R24, R22, 0x7610, R24 ;  /* 0x0000761016187816 */ /* 0x000fe20000000018 */
[--C-:B------:R-:W-:Y:S01]  /*8ff0*/  IMAD.MOV.U32 R35, RZ, RZ, R29.reuse ;  /* 0x000000ffff237224 */ /* 0x100fe200078e001d */
[----:B------:R-:W-:Y:S01]  /*9000*/  PRMT R22, R2, 0x7610, R22 ;  /* 0x0000761002167816 */ /* 0x000fe20000000016 */
[----:B------:R-:W-:Y:S01]  /*9010*/  IMAD R2, R237, -0x80, R34 ;  /* 0xffffff80ed027824 */ /* 0x000fe200078e0222 */
[----:B------:R-:W-:Y:S01]  /*9020*/  SHF.R.U64 R32, R28, 0x10, R29 ;  /* 0x000000101c207819 */ /* 0x000fe2000000121d */
[----:B------:R-:W-:Y:S01]  /*9030*/  IMAD.MOV.U32 R43, RZ, RZ, R25 ;  /* 0x000000ffff2b7224 */ /* 0x000fe200078e0019 */
[----:B------:R-:W-:Y:S01]  /*9040*/  SHF.R.U64 R28, R6, 0x10, R7 ;  /* 0x00000010061c7819 */ /* 0x000fe20000001207 */
[----:B------:R-:W-:Y:S01]  /*9050*/  IMAD.MOV.U32 R6, RZ, RZ, R16 ;  /* 0x000000ffff067224 */ /* 0x000fe200078e0010 */
[----:B------:R-:W-:Y:S01]  /*9060*/  SHF.R.U64 R3, R16, 0x10, R17 ;  /* 0x0000001010037819 */ /* 0x000fe20000001211 */
[----:B------:R-:W-:Y:S01]  /*9070*/  IMAD.MOV.U32 R40, RZ, RZ, R26 ;  /* 0x000000ffff287224 */ /* 0x000fe200078e001a */
[----:B------:R-:W-:Y:S01]  /*9080*/  IMNMX R16, R2, 0x80, PT ;  /* 0x0000008002107817 */ /* 0x000fe20003800200 */
[----:B------:R-:W-:Y:S01]  /*9090*/  IMAD.MOV.U32 R55, RZ, RZ, R18 ;  /* 0x000000ffff377224 */ /* 0x000fe200078e0012 */
[----:B------:R-:W-:Y:S01]  /*90a0*/  SHF.R.U64 R53, R18, 0x10, R19 ;  /* 0x0000001012357819 */ /* 0x000fe20000001213 */
[----:B------:R-:W-:Y:S01]  /*90b0*/  IMAD.MOV.U32 R19, RZ, RZ, R13 ;  /* 0x000000ffff137224 */ /* 0x000fe200078e000d */
[----:B------:R-:W-:Y:S01]  /*90c0*/  ISETP.GE.AND P0, PT, R209, R16, PT ;  /* 0x00000010d100720c */ /* 0x000fe20003f06270 */
[----:B------:R-:W-:Y:S01]  /*90d0*/  IMAD.MOV.U32 R26, RZ, RZ, R9 ;  /* 0x000000ffff1a7224 */ /* 0x000fe200078e0009 */
[----:B------:R-:W-:Y:S01]  /*90e0*/  SHF.R.U32.HI R38, RZ, 0x10, R25 ;  /* 0x00000010ff267819 */ /* 0x000fe20000011619 */
[----:B------:R-:W-:Y:S01]  /*90f0*/  IMAD.MOV.U32 R10, RZ, RZ, R14 ;  /* 0x000000ffff0a7224 */ /* 0x000fe200078e000e */
[----:B------:R-:W-:Y:S01]  /*9100*/  SHF.R.U32.HI R29, RZ, 0x10, R29 ;  /* 0x00000010ff1d7819 */ /* 0x000fe2000001161d */
[----:B------:R-:W-:Y:S01]  /*9110*/  IMAD.MOV.U32 R5, RZ, RZ, R17 ;  /* 0x000000ffff057224 */ /* 0x000fe200078e0011 */
[----:B------:R-:W-:Y:S01]  /*9120*/  SHF.R.U32.HI R46, RZ, 0x10, R21 ;  /* 0x00000010ff2e7819 */ /* 0x000fe20000011615 */
[----:B------:R-:W-:-:S04]  /*9130*/  DEPBAR.LE SB0, 0x1 ;  /* 0x000080400000791a */ /* 0x000fc80000000000 */
[----:B------:R-:W-:Y:S01]  /*9140*/  SHF.R.U32.HI R25, RZ, 0x10, R7 ;  /* 0x00000010ff197819 */ /* 0x000fe20000011607 */
[----:B------:R-:W-:Y:S01]  /*9150*/  BSSY B1, `(.L_x_228) ;  /* 0x0000125000017945 */ /* 0x000fe20003800000 */
[----:B------:R-:W-:Y:S02]  /*9160*/  PRMT R30, R30, 0x5410, R45 ;  /* 0x000054101e1e7816 */ /* 0x000fe4000000002d */
[----:B------:R-:W-:Y:S01]  /*9170*/  SHF.R.U64 R49, R20, 0x10, R21 ;  /* 0x0000001014317819 */ /* 0x000fe20000001215 */
[----:B------:R-:W-:Y:S01]  /*9180*/  IMAD.MOV.U32 R20, RZ, RZ, R12 ;  /* 0x000000ffff147224 */ /* 0x000fe200078e000c */
[----:B------:R-:W-:Y:S01]  /*9190*/  SHF.R.U32.HI R21, RZ, 0x10, R9 ;  /* 0x00000010ff157819 */ /* 0x000fe20000011609 */
[----:B------:R-:W-:Y:S01]  /*91a0*/  IMAD.MOV.U32 R9, RZ, RZ, R15 ;  /* 0x000000ffff097224 */ /* 0x000fe200078e000f */
[----:B------:R-:W-:Y:S02]  /*91b0*/  PRMT R29, R29, 0x5410, R51 ;  /* 0x000054101d1d7816 */ /* 0x000fe40000000033 */
[----:B------:R-:W-:-:S02]  /*91c0*/  PRMT R35, R35, 0x5410, R41 ;  /* 0x0000541023237816 */ /* 0x000fc40000000029 */
[----:B------:R-:W-:Y:S02]  /*91d0*/  SHF.R.U32.HI R18, RZ, 0x10, R11 ;  /* 0x00000010ff127819 */ /* 0x000fe4000001160b */
[----:B------:R-:W-:Y:S02]  /*91e0*/  PRMT R25, R25, 0x5410, R54 ;  /* 0x0000541019197816 */ /* 0x000fe40000000036 */
[----:B------:R-:W-:Y:S02]  /*91f0*/  PRMT R28, R28, 0x5410, R46 ;  /* 0x000054101c1c7816 */ /* 0x000fe4000000002e */
[----:B------:R-:W-:Y:S02]  /*9200*/  PRMT R31, R31, 0x5410, R48 ;  /* 0x000054101f1f7816 */ /* 0x000fe40000000030 */
[----:B------:R-:W-:Y:S02]  /*9210*/  PRMT R33, R33, 0x5410, R47 ;  /* 0x0000541021217816 */ /* 0x000fe4000000002f */
[----:B------:R-:W-:-:S02]  /*9220*/  PRMT R32, R32, 0x5410, R42 ;  /* 0x0000541020207816 */ /* 0x000fc4000000002a */
[----:B------:R-:W-:Y:S02]  /*9230*/  PRMT R19, R19, 0x5410, R30 ;  /* 0x0000541013137816 */ /* 0x000fe4000000001e */
[--C-:B------:R-:W-:Y:S02]  /*9240*/  SHF.R.U64 R11, R12, 0x10, R13.reuse ;  /* 0x000000100c0b7819 */ /* 0x100fe4000000120d */
[----:B------:R-:W-:Y:S02]  /*9250*/  SHF.R.U32.HI R8, RZ, 0x10, R13 ;  /* 0x00000010ff087819 */ /* 0x000fe4000001160d */
[--C-:B------:R-:W-:Y:S02]  /*9260*/  SHF.R.U64 R7, R14, 0x10, R15.reuse ;  /* 0x000000100e077819 */ /* 0x100fe4000000120f */
[----:B------:R-:W-:Y:S02]  /*9270*/  SHF.R.U32.HI R4, RZ, 0x10, R15 ;  /* 0x00000010ff047819 */ /* 0x000fe4000001160f */
[----:B------:R-:W-:-:S02]  /*9280*/  SHF.R.U32.HI R0, RZ, 0x10, R17 ;  /* 0x00000010ff007819 */ /* 0x000fc40000011611 */
[----:B------:R-:W-:Y:S02]  /*9290*/  PRMT R38, R38, 0x5410, R40 ;  /* 0x0000541026267816 */ /* 0x000fe40000000028 */
[----:B------:R-:W-:Y:S02]  /*92a0*/  PRMT R40, R29, 0x5410, R35 ;  /* 0x000054101d287816 */ /* 0x000fe40000000023 */
[----:B------:R-:W-:Y:S02]  /*92b0*/  PRMT R39, R33, 0x5410, R39 ;  /* 0x0000541021277816 */ /* 0x000fe40000000027 */
[----:B------:R-:W-:Y:S02]  /*92c0*/  PRMT R35, R32, 0x7610, R35 ;  /* 0x0000761020237816 */ /* 0x000fe40000000023 */
[----:B------:R-:W-:Y:S02]  /*92d0*/  PRMT R17, R31, 0x5410, R28 ;  /* 0x000054101f117816 */ /* 0x000fe4000000001c */
[----:B------:R-:W-:-:S02]  /*92e0*/  PRMT R18, R18, 0x5410, R25 ;  /* 0x0000541012127816 */ /* 0x000fc40000000019 */
        /* <DEDUP_REMOVED lines=14> */
[----:B------:R-:W-:Y:S01]  /*93d0*/  PRMT R33, R3, 0x7610, R33 ;  /* 0x0000761003217816 */ /* 0x000fe20000000021 */
[----:B------:R-:W-:Y:S06]  /*93e0*/  BAR.SYNC.DEFER_BLOCKING 0x0 ;  /* 0x0000000000007b1d */ /* 0x000fec0000010000 */
[----:B------:R-:W-:Y:S05]  /*93f0*/  @P0 BRA `(.L_x_229) ;  /* 0x00000fa000000947 */ /* 0x000fea0003800000 */
[----:B------:R-:W-:Y:S01]  /*9400*/  ISETP.GE.AND P0, PT, R106, c[0x0][0x27c], PT ;  /* 0x00009f006a007a0c */ /* 0x000fe20003f06270 */
[----:B------:R-:W-:-:S12]  /*9410*/  BSSY B0, `(.L_x_230) ;  /* 0x0000028000007945 */ /* 0x000fd80003800000 */
[----:B------:R-:W-:Y:S05]  /*9420*/  @P0 BRA `(.L_x_231) ;  /* 0x0000026000000947 */ /* 0x000fea0003800000 */
[----:B------:R-:W1:Y:S01]  /*9430*/  LDS.128 R4, [R200+0xc000] ;  /* 0x00c00000c8047984 */ /* 0x000e620000000c00 */
[--C-:B------:R-:W-:Y:S02]  /*9440*/  HADD2.F32 R9, -RZ, R17.reuse.H0_H0 ;  /* 0x20000011ff097230 */ /* 0x100fe40000004100 */
[----:B------:R-:W-:Y:S02]  /*9450*/  HADD2.F32 R0, -RZ, R17.H1_H1 ;  /* 0x30000011ff007230 */ /* 0x000fe40000004100 */
[----:B------:R-:W-:Y:S02]  /*9460*/  HADD2.F32 R3, -RZ, R21.H1_H1 ;  /* 0x30000015ff037230 */ /* 0x000fe40000004100 */
[----:B------:R-:W-:Y:S02]  /*9470*/  HADD2.F32 R2, -RZ, R20.H1_H1 ;  /* 0x30000014ff027230 */ /* 0x000fe40000004100 */
[--C-:B-1----:R-:W-:Y:S02]  /*9480*/  HADD2.F32 R10, -RZ, R4.reuse.H0_H0 ;  /* 0x20000004ff0a7230 */ /* 0x102fe40000004100 */
[----:B------:R-:W-:-:S02]  /*9490*/  HADD2.F32 R8, -RZ, R4.H1_H1 ;  /* 0x30000004ff087230 */ /* 0x000fc40000004100 */
[--C-:B------:R-:W-:Y:S01]  /*94a0*/  HADD2.F32 R4, -RZ, R5.reuse.H0_H0 ;  /* 0x20000005ff047230 */ /* 0x100fe20000004100 */
[-C--:B------:R-:W-:Y:S01]  /*94b0*/  FMUL.FTZ R13, R10, R9.reuse ;  /* 0x000000090a0d7220 */ /* 0x080fe20000410000 */
[----:B------:R-:W-:Y:S01]  /*94c0*/  HADD2.F32 R5, -RZ, R5.H1_H1 ;  /* 0x30000005ff057230 */ /* 0x000fe20000004100 */
[----:B------:R-:W-:Y:S01]  /*94d0*/  FMUL.FTZ R14, R8, R9 ;  /* 0x00000009080e7220 */ /* 0x000fe20000410000 */
[--C-:B------:R-:W-:Y:S02]  /*94e0*/  HADD2.F32 R12, -RZ, R6.reuse.H0_H0 ;  /* 0x20000006ff0c7230 */ /* 0x100fe40000004100 */
[----:B------:R-:W-:Y:S01]  /*94f0*/  HADD2.F32 R11, -RZ, R6.H1_H1 ;  /* 0x30000006ff0b7230 */ /* 0x000fe20000004100 */
[-C--:B------:R-:W-:Y:S01]  /*9500*/  FMUL.FTZ R9, R5, R0.reuse ;  /* 0x0000000005097220 */ /* 0x080fe20000410000 */
[--C-:B------:R-:W-:Y:S01]  /*9510*/  HADD2.F32 R6, -RZ, R7.reuse.H0_H0 ;  /* 0x20000007ff067230 */ /* 0x100fe20000004100 */
[----:B------:R-:W-:Y:S01]  /*9520*/  FMUL.FTZ R0, R4, R0 ;  /* 0x0000000004007220 */ /* 0x000fe20000410000 */
[----:B------:R-:W-:Y:S01]  /*9530*/  HADD2.F32 R7, -RZ, R7.H1_H1 ;  /* 0x30000007ff077230 */ /* 0x000fe20000004100 */
[----:B------:R-:W-:-:S02]  /*9540*/  FFMA.FTZ R15, R10, R3, -R14 ;  /* 0x000000030a0f7223 */ /* 0x000fc4000001080e */
[----:B------:R-:W-:Y:S01]  /*9550*/  FFMA.FTZ R14, R8, R3, R13 ;  /* 0x00000003080e7223 */ /* 0x000fe2000001000d */
[----:B------:R-:W-:Y:S01]  /*9560*/  HADD2.F32 R3, -RZ, R25.H1_H1 ;  /* 0x30000019ff037230 */ /* 0x000fe20000004100 */
[-C--:B------:R-:W-:Y:S01]  /*9570*/  FFMA.FTZ R13, R4, R2.reuse, -R9 ;  /* 0x00000002040d7223 */ /* 0x080fe20000010809 */
[----:B------:R-:W-:Y:S01]  /*9580*/  HADD2.F32 R4, -RZ, R19.H1_H1 ;  /* 0x30000013ff047230 */ /* 0x000fe20000004100 */
[----:B------:R-:W-:Y:S01]  /*9590*/  FFMA.FTZ R10, R5, R2, R0 ;  /* 0x00000002050a7223 */ /* 0x000fe20000010000 */
[----:B------:R-:W-:Y:S02]  /*95a0*/  HADD2.F32 R0, -RZ, R18.H1_H1 ;  /* 0x30000012ff007230 */ /* 0x000fe40000004100 */
[----:B------:R-:W-:Y:S01]  /*95b0*/  HADD2.F32 R2, -RZ, R24.H1_H1 ;  /* 0x30000018ff027230 */ /* 0x000fe20000004100 */
[----:B------:R-:W-:Y:S02]  /*95c0*/  FMUL.FTZ R9, R11, R4 ;  /* 0x000000040b097220 */ /* 0x000fe40000410000 */
[----:B------:R-:W-:-:S02]  /*95d0*/  FMUL.FTZ R8, R7, R0 ;  /* 0x0000000007087220 */ /* 0x000fc40000410000 */
[----:B------:R-:W-:Y:S02]  /*95e0*/  FMUL.FTZ R4, R12, R4 ;  /* 0x000000040c047220 */ /* 0x000fe40000410000 */
[----:B------:R-:W-:Y:S02]  /*95f0*/  FMUL.FTZ R5, R6, R0 ;  /* 0x0000000006057220 */ /* 0x000fe40000410000 */
[-C--:B------:R-:W-:Y:S02]  /*9600*/  FFMA.FTZ R9, R12, R3.reuse, -R9 ;  /* 0x000000030c097223 */ /* 0x080fe40000010809 */
[-C--:B------:R-:W-:Y:S02]  /*9610*/  FFMA.FTZ R0, R6, R2.reuse, -R8 ;  /* 0x0000000206007223 */ /* 0x080fe40000010808 */
[----:B------:R-:W-:Y:S01]  /*9620*/  FFMA.FTZ R3, R11, R3, R4 ;  /* 0x000000030b037223 */ /* 0x000fe20000010004 */
[----:B------:R-:W-:Y:S01]  /*9630*/  F2FP.PACK_AB R4, R14, R15 ;  /* 0x0000000f0e04723e */ /* 0x000fe200000000ff */
[----:B------:R-:W-:Y:S01]  /*9640*/  FFMA.FTZ R2, R7, R2, R5 ;  /* 0x0000000207027223 */ /* 0x000fe20000010005 */
[----:B------:R-:W-:-:S02]  /*9650*/  F2FP.PACK_AB R5, R10, R13 ;  /* 0x0000000d0a05723e */ /* 0x000fc400000000ff */
[----:B------:R-:W-:Y:S02]  /*9660*/  F2FP.PACK_AB R6, R3, R9 ;  /* 0x000000090306723e */ /* 0x000fe400000000ff */
[----:B------:R-:W-:-:S05]  /*9670*/  F2FP.PACK_AB R7, R2, R0 ;  /* 0x000000000207723e */ /* 0x000fca00000000ff */
[----:B------:R1:W-:Y:S02]  /*9680*/  STS.128 [R200+0xc000], R4 ;  /* 0x00c00004c8007388 */ /* 0x0003e40000000c00 */
.L_x_231:
[----:B------:R-:W-:Y:S05]  /*9690*/  BSYNC B0 ;  /* 0x0000000000007941 */ /* 0x000fea0003800000 */
.L_x_230:
[----:B------:R-:W-:Y:S01]  /*96a0*/  ISETP.GE.AND P0, PT, R143, c[0x0][0x27c], PT ;  /* 0x00009f008f007a0c */ /* 0x000fe20003f06270 */
[----:B------:R-:W-:-:S12]  /*96b0*/  BSSY B0, `(.L_x_232) ;  /* 0x0000028000007945 */ /* 0x000fd80003800000 */
[----:B------:R-:W-:Y:S05]  /*96c0*/  @P0 BRA `(.L_x_233) ;  /* 0x0000026000000947 */ /* 0x000fea0003800000 */
[----:B-1----:R-:W1:Y:S01]  /*96d0*/  LDS.128 R4, [R201+0xc000] ;  /* 0x00c00000c9047984 */ /* 0x002e620000000c00 */
[----:B------:R-:W-:Y:S02]  /*96e0*/  HADD2.F32 R9, -RZ, R22.H1_H1 ;  /* 0x30000016ff097230 */ /* 0x000fe40000004100 */
        /* <DEDUP_REMOVED lines=19> */
[----:B------:R-:W-:Y:S01]  /*9820*/  HADD2.F32 R4, -RZ, R26.H0_H0 ;  /* 0x2000001aff047230 */ /* 0x000fe20000004100 */
[----:B------:R-:W-:Y:S01]  /*9830*/  FFMA.FTZ R10, R5, R2, R0 ;  /* 0x00000002050a7223 */ /* 0x000fe20000010000 */
[----:B------:R-:W-:Y:S02]  /*9840*/  HADD2.F32 R0, -RZ, R21.H0_H0 ;  /* 0x20000015ff007230 */ /* 0x000fe40000004100 */
        /* <DEDUP_REMOVED lines=14> */
.L_x_233:
[----:B------:R-:W-:Y:S05]  /*9930*/  BSYNC B0 ;  /* 0x0000000000007941 */ /* 0x000fea0003800000 */
.L_x_232:
[----:B------:R-:W-:Y:S01]  /*9940*/  ISETP.GE.AND P0, PT, R140, c[0x0][0x27c], PT ;  /* 0x00009f008c007a0c */ /* 0x000fe20003f06270 */
[----:B------:R-:W-:-:S12]  /*9950*/  BSSY B0, `(.L_x_234) ;  /* 0x0000028000007945 */ /* 0x000fd80003800000 */
[----:B------:R-:W-:Y:S05]  /*9960*/  @P0 BRA `(.L_x_235) ;  /* 0x0000026000000947 */ /* 0x000fea0003800000 */
[----:B-1----:R-:W1:Y:S01]  /*9970*/  LDS.128 R4, [R200+0x10000] ;  /* 0x01000000c8047984 */ /* 0x002e620000000c00 */
[----:B------:R-:W-:Y:S02]  /*9980*/  HADD2.F32 R9, -RZ, R23.H0_H0 ;  /* 0x20000017ff097230 */ /* 0x000fe40000004100 */
[----:B------:R-:W-:Y:S02]  /*9990*/  HADD2.F32 R0, -RZ, R22.H0_H0 ;  /* 0x20000016ff007230 */ /* 0x000fe40000004100 */
        /* <DEDUP_REMOVED lines=35> */
.L_x_235:
[----:B------:R-:W-:Y:S05]  /*9bd0*/  BSYNC B0 ;  /* 0x0000000000007941 */ /* 0x000fea0003800000 */
.L_x_234:
        /* <DEDUP_REMOVED lines=27> */
[----:B------:R-:W-:Y:S01]  /*9d90*/  HADD2.F32 R2, -RZ, R38.H0_H0 ;  /* 0x20000026ff027230 */ /* 0x000fe20000004100 */
        /* <DEDUP_REMOVED lines=13> */
.L_x_237:
[----:B------:R-:W-:Y:S05]  /*9e70*/  BSYNC B0 ;  /* 0x0000000000007941 */ /* 0x000fea0003800000 */
.L_x_236:
[----:B------:R-:W-:Y:S01]  /*9e80*/  ISETP.GE.AND P0, PT, R105, c[0x0][0x27c], PT ;  /* 0x00009f0069007a0c */ /* 0x000fe20003f06270 */
[----:B------:R-:W-:-:S12]  /*9e90*/  BSSY B0, `(.L_x_238) ;  /* 0x0000028000007945 */ /* 0x000fd80003800000 */
[----:B------:R-:W-:Y:S05]  /*9ea0*/  @P0 BRA `(.L_x_239) ;  /* 0x0000026000000947 */ /* 0x000fea0003800000 */
[----:B-1----:R-:W1:Y:S01]  /*9eb0*/  LDS.128 R4, [R200+0x14000] ;  /* 0x01400000c8047984 */ /* 0x002e620000000c00 */
[----:B------:R-:W-:Y:S02]  /*9ec0*/  HADD2.F32 R9, -RZ, R28.H0_H0 ;  /* 0x2000001cff097230 */ /* 0x000fe40000004100 */
[----:B------:R-:W-:Y:S02]  /*9ed0*/  HADD2.F32 R0, -RZ, R29.H0_H0 ;  /* 0x2000001dff007230 */ /* 0x000fe40000004100 */
[----:B------:R-:W-:Y:S02]  /*9ee0*/  HADD2.F32 R3, -RZ, R38.H1_H1 ;  /* 0x30000026ff037230 */ /* 0x000fe40000004100 */
[----:B------:R-:W-:Y:S02]  /*9ef0*/  HADD2.F32 R2, -RZ, R37.H0_H0 ;  /* 0x20000025ff027230 */ /* 0x000fe40000004100 */
        /* <DEDUP_REMOVED lines=33> */
.L_x_239:
[----:B------:R-:W-:Y:S05]  /*a110*/  BSYNC B0 ;  /* 0x0000000000007941 */ /* 0x000fea0003800000 */
.L_x_238:
[----:B------:R-:W-:-:S13]  /*a120*/  ISETP.GE.AND P0, PT, R141, c[0x0][0x27c], PT ;  /* 0x00009f008d007a0c */ /* 0x000fda0003f06270 */
[----:B------:R-:W-:Y:S05]  /*a130*/  @P0 BRA `(.L_x_229) ;  /* 0x0000026000000947 */ /* 0x000fea0003800000 */
[----:B-1----:R-:W1:Y:S01]  /*a140*/  LDS.128 R4, [R201+0x14000] ;  /* 0x01400000c9047984 */ /* 0x002e620000000c00 */
[----:B------:R-:W-:Y:S02]  /*a150*/  HADD2.F32 R9, -RZ, R32.H0_H0 ;  /* 0x20000020ff097230 */ /* 0x000fe40000004100 */
[----:B------:R-:W-:Y:S02]  /*a160*/  HADD2.F32 R0, -RZ, R33.H0_H0 ;  /* 0x20000021ff007230 */ /* 0x000fe40000004100 */
[----:B------:R-:W-:Y:S02]  /*a170*/  HADD2.F32 R3, -RZ, R36.H0_H0 ;  /* 0x20000024ff037230 */ /* 0x000fe40000004100 */
        /* <DEDUP_REMOVED lines=17> */
[--C-:B------:R-:W-:Y:S01]  /*a290*/  HADD2.F32 R4, -RZ, R34.reuse.H1_H1 ;  /* 0x30000022ff047230 */ /* 0x100fe20000004100 */
        /* <DEDUP_REMOVED lines=16> */
.L_x_229:
[----:B------:R-:W-:Y:S05]  /*a3a0*/  BSYNC B1 ;  /* 0x0000000000017941 */ /* 0x000fea0003800000 */
.L_x_228:
[----:B------:R-:W-:-:S04]  /*a3b0*/  IADD3 R0, R209, 0x40, RZ ;  /* 0x00000040d1007810 */ /* 0x000fc80007ffe0ff */
[----:B------:R-:W-:-:S13]  /*a3c0*/  ISETP.GE.AND P0, PT, R0, R16, PT ;  /* 0x000000100000720c */ /* 0x000fda0003f06270 */
[----:B------:R-:W-:Y:S05]  /*a3d0*/  @P0 BRA `(.L_x_240) ;  /* 0x00003b9000000947 */ /* 0x000fea0003800000 */
[----:B------:R-:W-:Y:S01]  /*a3e0*/  ISETP.GE.AND P0, PT, R106, c[0x0][0x27c], PT ;  /* 0x00009f006a007a0c */ /* 0x000fe20003f06270 */
[----:B------:R-:W-:-:S12]  /*a3f0*/  BSSY B0, `(.L_x_241) ;  /* 0x0000028000007945 */ /* 0x000fd80003800000 */
[----:B------:R-:W-:Y:S05]  /*a400*/  @P0 BRA `(.L_x_242) ;  /* 0x0000026000000947 */ /* 0x000fea0003800000 */
[----:B-1----:R-:W1:Y:S01]  /*a410*/  LDS.128 R4, [R200+0xe000] ;  /* 0x00e00000c8047984 */ /* 0x002e620000000c00 */
[--C-:B------:R-:W-:Y:S02]  /*a420*/  HADD2.F32 R9, -RZ, R17.reuse.H0_H0 ;  /* 0x20000011ff097230 */ /* 0x100fe40000004100 */
[----:B------:R-:W-:Y:S02]  /*a430*/  HADD2.F32 R0, -RZ, R17.H1_H1 ;  /* 0x30000011ff007230 */ /* 0x000fe40000004100 */
[----:B------:R-:W-:Y:S02]  /*a440*/  HADD2.F32 R3, -RZ, R21.H1_H1 ;  /* 0x30000015ff037230 */ /* 0x000fe40000004100 */
[----:B------:R-:W-:Y:S02]  /*a450*/  HADD2.F32 R2, -RZ, R20.H1_H1 ;  /* 0x30000014ff027230 */ /* 0x000fe40000004100 */
[--C-:B-1----:R-:W-:Y:S02]  /*a460*/  HADD2.F32 R10, -RZ, R4.reuse.H0_H0 ;  /* 0x20000004ff0a7230 */ /* 0x102fe40000004100 */
[----:B------:R-:W-:-:S02]  /*a470*/  HADD2.F32 R8, -RZ, R4.H1_H1 ;  /* 0x30000004ff087230 */ /* 0x000fc40000004100 */
[--C-:B------:R-:W-:Y:S01]  /*a480*/  HADD2.F32 R4, -RZ, R5.reuse.H0_H0 ;  /* 0x20000005ff047230 */ /* 0x100fe20000004100 */
[C---:B------:R-:W-:Y:S01]  /*a490*/  FMUL.FTZ R13, R9.reuse, R10 ;  /* 0x0000000a090d7220 */ /* 0x040fe20000410000 */
[----:B------:R-:W-:Y:S01]  /*a4a0*/  HADD2.F32 R5, -RZ, R5.H1_H1 ;  /* 0x30000005ff057230 */ /* 0x000fe20000004100 */
[----:B------:R-:W-:Y:S01]  /*a4b0*/  FMUL.FTZ R14, R9, R8 ;  /* 0x00000008090e7220 */ /* 0x000fe20000410000 */
[--C-:B------:R-:W-:Y:S02]  /*a4c0*/  HADD2.F32 R12, -RZ, R6.reuse.H0_H0 ;  /* 0x20000006ff0c7230 */ /* 0x100fe40000004100 */
[----:B------:R-:W-:Y:S01]  /*a4d0*/  HADD2.F32 R11, -RZ, R6.H1_H1 ;  /* 0x30000006ff0b7230 */ /* 0x000fe20000004100 */
[C---:B------:R-:W-:Y:S01]  /*a4e0*/  FMUL.FTZ R9, R0.reuse, R5 ;  /* 0x0000000500097220 */ /* 0x040fe20000410000 */
[--C-:B------:R-:W-:Y:S01]  /*a4f0*/  HADD2.F32 R6, -RZ, R7.reuse.H0_H0 ;  /* 0x20000007ff067230 */ /* 0x100fe20000004100 */
[----:B------:R-:W-:Y:S01]  /*a500*/  FMUL.FTZ R0, R0, R4 ;  /* 0x0000000400007220 */ /* 0x000fe20000410000 */
[----:B------:R-:W-:Y:S01]  /*a510*/  HADD2.F32 R7, -RZ, R7.H1_H1 ;  /* 0x30000007ff077230 */ /* 0x000fe20000004100 */
[----:B------:R-:W-:-:S02]  /*a520*/  FFMA.FTZ R15, R3, R10, -R14 ;  /* 0x0000000a030f7223 */ /* 0x000fc4000001080e */
[----:B------:R-:W-:Y:S01]  /*a530*/  FFMA.FTZ R14, R3, R8, R13 ;  /* 0x00000008030e7223 */ /* 0x000fe2000001000d */
[----:B------:R-:W-:Y:S01]  /*a540*/  HADD2.F32 R3, -RZ, R25.H1_H1 ;  /* 0x30000019ff037230 */ /* 0x000fe20000004100 */
[C---:B------:R-:W-:Y:S01]  /*a550*/  FFMA.FTZ R13, R2.reuse, R4, -R9 ;  /* 0x00000004020d7223 */ /* 0x040fe20000010809 */
        /* <DEDUP_REMOVED lines=8> */
[C---:B------:R-:W-:Y:S02]  /*a5e0*/  FFMA.FTZ R9, R3.reuse, R12, -R9 ;  /* 0x0000000c03097223 */ /* 0x040fe40000010809 */
[----:B------:R-:W-:Y:S02]  /*a5f0*/  FFMA.FTZ R0, R2, R6, -R8 ;  /* 0x0000000602007223 */ /* 0x000fe40000010808 */
[----:B------:R-:W-:Y:S01]  /*a600*/  FFMA.FTZ R3, R3, R11, R4 ;  /* 0x0000000b03037223 */ /* 0x000fe20000010004 */
[----:B------:R-:W-:Y:S01]  /*a610*/  F2FP.PACK_AB R4, R14, R15 ;  /* 0x0000000f0e04723e */ /* 0x000fe200000000ff */
[----:B------:R-:W-:Y:S01]  /*a620*/  FFMA.FTZ R2, R2, R7, R5 ;  /* 0x0000000702027223 */ /* 0x000fe20000010005 */
[----:B------:R-:W-:-:S02]  /*a630*/  F2FP.PACK_AB R5, R10, R13 ;  /* 0x0000000d0a05723e */ /* 0x000fc400000000ff */
[----:B------:R-:W-:Y:S02]  /*a640*/  F2FP.PACK_AB R6, R3, R9 ;  /* 0x000000090306723e */ /* 0x000fe400000000ff */
[----:B------:R-:W-:-:S05]  /*a650*/  F2FP.PACK_AB R7, R2, R0 ;  /* 0x000000000207723e */ /* 0x000fca00000000ff */
[----:B------:R1:W-:Y:S02]  /*a660*/  STS.128 [R200+0xe000], R4 ;  /* 0x00e00004c8007388 */ /* 0x0003e40000000c00 */
.L_x_242:
[----:B------:R-:W-:Y:S05]  /*a670*/  BSYNC B0 ;  /* 0x0000000000007941 */ /* 0x000fea0003800000 */
.L_x_241:
        /* <DEDUP_REMOVED lines=41> */
.L_x_244:
[----:B------:R-:W-:Y:S05]  /*a910*/  BSYNC B0 ;  /* 0x0000000000007941 */ /* 0x000fea0003800000 */
.L_x_243:
        /* <DEDUP_REMOVED lines=41> */
.L_x_246:
[----:B------:R-:W-:Y:S05]  /*abb0*/  BSYNC B0 ;  /* 0x0000000000007941 */ /* 0x000fea0003800000 */
.L_x_245:
        /* <DEDUP_REMOVED lines=41> */
.L_x_248:
[----:B------:R-:W-:Y:S05]  /*ae50*/  BSYNC B0 ;  /* 0x0000000000007941 */ /* 0x000fea0003800000 */
.L_x_247:
        /* <DEDUP_REMOVED lines=41> */
.L_x_250:
[----:B------:R-:W-:Y:S05]  /*b0f0*/  BSYNC B0 ;  /* 0x0000000000007941 */ /* 0x000fea0003800000 */
.L_x_249:
        /* <DEDUP_REMOVED lines=39> */
[----:B------:R1:W-:Y:S01]  /*b370*/  STS.128 [R201+0x16000], R4 ;  /* 0x01600004c9007388 */ /* 0x0003e20000000c00 */
[----:B------:R-:W-:Y:S05]  /*b380*/  BRA `(.L_x_240) ;  /* 0x00002be000007947 */ /* 0x000fea0003800000 */
.L_x_225:
        /* <DEDUP_REMOVED lines=19> */
[C---:B-12-4-:R-:W-:Y:S01]  /*b4c0*/  ISETP.GE.AND P0, PT, R100.reuse, c[0x0][0x27c], PT ;  /* 0x00009f0064007a0c */ /* 0x056fe20003f06270 */
[----:B------:R-:W-:Y:S01]  /*b4d0*/  CS2R R22, SRZ ;  /* 0x0000000000167805 */ /* 0x000fe2000001ff00 */
[----:B------:R-:W-:Y:S01]  /*b4e0*/  IADD3 R5, R100, 0x20, RZ ;  /* 0x0000002064057810 */ /* 0x000fe20007ffe0ff */
[----:B------:R-:W-:Y:S01]  /*b4f0*/  CS2R R20, SRZ ;  /* 0x0000000000147805 */ /* 0x000fe2000001ff00 */
[----:B------:R-:W-:Y:S01]  /*b500*/  CS2R R10, SRZ ;  /* 0x00000000000a7805 */ /* 0x000fe2000001ff00 */
[----:B------:R-:W-:Y:S01]  /*b510*/  CS2R R8, SRZ ;  /* 0x0000000000087805 */ /* 0x000fe2000001ff00 */
[----:B------:R-:W-:Y:S01]  /*b520*/  ISETP.GE.AND P2, PT, R5, c[0x0][0x27c], PT ;  /* 0x00009f0005007a0c */ /* 0x000fe20003f46270 */
[----:B------:R-:W-:Y:S01]  /*b530*/  CS2R R26, SRZ ;  /* 0x00000000001a7805 */ /* 0x000fe2000001ff00 */
[----:B------:R-:W-:-:S05]  /*b540*/  CS2R R24, SRZ ;  /* 0x0000000000187805 */ /* 0x000fca000001ff00 */
[C---:B------:R-:W-:Y:S01]  /*b550*/  @!P0 IMAD.SHL.U32 R4, R100.reuse, 0x2, RZ ;  /* 0x0000000264048824 */ /* 0x040fe200078e00ff */
[----:B------:R-:W-:-:S04]  /*b560*/  @!P0 SHF.L.U64.HI R0, R100, 0x1, R101 ;  /* 0x0000000164008819 */ /* 0x000fc80000010265 */
[-C--:B------:R-:W-:Y:S02]  /*b570*/  @!P0 IADD3 R32, P1, R28, R4.reuse, RZ ;  /* 0x000000041c208210 */ /* 0x080fe40007f3e0ff */
[----:B------:R-:W-:Y:S02]  /*b580*/  @!P0 IADD3 R30, P3, R2, R4, RZ ;  /* 0x00000004021e8210 */ /* 0x000fe40007f7e0ff */
[----:B------:R-:W-:Y:S01]  /*b590*/  IADD3 R4, R100, 0x40, RZ ;  /* 0x0000004064047810 */ /* 0x000fe20007ffe0ff */
[----:B------:R-:W-:Y:S01]  /*b5a0*/  @!P0 IMAD.X R33, R29, 0x1, R0, P1 ;  /* 0x000000011d218824 */ /* 0x000fe200008e0600 */
[----:B------:R-:W-:Y:S02]  /*b5b0*/  @!P0 IADD3.X R31, R3, R0, RZ, P3, !PT ;  /* 0x00000000031f8210 */ /* 0x000fe40001ffe4ff */
[----:B------:R-:W-:Y:S01]  /*b5c0*/  ISETP.GE.AND P1, PT, R4, c[0x0][0x27c], PT ;  /* 0x00009f0004007a0c */ /* 0x000fe20003f26270 */
[----:B------:R-:W-:-:S04]  /*b5d0*/  @!P2 IMAD.SHL.U32 R4, R215, 0x8, RZ ;  /* 0x00000008d704a824 */ /* 0x000fc800078e00ff */
[----:B------:R-:W-:-:S04]  /*b5e0*/  @!P2 IMAD.WIDE R12, R4, 0x2, R28 ;  /* 0x00000002040ca825 */ /* 0x000fc800078e021c */
[----:B------:R-:W-:Y:S01]  /*b5f0*/  @!P2 IMAD.WIDE R6, R4, 0x2, R2 ;  /* 0x000000020406a825 */ /* 0x000fe200078e0202 */
[----:B------:R1:W5:Y:S03]  /*b600*/  @!P2 LD.E.128 R20, [R12.64] ;  /* 0x0000000a0c14a980 */ /* 0x000366000c101d00 */
[----:B------:R-:W-:Y:S01]  /*b610*/  @!P1 SHF.L.U32 R0, R214, 0x3, RZ ;  /* 0x00000003d6009819 */ /* 0x000fe200000006ff */
[----:B------:R2:W5:Y:S04]  /*b620*/  @!P2 LD.E.128 R8, [R6.64] ;  /* 0x0000000a0608a980 */ /* 0x000568000c101d00 */
[C---:B------:R-:W-:Y:S01]  /*b630*/  @!P1 IMAD.WIDE R4, R0.reuse, 0x2, R28 ;  /* 0x0000000200049825 */ /* 0x040fe200078e021c */
[----:B------:R-:W-:Y:S01]  /*b640*/  CS2R R14, SRZ ;  /* 0x00000000000e7805 */ /* 0x000fe2000001ff00 */
[----:B------:R-:W-:Y:S01]  /*b650*/  CS2R R18, SRZ ;  /* 0x0000000000127805 */ /* 0x000fe2000001ff00 */
[----:B------:R-:W-:Y:S01]  /*b660*/  CS2R R16, SRZ ;  /* 0x0000000000107805 */ /* 0x000fe2000001ff00 */
[----:B------:R-:W-:Y:S01]  /*b670*/  @!P1 IMAD.WIDE R2, R0, 0x2, R2 ;  /* 0x0000000200029825 */ /* 0x000fe200078e0202 */
[----:B------:R3:W5:Y:S04]  /*b680*/  @!P1 LD.E.128 R24, [R4.64] ;  /* 0x0000000a04189980 */ /* 0x000768000c101d00 */
[----:B------:R4:W5:Y:S01]  /*b690*/  @!P0 LD.E.128 R16, [R32.64] ;  /* 0x0000000a20108980 */ /* 0x000962000c101d00 */
[----:B-1----:R-:W-:Y:S01]  /*b6a0*/  CS2R R12, SRZ ;  /* 0x00000000000c7805 */ /* 0x002fe2000001ff00 */
[----:B--2---:R-:W-:-:S05]  /*b6b0*/  CS2R R6, SRZ ;  /* 0x0000000000067805 */ /* 0x004fca000001ff00 */
[----:B------:R4:W5:Y:S01]  /*b6c0*/  @!P1 LD.E.128 R12, [R2.64] ;  /* 0x0000000a020c9980 */ /* 0x000962000c101d00 */
[----:B---3--:R-:W-:-:S06]  /*b6d0*/  CS2R R4, SRZ ;  /* 0x0000000000047805 */ /* 0x008fcc000001ff00 */
[----:B------:R4:W5:Y:S02]  /*b6e0*/  @!P0 LD.E.128 R4, [R30.64] ;  /* 0x0000000a1e048980 */ /* 0x000964000c101d00 */
.L_x_252:
[----:B-12-4-:R-:W-:Y:S05]  /*b6f0*/  BSYNC B0 ;  /* 0x0000000000007941 */ /* 0x016fea0003800000 */
.L_x_251:
[----:B-----5:R-:W-:Y:S01]  /*b700*/  IMAD.MOV.U32 R51, RZ, RZ, R18 ;  /* 0x000000ffff337224 */ /* 0x020fe200078e0012 */
[----:B------:R-:W-:Y:S01]  /*b710*/  SHF.R.U64 R52, R16, 0x10, R17 ;  /* 0x0000001010347819 */ /* 0x000fe20000001211 */
[----:B------:R-:W-:Y:S01]  /*b720*/  IMAD.MOV.U32 R47, RZ, RZ, R20 ;  /* 0x000000ffff2f7224 */ /* 0x000fe200078e0014 */
[----:B------:R-:W-:Y:S01]  /*b730*/  SHF.R.U64 R44, R20, 0x10, R21 ;  /* 0x00000010142c7819 */ /* 0x000fe20000001215 */
[----:B------:R-:W-:Y:S01]  /*b740*/  IMAD.MOV.U32 R38, RZ, RZ, R25 ;  /* 0x000000ffff267224 */ /* 0x000fe200078e0019 */
[----:B------:R-:W-:Y:S01]  /*b750*/  SHF.R.U64 R2, R8, 0x10, R9 ;  /* 0x0000001008027819 */ /* 0x000fe20000001209 */
[----:B------:R-:W-:Y:S01]  /*b760*/  IMAD.MOV.U32 R54, RZ, RZ, R16 ;  /* 0x000000ffff367224 */ /* 0x000fe200078e0010 */
[----:B------:R-:W-:Y:S01]  /*b770*/  PRMT R44, R44, 0x5410, R52 ;  /* 0x000054102c2c7816 */ /* 0x000fe20000000034 */
[----:B------:R-:W-:Y:S01]  /*b780*/  IMAD.MOV.U32 R46, RZ, RZ, R21 ;  /* 0x000000ffff2e7224 */ /* 0x000fe200078e0015 */
[----:B------:R-:W-:Y:S01]  /*b790*/  PRMT R47, R47, 0x5410, R51 ;  /* 0x000054102f2f7816 */ /* 0x000fe20000000033 */
[----:B------:R-:W-:Y:S01]  /*b7a0*/  IMAD.MOV.U32 R43, RZ, RZ, R22 ;  /* 0x000000ffff2b7224 */ /* 0x000fe200078e0016 */
[----:B------:R-:W-:Y:S01]  /*b7b0*/  SHF.R.U32.HI R32, RZ, 0x10, R25 ;  /* 0x00000010ff207819 */ /* 0x000fe20000011619 */
[----:B------:R-:W-:Y:S01]  /*b7c0*/  IMAD.MOV.U32 R53, RZ, RZ, R17 ;  /* 0x000000ffff357224 */ /* 0x000fe200078e0011 */
[--C-:B------:R-:W-:Y:S01]  /*b7d0*/  PRMT R51, R47, 0x5410, R44.reuse ;  /* 0x000054102f337816 */ /* 0x100fe2000000002c */
[----:B------:R-:W-:Y:S01]  /*b7e0*/  IMAD.MOV.U32 R50, RZ, RZ, R19 ;  /* 0x000000ffff327224 */ /* 0x000fe200078e0013 */
[----:B------:R-:W-:Y:S01]  /*b7f0*/  PRMT R44, R2, 0x7610, R44 ;  /* 0x00007610022c7816 */ /* 0x000fe2000000002c */
[----:B------:R-:W-:Y:S01]  /*b800*/  IMAD R2, R237, -0x80, R34 ;  /* 0xffffff80ed027824 */ /* 0x000fe200078e0222 */
[----:B------:R-:W-:Y:S01]  /*b810*/  PRMT R61, R38, 0x5410, R32 ;  /* 0x00005410263d7816 */ /* 0x000fe20000000020 */
[----:B------:R-:W-:Y:S01]  /*b820*/  IMAD.MOV.U32 R42, RZ, RZ, R23 ;  /* 0x000000ffff2a7224 */ /* 0x000fe200078e0017 */
[----:B------:R-:W-:Y:S01]  /*b830*/  SHF.R.U32.HI R49, RZ, 0x10, R17 ;  /* 0x00000010ff317819 */ /* 0x000fe20000011611 */
        /* <DEDUP_REMOVED lines=11> */
[--C-:B------:R-:W-:Y:S01]  /*b8f0*/  SHF.R.U64 R40, R22, 0x10, R23.reuse ;  /* 0x0000001016287819 */ /* 0x100fe20000001217 */
[----:B------:R-:W-:Y:S01]  /*b900*/  IMAD.MOV.U32 R30, RZ, RZ, R4 ;  /* 0x000000ffff1e7224 */ /* 0x000fe200078e0004 */
[----:B------:R-:W-:Y:S01]  /*b910*/  SHF.R.U32.HI R37, RZ, 0x10, R23 ;  /* 0x00000010ff257819 */ /* 0x000fe20000011617 */
[----:B------:R-:W-:Y:S01]  /*b920*/  IMAD.MOV.U32 R22, RZ, RZ, R8 ;  /* 0x000000ffff167224 */ /* 0x000fe200078e0008 */
[----:B------:R-:W-:Y:S01]  /*b930*/  SHF.R.U64 R36, R24, 0x10, R25 ;  /* 0x0000001018247819 */ /* 0x000fe20000001219 */
[----:B------:R-:W-:Y:S01]  /*b940*/  IMAD.MOV.U32 R25, RZ, RZ, R7 ;  /* 0x000000ffff197224 */ /* 0x000fe200078e0007 */
[--C-:B------:R-:W-:Y:S01]  /*b950*/  SHF.R.U64 R31, R26, 0x10, R27.reuse ;  /* 0x000000101a1f7819 */ /* 0x100fe2000000121b */
[----:B------:R-:W-:Y:S01]  /*b960*/  IMAD.MOV.U32 R26, RZ, RZ, R6 ;  /* 0x000000ffff1a7224 */ /* 0x000fe200078e0006 */
[----:B------:R-:W-:Y:S01]  /*b970*/  SHF.R.U32.HI R28, RZ, 0x10, R27 ;  /* 0x00000010ff1c7819 */ /* 0x000fe2000001161b */
[----:B------:R-:W-:Y:S01]  /*b980*/  IMAD.MOV.U32 R18, RZ, RZ, R11 ;  /* 0x000000ffff127224 */ /* 0x000fe200078e000b */
[----:B------:R-:W-:Y:S01]  /*b990*/  SHF.R.U64 R27, R4, 0x10, R5 ;  /* 0x00000010041b7819 */ /* 0x000fe20000001205 */
[----:B------:R-:W-:-:S04]  /*b9a0*/  DEPBAR.LE SB0, 0x1 ;  /* 0x000080400000791a */ /* 0x000fc80000000000 */
[----:B------:R-:W-:Y:S01]  /*b9b0*/  SHF.R.U32.HI R24, RZ, 0x10, R5 ;  /* 0x00000010ff187819 */ /* 0x000fe20000011605 */
[----:B------:R-:W-:Y:S01]  /*b9c0*/  IMAD.MOV.U32 R5, RZ, RZ, R15 ;  /* 0x000000ffff057224 */ /* 0x000fe200078e000f */
[----:B------:R-:W-:Y:S01]  /*b9d0*/  SHF.R.U64 R23, R6, 0x10, R7 ;  /* 0x0000001006177819 */ /* 0x000fe20000001207 */
[----:B------:R-:W-:Y:S01]  /*b9e0*/  IMAD.MOV.U32 R6, RZ, RZ, R14 ;  /* 0x000000ffff067224 */ /* 0x000fe200078e000e */
[----:B------:R-:W-:Y:S01]  /*b9f0*/  SHF.R.U32.HI R17, RZ, 0x10, R9 ;  /* 0x00000010ff117819 */ /* 0x000fe20000011609 */
[----:B------:R-:W-:Y:S01]  /*ba00*/  IMAD.MOV.U32 R9, RZ, RZ, R13 ;  /* 0x000000ffff097224 */ /* 0x000fe200078e000d */
[----:B------:R-:W-:Y:S01]  /*ba10*/  SHF.R.U64 R16, R10, 0x10, R11 ;  /* 0x000000100a107819 */ /* 0x000fe2000000120b */
[----:B------:R-:W-:Y:S01]  /*ba20*/  IMAD.MOV.U32 R10, RZ, RZ, R12 ;  /* 0x000000ffff0a7224 */ /* 0x000fe200078e000c */
[----:B------:R-:W-:Y:S01]  /*ba30*/  SHF.R.U32.HI R20, RZ, 0x10, R7 ;  /* 0x00000010ff147819 */ /* 0x000fe20000011607 */
[----:B------:R-:W-:Y:S01]  /*ba40*/  BSSY B1, `(.L_x_253) ;  /* 0x0000133000017945 */ /* 0x000fe20003800000 */
[----:B------:R-:W-:-:S02]  /*ba50*/  PRMT R43, R43, 0x5410, R54 ;  /* 0x000054102b2b7816 */ /* 0x000fc40000000036 */
[----:B------:R-:W-:Y:S02]  /*ba60*/  PRMT R46, R46, 0x5410, R49 ;  /* 0x000054102e2e7816 */ /* 0x000fe40000000031 */
[----:B------:R-:W-:Y:S02]  /*ba70*/  SHF.R.U32.HI R8, RZ, 0x10, R11 ;  /* 0x00000010ff087819 */ /* 0x000fe4000001160b */
[--C-:B------:R-:W-:Y:S02]  /*ba80*/  SHF.R.U64 R7, R12, 0x10, R13.reuse ;  /* 0x000000100c077819 */ /* 0x100fe4000000120d */
[----:B------:R-:W-:Y:S02]  /*ba90*/  SHF.R.U32.HI R4, RZ, 0x10, R13 ;  /* 0x00000010ff047819 */ /* 0x000fe4000001160d */
[--C-:B------:R-:W-:Y:S02]  /*baa0*/  SHF.R.U64 R3, R14, 0x10, R15.reuse ;  /* 0x000000100e037819 */ /* 0x100fe4000000120f */
        /* <DEDUP_REMOVED lines=27> */
[----:B------:R-:W2:Y:S01]  /*bc60*/  LDL R67, [R1+0x24] ;  /* 0x0000240001437983 */ /* 0x000ea20000100800 */
[----:B------:R-:W-:Y:S01]  /*bc70*/  MOV R0, c[0x0][0x27c] ;  /* 0x00009f0000007a02 */ /* 0x000fe20000000f00 */
[----:B------:R-:W-:-:S03]  /*bc80*/  HADD2.F32 R13, -RZ, R43.H1_H1 ;  /* 0x3000002bff0d7230 */ /* 0x000fc60000004100 */
[----:B------:R-:W-:-:S04]  /*bc90*/  LEA.HI R0, R0, R235, RZ, 0x1d ;  /* 0x000000eb00007211 */ /* 0x000fc800078fe8ff */
[----:B------:R-:W-:Y:S02]  /*bca0*/  SHF.R.S32.HI R3, RZ, 0x1f, R0 ;  /* 0x0000001fff037819 */ /* 0x000fe40000011400 */
[----:B------:R-:W-:Y:S02]  /*bcb0*/  SHF.L.U32 R2, R0, 0x3, RZ ;  /* 0x0000000300027819 */ /* 0x000fe400000006ff */
[----:B------:R-:W-:Y:S02]  /*bcc0*/  LEA.HI R0, R3, R0, RZ, 0x3 ;  /* 0x0000000003007211 */ /* 0x000fe400078f18ff */
[----:B------:R-:W-:Y:S02]  /*bcd0*/  LOP3.LUT R2, R217, 0x38, R2, 0xf8, !PT ;  /* 0x00000038d9027812 */ /* 0x000fe400078ef802 */
[----:B------:R-:W-:Y:S02]  /*bce0*/  SHF.L.U32 R0, R0, 0xa, RZ ;  /* 0x0000000a00007819 */ /* 0x000fe400000006ff */
[----:B------:R-:W-:-:S02]  /*bcf0*/  LOP3.LUT R2, R2, R218, RZ, 0x3c, !PT ;  /* 0x000000da02027212 */ /* 0x000fc400078e3cff */
[----:B------:R-:W-:-:S04]  /*bd00*/  LOP3.LUT R0, R0, 0x7fffe000, RZ, 0xc0, !PT ;  /* 0x7fffe00000007812 */ /* 0x000fc800078ec0ff */
[----:B------:R-:W-:Y:S01]  /*bd10*/  IADD3 R0, R2, R0, R219 ;  /* 0x0000000002007210 */ /* 0x000fe20007ffe0db */
[----:B------:R-:W-:-:S03]  /*bd20*/  HADD2.F32 R2, -RZ, R39.H0_H0 ;  /* 0x20000027ff027230 */ /* 0x000fc60000004100 */
[----:B------:R-:W-:Y:S01]  /*bd30*/  SHF.L.U32 R25, R0, 0x1, RZ ;  /* 0x0000000100197819 */ /* 0x000fe200000006ff */
[----:B------:R-:W-:-:S04]  /*bd40*/  HADD2.F32 R0, -RZ, R39.H1_H1 ;  /* 0x30000027ff007230 */ /* 0x000fc80000004100 */
[----:B------:R-:W1:Y:S02]  /*bd50*/  LDS.128 R8, [R25+0xc100] ;  /* 0x00c1000019087984 */ /* 0x000e640000000c00 */
[--C-:B-1----:R-:W-:Y:S02]  /*bd60*/  HADD2.F32 R15, -RZ, R11.reuse.H0_H0 ;  /* 0x2000000bff0f7230 */ /* 0x102fe40000004100 */
[----:B------:R-:W-:Y:S02]  /*bd70*/  HADD2.F32 R14, -RZ, R11.H1_H1 ;  /* 0x3000000bff0e7230 */ /* 0x000fe40000004100 */
[----:B------:R-:W-:Y:S02]  /*bd80*/  HADD2.F32 R3, -RZ, R8.H1_H1 ;  /* 0x30000008ff037230 */ /* 0x000fe40000004100 */
[----:B------:R-:W-:Y:S02]  /*bd90*/  HADD2.F32 R11, -RZ, R44.H1_H1 ;  /* 0x3000002cff0b7230 */ /* 0x000fe40000004100 */
[----:B------:R-:W-:Y:S01]  /*bda0*/  HADD2.F32 R12, -RZ, R10.H1_H1 ;  /* 0x3000000aff0c7230 */ /* 0x000fe20000004100 */
[----:B------:R-:W-:Y:S01]  /*bdb0*/  FMUL.FTZ R33, R3, R0 ;  /* 0x0000000003217220 */ /* 0x000fe20000410000 */
[----:B--2---:R-:W1:Y:S02]  /*bdc0*/  LDS.128 R4, [R67] ;  /* 0x0000000043047984 */ /* 0x004e640000000c00 */
[----:B-1----:R-:W-:-:S02]  /*bdd0*/  HADD2.F32 R23, -RZ, R4.H0_H0 ;  /* 0x20000004ff177230 */ /* 0x002fc40000004100 */
[----:B------:R-:W-:Y:S02]  /*bde0*/  HADD2.F32 R22, -RZ, R4.H1_H1 ;  /* 0x30000004ff167230 */ /* 0x000fe40000004100 */
[----:B------:R-:W-:Y:S02]  /*bdf0*/  HADD2.F32 R4, -RZ, R8.H0_H0 ;  /* 0x20000008ff047230 */ /* 0x000fe40000004100 */
[--C-:B------:R-:W-:Y:S02]  /*be00*/  HADD2.F32 R17, -RZ, R7.reuse.H0_H0 ;  /* 0x20000007ff117230 */ /* 0x100fe40000004100 */
[----:B------:R-:W-:Y:S01]  /*be10*/  HADD2.F32 R16, -RZ, R7.H1_H1 ;  /* 0x30000007ff107230 */ /* 0x000fe20000004100 */
[-C--:B------:R-:W-:Y:S01]  /*be20*/  FMUL.FTZ R7, R23, R2.reuse ;  /* 0x0000000217077220 */ /* 0x080fe20000410000 */
[--C-:B------:R-:W-:Y:S01]  /*be30*/  HADD2.F32 R21, -RZ, R5.reuse.H0_H0 ;  /* 0x20000005ff157230 */ /* 0x100fe20000004100 */
[----:B------:R-:W-:Y:S01]  /*be40*/  FMUL.FTZ R34, R4, R2 ;  /* 0x0000000204227220 */ /* 0x000fe20000410000 */
[----:B------:R-:W-:Y:S01]  /*be50*/  HADD2.F32 R20, -RZ, R5.H1_H1 ;  /* 0x30000005ff147230 */ /* 0x000fe20000004100 */
[----:B------:R-:W-:Y:S01]  /*be60*/  FMUL.FTZ R2, R22, R0 ;  /* 0x0000000016027220 */ /* 0x000fe20000410000 */
[----:B------:R-:W-:Y:S01]  /*be70*/  HADD2.F32 R5, -RZ, R40.H0_H0 ;  /* 0x20000028ff057230 */ /* 0x000fe20000004100 */
[----:B------:R-:W-:Y:S01]  /*be80*/  FFMA.FTZ R37, R4, R13, R7 ;  /* 0x0000000d04257223 */ /* 0x000fe20000010007 */
[--C-:B------:R-:W-:Y:S01]  /*be90*/  HADD2.F32 R19, -RZ, R6.reuse.H0_H0 ;  /* 0x20000006ff137230 */ /* 0x100fe20000004100 */
[----:B------:R-:W-:Y:S01]  /*bea0*/  FFMA.FTZ R36, R3, R11, R2 ;  /* 0x0000000b03247223 */ /* 0x000fe20000010002 */
[----:B------:R-:W-:Y:S01]  /*beb0*/  HADD2.F32 R18, -RZ, R6.H1_H1 ;  /* 0x30000006ff127230 */ /* 0x000fe20000004100 */
[----:B------:R-:W-:Y:S01]  /*bec0*/  FMUL.FTZ R4, R21, R5 ;  /* 0x0000000515047220 */ /* 0x000fe20000410000 */
[----:B------:R-:W-:Y:S01]  /*bed0*/  HADD2.F32 R8, -RZ, R10.H0_H0 ;  /* 0x2000000aff087230 */ /* 0x000fe20000004100 */
[----:B------:R-:W-:Y:S01]  /*bee0*/  FFMA.FTZ R13, R23, R13, -R34 ;  /* 0x0000000d170d7223 */ /* 0x000fe20000010822 */
[----:B------:R-:W-:-:S02]  /*bef0*/  HADD2.F32 R6, -RZ, R9.H0_H0 ;  /* 0x20000009ff067230 */ /* 0x000fc40000004100 */
[----:B------:R-:W-:Y:S02]  /*bf00*/  HADD2.F32 R10, -RZ, R45.H1_H1 ;  /* 0x3000002dff0a7230 */ /* 0x000fe40000004100 */
[----:B------:R-:W-:Y:S01]  /*bf10*/  HADD2.F32 R2, -RZ, R40.H1_H1 ;  /* 0x30000028ff027230 */ /* 0x000fe20000004100 */
[C---:B------:R-:W-:Y:S01]  /*bf20*/  FMUL.FTZ R31, R6.reuse, R5 ;  /* 0x00000005061f7220 */ /* 0x040fe20000410000 */
[----:B------:R-:W-:Y:S01]  /*bf30*/  HADD2.F32 R0, -RZ, R41.H0_H0 ;  /* 0x20000029ff007230 */ /* 0x000fe20000004100 */
[----:B------:R-:W-:Y:S01]  /*bf40*/  FFMA.FTZ R35, R6, R10, R4 ;  /* 0x0000000a06237223 */ /* 0x000fe20000010004 */
[----:B------:R-:W-:Y:S01]  /*bf50*/  HADD2.F32 R9, -RZ, R9.H1_H1 ;  /* 0x30000009ff097230 */ /* 0x000fe20000004100 */
[----:B------:R-:W-:Y:S01]  /*bf60*/  FMUL.FTZ R5, R20, R2 ;  /* 0x0000000214057220 */ /* 0x000fe20000410000 */
[----:B------:R-:W-:Y:S01]  /*bf70*/  HADD2.F32 R7, -RZ, R46.H1_H1 ;  /* 0x3000002eff077230 */ /* 0x000fe20000004100 */
[----:B------:R-:W-:Y:S01]  /*bf80*/  FMUL.FTZ R4, R19, R0 ;  /* 0x0000000013047220 */ /* 0x000fe20000410000 */
[----:B------:R-:W-:Y:S01]  /*bf90*/  HADD2.F32 R6, -RZ, R47.H1_H1 ;  /* 0x3000002fff067230 */ /* 0x000fe20000004100 */
[C---:B------:R-:W-:Y:S01]  /*bfa0*/  FMUL.FTZ R29, R9.reuse, R2 ;  /* 0x00000002091d7220 */ /* 0x040fe20000410000 */
[----:B------:R-:W-:Y:S01]  /*bfb0*/  HADD2.F32 R3, -RZ, R41.H1_H1 ;  /* 0x30000029ff037230 */ /* 0x000fe20000004100 */
[----:B------:R-:W-:Y:S01]  /*bfc0*/  FFMA.FTZ R32, R9, R7, R5 ;  /* 0x0000000709207223 */ /* 0x000fe20000010005 */
[----:B------:R-:W-:Y:S01]  /*bfd0*/  HADD2.F32 R5, -RZ, R48.H0_H0 ;  /* 0x20000030ff057230 */ /* 0x000fe20000004100 */
[----:B------:R-:W-:Y:S01]  /*bfe0*/  FFMA.FTZ R30, R8, R6, R4 ;  /* 0x00000006081e7223 */ /* 0x000fe20000010004 */
[----:B------:R-:W-:Y:S01]  /*bff0*/  HADD2.F32 R2, -RZ, R42.H1_H1 ;  /* 0x3000002aff027230 */ /* 0x000fe20000004100 */
[----:B------:R-:W-:-:S02]  /*c000*/  FMUL.FTZ R4, R18, R3 ;  /* 0x0000000312047220 */ /* 0x000fc40000410000 */
[----:B------:R-:W-:Y:S01]  /*c010*/  FMUL.FTZ R27, R8, R0 ;  /* 0x00000000081b7220 */ /* 0x000fe20000410000 */
[----:B------:R-:W-:Y:S01]  /*c020*/  HADD2.F32 R0, -RZ, R42.H0_H0 ;  /* 0x2000002aff007230 */ /* 0x000fe20000004100 */
[C---:B------:R-:W-:Y:S01]  /*c030*/  FFMA.FTZ R28, R12.reuse, R5, R4 ;  /* 0x000000050c1c7223 */ /* 0x040fe20000010004 */
[----:B------:R-:W-:Y:S01]  /*c040*/  HADD2.F32 R4, -RZ, R50.H0_H0 ;  /* 0x20000032ff047230 */ /* 0x000fe20000004100 */
[----:B------:R-:W-:Y:S01]  /*c050*/  FMUL.FTZ R26, R12, R3 ;  /* 0x000000030c1a7220 */ /* 0x000fe20000410000 */
[----:B------:R-:W-:Y:S01]  /*c060*/  HADD2.F32 R3, -RZ, R45.H0_H0 ;  /* 0x2000002dff037230 */ /* 0x000fe20000004100 */
[----:B------:R-:W-:Y:S02]  /*c070*/  FMUL.FTZ R9, R17, R2 ;  /* 0x0000000211097220 */ /* 0x000fe40000410000 */
[----:B------:R-:W-:Y:S02]  /*c080*/  FMUL.FTZ R8, R16, R0 ;  /* 0x0000000010087220 */ /* 0x000fe40000410000 */
[----:B------:R-:W-:-:S02]  /*c090*/  FMUL.FTZ R24, R15, R2 ;  /* 0x000000020f187220 */ /* 0x000fc40000410000 */
[C---:B------:R-:W-:Y:S02]  /*c0a0*/  FMUL.FTZ R12, R14.reuse, R0 ;  /* 0x000000000e0c7220 */ /* 0x040fe40000410000 */
[----:B------:R-:W-:Y:S02]  /*c0b0*/  FFMA.FTZ R15, R15, R4, R9 ;  /* 0x000000040f0f7223 */ /* 0x000fe40000010009 */
[----:B------:R-:W-:Y:S02]  /*c0c0*/  FFMA.FTZ R14, R14, R3, R8 ;  /* 0x000000030e0e7223 */ /* 0x000fe40000010008 */
[----:B------:R-:W-:Y:S02]  /*c0d0*/  FFMA.FTZ R10, R21, R10, -R31 ;  /* 0x0000000a150a7223 */ /* 0x000fe4000001081f */
[----:B------:R-:W-:Y:S02]  /*c0e0*/  FFMA.FTZ R9, R20, R7, -R29 ;  /* 0x0000000714097223 */ /* 0x000fe4000001081d */
[----:B------:R-:W-:-:S02]  /*c0f0*/  FFMA.FTZ R8, R22, R11, -R33 ;  /* 0x0000000b16087223 */ /* 0x000fc40000010821 */
[----:B------:R-:W-:Y:S01]  /*c100*/  FFMA.FTZ R7, R19, R6, -R27 ;  /* 0x0000000613077223 */ /* 0x000fe2000001081b */
[----:B------:R-:W-:Y:S01]  /*c110*/  F2FP.PACK_AB R9, R9, R10 ;  /* 0x0000000a0909723e */ /* 0x000fe200000000ff */
[----:B------:R-:W-:Y:S01]  /*c120*/  FFMA.FTZ R2, R18, R5, -R26 ;  /* 0x0000000512027223 */ /* 0x000fe2000001081a */
[----:B------:R-:W-:Y:S01]  /*c130*/  F2FP.PACK_AB R8, R8, R13 ;  /* 0x0000000d0808723e */ /* 0x000fe200000000ff */
[----:B------:R-:W-:Y:S01]  /*c140*/  FFMA.FTZ R0, R17, R4, -R24 ;  /* 0x0000000411007223 */ /* 0x000fe20000010818 */
[----:B------:R-:W-:Y:S01]  /*c150*/  F2FP.PACK_AB R4, R36, R37 ;  /* 0x000000252404723e */ /* 0x000fe200000000ff */
[----:B------:R-:W-:Y:S01]  /*c160*/  FFMA.FTZ R3, R16, R3, -R12 ;  /* 0x0000000310037223 */ /* 0x000fe2000001080c */
[----:B------:R-:W-:Y:S02]  /*c170*/  F2FP.PACK_AB R10, R2, R7 ;  /* 0x00000007020a723e */ /* 0x000fe400000000ff */
[----:B------:R-:W-:Y:S02]  /*c180*/  F2FP.PACK_AB R5, R32, R35 ;  /* 0x000000232005723e */ /* 0x000fe400000000ff */
[----:B------:R-:W-:-:S02]  /*c190*/  F2FP.PACK_AB R11, R3, R0 ;  /* 0x00000000030b723e */ /* 0x000fc400000000ff */
[----:B------:R-:W-:Y:S02]  /*c1a0*/  F2FP.PACK_AB R6, R28, R30 ;  /* 0x0000001e1c06723e */ /* 0x000fe400000000ff */
[----:B------:R-:W-:Y:S01]  /*c1b0*/  F2FP.PACK_AB R7, R14, R15 ;  /* 0x0000000f0e07723e */ /* 0x000fe200000000ff */
[----:B------:R1:W-:Y:S04]  /*c1c0*/  STS.128 [R67], R8 ;  /* 0x0000000843007388 */ /* 0x0003e80000000c00 */
[----:B------:R1:W-:Y:S02]  /*c1d0*/  STS.128 [R25+0xc100], R4 ;  /* 0x00c1000419007388 */ /* 0x0003e40000000c00 */
.L_x_256:
[----:B------:R-:W-:Y:S05]  /*c1e0*/  BSYNC B0 ;  /* 0x0000000000007941 */ /* 0x000fea0003800000 */
.L_x_255:
[----:B------:R-:W-:Y:S01]  /*c1f0*/  IADD3 R0, R100, 0x20, RZ ;  /* 0x0000002064007810 */ /* 0x000fe20007ffe0ff */
[----:B------:R-:W-:Y:S03]  /*c200*/  BSSY B0, `(.L_x_257) ;  /* 0x000005b000007945 */ /* 0x000fe60003800000 */
[----:B------:R-:W-:-:S13]  /*c210*/  ISETP.GE.AND P0, PT, R0, c[0x0][0x27c], PT ;  /* 0x00009f0000007a0c */ /* 0x000fda0003f06270 */
[----:B------:R-:W-:Y:S05]  /*c220*/  @P0 BRA `(.L_x_258) ;  /* 0x0000058000000947 */ /* 0x000fea0003800000 */
[----:B-1----:R-:W2:Y:S01]  /*c230*/  LDL R67, [R1+0x20] ;  /* 0x0000200001437983 */ /* 0x002ea20000100800 */
[----:B------:R-:W-:Y:S01]  /*c240*/  MOV R0, c[0x0][0x27c] ;  /* 0x00009f0000007a02 */ /* 0x000fe20000000f00 */
[----:B------:R-:W-:-:S03]  /*c250*/  HADD2.F32 R13, -RZ, R51.H0_H0 ;  /* 0x20000033ff0d7230 */ /* 0x000fc60000004100 */
        /* <DEDUP_REMOVED lines=11> */
[----:B------:R-:W-:-:S04]  /*c310*/  HADD2.F32 R0, -RZ, R44.H0_H0 ;  /* 0x2000002cff007230 */ /* 0x000fc80000004100 */
        /* <DEDUP_REMOVED lines=27> */
[----:B------:R-:W-:Y:S02]  /*c4d0*/  HADD2.F32 R10, -RZ, R52.H0_H0 ;  /* 0x20000034ff0a7230 */ /* 0x000fe40000004100 */
[----:B------:R-:W-:Y:S01]  /*c4e0*/  HADD2.F32 R2, -RZ, R47.H0_H0 ;  /* 0x2000002fff027230 */ /* 0x000fe20000004100 */
[C---:B------:R-:W-:Y:S01]  /*c4f0*/  FMUL.FTZ R31, R6.reuse, R5 ;  /* 0x00000005061f7220 */ /* 0x040fe20000410000 */
[----:B------:R-:W-:Y:S01]  /*c500*/  HADD2.F32 R0, -RZ, R48.H1_H1 ;  /* 0x30000030ff007230 */ /* 0x000fe20000004100 */
[----:B------:R-:W-:Y:S01]  /*c510*/  FFMA.FTZ R35, R6, R10, R4 ;  /* 0x0000000a06237223 */ /* 0x000fe20000010004 */
[----:B------:R-:W-:Y:S01]  /*c520*/  HADD2.F32 R9, -RZ, R9.H1_H1 ;  /* 0x30000009ff097230 */ /* 0x000fe20000004100 */
[----:B------:R-:W-:Y:S01]  /*c530*/  FMUL.FTZ R5, R20, R2 ;  /* 0x0000000214057220 */ /* 0x000fe20000410000 */
[----:B------:R-:W-:Y:S01]  /*c540*/  HADD2.F32 R7, -RZ, R52.H1_H1 ;  /* 0x30000034ff077230 */ /* 0x000fe20000004100 */
[----:B------:R-:W-:Y:S01]  /*c550*/  FMUL.FTZ R4, R19, R0 ;  /* 0x0000000013047220 */ /* 0x000fe20000410000 */
[----:B------:R-:W-:Y:S01]  /*c560*/  HADD2.F32 R6, -RZ, R53.H0_H0 ;  /* 0x20000035ff067230 */ /* 0x000fe20000004100 */
[C---:B------:R-:W-:Y:S01]  /*c570*/  FMUL.FTZ R29, R9.reuse, R2 ;  /* 0x00000002091d7220 */ /* 0x040fe20000410000 */
[----:B------:R-:W-:Y:S01]  /*c580*/  HADD2.F32 R3, -RZ, R49.H0_H0 ;  /* 0x20000031ff037230 */ /* 0x000fe20000004100 */
[----:B------:R-:W-:Y:S01]  /*c590*/  FFMA.FTZ R32, R9, R7, R5 ;  /* 0x0000000709207223 */ /* 0x000fe20000010005 */
[----:B------:R-:W-:Y:S01]  /*c5a0*/  HADD2.F32 R5, -RZ, R53.H1_H1 ;  /* 0x30000035ff057230 */ /* 0x000fe20000004100 */
[----:B------:R-:W-:Y:S01]  /*c5b0*/  FFMA.FTZ R30, R8, R6, R4 ;  /* 0x00000006081e7223 */ /* 0x000fe20000010004 */
[----:B------:R-:W-:Y:S01]  /*c5c0*/  HADD2.F32 R2, -RZ, R50.H1_H1 ;  /* 0x30000032ff027230 */ /* 0x000fe20000004100 */
[----:B------:R-:W-:-:S02]  /*c5d0*/  FMUL.FTZ R4, R18, R3 ;  /* 0x0000000312047220 */ /* 0x000fc40000410000 */
[----:B------:R-:W-:Y:S01]  /*c5e0*/  FMUL.FTZ R27, R8, R0 ;  /* 0x00000000081b7220 */ /* 0x000fe20000410000 */
[----:B------:R-:W-:Y:S01]  /*c5f0*/  HADD2.F32 R0, -RZ, R49.H1_H1 ;  /* 0x30000031ff007230 */ /* 0x000fe20000004100 */
[C---:B------:R-:W-:Y:S01]  /*c600*/  FFMA.FTZ R28, R12.reuse, R5, R4 ;  /* 0x000000050c1c7223 */ /* 0x040fe20000010004 */
[--C-:B------:R-:W-:Y:S01]  /*c610*/  HADD2.F32 R4, -RZ, R54.reuse.H1_H1 ;  /* 0x30000036ff047230 */ /* 0x100fe20000004100 */
        /* <DEDUP_REMOVED lines=25> */
.L_x_258:
[----:B------:R-:W-:Y:S05]  /*c7b0*/  BSYNC B0 ;  /* 0x0000000000007941 */ /* 0x000fea0003800000 */
.L_x_257:
[----:B------:R-:W-:-:S04]  /*c7c0*/  IADD3 R0, R100, 0x40, RZ ;  /* 0x0000004064007810 */ /* 0x000fc80007ffe0ff */
        /* <DEDUP_REMOVED lines=53> */
[----:B------:R-:W-:Y:S01]  /*cb20*/  HADD2.F32 R6, -RZ, R62.H0_H0 ;  /* 0x2000003eff067230 */ /* 0x000fe20000004100 */
[C---:B------:R-:W-:Y:S01]  /*cb30*/  FMUL.FTZ R29, R9.reuse, R2 ;  /* 0x00000002091d7220 */ /* 0x040fe20000410000 */
[----:B------:R-:W-:Y:S01]  /*cb40*/  HADD2.F32 R3, -RZ, R58.H1_H1 ;  /* 0x3000003aff037230 */ /* 0x000fe20000004100 */
[----:B------:R-:W-:Y:S01]  /*cb50*/  FFMA.FTZ R32, R9, R7, R5 ;  /* 0x0000000709207223 */ /* 0x000fe20000010005 */
[----:B------:R-:W-:Y:S01]  /*cb60*/  HADD2.F32 R5, -RZ, R62.H1_H1 ;  /* 0x3000003eff057230 */ /* 0x000fe20000004100 */
[----:B------:R-:W-:Y:S01]  /*cb70*/  FFMA.FTZ R30, R8, R6, R4 ;  /* 0x00000006081e7223 */ /* 0x000fe20000010004 */
[----:B------:R-:W-:Y:S01]  /*cb80*/  HADD2.F32 R2, -RZ, R59.H1_H1 ;  /* 0x3000003bff027230 */ /* 0x000fe20000004100 */
[----:B------:R-:W-:-:S02]  /*cb90*/  FMUL.FTZ R4, R18, R3 ;  /* 0x0000000312047220 */ /* 0x000fc40000410000 */
[----:B------:R-:W-:Y:S01]  /*cba0*/  FMUL.FTZ R27, R8, R0 ;  /* 0x00000000081b7220 */ /* 0x000fe20000410000 */
[----:B------:R-:W-:Y:S01]  /*cbb0*/  HADD2.F32 R0, -RZ, R59.H0_H0 ;  /* 0x2000003bff007230 */ /* 0x000fe20000004100 */
        /* <DEDUP_REMOVED lines=27> */
.L_x_254:
[----:B------:R-:W-:Y:S05]  /*cd70*/  BSYNC B1 ;  /* 0x0000000000017941 */ /* 0x000fea0003800000 */
.L_x_253:
[----:B------:R-:W-:-:S04]  /*cd80*/  IADD3 R0, R209, 0x40, RZ ;  /* 0x00000040d1007810 */ /* 0x000fc80007ffe0ff */
[----:B------:R-:W-:-:S13]  /*cd90*/  ISETP.GE.AND P0, PT, R0, R38, PT ;  /* 0x000000260000720c */ /* 0x000fda0003f06270 */
[----:B------:R-:W-:Y:S05]  /*cda0*/  @P0 BRA `(.L_x_240) ;  /* 0x000011c000000947 */ /* 0x000fea0003800000 */
[----:B-1----:R1:W5:Y:S01]  /*cdb0*/  LDL R67, [R1+0x10] ;  /* 0x0000100001437983 */ /* 0x0023620000100800 */
[----:B------:R-:W-:Y:S01]  /*cdc0*/  ISETP.GE.AND P0, PT, R100, c[0x0][0x27c], PT ;  /* 0x00009f0064007a0c */ /* 0x000fe20003f06270 */
[----:B------:R-:W-:Y:S01]  /*cdd0*/  BSSY B0, `(.L_x_259) ;  /* 0x0000061000007945 */ /* 0x000fe20003800000 */
[C---:B------:R-:W-:Y:S02]  /*cde0*/  IADD3 R68, R209.reuse, 0x40, RZ ;  /* 0x00000040d1447810 */ /* 0x040fe40007ffe0ff */
[----:B------:R-:W-:-:S03]  /*cdf0*/  IADD3 R69, R209, 0x40, RZ ;  /* 0x00000040d1457810 */ /* 0x000fc60007ffe0ff */
[----:B------:R-:W-:Y:S02]  /*ce00*/  IMAD.SHL.U32 R68, R68, 0x40, RZ ;  /* 0x0000004044447824 */ /* 0x000fe400078e00ff */
[----:B------:R-:W-:-:S03]  /*ce10*/  IMAD.SHL.U32 R69, R69, 0x40, RZ ;  /* 0x0000004045457824 */ /* 0x000fc600078e00ff */
[----:B------:R-:W-:Y:S02]  /*ce20*/  LOP3.LUT R68, R68, 0x1c0, RZ, 0xc0, !PT ;  /* 0x000001c044447812 */ /* 0x000fe400078ec0ff */
[----:B------:R-:W-:Y:S02]  /*ce30*/  LOP3.LUT R69, R69, 0x1c0, RZ, 0xc0, !PT ;  /* 0x000001c045457812 */ /* 0x000fe400078ec0ff */
[----:B------:R-:W-:Y:S01]  /*ce40*/  SHF.R.U32.HI R68, RZ, 0x3, R68 ;  /* 0x00000003ff447819 */ /* 0x000fe20000011644 */
        /* <DEDUP_REMOVED lines=12> */
[----:B-----5:R-:W-:Y:S01]  /*cf10*/  IADD3 R0, R2, R0, R67 ;  /* 0x0000000002007210 */ /* 0x020fe20007ffe043 */
[----:B------:R-:W-:-:S03]  /*cf20*/  HADD2.F32 R2, -RZ, R39.H0_H0 ;  /* 0x20000027ff027230 */ /* 0x000fc60000004100 */
[----:B------:R-:W-:Y:S01]  /*cf30*/  SHF.L.U32 R25, R0, 0x1, RZ ;  /* 0x0000000100197819 */ /* 0x000fe200000006ff */
[----:B------:R-:W-:-:S04]  /*cf40*/  HADD2.F32 R0, -RZ, R39.H1_H1 ;  /* 0x30000027ff007230 */ /* 0x000fc80000004100 */
[----:B------:R-:W3:Y:S02]  /*cf50*/  LDS.128 R8, [R25+0xc100] ;  /* 0x00c1000019087984 */ /* 0x000ee40000000c00 */
[--C-:B---3--:R-:W-:Y:S02]  /*cf60*/  HADD2.F32 R15, -RZ, R11.reuse.H0_H0 ;  /* 0x2000000bff0f7230 */ /* 0x108fe40000004100 */
[----:B------:R-:W-:Y:S02]  /*cf70*/  HADD2.F32 R14, -RZ, R11.H1_H1 ;  /* 0x3000000bff0e7230 */ /* 0x000fe40000004100 */
[----:B------:R-:W-:Y:S02]  /*cf80*/  HADD2.F32 R3, -RZ, R8.H1_H1 ;  /* 0x30000008ff037230 */ /* 0x000fe40000004100 */
[----:B------:R-:W-:Y:S02]  /*cf90*/  HADD2.F32 R11, -RZ, R44.H1_H1 ;  /* 0x3000002cff0b7230 */ /* 0x000fe40000004100 */
[----:B------:R-:W-:Y:S01]  /*cfa0*/  HADD2.F32 R12, -RZ, R10.H1_H1 ;  /* 0x3000000aff0c7230 */ /* 0x000fe20000004100 */
[----:B------:R-:W-:Y:S01]  /*cfb0*/  FMUL.FTZ R33, R0, R3 ;  /* 0x0000000300217220 */ /* 0x000fe20000410000 */
[----:B--2---:R-:W2:Y:S02]  /*cfc0*/  LDS.128 R4, [R70] ;  /* 0x0000000046047984 */ /* 0x004ea40000000c00 */
[----:B--2---:R-:W-:-:S02]  /*cfd0*/  HADD2.F32 R23, -RZ, R4.H0_H0 ;  /* 0x20000004ff177230 */ /* 0x004fc40000004100 */
[----:B------:R-:W-:Y:S02]  /*cfe0*/  HADD2.F32 R22, -RZ, R4.H1_H1 ;  /* 0x30000004ff167230 */ /* 0x000fe40000004100 */
[----:B------:R-:W-:Y:S02]  /*cff0*/  HADD2.F32 R4, -RZ, R8.H0_H0 ;  /* 0x20000008ff047230 */ /* 0x000fe40000004100 */
[--C-:B------:R-:W-:Y:S02]  /*d000*/  HADD2.F32 R17, -RZ, R7.reuse.H0_H0 ;  /* 0x20000007ff117230 */ /* 0x100fe40000004100 */
[----:B------:R-:W-:Y:S01]  /*d010*/  HADD2.F32 R16, -RZ, R7.H1_H1 ;  /* 0x30000007ff107230 */ /* 0x000fe20000004100 */
[C---:B------:R-:W-:Y:S01]  /*d020*/  FMUL.FTZ R7, R2.reuse, R23 ;  /* 0x0000001702077220 */ /* 0x040fe20000410000 */
        /* <DEDUP_REMOVED lines=15> */
[-C--:B------:R-:W-:Y:S01]  /*d120*/  FMUL.FTZ R31, R5, R6.reuse ;  /* 0x00000006051f7220 */ /* 0x080fe20000410000 */
[----:B------:R-:W-:Y:S01]  /*d130*/  HADD2.F32 R0, -RZ, R41.H0_H0 ;  /* 0x20000029ff007230 */ /* 0x000fe20000004100 */
[----:B------:R-:W-:Y:S01]  /*d140*/  FFMA.FTZ R35, R10, R6, R4 ;  /* 0x000000060a237223 */ /* 0x000fe20000010004 */
[----:B------:R-:W-:Y:S01]  /*d150*/  HADD2.F32 R9, -RZ, R9.H1_H1 ;  /* 0x30000009ff097230 */ /* 0x000fe20000004100 */
[----:B------:R-:W-:Y:S01]  /*d160*/  FMUL.FTZ R5, R2, R20 ;  /* 0x0000001402057220 */ /* 0x000fe20000410000 */
[----:B------:R-:W-:Y:S01]  /*d170*/  HADD2.F32 R7, -RZ, R46.H1_H1 ;  /* 0x3000002eff077230 */ /* 0x000fe20000004100 */
[----:B------:R-:W-:Y:S01]  /*d180*/  FMUL.FTZ R4, R0, R19 ;  /* 0x0000001300047220 */ /* 0x000fe20000410000 */
[----:B------:R-:W-:Y:S01]  /*d190*/  HADD2.F32 R6, -RZ, R47.H1_H1 ;  /* 0x3000002fff067230 */ /* 0x000fe20000004100 */
[-C--:B------:R-:W-:Y:S01]  /*d1a0*/  FMUL.FTZ R29, R2, R9.reuse ;  /* 0x00000009021d7220 */ /* 0x080fe20000410000 */
        /* <DEDUP_REMOVED lines=8> */
[-C--:B------:R-:W-:Y:S01]  /*d230*/  FFMA.FTZ R28, R5, R12.reuse, R4 ;  /* 0x0000000c051c7223 */ /* 0x080fe20000010004 */
[----:B------:R-:W-:Y:S01]  /*d240*/  HADD2.F32 R4, -RZ, R50.H0_H0 ;  /* 0x20000032ff047230 */ /* 0x000fe20000004100 */
[----:B------:R-:W-:Y:S01]  /*d250*/  FMUL.FTZ R26, R3, R12 ;  /* 0x0000000c031a7220 */ /* 0x000fe20000410000 */
[----:B------:R-:W-:Y:S01]  /*d260*/  HADD2.F32 R3, -RZ, R45.H0_H0 ;  /* 0x2000002dff037230 */ /* 0x000fe20000004100 */
[----:B------:R-:W-:Y:S02]  /*d270*/  FMUL.FTZ R9, R2, R17 ;  /* 0x0000001102097220 */ /* 0x000fe40000410000 */
[----:B------:R-:W-:Y:S02]  /*d280*/  FMUL.FTZ R8, R0, R16 ;  /* 0x0000001000087220 */ /* 0x000fe40000410000 */
[----:B------:R-:W-:-:S02]  /*d290*/  FMUL.FTZ R24, R2, R15 ;  /* 0x0000000f02187220 */ /* 0x000fc40000410000 */
[-C--:B------:R-:W-:Y:S02]  /*d2a0*/  FMUL.FTZ R12, R0, R14.reuse ;  /* 0x0000000e000c7220 */ /* 0x080fe40000410000 */
        /* <DEDUP_REMOVED lines=19> */
.L_x_260:
[----:B------:R-:W-:Y:S05]  /*d3e0*/  BSYNC B0 ;  /* 0x0000000000007941 */ /* 0x000fea0003800000 */
.L_x_259:
[----:B------:R-:W-:Y:S01]  /*d3f0*/  IADD3 R0, R100, 0x20, RZ ;  /* 0x0000002064007810 */ /* 0x000fe20007ffe0ff */
[----:B------:R-:W-:Y:S03]  /*d400*/  BSSY B0, `(.L_x_261) ;  /* 0x000005b000007945 */ /* 0x000fe60003800000 */
[----:B------:R-:W-:-:S13]  /*d410*/  ISETP.GE.AND P0, PT, R0, c[0x0][0x27c], PT ;  /* 0x00009f0000007a0c */ /* 0x000fda0003f06270 */
[----:B------:R-:W-:Y:S05]  /*d420*/  @P0 BRA `(.L_x_262) ;  /* 0x0000058000000947 */ /* 0x000fea0003800000 */
[----:B------:R-:W3:Y:S01]  /*d430*/  LDL R38, [R1+0x1c] ;  /* 0x00001c0001267983 */ /* 0x000ee20000100800 */
        /* <DEDUP_REMOVED lines=12> */
[----:B--2---:R-:W-:Y:S01]  /*d500*/  SHF.L.U32 R25, R0, 0x1, RZ ;  /* 0x0000000100197819 */ /* 0x004fe200000006ff */
[----:B------:R-:W-:-:S04]  /*d510*/  HADD2.F32 R0, -RZ, R44.H0_H0 ;  /* 0x2000002cff007230 */ /* 0x000fc80000004100 */
[----:B------:R-:W2:Y:S02]  /*d520*/  LDS.128 R8, [R25+0xc100] ;  /* 0x00c1000019087984 */ /* 0x000ea40000000c00 */
[--C-:B--2---:R-:W-:Y:S02]  /*d530*/  HADD2.F32 R15, -RZ, R11.reuse.H0_H0 ;  /* 0x2000000bff0f7230 */ /* 0x104fe40000004100 */
[----:B------:R-:W-:Y:S02]  /*d540*/  HADD2.F32 R14, -RZ, R11.H1_H1 ;  /* 0x3000000bff0e7230 */ /* 0x000fe40000004100 */
[----:B------:R-:W-:Y:S02]  /*d550*/  HADD2.F32 R3, -RZ, R8.H1_H1 ;  /* 0x30000008ff037230 */ /* 0x000fe40000004100 */
[----:B------:R-:W-:Y:S02]  /*d560*/  HADD2.F32 R11, -RZ, R51.H1_H1 ;  /* 0x30000033ff0b7230 */ /* 0x000fe40000004100 */
[----:B------:R-:W-:Y:S01]  /*d570*/  HADD2.F32 R12, -RZ, R10.H1_H1 ;  /* 0x3000000aff0c7230 */ /* 0x000fe20000004100 */
[----:B------:R-:W-:Y:S01]  /*d580*/  FMUL.FTZ R33, R0, R3 ;  /* 0x0000000300217220 */ /* 0x000fe20000410000 */
[----:B---3--:R-:W2:Y:S02]  /*d590*/  LDS.128 R4, [R38] ;  /* 0x0000000026047984 */ /* 0x008ea40000000c00 */
        /* <DEDUP_REMOVED lines=21> */
[-C--:B------:R-:W-:Y:S01]  /*d6f0*/  FMUL.FTZ R31, R5, R6.reuse ;  /* 0x00000006051f7220 */ /* 0x080fe20000410000 */
[----:B------:R-:W-:Y:S01]  /*d700*/  HADD2.F32 R0, -RZ, R48.H1_H1 ;  /* 0x30000030ff007230 */ /* 0x000fe20000004100 */
[----:B------:R-:W-:Y:S01]  /*d710*/  FFMA.FTZ R35, R10, R6, R4 ;  /* 0x000000060a237223 */ /* 0x000fe20000010004 */
[----:B------:R-:W-:Y:S01]  /*d720*/  HADD2.F32 R9, -RZ, R9.H1_H1 ;  /* 0x30000009ff097230 */ /* 0x000fe20000004100 */
[----:B------:R-:W-:Y:S01]  /*d730*/  FMUL.FTZ R5, R2, R20 ;  /* 0x0000001402057220 */ /* 0x000fe20000410000 */
[----:B------:R-:W-:Y:S01]  /*d740*/  HADD2.F32 R7, -RZ, R52.H1_H1 ;  /* 0x30000034ff077230 */ /* 0x000fe20000004100 */
[----:B------:R-:W-:Y:S01]  /*d750*/  FMUL.FTZ R4, R0, R19 ;  /* 0x0000001300047220 */ /* 0x000fe20000410000 */
[----:B------:R-:W-:Y:S01]  /*d760*/  HADD2.F32 R6, -RZ, R53.H0_H0 ;  /* 0x20000035ff067230 */ /* 0x000fe20000004100 */
[-C--:B------:R-:W-:Y:S01]  /*d770*/  FMUL.FTZ R29, R2, R9.reuse ;  /* 0x00000009021d7220 */ /* 0x080fe20000410000 */
        /* <DEDUP_REMOVED lines=8> */
[-C--:B------:R-:W-:Y:S01]  /*d800*/  FFMA.FTZ R28, R5, R12.reuse, R4 ;  /* 0x0000000c051c7223 */ /* 0x080fe20000010004 */
[--C-:B------:R-:W-:Y:S01]  /*d810*/  HADD2.F32 R4, -RZ, R54.reuse.H1_H1 ;  /* 0x30000036ff047230 */ /* 0x100fe20000004100 */
        /* <DEDUP_REMOVED lines=25> */
.L_x_262:
[----:B------:R-:W-:Y:S05]  /*d9b0*/  BSYNC B0 ;  /* 0x0000000000007941 */ /* 0x000fea0003800000 */
.L_x_261:
[----:B------:R-:W-:-:S04]  /*d9c0*/  IADD3 R0, R100, 0x40, RZ ;  /* 0x0000004064007810 */ /* 0x000fc80007ffe0ff */
[----:B------:R-:W-:-:S13]  /*d9d0*/  ISETP.GE.AND P0, PT, R0, c[0x0][0x27c], PT ;  /* 0x00009f0000007a0c */ /* 0x000fda0003f06270 */
[----:B------:R-:W-:Y:S05]  /*d9e0*/  @P0 BRA `(.L_x_240) ;  /* 0x0000058000000947 */ /* 0x000fea0003800000 */
[----:B--2---:R-:W2:Y:S01]  /*d9f0*/  LDL R38, [R1+0x14] ;  /* 0x0000140001267983 */ /* 0x004ea20000100800 */
        /* <DEDUP_REMOVED lines=50> */
[----:B------:R-:W-:Y:S01]  /*dd20*/  HADD2.F32 R6, -RZ, R62.H0_H0 ;  /* 0x2000003eff067230 */ /* 0x000fe20000004100 */
[-C--:B------:R-:W-:Y:S01]  /*dd30*/  FMUL.FTZ R29, R2, R9.reuse ;  /* 0x00000009021d7220 */ /* 0x080fe20000410000 */
        /* <DEDUP_REMOVED lines=35> */
.L_x_240:
[----:B------:R-:W-:Y:S05]  /*df70*/  BSYNC B2 ;  /* 0x0000000000027941 */ /* 0x000fea0003800000 */
.L_x_224:
[----:B------:R-:W-:Y:S01]  /*df80*/  IMAD R0, R65, c[0x0][0x208], RZ ;  /* 0x0000820041007a24 */ /* 0x000fe200078e02ff */
[----:B------:R-:W-:Y:S01]  /*df90*/  SHF.L.U32 R85, R210, 0x1, RZ ;  /* 0x00000001d2557819 */ /* 0x000fe200000006ff */
[----:B------:R-:W-:Y:S01]  /*dfa0*/  IMAD.WIDE.U32 R2, R194, c[0x0][0x208], RZ ;  /* 0x00008200c2027a25 */ /* 0x000fe200078e00ff */
[----:B------:R-:W-:Y:S01]  /*dfb0*/  SHF.L.U64.HI R87, R210, 0x1, R211 ;  /* 0x00000001d2577819 */ /* 0x000fe200000102d3 */
[----:B------:R-:W-:-:S04]  /*dfc0*/  DEPBAR.LE SB0, 0x0 ;  /* 0x000080000000791a */ /* 0x000fc80000000000 */
[----:B------:R-:W-:Y:S01]  /*dfd0*/  IMAD R0, R194, c[0x0][0x20c], R0 ;  /* 0x00008300c2007a24 */ /* 0x000fe200078e0200 */
[----:B------:R-:W-:Y:S01]  /*dfe0*/  BAR.SYNC.DEFER_BLOCKING 0x0 ;  /* 0x0000000000007b1d */ /* 0x000fe20000010000 */
[----:B------:R-:W-:Y:S01]  /*dff0*/  IMAD.WIDE.U32 R226, R64, c[0x0][0x210], RZ ;  /* 0x0000840040e27a25 */ /* 0x000fe200078e00ff */
[----:B------:R-:W-:Y:S02]  /*e000*/  SHF.L.U32 R86, R207, 0x1, RZ ;  /* 0x00000001cf567819 */ /* 0x000fe400000006ff */
[----:B------:R-:W-:Y:S01]  /*e010*/  IADD3 R3, R3, R0, RZ ;  /* 0x0000000003037210 */ /* 0x000fe20007ffe0ff */
[----:B------:R-:W-:Y:S01]  /*e020*/  IMAD R0, R66, c[0x0][0x218], RZ ;  /* 0x0000860042007a24 */ /* 0x000fe200078e02ff */
[----:B------:R-:W-:Y:S01]  /*e030*/  SHF.L.U64.HI R88, R207, 0x1, R224 ;  /* 0x00000001cf587819 */ /* 0x000fe200000102e0 */
[----:B------:R-:W-:Y:S01]  /*e040*/  IMAD R225, R64, c[0x0][0x214], R227 ;  /* 0x0000850040e17a24 */ /* 0x000fe200078e02e3 */
[----:B------:R-:W-:Y:S01]  /*e050*/  ISETP.GE.AND P3, PT, R210, c[0x0][0x1d4], PT ;  /* 0x00007500d2007a0c */ /* 0x000fe20003f66270 */
[----:B------:R-:W-:Y:S01]  /*e060*/  IMAD.WIDE.U32 R2, R192, c[0x0][0x218], R2 ;  /* 0x00008600c0027a25 */ /* 0x000fe200078e0002 */
[C---:B------:R-:W-:Y:S01]  /*e070*/  SHF.L.U32 R89, R208.reuse, 0x1, RZ ;  /* 0x00000001d0597819 */ /* 0x040fe200000006ff */
[----:B------:R-:W-:Y:S01]  /*e080*/  BSSY B0, `(.L_x_263) ;  /* 0x000014e000007945 */ /* 0x000fe20003800000 */
[----:B------:R-:W-:Y:S01]  /*e090*/  SHF.L.U64.HI R90, R208, 0x1, R223 ;  /* 0x00000001d05a7819 */ /* 0x000fe200000102df */
[----:B-12---:R-:W-:Y:S01]  /*e0a0*/  IMAD R4, R192, c[0x0][0x21c], R0 ;  /* 0x00008700c0047a24 */ /* 0x006fe200078e0200 */
[----:B------:R-:W-:-:S04]  /*e0b0*/  IADD3 R0, P0, R2, R226, RZ ;  /* 0x000000e202007210 */ /* 0x000fc80007f1e0ff */
[----:B------:R-:W-:Y:S02]  /*e0c0*/  IADD3.X R2, R225, R3, R4, P0, !PT ;  /* 0x00000003e1027210 */ /* 0x000fe400007fe404 */
[----:B------:R-:W-:-:S04]  /*e0d0*/  LEA R3, P0, R0, c[0x0][0x1f8], 0x1 ;  /* 0x00007e0000037a11 */ /* 0x000fc800078008ff */
[----:B------:R-:W-:Y:S01]  /*e0e0*/  LEA.HI.X R4, R0, c[0x0][0x1fc], R2, 0x1, P0 ;  /* 0x00007f0000047a11 */ /* 0x000fe200000f0c02 */
[----:B------:R-:W-:Y:S04]  /*e0f0*/  LDSM.16.M88.4 R8, [R175] ;  /* 0x00000000af08783b */ /* 0x000fe80000000200 */
[----:B------:R-:W1:Y:S04]  /*e100*/  SHFL.IDX PT, R0, R3, RZ, 0x181f ;  /* 0x00181fff03007589 */ /* 0x000e6800000e0000 */
[----:B------:R-:W2:Y:S04]  /*e110*/  SHFL.IDX PT, R2, R4, RZ, 0x181f ;  /* 0x00181fff04027589 */ /* 0x000ea800000e0000 */
[----:B------:R-:W3:Y:S04]  /*e120*/  SHFL.IDX PT, R3, R3, 0x1, 0x181f ;  /* 0x00381f0003037f89 */ /* 0x000ee800000e0000 */
[----:B------:R-:W4:Y:S04]  /*e130*/  SHFL.IDX PT, R12, R4, 0x1, 0x181f ;  /* 0x00381f00040c7f89 */ /* 0x000f2800000e0000 */
[----:B------:R-:W4:Y:S04]  /*e140*/  LDSM.16.M88.4 R28, [R168] ;  /* 0x00000000a81c783b */ /* 0x000f280000000200 */
[----:B------:R-:W4:Y:S01]  /*e150*/  LDSM.16.M88.4 R24, [R168+0x800] ;  /* 0x00080000a818783b */ /* 0x000f220000000200 */
[----:B-1----:R-:W-:-:S03]  /*e160*/  IADD3 R22, P0, R0, R85, RZ ;  /* 0x0000005500167210 */ /* 0x002fc60007f1e0ff */
[----:B------:R-:W1:Y:S01]  /*e170*/  LDSM.16.M88.4 R32, [R168+0x1000] ;  /* 0x00100000a820783b */ /* 0x000e620000000200 */
[----:B------:R-:W-:Y:S02]  /*e180*/  IADD3 R16, P1, R0, R89, RZ ;  /* 0x0000005900107210 */ /* 0x000fe40007f3e0ff */
[C---:B--2---:R-:W-:Y:S01]  /*e190*/  IADD3.X R23, R2.reuse, R87, RZ, P0, !PT ;  /* 0x0000005702177210 */ /* 0x044fe200007fe4ff */
[----:B------:R-:W-:Y:S01]  /*e1a0*/  LDSM.16.M88.4 R48, [R168+0x1800] ;  /* 0x00180000a830783b */ /* 0x000fe20000000200 */
[----:B------:R-:W-:Y:S02]  /*e1b0*/  IADD3.X R17, R2, R90, RZ, P1, !PT ;  /* 0x0000005a02117210 */ /* 0x000fe40000ffe4ff */
[----:B---3--:R-:W-:Y:S01]  /*e1c0*/  IADD3 R18, P0, R3, R85, RZ ;  /* 0x0000005503127210 */ /* 0x008fe20007f1e0ff */
[----:B------:R-:W-:Y:S01]  /*e1d0*/  LDSM.16.M88.4 R4, [R176] ;  /* 0x00000000b004783b */ /* 0x000fe20000000200 */
[----:B------:R-:W-:Y:S02]  /*e1e0*/  ISETP.GE.AND P1, PT, R207, c[0x0][0x1d4], PT ;  /* 0x00007500cf007a0c */ /* 0x000fe40003f26270 */
[----:B----4-:R-:W-:Y:S01]  /*e1f0*/  IADD3.X R19, R12, R87, RZ, P0, !PT ;  /* 0x000000570c137210 */ /* 0x010fe200007fe4ff */
[----:B------:R-:W2:Y:S01]  /*e200*/  LDSM.16.M88.4 R52, [R179] ;  /* 0x00000000b334783b */ /* 0x000ea20000000200 */
[----:B------:R-:W-:-:S02]  /*e210*/  IADD3 R14, P0, R3, R86, RZ ;  /* 0x00000056030e7210 */ /* 0x000fc40007f1e0ff */
[----:B------:R-:W-:Y:S01]  /*e220*/  IADD3 R20, P2, R0, R86, RZ ;  /* 0x0000005600147210 */ /* 0x000fe20007f5e0ff */
[----:B-----5:R-:W3:Y:S01]  /*e230*/  LDSM.16.M88.4 R64, [R190] ;  /* 0x00000000be40783b */ /* 0x020ee20000000200 */
[-C--:B------:R-:W-:Y:S02]  /*e240*/  IADD3.X R15, R12, R88.reuse, RZ, P0, !PT ;  /* 0x000000580c0f7210 */ /* 0x080fe400007fe4ff */
[----:B------:R-:W-:Y:S01]  /*e250*/  ISETP.LT.OR P0, PT, R56, 0x1, P3 ;  /* 0x000000013800780c */ /* 0x000fe20001f01670 */
[----:B------:R-:W4:Y:S01]  /*e260*/  LDSM.16.M88.4 R68, [R189] ;  /* 0x00000000bd44783b */ /* 0x000f220000000200 */
[----:B------:R-:W-:Y:S02]  /*e270*/  IADD3.X R21, R2, R88, RZ, P2, !PT ;  /* 0x0000005802157210 */ /* 0x000fe400017fe4ff */
[----:B------:R-:W-:Y:S01]  /*e280*/  ISETP.GE.AND P2, PT, R208, c[0x0][0x1d4], PT ;  /* 0x00007500d0007a0c */ /* 0x000fe20003f46270 */
[----:B------:R-:W1:Y:S01]  /*e290*/  LDSM.16.M88.4 R72, [R188] ;  /* 0x00000000bc48783b */ /* 0x000e620000000200 */
[C---:B------:R-:W-:Y:S01]  /*e2a0*/  ISETP.LT.OR P3, PT, R56.reuse, 0x21, P3 ;  /* 0x000000213800780c */ /* 0x040fe20001f61670 */
[----:B------:R-:W-:Y:S06]  /*e2b0*/  HMMA.16816.F32 R44, R8, R28, RZ ;  /* 0x0000001c082c723c */ /* 0x000fec00000018ff */
[----:B------:R-:W-:Y:S01]  /*e2c0*/  @!PT LDS RZ, [RZ] ;  /* 0x00000000fffff984 */ /* 0x000fe20000000800 */
[----:B------:R-:W-:Y:S01]  /*e2d0*/  @!PT LDS RZ, [RZ] ;  /* 0x00000000fffff984 */ /* 0x000fe20000000800 */
[----:B------:R-:W-:Y:S01]  /*e2e0*/  @!PT LDS RZ, [RZ] ;  /* 0x00000000fffff984 */ /* 0x000fe20000000800 */
[----:B------:R1:W-:Y:S01]  /*e2f0*/  LDGSTS.E.BYPASS.LTC128B.128 [R191+0x100], [R22.64], !P0 ;  /* 0x0010000016bf7fae */ /* 0x0003e2000c101d4a */
[----:B------:R-:W-:-:S02]  /*e300*/  ISETP.LT.OR P0, PT, R56, 0x1, P1 ;  /* 0x000000013800780c */ /* 0x000fc40000f01670 */
[C---:B------:R-:W-:Y:S01]  /*e310*/  ISETP.LT.OR P1, PT, R56.reuse, 0x21, P1 ;  /* 0x000000213800780c */ /* 0x040fe20000f21670 */
[C---:B------:R-:W-:Y:S10]  /*e320*/  HMMA.16816.F32 R36, R8.reuse, R24, RZ ;  /* 0x000000180824723c */ /* 0x040ff400000018ff */
[----:B------:R2:W-:Y:S01]  /*e330*/  LDGSTS.E.BYPASS.LTC128B.128 [R191+0x2100], [R20.64], !P0 ;  /* 0x0210000014bf7fae */ /* 0x0005e2000c101d4a */
[----:B------:R-:W-:Y:S01]  /*e340*/  ISETP.LT.OR P0, PT, R56, 0x1, P2 ;  /* 0x000000013800780c */ /* 0x000fe20001701670 */
[C---:B------:R-:W-:Y:S08]  /*e350*/  HMMA.16816.F32 R40, R8.reuse, R30, RZ ;  /* 0x0000001e0828723c */ /* 0x040ff000000018ff */
[----:B------:R-:W-:Y:S04]  /*e360*/  HMMA.16816.F32 R28, R8, R26, RZ ;  /* 0x0000001a081c723c */ /* 0x000fe800000018ff */
[----:B------:R3:W-:Y:S01]  /*e370*/  LDGSTS.E.BYPASS.LTC128B.128 [R191+0x4100], [R16.64], !P0 ;  /* 0x0410000010bf7fae */ /* 0x0007e2000c101d4a */
[----:B------:R-:W-:-:S03]  /*e380*/  IADD3 R2, P0, R3, R89, RZ ;  /* 0x0000005903027210 */ /* 0x000fc60007f1e0ff */
[----:B------:R4:W-:Y:S01]  /*e390*/  LDGSTS.E.BYPASS.LTC128B.128 [R191+0x1100], [R18.64], !P3 ;  /* 0x0110000012bf7fae */ /* 0x0009e2000d901d4a */
[----:B------:R-:W-:Y:S01]  /*e3a0*/  IADD3.X R3, R12, R90, RZ, P0, !PT ;  /* 0x0000005a0c037210 */ /* 0x000fe200007fe4ff */
[C---:B-1----:R-:W-:Y:S01]  /*e3b0*/  HMMA.16816.F32 R24, R8.reuse, R32, RZ ;  /* 0x000000200818723c */ /* 0x042fe200000018ff */
[----:B------:R-:W-:Y:S01]  /*e3c0*/  ISETP.LT.OR P0, PT, R56, 0x21, P2 ;  /* 0x000000213800780c */ /* 0x000fe20001701670 */
[----:B------:R1:W-:Y:S06]  /*e3d0*/  LDGSTS.E.BYPASS.LTC128B.128 [R191+0x3100], [R14.64], !P1 ;  /* 0x031000000ebf7fae */ /* 0x0003ec000c901d4a */
[----:B--2---:R-:W-:Y:S06]  /*e3e0*/  HMMA.16816.F32 R20, R8, R34, RZ ;  /* 0x000000220814723c */ /* 0x004fec00000018ff */
[----:B------:R2:W-:Y:S01]  /*e3f0*/  LDGSTS.E.BYPASS.LTC128B.128 [R191+0x5100], [R2.64], !P0 ;  /* 0x0510000002bf7fae */ /* 0x0005e2000c101d4a */
[----:B------:R-:W-:Y:S01]  /*e400*/  ISETP.GT.AND P0, PT, R91, R216, PT ;  /* 0x000000d85b00720c */ /* 0x000fe20003f04270 */
[C---:B------:R-:W-:Y:S02]  /*e410*/  HMMA.16816.F32 R60, R4.reuse, R52, R44 ;  /* 0x00000034043c723c */ /* 0x040fe4000000182c */
[----:B------:R-:W-:Y:S04]  /*e420*/  LDSM.16.M88.4 R76, [R174] ;  /* 0x00000000ae4c783b */ /* 0x000fe80000000200 */
[----:B------:R-:W-:Y:S02]  /*e430*/  LDSM.16.M88.4 R80, [R174+0x800] ;  /* 0x00080000ae50783b */ /* 0x000fe40000000200 */
[----:B---3--:R-:W-:Y:S02]  /*e440*/  HMMA.16816.F32 R56, R4, R64, R36 ;  /* 0x000000400438723c */ /* 0x008fe40000001824 */
[----:B------:R-:W-:Y:S04]  /*e450*/  LDSM.16.M88.4 R36, [R174+0x1000] ;  /* 0x00100000ae24783b */ /* 0x000fe80000000200 */
[----:B-1----:R-:W1:Y:S02]  /*e460*/  LDSM.16.M88.4 R12, [R178] ;  /* 0x00000000b20c783b */ /* 0x002e640000000200 */
[C---:B----4-:R-:W-:Y:S02]  /*e470*/  HMMA.16816.F32 R16, R8.reuse, R48, RZ ;  /* 0x000000300810723c */ /* 0x050fe400000018ff */
[----:B------:R-:W0:Y:S06]  /*e480*/  LDGDEPBAR ;  /* 0x00000000000079af */ /* 0x000e2c0000000000 */
[----:B------:R-:W-:Y:S08]  /*e490*/  HMMA.16816.F32 R8, R8, R50, RZ ;  /* 0x000000320808723c */ /* 0x000ff000000018ff */
[C---:B------:R-:W-:Y:S08]  /*e4a0*/  HMMA.16816.F32 R52, R4.reuse, R54, R40 ;  /* 0x000000360434723c */ /* 0x040ff00000001828 */
[C---:B------:R-:W-:Y:S01]  /*e4b0*/  HMMA.16816.F32 R48, R4.reuse, R66, R28 ;  /* 0x000000420430723c */ /* 0x040fe2000000181c */
[----:B------:R-:W3:Y:S07]  /*e4c0*/  LDSM.16.M88.4 R28, [R174+0x1800] ;  /* 0x00180000ae1c783b */ /* 0x000eee0000000200 */
[C---:B------:R-:W-:Y:S08]  /*e4d0*/  HMMA.16816.F32 R44, R4.reuse, R68, R24 ;  /* 0x00000044042c723c */ /* 0x040ff00000001818 */
[C---:B------:R-:W-:Y:S01]  /*e4e0*/  HMMA.16816.F32 R40, R4.reuse, R70, R20 ;  /* 0x000000460428723c */ /* 0x040fe20000001814 */
[----:B------:R-:W-:Y:S07]  /*e4f0*/  LDSM.16.M88.4 R20, [R171] ;  /* 0x00000000ab14783b */ /* 0x000fee0000000200 */
[C---:B------:R-:W-:Y:S01]  /*e500*/  HMMA.16816.F32 R24, R4.reuse, R74, R8 ;  /* 0x0000004a0418723c */ /* 0x040fe20000001808 */
[----:B------:R-:W4:Y:S07]  /*e510*/  LDSM.16.M88.4 R8, [R177] ;  /* 0x00000000b108783b */ /* 0x000f2e0000000200 */
[----:B------:R-:W-:Y:S01]  /*e520*/  HMMA.16816.F32 R32, R4, R72, R16 ;  /* 0x000000480420723c */ /* 0x000fe20000001810 */
[----:B------:R-:W2:Y:S07]  /*e530*/  LDSM.16.M88.4 R72, [R171+0x800] ;  /* 0x00080000ab48783b */ /* 0x000eae0000000200 */
[C---:B-1----:R-:W-:Y:S08]  /*e540*/  HMMA.16816.F32 R16, R12.reuse, R76, R60 ;  /* 0x0000004c0c10723c */ /* 0x042ff0000000183c */
[C---:B------:R-:W-:Y:S01]  /*e550*/  HMMA.16816.F32 R4, R12.reuse, R78, R52 ;  /* 0x0000004e0c04723c */ /* 0x040fe20000001834 */
[----:B------:R-:W1:Y:S07]  /*e560*/  LDSM.16.M88.4 R76, [R171+0x1000] ;  /* 0x00100000ab4c783b */ /* 0x000e6e0000000200 */
[C---:B------:R-:W-:Y:S08]  /*e570*/  HMMA.16816.F32 R56, R12.reuse, R80, R56 ;  /* 0x000000500c38723c */ /* 0x040ff00000001838 */
[C---:B------:R-:W-:Y:S01]  /*e580*/  HMMA.16816.F32 R52, R12.reuse, R82, R48 ;  /* 0x000000520c34723c */ /* 0x040fe20000001830 */
[----:B------:R-:W1:Y:S07]  /*e590*/  LDSM.16.M88.4 R80, [R171+0x1800] ;  /* 0x00180000ab50783b */ /* 0x000e6e0000000200 */
[C---:B------:R-:W-:Y:S01]  /*e5a0*/  HMMA.16816.F32 R64, R12.reuse, R36, R44 ;  /* 0x000000240c40723c */ /* 0x040fe2000000182c */
[----:B------:R-:W-:Y:S07]  /*e5b0*/  LDSM.16.M88.4 R44, [R168+0x2000] ;  /* 0x00200000a82c783b */ /* 0x000fee0000000200 */
[C---:B------:R-:W-:Y:S01]  /*e5c0*/  HMMA.16816.F32 R36, R12.reuse, R38, R40 ;  /* 0x000000260c24723c */ /* 0x040fe20000001828 */
[----:B------:R-:W-:Y:S07]  /*e5d0*/  LDSM.16.M88.4 R40, [R168+0x2800] ;  /* 0x00280000a828783b */ /* 0x000fee0000000200 */
[----:B---3--:R-:W-:Y:S08]  /*e5e0*/  HMMA.16816.F32 R60, R12, R28, R32 ;  /* 0x0000001c0c3c723c */ /* 0x008ff00000001820 */
[----:B----4-:R-:W-:Y:S01]  /*e5f0*/  HMMA.16816.F32 R32, R8, R22, R4 ;  /* 0x000000160820723c */ /* 0x010fe20000001804 */
[----:B------:R-:W3:Y:S07]  /*e600*/  LDSM.16.M88.4 R4, [R175+0x4000] ;  /* 0x00400000af04783b */ /* 0x000eee0000000200 */
[----:B------:R-:W-:Y:S01]  /*e610*/  HMMA.16816.F32 R68, R12, R30, R24 ;  /* 0x0000001e0c44723c */ /* 0x000fe20000001818 */
[----:B------:R-:W-:Y:S07]  /*e620*/  LDSM.16.M88.4 R12, [R176+0x4000] ;  /* 0x00400000b00c783b */ /* 0x000fee0000000200 */
[C---:B------:R-:W-:Y:S08]  /*e630*/  HMMA.16816.F32 R48, R8.reuse, R20, R16 ;  /* 0x000000140830723c */ /* 0x040ff00000001810 */
[C---:B--2---:R-:W-:Y:S01]  /*e640*/  HMMA.16816.F32 R28, R8.reuse, R72, R56 ;  /* 0x00000048081c723c */ /* 0x044fe20000001838 */
[----:B------:R-:W-:Y:S07]  /*e650*/  LDSM.16.M88.4 R56, [R168+0x3800] ;  /* 0x00380000a838783b */ /* 0x000fee0000000200 */
[C---:B-1----:R-:W-:Y:S01]  /*e660*/  HMMA.16816.F32 R16, R8.reuse, R78, R36 ;  /* 0x0000004e0810723c */ /* 0x042fe20000001824 */
[----:B------:R-:W1:Y:S07]  /*e670*/  LDSM.16.M88.4 R36, [R168+0x3000] ;  /* 0x00300000a824783b */ /* 0x000e6e0000000200 */
[C---:B------:R-:W-:Y:S01]  /*e680*/  HMMA.16816.F32 R24, R8.reuse, R74, R52 ;  /* 0x0000004a0818723c */ /* 0x040fe20000001834 */
[----:B------:R-:W2:Y:S07]  /*e690*/  LDSM.16.M88.4 R72, [R187] ;  /* 0x00000000bb48783b */ /* 0x000eae0000000200 */
[C---:B------:R-:W-:Y:S01]  /*e6a0*/  HMMA.16816.F32 R20, R8.reuse, R76, R64 ;  /* 0x0000004c0814723c */ /* 0x040fe20000001840 */
[----:B------:R-:W-:Y:S07]  /*e6b0*/  LDSM.16.M88.4 R76, [R185] ;  /* 0x00000000b94c783b */ /* 0x000fee0000000200 */
[C---:B------:R-:W-:Y:S08]  /*e6c0*/  HMMA.16816.F32 R52, R8.reuse, R80, R60 ;  /* 0x000000500834723c */ /* 0x040ff0000000183c */
[----:B------:R-:W-:Y:S01]  /*e6d0*/  HMMA.16816.F32 R8, R8, R82, R68 ;  /* 0x000000520808723c */ /* 0x000fe20000001844 */
[----:B------:R-:W4:Y:S04]  /*e6e0*/  LDSM.16.M88.4 R68, [R186] ;  /* 0x00000000ba44783b */ /* 0x000f280000000200 */
[----:B------:R-:W-:Y:S03]  /*e6f0*/  LDSM.16.M88.4 R80, [R174+0x3800] ;  /* 0x00380000ae50783b */ /* 0x000fe60000000200 */
[C---:B---3--:R-:W-:Y:S08]  /*e700*/  HMMA.16816.F32 R64, R4.reuse, R46, R32 ;  /* 0x0000002e0440723c */ /* 0x048ff00000001820 */
[C---:B------:R-:W-:Y:S08]  /*e710*/  HMMA.16816.F32 R48, R4.reuse, R44, R48 ;  /* 0x0000002c0430723c */ /* 0x040ff00000001830 */
[C---:B------:R-:W-:Y:S01]  /*e720*/  HMMA.16816.F32 R60, R4.reuse, R40, R28 ;  /* 0x00000028043c723c */ /* 0x040fe2000000181c */
[----:B------:R-:W3:Y:S07]  /*e730*/  LDSM.16.M88.4 R28, [R184] ;  /* 0x00000000b81c783b */ /* 0x000eee0000000200 */
[C---:B------:R-:W-:Y:S08]  /*e740*/  HMMA.16816.F32 R44, R4.reuse, R42, R24 ;  /* 0x0000002a042c723c */ /* 0x040ff00000001818 */
[C---:B-1----:R-:W-:Y:S01]  /*e750*/  HMMA.16816.F32 R40, R4.reuse, R36, R20 ;  /* 0x000000240428723c */ /* 0x042fe20000001814 */
[----:B------:R-:W-:Y:S07]  /*e760*/  LDSM.16.M88.4 R20, [R174+0x2000] ;  /* 0x00200000ae14783b */ /* 0x000fee0000000200 */
[C---:B------:R-:W-:Y:S01]  /*e770*/  HMMA.16816.F32 R24, R4.reuse, R58, R8 ;  /* 0x0000003a0418723c */ /* 0x040fe20000001808 */
[----:B------:R-:W1:Y:S07]  /*e780*/  LDSM.16.M88.4 R8, [R178+0x4000] ;  /* 0x00400000b208783b */ /* 0x000e6e0000000200 */
[C---:B------:R-:W-:Y:S08]  /*e790*/  HMMA.16816.F32 R36, R4.reuse, R38, R16 ;  /* 0x000000260424723c */ /* 0x040ff00000001810 */
[----:B------:R-:W-:Y:S08]  /*e7a0*/  HMMA.16816.F32 R32, R4, R56, R52 ;  /* 0x000000380420723c */ /* 0x000ff00000001834 */
[C---:B--2---:R-:W-:Y:S01]  /*e7b0*/  HMMA.16816.F32 R4, R12.reuse, R74, R64 ;  /* 0x0000004a0c04723c */ /* 0x044fe20000001840 */
[----:B------:R-:W2:Y:S07]  /*e7c0*/  LDSM.16.M88.4 R64, [R174+0x2800] ;  /* 0x00280000ae40783b */ /* 0x000eae0000000200 */
[C---:B------:R-:W-:Y:S01]  /*e7d0*/  HMMA.16816.F32 R16, R12.reuse, R72, R48 ;  /* 0x000000480c10723c */ /* 0x040fe20000001830 */
[----:B------:R-:W-:Y:S07]  /*e7e0*/  LDSM.16.M88.4 R72, [R168+0x4000] ;  /* 0x00400000a848783b */ /* 0x000fee0000000200 */
[C---:B----4-:R-:W-:Y:S08]  /*e7f0*/  HMMA.16816.F32 R60, R12.reuse, R68, R60 ;  /* 0x000000440c3c723c */ /* 0x050ff0000000183c */
[C---:B------:R-:W-:Y:S01]  /*e800*/  HMMA.16816.F32 R56, R12.reuse, R70, R44 ;  /* 0x000000460c38723c */ /* 0x040fe2000000182c */
[----:B------:R-:W4:Y:S07]  /*e810*/  LDSM.16.M88.4 R68, [R174+0x3000] ;  /* 0x00300000ae44783b */ /* 0x000f2e0000000200 */
[C---:B------:R-:W-:Y:S08]  /*e820*/  HMMA.16816.F32 R44, R12.reuse, R76, R40 ;  /* 0x0000004c0c2c723c */ /* 0x040ff00000001828 */
[C---:B---3--:R-:W-:Y:S08]  /*e830*/  HMMA.16816.F32 R40, R12.reuse, R30, R24 ;  /* 0x0000001e0c28723c */ /* 0x048ff00000001818 */
[----:B------:R-:W-:Y:S01]  /*e840*/  HMMA.16816.F32 R48, R12, R28, R32 ;  /* 0x0000001c0c30723c */ /* 0x000fe20000001820 */
[----:B------:R-:W-:Y:S04]  /*e850*/  LDSM.16.M88.4 R32, [R171+0x2000] ;  /* 0x00200000ab20783b */ /* 0x000fe80000000200 */
[----:B------:R-:W-:Y:S03]  /*e860*/  LDSM.16.M88.4 R28, [R171+0x2800] ;  /* 0x00280000ab1c783b */ /* 0x000fe60000000200 */
[----:B-1----:R-:W-:Y:S01]  /*e870*/  HMMA.16816.F32 R24, R8, R22, R4 ;  /* 0x000000160818723c */ /* 0x002fe20000001804 */
[----:B------:R-:W1:Y:S07]  /*e880*/  LDSM.16.M88.4 R4, [R177+0x4000] ;  /* 0x00400000b104783b */ /* 0x000e6e0000000200 */
[----:B------:R-:W-:Y:S08]  /*e890*/  HMMA.16816.F32 R52, R12, R78, R36 ;  /* 0x0000004e0c34723c */ /* 0x000ff00000001824 */
[C---:B------:R-:W-:Y:S01]  /*e8a0*/  HMMA.16816.F32 R36, R8.reuse, R20, R16 ;  /* 0x000000140824723c */ /* 0x040fe20000001810 */
[----:B------:R-:W-:Y:S07]  /*e8b0*/  LDSM.16.M88.4 R16, [R175+0x8000] ;  /* 0x00800000af10783b */ /* 0x000fee0000000200 */
[C---:B--2---:R-:W-:Y:S01]  /*e8c0*/  HMMA.16816.F32 R20, R8.reuse, R64, R60 ;  /* 0x000000400814723c */ /* 0x044fe2000000183c */
[----:B------:R-:W2:Y:S07]  /*e8d0*/  LDSM.16.M88.4 R60, [R171+0x3000] ;  /* 0x00300000ab3c783b */ /* 0x000eae0000000200 */
[C---:B------:R-:W-:Y:S08]  /*e8e0*/  HMMA.16816.F32 R12, R8.reuse, R66, R56 ;  /* 0x00000042080c723c */ /* 0x040ff00000001838 */
[C---:B----4-:R-:W-:Y:S08]  /*e8f0*/  HMMA.16816.F32 R44, R8.reuse, R68, R44 ;  /* 0x00000044082c723c */ /* 0x050ff0000000182c */
[----:B------:R-:W-:Y:S01]  /*e900*/  HMMA.16816.F32 R52, R8, R70, R52 ;  /* 0x000000460834723c */ /* 0x000fe20000001834 */
[----:B------:R-:W3:Y:S07]  /*e910*/  LDSM.16.M88.4 R68, [R171+0x3800] ;  /* 0x00380000ab44783b */ /* 0x000eee0000000200 */
[----:B-1----:R-:W-:Y:S08]  /*e920*/  HMMA.16816.F32 R36, R4, R32, R36 ;  /* 0x000000200424723c */ /* 0x002ff00000001824 */
[C---:B------:R-:W-:Y:S08]  /*e930*/  HMMA.16816.F32 R56, R8.reuse, R80, R48 ;  /* 0x000000500838723c */ /* 0x040ff00000001830 */
[----:B------:R-:W-:Y:S08]  /*e940*/  HMMA.16816.F32 R8, R8, R82, R40 ;  /* 0x000000520808723c */ /* 0x000ff00000001828 */
[C---:B------:R-:W-:Y:S08]  /*e950*/  HMMA.16816.F32 R40, R4.reuse, R34, R24 ;  /* 0x000000220428723c */ /* 0x040ff00000001818 */
[C---:B------:R-:W-:Y:S08]  /*e960*/  HMMA.16816.F32 R32, R4.reuse, R28, R20 ;  /* 0x0000001c0420723c */ /* 0x040ff00000001814 */
[C---:B------:R-:W-:Y:S01]  /*e970*/  HMMA.16816.F32 R24, R4.reuse, R30, R12 ;  /* 0x0000001e0418723c */ /* 0x040fe2000000180c */
[----:B------:R-:W1:Y:S04]  /*e980*/  LDSM.16.M88.4 R28, [R168+0x4800] ;  /* 0x00480000a81c783b */ /* 0x000e680000000200 */
[----:B------:R-:W-:Y:S03]  /*e990*/  LDSM.16.M88.4 R12, [R176+0x8000] ;  /* 0x00800000b00c783b */ /* 0x000fe60000000200 */
[C---:B--2---:R-:W-:Y:S01]  /*e9a0*/  HMMA.16816.F32 R48, R4.reuse, R60, R44 ;  /* 0x0000003c0430723c */ /* 0x044fe2000000182c */
[----:B------:R-:W2:Y:S07]  /*e9b0*/  LDSM.16.M88.4 R44, [R183] ;  /* 0x00000000b72c783b */ /* 0x000eae0000000200 */
[----:B------:R-:W-:Y:S01]  /*e9c0*/  HMMA.16816.F32 R64, R4, R62, R52 ;  /* 0x0000003e0440723c */ /* 0x000fe20000001834 */
[----:B------:R-:W4:Y:S04]  /*e9d0*/  LDSM.16.M88.4 R52, [R168+0x5000] ;  /* 0x00500000a834783b */ /* 0x000f280000000200 */
[----:B------:R-:W-:Y:S03]  /*e9e0*/  LDSM.16.M88.4 R60, [R174+0x4000] ;  /* 0x00400000ae3c783b */ /* 0x000fe60000000200 */
[----:B------:R-:W-:Y:S08]  /*e9f0*/  HMMA.16816.F32 R20, R16, R72, R36 ;  /* 0x000000481014723c */ /* 0x000ff00000001824 */
[----:B---3--:R-:W-:Y:S01]  /*ea00*/  HMMA.16816.F32 R80, R4, R70, R8 ;  /* 0x000000460450723c */ /* 0x008fe20000001808 */
[----:B------:R-:W3:Y:S07]  /*ea10*/  LDSM.16.M88.4 R8, [R178+0x8000] ;  /* 0x00800000b208783b */ /* 0x000eee0000000200 */
[C---:B------:R-:W-:Y:S08]  /*ea20*/  HMMA.16816.F32 R40, R16.reuse, R74, R40 ;  /* 0x0000004a1028723c */ /* 0x040ff00000001828 */
[C---:B-1----:R-:W-:Y:S08]  /*ea30*/  HMMA.16816.F32 R32, R16.reuse, R28, R32 ;  /* 0x0000001c1020723c */ /* 0x042ff00000001820 */
[----:B------:R-:W-:Y:S01]  /*ea40*/  HMMA.16816.F32 R36, R16, R30, R24 ;  /* 0x0000001e1024723c */ /* 0x000fe20000001818 */
[----:B------:R-:W1:Y:S07]  /*ea50*/  LDSM.16.M88.4 R28, [R182] ;  /* 0x00000000b61c783b */ /* 0x000e6e0000000200 */
[----:B--2---:R-:W-:Y:S08]  /*ea60*/  HMMA.16816.F32 R20, R12, R44, R20 ;  /* 0x0000002c0c14723c */ /* 0x004ff00000001814 */
[----:B------:R-:W-:Y:S01]  /*ea70*/  HMMA.16816.F32 R76, R4, R68, R56 ;  /* 0x00000044044c723c */ /* 0x000fe20000001838 */
[----:B------:R-:W-:Y:S07]  /*ea80*/  LDSM.16.M88.4 R4, [R177+0x8000] ;  /* 0x00800000b104783b */ /* 0x000fee0000000200 */
[----:B----4-:R-:W-:Y:S01]  /*ea90*/  HMMA.16816.F32 R56, R16, R52, R48 ;  /* 0x000000341038723c */ /* 0x010fe20000001830 */
[----:B------:R-:W2:Y:S07]  /*eaa0*/  LDSM.16.M88.4 R48, [R171+0x4000] ;  /* 0x00400000ab30783b */ /* 0x000eae0000000200 */
[----:B------:R-:W-:Y:S01]  /*eab0*/  HMMA.16816.F32 R24, R12, R46, R40 ;  /* 0x0000002e0c18723c */ /* 0x000fe20000001828 */
[----:B------:R-:W-:Y:S04]  /*eac0*/  LDSM.16.M88.4 R40, [R174+0x4800] ;  /* 0x00480000ae28783b */ /* 0x000fe80000000200 */
[----:B------:R-:W-:Y:S03]  /*ead0*/  LDSM.16.M88.4 R44, [R171+0x4800] ;  /* 0x00480000ab2c783b */ /* 0x000fe60000000200 */
[----:B------:R-:W-:Y:S01]  /*eae0*/  HMMA.16816.F32 R72, R16, R54, R64 ;  /* 0x000000361048723c */ /* 0x000fe20000001840 */
[----:B------:R-:W4:Y:S04]  /*eaf0*/  LDSM.16.M88.4 R64, [R181] ;  /* 0x00000000b540783b */ /* 0x000f280000000200 */
[----:B------:R-:W4:Y:S03]  /*eb00*/  LDSM.16.M88.4 R52, [R168+0x5800] ;  /* 0x00580000a834783b */ /* 0x000f260000000200 */
[----:B---3--:R-:W-:Y:S08]  /*eb10*/  HMMA.16816.F32 R20, R8, R60, R20 ;  /* 0x0000003c0814723c */ /* 0x008ff00000001814 */
[C---:B-1----:R-:W-:Y:S08]  /*eb20*/  HMMA.16816.F32 R32, R12.reuse, R28, R32 ;  /* 0x0000001c0c20723c */ /* 0x042ff00000001820 */
[----:B------:R-:W-:Y:S08]  /*eb30*/  HMMA.16816.F32 R36, R12, R30, R36 ;  /* 0x0000001e0c24723c */ /* 0x000ff00000001824 */
[----:B------:R-:W-:Y:S08]  /*eb40*/  HMMA.16816.F32 R28, R8, R62, R24 ;  /* 0x0000003e081c723c */ /* 0x000ff00000001818 */
[----:B--2---:R-:W-:Y:S08]  /*eb50*/  HMMA.16816.F32 R20, R4, R48, R20 ;  /* 0x000000300414723c */ /* 0x004ff00000001814 */
[----:B----4-:R-:W-:Y:S01]  /*eb60*/  HMMA.16816.F32 R60, R12, R64, R56 ;  /* 0x000000400c3c723c */ /* 0x010fe20000001838 */
[----:B------:R-:W1:Y:S07]  /*eb70*/  LDSM.16.M88.4 R56, [R174+0x5000] ;  /* 0x00500000ae38783b */ /* 0x000e6e0000000200 */
[----:B------:R-:W-:Y:S08]  /*eb80*/  HMMA.16816.F32 R24, R8, R40, R32 ;  /* 0x000000280818723c */ /* 0x000ff00000001820 */
[----:B------:R-:W-:Y:S01]  /*eb90*/  HMMA.16816.F32 R28, R4, R50, R28 ;  /* 0x00000032041c723c */ /* 0x000fe2000000181c */
[----:B------:R-:W-:Y:S01]  /*eba0*/  FMUL.FTZ R0, R20, c[0x0][0x320] ;  /* 0x0000c80014007a20 */ /* 0x000fe20000410000 */
[----:B------:R-:W-:Y:S03]  /*ebb0*/  LDSM.16.M88.4 R48, [R171+0x5000] ;  /* 0x00500000ab30783b */ /* 0x000fe60000000200 */
[----:B------:R2:W3:Y:S03]  /*ebc0*/  MUFU.TANH R84, R0 ;  /* 0x0000000000547308 */ /* 0x0004e60000002400 */
[----:B------:R-:W-:Y:S01]  /*ebd0*/  HMMA.16816.F32 R32, R8, R42, R36 ;  /* 0x0000002a0820723c */ /* 0x000fe20000001824 */
[----:B------:R-:W4:Y:S07]  /*ebe0*/  LDSM.16.M88.4 R40, [R180] ;  /* 0x00000000b428783b */ /* 0x000f2e0000000200 */
[----:B------:R-:W-:Y:S01]  /*ebf0*/  HMMA.16816.F32 R68, R16, R52, R76 ;  /* 0x000000341044723c */ /* 0x000fe2000000184c */
[----:B--2---:R-:W-:-:S07]  /*ec00*/  FMUL.FTZ R0, R21, c[0x0][0x320] ;  /* 0x0000c80015007a20 */ /* 0x004fce0000410000 */
[----:B------:R-:W-:Y:S01]  /*ec10*/  HMMA.16816.F32 R36, R4, R44, R24 ;  /* 0x0000002c0424723c */ /* 0x000fe20000001818 */
[----:B------:R2:W1:Y:S07]  /*ec20*/  MUFU.TANH R79, R0 ;  /* 0x00000000004f7308 */ /* 0x00046e0000002400 */
[----:B------:R-:W-:Y:S08]  /*ec30*/  HMMA.16816.F32 R52, R16, R54, R80 ;  /* 0x000000361034723c */ /* 0x000ff00000001850 */
[----:B------:R-:W-:Y:S01]  /*ec40*/  HMMA.16816.F32 R24, R4, R46, R32 ;  /* 0x0000002e0418723c */ /* 0x000fe20000001820 */
[----:B--2---:R-:W-:Y:S01]  /*ec50*/  FMUL.FTZ R0, R22, c[0x0][0x320] ;  /* 0x0000c80016007a20 */ /* 0x004fe20000410000 */
[----:B------:R-:W2:Y:S03]  /*ec60*/  LDSM.16.M88.4 R44, [R174+0x5800] ;  /* 0x00580000ae2c783b */ /* 0x000ea60000000200 */
[----:B------:R3:W2:Y:S03]  /*ec70*/  MUFU.TANH R78, R0 ;  /* 0x00000000004e7308 */ /* 0x0006a60000002400 */
[----:B-1----:R-:W-:Y:S08]  /*ec80*/  HMMA.16816.F32 R16, R8, R56, R60 ;  /* 0x000000380810723c */ /* 0x002ff0000000183c */
[----:B----4-:R-:W-:Y:S01]  /*ec90*/  HMMA.16816.F32 R32, R12, R40, R68 ;  /* 0x000000280c20723c */ /* 0x010fe20000001844 */
[----:B---3--:R-:W-:-:S07]  /*eca0*/  FMUL.FTZ R0, R23, c[0x0][0x320] ;  /* 0x0000c80017007a20 */ /* 0x008fce0000410000 */
[C---:B------:R-:W-:Y:S01]  /*ecb0*/  HMMA.16816.F32 R20, R12.reuse, R66, R72 ;  /* 0x000000420c14723c */ /* 0x040fe20000001848 */
[----:B------:R1:W3:Y:S07]  /*ecc0*/  MUFU.TANH R76, R0 ;  /* 0x00000000004c7308 */ /* 0x0002ee0000002400 */
[----:B------:R-:W-:Y:S01]  /*ecd0*/  HMMA.16816.F32 R12, R12, R42, R52 ;  /* 0x0000002a0c0c723c */ /* 0x000fe20000001834 */
[----:B-1----:R-:W-:-:S04]  /*ece0*/  FMUL.FTZ R0, R28, c[0x0][0x320] ;  /* 0x0000c8001c007a20 */ /* 0x002fc80000410000 */
[----:B------:R1:W4:Y:S11]  /*ecf0*/  MUFU.TANH R77, R0 ;  /* 0x00000000004d7308 */ /* 0x0003360000002400 */
[----:B------:R-:W-:Y:S01]  /*ed00*/  HMMA.16816.F32 R20, R8, R58, R20 ;  /* 0x0000003a0814723c */ /* 0x000fe20000001814 */
[----:B-1----:R-:W-:-:S04]  /*ed10*/  FMUL.FTZ R0, R29, c[0x0][0x320] ;  /* 0x0000c8001d007a20 */ /* 0x002fc80000410000 */
[----:B------:R1:W1:Y:S11]  /*ed20*/  MUFU.TANH R65, R0 ;  /* 0x0000000000417308 */ /* 0x0002760000002400 */
[----:B------:R-:W-:Y:S08]  /*ed30*/  @!UPT UIADD3 URZ, URZ, URZ, URZ ;  /* 0x0000003f3f3ff290 */ /* 0x000ff0000fffe03f */
[----:B------:R-:W-:Y:S01]  /*ed40*/  HMMA.16816.F32 R20, R4, R50, R20 ;  /* 0x000000320414723c */ /* 0x000fe20000001814 */
[----:B-1----:R-:W-:-:S04]  /*ed50*/  FMUL.FTZ R0, R30, c[0x0][0x320] ;  /* 0x0000c8001e007a20 */ /* 0x002fc80000410000 */
[----:B------:R1:W1:Y:S02]  /*ed60*/  MUFU.TANH R64, R0 ;  /* 0x0000000000407308 */ /* 0x0002640000002400 */
[----:B-1----:R-:W-:Y:S02]  /*ed70*/  FMUL.FTZ R0, R31, c[0x0][0x320] ;  /* 0x0000c8001f007a20 */ /* 0x002fe40000410000 */
[----:B------:R-:W-:Y:S04]  /*ed80*/  HMMA.16816.F32 R28, R4, R48, R16 ;  /* 0x00000030041c723c */ /* 0x000fe80000001810 */
[----:B------:R1:W1:Y:S04]  /*ed90*/  MUFU.TANH R62, R0 ;  /* 0x00000000003e7308 */ /* 0x0002680000002400 */
[C---:B--2---:R-:W-:Y:S08]  /*eda0*/  HMMA.16816.F32 R16, R8.reuse, R44, R32 ;  /* 0x0000002c0810723c */ /* 0x044ff00000001820 */
[----:B------:R-:W-:Y:S01]  /*edb0*/  HMMA.16816.F32 R8, R8, R46, R12 ;  /* 0x0000002e0808723c */ /* 0x000fe2000000180c */
[----:B-1----:R-:W-:-:S04]  /*edc0*/  FMUL.FTZ R0, R36, c[0x0][0x320] ;  /* 0x0000c80024007a20 */ /* 0x002fc80000410000 */
[----:B------:R1:W2:Y:S02]  /*edd0*/  MUFU.TANH R61, R0 ;  /* 0x00000000003d7308 */ /* 0x0002a40000002400 */
[----:B-1----:R-:W-:-:S06]  /*ede0*/  FMUL.FTZ R0, R37, c[0x0][0x320] ;  /* 0x0000c80025007a20 */ /* 0x002fcc0000410000 */
[----:B------:R1:W1:Y:S02]  /*edf0*/  MUFU.TANH R60, R0 ;  /* 0x00000000003c7308 */ /* 0x0002640000002400 */
[----:B-1----:R-:W-:-:S06]  /*ee00*/  FMUL.FTZ R0, R38, c[0x0][0x320] ;  /* 0x0000c80026007a20 */ /* 0x002fcc0000410000 */
[----:B------:R1:W1:Y:S02]  /*ee10*/  MUFU.TANH R57, R0 ;  /* 0x0000000000397308 */ /* 0x0002640000002400 */
[----:B-1----:R-:W-:Y:S02]  /*ee20*/  FMUL.FTZ R0, R39, c[0x0][0x320] ;  /* 0x0000c80027007a20 */ /* 0x002fe40000410000 */
[----:B------:R-:W1:Y:S01]  /*ee30*/  LDSM.16.M88.4 R36, [R171+0x5800] ;  /* 0x00580000ab24783b */ /* 0x000e620000000200 */
[----:B------:R-:W-:-:S04]  /*ee40*/  DEPBAR.LE SB0, 0x0 ;  /* 0x000080000000791a */ /* 0x000fc80000000000 */
[----:B------:R2:W1:Y:S02]  /*ee50*/  MUFU.TANH R56, R0 ;  /* 0x0000000000387308 */ /* 0x0004640000002400 */
[----:B--2---:R-:W-:-:S06]  /*ee60*/  FMUL.FTZ R0, R24, c[0x0][0x320] ;  /* 0x0000c80018007a20 */ /* 0x004fcc0000410000 */
[----:B------:R2:W2:Y:S01]  /*ee70*/  MUFU.TANH R48, R0 ;  /* 0x0000000000307308 */ /* 0x0004a20000002400 */
[----:B-1----:R-:W-:Y:S01]  /*ee80*/  HMMA.16816.F32 R12, R4, R36, R16 ;  /* 0x00000024040c723c */ /* 0x002fe20000001810 */
[----:B--2---:R-:W-:-:S06]  /*ee90*/  FMUL.FTZ R0, R25, c[0x0][0x320] ;  /* 0x0000c80019007a20 */ /* 0x004fcc0000410000 */
[----:B------:R1:W2:Y:S01]  /*eea0*/  MUFU.TANH R49, R0 ;  /* 0x0000000000317308 */ /* 0x0002a20000002400 */
[----:B------:R-:W-:Y:S01]  /*eeb0*/  HMMA.16816.F32 R4, R4, R38, R8 ;  /* 0x000000260404723c */ /* 0x000fe20000001808 */
        /* <DEDUP_REMOVED lines=38> */
[----:B--234-:R-:W-:Y:S01]  /*f120*/  IMAD R2, R91, 0x40, R234 ;  /* 0x000000405b027824 */ /* 0x01cfe200078e02ea */
[----:B------:R-:W-:Y:S01]  /*f130*/  ISETP.GT.AND P0, PT, R213, 0x3f, PT ;  /* 0x0000003fd500780c */ /* 0x000fe20003f04270 */
        /* <DEDUP_REMOVED lines=10> */
[----:B------:R-:W-:-:S04]  /*f1e0*/  IMAD.MOV R0, RZ, RZ, -R0 ;  /* 0x000000ffff007224 */ /* 0x000fc800078e0a00 */
        /* <DEDUP_REMOVED lines=16> */
.L_x_346:
[----:B------:R-:W-:Y:S05]  /*f2f0*/  BRA.DIV ~URZ, `(.L_x_266) ;  /* 0x00009cf27f007947 */ /* 0x000fea000b800000 */
[----:B------:R-:W3:Y:S01]  /*f300*/  SHFL.IDX PT, R0, R10, RZ, 0x181f ;  /* 0x00181fff0a007589 */ /* 0x000ee200000e0000 */
[----:B------:R-:W-:Y:S02]  /*f310*/  LOP3.LUT P3, RZ, R212, 0x10, RZ, 0xc0, !PT ;  /* 0x00000010d4ff7812 */ /* 0x000fe4000786c0ff */
[C---:B---3--:R-:W-:Y:S02]  /*f320*/  IADD3 R2, P2, R0.reuse, R85, RZ ;  /* 0x0000005500027210 */ /* 0x048fe40007f5e0ff */
[C---:B------:R-:W-:Y:S02]  /*f330*/  IADD3 R8, P1, R0.reuse, R86, RZ ;  /* 0x0000005600087210 */ /* 0x040fe40007f3e0ff */
[----:B------:R-:W-:Y:S01]  /*f340*/  IADD3 R6, P0, R0, R89, RZ ;  /* 0x0000005900067210 */ /* 0x000fe20007f1e0ff */
[C---:B--2---:R-:W-:Y:S01]  /*f350*/  IMAD.X R3, R4.reuse, 0x1, R87, P2 ;  /* 0x0000000104037824 */ /* 0x044fe200010e0657 */
[----:B------:R-:W2:Y:S01]  /*f360*/  SHFL.IDX PT, R0, R10, 0x1, 0x181f ;  /* 0x00381f000a007f89 */ /* 0x000ea200000e0000 */
[----:B------:R-:W-:-:S02]  /*f370*/  IMAD.X R9, R4, 0x1, R88, P1 ;  /* 0x0000000104097824 */ /* 0x000fc400008e0658 */
[----:B------:R-:W-:Y:S02]  /*f380*/  IMAD.X R7, R4, 0x1, R90, P0 ;  /* 0x0000000104077824 */ /* 0x000fe400000e065a */
[----:B------:R-:W-:Y:S01]  /*f390*/  @!PT LDS RZ, [RZ] ;  /* 0x00000000fffff984 */ /* 0x000fe20000000800 */
[----:B------:R3:W-:Y:S04]  /*f3a0*/  LDGSTS.E.BYPASS.LTC128B.128 [R191+0x6100], [R2.64], !P3 ;  /* 0x0610000002bf7fae */ /* 0x0007e8000d901d4a */
[----:B------:R3:W-:Y:S04]  /*f3b0*/  LDGSTS.E.BYPASS.LTC128B.128 [R191+0x8100], [R8.64], !P4 ;  /* 0x0810000008bf7fae */ /* 0x0007e8000e101d4a */
[----:B------:R4:W1:Y:S04]  /*f3c0*/  SHFL.IDX PT, R4, R5, 0x1, 0x181f ;  /* 0x00381f0005047f89 */ /* 0x00086800000e0000 */
[----:B------:R5:W-:Y:S01]  /*f3d0*/  LDGSTS.E.BYPASS.LTC128B.128 [R191+0xa100], [R6.64], !P5 ;  /* 0x0a10000006bf7fae */ /* 0x000be2000e901d4a */
[----:B-1--4-:R-:W-:Y:S01]  /*f3e0*/  SEL R5, RZ, 0x10, P3 ;  /* 0x00000010ff057807 */ /* 0x012fe20001800000 */
[----:B-----5:R-:W-:Y:S01]  /*f3f0*/  IMAD.MOV.U32 R7, RZ, RZ, R92 ;  /* 0x000000ffff077224 */ /* 0x020fe200078e005c */
[----:B------:R-:W-:-:S02]  /*f400*/  SEL R6, RZ, 0x10, P4 ;  /* 0x00000010ff067807 */ /* 0x000fc40002000000 */
.L_x_347:
[----:B--23--:R-:W-:Y:S02]  /*f410*/  IADD3 R3, -R5, 0x10, RZ ;  /* 0x0000001005037810 */ /* 0x00cfe40007ffe1ff */
[----:B------:R-:W-:-:S02]  /*f420*/  IADD3 R2, -R6, 0x10, RZ ;  /* 0x0000001006027810 */ /* 0x000fc40007ffe1ff */
[----:B------:R-:W-:Y:S02]  /*f430*/  LOP3.LUT R3, R3, 0xf, RZ, 0xc0, !PT ;  /* 0x0000000f03037812 */ /* 0x000fe400078ec0ff */
[----:B------:R-:W-:Y:S02]  /*f440*/  ISETP.NE.U32.AND P5, PT, R5, RZ, PT ;  /* 0x000000ff0500720c */ /* 0x000fe40003fa5070 */
[----:B------:R-:W-:Y:S02]  /*f450*/  LOP3.LUT R2, R2, 0xf, RZ, 0xc0, !PT ;  /* 0x0000000f02027812 */ /* 0x000fe400078ec0ff */
[----:B------:R-:W-:Y:S02]  /*f460*/  IADD3 R8, P3, P2, R3, R0, R85 ;  /* 0x0000000003087210 */ /* 0x000fe40007a7e055 */
[----:B------:R-:W-:Y:S02]  /*f470*/  IADD3 R5, -R7, 0x10, RZ ;  /* 0x0000001007057810 */ /* 0x000fe40007ffe1ff */
[----:B------:R-:W-:-:S02]  /*f480*/  ISETP.NE.U32.AND P4, PT, R6, RZ, PT ;  /* 0x000000ff0600720c */ /* 0x000fc40003f85070 */
[----:B------:R-:W-:Y:S02]  /*f490*/  IADD3 R6, P1, P0, R2, R0, R86 ;  /* 0x0000000002067210 */ /* 0x000fe4000783e056 */
[-C--:B------:R-:W-:Y:S02]  /*f4a0*/  IADD3.X R9, RZ, R4.reuse, R87, P3, P2 ;  /* 0x00000004ff097210 */ /* 0x080fe40001fe4457 */
[----:B------:R-:W-:Y:S02]  /*f4b0*/  LOP3.LUT R2, R5, 0xf, RZ, 0xc0, !PT ;  /* 0x0000000f05027812 */ /* 0x000fe400078ec0ff */
[----:B------:R-:W-:Y:S01]  /*f4c0*/  ISETP.NE.U32.AND P2, PT, R7, RZ, PT ;  /* 0x000000ff0700720c */ /* 0x000fe20003f45070 */
[----:B------:R-:W-:Y:S01]  /*f4d0*/  @!PT LDS RZ, [RZ] ;  /* 0x00000000fffff984 */ /* 0x000fe20000000800 */
[----:B------:R-:W-:Y:S01]  /*f4e0*/  @!PT LDS RZ, [RZ] ;  /* 0x00000000fffff984 */ /* 0x000fe20000000800 */
[----:B------:R-:W-:Y:S01]  /*f4f0*/  @!PT LDS RZ, [RZ] ;  /* 0x00000000fffff984 */ /* 0x000fe20000000800 */
[----:B------:R1:W-:Y:S01]  /*f500*/  LDGSTS.E.BYPASS.LTC128B.128.ZFILL [R191+0x7100], [R8.64], P5 ;  /* 0x0710000008bf7fae */ /* 0x0003e2000a941d4a */
[----:B------:R-:W-:Y:S02]  /*f510*/  IADD3.X R7, RZ, R4, R88, P1, P0 ;  /* 0x00000004ff077210 */ /* 0x000fe40000fe0458 */
[----:B------:R-:W-:-:S03]  /*f520*/  IADD3 R2, P1, P0, R2, R0, R89 ;  /* 0x0000000002027210 */ /* 0x000fc6000783e059 */
[----:B------:R1:W-:Y:S01]  /*f530*/  LDGSTS.E.BYPASS.LTC128B.128.ZFILL [R191+0x9100], [R6.64], P4 ;  /* 0x0910000006bf7fae */ /* 0x0003e2000a141d4a */
[----:B------:R-:W-:-:S05]  /*f540*/  IADD3.X R3, RZ, R4, R90, P1, P0 ;  /* 0x00000004ff037210 */ /* 0x000fca0000fe045a */
[----:B------:R1:W-:Y:S04]  /*f550*/  LDGSTS.E.BYPASS.LTC128B.128.ZFILL [R191+0xb100], [R2.64], P2 ;  /* 0x0b10000002bf7fae */ /* 0x0003e80009141d4a */
.L_x_264:
[----:B--234-:R-:W-:Y:S05]  /*f560*/  BSYNC B0 ;  /* 0x0000000000007941 */ /* 0x01cfea0003800000 */
.L_x_263:
[----:B-1----:R-:W-:Y:S01]  /*f570*/  IMAD.IADD R0, R127, 0x1, -R247 ;  /* 0x000000017f007824 */ /* 0x002fe200078e0af7 */
[----:B------:R-:W0:Y:S04]  /*f580*/  LDGDEPBAR ;  /* 0x00000000000079af */ /* 0x000e280000000000 */
[C---:B------:R-:W-:Y:S02]  /*f590*/  ISETP.GT.AND P4, PT, R0.reuse, RZ, PT ;  /* 0x000000ff0000720c */ /* 0x040fe40003f84270 */
[C---:B------:R-:W-:Y:S02]  /*f5a0*/  ISETP.GT.AND P3, PT, R0.reuse, 0x1, PT ;  /* 0x000000010000780c */ /* 0x040fe40003f64270 */
[----:B------:R-:W-:Y:S02]  /*f5b0*/  ISETP.GT.AND P2, PT, R0, 0x8, PT ;  /* 0x000000080000780c */ /* 0x000fe40003f44270 */
[----:B------:R-:W-:-:S02]  /*f5c0*/  FSEL R6, R84, -INF , P4 ;  /* 0xff80000054067808 */ /* 0x000fc40002000000 */
[----:B------:R-:W-:Y:S02]  /*f5d0*/  FSEL R7, R79, -INF , P3 ;  /* 0xff8000004f077808 */ /* 0x000fe40001800000 */
[----:B------:R-:W-:Y:S02]  /*f5e0*/  FSEL R10, R78, -INF , P4 ;  /* 0xff8000004e0a7808 */ /* 0x000fe40002000000 */
[----:B------:R-:W-:Y:S02]  /*f5f0*/  FSEL R12, R76, -INF , P3 ;  /* 0xff8000004c0c7808 */ /* 0x000fe40001800000 */
        /* <DEDUP_REMOVED lines=15> */
[----:B------:R-:W-:Y:S02]  /*f6f0*/  FSEL R17, R60, -INF , P4 ;  /* 0xff8000003c117808 */ /* 0x000fe40002000000 */
[----:B------:R-:W-:Y:S02]  /*f700*/  ISETP.GT.AND P3, PT, R0, 0x18, PT ;  /* 0x000000180000780c */ /* 0x000fe40003f64270 */
[----:B------:R-:W-:Y:S02]  /*f710*/  FMNMX.FTZ R2, R11, R2, !PT ;  /* 0x000000020b027209 */ /* 0x000fe40007810000 */
[----:B------:R-:W-:Y:S02]  /*f720*/  FSEL R20, R56, -INF , P4 ;  /* 0xff80000038147808 */ /* 0x000fe40002000000 */
[----:B------:R-:W-:Y:S02]  /*f730*/  FMNMX.FTZ R3, R19, R3, !PT ;  /* 0x0000000313037209 */ /* 0x000fe40007810000 */
[----:B------:R-:W-:-:S02]  /*f740*/  FSEL R14, R48, -INF , P3 ;  /* 0xff800000300e7808 */ /* 0x000fc40001800000 */
[----:B------:R-:W-:Y:S02]  /*f750*/  ISETP.GT.AND P2, PT, R0, 0x19, PT ;  /* 0x000000190000780c */ /* 0x000fe40003f44270 */
[----:B------:R-:W-:Y:S02]  /*f760*/  FMNMX.FTZ R2, R17, R2, !PT ;  /* 0x0000000211027209 */ /* 0x000fe40007810000 */
[----:B------:R-:W-:Y:S02]  /*f770*/  FSEL R21, R43, -INF , P3 ;  /* 0xff8000002b157808 */ /* 0x000fe40001800000 */
[----:B------:R-:W-:Y:S02]  /*f780*/  FMNMX.FTZ R3, R20, R3, !PT ;  /* 0x0000000314037209 */ /* 0x000fe40007810000 */
[----:B------:R-:W-:Y:S02]  /*f790*/  FSEL R18, R49, -INF , P2 ;  /* 0xff80000031127808 */ /* 0x000fe40001000000 */
[----:B------:R-:W-:-:S02]  /*f7a0*/  ISETP.GT.AND P1, PT, R0, 0x20, PT ;  /* 0x000000200000780c */ /* 0x000fc40003f24270 */
[----:B------:R-:W-:Y:S02]  /*f7b0*/  FMNMX.FTZ R2, R14, R2, !PT ;  /* 0x000000020e027209 */ /* 0x000fe40007810000 */
[----:B------:R-:W-:Y:S02]  /*f7c0*/  FSEL R52, R42, -INF , P2 ;  /* 0xff8000002a347808 */ /* 0x000fe40001000000 */
[----:B------:R-:W-:Y:S02]  /*f7d0*/  FMNMX.FTZ R3, R21, R3, !PT ;  /* 0x0000000315037209 */ /* 0x000fe40007810000 */
[----:B------:R-:W-:Y:S02]  /*f7e0*/  FSEL R75, R40, -INF , P1 ;  /* 0xff800000284b7808 */ /* 0x000fe40000800000 */
[----:B------:R-:W-:Y:S02]  /*f7f0*/  FMNMX.FTZ R2, R18, R2, !PT ;  /* 0x0000000212027209 */ /* 0x000fe40007810000 */
[----:B------:R-:W-:-:S02]  /*f800*/  ISETP.GT.AND P6, PT, R0, 0x21, PT ;  /* 0x000000210000780c */ /* 0x000fc40003fc4270 */
[----:B------:R-:W-:Y:S02]  /*f810*/  FSEL R83, R35, -INF , P1 ;  /* 0xff80000023537808 */ /* 0x000fe40000800000 */
[----:B------:R-:W-:Y:S02]  /*f820*/  FMNMX.FTZ R3, R52, R3, !PT ;  /* 0x0000000334037209 */ /* 0x000fe40007810000 */
[C---:B------:R-:W-:Y:S02]  /*f830*/  ISETP.GT.AND P5, PT, R0.reuse, 0x28, PT ;  /* 0x000000280000780c */ /* 0x040fe40003fa4270 */
[C---:B------:R-:W-:Y:S02]  /*f840*/  ISETP.GT.AND P4, PT, R0.reuse, 0x29, PT ;  /* 0x000000290000780c */ /* 0x040fe40003f84270 */
[C---:B------:R-:W-:Y:S02]  /*f850*/  ISETP.GT.AND P3, PT, R0.reuse, 0x30, PT ;  /* 0x000000300000780c */ /* 0x040fe40003f64270 */
[----:B------:R-:W-:-:S02]  /*f860*/  ISETP.GT.AND P2, PT, R0, 0x31, PT ;  /* 0x000000310000780c */ /* 0x000fc40003f44270 */
[C---:B------:R-:W-:Y:S02]  /*f870*/  ISETP.GT.AND P1, PT, R0.reuse, 0x38, PT ;  /* 0x000000380000780c */ /* 0x040fe40003f24270 */
[----:B------:R-:W-:Y:S02]  /*f880*/  ISETP.GT.AND P0, PT, R0, 0x39, PT ;  /* 0x000000390000780c */ /* 0x000fe40003f04270 */
[----:B------:R-:W-:Y:S02]  /*f890*/  FMNMX.FTZ R0, R75, R2, !PT ;  /* 0x000000024b007209 */ /* 0x000fe40007810000 */
[----:B------:R-:W-:Y:S02]  /*f8a0*/  FSEL R82, R34, -INF , P6 ;  /* 0xff80000022527808 */ /* 0x000fe40003000000 */
[----:B------:R-:W-:Y:S02]  /*f8b0*/  FSEL R74, R41, -INF , P6 ;  /* 0xff800000294a7808 */ /* 0x000fe40003000000 */
        /* <DEDUP_REMOVED lines=25> */
[----:B------:R-:W-:Y:S02]  /*fa50*/  FMNMX.FTZ R4, R68, R0, !PT ;  /* 0x0000000044047209 */ /* 0x000fe40007810000 */
[----:B------:R-:W-:Y:S01]  /*fa60*/  FMNMX.FTZ R5, R76, R2, !PT ;  /* 0x000000024c057209 */ /* 0x000fe20007810000 */
[----:B------:R-:W-:Y:S05]  /*fa70*/  BRA.DIV ~URZ, `(.L_x_267) ;  /* 0x000097827f007947 */ /* 0x000fea000b800000 */
[----:B------:R-:W1:Y:S04]  /*fa80*/  SHFL.BFLY PT, R0, R4, 0x2, 0x1f ;  /* 0x0c401f0004007f89 */ /* 0x000e6800000e0000 */
[----:B------:R-:W2:Y:S01]  /*fa90*/  SHFL.BFLY PT, R3, R5, 0x2, 0x1f ;  /* 0x0c401f0005037f89 */ /* 0x000ea200000e0000 */
[----:B-1----:R-:W-:Y:S02]  /*faa0*/  FMNMX.FTZ R0, R4, R0, !PT ;  /* 0x0000000004007209 */ /* 0x002fe40007810000 */
[----:B--2---:R-:W-:-:S03]  /*fab0*/  FMNMX.FTZ R4, R5, R3, !PT ;  /* 0x0000000305047209 */ /* 0x004fc60007810000 */
[----:B------:R-:W1:Y:S04]  /*fac0*/  SHFL.BFLY PT, R2, R0, 0x1, 0x1f ;  /* 0x0c201f0000027f89 */ /* 0x000e6800000e0000 */
[----:B------:R2:W3:Y:S01]  /*fad0*/  SHFL.BFLY PT, R3, R4, 0x1, 0x1f ;  /* 0x0c201f0004037f89 */ /* 0x0004e200000e0000 */
[----:B-1----:R-:W-:-:S05]  /*fae0*/  FMNMX.FTZ R102, R0, R2, !PT ;  /* 0x0000000200667209 */ /* 0x002fca0007810000 */
.L_x_348:
[C---:B------:R-:W-:Y:S01]  /*faf0*/  FMUL.FTZ R2, R102.reuse, c[0x0][0x2d0] ;  /* 0x0000b40066027a20 */ /* 0x040fe20000410000 */
[----:B------:R-:W-:Y:S01]  /*fb00*/  FSETP.NEU.FTZ.AND P0, PT, R102, -INF , PT ;  /* 0xff8000006600780b */ /* 0x000fe20003f1d000 */
[----:B------:R-:W-:Y:S01]  /*fb10*/  WARPSYNC 0xffffffff ;  /* 0xffffffff00007948 */ /* 0x000fe20003800000 */
[----:B---3--:R-:W-:Y:S01]  /*fb20*/  FMNMX.FTZ R16, R3, R4, !PT ;  /* 0x0000000403107209 */ /* 0x008fe20007810000 */
[----:B------:R-:W-:Y:S01]  /*fb30*/  LDSM.16.MT88.4 R32, [R170+0x800] ;  /* 0x00080000aa20783b */ /* 0x000fe20000004200 */
[----:B------:R-:W-:-:S02]  /*fb40*/  FSEL R2, R2, RZ, P0 ;  /* 0x000000ff02027208 */ /* 0x000fc40000000000 */
[----:B------:R-:W-:Y:S01]  /*fb50*/  FSETP.NEU.FTZ.AND P0, PT, R16, -INF , PT ;  /* 0xff8000001000780b */ /* 0x000fe20003f1d000 */
[----:B------:R-:W-:Y:S02]  /*fb60*/  LDSM.16.MT88.4 R40, [R172] ;  /* 0x00000000ac28783b */ /* 0x000fe40000004200 */
[--C-:B------:R-:W-:Y:S02]  /*fb70*/  FFMA.FTZ R0, R6, c[0x0][0x2d0], -R2.reuse ;  /* 0x0000b40006007a23 */ /* 0x100fe40000010802 */
[--C-:B------:R-:W-:Y:S01]  /*fb80*/  FFMA.FTZ R3, R9, c[0x0][0x2d0], -R2.reuse ;  /* 0x0000b40009037a23 */ /* 0x100fe20000010802 */
[----:B------:R-:W-:Y:S01]  /*fb90*/  LDSM.16.MT88.4 R48, [R173] ;  /* 0x00000000ad30783b */ /* 0x000fe20000004200 */
        /* <DEDUP_REMOVED lines=8> */
[----:B------:R2:W4:Y:S01]  /*fc20*/  MUFU.EX2 R84, R0 ;  /* 0x0000000000547308 */ /* 0x0005220000000800 */
[----:B---3--:R-:W-:-:S07]  /*fc30*/  FFMA.FTZ R3, R11, c[0x0][0x2d0], -R2 ;  /* 0x0000b4000b037a23 */ /* 0x008fce0000010802 */
[----:B------:R-:W-:Y:S01]  /*fc40*/  MUFU.EX2 R95, R3 ;  /* 0x00000003005f7308 */ /* 0x000fe20000000800 */
[----:B--2---:R-:W-:-:S07]  /*fc50*/  FFMA.FTZ R0, R8, c[0x0][0x2d0], -R2 ;  /* 0x0000b40008007a23 */ /* 0x004fce0000010802 */
[----:B------:R2:W-:Y:S02]  /*fc60*/  MUFU.EX2 R88, R0 ;  /* 0x0000000000587308 */ /* 0x0005e40000000800 */
[----:B--2---:R-:W-:-:S05]  /*fc70*/  FMUL.FTZ R0, R16, c[0x0][0x2d0] ;  /* 0x0000b40010007a20 */ /* 0x004fca0000410000 */
[----:B------:R-:W-:-:S05]  /*fc80*/  FSEL R0, R0, RZ, P0 ;  /* 0x000000ff00007208 */ /* 0x000fca0000000000 */
[--C-:B------:R-:W-:Y:S02]  /*fc90*/  FFMA.FTZ R3, R10, c[0x0][0x2d0], -R0.reuse ;  /* 0x0000b4000a037a23 */ /* 0x100fe40000010800 */
[----:B------:R-:W2:Y:S02]  /*fca0*/  LDSM.16.MT88.4 R8, [R169] ;  /* 0x00000000a908783b */ /* 0x000ea40000004200 */
[----:B------:R3:W-:Y:S02]  /*fcb0*/  MUFU.EX2 R87, R3 ;  /* 0x0000000300577308 */ /* 0x0007e40000000800 */
[----:B---3--:R-:W-:Y:S01]  /*fcc0*/  FFMA.FTZ R3, R12, c[0x0][0x2d0], -R0 ;  /* 0x0000b4000c037a23 */ /* 0x008fe20000010800 */
[----:B----4-:R-:W-:-:S05]  /*fcd0*/  F2FP.PACK_AB R12, R84, R86 ;  /* 0x00000056540c723e */ /* 0x010fca00000000ff */
[----:B------:R3:W4:Y:S02]  /*fce0*/  MUFU.EX2 R85, R3 ;  /* 0x0000000300557308 */ /* 0x0007240000000800 */
[----:B---3--:R-:W-:Y:S01]  /*fcf0*/  FFMA.FTZ R3, R13, c[0x0][0x2d0], -R0 ;  /* 0x0000b4000d037a23 */ /* 0x008fe20000010800 */
[----:B----4-:R-:W-:-:S05]  /*fd00*/  F2FP.PACK_AB R13, R85, R87 ;  /* 0x00000057550d723e */ /* 0x010fca00000000ff */
[----:B------:R3:W-:Y:S02]  /*fd10*/  MUFU.EX2 R89, R3 ;  /* 0x0000000300597308 */ /* 0x0007e40000000800 */
[----:B---3--:R-:W-:-:S06]  /*fd20*/  FFMA.FTZ R3, R15, c[0x0][0x2d0], -R0 ;  /* 0x0000b4000f037a23 */ /* 0x008fcc0000010800 */
[----:B------:R3:W4:Y:S02]  /*fd30*/  MUFU.EX2 R92, R3 ;  /* 0x00000003005c7308 */ /* 0x0007240000000800 */
[----:B---3--:R-:W-:Y:S01]  /*fd40*/  FFMA.FTZ R3, R17, c[0x0][0x2d0], -R2 ;  /* 0x0000b40011037a23 */ /* 0x008fe20000010802 */
[----:B----4-:R-:W-:Y:S01]  /*fd50*/  F2FP.PACK_AB R15, R92, R89 ;  /* 0x000000595c0f723e */ /* 0x010fe200000000ff */
[----:B------:R-:W-:-:S04]  /*fd60*/  FADD.FTZ R17, R87, R85 ;  /* 0x0000005557117221 */ /* 0x000fc80000010000 */
[----:B------:R3:W4:Y:S01]  /*fd70*/  MUFU.EX2 R93, R3 ;  /* 0x00000003005d7308 */ /* 0x0007220000000800 */
[----:B------:R-:W-:Y:S02]  /*fd80*/  FADD.FTZ R17, R89, R17 ;  /* 0x0000001159117221 */ /* 0x000fe40000010000 */
[----:B---3--:R-:W-:Y:S01]  /*fd90*/  FFMA.FTZ R3, R14, c[0x0][0x2d0], -R2 ;  /* 0x0000b4000e037a23 */ /* 0x008fe20000010802 */
[----:B------:R-:W-:-:S04]  /*fda0*/  F2FP.PACK_AB R14, R90, R88 ;  /* 0x000000585a0e723e */ /* 0x000fc800000000ff */
[----:B------:R3:W-:Y:S03]  /*fdb0*/  MUFU.EX2 R96, R3 ;  /* 0x0000000300607308 */ /* 0x0007e60000000800 */
[C---:B-1----:R-:W-:Y:S08]  /*fdc0*/  HMMA.16816.F32 R24, R12.reuse, R4, RZ ;  /* 0x000000040c18723c */ /* 0x042ff000000018ff */
[----:B--2---:R-:W-:Y:S01]  /*fdd0*/  HMMA.16816.F32 R44, R12, R8, RZ ;  /* 0x000000080c2c723c */ /* 0x004fe200000018ff */
[----:B---3--:R-:W-:-:S02]  /*fde0*/  FFMA.FTZ R3, R18, c[0x0][0x2d0], -R2 ;  /* 0x0000b40012037a23 */ /* 0x008fc40000010802 */
[----:B------:R-:W-:-:S04]  /*fdf0*/  FFMA.FTZ R18, R73, c[0x0][0x2d0], -R2 ;  /* 0x0000b40049127a23 */ /* 0x000fc80000010802 */
[----:B----4-:R-:W-:Y:S01]  /*fe00*/  F2FP.PACK_AB R8, R93, R95 ;  /* 0x0000005f5d08723e */ /* 0x010fe200000000ff */
[----:B------:R1:W2:Y:S01]  /*fe10*/  MUFU.EX2 R99, R3 ;  /* 0x0000000300637308 */ /* 0x0002a20000000800 */
[----:B------:R-:W-:Y:S01]  /*fe20*/  HMMA.16816.F32 R28, R12, R10, RZ ;  /* 0x0000000a0c1c723c */ /* 0x000fe200000018ff */
[----:B-1----:R-:W-:-:S06]  /*fe30*/  FFMA.FTZ R3, R19, c[0x0][0x2d0], -R0 ;  /* 0x0000b40013037a23 */ /* 0x002fcc0000010800 */
[----:B--2---:R-:W-:Y:S01]  /*fe40*/  F2FP.PACK_AB R10, R99, R96 ;  /* 0x00000060630a723e */ /* 0x004fe200000000ff */
[----:B------:R-:W-:Y:S01]  /*fe50*/  FFMA.FTZ R19, R74, c[0x0][0x2d0], -R2 ;  /* 0x0000b4004a137a23 */ /* 0x000fe20000010802 */
[----:B------:R1:W-:Y:S02]  /*fe60*/  MUFU.EX2 R94, R3 ;  /* 0x00000003005e7308 */ /* 0x0003e40000000800 */
[----:B-1----:R-:W-:-:S06]  /*fe70*/  FFMA.FTZ R3, R20, c[0x0][0x2d0], -R0 ;  /* 0x0000b40014037a23 */ /* 0x002fcc0000010800 */
[----:B------:R1:W2:Y:S02]  /*fe80*/  MUFU.EX2 R97, R3 ;  /* 0x0000000300617308 */ /* 0x0002a40000000800 */
[--C-:B-1----:R-:W-:Y:S01]  /*fe90*/  FFMA.FTZ R3, R21, c[0x0][0x2d0], -R0.reuse ;  /* 0x0000b40015037a23 */ /* 0x102fe20000010800 */
[----:B--2---:R-:W-:Y:S01]  /*fea0*/  F2FP.PACK_AB R9, R97, R94 ;  /* 0x0000005e6109723e */ /* 0x004fe200000000ff */
[C---:B------:R-:W-:Y:S04]  /*feb0*/  HMMA.16816.F32 R20, R12.reuse, R6, RZ ;  /* 0x000000060c14723c */ /* 0x040fe800000018ff */
[----:B------:R1:W-:Y:S04]  /*fec0*/  MUFU.EX2 R98, R3 ;  /* 0x0000000300627308 */ /* 0x0003e80000000800 */
[----:B------:R-:W-:Y:S01]  /*fed0*/  HMMA.16816.F32 R4, R12, R48, RZ ;  /* 0x000000300c04723c */ /* 0x000fe200000018ff */
[----:B-1----:R-:W-:-:S02]  /*fee0*/  FFMA.FTZ R3, R52, c[0x0][0x2d0], -R0 ;  /* 0x0000b40034037a23 */ /* 0x002fc40000010800 */
[----:B------:R-:W1:Y:S02]  /*fef0*/  LDSM.16.MT88.4 R52, [R172+0x800] ;  /* 0x00080000ac34783b */ /* 0x000e640000004200 */
[----:B------:R-:W2:Y:S02]  /*ff00*/  MUFU.EX2 R103, R3 ;  /* 0x0000000300677308 */ /* 0x000ea40000000800 */
[----:B--2---:R-:W-:Y:S01]  /*ff10*/  F2FP.PACK_AB R11, R103, R98 ;  /* 0x00000062670b723e */ /* 0x004fe200000000ff */
[----:B------:R-:W-:-:S04]  /*ff20*/  FADD.FTZ R3, R86, R84 ;  /* 0x0000005456037221 */ /* 0x000fc80000010000 */
[----:B------:R-:W-:Y:S02]  /*ff30*/  FADD.FTZ R3, R88, R3 ;  /* 0x0000000358037221 */ /* 0x000fe40000010000 */
[----:B------:R-:W-:Y:S02]  /*ff40*/  HMMA.16816.F32 R160, R8, R32, R24 ;  /* 0x0000002008a0723c */ /* 0x000fe40000001818 */
[----:B------:R-:W-:-:S04]  /*ff50*/  FADD.FTZ R3, R90, R3 ;  /* 0x000000035a037221 */ /* 0x000fc80000010000 */
[----:B------:R-:W-:Y:S02]  /*ff60*/  FADD.FTZ R3, R95, R3 ;  /* 0x000000035f037221 */ /* 0x000fe40000010000 */
[----:B------:R-:W-:Y:S01]  /*ff70*/  HMMA.16816.F32 R120, R8, R34, R20 ;  /* 0x000000220878723c */ /* 0x000fe20000001814 */
[----:B------:R-:W-:Y:S01]  /*ff80*/  LDSM.16.MT88.4 R32, [R170+0x2800] ;  /* 0x00280000aa20783b */ /* 0x000fe20000004200 */
[----:B------:R-:W-:-:S06]  /*ff90*/  FADD.FTZ R3, R93, R3 ;  /* 0x000000035d037221 */ /* 0x000fcc0000010000 */
[C---:B------:R-:W-:Y:S08]  /*ffa0*/  HMMA.16816.F32 R24, R12.reuse, R40, RZ ;  /* 0x000000280c18723c */ /* 0x040ff000000018ff */
[----:B------:R-:W-:Y:S01]  /*ffb0*/  HMMA.16816.F32 R20, R12, R42, RZ ;  /* 0x0000002a0c14723c */ /* 0x000fe200000018ff */
[----:B------:R-:W2:Y:S07]  /*ffc0*/  LDSM.16.MT88.4 R40, [R170+0x2000] ;  /* 0x00200000aa28783b */ /* 0x000eae0000004200 */
[C---:B------:R-:W-:Y:S01]  /*ffd0*/  HMMA.16816.F32 R136, R8.reuse, R36, R44 ;  /* 0x000000240888723c */ /* 0x040fe2000000182c */
[----:B------:R-:W3:Y:S07]  /*ffe0*/  LDSM.16.MT88.4 R44, [R173+0x2000] ;  /* 0x00200000ad2c783b */ /* 0x000eee0000004200 */
[----:B------:R-:W-:Y:S08]  /*fff0*/  HMMA.16816.F32 R156, R8, R56, R4 ;  /* 0x00000038089c723c */ /* 0x000ff00000001804 */
[----:B------:R-:W-:Y:S08]  /*10000*/  HMMA.16816.F32 R4, R12, R60, RZ ;  /* 0x0000003c0c04723c */ /* 0x000ff000000018ff */
[----:B------:R-:W-:Y:S01]  /*10010*/  HMMA.16816.F32 R128, R8, R38, R28 ;  /* 0x000000260880723c */ /* 0x000fe2000000181c */
[----:B------:R-:W4:Y:S07]  /*10020*/  LDSM.16.MT88.4 R36, [R173+0x2800] ;  /* 0x00280000ad24783b */ /* 0x000f2e0000004200 */
[----:B------:R-:W-:Y:S08]  /*10030*/  HMMA.16816.F32 R28, R12, R50, RZ ;  /* 0x000000320c1c723c */ /* 0x000ff000000018ff */
[C---:B-1----:R-:W-:Y:S08]  /*10040*/  HMMA.16816.F32 R152, R8.reuse, R52, R24 ;  /* 0x000000340898723c */ /* 0x042ff00000001818 */
[----:B------:R-:W-:Y:S08]  /*10050*/  HMMA.16816.F32 R132, R8, R54, R20 ;  /* 0x000000360884723c */ /* 0x000ff00000001814 */
[C---:B--2---:R-:W-:Y:S08]  /*10060*/  HMMA.16816.F32 R24, R12.reuse, R40, RZ ;  /* 0x000000280c18723c */ /* 0x044ff000000018ff */
[----:B------:R-:W-:Y:S01]  /*10070*/  HMMA.16816.F32 R20, R12, R42, RZ ;  /* 0x0000002a0c14723c */ /* 0x000fe200000018ff */
[----:B------:R-:W1:Y:S07]  /*10080*/  LDSM.16.MT88.4 R40, [R172+0x2000] ;  /* 0x00200000ac28783b */ /* 0x000e6e0000004200 */
[----:B------:R-:W-:Y:S08]  /*10090*/  HMMA.16816.F32 R148, R8, R64, R4 ;  /* 0x000000400894723c */ /* 0x000ff00000001804 */
[----:B---3--:R-:W-:Y:S08]  /*100a0*/  HMMA.16816.F32 R4, R12, R44, RZ ;  /* 0x0000002c0c04723c */ /* 0x008ff000000018ff */
[C---:B------:R-:W-:Y:S08]  /*100b0*/  HMMA.16816.F32 R112, R8.reuse, R58, R28 ;  /* 0x0000003a0870723c */ /* 0x040ff0000000181c */
[----:B------:R-:W-:Y:S01]  /*100c0*/  HMMA.16816.F32 R56, R8, R32, R24 ;  /* 0x000000200838723c */ /* 0x000fe20000001818 */
[----:B------:R-:W2:Y:S06]  /*100d0*/  LDSM.16.MT88.4 R24, [R172+0x2800] ;  /* 0x00280000ac18783b */ /* 0x000eac0000004200 */
[--C-:B------:R-:W-:Y:S01]  /*100e0*/  FFMA.FTZ R32, R78, c[0x0][0x2d0], -R0.reuse ;  /* 0x0000b4004e207a23 */ /* 0x100fe20000010800 */
[----:B------:R-:W-:Y:S01]  /*100f0*/  HMMA.16816.F32 R28, R12, R62, RZ ;  /* 0x0000003e0c1c723c */ /* 0x000fe200000018ff */
[----:B------:R-:W-:-:S07]  /*10100*/  FFMA.FTZ R33, R76, c[0x0][0x2d0], -R0 ;  /* 0x0000b4004c217a23 */ /* 0x000fce0000010800 */
[----:B----4-:R-:W-:Y:S07]  /*10110*/  HMMA.16816.F32 R124, R8, R36, R4 ;  /* 0x00000024087c723c */ /* 0x010fee0000001804 */
[--C-:B------:R-:W-:Y:S01]  /*10120*/  FFMA.FTZ R36, R69, c[0x0][0x2d0], -R2.reuse ;  /* 0x0000b40045247a23 */ /* 0x100fe20000010802 */
[----:B-1----:R-:W-:Y:S08]  /*10130*/  HMMA.16816.F32 R4, R12, R40, RZ ;  /* 0x000000280c04723c */ /* 0x002ff000000018ff */
[C---:B------:R-:W-:Y:S07]  /*10140*/  HMMA.16816.F32 R60, R8.reuse, R34, R20 ;  /* 0x00000022083c723c */ /* 0x040fee0000001814 */
[----:B------:R-:W-:Y:S01]  /*10150*/  FFMA.FTZ R35, R68, c[0x0][0x2d0], -R2 ;  /* 0x0000b40044237a23 */ /* 0x000fe20000010802 */
[----:B------:R-:W-:Y:S01]  /*10160*/  HMMA.16816.F32 R52, R8, R66, R28 ;  /* 0x000000420834723c */ /* 0x000fe2000000181c */
[----:B------:R-:W1:Y:S01]  /*10170*/  LDSM.16.MT88.4 R28, [R169+0x4000] ;  /* 0x00400000a91c783b */ /* 0x000e620000004200 */
[----:B------:R-:W-:-:S06]  /*10180*/  FFMA.FTZ R34, R77, c[0x0][0x2d0], -R0 ;  /* 0x0000b4004d227a23 */ /* 0x000fcc0000010800 */
[----:B------:R-:W-:Y:S08]  /*10190*/  HMMA.16816.F32 R20, R12, R46, RZ ;  /* 0x0000002e0c14723c */ /* 0x000ff000000018ff */
[----:B--2---:R-:W-:Y:S08]  /*101a0*/  HMMA.16816.F32 R116, R8, R24, R4 ;  /* 0x000000180874723c */ /* 0x004ff00000001804 */
[----:B------:R-:W-:Y:S08]  /*101b0*/  HMMA.16816.F32 R4, R12, R42, RZ ;  /* 0x0000002a0c04723c */ /* 0x000ff000000018ff */
[C---:B------:R-:W-:Y:S01]  /*101c0*/  HMMA.16816.F32 R108, R8.reuse, R38, R20 ;  /* 0x00000026086c723c */ /* 0x040fe20000001814 */
[----:B------:R-:W2:Y:S11]  /*101d0*/  LDSM.16.MT88.4 R20, [R169+0x4800] ;  /* 0x00480000a914783b */ /* 0x000eb60000004200 */
[----:B------:R-:W-:Y:S04]  /*101e0*/  @!UPT UIADD3 URZ, URZ, URZ, URZ ;  /* 0x0000003f3f3ff290 */ /* 0x000fe8000fffe03f */
[----:B------:R-:W-:Y:S01]  /*101f0*/  HMMA.16816.F32 R64, R8, R26, R4 ;  /* 0x0000001a0840723c */ /* 0x000fe20000001804 */
[----:B------:R-:W-:Y:S07]  /*10200*/  LDSM.16.MT88.4 R24, [R170+0x4800] ;  /* 0x00480000aa18783b */ /* 0x000fee0000004200 */
[----:B-1----:R-:W-:Y:S07]  /*10210*/  HMMA.16816.F32 R4, R12, R28, RZ ;  /* 0x0000001c0c04723c */ /* 0x002fee00000018ff */
[--C-:B------:R-:W-:Y:S11]  /*10220*/  FFMA.FTZ R28, R75, c[0x0][0x2d0], -R2.reuse ;  /* 0x0000b4004b1c7a23 */ /* 0x100ff60000010802 */
[----:B------:R-:W-:Y:S06]  /*10230*/  @!UPT UIADD3 URZ, URZ, URZ, URZ ;  /* 0x0000003f3f3ff290 */ /* 0x000fec000fffe03f */
[----:B--2---:R-:W-:Y:S08]  /*10240*/  HMMA.16816.F32 R84, R8, R20, R4 ;  /* 0x000000140854723c */ /* 0x004ff00000001804 */
[----:B------:R-:W-:Y:S07]  /*10250*/  HMMA.16816.F32 R4, R12, R30, RZ ;  /* 0x0000001e0c04723c */ /* 0x000fee00000018ff */
[----:B------:R-:W-:-:S02]  /*10260*/  FFMA.FTZ R30, R71, c[0x0][0x2d0], -R2 ;  /* 0x0000b400471e7a23 */ /* 0x000fc40000010802 */
[--C-:B------:R-:W-:Y:S11]  /*10270*/  FFMA.FTZ R31, R70, c[0x0][0x2d0], -R2.reuse ;  /* 0x0000b400461f7a23 */ /* 0x100ff60000010802 */
[----:B------:R-:W-:Y:S04]  /*10280*/  @!UPT UIADD3 URZ, URZ, URZ, URZ ;  /* 0x0000003f3f3ff290 */ /* 0x000fe8000fffe03f */
[----:B------:R-:W-:Y:S01]  /*10290*/  HMMA.16816.F32 R88, R8, R22, R4 ;  /* 0x000000160858723c */ /* 0x000fe20000001804 */
[----:B------:R-:W1:Y:S06]  /*102a0*/  LDSM.16.MT88.4 R20, [R170+0x4000] ;  /* 0x00400000aa14783b */ /* 0x000e6c0000004200 */
[----:B------:R-:W-:Y:S02]  /*102b0*/  FADD.FTZ R4, R92, R17 ;  /* 0x000000115c047221 */ /* 0x000fe40000010000 */
[----:B------:R-:W-:Y:S02]  /*102c0*/  FFMA.FTZ R17, R72, c[0x0][0x2d0], -R2 ;  /* 0x0000b40048117a23 */ /* 0x000fe40000010802 */
[----:B------:R-:W-:-:S02]  /*102d0*/  FADD.FTZ R29, R94, R4 ;  /* 0x000000045e1d7221 */ /* 0x000fc40000010000 */
[----:B------:R-:W-:Y:S02]  /*102e0*/  FADD.FTZ R2, R96, R3 ;  /* 0x0000000360027221 */ /* 0x000fe40000010000 */
[----:B------:R-:W-:Y:S02]  /*102f0*/  FADD.FTZ R3, R97, R29 ;  /* 0x0000001d61037221 */ /* 0x000fe40000010000 */
[----:B------:R-:W-:Y:S02]  /*10300*/  FADD.FTZ R2, R99, R2 ;  /* 0x0000000263027221 */ /* 0x000fe40000010000 */
[----:B------:R-:W-:Y:S01]  /*10310*/  FADD.FTZ R3, R98, R3 ;  /* 0x0000000362037221 */ /* 0x000fe20000010000 */
[----:B-1----:R-:W-:Y:S01]  /*10320*/  HMMA.16816.F32 R4, R12, R20, RZ ;  /* 0x000000140c04723c */ /* 0x002fe200000018ff */
[----:B------:R-:W-:Y:S08]  /*10330*/  MUFU.EX2 R21, R30 ;  /* 0x0000001e00157308 */ /* 0x000ff00000000800 */
[----:B------:R-:W1:Y:S11]  /*10340*/  MUFU.EX2 R20, R31 ;  /* 0x0000001f00147308 */ /* 0x000e760000000800 */
[----:B------:R-:W-:Y:S04]  /*10350*/  @!UPT UIADD3 URZ, URZ, URZ, URZ ;  /* 0x0000003f3f3ff290 */ /* 0x000fe8000fffe03f */
[----:B------:R-:W-:Y:S01]  /*10360*/  HMMA.16816.F32 R92, R8, R24, R4 ;  /* 0x00000018085c723c */ /* 0x000fe20000001804 */
[----:B------:R2:W-:Y:S01]  /*10370*/  MUFU.EX2 R25, R28 ;  /* 0x0000001c00197308 */ /* 0x0005e20000000800 */
[----:B-1----:R-:W-:-:S06]  /*10380*/  F2FP.PACK_AB R96, R20, R21 ;  /* 0x000000151460723e */ /* 0x002fcc00000000ff */
[----:B------:R-:W-:Y:S01]  /*10390*/  HMMA.16816.F32 R4, R12, R22, RZ ;  /* 0x000000160c04723c */ /* 0x000fe200000018ff */
[----:B------:R1:W3:Y:S01]  /*103a0*/  MUFU.EX2 R23, R19 ;  /* 0x0000001300177308 */ /* 0x0002e20000000800 */
[----:B--2---:R-:W2:Y:S07]  /*103b0*/  LDSM.16.MT88.4 R28, [R173+0x4000] ;  /* 0x00400000ad1c783b */ /* 0x004eae0000004200 */
[----:B------:R4:W-:Y:S01]  /*103c0*/  MUFU.EX2 R24, R18 ;  /* 0x0000001200187308 */ /* 0x0009e20000000800 */
[----:B-1----:R-:W-:-:S07]  /*103d0*/  FFMA.FTZ R19, R83, c[0x0][0x2d0], -R0 ;  /* 0x0000b40053137a23 */ /* 0x002fce0000010800 */
[----:B------:R-:W1:Y:S07]  /*103e0*/  MUFU.EX2 R22, R17 ;  /* 0x0000001100167308 */ /* 0x000e6e0000000800 */
[----:B------:R-:W-:Y:S01]  /*103f0*/  HMMA.16816.F32 R144, R8, R26, R4 ;  /* 0x0000001a0890723c */ /* 0x000fe20000001804 */
[----:B----4-:R-:W-:-:S06]  /*10400*/  FFMA.FTZ R18, R82, c[0x0][0x2d0], -R0 ;  /* 0x0000b40052127a23 */ /* 0x010fcc0000010800 */
[--C-:B------:R-:W-:Y:S01]  /*10410*/  FFMA.FTZ R7, R80, c[0x0][0x2d0], -R0.reuse ;  /* 0x0000b40050077a23 */ /* 0x100fe20000010800 */
[----:B---3--:R-:W-:Y:S01]  /*10420*/  F2FP.PACK_AB R4, R23, R25 ;  /* 0x000000191704723e */ /* 0x008fe200000000ff */
[--C-:B------:R-:W-:Y:S01]  /*10430*/  FFMA.FTZ R5, R79, c[0x0][0x2d0], -R0.reuse ;  /* 0x0000b4004f057a23 */ /* 0x100fe20000010800 */
[----:B-1----:R-:W-:Y:S01]  /*10440*/  F2FP.PACK_AB R6, R22, R24 ;  /* 0x000000181606723e */ /* 0x002fe200000000ff */
[----:B------:R-:W-:Y:S01]  /*10450*/  FFMA.FTZ R17, R81, c[0x0][0x2d0], -R0 ;  /* 0x0000b40051117a23 */ /* 0x000fe20000010800 */
[----:B------:R-:W-:Y:S01]  /*10460*/  MUFU.EX2 R18, R18 ;  /* 0x0000001200127308 */ /* 0x000fe20000000800 */
[----:B------:R-:W-:Y:S02]  /*10470*/  FADD.FTZ R0, R25, R2 ;  /* 0x0000000219007221 */ /* 0x000fe40000010000 */
[----:B------:R-:W-:Y:S02]  /*10480*/  FADD.FTZ R2, R103, R3 ;  /* 0x0000000367027221 */ /* 0x000fe40000010000 */
[----:B------:R-:W-:-:S03]  /*10490*/  FADD.FTZ R0, R23, R0 ;  /* 0x0000000017007221 */ /* 0x000fc60000010000 */
[----:B------:R-:W-:Y:S01]  /*104a0*/  MUFU.EX2 R7, R7 ;  /* 0x0000000700077308 */ /* 0x000fe20000000800 */
[----:B------:R-:W-:Y:S02]  /*104b0*/  FADD.FTZ R0, R24, R0 ;  /* 0x0000000018007221 */ /* 0x000fe40000010000 */
[----:B------:R-:W1:Y:S02]  /*104c0*/  LDSM.16.MT88.4 R24, [R173+0x4800] ;  /* 0x00480000ad18783b */ /* 0x000e640000004200 */
[----:B------:R-:W-:-:S04]  /*104d0*/  FADD.FTZ R0, R22, R0 ;  /* 0x0000000016007221 */ /* 0x000fc80000010000 */
[----:B------:R-:W-:-:S04]  /*104e0*/  FADD.FTZ R0, R21, R0 ;  /* 0x0000000015007221 */ /* 0x000fc80000010000 */
[----:B------:R-:W-:Y:S02]  /*104f0*/  FADD.FTZ R3, R20, R0 ;  /* 0x0000000014037221 */ /* 0x000fe40000010000 */
[----:B--2---:R-:W-:Y:S01]  /*10500*/  HMMA.16816.F32 R20, R12, R28, RZ ;  /* 0x0000001c0c14723c */ /* 0x004fe200000018ff */
[----:B------:R-:W-:Y:S08]  /*10510*/  MUFU.EX2 R29, R36 ;  /* 0x00000024001d7308 */ /* 0x000ff00000000800 */
[----:B------:R-:W2:Y:S02]  /*10520*/  MUFU.EX2 R28, R35 ;  /* 0x00000023001c7308 */ /* 0x000ea40000000800 */
[----:B--2---:R-:W-:Y:S11]  /*10530*/  F2FP.PACK_AB R98, R28, R29 ;  /* 0x0000001d1c62723e */ /* 0x004ff600000000ff */
[----:B------:R-:W-:Y:S02]  /*10540*/  @!UPT UIADD3 URZ, URZ, URZ, URZ ;  /* 0x0000003f3f3ff290 */ /* 0x000fe4000fffe03f */
[----:B-1----:R-:W-:Y:S01]  /*10550*/  HMMA.16816.F32 R48, R8, R24, R20 ;  /* 0x000000180830723c */ /* 0x002fe20000001814 */
[----:B------:R-:W1:Y:S07]  /*10560*/  MUFU.EX2 R25, R19 ;  /* 0x0000001300197308 */ /* 0x000e6e0000000800 */
[----:B------:R-:W-:Y:S01]  /*10570*/  HMMA.16816.F32 R20, R12, R30, RZ ;  /* 0x0000001e0c14723c */ /* 0x000fe200000018ff */
[----:B------:R-:W2:Y:S01]  /*10580*/  MUFU.EX2 R24, R17 ;  /* 0x0000001100187308 */ /* 0x000ea20000000800 */
[----:B-1----:R-:W-:-:S07]  /*10590*/  FADD.FTZ R0, R25, R2 ;  /* 0x0000000219007221 */ /* 0x002fce0000010000 */
[----:B------:R1:W3:Y:S01]  /*105a0*/  MUFU.EX2 R19, R5 ;  /* 0x0000000500137308 */ /* 0x0002e20000000800 */
[----:B------:R-:W-:Y:S02]  /*105b0*/  FADD.FTZ R2, R18, R0 ;  /* 0x0000000012027221 */ /* 0x000fe40000010000 */
[----:B------:R-:W-:Y:S02]  /*105c0*/  FADD.FTZ R0, R29, R3 ;  /* 0x000000031d007221 */ /* 0x000fe40000010000 */
[----:B--2---:R-:W-:-:S03]  /*105d0*/  FADD.FTZ R2, R24, R2 ;  /* 0x0000000218027221 */ /* 0x004fc60000010000 */
[----:B------:R-:W2:Y:S01]  /*105e0*/  MUFU.EX2 R17, R32 ;  /* 0x0000002000117308 */ /* 0x000ea20000000800 */
[----:B------:R-:W-:Y:S02]  /*105f0*/  FADD.FTZ R206, R28, R0 ;  /* 0x000000001cce7221 */ /* 0x000fe40000010000 */
[C---:B------:R-:W-:Y:S01]  /*10600*/  FADD.FTZ R0, R7.reuse, R2 ;  /* 0x0000000207007221 */ /* 0x040fe20000010000 */
[----:B------:R-:W-:-:S03]  /*10610*/  F2FP.PACK_AB R7, R7, R24 ;  /* 0x000000180707723e */ /* 0x000fc600000000ff */
[----:B------:R-:W-:Y:S01]  /*10620*/  HMMA.16816.F32 R40, R8, R26, R20 ;  /* 0x0000001a0828723c */ /* 0x000fe20000001814 */
[----:B------:R-:W4:Y:S01]  /*10630*/  LDSM.16.MT88.4 R20, [R172+0x4000] ;  /* 0x00400000ac14783b */ /* 0x000f220000004200 */
[----:B-1----:R-:W-:Y:S01]  /*10640*/  F2FP.PACK_AB R5, R18, R25 ;  /* 0x000000191205723e */ /* 0x002fe200000000ff */
[----:B------:R-:W1:Y:S01]  /*10650*/  MUFU.EX2 R3, R34 ;  /* 0x0000002200037308 */ /* 0x000e620000000800 */
[----:B---3--:R-:W-:Y:S01]  /*10660*/  FADD.FTZ R0, R19, R0 ;  /* 0x0000000013007221 */ /* 0x008fe20000010000 */
[----:B--2---:R-:W-:-:S06]  /*10670*/  F2FP.PACK_AB R97, R17, R19 ;  /* 0x000000131161723e */ /* 0x004fcc00000000ff */
[----:B------:R-:W2:Y:S01]  /*10680*/  MUFU.EX2 R2, R33 ;  /* 0x0000002100027308 */ /* 0x000ea20000000800 */
[----:B------:R-:W-:-:S04]  /*10690*/  FADD.FTZ R0, R17, R0 ;  /* 0x0000000011007221 */ /* 0x000fc80000010000 */
[----:B-1----:R-:W-:Y:S01]  /*106a0*/  FADD.FTZ R0, R3, R0 ;  /* 0x0000000003007221 */ /* 0x002fe20000010000 */
[----:B--2---:R-:W-:-:S03]  /*106b0*/  F2FP.PACK_AB R99, R2, R3 ;  /* 0x000000030263723e */ /* 0x004fc600000000ff */
[----:B------:R-:W-:Y:S01]  /*106c0*/  FADD.FTZ R202, R2, R0 ;  /* 0x0000000002ca7221 */ /* 0x000fe20000010000 */
[----:B------:R-:W-:-:S04]  /*106d0*/  IADD3 R0, R104, -0x2, RZ ;  /* 0xfffffffe68007810 */ /* 0x000fc80007ffe0ff */
[----:B------:R-:W-:Y:S01]  /*106e0*/  ISETP.GE.AND P0, PT, R0, R216, PT ;  /* 0x000000d80000720c */ /* 0x000fe20003f06270 */
[C---:B----4-:R-:W-:Y:S08]  /*106f0*/  HMMA.16816.F32 R24, R12.reuse, R20, RZ ;  /* 0x000000140c18723c */ /* 0x050ff000000018ff */
[----:B------:R-:W-:Y:S01]  /*10700*/  HMMA.16816.F32 R12, R12, R22, RZ ;  /* 0x000000160c0c723c */ /* 0x000fe200000018ff */
[----:B------:R-:W1:Y:S11]  /*10710*/  LDSM.16.MT88.4 R20, [R172+0x4800] ;  /* 0x00480000ac14783b */ /* 0x000e760000004200 */
[----:B------:R-:W-:Y:S04]  /*10720*/  @!UPT UIADD3 URZ, URZ, URZ, URZ ;  /* 0x0000003f3f3ff290 */ /* 0x000fe8000fffe03f */
[C---:B-1----:R-:W-:Y:S08]  /*10730*/  HMMA.16816.F32 R24, R8.reuse, R20, R24 ;  /* 0x000000140818723c */ /* 0x042ff00000001818 */
[----:B------:R-:W-:Y:S01]  /*10740*/  HMMA.16816.F32 R12, R8, R22, R12 ;  /* 0x00000016080c723c */ /* 0x000fe2000000180c */
        /* <DEDUP_REMOVED lines=13> */
[----:B------:R-:W2:Y:S03]  /*10820*/  LDSM.16.MT88.4 R132, [R169+0x1800] ;  /* 0x00180000a984783b */ /* 0x000ea60000004200 */
[C---:B-1----:R-:W-:Y:S08]  /*10830*/  HMMA.16816.F32 R44, R4.reuse, R8, R148 ;  /* 0x00000008042c723c */ /* 0x042ff00000001894 */
[----:B------:R-:W-:Y:S01]  /*10840*/  HMMA.16816.F32 R52, R4, R10, R52 ;  /* 0x0000000a0434723c */ /* 0x000fe20000001834 */
[----:B------:R-:W1:Y:S07]  /*10850*/  LDSM.16.MT88.4 R8, [R170+0x3000] ;  /* 0x00300000aa08783b */ /* 0x000e6e0000004200 */
[C---:B--2---:R-:W-:Y:S08]  /*10860*/  HMMA.16816.F32 R136, R96.reuse, R132, R136 ;  /* 0x000000846088723c */ /* 0x044ff00000001888 */
[----:B------:R-:W-:Y:S08]  /*10870*/  HMMA.16816.F32 R132, R96, R134, R20 ;  /* 0x000000866084723c */ /* 0x000ff00000001814 */
[C---:B-1----:R-:W-:Y:S08]  /*10880*/  HMMA.16816.F32 R56, R4.reuse, R8, R56 ;  /* 0x000000080438723c */ /* 0x042ff00000001838 */
[C---:B------:R-:W-:Y:S01]  /*10890*/  HMMA.16816.F32 R60, R4.reuse, R10, R60 ;  /* 0x0000000a043c723c */ /* 0x040fe2000000183c */
[----:B------:R-:W1:Y:S07]  /*108a0*/  LDSM.16.MT88.4 R8, [R173+0x3000] ;  /* 0x00300000ad08783b */ /* 0x000e6e0000004200 */
[C---:B-1----:R-:W-:Y:S01]  /*108b0*/  HMMA.16816.F32 R68, R4.reuse, R8, R124 ;  /* 0x000000080444723c */ /* 0x042fe2000000187c */
[----:B------:R-:W1:Y:S07]  /*108c0*/  LDSM.16.MT88.4 R124, [R170+0x1800] ;  /* 0x00180000aa7c783b */ /* 0x000e6e0000004200 */
[----:B------:R-:W-:Y:S01]  /*108d0*/  HMMA.16816.F32 R72, R4, R10, R108 ;  /* 0x0000000a0448723c */ /* 0x000fe2000000186c */
[----:B------:R-:W2:Y:S04]  /*108e0*/  LDSM.16.MT88.4 R8, [R172+0x3000] ;  /* 0x00300000ac08783b */ /* 0x000ea80000004200 */
[----:B------:R-:W3:Y:S03]  /*108f0*/  LDSM.16.MT88.4 R108, [R172+0x1800] ;  /* 0x00180000ac6c783b */ /* 0x000ee60000004200 */
[----:B-1----:R-:W-:Y:S08]  /*10900*/  HMMA.16816.F32 R128, R96, R124, R128 ;  /* 0x0000007c6080723c */ /* 0x002ff00000001880 */
[C---:B--2---:R-:W-:Y:S01]  /*10910*/  HMMA.16816.F32 R76, R4.reuse, R8, R116 ;  /* 0x00000008044c723c */ /* 0x044fe20000001874 */
[----:B------:R-:W1:Y:S07]  /*10920*/  LDSM.16.MT88.4 R116, [R173+0x1800] ;  /* 0x00180000ad74783b */ /* 0x000e6e0000004200 */
[----:B------:R-:W-:Y:S01]  /*10930*/  HMMA.16816.F32 R80, R4, R10, R64 ;  /* 0x0000000a0450723c */ /* 0x000fe20000001840 */
[----:B------:R-:W2:Y:S04]  /*10940*/  LDSM.16.MT88.4 R8, [R169+0x5000] ;  /* 0x00500000a908783b */ /* 0x000ea80000004200 */
[----:B------:R-:W-:Y:S03]  /*10950*/  LDSM.16.MT88.4 R64, [R172+0x3800] ;  /* 0x00380000ac40783b */ /* 0x000fe60000004200 */
[C---:B---3--:R-:W-:Y:S08]  /*10960*/  HMMA.16816.F32 R112, R96.reuse, R108, R112 ;  /* 0x0000006c6070723c */ /* 0x048ff00000001870 */
[C---:B------:R-:W-:Y:S08]  /*10970*/  HMMA.16816.F32 R108, R96.reuse, R110, R36 ;  /* 0x0000006e606c723c */ /* 0x040ff00000001824 */
[C---:B------:R-:W-:Y:S08]  /*10980*/  HMMA.16816.F32 R124, R96.reuse, R126, R28 ;  /* 0x0000007e607c723c */ /* 0x040ff0000000181c */
[----:B-1----:R-:W-:Y:S08]  /*10990*/  HMMA.16816.F32 R120, R96, R116, R120 ;  /* 0x000000746078723c */ /* 0x002ff00000001878 */
[C---:B--2---:R-:W-:Y:S08]  /*109a0*/  HMMA.16816.F32 R84, R4.reuse, R8, R84 ;  /* 0x000000080454723c */ /* 0x044ff00000001854 */
[----:B------:R-:W-:Y:S01]  /*109b0*/  HMMA.16816.F32 R88, R4, R10, R88 ;  /* 0x0000000a0458723c */ /* 0x000fe20000001858 */
[----:B------:R-:W1:Y:S07]  /*109c0*/  LDSM.16.MT88.4 R8, [R170+0x5000] ;  /* 0x00500000aa08783b */ /* 0x000e6e0000004200 */
        /* <DEDUP_REMOVED lines=9> */
[C---:B-1----:R-:W-:Y:S08]  /*10a60*/  HMMA.16816.F32 R36, R96.reuse, R40, R44 ;  /* 0x000000286024723c */ /* 0x042ff0000000182c */
[C---:B--2---:R-:W-:Y:S01]  /*10a70*/  HMMA.16816.F32 R44, R96.reuse, R48, R56 ;  /* 0x00000030602c723c */ /* 0x044fe20000001838 */
[----:B------:R-:W1:Y:S07]  /*10a80*/  LDSM.16.MT88.4 R56, [R173+0x3800] ;  /* 0x00380000ad38783b */ /* 0x000e6e0000004200 */
[C---:B------:R-:W-:Y:S08]  /*10a90*/  HMMA.16816.F32 R40, R96.reuse, R42, R52 ;  /* 0x0000002a6028723c */ /* 0x040ff00000001834 */
[C---:B------:R-:W-:Y:S08]  /*10aa0*/  HMMA.16816.F32 R48, R96.reuse, R50, R60 ;  /* 0x000000326030723c */ /* 0x040ff0000000183c */
[C---:B------:R-:W-:Y:S08]  /*10ab0*/  HMMA.16816.F32 R60, R96.reuse, R64, R76 ;  /* 0x00000040603c723c */ /* 0x040ff0000000184c */
[----:B------:R-:W-:Y:S01]  /*10ac0*/  HMMA.16816.F32 R64, R96, R66, R80 ;  /* 0x000000426040723c */ /* 0x000fe20000001850 */
[----:B------:R-:W2:Y:S07]  /*10ad0*/  LDSM.16.MT88.4 R80, [R170+0x5800] ;  /* 0x00580000aa50783b */ /* 0x000eae0000004200 */
[----:B---3--:R-:W-:Y:S08]  /*10ae0*/  HMMA.16816.F32 R24, R4, R8, R24 ;  /* 0x000000080418723c */ /* 0x008ff00000001818 */
[C---:B-1----:R-:W-:Y:S08]  /*10af0*/  HMMA.16816.F32 R52, R96.reuse, R56, R68 ;  /* 0x000000386034723c */ /* 0x042ff00000001844 */
[----:B------:R-:W-:Y:S01]  /*10b00*/  HMMA.16816.F32 R56, R96, R58, R72 ;  /* 0x0000003a6038723c */ /* 0x000fe20000001848 */
[----:B------:R-:W1:Y:S07]  /*10b10*/  LDSM.16.MT88.4 R72, [R169+0x5800] ;  /* 0x00580000a948783b */ /* 0x000e6e0000004200 */
[----:B------:R-:W-:Y:S01]  /*10b20*/  HMMA.16816.F32 R12, R4, R10, R12 ;  /* 0x0000000a040c723c */ /* 0x000fe2000000180c */
[----:B------:R-:W3:Y:S07]  /*10b30*/  LDSM.16.MT88.4 R4, [R172+0x5800] ;  /* 0x00580000ac04783b */ /* 0x000eee0000004200 */
[C---:B--2---:R-:W-:Y:S08]  /*10b40*/  HMMA.16816.F32 R76, R96.reuse, R80, R92 ;  /* 0x00000050604c723c */ /* 0x044ff0000000185c */
[C---:B------:R-:W-:Y:S08]  /*10b50*/  HMMA.16816.F32 R80, R96.reuse, R82, R144 ;  /* 0x000000526050723c */ /* 0x040ff00000001890 */
[C---:B-1----:R-:W-:Y:S08]  /*10b60*/  HMMA.16816.F32 R68, R96.reuse, R72, R84 ;  /* 0x000000486044723c */ /* 0x042ff00000001854 */
[C---:B------:R-:W-:Y:S01]  /*10b70*/  HMMA.16816.F32 R72, R96.reuse, R74, R88 ;  /* 0x0000004a6048723c */ /* 0x040fe20000001858 */
[----:B------:R-:W1:Y:S07]  /*10b80*/  LDSM.16.MT88.4 R88, [R173+0x5800] ;  /* 0x00580000ad58783b */ /* 0x000e6e0000004200 */
[C---:B---3--:R-:W-:Y:S08]  /*10b90*/  HMMA.16816.F32 R92, R96.reuse, R4, R24 ;  /* 0x00000004605c723c */ /* 0x048ff00000001818 */
[C---:B-1----:R-:W-:Y:S08]  /*10ba0*/  HMMA.16816.F32 R84, R96.reuse, R88, R152 ;  /* 0x000000586054723c */ /* 0x042ff00000001898 */
[C---:B------:R-:W-:Y:S08]  /*10bb0*/  HMMA.16816.F32 R88, R96.reuse, R90, R148 ;  /* 0x0000005a6058723c */ /* 0x040ff00000001894 */
[----:B------:R-:W-:Y:S01]  /*10bc0*/  HMMA.16816.F32 R96, R96, R6, R12 ;  /* 0x000000066060723c */ /* 0x000fe2000000180c */
[----:B------:R-:W-:Y:S07]  /*10bd0*/  @!UPT UIADD3 URZ, URZ, URZ, URZ ;  /* 0x0000003f3f3ff290 */ /* 0x000fee000fffe03f */
[----:B------:R-:W-:Y:S11]  /*10be0*/  @!P0 BRA `(.L_x_268) ;  /* 0x0000303000008947 */ /* 0x000ff60003800000 */
[----:B------:R-:W-:Y:S02]  /*10bf0*/  MOV R195, R0 ;  /* 0x0000000000c37202 */ /* 0x000fe40000000f00 */
[----:B------:R-:W-:-:S02]  /*10c00*/  MOV R104, R16 ;  /* 0x0000001000687202 */ /* 0x000fc40000000f00 */
[----:B------:R-:W-:Y:S02]  /*10c10*/  MOV R103, R102 ;  /* 0x0000006600677202 */ /* 0x000fe40000000f00 */
.L_x_275:
[----:B------:R-:W-:Y:S04]  /*10c20*/  DEPBAR.LE SB0, 0x0 ;  /* 0x000080000000791a */ /* 0x000fe80000000000 */
[----:B------:R-:W-:Y:S01]  /*10c30*/  WARPSYNC 0xffffffff ;  /* 0xffffffff00007948 */ /* 0x000fe20003800000 */
[----:B------:R-:W-:Y:S01]  /*10c40*/  BAR.SYNC.DEFER_BLOCKING 0x0 ;  /* 0x0000000000007b1d */ /* 0x000fe20000010000 */
[----:B------:R-:W-:Y:S01]  /*10c50*/  SHF.R.S32.HI R0, RZ, 0x1f, R194 ;  /* 0x0000001fff007819 */ /* 0x000fe200000114c2 */
[----:B------:R-:W-:Y:S01]  /*10c60*/  IMAD.WIDE.U32 R2, R194, c[0x0][0x208], RZ ;  /* 0x00008200c2027a25 */ /* 0x000fe200078e00ff */
[----:B------:R-:W-:Y:S02]  /*10c70*/  ISETP.GE.AND P4, PT, R208, c[0x0][0x1d4], PT ;  /* 0x00007500d0007a0c */ /* 0x000fe40003f86270 */
[C---:B------:R-:W-:Y:S01]  /*10c80*/  ISETP.GE.AND P3, PT, R207.reuse, c[0x0][0x1d4], PT ;  /* 0x00007500cf007a0c */ /* 0x040fe20003f66270 */
[----:B------:R-:W-:Y:S01]  /*10c90*/  IMAD R0, R0, c[0x0][0x208], RZ ;  /* 0x0000820000007a24 */ /* 0x000fe200078e02ff */
[C---:B------:R-:W-:Y:S01]  /*10ca0*/  SHF.L.U64.HI R30, R208.reuse, 0x1, R223 ;  /* 0x00000001d01e7819 */ /* 0x040fe200000102df */
[----:B------:R-:W-:Y:S01]  /*10cb0*/  IMAD.SHL.U32 R23, R208, 0x2, RZ ;  /* 0x00000002d0177824 */ /* 0x000fe200078e00ff */
[C---:B------:R-:W-:Y:S01]  /*10cc0*/  SHF.L.U64.HI R22, R207.reuse, 0x1, R224 ;  /* 0x00000001cf167819 */ /* 0x040fe200000102e0 */
[----:B------:R-:W-:Y:S01]  /*10cd0*/  IMAD R0, R194, c[0x0][0x20c], R0 ;  /* 0x00008300c2007a24 */ /* 0x000fe200078e0200 */
[C---:B------:R-:W-:Y:S01]  /*10ce0*/  SHF.L.U64.HI R14, R210.reuse, 0x1, R211 ;  /* 0x00000001d20e7819 */ /* 0x040fe200000102d3 */
[----:B------:R-:W-:Y:S02]  /*10cf0*/  IMAD.SHL.U32 R15, R207, 0x2, RZ ;  /* 0x00000002cf0f7824 */ /* 0x000fe400078e00ff */
[----:B------:R-:W-:Y:S01]  /*10d00*/  IMAD.IADD R3, R3, 0x1, R0 ;  /* 0x0000000103037824 */ /* 0x000fe200078e0200 */
[----:B------:R-:W-:Y:S01]  /*10d10*/  SHF.R.S32.HI R0, RZ, 0x1f, R192 ;  /* 0x0000001fff007819 */ /* 0x000fe200000114c0 */
[----:B------:R-:W-:Y:S02]  /*10d20*/  IMAD.SHL.U32 R13, R210, 0x2, RZ ;  /* 0x00000002d20d7824 */ /* 0x000fe400078e00ff */
[----:B------:R-:W-:Y:S04]  /*10d30*/  IMAD.WIDE.U32 R2, R192, c[0x0][0x218], R2 ;  /* 0x00008600c0027a25 */ /* 0x000fe800078e0002 */
[----:B------:R-:W-:Y:S01]  /*10d40*/  IMAD R4, R0, c[0x0][0x218], RZ ;  /* 0x0000860000047a24 */ /* 0x000fe200078e02ff */
[----:B------:R-:W-:Y:S01]  /*10d50*/  IADD3 R0, P0, R226, R2, RZ ;  /* 0x00000002e2007210 */ /* 0x000fe20007f1e0ff */
[----:B------:R1:W2:Y:S02]  /*10d60*/  LDSM.16.M88.4 R32, [R175] ;  /* 0x00000000af20783b */ /* 0x0002a40000000200 */
[----:B------:R-:W-:Y:S02]  /*10d70*/  IMAD R4, R192, c[0x0][0x21c], R4 ;  /* 0x00008700c0047a24 */ /* 0x000fe400078e0204 */
[----:B------:R1:W3:Y:S03]  /*10d80*/  LDSM.16.M88.4 R8, [R168] ;  /* 0x00000000a808783b */ /* 0x0002e60000000200 */
[----:B------:R-:W-:Y:S01]  /*10d90*/  IADD3.X R2, R225, R3, R4, P0, !PT ;  /* 0x00000003e1027210 */ /* 0x000fe200007fe404 */
[----:B------:R1:W4:Y:S01]  /*10da0*/  LDSM.16.M88.4 R16, [R168+0x800] ;  /* 0x00080000a810783b */ /* 0x0003220000000200 */
[C---:B------:R-:W-:Y:S03]  /*10db0*/  LEA R5, P0, R0.reuse, c[0x0][0x1f8], 0x1 ;  /* 0x00007e0000057a11 */ /* 0x040fe600078008ff */
[----:B------:R1:W1:Y:S01]  /*10dc0*/  LDSM.16.M88.4 R24, [R168+0x1000] ;  /* 0x00100000a818783b */ /* 0x0002620000000200 */
[----:B------:R-:W-:Y:S03]  /*10dd0*/  LEA.HI.X R4, R0, c[0x0][0x1fc], R2, 0x1, P0 ;  /* 0x00007f0000047a11 */ /* 0x000fe600000f0c02 */
[----:B------:R1:W1:Y:S04]  /*10de0*/  LDSM.16.M88.4 R144, [R168+0x1800] ;  /* 0x00180000a890783b */ /* 0x0002680000000200 */
[----:B------:R1:W1:Y:S04]  /*10df0*/  LDSM.16.M88.4 R148, [R176] ;  /* 0x00000000b094783b */ /* 0x0002680000000200 */
[----:B------:R1:W1:Y:S04]  /*10e00*/  LDSM.16.M88.4 R152, [R179] ;  /* 0x00000000b398783b */ /* 0x0002680000000200 */
[----:B------:R1:W1:Y:S04]  /*10e10*/  LDSM.16.M88.4 R156, [R190] ;  /* 0x00000000be9c783b */ /* 0x0002680000000200 */
[----:B------:R1:W1:Y:S04]  /*10e20*/  LDSM.16.M88.4 R160, [R189] ;  /* 0x00000000bda0783b */ /* 0x0002680000000200 */
[----:B------:R1:W1:Y:S01]  /*10e30*/  LDSM.16.M88.4 R164, [R188] ;  /* 0x00000000bca4783b */ /* 0x0002620000000200 */
[----:B------:R-:W-:-:S05]  /*10e40*/  BRA.DIV ~URZ, `(.L_x_269) ;  /* 0x000084d27f007947 */ /* 0x000fca000b800000 */
[----:B------:R4:W3:Y:S02]  /*10e50*/  SHFL.IDX PT, R0, R4, RZ, 0x181f ;  /* 0x00181fff04007589 */ /* 0x0008e400000e0000 */
.L_x_349:
[----:B------:R-:W5:Y:S01]  /*10e60*/  SHFL.IDX PT, R3, R5, RZ, 0x181f ;  /* 0x00181fff05037589 */ /* 0x000f6200000e0000 */
[----:B------:R-:W-:Y:S01]  /*10e70*/  LOP3.LUT P1, RZ, R212, 0x10, RZ, 0xc0, !PT ;  /* 0x00000010d4ff7812 */ /* 0x000fe2000782c0ff */
[----:B------:R-:W-:Y:S03]  /*10e80*/  BSSY B0, `(.L_x_270) ;  /* 0x000013e000007945 */ /* 0x000fe60003800000 */
[----:B------:R-:W-:Y:S03]  /*10e90*/  SEL R102, RZ, 0x10, P1 ;  /* 0x00000010ff667807 */ /* 0x000fe60000800000 */
[----:B------:R4:W-:Y:S08]  /*10ea0*/  SHFL.IDX PT, R12, R4, 0x1, 0x181f ;  /* 0x00381f00040c7f89 */ /* 0x0009f000000e0000 */
[----:B------:R3:W2:Y:S01]  /*10eb0*/  SHFL.IDX PT, R2, R5, 0x1, 0x181f ;  /* 0x00381f0005027f89 */ /* 0x0006a200000e0000 */
[C---:B-----5:R-:W-:Y:S04]  /*10ec0*/  IADD3 R6, P0, R3.reuse, R13, RZ ;  /* 0x0000000d03067210 */ /* 0x060fe80007f1e0ff */
[C---:B---3--:R-:W-:Y:S02]  /*10ed0*/  IADD3.X R7, R0.reuse, R14, RZ, P0, !PT ;  /* 0x0000000e00077210 */ /* 0x048fe400007fe4ff */
[----:B----4-:R-:W-:Y:S03]  /*10ee0*/  IADD3 R4, P0, R3, R15, RZ ;  /* 0x0000000f03047210 */ /* 0x010fe60007f1e0ff */
[----:B------:R3:W-:Y:S01]  /*10ef0*/  LDGSTS.E.BYPASS.LTC128B.128 [R191+0x100], [R6.64], !P1 ;  /* 0x0010000006bf7fae */ /* 0x0007e2000c901d4a */
[----:B------:R-:W-:Y:S07]  /*10f00*/  IADD3.X R5, R0, R22, RZ, P0, !PT ;  /* 0x0000001600057210 */ /* 0x000fee00007fe4ff */
[----:B------:R4:W-:Y:S02]  /*10f10*/  LDGSTS.E.BYPASS.LTC128B.128 [R191+0x2100], [R4.64], !P3 ;  /* 0x0210000004bf7fae */ /* 0x0009e4000d901d4a */
[----:B----4-:R-:W-:Y:S02]  /*10f20*/  IADD3 R5, -R102, 0x10, RZ ;  /* 0x0000001066057810 */ /* 0x010fe40007ffe1ff */
[----:B------:R-:W-:Y:S02]  /*10f30*/  SEL R4, RZ, 0x10, P3 ;  /* 0x00000010ff047807 */ /* 0x000fe40001800000 */
[----:B------:R-:W-:Y:S02]  /*10f40*/  LOP3.LUT R5, R5, 0xf, RZ, 0xc0, !PT ;  /* 0x0000000f05057812 */ /* 0x000fe400078ec0ff */
[C---:B------:R-:W-:Y:S02]  /*10f50*/  ISETP.NE.U32.AND P5, PT, R4.reuse, RZ, PT ;  /* 0x000000ff0400720c */ /* 0x040fe40003fa5070 */
[----:B--2---:R-:W-:Y:S02]  /*10f60*/  IADD3 R20, P1, P0, R5, R2, R13 ;  /* 0x0000000205147210 */ /* 0x004fe4000783e00d */
[----:B------:R-:W-:Y:S02]  /*10f70*/  IADD3 R4, -R4, 0x10, RZ ;  /* 0x0000001004047810 */ /* 0x000fe40007ffe1ff */
[----:B------:R-:W-:Y:S02]  /*10f80*/  IADD3.X R21, RZ, R12, R14, P1, P0 ;  /* 0x0000000cff157210 */ /* 0x000fe40000fe040e */
[----:B------:R-:W-:Y:S02]  /*10f90*/  IADD3 R14, P2, R3, R23, RZ ;  /* 0x00000017030e7210 */ /* 0x000fe40007f5e0ff */
[----:B------:R-:W-:Y:S02]  /*10fa0*/  LOP3.LUT R4, R4, 0xf, RZ, 0xc0, !PT ;  /* 0x0000000f04047812 */ /* 0x000fe400078ec0ff */
[----:B------:R-:W-:Y:S02]  /*10fb0*/  SEL R13, RZ, 0x10, P4 ;  /* 0x00000010ff0d7807 */ /* 0x000fe40002000000 */
[----:B------:R-:W-:Y:S02]  /*10fc0*/  IADD3 R28, P1, P0, R4, R2, R15 ;  /* 0x00000002041c7210 */ /* 0x000fe4000783e00f */
[----:B------:R-:W-:Y:S02]  /*10fd0*/  IADD3.X R15, R0, R30, RZ, P2, !PT ;  /* 0x0000001e000f7210 */ /* 0x000fe400017fe4ff */
[C---:B------:R-:W-:Y:S02]  /*10fe0*/  IADD3 R4, -R13.reuse, 0x10, RZ ;  /* 0x000000100d047810 */ /* 0x040fe40007ffe1ff */
[----:B------:R-:W-:Y:S01]  /*10ff0*/  ISETP.NE.U32.AND P2, PT, R102, RZ, PT ;  /* 0x000000ff6600720c */ /* 0x000fe20003f45070 */
[----:B------:R2:W-:Y:S01]  /*11000*/  LDGSTS.E.BYPASS.LTC128B.128 [R191+0x4100], [R14.64], !P4 ;  /* 0x041000000ebf7fae */ /* 0x0005e2000e101d4a */
[----:B------:R-:W-:Y:S02]  /*11010*/  LOP3.LUT R4, R4, 0xf, RZ, 0xc0, !PT ;  /* 0x0000000f04047812 */ /* 0x000fe400078ec0ff */
[----:B------:R-:W-:Y:S02]  /*11020*/  IADD3.X R29, RZ, R12, R22, P1, P0 ;  /* 0x0000000cff1d7210 */ /* 0x000fe40000fe0416 */
[----:B------:R-:W-:Y:S02]  /*11030*/  IADD3 R2, P1, P0, R4, R2, R23 ;  /* 0x0000000204027210 */ /* 0x000fe4000783e017 */
[C---:B---3--:R-:W-:Y:S03]  /*11040*/  HMMA.16816.F32 R4, R32.reuse, R8, RZ ;  /* 0x000000082004723c */ /* 0x048fe600000018ff */
[----:B------:R-:W-:Y:S02]  /*11050*/  IADD3.X R3, RZ, R12, R30, P1, P0 ;  /* 0x0000000cff037210 */ /* 0x000fe40000fe041e */
[----:B------:R3:W-:Y:S01]  /*11060*/  LDGSTS.E.BYPASS.LTC128B.128.ZFILL [R191+0x1100], [R20.64], P2 ;  /* 0x0110000014bf7fae */ /* 0x0007e20009141d4a */
[----:B------:R-:W-:Y:S02]  /*11070*/  ISETP.NE.U32.AND P0, PT, R13, RZ, PT ;  /* 0x000000ff0d00720c */ /* 0x000fe40003f05070 */
[C---:B------:R-:W-:Y:S05]  /*11080*/  HMMA.16816.F32 R8, R32.reuse, R10, RZ ;  /* 0x0000000a2008723c */ /* 0x040fea00000018ff */
[----:B------:R4:W-:Y:S03]  /*11090*/  LDGSTS.E.BYPASS.LTC128B.128.ZFILL [R191+0x3100], [R28.64], P5 ;  /* 0x031000001cbf7fae */ /* 0x0009e6000a941d4a */
[C---:B--2---:R-:W-:Y:S05]  /*110a0*/  HMMA.16816.F32 R12, R32.reuse, R16, RZ ;  /* 0x00000010200c723c */ /* 0x044fea00000018ff */
[----:B------:R2:W-:Y:S01]  /*110b0*/  LDGSTS.E.BYPASS.LTC128B.128.ZFILL [R191+0x5100], [R2.64], P0 ;  /* 0x0510000002bf7fae */ /* 0x0005e20008141d4a */
[----:B------:R-:W-:Y:S02]  /*110c0*/  ISETP.GT.AND P0, PT, R195, R216, PT ;  /* 0x000000d8c300720c */ /* 0x000fe40003f04270 */
[C---:B------:R-:W-:Y:S05]  /*110d0*/  HMMA.16816.F32 R16, R32.reuse, R18, RZ ;  /* 0x000000122010723c */ /* 0x040fea00000018ff */
[----:B------:R-:W0:Y:S03]  /*110e0*/  LDGDEPBAR ;  /* 0x00000000000079af */ /* 0x000e260000000000 */
[C---:B-1-3--:R-:W-:Y:S08]  /*110f0*/  HMMA.16816.F32 R20, R32.reuse, R24, RZ ;  /* 0x000000182014723c */ /* 0x04aff000000018ff */
[C---:B------:R-:W-:Y:S08]  /*11100*/  HMMA.16816.F32 R24, R32.reuse, R26, RZ ;  /* 0x0000001a2018723c */ /* 0x040ff000000018ff */
[C---:B----4-:R-:W-:Y:S08]  /*11110*/  HMMA.16816.F32 R28, R32.reuse, R144, RZ ;  /* 0x00000090201c723c */ /* 0x050ff000000018ff */
[----:B------:R-:W-:Y:S01]  /*11120*/  HMMA.16816.F32 R32, R32, R146, RZ ;  /* 0x000000922020723c */ /* 0x000fe200000018ff */
[----:B------:R-:W-:Y:S07]  /*11130*/  LDSM.16.M88.4 R144, [R178] ;  /* 0x00000000b290783b */ /* 0x000fee0000000200 */
[C---:B------:R-:W-:Y:S08]  /*11140*/  HMMA.16816.F32 R4, R148.reuse, R152, R4 ;  /* 0x000000989404723c */ /* 0x040ff00000001804 */
[C---:B------:R-:W-:Y:S01]  /*11150*/  HMMA.16816.F32 R8, R148.reuse, R154, R8 ;  /* 0x0000009a9408723c */ /* 0x040fe20000001808 */
[----:B------:R-:W1:Y:S07]  /*11160*/  LDSM.16.M88.4 R152, [R174] ;  /* 0x00000000ae98783b */ /* 0x000e6e0000000200 */
[C---:B------:R-:W-:Y:S08]  /*11170*/  HMMA.16816.F32 R12, R148.reuse, R156, R12 ;  /* 0x0000009c940c723c */ /* 0x040ff0000000180c */
[C---:B------:R-:W-:Y:S01]  /*11180*/  HMMA.16816.F32 R16, R148.reuse, R158, R16 ;  /* 0x0000009e9410723c */ /* 0x040fe20000001810 */
[----:B------:R-:W3:Y:S07]  /*11190*/  LDSM.16.M88.4 R156, [R174+0x800] ;  /* 0x00080000ae9c783b */ /* 0x000eee0000000200 */
[C---:B------:R-:W-:Y:S08]  /*111a0*/  HMMA.16816.F32 R20, R148.reuse, R160, R20 ;  /* 0x000000a09414723c */ /* 0x040ff00000001814 */
[C---:B------:R-:W-:Y:S01]  /*111b0*/  HMMA.16816.F32 R24, R148.reuse, R162, R24 ;  /* 0x000000a29418723c */ /* 0x040fe20000001818 */
[----:B------:R-:W-:Y:S07]  /*111c0*/  LDSM.16.M88.4 R160, [R174+0x1800] ;  /* 0x00180000aea0783b */ /* 0x000fee0000000200 */
[C---:B------:R-:W-:Y:S08]  /*111d0*/  HMMA.16816.F32 R28, R148.reuse, R164, R28 ;  /* 0x000000a4941c723c */ /* 0x040ff0000000181c */
[----:B------:R-:W-:Y:S01]  /*111e0*/  HMMA.16816.F32 R32, R148, R166, R32 ;  /* 0x000000a69420723c */ /* 0x000fe20000001820 */
[----:B------:R-:W4:Y:S07]  /*111f0*/  LDSM.16.M88.4 R148, [R174+0x1000] ;  /* 0x00100000ae94783b */ /* 0x000f2e0000000200 */
[C---:B-1----:R-:W-:Y:S08]  /*11200*/  HMMA.16816.F32 R4, R144.reuse, R152, R4 ;  /* 0x000000989004723c */ /* 0x042ff00000001804 */
[C---:B------:R-:W-:Y:S01]  /*11210*/  HMMA.16816.F32 R8, R144.reuse, R154, R8 ;  /* 0x0000009a9008723c */ /* 0x040fe20000001808 */
[----:B------:R-:W-:Y:S07]  /*11220*/  LDSM.16.M88.4 R152, [R171] ;  /* 0x00000000ab98783b */ /* 0x000fee0000000200 */
[C---:B---3--:R-:W-:Y:S08]  /*11230*/  HMMA.16816.F32 R12, R144.reuse, R156, R12 ;  /* 0x0000009c900c723c */ /* 0x048ff0000000180c */
[C---:B------:R-:W-:Y:S01]  /*11240*/  HMMA.16816.F32 R16, R144.reuse, R158, R16 ;  /* 0x0000009e9010723c */ /* 0x040fe20000001810 */
[----:B------:R-:W-:Y:S07]  /*11250*/  LDSM.16.M88.4 R156, [R171+0x800] ;  /* 0x00080000ab9c783b */ /* 0x000fee0000000200 */
[C---:B----4-:R-:W-:Y:S08]  /*11260*/  HMMA.16816.F32 R20, R144.reuse, R148, R20 ;  /* 0x000000949014723c */ /* 0x050ff00000001814 */
[C---:B------:R-:W-:Y:S01]  /*11270*/  HMMA.16816.F32 R24, R144.reuse, R150, R24 ;  /* 0x000000969018723c */ /* 0x040fe20000001818 */
[----:B------:R-:W1:Y:S07]  /*11280*/  LDSM.16.M88.4 R148, [R177] ;  /* 0x00000000b194783b */ /* 0x000e6e0000000200 */
[C---:B------:R-:W-:Y:S08]  /*11290*/  HMMA.16816.F32 R28, R144.reuse, R160, R28 ;  /* 0x000000a0901c723c */ /* 0x040ff0000000181c */
[----:B------:R-:W-:Y:S01]  /*112a0*/  HMMA.16816.F32 R32, R144, R162, R32 ;  /* 0x000000a29020723c */ /* 0x000fe20000001820 */
[----:B------:R-:W3:Y:S08]  /*112b0*/  LDSM.16.M88.4 R144, [R171+0x1000] ;  /* 0x00100000ab90783b */ /* 0x000ef00000000200 */
[----:B------:R-:W4:Y:S01]  /*112c0*/  LDSM.16.M88.4 R160, [R171+0x1800] ;  /* 0x00180000aba0783b */ /* 0x000f220000000200 */
[C---:B-1----:R-:W-:Y:S08]  /*112d0*/  HMMA.16816.F32 R4, R148.reuse, R152, R4 ;  /* 0x000000989404723c */ /* 0x042ff00000001804 */
[C---:B------:R-:W-:Y:S01]  /*112e0*/  HMMA.16816.F32 R8, R148.reuse, R154, R8 ;  /* 0x0000009a9408723c */ /* 0x040fe20000001808 */
[----:B------:R-:W-:Y:S07]  /*112f0*/  LDSM.16.M88.4 R152, [R168+0x2000] ;  /* 0x00200000a898783b */ /* 0x000fee0000000200 */
[C---:B------:R-:W-:Y:S08]  /*11300*/  HMMA.16816.F32 R12, R148.reuse, R156, R12 ;  /* 0x0000009c940c723c */ /* 0x040ff0000000180c */
[C---:B------:R-:W-:Y:S01]  /*11310*/  HMMA.16816.F32 R16, R148.reuse, R158, R16 ;  /* 0x0000009e9410723c */ /* 0x040fe20000001810 */
[----:B------:R-:W-:Y:S07]  /*11320*/  LDSM.16.M88.4 R156, [R168+0x2800] ;  /* 0x00280000a89c783b */ /* 0x000fee0000000200 */
[C---:B---3--:R-:W-:Y:S08]  /*11330*/  HMMA.16816.F32 R20, R148.reuse, R144, R20 ;  /* 0x000000909414723c */ /* 0x048ff00000001814 */
[C---:B------:R-:W-:Y:S01]  /*11340*/  HMMA.16816.F32 R24, R148.reuse, R146, R24 ;  /* 0x000000929418723c */ /* 0x040fe20000001818 */
[----:B------:R-:W1:Y:S07]  /*11350*/  LDSM.16.M88.4 R144, [R175+0x4000] ;  /* 0x00400000af90783b */ /* 0x000e6e0000000200 */
[C---:B----4-:R-:W-:Y:S08]  /*11360*/  HMMA.16816.F32 R28, R148.reuse, R160, R28 ;  /* 0x000000a0941c723c */ /* 0x050ff0000000181c */
[----:B------:R-:W-:Y:S01]  /*11370*/  HMMA.16816.F32 R32, R148, R162, R32 ;  /* 0x000000a29420723c */ /* 0x000fe20000001820 */
[----:B------:R-:W3:Y:S08]  /*11380*/  LDSM.16.M88.4 R148, [R168+0x3000] ;  /* 0x00300000a894783b */ /* 0x000ef00000000200 */
[----:B------:R-:W4:Y:S01]  /*11390*/  LDSM.16.M88.4 R160, [R168+0x3800] ;  /* 0x00380000a8a0783b */ /* 0x000f220000000200 */
[C---:B-1----:R-:W-:Y:S08]  /*113a0*/  HMMA.16816.F32 R4, R144.reuse, R152, R4 ;  /* 0x000000989004723c */ /* 0x042ff00000001804 */
[C---:B------:R-:W-:Y:S01]  /*113b0*/  HMMA.16816.F32 R8, R144.reuse, R154, R8 ;  /* 0x0000009a9008723c */ /* 0x040fe20000001808 */
[----:B------:R-:W-:Y:S07]  /*113c0*/  LDSM.16.M88.4 R152, [R187] ;  /* 0x00000000bb98783b */ /* 0x000fee0000000200 */
[C---:B------:R-:W-:Y:S08]  /*113d0*/  HMMA.16816.F32 R12, R144.reuse, R156, R12 ;  /* 0x0000009c900c723c */ /* 0x040ff0000000180c */
[C---:B------:R-:W-:Y:S01]  /*113e0*/  HMMA.16816.F32 R16, R144.reuse, R158, R16 ;  /* 0x0000009e9010723c */ /* 0x040fe20000001810 */
[----:B------:R-:W-:Y:S07]  /*113f0*/  LDSM.16.M88.4 R156, [R186] ;  /* 0x00000000ba9c783b */ /* 0x000fee0000000200 */
[C---:B---3--:R-:W-:Y:S08]  /*11400*/  HMMA.16816.F32 R20, R144.reuse, R148, R20 ;  /* 0x000000949014723c */ /* 0x048ff00000001814 */
[C---:B------:R-:W-:Y:S01]  /*11410*/  HMMA.16816.F32 R24, R144.reuse, R150, R24 ;  /* 0x000000969018723c */ /* 0x040fe20000001818 */
[----:B------:R-:W1:Y:S07]  /*11420*/  LDSM.16.M88.4 R148, [R176+0x4000] ;  /* 0x00400000b094783b */ /* 0x000e6e0000000200 */
[C---:B----4-:R-:W-:Y:S08]  /*11430*/  HMMA.16816.F32 R28, R144.reuse, R160, R28 ;  /* 0x000000a0901c723c */ /* 0x050ff0000000181c */
[----:B------:R-:W-:Y:S01]  /*11440*/  HMMA.16816.F32 R32, R144, R162, R32 ;  /* 0x000000a29020723c */ /* 0x000fe20000001820 */
[----:B------:R-:W3:Y:S08]  /*11450*/  LDSM.16.M88.4 R144, [R185] ;  /* 0x00000000b990783b */ /* 0x000ef00000000200 */
[----:B------:R-:W4:Y:S01]  /*11460*/  LDSM.16.M88.4 R160, [R184] ;  /* 0x00000000b8a0783b */ /* 0x000f220000000200 */
        /* <DEDUP_REMOVED lines=51> */
[----:B------:R-:W-:Y:S01]  /*117a0*/  LDSM.16.M88.4 R160, [R174+0x4000] ;  /* 0x00400000aea0783b */ /* 0x000fe20000000200 */
[C---:B-1----:R-:W-:Y:S08]  /*117b0*/  HMMA.16816.F32 R4, R148.reuse, R152, R4 ;  /* 0x000000989404723c */ /* 0x042ff00000001804 */
[C---:B------:R-:W-:Y:S01]  /*117c0*/  HMMA.16816.F32 R8, R148.reuse, R154, R8 ;  /* 0x0000009a9408723c */ /* 0x040fe20000001808 */
[----:B------:R-:W1:Y:S07]  /*117d0*/  LDSM.16.M88.4 R152, [R180] ;  /* 0x00000000b498783b */ /* 0x000e6e0000000200 */
[C---:B------:R-:W-:Y:S08]  /*117e0*/  HMMA.16816.F32 R12, R148.reuse, R156, R12 ;  /* 0x0000009c940c723c */ /* 0x040ff0000000180c */
[C---:B------:R-:W-:Y:S01]  /*117f0*/  HMMA.16816.F32 R16, R148.reuse, R158, R16 ;  /* 0x0000009e9410723c */ /* 0x040fe20000001810 */
[----:B------:R-:W4:Y:S07]  /*11800*/  LDSM.16.M88.4 R156, [R178+0x8000] ;  /* 0x00800000b29c783b */ /* 0x000f2e0000000200 */
[C---:B---3--:R-:W-:Y:S08]  /*11810*/  HMMA.16816.F32 R20, R148.reuse, R144, R20 ;  /* 0x000000909414723c */ /* 0x048ff00000001814 */
[C---:B------:R-:W-:Y:S01]  /*11820*/  HMMA.16816.F32 R24, R148.reuse, R146, R24 ;  /* 0x000000929418723c */ /* 0x040fe20000001818 */
[----:B------:R-:W3:Y:S07]  /*11830*/  LDSM.16.M88.4 R144, [R174+0x4800] ;  /* 0x00480000ae90783b */ /* 0x000eee0000000200 */
[C---:B-1----:R-:W-:Y:S08]  /*11840*/  HMMA.16816.F32 R28, R148.reuse, R152, R28 ;  /* 0x00000098941c723c */ /* 0x042ff0000000181c */
[----:B------:R-:W-:Y:S01]  /*11850*/  HMMA.16816.F32 R32, R148, R154, R32 ;  /* 0x0000009a9420723c */ /* 0x000fe20000001820 */
[----:B------:R-:W1:Y:S07]  /*11860*/  LDSM.16.M88.4 R148, [R174+0x5000] ;  /* 0x00500000ae94783b */ /* 0x000e6e0000000200 */
[C---:B----4-:R-:W-:Y:S01]  /*11870*/  HMMA.16816.F32 R4, R156.reuse, R160, R4 ;  /* 0x000000a09c04723c */ /* 0x050fe20000001804 */
[----:B------:R-:W4:Y:S07]  /*11880*/  LDSM.16.M88.4 R152, [R174+0x5800] ;  /* 0x00580000ae98783b */ /* 0x000f2e0000000200 */
[C---:B------:R-:W-:Y:S01]  /*11890*/  HMMA.16816.F32 R8, R156.reuse, R162, R8 ;  /* 0x000000a29c08723c */ /* 0x040fe20000001808 */
[----:B------:R-:W-:Y:S07]  /*118a0*/  LDSM.16.M88.4 R160, [R171+0x4000] ;  /* 0x00400000aba0783b */ /* 0x000fee0000000200 */
[C---:B---3--:R-:W-:Y:S08]  /*118b0*/  HMMA.16816.F32 R12, R156.reuse, R144, R12 ;  /* 0x000000909c0c723c */ /* 0x048ff0000000180c */
[C---:B------:R-:W-:Y:S01]  /*118c0*/  HMMA.16816.F32 R16, R156.reuse, R146, R16 ;  /* 0x000000929c10723c */ /* 0x040fe20000001810 */
[----:B------:R-:W3:Y:S07]  /*118d0*/  LDSM.16.M88.4 R144, [R177+0x8000] ;  /* 0x00800000b190783b */ /* 0x000eee0000000200 */
[C---:B-1----:R-:W-:Y:S08]  /*118e0*/  HMMA.16816.F32 R20, R156.reuse, R148, R20 ;  /* 0x000000949c14723c */ /* 0x042ff00000001814 */
[C---:B------:R-:W-:Y:S01]  /*118f0*/  HMMA.16816.F32 R24, R156.reuse, R150, R24 ;  /* 0x000000969c18723c */ /* 0x040fe20000001818 */
[----:B------:R-:W1:Y:S07]  /*11900*/  LDSM.16.M88.4 R148, [R171+0x4800] ;  /* 0x00480000ab94783b */ /* 0x000e6e0000000200 */
[C---:B----4-:R-:W-:Y:S08]  /*11910*/  HMMA.16816.F32 R28, R156.reuse, R152, R28 ;  /* 0x000000989c1c723c */ /* 0x050ff0000000181c */
[----:B------:R-:W-:Y:S08]  /*11920*/  HMMA.16816.F32 R32, R156, R154, R32 ;  /* 0x0000009a9c20723c */ /* 0x000ff00000001820 */
[C---:B---3--:R-:W-:Y:S08]  /*11930*/  HMMA.16816.F32 R4, R144.reuse, R160, R4 ;  /* 0x000000a09004723c */ /* 0x048ff00000001804 */
[C---:B------:R-:W-:Y:S08]  /*11940*/  HMMA.16816.F32 R8, R144.reuse, R162, R8 ;  /* 0x000000a29008723c */ /* 0x040ff00000001808 */
[C---:B-1----:R-:W-:Y:S08]  /*11950*/  HMMA.16816.F32 R12, R144.reuse, R148, R12 ;  /* 0x00000094900c723c */ /* 0x042ff0000000180c */
[----:B------:R-:W-:Y:S01]  /*11960*/  FMUL.FTZ R0, R4, c[0x0][0x320] ;  /* 0x0000c80004007a20 */ /* 0x000fe20000410000 */
[C---:B------:R-:W-:Y:S03]  /*11970*/  HMMA.16816.F32 R16, R144.reuse, R150, R16 ;  /* 0x000000969010723c */ /* 0x040fe60000001810 */
[----:B------:R1:W3:Y:S04]  /*11980*/  MUFU.TANH R161, R0 ;  /* 0x0000000000a17308 */ /* 0x0002e80000002400 */
[----:B------:R-:W-:Y:S02]  /*11990*/  FMUL.FTZ R10, R10, c[0x0][0x320] ;  /* 0x0000c8000a0a7a20 */ /* 0x000fe40000410000 */
[----:B--2---:R-:W-:Y:S04]  /*119a0*/  FMUL.FTZ R3, R11, c[0x0][0x320] ;  /* 0x0000c8000b037a20 */ /* 0x004fe80000410000 */
[----:B------:R-:W2:Y:S02]  /*119b0*/  MUFU.TANH R165, R10 ;  /* 0x0000000a00a57308 */ /* 0x000ea40000002400 */
[----:B------:R-:W-:Y:S08]  /*119c0*/  FMUL.FTZ R2, R12, c[0x0][0x320] ;  /* 0x0000c8000c027a20 */ /* 0x000ff00000410000 */
[----:B------:R-:W4:Y:S01]  /*119d0*/  MUFU.TANH R157, R2 ;  /* 0x00000002009d7308 */ /* 0x000f220000002400 */
[----:B-1----:R-:W-:Y:S09]  /*119e0*/  FMUL.FTZ R0, R5, c[0x0][0x320] ;  /* 0x0000c80005007a20 */ /* 0x002ff20000410000 */
[----:B------:R1:W1:Y:S10]  /*119f0*/  MUFU.TANH R164, R0 ;  /* 0x0000000000a47308 */ /* 0x0002740000002400 */
[----:B------:R5:W2:Y:S01]  /*11a00*/  MUFU.TANH R163, R3 ;  /* 0x0000000300a37308 */ /* 0x000aa20000002400 */
[----:B-1----:R-:W-:Y:S09]  /*11a10*/  FMUL.FTZ R0, R6, c[0x0][0x320] ;  /* 0x0000c80006007a20 */ /* 0x002ff20000410000 */
[----:B------:R1:W1:Y:S01]  /*11a20*/  MUFU.TANH R166, R0 ;  /* 0x0000000000a67308 */ /* 0x0002620000002400 */
[----:B-----5:R-:W-:Y:S09]  /*11a30*/  FMUL.FTZ R3, R19, c[0x0][0x320] ;  /* 0x0000c80013037a20 */ /* 0x020ff20000410000 */
[----:B------:R-:W2:Y:S01]  /*11a40*/  MUFU.TANH R153, R3 ;  /* 0x0000000300997308 */ /* 0x000ea20000002400 */
[----:B-1----:R-:W-:Y:S02]  /*11a50*/  FMUL.FTZ R0, R7, c[0x0][0x320] ;  /* 0x0000c80007007a20 */ /* 0x002fe40000410000 */
[----:B------:R-:W1:Y:S07]  /*11a60*/  LDSM.16.M88.4 R4, [R171+0x5000] ;  /* 0x00500000ab04783b */ /* 0x000e6e0000000200 */
[----:B------:R5:W1:Y:S02]  /*11a70*/  MUFU.TANH R167, R0 ;  /* 0x0000000000a77308 */ /* 0x000a640000002400 */
[----:B-----5:R-:W-:Y:S08]  /*11a80*/  FMUL.FTZ R0, R8, c[0x0][0x320] ;  /* 0x0000c80008007a20 */ /* 0x020ff00000410000 */
[----:B------:R5:W2:Y:S01]  /*11a90*/  MUFU.TANH R162, R0 ;  /* 0x0000000000a27308 */ /* 0x000aa20000002400 */
[C---:B-1----:R-:W-:Y:S07]  /*11aa0*/  HMMA.16816.F32 R20, R144.reuse, R4, R20 ;  /* 0x000000049014723c */ /* 0x042fee0000001814 */
[----:B------:R-:W-:Y:S01]  /*11ab0*/  FMUL.FTZ R4, R18, c[0x0][0x320] ;  /* 0x0000c80012047a20 */ /* 0x000fe20000410000 */
[C---:B------:R-:W-:Y:S03]  /*11ac0*/  HMMA.16816.F32 R24, R144.reuse, R6, R24 ;  /* 0x000000069018723c */ /* 0x040fe60000001818 */
[----:B------:R-:W1:Y:S01]  /*11ad0*/  MUFU.TANH R154, R4 ;  /* 0x00000004009a7308 */ /* 0x000e620000002400 */
[----:B-----5:R-:W-:Y:S02]  /*11ae0*/  FMUL.FTZ R0, R9, c[0x0][0x320] ;  /* 0x0000c80009007a20 */ /* 0x020fe40000410000 */
[----:B------:R-:W5:Y:S02]  /*11af0*/  LDSM.16.M88.4 R8, [R171+0x5800] ;  /* 0x00580000ab08783b */ /* 0x000f640000000200 */
[----:B------:R-:W-:Y:S05]  /*11b00*/  DEPBAR.LE SB0, 0x0 ;  /* 0x000080000000791a */ /* 0x000fea0000000000 */
[----:B------:R1:W1:Y:S01]  /*11b10*/  MUFU.TANH R160, R0 ;  /* 0x0000000000a07308 */ /* 0x0002620000002400 */
[----:B------:R-:W-:Y:S02]  /*11b20*/  BAR.SYNC.DEFER_BLOCKING 0x0 ;  /* 0x0000000000007b1d */ /* 0x000fe40000010000 */
[----:B------:R-:W-:Y:S07]  /*11b30*/  FMUL.FTZ R2, R21, c[0x0][0x320] ;  /* 0x0000c80015027a20 */ /* 0x000fee0000410000 */
[----:B------:R-:W2:Y:S01]  /*11b40*/  MUFU.TANH R148, R2 ;  /* 0x0000000200947308 */ /* 0x000ea20000002400 */
[----:B-1----:R-:W-:Y:S09]  /*11b50*/  FMUL.FTZ R0, R13, c[0x0][0x320] ;  /* 0x0000c8000d007a20 */ /* 0x002ff20000410000 */
[----:B------:R1:W1:Y:S01]  /*11b60*/  MUFU.TANH R156, R0 ;  /* 0x00000000009c7308 */ /* 0x0002620000002400 */
[C---:B-----5:R-:W-:Y:S08]  /*11b70*/  HMMA.16816.F32 R28, R144.reuse, R8, R28 ;  /* 0x00000008901c723c */ /* 0x060ff0000000181c */
[----:B------:R-:W-:Y:S04]  /*11b80*/  HMMA.16816.F32 R32, R144, R10, R32 ;  /* 0x0000000a9020723c */ /* 0x000fe80000001820 */
[----:B-1----:R-:W-:Y:S04]  /*11b90*/  FMUL.FTZ R0, R14, c[0x0][0x320] ;  /* 0x0000c8000e007a20 */ /* 0x002fe80000410000 */
        /* <DEDUP_REMOVED lines=39> */
[----:B------:R-:W-:Y:S01]  /*11e10*/  ISETP.GT.AND P0, PT, R213, 0x3f, PT ;  /* 0x0000003fd500780c */ /* 0x000fe20003f04270 */
[----:B------:R-:W-:Y:S01]  /*11e20*/  IMAD R2, R195, 0x40, R234 ;  /* 0x00000040c3027824 */ /* 0x000fe200078e02ea */
[----:B------:R-:W-:Y:S01]  /*11e30*/  SHF.L.U64.HI R14, R208, 0x1, R223 ;  /* 0x00000001d00e7819 */ /* 0x000fe200000102df */
[----:B------:R-:W-:Y:S01]  /*11e40*/  IMAD.MOV.U32 R192, RZ, RZ, RZ ;  /* 0x000000ffffc07224 */ /* 0x000fe200078e00ff */
[----:B------:R-:W-:Y:S01]  /*11e50*/  ISETP.NE.AND P1, PT, R0, c[0x0][0x2b8], PT ;  /* 0x0000ae0000007a0c */ /* 0x000fe20003f25270 */
[----:B------:R-:W-:Y:S01]  /*11e60*/  IMAD.SHL.U32 R12, R208, 0x2, RZ ;  /* 0x00000002d00c7824 */ /* 0x000fe200078e00ff */
[----:B------:R-:W-:Y:S01]  /*11e70*/  IADD3 R2, R2, -0x40, R213 ;  /* 0xffffffc002027810 */ /* 0x000fe20007ffe0d5 */
[C---:B------:R-:W-:Y:S01]  /*11e80*/  IMAD.SHL.U32 R11, R207.reuse, 0x2, RZ ;  /* 0x00000002cf0b7824 */ /* 0x040fe200078e00ff */
[----:B------:R-:W-:Y:S01]  /*11e90*/  SHF.L.U64.HI R13, R207, 0x1, R224 ;  /* 0x00000001cf0d7819 */ /* 0x000fe200000102e0 */
[C---:B------:R-:W-:Y:S01]  /*11ea0*/  IMAD.SHL.U32 R9, R210.reuse, 0x2, RZ ;  /* 0x00000002d2097824 */ /* 0x040fe200078e00ff */
[----:B------:R-:W-:Y:S01]  /*11eb0*/  SHF.L.U64.HI R10, R210, 0x1, R211 ;  /* 0x00000001d20a7819 */ /* 0x000fe200000102d3 */
[----:B------:R-:W-:Y:S06]  /*11ec0*/  IMAD.MOV.U32 R0, RZ, RZ, R2 ;  /* 0x000000ffff007224 */ /* 0x000fec00078e0002 */
        /* <DEDUP_REMOVED lines=8> */
[----:B------:R-:W-:Y:S01]  /*11f50*/  IMAD.WIDE.U32 R2, R194, c[0x0][0x1e0], RZ ;  /* 0x00007800c2027a25 */ /* 0x000fe200078e00ff */
        /* <DEDUP_REMOVED lines=15> */
.L_x_350:
        /* <DEDUP_REMOVED lines=18> */
.L_x_351:
[C---:B---3--:R-:W-:Y:S02]  /*12170*/  IADD3 R2, -R102.reuse, 0x10, RZ ;  /* 0x0000001066027810 */ /* 0x048fe40007ffe1ff */
[----:B------:R-:W-:Y:S02]  /*12180*/  ISETP.NE.U32.AND P0, PT, R102, RZ, PT ;  /* 0x000000ff6600720c */ /* 0x000fe40003f05070 */
[----:B------:R-:W-:Y:S04]  /*12190*/  LOP3.LUT R2, R2, 0xf, RZ, 0xc0, !PT ;  /* 0x0000000f02027812 */ /* 0x000fe800078ec0ff */
[----:B--2---:R-:W-:Y:S04]  /*121a0*/  IADD3 R2, P2, P1, R2, R0, R9 ;  /* 0x0000000002027210 */ /* 0x004fe8000795e009 */
[----:B----4-:R-:W-:Y:S02]  /*121b0*/  IADD3.X R3, RZ, R4, R10, P2, P1 ;  /* 0x00000004ff037210 */ /* 0x010fe400017e240a */
[----:B------:R-:W-:Y:S03]  /*121c0*/  IADD3 R6, P1, R0, R11, RZ ;  /* 0x0000000b00067210 */ /* 0x000fe60007f3e0ff */
[----:B------:R-:W-:Y:S01]  /*121d0*/  @!PT LDS RZ, [RZ] ;  /* 0x00000000fffff984 */ /* 0x000fe20000000800 */
[----:B------:R-:W-:Y:S01]  /*121e0*/  @!PT LDS RZ, [RZ] ;  /* 0x00000000fffff984 */ /* 0x000fe20000000800 */
[----:B------:R-:W-:Y:S01]  /*121f0*/  @!PT LDS RZ, [RZ] ;  /* 0x00000000fffff984 */ /* 0x000fe20000000800 */
[----:B------:R2:W-:Y:S02]  /*12200*/  LDGSTS.E.BYPASS.LTC128B.128.ZFILL [R191+0x7100], [R2.64], P0 ;  /* 0x0710000002bf7fae */ /* 0x0005e40008141d4a */
[----:B------:R-:W-:Y:S05]  /*12210*/  IMAD.X R7, R4, 0x1, R13, P1 ;  /* 0x0000000104077824 */ /* 0x000fea00008e060d */
[----:B------:R3:W-:Y:S01]  /*12220*/  LDGSTS.E.BYPASS.LTC128B.128 [R191+0x9100], [R6.64], !P3 ;  /* 0x0910000006bf7fae */ /* 0x0007e2000d901d4a */
[----:B--2---:R-:W-:Y:S05]  /*12230*/  IADD3 R2, P0, R0, R12, RZ ;  /* 0x0000000c00027210 */ /* 0x004fea0007f1e0ff */
[----:B------:R-:W-:Y:S05]  /*12240*/  IMAD.X R3, R4, 0x1, R14, P0 ;  /* 0x0000000104037824 */ /* 0x000fea00000e060e */
[----:B------:R3:W-:Y:S03]  /*12250*/  LDGSTS.E.BYPASS.LTC128B.128 [R191+0xb100], [R2.64], !P4 ;  /* 0x0b10000002bf7fae */ /* 0x0007e6000e101d4a */
.L_x_271:
[----:B--234-:R-:W-:Y:S05]  /*12260*/  BSYNC B0 ;  /* 0x0000000000007941 */ /* 0x01cfea0003800000 */
.L_x_270:
        /* <DEDUP_REMOVED lines=34> */
[----:B------:R-:W1:Y:S02]  /*12490*/  SHFL.BFLY PT, R0, R4, 0x2, 0x1f ;  /* 0x0c401f0004007f89 */ /* 0x000e6400000e0000 */
[----:B-1----:R-:W-:Y:S05]  /*124a0*/  FMNMX.FTZ R0, R4, R0, !PT ;  /* 0x0000000004007209 */ /* 0x002fea0007810000 */
[----:B------:R-:W1:Y:S02]  /*124b0*/  SHFL.BFLY PT, R2, R0, 0x1, 0x1f ;  /* 0x0c201f0000027f89 */ /* 0x000e6400000e0000 */
[----:B-1----:R-:W-:Y:S02]  /*124c0*/  FMNMX.FTZ R102, R0, R2, !PT ;  /* 0x0000000200667209 */ /* 0x002fe40007810000 */
[----:B------:R-:W1:Y:S02]  /*124d0*/  SHFL.BFLY PT, R0, R5, 0x2, 0x1f ;  /* 0x0c401f0005007f89 */ /* 0x000e6400000e0000 */
[----:B-1----:R-:W-:Y:S05]  /*124e0*/  FMNMX.FTZ R4, R5, R0, !PT ;  /* 0x0000000005047209 */ /* 0x002fea0007810000 */
[----:B------:R1:W2:Y:S02]  /*124f0*/  SHFL.BFLY PT, R0, R4, 0x1, 0x1f ;  /* 0x0c201f0004007f89 */ /* 0x0002a400000e0000 */
.L_x_352:
[----:B--2---:R-:W-:Y:S01]  /*12500*/  FMNMX.FTZ R3, R0, R4, !PT ;  /* 0x0000000400037209 */ /* 0x004fe20007810000 */
[C---:B------:R-:W-:Y:S01]  /*12510*/  FADD.FTZ R0, -R102.reuse, R103 ;  /* 0x0000006766007221 */ /* 0x040fe20000010100 */
[----:B------:R-:W-:Y:S01]  /*12520*/  WARPSYNC 0xffffffff ;  /* 0xffffffff00007948 */ /* 0x000fe20003800000 */
[----:B-1----:R-:W-:Y:S01]  /*12530*/  FMUL.FTZ R4, R102, c[0x0][0x2d0] ;  /* 0x0000b40066047a20 */ /* 0x002fe20000410000 */
[----:B------:R-:W-:Y:S01]  /*12540*/  ISETP.GT.AND P0, PT, R195, R216, PT ;  /* 0x000000d8c300720c */ /* 0x000fe20003f04270 */
[----:B------:R-:W-:Y:S02]  /*12550*/  FMUL.FTZ R0, R0, c[0x0][0x2d0] ;  /* 0x0000b40000007a20 */ /* 0x000fe40000410000 */
[--C-:B------:R-:W-:Y:S02]  /*12560*/  FFMA.FTZ R7, R161, c[0x0][0x2d0], -R4.reuse ;  /* 0x0000b400a1077a23 */ /* 0x100fe40000010804 */
[--C-:B------:R-:W-:Y:S01]  /*12570*/  FFMA.FTZ R155, R155, c[0x0][0x2d0], -R4.reuse ;  /* 0x0000b4009b9b7a23 */ /* 0x100fe20000010804 */
        /* <DEDUP_REMOVED lines=16> */
[----:B------:R-:W-:Y:S03]  /*12680*/  FFMA.FTZ R156, R156, c[0x0][0x2d0], -R4 ;  /* 0x0000b4009c9c7a23 */ /* 0x000fe60000010804 */
[----:B------:R-:W-:Y:S10]  /*12690*/  MUFU.EX2 R4, R7 ;  /* 0x0000000700047308 */ /* 0x000ff40000000800 */
[----:B------:R-:W1:Y:S02]  /*126a0*/  MUFU.EX2 R6, R6 ;  /* 0x0000000600067308 */ /* 0x000e640000000800 */
[----:B-1----:R-:W-:Y:S01]  /*126b0*/  F2FP.PACK_AB R144, R6, R4 ;  /* 0x000000040690723e */ /* 0x002fe200000000ff */
[----:B------:R-:W-:Y:S01]  /*126c0*/  FFMA.FTZ R0, R2, R206, R4 ;  /* 0x000000ce02007223 */ /* 0x000fe20000010004 */
[----:B------:R-:W-:Y:S01]  /*126d0*/  F2FP.PACK_AB R146, R8, R9 ;  /* 0x000000090892723e */ /* 0x000fe200000000ff */
[C---:B------:R-:W-:Y:S02]  /*126e0*/  FMUL.FTZ R4, R3.reuse, c[0x0][0x2d0] ;  /* 0x0000b40003047a20 */ /* 0x040fe40000410000 */
[----:B------:R-:W-:Y:S02]  /*126f0*/  FADD.FTZ R7, R6, R0 ;  /* 0x0000000006077221 */ /* 0x000fe40000010000 */
[----:B------:R-:W-:Y:S02]  /*12700*/  FADD.FTZ R0, -R3, R104 ;  /* 0x0000006803007221 */ /* 0x000fe40000010100 */
[----:B------:R-:W-:Y:S02]  /*12710*/  FMUL.FTZ R32, R2, R108 ;  /* 0x0000006c02207220 */ /* 0x000fe40000410000 */
[----:B------:R-:W-:Y:S02]  /*12720*/  FMUL.FTZ R0, R0, c[0x0][0x2d0] ;  /* 0x0000b40000007a20 */ /* 0x000fe40000410000 */
[----:B------:R-:W-:Y:S02]  /*12730*/  FMUL.FTZ R33, R2, R109 ;  /* 0x0000006d02217220 */ /* 0x000fe40000410000 */
[--C-:B------:R-:W-:Y:S02]  /*12740*/  FFMA.FTZ R5, R166, c[0x0][0x2d0], -R4.reuse ;  /* 0x0000b400a6057a23 */ /* 0x100fe40000010804 */
[----:B------:R-:W1:Y:S01]  /*12750*/  MUFU.EX2 R0, R0 ;  /* 0x0000000000007308 */ /* 0x000e620000000800 */
[--C-:B------:R-:W-:Y:S02]  /*12760*/  FFMA.FTZ R6, R167, c[0x0][0x2d0], -R4.reuse ;  /* 0x0000b400a7067a23 */ /* 0x100fe40000010804 */
[--C-:B------:R-:W-:Y:S02]  /*12770*/  FFMA.FTZ R103, R165, c[0x0][0x2d0], -R4.reuse ;  /* 0x0000b400a5677a23 */ /* 0x100fe40000010804 */
[--C-:B------:R-:W-:Y:S02]  /*12780*/  FFMA.FTZ R104, R163, c[0x0][0x2d0], -R4.reuse ;  /* 0x0000b400a3687a23 */ /* 0x100fe40000010804 */
[--C-:B------:R-:W-:Y:S02]  /*12790*/  FFMA.FTZ R160, R25, c[0x0][0x2d0], -R4.reuse ;  /* 0x0000b40019a07a23 */ /* 0x100fe40000010804 */
[--C-:B------:R-:W-:Y:S01]  /*127a0*/  FFMA.FTZ R163, R21, c[0x0][0x2d0], -R4.reuse ;  /* 0x0000b40015a37a23 */ /* 0x100fe20000010804 */
[----:B------:R2:W-:Y:S01]  /*127b0*/  MUFU.EX2 R10, R5 ;  /* 0x00000005000a7308 */ /* 0x0005e20000000800 */
[--C-:B------:R-:W-:Y:S02]  /*127c0*/  FFMA.FTZ R151, R159, c[0x0][0x2d0], -R4.reuse ;  /* 0x0000b4009f977a23 */ /* 0x100fe40000010804 */
[--C-:B------:R-:W-:Y:S02]  /*127d0*/  FFMA.FTZ R159, R26, c[0x0][0x2d0], -R4.reuse ;  /* 0x0000b4001a9f7a23 */ /* 0x100fe40000010804 */
[--C-:B------:R-:W-:Y:S02]  /*127e0*/  FFMA.FTZ R148, R158, c[0x0][0x2d0], -R4.reuse ;  /* 0x0000b4009e947a23 */ /* 0x100fe40000010804 */
[--C-:B------:R-:W-:Y:S02]  /*127f0*/  FFMA.FTZ R154, R154, c[0x0][0x2d0], -R4.reuse ;  /* 0x0000b4009a9a7a23 */ /* 0x100fe40000010804 */
[--C-:B------:R-:W-:Y:S02]  /*12800*/  FFMA.FTZ R153, R153, c[0x0][0x2d0], -R4.reuse ;  /* 0x0000b40099997a23 */ /* 0x100fe40000010804 */
[--C-:B------:R-:W-:Y:S02]  /*12810*/  FFMA.FTZ R158, R150, c[0x0][0x2d0], -R4.reuse ;  /* 0x0000b400969e7a23 */ /* 0x100fe40000010804 */
[--C-:B------:R-:W-:Y:S02]  /*12820*/  FFMA.FTZ R150, R149, c[0x0][0x2d0], -R4.reuse ;  /* 0x0000b40095967a23 */ /* 0x100fe40000010804 */
[C---:B-1----:R-:W-:Y:S02]  /*12830*/  FMUL.FTZ R34, R0.reuse, R110 ;  /* 0x0000006e00227220 */ /* 0x042fe40000410000 */
[----:B------:R-:W-:Y:S02]  /*12840*/  FMUL.FTZ R35, R0, R111 ;  /* 0x0000006f00237220 */ /* 0x000fe40000410000 */
[----:B------:R-:W1:Y:S01]  /*12850*/  LDSM.16.MT88.4 R108, [R169] ;  /* 0x00000000a96c783b */ /* 0x000e620000004200 */
[--C-:B------:R-:W-:Y:S02]  /*12860*/  FFMA.FTZ R165, R20, c[0x0][0x2d0], -R4.reuse ;  /* 0x0000b40014a57a23 */ /* 0x100fe40000010804 */
[--C-:B------:R-:W-:Y:S02]  /*12870*/  FFMA.FTZ R166, R19, c[0x0][0x2d0], -R4.reuse ;  /* 0x0000b40013a67a23 */ /* 0x100fe40000010804 */
[----:B------:R-:W-:Y:S02]  /*12880*/  FFMA.FTZ R167, R18, c[0x0][0x2d0], -R4 ;  /* 0x0000b40012a77a23 */ /* 0x000fe40000010804 */
[----:B------:R-:W-:Y:S02]  /*12890*/  FADD.FTZ R4, R9, R7 ;  /* 0x0000000709047221 */ /* 0x000fe40000010000 */
[----:B------:R-:W3:Y:S01]  /*128a0*/  MUFU.EX2 R7, R6 ;  /* 0x0000000600077308 */ /* 0x000ee20000000800 */
[C---:B------:R-:W-:Y:S02]  /*128b0*/  FMUL.FTZ R18, R0.reuse, R126 ;  /* 0x0000007e00127220 */ /* 0x040fe40000410000 */
[----:B------:R-:W-:Y:S02]  /*128c0*/  FMUL.FTZ R19, R0, R127 ;  /* 0x0000007f00137220 */ /* 0x000fe40000410000 */
[----:B------:R-:W-:Y:S02]  /*128d0*/  FADD.FTZ R149, R8, R4 ;  /* 0x0000000408957221 */ /* 0x000fe40000010000 */
[C---:B------:R-:W-:Y:S02]  /*128e0*/  FMUL.FTZ R4, R2.reuse, R136 ;  /* 0x0000008802047220 */ /* 0x040fe40000410000 */
[C---:B--2---:R-:W-:Y:S01]  /*128f0*/  FMUL.FTZ R5, R2.reuse, R137 ;  /* 0x0000008902057220 */ /* 0x044fe20000410000 */
[----:B------:R-:W-:Y:S01]  /*12900*/  MUFU.EX2 R126, R103 ;  /* 0x00000067007e7308 */ /* 0x000fe20000000800 */
[C---:B------:R-:W-:Y:S02]  /*12910*/  FMUL.FTZ R17, R2.reuse, R125 ;  /* 0x0000007d02117220 */ /* 0x040fe40000410000 */
[C---:B------:R-:W-:Y:S02]  /*12920*/  FMUL.FTZ R8, R2.reuse, R132 ;  /* 0x0000008402087220 */ /* 0x040fe40000410000 */
[----:B------:R-:W-:Y:S02]  /*12930*/  FMUL.FTZ R9, R2, R133 ;  /* 0x0000008502097220 */ /* 0x000fe40000410000 */
[----:B------:R-:W-:Y:S02]  /*12940*/  FMUL.FTZ R11, R0, R135 ;  /* 0x00000087000b7220 */ /* 0x000fe40000410000 */
[C---:B------:R-:W-:Y:S01]  /*12950*/  FMUL.FTZ R12, R2.reuse, R128 ;  /* 0x00000080020c7220 */ /* 0x040fe20000410000 */
[----:B------:R-:W2:Y:S01]  /*12960*/  MUFU.EX2 R127, R104 ;  /* 0x00000068007f7308 */ /* 0x000ea20000000800 */
[----:B------:R-:W-:Y:S02]  /*12970*/  FMUL.FTZ R13, R2, R129 ;  /* 0x00000081020d7220 */ /* 0x000fe40000410000 */
[C---:B------:R-:W-:Y:S01]  /*12980*/  FMUL.FTZ R14, R0.reuse, R130 ;  /* 0x00000082000e7220 */ /* 0x040fe20000410000 */
[C---:B---3--:R-:W-:Y:S01]  /*12990*/  F2FP.PACK_AB R145, R7.reuse, R10 ;  /* 0x0000000a0791723e */ /* 0x048fe200000000ff */
[C---:B------:R-:W-:Y:S02]  /*129a0*/  FFMA.FTZ R6, R0.reuse, R202, R10 ;  /* 0x000000ca00067223 */ /* 0x040fe4000001000a */
[C---:B------:R-:W-:Y:S02]  /*129b0*/  FMUL.FTZ R10, R0.reuse, R134 ;  /* 0x00000086000a7220 */ /* 0x040fe40000410000 */
[----:B------:R-:W-:Y:S01]  /*129c0*/  FADD.FTZ R125, R7, R6 ;  /* 0x00000006077d7221 */ /* 0x000fe20000010000 */
[----:B------:R-:W-:Y:S01]  /*129d0*/  LDSM.16.MT88.4 R132, [R169+0x1800] ;  /* 0x00180000a984783b */ /* 0x000fe20000004200 */
[C---:B------:R-:W-:Y:S01]  /*129e0*/  FMUL.FTZ R6, R0.reuse, R138 ;  /* 0x0000008a00067220 */ /* 0x040fe20000410000 */
[----:B------:R-:W-:Y:S01]  /*129f0*/  MUFU.EX2 R104, R152 ;  /* 0x0000009800687308 */ /* 0x000fe20000000800 */
[C---:B------:R-:W-:Y:S02]  /*12a00*/  FMUL.FTZ R7, R0.reuse, R139 ;  /* 0x0000008b00077220 */ /* 0x040fe40000410000 */
[----:B------:R-:W-:Y:S02]  /*12a10*/  FMUL.FTZ R15, R0, R131 ;  /* 0x00000083000f7220 */ /* 0x000fe40000410000 */
[C---:B------:R-:W-:Y:S02]  /*12a20*/  FMUL.FTZ R16, R2.reuse, R124 ;  /* 0x0000007c02107220 */ /* 0x040fe40000410000 */
[----:B------:R-:W-:Y:S02]  /*12a30*/  FMUL.FTZ R21, R2, R121 ;  /* 0x0000007902157220 */ /* 0x000fe40000410000 */
[C---:B------:R-:W-:Y:S01]  /*12a40*/  FMUL.FTZ R22, R0.reuse, R122 ;  /* 0x0000007a00167220 */ /* 0x040fe20000410000 */
[----:B------:R-:W-:Y:S01]  /*12a50*/  MUFU.EX2 R124, R196 ;  /* 0x000000c4007c7308 */ /* 0x000fe20000000800 */
[----:B------:R-:W-:Y:S01]  /*12a60*/  FMUL.FTZ R23, R0, R123 ;  /* 0x0000007b00177220 */ /* 0x000fe20000410000 */
[----:B--2---:R-:W-:Y:S01]  /*12a70*/  F2FP.PACK_AB R147, R127, R126 ;  /* 0x0000007e7f93723e */ /* 0x004fe200000000ff */
[----:B------:R-:W-:Y:S02]  /*12a80*/  FMUL.FTZ R25, R2, R117 ;  /* 0x0000007502197220 */ /* 0x000fe40000410000 */
[C---:B------:R-:W-:Y:S02]  /*12a90*/  FMUL.FTZ R26, R0.reuse, R118 ;  /* 0x00000076001a7220 */ /* 0x040fe40000410000 */
[----:B------:R-:W-:Y:S02]  /*12aa0*/  FMUL.FTZ R27, R0, R119 ;  /* 0x00000077001b7220 */ /* 0x000fe40000410000 */
[C---:B-1----:R-:W-:Y:S01]  /*12ab0*/  HMMA.16816.F32 R4, R144.reuse, R108, R4 ;  /* 0x0000006c9004723c */ /* 0x042fe20000001804 */
[----:B------:R-:W-:Y:S04]  /*12ac0*/  MUFU.EX2 R152, R150 ;  /* 0x0000009600987308 */ /* 0x000fe80000000800 */
[C---:B------:R-:W-:Y:S02]  /*12ad0*/  FMUL.FTZ R28, R2.reuse, R112 ;  /* 0x00000070021c7220 */ /* 0x040fe40000410000 */
[----:B------:R-:W-:Y:S01]  /*12ae0*/  FMUL.FTZ R29, R2, R113 ;  /* 0x00000071021d7220 */ /* 0x000fe20000410000 */
[C---:B------:R-:W-:Y:S01]  /*12af0*/  HMMA.16816.F32 R8, R144.reuse, R110, R8 ;  /* 0x0000006e9008723c */ /* 0x040fe20000001808 */
[----:B------:R-:W1:Y:S02]  /*12b00*/  LDSM.16.MT88.4 R108, [R170] ;  /* 0x00000000aa6c783b */ /* 0x000e640000004200 */
[----:B------:R-:W-:Y:S01]  /*12b10*/  MUFU.EX2 R150, R160 ;  /* 0x000000a000967308 */ /* 0x000fe20000000800 */
[C---:B------:R-:W-:Y:S02]  /*12b20*/  FMUL.FTZ R30, R0.reuse, R114 ;  /* 0x00000072001e7220 */ /* 0x040fe40000410000 */
[----:B------:R-:W-:Y:S02]  /*12b30*/  FMUL.FTZ R31, R0, R115 ;  /* 0x00000073001f7220 */ /* 0x000fe40000410000 */
[C---:B------:R-:W-:Y:S01]  /*12b40*/  FMUL.FTZ R20, R2.reuse, R120 ;  /* 0x0000007802147220 */ /* 0x040fe20000410000 */
[----:B------:R-:W-:Y:S03]  /*12b50*/  LDSM.16.MT88.4 R112, [R169+0x800] ;  /* 0x00080000a970783b */ /* 0x000fe60000004200 */
        /* <DEDUP_REMOVED lines=15> */
[----:B------:R-:W-:Y:S02]  /*12c50*/  FMUL.FTZ R47, R0, R47 ;  /* 0x0000002f002f7220 */ /* 0x000fe40000410000 */
[C---:B------:R-:W-:Y:S02]  /*12c60*/  FMUL.FTZ R48, R2.reuse, R48 ;  /* 0x0000003002307220 */ /* 0x040fe40000410000 */
[----:B------:R-:W-:Y:S01]  /*12c70*/  FMUL.FTZ R49, R2, R49 ;  /* 0x0000003102317220 */ /* 0x000fe20000410000 */
[C---:B-1----:R-:W-:Y:S02]  /*12c80*/  HMMA.16816.F32 R12, R144.reuse, R108, R12 ;  /* 0x0000006c900c723c */ /* 0x042fe4000000180c */
[----:B------:R-:W-:Y:S01]  /*12c90*/  MUFU.EX2 R157, R151 ;  /* 0x00000097009d7308 */ /* 0x000fe20000000800 */
[C---:B------:R-:W-:Y:S02]  /*12ca0*/  FMUL.FTZ R50, R0.reuse, R50 ;  /* 0x0000003200327220 */ /* 0x040fe40000410000 */
[----:B------:R-:W-:Y:S02]  /*12cb0*/  FMUL.FTZ R51, R0, R51 ;  /* 0x0000003300337220 */ /* 0x000fe40000410000 */
[C---:B------:R-:W-:Y:S01]  /*12cc0*/  FMUL.FTZ R52, R2.reuse, R52 ;  /* 0x0000003402347220 */ /* 0x040fe20000410000 */
[C---:B------:R-:W-:Y:S01]  /*12cd0*/  HMMA.16816.F32 R16, R144.reuse, R110, R16 ;  /* 0x0000006e9010723c */ /* 0x040fe20000001810 */
[----:B------:R-:W1:Y:S03]  /*12ce0*/  LDSM.16.MT88.4 R108, [R173] ;  /* 0x00000000ad6c783b */ /* 0x000e660000004200 */
[----:B------:R-:W-:Y:S01]  /*12cf0*/  FMUL.FTZ R53, R2, R53 ;  /* 0x0000003502357220 */ /* 0x000fe20000410000 */
[----:B------:R-:W-:Y:S01]  /*12d00*/  MUFU.EX2 R151, R159 ;  /* 0x0000009f00977308 */ /* 0x000fe20000000800 */
[C---:B------:R-:W-:Y:S02]  /*12d10*/  FMUL.FTZ R54, R0.reuse, R54 ;  /* 0x0000003600367220 */ /* 0x040fe40000410000 */
[----:B------:R-:W-:Y:S04]  /*12d20*/  FMUL.FTZ R55, R0, R55 ;  /* 0x0000003700377220 */ /* 0x000fe80000410000 */
[C---:B------:R-:W-:Y:S02]  /*12d30*/  FMUL.FTZ R56, R2.reuse, R56 ;  /* 0x0000003802387220 */ /* 0x040fe40000410000 */
[----:B------:R-:W-:Y:S01]  /*12d40*/  FMUL.FTZ R57, R2, R57 ;  /* 0x0000003902397220 */ /* 0x000fe20000410000 */
        /* <DEDUP_REMOVED lines=12> */
[----:B------:R-:W-:Y:S01]  /*12e10*/  MUFU.EX2 R153, R158 ;  /* 0x0000009e00997308 */ /* 0x000fe20000000800 */
        /* <DEDUP_REMOVED lines=8> */
[----:B------:R-:W1:Y:S03]  /*12ea0*/  LDSM.16.MT88.4 R108, [R172] ;  /* 0x00000000ac6c783b */ /* 0x000e660000004200 */
[C---:B------:R-:W-:Y:S02]  /*12eb0*/  FMUL.FTZ R74, R0.reuse, R74 ;  /* 0x0000004a004a7220 */ /* 0x040fe40000410000 */
[----:B------:R-:W-:Y:S02]  /*12ec0*/  FMUL.FTZ R75, R0, R75 ;  /* 0x0000004b004b7220 */ /* 0x000fe40000410000 */
[C---:B------:R-:W-:Y:S04]  /*12ed0*/  FMUL.FTZ R76, R2.reuse, R76 ;  /* 0x0000004c024c7220 */ /* 0x040fe80000410000 */
[----:B------:R-:W-:Y:S02]  /*12ee0*/  FMUL.FTZ R77, R2, R77 ;  /* 0x0000004d024d7220 */ /* 0x000fe40000410000 */
[C---:B------:R-:W-:Y:S02]  /*12ef0*/  FMUL.FTZ R78, R0.reuse, R78 ;  /* 0x0000004e004e7220 */ /* 0x040fe40000410000 */
        /* <DEDUP_REMOVED lines=12> */
[----:B------:R-:W-:Y:S01]  /*12fc0*/  FMUL.FTZ R91, R0, R91 ;  /* 0x0000005b005b7220 */ /* 0x000fe20000410000 */
[C---:B-1----:R-:W-:Y:S03]  /*12fd0*/  HMMA.16816.F32 R28, R144.reuse, R108, R28 ;  /* 0x0000006c901c723c */ /* 0x042fe6000000181c */
[C---:B------:R-:W-:Y:S02]  /*12fe0*/  FMUL.FTZ R92, R2.reuse, R92 ;  /* 0x0000005c025c7220 */ /* 0x040fe40000410000 */
[C---:B------:R-:W-:Y:S02]  /*12ff0*/  FMUL.FTZ R93, R2.reuse, R93 ;  /* 0x0000005d025d7220 */ /* 0x040fe40000410000 */
[C---:B------:R-:W-:Y:S01]  /*13000*/  FMUL.FTZ R96, R2.reuse, R96 ;  /* 0x0000006002607220 */ /* 0x040fe20000410000 */
[C---:B------:R-:W-:Y:S01]  /*13010*/  HMMA.16816.F32 R32, R144.reuse, R110, R32 ;  /* 0x0000006e9020723c */ /* 0x040fe20000001820 */
[----:B------:R-:W1:Y:S03]  /*13020*/  LDSM.16.MT88.4 R108, [R169+0x2000] ;  /* 0x00200000a96c783b */ /* 0x000e660000004200 */
[----:B------:R-:W-:Y:S02]  /*13030*/  FMUL.FTZ R97, R2, R97 ;  /* 0x0000006102617220 */ /* 0x000fe40000410000 */
[----:B------:R-:W3:Y:S01]  /*13040*/  MUFU.EX2 R2, R156 ;  /* 0x0000009c00027308 */ /* 0x000ee20000000800 */
[C---:B------:R-:W-:Y:S02]  /*13050*/  FMUL.FTZ R94, R0.reuse, R94 ;  /* 0x0000005e005e7220 */ /* 0x040fe40000410000 */
[C---:B------:R-:W-:Y:S03]  /*13060*/  FMUL.FTZ R95, R0.reuse, R95 ;  /* 0x0000005f005f7220 */ /* 0x040fe60000410000 */
[C---:B------:R-:W-:Y:S02]  /*13070*/  FMUL.FTZ R98, R0.reuse, R98 ;  /* 0x0000006200627220 */ /* 0x040fe40000410000 */
[----:B------:R-:W-:Y:S02]  /*13080*/  FMUL.FTZ R99, R0, R99 ;  /* 0x0000006300637220 */ /* 0x000fe40000410000 */
[----:B--2---:R-:W-:Y:S01]  /*13090*/  FADD.FTZ R0, R103, R149 ;  /* 0x0000009567007221 */ /* 0x004fe20000010000 */
[----:B------:R-:W2:Y:S10]  /*130a0*/  MUFU.EX2 R156, R148 ;  /* 0x00000094009c7308 */ /* 0x000eb40000000800 */
[----:B------:R-:W-:Y:S01]  /*130b0*/  MUFU.EX2 R149, R163 ;  /* 0x000000a300957308 */ /* 0x000fe20000000800 */
[----:B---3--:R-:W-:Y:S04]  /*130c0*/  FADD.FTZ R0, R2, R0 ;  /* 0x0000000002007221 */ /* 0x008fe80000010000 */
[----:B------:R-:W-:Y:S05]  /*130d0*/  FADD.FTZ R0, R116, R0 ;  /* 0x0000000074007221 */ /* 0x000fea0000010000 */
[----:B------:R-:W3:Y:S01]  /*130e0*/  MUFU.EX2 R148, R165 ;  /* 0x000000a500947308 */ /* 0x000ee20000000800 */
[----:B------:R-:W-:Y:S01]  /*130f0*/  FADD.FTZ R0, R104, R0 ;  /* 0x0000000068007221 */ /* 0x000fe20000010000 */
        /* <DEDUP_REMOVED lines=21> */
[C---:B-1----:R-:W-:Y:S07]  /*13250*/  HMMA.16816.F32 R92, R144.reuse, R108, R92 ;  /* 0x0000006c905c723c */ /* 0x042fee000000185c */
[----:B------:R-:W-:Y:S01]  /*13260*/  F2FP.PACK_AB R108, R2, R103 ;  /* 0x00000067026c723e */ /* 0x000fe200000000ff */
[----:B------:R-:W-:Y:S01]  /*13270*/  HMMA.16816.F32 R96, R144, R110, R96 ;  /* 0x0000006e9060723c */ /* 0x000fe20000001860 */
[----:B------:R-:W1:Y:S03]  /*13280*/  MUFU.EX2 R103, R193 ;  /* 0x000000c100677308 */ /* 0x000e660000000800 */
[----:B--2---:R-:W-:Y:S03]  /*13290*/  F2FP.PACK_AB R109, R156, R157 ;  /* 0x0000009d9c6d723e */ /* 0x004fe600000000ff */
[----:B------:R-:W-:Y:S02]  /*132a0*/  F2FP.PACK_AB R110, R104, R116 ;  /* 0x00000074686e723e */ /* 0x000fe400000000ff */
[----:B------:R-:W2:Y:S02]  /*132b0*/  LDSM.16.MT88.4 R116, [R170+0x800] ;  /* 0x00080000aa74783b */ /* 0x000ea40000004200 */
[----:B------:R-:W4:Y:S01]  /*132c0*/  MUFU.EX2 R2, R164 ;  /* 0x000000a400027308 */ /* 0x000f220000000800 */
[----:B------:R-:W-:Y:S02]  /*132d0*/  F2FP.PACK_AB R111, R154, R155 ;  /* 0x0000009b9a6f723e */ /* 0x000fe400000000ff */
[----:B---3--:R-:W-:Y:S05]  /*132e0*/  F2FP.PACK_AB R145, R148, R149 ;  /* 0x000000959491723e */ /* 0x008fea00000000ff */
[C---:B------:R-:W-:Y:S02]  /*132f0*/  HMMA.16816.F32 R4, R108.reuse, R112, R4 ;  /* 0x000000706c04723c */ /* 0x040fe40000001804 */
[----:B------:R-:W3:Y:S03]  /*13300*/  MUFU.EX2 R104, R161 ;  /* 0x000000a100687308 */ /* 0x000ee60000000800 */
[----:B-1----:R-:W-:Y:S03]  /*13310*/  FADD.FTZ R0, R103, R0 ;  /* 0x0000000067007221 */ /* 0x002fe60000010000 */
[C---:B------:R-:W-:Y:S01]  /*13320*/  HMMA.16816.F32 R8, R108.reuse, R114, R8 ;  /* 0x000000726c08723c */ /* 0x040fe20000001808 */
[----:B------:R-:W1:Y:S03]  /*13330*/  LDSM.16.MT88.4 R112, [R173+0x800] ;  /* 0x00080000ad70783b */ /* 0x000e660000004200 */
[----:B----4-:R-:W-:Y:S04]  /*13340*/  FADD.FTZ R0, R2, R0 ;  /* 0x0000000002007221 */ /* 0x010fe80000010000 */
[----:B------:R-:W-:Y:S04]  /*13350*/  FADD.FTZ R0, R120, R0 ;  /* 0x0000000078007221 */ /* 0x000fe80000010000 */
[----:B---3--:R-:W-:Y:S01]  /*13360*/  FADD.FTZ R0, R104, R0 ;  /* 0x0000000068007221 */ /* 0x008fe20000010000 */
[C---:B--2---:R-:W-:Y:S03]  /*13370*/  HMMA.16816.F32 R12, R108.reuse, R116, R12 ;  /* 0x000000746c0c723c */ /* 0x044fe6000000180c */
[----:B------:R-:W-:Y:S05]  /*13380*/  FADD.FTZ R0, R124, R0 ;  /* 0x000000007c007221 */ /* 0x000fea0000010000 */
        /* <DEDUP_REMOVED lines=30> */
[----:B------:R-:W-:Y:S01]  /*13570*/  HMMA.16816.F32 R96, R108, R118, R96 ;  /* 0x000000766c60723c */ /* 0x000fe20000001860 */
[----:B------:R-:W2:Y:S06]  /*13580*/  LDSM.16.MT88.4 R116, [R170+0x1000] ;  /* 0x00100000aa74783b */ /* 0x000eac0000004200 */
[----:B------:R-:W-:Y:S02]  /*13590*/  F2FP.PACK_AB R110, R104, R120 ;  /* 0x00000078686e723e */ /* 0x000fe400000000ff */
[----:B------:R-:W3:Y:S01]  /*135a0*/  LDSM.16.MT88.4 R120, [R173+0x1000] ;  /* 0x00100000ad78783b */ /* 0x000ee20000004200 */
[----:B------:R-:W-:Y:S02]  /*135b0*/  MUFU.EX2 R104, R199 ;  /* 0x000000c700687308 */ /* 0x000fe40000000800 */
[----:B------:R-:W-:Y:S02]  /*135c0*/  F2FP.PACK_AB R108, R2, R103 ;  /* 0x00000067026c723e */ /* 0x000fe400000000ff */
[----:B------:R-:W-:Y:S02]  /*135d0*/  F2FP.PACK_AB R109, R152, R153 ;  /* 0x00000099986d723e */ /* 0x000fe400000000ff */
[----:B------:R-:W-:Y:S04]  /*135e0*/  F2FP.PACK_AB R111, R150, R151 ;  /* 0x00000097966f723e */ /* 0x000fe800000000ff */
[----:B------:R-:W4:Y:S03]  /*135f0*/  MUFU.EX2 R2, R197 ;  /* 0x000000c500027308 */ /* 0x000f260000000800 */
[C---:B-1----:R-:W-:Y:S07]  /*13600*/  HMMA.16816.F32 R4, R108.reuse, R112, R4 ;  /* 0x000000706c04723c */ /* 0x042fee0000001804 */
[----:B------:R-:W1:Y:S01]  /*13610*/  MUFU.EX2 R103, R198 ;  /* 0x000000c600677308 */ /* 0x000e620000000800 */
[C---:B------:R-:W-:Y:S01]  /*13620*/  HMMA.16816.F32 R8, R108.reuse, R114, R8 ;  /* 0x000000726c08723c */ /* 0x040fe20000001808 */
[----:B------:R-:W5:Y:S07]  /*13630*/  LDSM.16.MT88.4 R112, [R172+0x1000] ;  /* 0x00100000ac70783b */ /* 0x000f6e0000004200 */
[C---:B--2---:R-:W-:Y:S04]  /*13640*/  HMMA.16816.F32 R12, R108.reuse, R116, R12 ;  /* 0x000000746c0c723c */ /* 0x044fe8000000180c */
[C---:B----4-:R-:W-:Y:S01]  /*13650*/  F2FP.PACK_AB R144, R2.reuse, R124 ;  /* 0x0000007c0290723e */ /* 0x050fe200000000ff */
[----:B------:R-:W-:Y:S02]  /*13660*/  FADD.FTZ R0, R2, R0 ;  /* 0x0000000002007221 */ /* 0x000fe40000010000 */
[----:B------:R-:W-:Y:S01]  /*13670*/  FADD.FTZ R2, R126, R125 ;  /* 0x0000007d7e027221 */ /* 0x000fe20000010000 */
[C---:B------:R-:W-:Y:S01]  /*13680*/  HMMA.16816.F32 R16, R108.reuse, R118, R16 ;  /* 0x000000766c10723c */ /* 0x040fe20000001810 */
[----:B------:R-:W2:Y:S03]  /*13690*/  LDSM.16.MT88.4 R116, [R169+0x3000] ;  /* 0x00300000a974783b */ /* 0x000ea60000004200 */
[----:B------:R-:W-:Y:S01]  /*136a0*/  FADD.FTZ R0, R104, R0 ;  /* 0x0000000068007221 */ /* 0x000fe20000010000 */
[C---:B-1----:R-:W-:Y:S02]  /*136b0*/  F2FP.PACK_AB R146, R103.reuse, R104 ;  /* 0x000000686792723e */ /* 0x042fe400000000ff */
[----:B------:R-:W-:Y:S01]  /*136c0*/  MUFU.EX2 R104, R166 ;  /* 0x000000a600687308 */ /* 0x000fe20000000800 */
[C---:B---3--:R-:W-:Y:S04]  /*136d0*/  HMMA.16816.F32 R20, R108.reuse, R120, R20 ;  /* 0x000000786c14723c */ /* 0x048fe80000001814 */
[----:B------:R-:W-:Y:S02]  /*136e0*/  FADD.FTZ R206, R103, R0 ;  /* 0x0000000067ce7221 */ /* 0x000fe40000010000 */
[----:B------:R-:W-:Y:S02]  /*136f0*/  FADD.FTZ R0, R127, R2 ;  /* 0x000000027f007221 */ /* 0x000fe40000010000 */
[C---:B------:R-:W-:Y:S01]  /*13700*/  HMMA.16816.F32 R24, R108.reuse, R122, R24 ;  /* 0x0000007a6c18723c */ /* 0x040fe20000001818 */
[----:B------:R-:W1:Y:S01]  /*13710*/  LDSM.16.MT88.4 R120, [R170+0x3000] ;  /* 0x00300000aa78783b */ /* 0x000e620000004200 */
[----:B------:R-:W3:Y:S02]  /*13720*/  MUFU.EX2 R103, R167 ;  /* 0x000000a700677308 */ /* 0x000ee40000000800 */
[----:B------:R-:W-:Y:S04]  /*13730*/  FADD.FTZ R0, R157, R0 ;  /* 0x000000009d007221 */ /* 0x000fe80000010000 */
[C---:B-----5:R-:W-:Y:S01]  /*13740*/  HMMA.16816.F32 R28, R108.reuse, R112, R28 ;  /* 0x000000706c1c723c */ /* 0x060fe2000000181c */
[----:B------:R-:W-:Y:S03]  /*13750*/  LDSM.16.MT88.4 R124, [R170+0x1800] ;  /* 0x00180000aa7c783b */ /* 0x000fe60000004200 */
[----:B------:R-:W-:Y:S04]  /*13760*/  FADD.FTZ R0, R156, R0 ;  /* 0x000000009c007221 */ /* 0x000fe80000010000 */
[C---:B------:R-:W-:Y:S01]  /*13770*/  HMMA.16816.F32 R32, R108.reuse, R114, R32 ;  /* 0x000000726c20723c */ /* 0x040fe20000001820 */
[----:B------:R-:W4:Y:S03]  /*13780*/  LDSM.16.MT88.4 R112, [R173+0x3000] ;  /* 0x00300000ad70783b */ /* 0x000f260000004200 */
[----:B------:R-:W-:Y:S04]  /*13790*/  FADD.FTZ R0, R155, R0 ;  /* 0x000000009b007221 */ /* 0x000fe80000010000 */
[----:B------:R-:W-:Y:S01]  /*137a0*/  FADD.FTZ R0, R154, R0 ;  /* 0x000000009a007221 */ /* 0x000fe20000010000 */
[C---:B--2---:R-:W-:Y:S03]  /*137b0*/  HMMA.16816.F32 R36, R108.reuse, R116, R36 ;  /* 0x000000746c24723c */ /* 0x044fe60000001824 */
[----:B---3--:R-:W-:Y:S01]  /*137c0*/  F2FP.PACK_AB R147, R103, R104 ;  /* 0x000000686793723e */ /* 0x008fe200000000ff */
[----:B------:R-:W-:Y:S04]  /*137d0*/  FADD.FTZ R0, R153, R0 ;  /* 0x0000000099007221 */ /* 0x000fe80000010000 */
        /* <DEDUP_REMOVED lines=8> */
[C---:B----4-:R-:W-:Y:S04]  /*13860*/  HMMA.16816.F32 R52, R108.reuse, R112, R52 ;  /* 0x000000706c34723c */ /* 0x050fe80000001834 */
[----:B------:R-:W-:Y:S04]  /*13870*/  FADD.FTZ R0, R149, R0 ;  /* 0x0000000095007221 */ /* 0x000fe80000010000 */
[C---:B------:R-:W-:Y:S01]  /*13880*/  HMMA.16816.F32 R56, R108.reuse, R114, R56 ;  /* 0x000000726c38723c */ /* 0x040fe20000001838 */
[----:B------:R-:W3:Y:S03]  /*13890*/  LDSM.16.MT88.4 R112, [R170+0x5000] ;  /* 0x00500000aa70783b */ /* 0x000ee60000004200 */
[----:B------:R-:W-:Y:S04]  /*138a0*/  FADD.FTZ R0, R148, R0 ;  /* 0x0000000094007221 */ /* 0x000fe80000010000 */
[----:B------:R-:W-:Y:S01]  /*138b0*/  FADD.FTZ R2, R104, R0 ;  /* 0x0000000068027221 */ /* 0x000fe20000010000 */
[C---:B--2---:R-:W-:Y:S03]  /*138c0*/  HMMA.16816.F32 R60, R108.reuse, R116, R60 ;  /* 0x000000746c3c723c */ /* 0x044fe6000000183c */
[----:B------:R-:W-:Y:S01]  /*138d0*/  IADD3 R0, R195, -0x1, RZ ;  /* 0xffffffffc3007810 */ /* 0x000fe20007ffe0ff */
[----:B------:R-:W-:Y:S01]  /*138e0*/  FADD.FTZ R202, R103, R2 ;  /* 0x0000000267ca7221 */ /* 0x000fe20000010000 */
[----:B------:R-:W-:Y:S02]  /*138f0*/  MOV R103, R102 ;  /* 0x0000006600677202 */ /* 0x000fe40000000f00 */
[----:B------:R-:W-:Y:S01]  /*13900*/  MOV R195, R0 ;  /* 0x0000000000c37202 */ /* 0x000fe20000000f00 */
[C---:B------:R-:W-:Y:S01]  /*13910*/  HMMA.16816.F32 R64, R108.reuse, R118, R64 ;  /* 0x000000766c40723c */ /* 0x040fe20000001840 */
[----:B------:R-:W2:Y:S03]  /*13920*/  LDSM.16.MT88.4 R116, [R173+0x5000] ;  /* 0x00500000ad74783b */ /* 0x000ea60000004200 */
[-C--:B------:R-:W-:Y:S04]  /*13930*/  MOV R104, R3.reuse ;  /* 0x0000000300687202 */ /* 0x080fe80000000f00 */
[C---:B-1----:R-:W-:Y:S08]  /*13940*/  HMMA.16816.F32 R68, R108.reuse, R120, R68 ;  /* 0x000000786c44723c */ /* 0x042ff00000001844 */
[C---:B------:R-:W-:Y:S01]  /*13950*/  HMMA.16816.F32 R72, R108.reuse, R122, R72 ;  /* 0x0000007a6c48723c */ /* 0x040fe20000001848 */
[----:B------:R-:W1:Y:S07]  /*13960*/  LDSM.16.MT88.4 R120, [R172+0x5000] ;  /* 0x00500000ac78783b */ /* 0x000e6e0000004200 */
[C---:B---3--:R-:W-:Y:S08]  /*13970*/  HMMA.16816.F32 R76, R108.reuse, R112, R76 ;  /* 0x000000706c4c723c */ /* 0x048ff0000000184c */
[C---:B------:R-:W-:Y:S08]  /*13980*/  HMMA.16816.F32 R80, R108.reuse, R114, R80 ;  /* 0x000000726c50723c */ /* 0x040ff00000001850 */
[C---:B--2---:R-:W-:Y:S08]  /*13990*/  HMMA.16816.F32 R84, R108.reuse, R116, R84 ;  /* 0x000000746c54723c */ /* 0x044ff00000001854 */
[C---:B------:R-:W-:Y:S01]  /*139a0*/  HMMA.16816.F32 R88, R108.reuse, R118, R88 ;  /* 0x000000766c58723c */ /* 0x040fe20000001858 */
[----:B------:R-:W2:Y:S07]  /*139b0*/  LDSM.16.MT88.4 R116, [R173+0x1800] ;  /* 0x00180000ad74783b */ /* 0x000eae0000004200 */
[C---:B-1----:R-:W-:Y:S08]  /*139c0*/  HMMA.16816.F32 R92, R108.reuse, R120, R92 ;  /* 0x000000786c5c723c */ /* 0x042ff0000000185c */
[----:B------:R-:W-:Y:S01]  /*139d0*/  HMMA.16816.F32 R96, R108, R122, R96 ;  /* 0x0000007a6c60723c */ /* 0x000fe20000001860 */
[----:B------:R-:W1:Y:S07]  /*139e0*/  LDSM.16.MT88.4 R108, [R172+0x1800] ;  /* 0x00180000ac6c783b */ /* 0x000e6e0000004200 */
        /* <DEDUP_REMOVED lines=8> */
[C---:B--2---:R-:W-:Y:S08]  /*13a70*/  HMMA.16816.F32 R120, R144.reuse, R116, R20 ;  /* 0x000000749078723c */ /* 0x044ff00000001814 */
[C---:B------:R-:W-:Y:S08]  /*13a80*/  HMMA.16816.F32 R116, R144.reuse, R118, R24 ;  /* 0x000000769074723c */ /* 0x040ff00000001818 */
[C---:B-1----:R-:W-:Y:S08]  /*13a90*/  HMMA.16816.F32 R112, R144.reuse, R108, R28 ;  /* 0x0000006c9070723c */ /* 0x042ff0000000181c */
        /* <DEDUP_REMOVED lines=13> */
[C---:B-1----:R-:W-:Y:S08]  /*13b70*/  HMMA.16816.F32 R68, R144.reuse, R4, R68 ;  /* 0x000000049044723c */ /* 0x042ff00000001844 */
[C---:B------:R-:W-:Y:S08]  /*13b80*/  HMMA.16816.F32 R72, R144.reuse, R6, R72 ;  /* 0x000000069048723c */ /* 0x040ff00000001848 */
[C---:B--2---:R-:W-:Y:S08]  /*13b90*/  HMMA.16816.F32 R76, R144.reuse, R8, R76 ;  /* 0x00000008904c723c */ /* 0x044ff0000000184c */
[C---:B------:R-:W-:Y:S08]  /*13ba0*/  HMMA.16816.F32 R80, R144.reuse, R10, R80 ;  /* 0x0000000a9050723c */ /* 0x040ff00000001850 */
[C---:B---3--:R-:W-:Y:S08]  /*13bb0*/  HMMA.16816.F32 R84, R144.reuse, R12, R84 ;  /* 0x0000000c9054723c */ /* 0x048ff00000001854 */
[C---:B------:R-:W-:Y:S08]  /*13bc0*/  HMMA.16816.F32 R88, R144.reuse, R14, R88 ;  /* 0x0000000e9058723c */ /* 0x040ff00000001858 */
[C---:B----4-:R-:W-:Y:S07]  /*13bd0*/  HMMA.16816.F32 R92, R144.reuse, R16, R92 ;  /* 0x00000010905c723c */ /* 0x050fee000000185c */
[----:B------:R-:W-:Y:S01]  /*13be0*/  MOV R16, R3 ;  /* 0x0000000300107202 */ /* 0x000fe20000000f00 */
[----:B------:R-:W-:Y:S01]  /*13bf0*/  HMMA.16816.F32 R96, R144, R18, R96 ;  /* 0x000000129060723c */ /* 0x000fe20000001860 */
[----:B------:R-:W-:Y:S07]  /*13c00*/  @!UPT UIADD3 URZ, URZ, URZ, URZ ;  /* 0x0000003f3f3ff290 */ /* 0x000fee000fffe03f */
[----:B------:R-:W-:-:S11]  /*13c10*/  @P0 BRA `(.L_x_275) ;  /* 0xffffd00000000947 */ /* 0x000fd6000383ffff */
.L_x_268:
[----:B------:R-:W-:Y:S05]  /*13c20*/  BRA.DIV ~URZ, `(.L_x_276) ;  /* 0x00005ad27f007947 */ /* 0x000fea000b800000 */
[----:B------:R1:W2:Y:S02]  /*13c30*/  SHFL.BFLY PT, R0, R206, 0x2, 0x1f ;  /* 0x0c401f00ce007f89 */ /* 0x0002a400000e0000 */
.L_x_353:
[----:B--2---:R-:W-:Y:S01]  /*13c40*/  FADD.FTZ R5, R0, R206 ;  /* 0x000000ce00057221 */ /* 0x004fe20000010000 */
[----:B------:R-:W-:Y:S05]  /*13c50*/  BRA.DIV ~URZ, `(.L_x_277) ;  /* 0x00005af27f007947 */ /* 0x000fea000b800000 */
[----:B------:R-:W2:Y:S02]  /*13c60*/  SHFL.BFLY PT, R0, R5, 0x1, 0x1f ;  /* 0x0c201f0005007f89 */ /* 0x000ea400000e0000 */
[----:B--2---:R-:W-:-:S02]  /*13c70*/  FADD.FTZ R5, R5, R0 ;  /* 0x0000000005057221 */ /* 0x004fc40000010000 */
[----:B------:R-:W2:Y:S02]  /*13c80*/  SHFL.BFLY PT, R0, R202, 0x2, 0x1f ;  /* 0x0c401f00ca007f89 */ /* 0x000ea400000e0000 */
[----:B--2---:R-:W-:-:S05]  /*13c90*/  FADD.FTZ R4, R0, R202 ;  /* 0x000000ca00047221 */ /* 0x004fca0000010000 */
[----:B------:R2:W3:Y:S02]  /*13ca0*/  SHFL.BFLY PT, R3, R4, 0x1, 0x1f ;  /* 0x0c201f0004037f89 */ /* 0x0004e400000e0000 */
.L_x_354:
[----:B------:R-:W-:Y:S01]  /*13cb0*/  FSETP.NE.FTZ.AND P0, PT, R5, RZ, PT ;  /* 0x000000ff0500720b */ /* 0x000fe20003f15000 */
[----:B---3--:R-:W-:Y:S01]  /*13cc0*/  FADD.FTZ R3, R3, R4 ;  /* 0x0000000403037221 */ /* 0x008fe20000010000 */
[----:B------:R-:W-:Y:S02]  /*13cd0*/  MOV R2, RZ ;  /* 0x000000ff00027202 */ /* 0x000fe40000000f00 */
[----:B------:R-:W-:Y:S02]  /*13ce0*/  MOV R18, 0xff800000 ;  /* 0xff80000000127802 */ /* 0x000fe40000000f00 */
[----:B------:R-:W-:-:S07]  /*13cf0*/  MOV R15, 0xff800000 ;  /* 0xff800000000f7802 */ /* 0x000fce0000000f00 */
[----:B------:R-:W3:Y:S08]  /*13d00*/  @P0 MUFU.LG2 R0, R5 ;  /* 0x0000000500000308 */ /* 0x000ef00000000c00 */
[----:B------:R4:W5:Y:S01]  /*13d10*/  @P0 MUFU.RCP R2, R5 ;  /* 0x0000000500020308 */ /* 0x0009620000001000 */
[----:B--23--:R-:W-:Y:S01]  /*13d20*/  @P0 FMUL.FTZ R4, R0, 0.69314718246459960938 ;  /* 0x3f31721800040820 */ /* 0x00cfe20000410000 */
[----:B----4-:R-:W-:Y:S01]  /*13d30*/  @P0 MOV R5, 0x3f317218 ;  /* 0x3f31721800050802 */ /* 0x010fe20000000f00 */
[----:B-----5:R-:W-:-:S02]  /*13d40*/  FMUL.FTZ R34, R2, R116 ;  /* 0x0000007402227220 */ /* 0x020fc40000410000 */
[C---:B------:R-:W-:Y:S02]  /*13d50*/  FMUL.FTZ R35, R2.reuse, R117 ;  /* 0x0000007502237220 */ /* 0x040fe40000410000 */
[----:B------:R-:W-:Y:S02]  /*13d60*/  @P0 FMUL.FTZ R0, R5, c[0x0][0x2d0] ;  /* 0x0000b40005000a20 */ /* 0x000fe40000410000 */
[----:B------:R-:W-:Y:S02]  /*13d70*/  FMUL.FTZ R103, R2, R113 ;  /* 0x0000007102677220 */ /* 0x000fe40000410000 */
[----:B------:R-:W-:Y:S01]  /*13d80*/  @P0 FFMA.FTZ R18, R0, R102, R4 ;  /* 0x0000006600120223 */ /* 0x000fe20000010004 */
[----:B------:R-:W-:Y:S01]  /*13d90*/  FSETP.NE.FTZ.AND P0, PT, R3, RZ, PT ;  /* 0x000000ff0300720b */ /* 0x000fe20003f15000 */
[C---:B------:R-:W-:Y:S01]  /*13da0*/  FMUL.FTZ R102, R2.reuse, R112 ;  /* 0x0000007002667220 */ /* 0x040fe20000410000 */
[----:B------:R-:W-:Y:S01]  /*13db0*/  MOV R0, RZ ;  /* 0x000000ff00007202 */ /* 0x000fe20000000f00 */
[----:B------:R-:W-:-:S02]  /*13dc0*/  FMUL.FTZ R116, R2, R88 ;  /* 0x0000005802747220 */ /* 0x000fc40000410000 */
[C---:B------:R-:W-:Y:S02]  /*13dd0*/  FMUL.FTZ R117, R2.reuse, R89 ;  /* 0x0000005902757220 */ /* 0x040fe40000410000 */
[C---:B------:R-:W-:Y:S02]  /*13de0*/  FMUL.FTZ R112, R2.reuse, R68 ;  /* 0x0000004402707220 */ /* 0x040fe40000410000 */
[C---:B------:R-:W-:Y:S02]  /*13df0*/  FMUL.FTZ R113, R2.reuse, R69 ;  /* 0x0000004502717220 */ /* 0x040fe40000410000 */
[C---:B------:R-:W-:Y:S02]  /*13e00*/  FMUL.FTZ R24, R2.reuse, R132 ;  /* 0x0000008402187220 */ /* 0x040fe40000410000 */
[----:B------:R-:W2:Y:S01]  /*13e10*/  @P0 MUFU.RCP R0, R3 ;  /* 0x0000000300000308 */ /* 0x000ea20000001000 */
[----:B------:R-:W-:Y:S01]  /*13e20*/  @P0 MOV R4, 0x3f317218 ;  /* 0x3f31721800040802 */ /* 0x000fe20000000f00 */
[----:B------:R-:W-:-:S02]  /*13e30*/  FMUL.FTZ R25, R2, R133 ;  /* 0x0000008502197220 */ /* 0x000fc40000410000 */
[C---:B------:R-:W-:Y:S02]  /*13e40*/  FMUL.FTZ R68, R2.reuse, R72 ;  /* 0x0000004802447220 */ /* 0x040fe40000410000 */
[C---:B------:R-:W-:Y:S02]  /*13e50*/  FMUL.FTZ R69, R2.reuse, R73 ;  /* 0x0000004902457220 */ /* 0x040fe40000410000 */
[----:B------:R-:W3:Y:S01]  /*13e60*/  @P0 MUFU.LG2 R3, R3 ;  /* 0x0000000300030308 */ /* 0x000ee20000000c00 */
[C---:B------:R-:W-:Y:S02]  /*13e70*/  FMUL.FTZ R20, R2.reuse, R96 ;  /* 0x0000006002147220 */ /* 0x040fe40000410000 */
[----:B------:R-:W-:Y:S02]  /*13e80*/  FMUL.FTZ R21, R2, R97 ;  /* 0x0000006102157220 */ /* 0x000fe40000410000 */
[----:B------:R-:W-:Y:S02]  /*13e90*/  @P0 FMUL.FTZ R4, R4, c[0x0][0x2d0] ;  /* 0x0000b40004040a20 */ /* 0x000fe40000410000 */
[----:B------:R-:W-:-:S02]  /*13ea0*/  FMUL.FTZ R72, R2, R76 ;  /* 0x0000004c02487220 */ /* 0x000fc40000410000 */
[C---:B--2---:R-:W-:Y:S02]  /*13eb0*/  FMUL.FTZ R88, R0.reuse, R122 ;  /* 0x0000007a00587220 */ /* 0x044fe40000410000 */
[C---:B------:R-:W-:Y:S02]  /*13ec0*/  FMUL.FTZ R89, R0.reuse, R123 ;  /* 0x0000007b00597220 */ /* 0x040fe40000410000 */
[C---:B------:R-:W-:Y:S02]  /*13ed0*/  FMUL.FTZ R122, R0.reuse, R38 ;  /* 0x00000026007a7220 */ /* 0x040fe40000410000 */
[----:B------:R-:W-:Y:S02]  /*13ee0*/  FMUL.FTZ R123, R0, R39 ;  /* 0x00000027007b7220 */ /* 0x000fe40000410000 */
[----:B---3--:R-:W-:Y:S02]  /*13ef0*/  @P0 FMUL.FTZ R3, R3, 0.69314718246459960938 ;  /* 0x3f31721803030820 */ /* 0x008fe40000410000 */
        /* <DEDUP_REMOVED lines=58> */
[----:B------:R-:W-:Y:S02]  /*142a0*/  @P0 FFMA.FTZ R15, R4, R16, R3 ;  /* 0x00000010040f0223 */ /* 0x000fe40000010003 */
        /* <DEDUP_REMOVED lines=19> */
[----:B------:R-:W-:Y:S02]  /*143e0*/  FMUL.FTZ R65, R2, R65 ;  /* 0x0000004102417220 */ /* 0x000fe40000410000 */
.L_x_210:
[----:B------:R-:W2:Y:S01]  /*143f0*/  S2R R2, SR_TID.X ;  /* 0x0000000000027919 */ /* 0x000ea20000002100 */
[----:B------:R-:W-:Y:S01]  /*14400*/  BSSY B0, `(.L_x_278) ;  /* 0x0000010000007945 */ /* 0x000fe20003800000 */
[----:B--2---:R-:W-:-:S13]  /*14410*/  LOP3.LUT P0, RZ, R2, 0xff, RZ, 0xc0, !PT ;  /* 0x000000ff02ff7812 */ /* 0x004fda000780c0ff */
[----:B------:R-:W-:Y:S05]  /*14420*/  @P0 BRA `(.L_x_279) ;  /* 0x000000d000000947 */ /* 0x000fea0003800000 */
[----:B------:R-:W2:Y:S01]  /*14430*/  S2R R2, SR_LANEID ;  /* 0x0000000000027919 */ /* 0x000ea20000000000 */
[----:B------:R-:W-:Y:S01]  /*14440*/  VOTEU.ANY UR4, UPT, PT ;  /* 0x0000000000047886 */ /* 0x000fe200038e0100 */
[----:B------:R-:W-:Y:S01]  /*14450*/  IMAD.MOV.U32 R4, RZ, RZ, c[0x0][0x560] ;  /* 0x00015800ff047624 */ /* 0x000fe200078e00ff */
[----:B------:R-:W2:Y:S01]  /*14460*/  FLO.U32 R3, UR4 ;  /* 0x0000000400037d00 */ /* 0x000ea200080e0000 */
[----:B------:R-:W-:Y:S01]  /*14470*/  IMAD.MOV.U32 R5, RZ, RZ, c[0x0][0x564] ;  /* 0x00015900ff057624 */ /* 0x000fe200078e00ff */
[----:B--2---:R-:W-:-:S06]  /*14480*/  ISETP.EQ.U32.AND P0, PT, R3, R2, PT ;  /* 0x000000020300720c */ /* 0x004fcc0003f02070 */
[----:B------:R-:W2:Y:S07]  /*14490*/  POPC R2, UR4 ;  /* 0x0000000400027d09 */ /* 0x000eae0008000000 */
[----:B--2---:R2:W3:Y:S04]  /*144a0*/  @P0 ATOMG.E.ADD.STRONG.GPU PT, R2, [R4.64], R2 ;  /* 0x00000002040209a8 */ /* 0x0044e800081ee1ca */
[----:B--2---:R-:W2:Y:S04]  /*144b0*/  S2R R4, SR_LTMASK ;  /* 0x0000000000047919 */ /* 0x004ea80000003900 */
[----:B---3--:R2:W3:Y:S02]  /*144c0*/  SHFL.IDX PT, R3, R2, R3, 0x1f ;  /* 0x00001f0302037589 */ /* 0x0084e400000e0000 */
[----:B--2---:R-:W-:-:S06]  /*144d0*/  LOP3.LUT R2, R4, UR4, RZ, 0xc0, !PT ;  /* 0x0000000404027c12 */ /* 0x004fcc000f8ec0ff */
[----:B------:R-:W3:Y:S02]  /*144e0*/  POPC R2, R2 ;  /* 0x0000000200027309 */ /* 0x000ee40000000000 */
[----:B---3--:R-:W-:-:S06]  /*144f0*/  IADD3 R236, R3, c[0x0][0xc], R2 ;  /* 0x0000030003ec7a10 */ /* 0x008fcc0007ffe002 */
.L_x_279:
[----:B------:R-:W-:Y:S05]  /*14500*/  BSYNC B0 ;  /* 0x0000000000007941 */ /* 0x000fea0003800000 */
.L_x_278:
[----:B------:R-:W-:Y:S01]  /*14510*/  PRMT R0, R0, 0x9910, RZ ;  /* 0x0000991000007816 */ /* 0x000fe200000000ff */
[----:B------:R-:W-:Y:S01]  /*14520*/  BSSY B1, `(.L_x_280) ;  /* 0x0000381000017945 */ /* 0x000fe20003800000 */
[----:B------:R-:W-:Y:S02]  /*14530*/  IMAD.MOV.U32 R29, RZ, RZ, R236 ;  /* 0x000000ffff1d7224 */ /* 0x000fe400078e00ec */
[----:B------:R-:W-:-:S13]  /*14540*/  ISETP.NE.AND P0, PT, R0, RZ, PT ;  /* 0x000000ff0000720c */ /* 0x000fda0003f05270 */
[----:B------:R-:W-:Y:S05]  /*14550*/  @!P0 BRA `(.L_x_281) ;  /* 0x00002bf000008947 */ /* 0x000fea0003800000 */
[----:B------:R-:W2:Y:S04]  /*14560*/  LDL R6, [R1+0xc] ;  /* 0x00000c0001067983 */ /* 0x000ea80000100800 */
[----:B------:R-:W3:Y:S04]  /*14570*/  LDL R5, [R1+0x4] ;  /* 0x0000040001057983 */ /* 0x000ee80000100800 */
[----:B------:R-:W4:Y:S04]  /*14580*/  LDL R4, [R1+0x8] ;  /* 0x0000080001047983 */ /* 0x000f280000100800 */
[----:B------:R-:W3:Y:S01]  /*14590*/  LDL R3, [R1] ;  /* 0x0000000001037983 */ /* 0x000ee20000100800 */
[----:B------:R-:W-:Y:S01]  /*145a0*/  WARPSYNC 0xffffffff ;  /* 0xffffffff00007948 */ /* 0x000fe20003800000 */
[----:B------:R-:W-:Y:S01]  /*145b0*/  F2FP.PACK_AB R2, R23, R22 ;  /* 0x000000161702723e */ /* 0x000fe200000000ff */
[----:B------:R-:W-:Y:S01]  /*145c0*/  IMAD.MOV.U32 R14, RZ, RZ, c[0x0][0x388] ;  /* 0x0000e200ff0e7624 */ /* 0x000fe200078e00ff */
[----:B------:R-:W-:Y:S01]  /*145d0*/  BAR.SYNC.DEFER_BLOCKING 0x1, 0x100 ;  /* 0x0044000000007b1d */ /* 0x000fe20000010000 */
[----:B------:R-:W-:-:S02]  /*145e0*/  F2FP.PACK_AB R0, R93, R92 ;  /* 0x0000005c5d00723e */ /* 0x000fc400000000ff */
[----:B------:R-:W-:-:S04]  /*145f0*/  ISETP.NE.U32.AND P0, PT, RZ, c[0x0][0x508], PT ;  /* 0x00014200ff007a0c */ /* 0x000fc80003f05070 */
[----:B------:R-:W-:Y:S01]  /*14600*/  ISETP.NE.AND.EX P1, PT, RZ, c[0x0][0x50c], PT, P0 ;  /* 0x00014300ff007a0c */ /* 0x000fe20003f25300 */
[----:B------:R1:W-:Y:S04]  /*14610*/  STS [R248], R2 ;  /* 0x00000002f8007388 */ /* 0x0003e80000000800 */
[----:B------:R1:W-:Y:S02]  /*14620*/  STS [R248+0x400], R0 ;  /* 0x00040000f8007388 */ /* 0x0003e40000000800 */
[----:B-1----:R-:W-:Y:S02]  /*14630*/  F2FP.PACK_AB R2, R25, R24 ;  /* 0x000000181902723e */ /* 0x002fe400000000ff */
[----:B------:R-:W-:-:S03]  /*14640*/  F2FP.PACK_AB R0, R85, R84 ;  /* 0x000000545500723e */ /* 0x000fc600000000ff */
        /* <DEDUP_REMOVED lines=11> */
[----:B------:R-:W-:Y:S02]  /*14700*/  F2FP.PACK_AB R0, R89, R88 ;  /* 0x000000585900723e */ /* 0x000fe400000000ff */
[----:B------:R-:W-:-:S04]  /*14710*/  ISETP.NE.U32.AND P2, PT, RZ, c[0x0][0x500], PT ;  /* 0x00014000ff007a0c */ /* 0x000fc80003f45070 */
[----:B------:R-:W-:Y:S01]  /*14720*/  ISETP.NE.AND.EX P2, PT, RZ, c[0x0][0x504], PT, P2 ;  /* 0x00014100ff007a0c */ /* 0x000fe20003f45320 */
[----:B--2---:R1:W-:Y:S04]  /*14730*/  STS [R6], R2 ;  /* 0x0000000206007388 */ /* 0x0043e80000000800 */
[----:B------:R2:W-:Y:S01]  /*14740*/  STS [R6+0x400], R0 ;  /* 0x0004000006007388 */ /* 0x0005e20000000800 */
[----:B-1----:R-:W-:Y:S02]  /*14750*/  F2FP.PACK_AB R2, R35, R34 ;  /* 0x000000222302723e */ /* 0x002fe400000000ff */
[----:B--2---:R-:W-:-:S03]  /*14760*/  F2FP.PACK_AB R0, R119, R118 ;  /* 0x000000767700723e */ /* 0x004fc600000000ff */
[----:B---3--:R1:W-:Y:S04]  /*14770*/  STS [R5], R2 ;  /* 0x0000000205007388 */ /* 0x0083e80000000800 */
[----:B------:R2:W-:Y:S01]  /*14780*/  STS [R5+0x400], R0 ;  /* 0x0004000005007388 */ /* 0x0005e20000000800 */
[----:B-1----:R-:W-:Y:S02]  /*14790*/  F2FP.PACK_AB R2, R103, R102 ;  /* 0x000000666702723e */ /* 0x002fe400000000ff */
[----:B--2---:R-:W-:-:S03]  /*147a0*/  F2FP.PACK_AB R0, R115, R114 ;  /* 0x000000727300723e */ /* 0x004fc600000000ff */
[----:B----4-:R1:W-:Y:S04]  /*147b0*/  STS [R4], R2 ;  /* 0x0000000204007388 */ /* 0x0103e80000000800 */
[----:B------:R2:W-:Y:S01]  /*147c0*/  STS [R4+0x400], R0 ;  /* 0x0004000004007388 */ /* 0x0005e20000000800 */
[----:B-1----:R-:W-:Y:S02]  /*147d0*/  F2FP.PACK_AB R2, R109, R108 ;  /* 0x0000006c6d02723e */ /* 0x002fe400000000ff */
[----:B--2---:R-:W-:-:S03]  /*147e0*/  F2FP.PACK_AB R0, R97, R96 ;  /* 0x000000606100723e */ /* 0x004fc600000000ff */
[----:B------:R1:W-:Y:S04]  /*147f0*/  STS [R3], R2 ;  /* 0x0000000203007388 */ /* 0x0003e80000000800 */
[----:B------:R2:W-:Y:S01]  /*14800*/  STS [R3+0x400], R0 ;  /* 0x0004000003007388 */ /* 0x0005e20000000800 */
[----:B-1----:R-:W-:Y:S02]  /*14810*/  F2FP.PACK_AB R2, R37, R36 ;  /* 0x000000242502723e */ /* 0x002fe400000000ff */
[----:B--2---:R-:W-:-:S03]  /*14820*/  F2FP.PACK_AB R0, R123, R122 ;  /* 0x0000007a7b00723e */ /* 0x004fc600000000ff */
[----:B------:R1:W-:Y:S04]  /*14830*/  STS [R248+0x4000], R2 ;  /* 0x00400002f8007388 */ /* 0x0003e80000000800 */
        /* <DEDUP_REMOVED lines=60> */
[----:B------:R2:W-:Y:S04]  /*14c00*/  STS [R3+0x8400], R0 ;  /* 0x0084000003007388 */ /* 0x0005e80000000800 */
[----:B------:R-:W-:Y:S01]  /*14c10*/  BAR.SYNC.DEFER_BLOCKING 0x1, 0x100 ;  /* 0x0044000000007b1d */ /* 0x000fe20000010000 */
[----:B-1----:R-:W-:-:S04]  /*14c20*/  @P1 IADD3 R2, P0, R240, c[0x0][0x508], RZ ;  /* 0x00014200f0021a10 */ /* 0x002fc80007f1e0ff */
[----:B--2---:R-:W-:Y:S02]  /*14c30*/  @P1 IADD3.X R3, R241, c[0x0][0x50c], RZ, P0, !PT ;  /* 0x00014300f1031a10 */ /* 0x004fe400007fe4ff */
[----:B------:R-:W-:-:S03]  /*14c40*/  IADD3 R4, P0, R240, c[0x0][0x500], RZ ;  /* 0x00014000f0047a10 */ /* 0x000fc60007f1e0ff */
[----:B------:R1:W5:Y:S01]  /*14c50*/  @P1 LDG.E R14, [R2.64] ;  /* 0x0000000a020e1981 */ /* 0x000362000c1e1900 */
[----:B------:R-:W-:Y:S01]  /*14c60*/  IADD3.X R5, R241, c[0x0][0x504], RZ, P0, !PT ;  /* 0x00014100f1057a10 */ /* 0x000fe200007fe4ff */
[----:B-1----:R-:W-:-:S06]  /*14c70*/  IMAD.MOV.U32 R2, RZ, RZ, RZ ;  /* 0x000000ffff027224 */ /* 0x002fcc00078e00ff */
[----:B------:R1:W5:Y:S01]  /*14c80*/  @P2 LDG.E R2, [R4.64] ;  /* 0x0000000a04022981 */ /* 0x000362000c1e1900 */
[----:B------:R-:W-:-:S04]  /*14c90*/  ISETP.NE.AND P0, PT, R244, RZ, PT ;  /* 0x000000fff400720c */ /* 0x000fc80003f05270 */
[----:B------:R-:W-:Y:S01]  /*14ca0*/  SEL R0, R244, c[0x0][0x3d4], P0 ;  /* 0x0000f500f4007a07 */ /* 0x000fe20000000000 */
[----:B------:R-:W-:Y:S05]  /*14cb0*/  @P1 BRA `(.L_x_282) ;  /* 0x0000004000001947 */ /* 0x000fea0003800000 */
[----:B------:R-:W-:Y:S05]  /*14cc0*/  @!P2 BRA `(.L_x_282) ;  /* 0x000000300000a947 */ /* 0x000fea0003800000 */
[----:B-----5:R2:W3:Y:S04]  /*14cd0*/  LDG.E R14, [R4.64] ;  /* 0x0000000a040e7981 */ /* 0x0204e8000c1e1900 */
[----:B-12---:R-:W3:Y:S02]  /*14ce0*/  LDG.E R4, [R4.64+0x4] ;  /* 0x0000040a04047981 */ /* 0x006ee4000c1e1900 */
[----:B---3--:R-:W-:Y:S02]  /*14cf0*/  IADD3 R14, -R14, R4, RZ ;  /* 0x000000040e0e7210 */ /* 0x008fe40007ffe1ff */
.L_x_282:
[----:B------:R-:W2:Y:S01]  /*14d00*/  LDL R19, [R1+0x58] ;  /* 0x0000580001137983 */ /* 0x000ea20000100800 */
[----:B------:R-:W-:Y:S01]  /*14d10*/  IMAD.MOV.U32 R13, RZ, RZ, 0x368 ;  /* 0x00000368ff0d7424 */ /* 0x000fe200078e00ff */
[----:B------:R-:W-:Y:S02]  /*14d20*/  ISETP.GT.AND P2, PT, R0, 0x1, PT ;  /* 0x000000010000780c */ /* 0x000fe40003f44270 */
[----:B------:R-:W-:-:S02]  /*14d30*/  ISETP.NE.U32.AND P0, PT, RZ, c[0x0][0x500], PT ;  /* 0x00014000ff007a0c */ /* 0x000fc40003f05070 */
[----:B------:R-:W-:Y:S02]  /*14d40*/  SEL R13, R13, 0x328, P2 ;  /* 0x000003280d0d7807 */ /* 0x000fe40001000000 */
[----:B------:R-:W-:Y:S02]  /*14d50*/  ISETP.NE.AND.EX P0, PT, RZ, c[0x0][0x504], PT, P0 ;  /* 0x00014100ff007a0c */ /* 0x000fe40003f05300 */
[----:B------:R-:W3:Y:S01]  /*14d60*/  LDC.64 R6, c[0x0][R13+0x170] ;  /* 0x00005c000d067b82 */ /* 0x000ee20000000a00 */
[----:B-1----:R-:W-:Y:S02]  /*14d70*/  LOP3.LUT R5, R238, 0xffff, RZ, 0xc0, !PT ;  /* 0x0000ffffee057812 */ /* 0x002fe400078ec0ff */
[----:B------:R-:W-:Y:S02]  /*14d80*/  SEL R0, R242, RZ, !P0 ;  /* 0x000000fff2007207 */ /* 0x000fe40004000000 */
[----:B------:R-:W-:-:S03]  /*14d90*/  SEL R4, R243, RZ, !P0 ;  /* 0x000000fff3047207 */ /* 0x000fc60004000000 */
[----:B------:R-:W1:Y:S08]  /*14da0*/  LDC.64 R10, c[0x0][R13+0x168] ;  /* 0x00005a000d0a7b82 */ /* 0x000e700000000a00 */
[----:B------:R-:W4:Y:S01]  /*14db0*/  LDC.64 R16, c[0x0][R13+0x178] ;  /* 0x00005e000d107b82 */ /* 0x000f220000000a00 */
[----:B---3--:R-:W-:-:S04]  /*14dc0*/  IMAD R3, R7, R0, RZ ;  /* 0x0000000007037224 */ /* 0x008fc800078e02ff */
[C---:B------:R-:W-:Y:S02]  /*14dd0*/  IMAD R4, R6.reuse, R4, R3 ;  /* 0x0000000406047224 */ /* 0x040fe400078e0203 */
[----:B------:R-:W-:-:S04]  /*14de0*/  IMAD.WIDE.U32 R6, R6, R0, RZ ;  /* 0x0000000006067225 */ /* 0x000fc800078e00ff */
[----:B-1----:R-:W-:-:S04]  /*14df0*/  IMAD.WIDE.U32 R8, R10, R5, RZ ;  /* 0x000000050a087225 */ /* 0x002fc800078e00ff */
[----:B------:R-:W-:Y:S01]  /*14e00*/  IMAD.IADD R4, R7, 0x1, R4 ;  /* 0x0000000107047824 */ /* 0x000fe200078e0204 */
[--C-:B-----5:R-:W-:Y:S01]  /*14e10*/  IADD3 R12, P1, P0, R6, R8, R2.reuse ;  /* 0x00000008060c7210 */ /* 0x120fe2000783e002 */
[----:B------:R-:W-:Y:S01]  /*14e20*/  IMAD R3, R11, R5, RZ ;  /* 0x000000050b037224 */ /* 0x000fe200078e02ff */
[----:B------:R-:W-:Y:S02]  /*14e30*/  SEL R6, R245, RZ, P2 ;  /* 0x000000fff5067207 */ /* 0x000fe40001000000 */
[----:B------:R-:W-:Y:S01]  /*14e40*/  SHF.R.S32.HI R8, RZ, 0x1f, R2 ;  /* 0x0000001fff087819 */ /* 0x000fe20000011402 */
[----:B------:R-:W-:Y:S02]  /*14e50*/  IMAD.IADD R9, R9, 0x1, R3 ;  /* 0x0000000109097824 */ /* 0x000fe400078e0203 */
[-C--:B----4-:R-:W-:Y:S02]  /*14e60*/  IMAD R10, R17, R6.reuse, RZ ;  /* 0x00000006110a7224 */ /* 0x090fe400078e02ff */
[----:B------:R-:W-:Y:S01]  /*14e70*/  IMAD.WIDE.U32 R6, R16, R6, RZ ;  /* 0x0000000610067225 */ /* 0x000fe200078e00ff */
[----:B------:R-:W-:Y:S01]  /*14e80*/  IADD3.X R11, R4, R9, R8, P1, P0 ;  /* 0x00000009040b7210 */ /* 0x000fe20000fe0408 */
[----:B------:R-:W3:Y:S02]  /*14e90*/  LDL R16, [R1+0x54] ;  /* 0x0000540001107983 */ /* 0x000ee40000100800 */
[----:B------:R-:W-:-:S05]  /*14ea0*/  IMAD.MOV.U32 R3, RZ, RZ, c[0x0][0x4e8] ;  /* 0x00013a00ff037624 */ /* 0x000fca00078e00ff */
[----:B------:R-:W-:Y:S01]  /*14eb0*/  ISETP.NE.AND P3, PT, R3, 0x1, PT ;  /* 0x000000010300780c */ /* 0x000fe20003f65270 */
[----:B------:R-:W-:Y:S01]  /*14ec0*/  IMAD.IADD R10, R7, 0x1, R10 ;  /* 0x00000001070a7824 */ /* 0x000fe200078e020a */
[----:B------:R-:W1:Y:S01]  /*14ed0*/  S2R R28, SR_TID.X ;  /* 0x00000000001c7919 */ /* 0x000e620000002100 */
[----:B--2---:R-:W-:-:S10]  /*14ee0*/  IMAD R3, R237, 0x80, R19 ;  /* 0x00000080ed037824 */ /* 0x004fd400078e0213 */
[----:B------:R-:W-:-:S04]  /*14ef0*/  @P3 IMAD.HI.U32 R9, R3, c[0x0][0x4ec], RZ ;  /* 0x00013b0003093a27 */ /* 0x000fc800078e00ff */
[----:B------:R-:W-:Y:S01]  /*14f00*/  IMAD.MOV.U32 R4, RZ, RZ, R3 ;  /* 0x000000ffff047224 */ /* 0x000fe200078e0003 */
[----:B------:R-:W-:-:S04]  /*14f10*/  @P3 SHF.R.U32.HI R4, RZ, c[0x0][0x4f0], R9 ;  /* 0x00013c00ff043a19 */ /* 0x000fc80000011609 */
[----:B------:R-:W-:Y:S02]  /*14f20*/  IADD3 R6, P1, P0, R4, R12, R6 ;  /* 0x0000000c04067210 */ /* 0x000fe4000783e006 */
[----:B------:R-:W-:-:S04]  /*14f30*/  SHF.R.S32.HI R7, RZ, 0x1f, R4 ;  /* 0x0000001fff077819 */ /* 0x000fc80000011404 */
[----:B------:R-:W-:Y:S02]  /*14f40*/  IADD3.X R7, R7, R11, R10, P1, P0 ;  /* 0x0000000b07077210 */ /* 0x000fe40000fe040a */
[----:B------:R-:W2:Y:S01]  /*14f50*/  LDC.64 R10, c[0x0][R13+0x160] ;  /* 0x000058000d0a7b82 */ /* 0x000ea20000000a00 */
[----:B------:R-:W-:-:S04]  /*14f60*/  IMAD.MOV R4, RZ, RZ, -R4 ;  /* 0x000000ffff047224 */ /* 0x000fc800078e0a04 */
[----:B------:R-:W-:-:S05]  /*14f70*/  IMAD R4, R4, c[0x0][0x4e8], R3 ;  /* 0x00013a0004047a24 */ /* 0x000fca00078e0203 */
[----:B------:R-:W-:Y:S02]  /*14f80*/  SHF.R.S32.HI R9, RZ, 0x1f, R4 ;  /* 0x0000001fff097819 */ /* 0x000fe40000011404 */
[----:B-1----:R-:W-:-:S04]  /*14f90*/  SHF.R.S32.HI R19, RZ, 0x1f, R28 ;  /* 0x0000001fff137819 */ /* 0x002fc8000001141c */
[----:B------:R-:W-:-:S04]  /*14fa0*/  LEA.HI R19, R19, R28, RZ, 0x5 ;  /* 0x0000001c13137211 */ /* 0x000fc800078f28ff */
[----:B------:R-:W-:Y:S01]  /*14fb0*/  LOP3.LUT R19, R19, 0xffffffe0, RZ, 0xc0, !PT ;  /* 0xffffffe013137812 */ /* 0x000fe200078ec0ff */
[----:B--2---:R-:W-:-:S04]  /*14fc0*/  IMAD.WIDE.U32 R6, R10, R4, R6 ;  /* 0x000000040a067225 */ /* 0x004fc800078e0006 */
[----:B------:R-:W-:-:S04]  /*14fd0*/  IMAD R4, R11, R4, RZ ;  /* 0x000000040b047224 */ /* 0x000fc800078e02ff */
[----:B------:R-:W-:Y:S02]  /*14fe0*/  IMAD R4, R10, R9, R4 ;  /* 0x000000090a047224 */ /* 0x000fe400078e0204 */
[----:B------:R-:W-:Y:S02]  /*14ff0*/  IMAD.MOV.U32 R10, RZ, RZ, c[0x0][0x4a8] ;  /* 0x00012a00ff0a7624 */ /* 0x000fe400078e00ff */
[----:B------:R-:W-:-:S03]  /*15000*/  IMAD.MOV.U32 R9, RZ, RZ, c[0x0][0x4ac] ;  /* 0x00012b00ff097624 */ /* 0x000fc600078e00ff */
[----:B------:R-:W-:Y:S01]  /*15010*/  SEL R10, R10, c[0x0][0x450], P2 ;  /* 0x000114000a0a7a07 */ /* 0x000fe20001000000 */
[----:B------:R-:W-:Y:S01]  /*15020*/  IMAD.IADD R4, R7, 0x1, R4 ;  /* 0x0000000107047824 */ /* 0x000fe200078e0204 */
[----:B------:R-:W-:Y:S02]  /*15030*/  SEL R9, R9, c[0x0][0x454], P2 ;  /* 0x0001150009097a07 */ /* 0x000fe40001000000 */
[----:B------:R-:W-:-:S04]  /*15040*/  LEA R10, P0, R6, R10, 0x2 ;  /* 0x0000000a060a7211 */ /* 0x000fc800078010ff */
[----:B------:R-:W-:Y:S01]  /*15050*/  LEA.HI.X R6, R6, R9, R4, 0x2, P0 ;  /* 0x0000000906067211 */ /* 0x000fe200000f1404 */
[----:B------:R-:W-:Y:S01]  /*15060*/  SHFL.IDX PT, R12, R10, RZ, 0x1c1f ;  /* 0x001c1fff0a0c7589 */ /* 0x000fe200000e0000 */
[----:B------:R-:W-:-:S03]  /*15070*/  IMAD.IADD R19, R28, 0x1, -R19 ;  /* 0x000000011c137824 */ /* 0x000fc600078e0a13 */
[----:B------:R-:W1:Y:S01]  /*15080*/  SHFL.IDX PT, R13, R6, RZ, 0x1c1f ;  /* 0x001c1fff060d7589 */ /* 0x000e6200000e0000 */
[----:B------:R-:W-:-:S03]  /*15090*/  IMAD R4, R14, c[0x0][0x4e8], RZ ;  /* 0x00013a000e047a24 */ /* 0x000fc600078e02ff */
[----:B------:R-:W-:Y:S01]  /*150a0*/  SHFL.IDX PT, R10, R10, 0x1, 0x1c1f ;  /* 0x003c1f000a0a7f89 */ /* 0x000fe200000e0000 */
[----:B------:R-:W-:-:S03]  /*150b0*/  LOP3.LUT P0, RZ, R19, 0x3, RZ, 0xc0, !PT ;  /* 0x0000000313ff7812 */ /* 0x000fc6000780c0ff */
[----:B------:R3:W2:Y:S02]  /*150c0*/  SHFL.IDX PT, R11, R6, 0x1, 0x1c1f ;  /* 0x003c1f00060b7f89 */ /* 0x0006a400000e0000 */
[----:B---3--:R-:W-:-:S05]  /*150d0*/  IMAD R6, R237, 0x80, R16 ;  /* 0x00000080ed067824 */ /* 0x008fca00078e0210 */
[C---:B------:R-:W-:Y:S02]  /*150e0*/  IADD3 R7, R6.reuse, 0x8, RZ ;  /* 0x0000000806077810 */ /* 0x040fe40007ffe0ff */
[-C--:B------:R-:W-:Y:S02]  /*150f0*/  ISETP.GE.OR P1, PT, R6, R4.reuse, P0 ;  /* 0x000000040600720c */ /* 0x080fe40000726670 */
[----:B------:R-:W-:-:S11]  /*15100*/  ISETP.GE.OR P0, PT, R7, R4, P0 ;  /* 0x000000040700720c */ /* 0x000fd60000706670 */
[----:B-1----:R1:W-:Y:S01]  /*15110*/  @!P1 ST.E [R12.64], R18 ;  /* 0x000000120c009985 */ /* 0x0023e2000c10190a */
[----:B------:R-:W-:-:S03]  /*15120*/  ISETP.GE.AND P1, PT, R7, R4, PT ;  /* 0x000000040700720c */ /* 0x000fc60003f26270 */
[----:B--2---:R2:W-:Y:S01]  /*15130*/  @!P0 ST.E [R10.64], R15 ;  /* 0x0000000f0a008985 */ /* 0x0045e2000c10190a */
[----:B------:R-:W-:Y:S02]  /*15140*/  ISETP.GE.AND P0, PT, R6, R4, PT ;  /* 0x000000040600720c */ /* 0x000fe40003f06270 */
[----:B-1----:R-:W-:Y:S01]  /*15150*/  P2R R13, PR, RZ, 0x2 ;  /* 0x00000002ff0d7803 */ /* 0x002fe20000000000 */
[----:B------:R-:W-:Y:S05]  /*15160*/  @P2 BRA `(.L_x_283) ;  /* 0x000007c000002947 */ /* 0x000fea0003800000 */
[----:B------:R-:W-:Y:S01]  /*15170*/  IMAD R8, R8, c[0x0][0x3a0], RZ ;  /* 0x0000e80008087a24 */ /* 0x000fe200078e02ff */
[----:B------:R-:W-:Y:S01]  /*15180*/  SHF.R.S32.HI R9, RZ, 0x1f, R0 ;  /* 0x0000001fff097819 */ /* 0x000fe20000011400 */
[C---:B------:R-:W-:Y:S01]  /*15190*/  IMAD.WIDE.U32 R6, R2.reuse, c[0x0][0x3a0], RZ ;  /* 0x0000e80002067a25 */ /* 0x040fe200078e00ff */
[----:B------:R1:W3:Y:S03]  /*151a0*/  LDS.128 R24, [R191+0x80] ;  /* 0x00008000bf187984 */ /* 0x0002e60000000c00 */
[----:B------:R-:W-:Y:S01]  /*151b0*/  IMAD R2, R2, c[0x0][0x3a4], R8 ;  /* 0x0000e90002027a24 */ /* 0x000fe200078e0208 */
[----:B------:R-:W-:Y:S01]  /*151c0*/  LEA R8, R237, R213, 0x7 ;  /* 0x000000d5ed087211 */ /* 0x000fe200078e38ff */
[----:B------:R1:W4:Y:S03]  /*151d0*/  LDS.128 R40, [R191+0x1080] ;  /* 0x00108000bf287984 */ /* 0x0003260000000c00 */
[----:B------:R-:W-:Y:S01]  /*151e0*/  IADD3 R3, R7, R2, RZ ;  /* 0x0000000207037210 */ /* 0x000fe20007ffe0ff */
[----:B------:R1:W2:Y:S01]  /*151f0*/  LDS.128 R52, [R191+0x2080] ;  /* 0x00208000bf347984 */ /* 0x0002a20000000c00 */
[----:B------:R-:W-:-:S03]  /*15200*/  MOV R2, R6 ;  /* 0x0000000600027202 */ /* 0x000fc60000000f00 */
[----:B------:R1:W1:Y:S02]  /*15210*/  LDS.128 R60, [R191+0x3080] ;  /* 0x00308000bf3c7984 */ /* 0x0002640000000c00 */
[----:B------:R-:W-:Y:S01]  /*15220*/  IMAD.WIDE.U32 R6, R5, c[0x0][0x3e8], R2 ;  /* 0x0000fa0005067a25 */ /* 0x000fe200078e0002 */
[----:B------:R-:W-:Y:S01]  /*15230*/  MOV R2, R8 ;  /* 0x0000000800027202 */ /* 0x000fe20000000f00 */
[----:B------:R1:W1:Y:S02]  /*15240*/  LDS.128 R20, [R191+0x4080] ;  /* 0x00408000bf147984 */ /* 0x0002640000000c00 */
[----:B------:R-:W-:Y:S02]  /*15250*/  IMAD R3, R9, c[0x0][0x3f0], RZ ;  /* 0x0000fc0009037a24 */ /* 0x000fe400078e02ff */
[----:B------:R-:W-:Y:S01]  /*15260*/  @P3 IMAD.HI.U32 R9, R8, c[0x0][0x4ec], RZ ;  /* 0x00013b0008093a27 */ /* 0x000fe200078e00ff */
[----:B------:R1:W1:Y:S03]  /*15270*/  LDS.128 R36, [R191+0x5080] ;  /* 0x00508000bf247984 */ /* 0x0002660000000c00 */
[----:B------:R-:W-:Y:S01]  /*15280*/  IMAD R7, R5, c[0x0][0x3ec], R7 ;  /* 0x0000fb0005077a24 */ /* 0x000fe200078e0207 */
[----:B------:R1:W1:Y:S01]  /*15290*/  LDS.128 R48, [R191+0x6080] ;  /* 0x00608000bf307984 */ /* 0x0002620000000c00 */
[----:B------:R-:W-:Y:S01]  /*152a0*/  @P3 SHF.R.U32.HI R2, RZ, c[0x0][0x4f0], R9 ;  /* 0x00013c00ff023a19 */ /* 0x000fe20000011609 */
[----:B------:R-:W-:-:S02]  /*152b0*/  IMAD R5, R0, c[0x0][0x3f4], R3 ;  /* 0x0000fd0000057a24 */ /* 0x000fc400078e0203 */
[----:B------:R1:W1:Y:S01]  /*152c0*/  LDS.128 R56, [R191+0x7080] ;  /* 0x00708000bf387984 */ /* 0x0002620000000c00 */
[----:B------:R-:W-:Y:S01]  /*152d0*/  IMAD.WIDE.U32 R6, R0, c[0x0][0x3f0], R6 ;  /* 0x0000fc0000067a25 */ /* 0x000fe200078e0006 */
[----:B------:R-:W-:Y:S02]  /*152e0*/  SHF.R.S32.HI R3, RZ, 0x1f, R2 ;  /* 0x0000001fff037819 */ /* 0x000fe40000011402 */
[----:B------:R1:W1:Y:S01]  /*152f0*/  LDS.128 R16, [R191+0x8080] ;  /* 0x00808000bf107984 */ /* 0x0002620000000c00 */
[----:B------:R-:W-:Y:S02]  /*15300*/  IADD3 R0, -R2, RZ, RZ ;  /* 0x000000ff02007210 */ /* 0x000fe40007ffe1ff */
[----:B------:R-:W-:Y:S01]  /*15310*/  IADD3 R7, R7, R5, RZ ;  /* 0x0000000507077210 */ /* 0x000fe20007ffe0ff */
[----:B------:R1:W1:Y:S01]  /*15320*/  LDS.128 R32, [R191+0x9080] ;  /* 0x00908000bf207984 */ /* 0x0002620000000c00 */
[----:B------:R-:W-:Y:S02]  /*15330*/  IMAD R3, R3, c[0x0][0x3e0], RZ ;  /* 0x0000f80003037a24 */ /* 0x000fe400078e02ff */
[----:B------:R-:W-:Y:S01]  /*15340*/  IMAD R0, R0, c[0x0][0x4e8], R8 ;  /* 0x00013a0000007a24 */ /* 0x000fe200078e0208 */
[----:B------:R1:W1:Y:S01]  /*15350*/  LDS.128 R44, [R191+0xa080] ;  /* 0x00a08000bf2c7984 */ /* 0x0002620000000c00 */
[----:B------:R-:W-:-:S02]  /*15360*/  IMAD R8, R2, c[0x0][0x3e4], R3 ;  /* 0x0000f90002087a24 */ /* 0x000fc400078e0203 */
[----:B------:R-:W-:Y:S01]  /*15370*/  IMAD.WIDE.U32 R2, R2, c[0x0][0x3e0], R6 ;  /* 0x0000f80002027a25 */ /* 0x000fe200078e0006 */
[----:B------:R1:W1:Y:S01]  /*15380*/  LDS.128 R64, [R191+0xb080] ;  /* 0x00b08000bf407984 */ /* 0x0002620000000c00 */
[----:B------:R-:W-:-:S03]  /*15390*/  SHF.R.S32.HI R5, RZ, 0x1f, R0 ;  /* 0x0000001fff057819 */ /* 0x000fc60000011400 */
[----:B------:R-:W-:Y:S02]  /*153a0*/  IADD3 R3, R3, R8, RZ ;  /* 0x0000000803037210 */ /* 0x000fe40007ffe0ff */
[----:B------:R-:W-:-:S03]  /*153b0*/  IMAD R5, R5, c[0x0][0x3d8], RZ ;  /* 0x0000f60005057a24 */ /* 0x000fc600078e02ff */
[----:B------:R-:W-:-:S04]  /*153c0*/  IMAD.WIDE.U32 R2, R0, c[0x0][0x3d8], R2 ;  /* 0x0000f60000027a25 */ /* 0x000fc800078e0002 */
[----:B------:R-:W-:Y:S01]  /*153d0*/  IMAD R0, R0, c[0x0][0x3dc], R5 ;  /* 0x0000f70000007a24 */ /* 0x000fe200078e0205 */
[----:B------:R-:W-:Y:S02]  /*153e0*/  LEA R12, P0, R2, c[0x0][0x380], 0x1 ;  /* 0x0000e000020c7a11 */ /* 0x000fe400078008ff */
[----:B------:R-:W-:Y:S02]  /*153f0*/  LEA R5, R237, R246, 0x7 ;  /* 0x000000f6ed057211 */ /* 0x000fe400078e38ff */
[----:B------:R-:W-:-:S04]  /*15400*/  IADD3 R0, R3, R0, RZ ;  /* 0x0000000003007210 */ /* 0x000fc80007ffe0ff */
[----:B------:R-:W-:Y:S01]  /*15410*/  LEA.HI.X R6, R2, c[0x0][0x384], R0, 0x1, P0 ;  /* 0x0000e10002067a11 */ /* 0x000fe200000f0c00 */
[----:B------:R-:W-:Y:S05]  /*15420*/  BRA.DIV ~URZ, `(.L_x_284) ;  /* 0x000044127f007947 */ /* 0x000fea000b800000 */
[----:B--234-:R2:W3:Y:S02]  /*15430*/  SHFL.IDX PT, R7, R6, RZ, 0x181f ;  /* 0x00181fff06077589 */ /* 0x01c4e400000e0000 */
.L_x_355:
[----:B------:R-:W-:Y:S05]  /*15440*/  BRA.DIV ~URZ, `(.L_x_285) ;  /* 0x000044627f007947 */ /* 0x000fea000b800000 */
[----:B------:R4:W2:Y:S02]  /*15450*/  SHFL.IDX PT, R0, R12, RZ, 0x181f ;  /* 0x00181fff0c007589 */ /* 0x0008a400000e0000 */
.L_x_356:
[----:B------:R-:W-:Y:S01]  /*15460*/  ISETP.GE.AND P0, PT, R5, R4, PT ;  /* 0x000000040500720c */ /* 0x000fe20003f06270 */
[----:B------:R-:W-:-:S12]  /*15470*/  BSSY B0, `(.L_x_286) ;  /* 0x000000e000007945 */ /* 0x000fd80003800000 */
[----:B------:R-:W-:Y:S05]  /*15480*/  @P0 BRA `(.L_x_287) ;  /* 0x000000c000000947 */ /* 0x000fea0003800000 */
[----:B------:R-:W-:Y:S02]  /*15490*/  ISETP.GE.AND P2, PT, R210, c[0x0][0x3c8], PT ;  /* 0x0000f200d2007a0c */ /* 0x000fe40003f46270 */
[----:B------:R-:W-:Y:S02]  /*154a0*/  ISETP.GE.AND P1, PT, R207, c[0x0][0x3c8], PT ;  /* 0x0000f200cf007a0c */ /* 0x000fe40003f26270 */
[----:B------:R-:W-:-:S09]  /*154b0*/  ISETP.GE.AND P0, PT, R208, c[0x0][0x3c8], PT ;  /* 0x0000f200d0007a0c */ /* 0x000fd20003f06270 */
        /* <DEDUP_REMOVED lines=9> */
.L_x_287:
[----:B------:R-:W-:Y:S05]  /*15550*/  BSYNC B0 ;  /* 0x0000000000007941 */ /* 0x000fea0003800000 */
.L_x_286:
[----:B------:R-:W-:Y:S05]  /*15560*/  BRA.DIV ~URZ, `(.L_x_288) ;  /* 0x000043a27f007947 */ /* 0x000fea000b800000 */
[----:B---3--:R3:W4:Y:S04]  /*15570*/  SHFL.IDX PT, R7, R6, 0x1, 0x181f ;  /* 0x00381f0006077f89 */ /* 0x00872800000e0000 */
[----:B--2---:R3:W2:Y:S02]  /*15580*/  SHFL.IDX PT, R0, R12, 0x1, 0x181f ;  /* 0x00381f000c007f89 */ /* 0x0046a400000e0000 */
.L_x_357:
[----:B------:R-:W-:Y:S01]  /*15590*/  IADD3 R2, R5, 0x20, RZ ;  /* 0x0000002005027810 */ /* 0x000fe20007ffe0ff */
[----:B------:R-:W-:Y:S03]  /*155a0*/  BSSY B0, `(.L_x_289) ;  /* 0x000000f000007945 */ /* 0x000fe60003800000 */
[----:B------:R-:W-:-:S13]  /*155b0*/  ISETP.GE.AND P0, PT, R2, R4, PT ;  /* 0x000000040200720c */ /* 0x000fda0003f06270 */
[----:B------:R-:W-:Y:S05]  /*155c0*/  @P0 BRA `(.L_x_290) ;  /* 0x000000c000000947 */ /* 0x000fea0003800000 */
[----:B------:R-:W-:Y:S02]  /*155d0*/  ISETP.GE.AND P2, PT, R210, c[0x0][0x3c8], PT ;  /* 0x0000f200d2007a0c */ /* 0x000fe40003f46270 */
[----:B------:R-:W-:Y:S02]  /*155e0*/  ISETP.GE.AND P1, PT, R207, c[0x0][0x3c8], PT ;  /* 0x0000f200cf007a0c */ /* 0x000fe40003f26270 */
[----:B------:R-:W-:-:S09]  /*155f0*/  ISETP.GE.AND P0, PT, R208, c[0x0][0x3c8], PT ;  /* 0x0000f200d0007a0c */ /* 0x000fd20003f06270 */
        /* <DEDUP_REMOVED lines=9> */
.L_x_290:
[----:B------:R-:W-:Y:S05]  /*15690*/  BSYNC B0 ;  /* 0x0000000000007941 */ /* 0x000fea0003800000 */
.L_x_289:
[----:B------:R-:W-:Y:S05]  /*156a0*/  BRA.DIV ~URZ, `(.L_x_291) ;  /* 0x000043227f007947 */ /* 0x000fea000b800000 */
[----:B----4-:R4:W3:Y:S02]  /*156b0*/  SHFL.IDX PT, R7, R6, 0x2, 0x181f ;  /* 0x00581f0006077f89 */ /* 0x0108e400000e0000 */
.L_x_358:
[----:B------:R-:W-:Y:S05]  /*156c0*/  BRA.DIV ~URZ, `(.L_x_292) ;  /* 0x000043727f007947 */ /* 0x000fea000b800000 */
[----:B--2---:R2:W4:Y:S02]  /*156d0*/  SHFL.IDX PT, R0, R12, 0x2, 0x181f ;  /* 0x00581f000c007f89 */ /* 0x00452400000e0000 */
.L_x_359:
[----:B------:R-:W-:Y:S01]  /*156e0*/  IADD3 R2, R5, 0x40, RZ ;  /* 0x0000004005027810 */ /* 0x000fe20007ffe0ff */
[----:B------:R-:W-:Y:S03]  /*156f0*/  BSSY B0, `(.L_x_293) ;  /* 0x000000f000007945 */ /* 0x000fe60003800000 */
[----:B------:R-:W-:-:S13]  /*15700*/  ISETP.GE.AND P0, PT, R2, R4, PT ;  /* 0x000000040200720c */ /* 0x000fda0003f06270 */
[----:B------:R-:W-:Y:S05]  /*15710*/  @P0 BRA `(.L_x_294) ;  /* 0x000000c000000947 */ /* 0x000fea0003800000 */
[----:B------:R-:W-:Y:S02]  /*15720*/  ISETP.GE.AND P2, PT, R210, c[0x0][0x3c8], PT ;  /* 0x0000f200d2007a0c */ /* 0x000fe40003f46270 */
[----:B------:R-:W-:Y:S02]  /*15730*/  ISETP.GE.AND P1, PT, R207, c[0x0][0x3c8], PT ;  /* 0x0000f200cf007a0c */ /* 0x000fe40003f26270 */
[----:B------:R-:W-:-:S09]  /*15740*/  ISETP.GE.AND P0, PT, R208, c[0x0][0x3c8], PT ;  /* 0x0000f200d0007a0c */ /* 0x000fd20003f06270 */
        /* <DEDUP_REMOVED lines=9> */
.L_x_294:
[----:B------:R-:W-:Y:S05]  /*157e0*/  BSYNC B0 ;  /* 0x0000000000007941 */ /* 0x000fea0003800000 */
.L_x_293:
[----:B------:R-:W-:Y:S05]  /*157f0*/  BRA.DIV ~URZ, `(.L_x_295) ;  /* 0x000042a27f007947 */ /* 0x000fea000b800000 */
[----:B---34-:R-:W3:Y:S04]  /*15800*/  SHFL.IDX PT, R6, R6, 0x3, 0x181f ;  /* 0x00781f0006067f89 */ /* 0x018ee800000e0000 */
[----:B------:R4:W2:Y:S02]  /*15810*/  SHFL.IDX PT, R0, R12, 0x3, 0x181f ;  /* 0x00781f000c007f89 */ /* 0x0008a400000e0000 */
.L_x_360:
[----:B------:R-:W-:-:S04]  /*15820*/  IADD3 R2, R5, 0x60, RZ ;  /* 0x0000006005027810 */ /* 0x000fc80007ffe0ff */
[----:B------:R-:W-:-:S13]  /*15830*/  ISETP.GE.AND P0, PT, R2, R4, PT ;  /* 0x000000040200720c */ /* 0x000fda0003f06270 */
[----:B------:R-:W-:Y:S05]  /*15840*/  @P0 BRA `(.L_x_296) ;  /* 0x000024e000000947 */ /* 0x000fea0003800000 */
[----:B------:R-:W-:Y:S02]  /*15850*/  ISETP.GE.AND P1, PT, R210, c[0x0][0x3c8], PT ;  /* 0x0000f200d2007a0c */ /* 0x000fe40003f26270 */
[----:B------:R-:W-:-:S11]  /*15860*/  ISETP.GE.AND P0, PT, R207, c[0x0][0x3c8], PT ;  /* 0x0000f200cf007a0c */ /* 0x000fd60003f06270 */
[CC--:B--2---:R-:W-:Y:S02]  /*15870*/  @!P1 LEA R4, P3, R210.reuse, R0.reuse, 0x1 ;  /* 0x00000000d2049211 */ /* 0x0c4fe400078608ff */
[C---:B------:R-:W-:Y:S02]  /*15880*/  @!P0 LEA R2, P2, R207.reuse, R0, 0x1 ;  /* 0x00000000cf028211 */ /* 0x040fe400078408ff */
[-C--:B---3--:R-:W-:Y:S02]  /*15890*/  @!P1 LEA.HI.X R5, R210, R6.reuse, R211, 0x1, P3 ;  /* 0x00000006d2059211 */ /* 0x088fe400018f0cd3 */
[----:B------:R-:W-:-:S03]  /*158a0*/  @!P0 LEA.HI.X R3, R207, R6, R224, 0x1, P2 ;  /* 0x00000006cf038211 */ /* 0x000fc600010f0ce0 */
[----:B-1----:R1:W-:Y:S04]  /*158b0*/  @!P1 ST.E.128 [R4.64], R60 ;  /* 0x0000003c04009985 */ /* 0x0023e8000c101d0a */
[----:B------:R1:W-:Y:S01]  /*158c0*/  @!P0 ST.E.128 [R2.64], R56 ;  /* 0x0000003802008985 */ /* 0x0003e2000c101d0a */
[----:B------:R-:W-:-:S13]  /*158d0*/  ISETP.GE.AND P0, PT, R208, c[0x0][0x3c8], PT ;  /* 0x0000f200d0007a0c */ /* 0x000fda0003f06270 */
[----:B------:R-:W-:Y:S05]  /*158e0*/  @P0 BRA `(.L_x_296) ;  /* 0x0000244000000947 */ /* 0x000fea0003800000 */
[----:B-1----:R-:W-:-:S04]  /*158f0*/  LEA R2, P0, R208, R0, 0x1 ;  /* 0x00000000d0027211 */ /* 0x002fc800078008ff */
[----:B------:R-:W-:-:S05]  /*15900*/  LEA.HI.X R3, R208, R6, R223, 0x1, P0 ;  /* 0x00000006d0037211 */ /* 0x000fca00000f0cdf */
[----:B------:R1:W-:Y:S01]  /*15910*/  ST.E.128 [R2.64], R64 ;  /* 0x0000004002007985 */ /* 0x0003e2000c101d0a */
[----:B------:R-:W-:Y:S05]  /*15920*/  BRA `(.L_x_296) ;  /* 0x0000240000007947 */ /* 0x000fea0003800000 */
.L_x_283:
[----:B------:R-:W-:Y:S02]  /*15930*/  IMAD R8, R8, c[0x0][0x408], RZ ;  /* 0x0001020008087a24 */ /* 0x000fe400078e02ff */
[----:B------:R-:W-:-:S04]  /*15940*/  IMAD.WIDE.U32 R6, R2, c[0x0][0x408], RZ ;  /* 0x0001020002067a25 */ /* 0x000fc800078e00ff */
[----:B------:R-:W-:Y:S01]  /*15950*/  IMAD R8, R2, c[0x0][0x40c], R8 ;  /* 0x0001030002087a24 */ /* 0x000fe200078e0208 */
[----:B------:R-:W-:-:S04]  /*15960*/  SHF.R.S32.HI R2, RZ, 0x1f, R0 ;  /* 0x0000001fff027819 */ /* 0x000fc80000011400 */
[----:B------:R-:W-:Y:S01]  /*15970*/  IADD3 R7, R7, R8, RZ ;  /* 0x0000000807077210 */ /* 0x000fe20007ffe0ff */
[----:B------:R-:W-:-:S04]  /*15980*/  IMAD R2, R2, c[0x0][0x440], RZ ;  /* 0x0001100002027a24 */ /* 0x000fc800078e02ff */
[----:B------:R-:W-:-:S04]  /*15990*/  IMAD.WIDE.U32 R6, R5, c[0x0][0x438], R6 ;  /* 0x00010e0005067a25 */ /* 0x000fc800078e0006 */
[----:B------:R-:W-:Y:S01]  /*159a0*/  IMAD R5, R5, c[0x0][0x43c], R7 ;  /* 0x00010f0005057a24 */ /* 0x000fe200078e0207 */
[----:B------:R-:W-:Y:S01]  /*159b0*/  MOV R4, R6 ;  /* 0x0000000600047202 */ /* 0x000fe20000000f00 */
[----:B------:R-:W-:-:S04]  /*159c0*/  IMAD R2, R0, c[0x0][0x444], R2 ;  /* 0x0001110000027a24 */ /* 0x000fc800078e0202 */
[----:B------:R-:W-:Y:S01]  /*159d0*/  IMAD.WIDE.U32 R4, R0, c[0x0][0x440], R4 ;  /* 0x0001100000047a25 */ /* 0x000fe200078e0004 */
[----:B------:R-:W-:-:S04]  /*159e0*/  MOV R0, R3 ;  /* 0x0000000300007202 */ /* 0x000fc80000000f00 */
[----:B------:R-:W-:Y:S01]  /*159f0*/  IADD3 R5, R5, R2, RZ ;  /* 0x0000000205057210 */ /* 0x000fe20007ffe0ff */
[----:B------:R-:W-:-:S04]  /*15a00*/  @P3 IMAD.HI.U32 R2, R3, c[0x0][0x4ec], RZ ;  /* 0x00013b0003023a27 */ /* 0x000fc800078e00ff */
[----:B------:R-:W-:Y:S01]  /*15a10*/  IMAD.WIDE.U32 R4, R245, c[0x0][0x448], R4 ;  /* 0x00011200f5047a25 */ /* 0x000fe200078e0004 */
[----:B------:R-:W-:-:S03]  /*15a20*/  @P3 SHF.R.U32.HI R0, RZ, c[0x0][0x4f0], R2 ;  /* 0x00013c00ff003a19 */ /* 0x000fc60000011602 */
[----:B------:R-:W-:Y:S01]  /*15a30*/  IMAD R5, R245, c[0x0][0x44c], R5 ;  /* 0x00011300f5057a24 */ /* 0x000fe200078e0205 */
[----:B------:R-:W-:-:S03]  /*15a40*/  SHF.R.S32.HI R2, RZ, 0x1f, R0 ;  /* 0x0000001fff027819 */ /* 0x000fc60000011400 */
[----:B------:R-:W-:-:S04]  /*15a50*/  IMAD.WIDE.U32 R4, R0, c[0x0][0x430], R4 ;  /* 0x00010c0000047a25 */ /* 0x000fc800078e0004 */
[----:B------:R-:W-:-:S04]  /*15a60*/  IMAD R2, R2, c[0x0][0x430], RZ ;  /* 0x00010c0002027a24 */ /* 0x000fc800078e02ff */
[C---:B------:R-:W-:Y:S01]  /*15a70*/  IMAD R2, R0.reuse, c[0x0][0x434], R2 ;  /* 0x00010d0000027a24 */ /* 0x040fe200078e0202 */
[----:B------:R-:W-:-:S05]  /*15a80*/  IADD3 R0, -R0, RZ, RZ ;  /* 0x000000ff00007210 */ /* 0x000fca0007ffe1ff */
[----:B------:R-:W-:Y:S01]  /*15a90*/  IMAD R0, R0, c[0x0][0x4e8], R3 ;  /* 0x00013a0000007a24 */ /* 0x000fe200078e0203 */
[----:B------:R-:W-:Y:S02]  /*15aa0*/  IADD3 R3, R5, R2, RZ ;  /* 0x0000000205037210 */ /* 0x000fe40007ffe0ff */
[----:B------:R-:W-:Y:S02]  /*15ab0*/  MOV R2, R4 ;  /* 0x0000000400027202 */ /* 0x000fe40000000f00 */
[----:B------:R-:W-:-:S03]  /*15ac0*/  SHF.R.S32.HI R4, RZ, 0x1f, R0 ;  /* 0x0000001fff047819 */ /* 0x000fc60000011400 */
[----:B------:R-:W-:-:S04]  /*15ad0*/  IMAD.WIDE.U32 R2, R0, c[0x0][0x428], R2 ;  /* 0x00010a0000027a25 */ /* 0x000fc800078e0002 */
[----:B------:R-:W-:Y:S01]  /*15ae0*/  IMAD R4, R4, c[0x0][0x428], RZ ;  /* 0x00010a0004047a24 */ /* 0x000fe200078e02ff */
[----:B------:R-:W-:-:S03]  /*15af0*/  LEA R12, P1, R2, c[0x0][0x400], 0x2 ;  /* 0x00010000020c7a11 */ /* 0x000fc600078210ff */
[----:B------:R-:W-:-:S05]  /*15b00*/  IMAD R0, R0, c[0x0][0x42c], R4 ;  /* 0x00010b0000007a24 */ /* 0x000fca00078e0204 */
[----:B------:R-:W-:-:S04]  /*15b10*/  IADD3 R0, R3, R0, RZ ;  /* 0x0000000003007210 */ /* 0x000fc80007ffe0ff */
[----:B------:R-:W-:Y:S01]  /*15b20*/  LEA.HI.X R5, R2, c[0x0][0x404], R0, 0x2, P1 ;  /* 0x0001010002057a11 */ /* 0x000fe200008f1400 */
[----:B------:R-:W-:Y:S05]  /*15b30*/  BRA.DIV ~URZ, `(.L_x_297) ;  /* 0x000040227f007947 */ /* 0x000fea000b800000 */
[----:B------:R1:W3:Y:S02]  /*15b40*/  SHFL.IDX PT, R4, R5, RZ, 0x1c1f ;  /* 0x001c1fff05047589 */ /* 0x0002e400000e0000 */
.L_x_361:
[----:B------:R-:W-:Y:S05]  /*15b50*/  BRA.DIV ~URZ, `(.L_x_298) ;  /* 0x000040727f007947 */ /* 0x000fea000b800000 */
[----:B------:R4:W1:Y:S02]  /*15b60*/  SHFL.IDX PT, R0, R12, RZ, 0x1c1f ;  /* 0x001c1fff0c007589 */ /* 0x00086400000e0000 */
.L_x_362:
[----:B------:R-:W-:Y:S01]  /*15b70*/  BSSY B0, `(.L_x_299) ;  /* 0x00000a6000007945 */ /* 0x000fe20003800000 */
[----:B------:R-:W-:Y:S05]  /*15b80*/  @P0 BRA `(.L_x_300) ;  /* 0x00000a4000000947 */ /* 0x000fea0003800000 */
[C---:B------:R-:W-:Y:S02]  /*15b90*/  ISETP.GE.AND P0, PT, R247.reuse, c[0x0][0x3c8], PT ;  /* 0x0000f200f7007a0c */ /* 0x040fe40003f06270 */
[C---:B------:R-:W-:Y:S02]  /*15ba0*/  IADD3 R7, R247.reuse, 0x8, RZ ;  /* 0x00000008f7077810 */ /* 0x040fe40007ffe0ff */
[----:B------:R-:W-:Y:S02]  /*15bb0*/  IADD3 R6, R247, 0x10, RZ ;  /* 0x00000010f7067810 */ /* 0x000fe40007ffe0ff */
[----:B------:R-:W-:Y:S02]  /*15bc0*/  ISETP.GE.AND P1, PT, R7, c[0x0][0x3c8], PT ;  /* 0x0000f20007007a0c */ /* 0x000fe40003f26270 */
[----:B------:R-:W-:-:S02]  /*15bd0*/  IADD3 R9, R247, 0x8, RZ ;  /* 0x00000008f7097810 */ /* 0x000fc40007ffe0ff */
[----:B------:R-:W-:Y:S02]  /*15be0*/  ISETP.GE.AND P2, PT, R6, c[0x0][0x3c8], PT ;  /* 0x0000f20006007a0c */ /* 0x000fe40003f46270 */
[----:B------:R-:W-:Y:S01]  /*15bf0*/  SHF.R.S32.HI R9, RZ, 0x1f, R9 ;  /* 0x0000001fff097819 */ /* 0x000fe20000011409 */
[----:B-1----:R-:W-:Y:S01]  /*15c00*/  @!P0 IMAD.MOV.U32 R2, RZ, RZ, R0 ;  /* 0x000000ffff028224 */ /* 0x002fe200078e0000 */
[C---:B------:R-:W-:Y:S01]  /*15c10*/  IADD3 R8, R247.reuse, 0x18, RZ ;  /* 0x00000018f7087810 */ /* 0x040fe20007ffe0ff */
[----:B---3--:R-:W-:Y:S01]  /*15c20*/  @!P0 IMAD.MOV.U32 R3, RZ, RZ, R4 ;  /* 0x000000ffff038224 */ /* 0x008fe200078e0004 */
[C---:B--2---:R-:W-:Y:S02]  /*15c30*/  IADD3 R10, R247.reuse, 0x30, RZ ;  /* 0x00000030f70a7810 */ /* 0x044fe40007ffe0ff */
[C---:B------:R-:W-:Y:S01]  /*15c40*/  IADD3 R14, R247.reuse, 0x40, RZ ;  /* 0x00000040f70e7810 */ /* 0x040fe20007ffe0ff */
[----:B------:R-:W-:Y:S01]  /*15c50*/  @!P0 IMAD.WIDE R2, R247, 0x4, R2 ;  /* 0x00000004f7028825 */ /* 0x000fe200078e0202 */
[----:B------:R-:W-:-:S02]  /*15c60*/  ISETP.GE.AND P3, PT, R10, c[0x0][0x3c8], PT ;  /* 0x0000f2000a007a0c */ /* 0x000fc40003f66270 */
[C---:B------:R-:W-:Y:S02]  /*15c70*/  IADD3 R15, R247.reuse, 0x30, RZ ;  /* 0x00000030f70f7810 */ /* 0x040fe40007ffe0ff */
[----:B------:R1:W-:Y:S01]  /*15c80*/  @!P0 ST.E.64 [R2.64], R22 ;  /* 0x0000001602008985 */ /* 0x0003e2000c101b0a */
[----:B------:R-:W-:Y:S02]  /*15c90*/  ISETP.GE.AND P4, PT, R14, c[0x0][0x3c8], PT ;  /* 0x0000f2000e007a0c */ /* 0x000fe40003f86270 */
[C---:B------:R-:W-:Y:S02]  /*15ca0*/  IADD3 R11, R247.reuse, 0x38, RZ ;  /* 0x00000038f70b7810 */ /* 0x040fe40007ffe0ff */
[----:B------:R-:W-:Y:S02]  /*15cb0*/  SHF.R.S32.HI R15, RZ, 0x1f, R15 ;  /* 0x0000001fff0f7819 */ /* 0x000fe4000001140f */
[----:B------:R-:W-:Y:S02]  /*15cc0*/  SHF.R.S32.HI R11, RZ, 0x1f, R11 ;  /* 0x0000001fff0b7819 */ /* 0x000fe4000001140b */
[----:B------:R-:W-:-:S02]  /*15cd0*/  IADD3 R16, R247, 0x60, RZ ;  /* 0x00000060f7107810 */ /* 0x000fc40007ffe0ff */
[C---:B------:R-:W-:Y:S02]  /*15ce0*/  IADD3 R17, R247.reuse, 0x80, RZ ;  /* 0x00000080f7117810 */ /* 0x040fe40007ffe0ff */
[----:B------:R-:W-:Y:S02]  /*15cf0*/  SHF.R.S32.HI R16, RZ, 0x1f, R16 ;  /* 0x0000001fff107819 */ /* 0x000fe40000011410 */
[----:B------:R-:W-:Y:S02]  /*15d00*/  SHF.R.S32.HI R17, RZ, 0x1f, R17 ;  /* 0x0000001fff117819 */ /* 0x000fe40000011411 */
[----:B------:R-:W-:-:S04]  /*15d10*/  IADD3 R18, R247, 0xa8, RZ ;  /* 0x000000a8f7127810 */ /* 0x000fc80007ffe0ff */
[----:B------:R-:W-:Y:S02]  /*15d20*/  SHF.R.S32.HI R18, RZ, 0x1f, R18 ;  /* 0x0000001fff127819 */ /* 0x000fe40000011412 */
[----:B-1----:R-:W-:-:S04]  /*15d30*/  @!P1 LEA R2, P0, R7, R0, 0x2 ;  /* 0x0000000007029211 */ /* 0x002fc800078010ff */
[----:B------:R-:W-:Y:S02]  /*15d40*/  @!P1 LEA.HI.X R3, R7, R4, R9, 0x2, P0 ;  /* 0x0000000407039211 */ /* 0x000fe400000f1409 */
[C---:B------:R-:W-:Y:S02]  /*15d50*/  IADD3 R9, R247.reuse, 0x10, RZ ;  /* 0x00000010f7097810 */ /* 0x040fe40007ffe0ff */
[----:B------:R-:W-:Y:S01]  /*15d60*/  IADD3 R7, R247, 0x20, RZ ;  /* 0x00000020f7077810 */ /* 0x000fe20007ffe0ff */
[----:B------:R1:W-:Y:S01]  /*15d70*/  @!P1 ST.E.64 [R2.64], R24 ;  /* 0x0000001802009985 */ /* 0x0003e2000c101b0a */
[----:B------:R-:W-:Y:S02]  /*15d80*/  ISETP.GE.AND P1, PT, R8, c[0x0][0x3c8], PT ;  /* 0x0000f20008007a0c */ /* 0x000fe40003f26270 */
[----:B------:R-:W-:Y:S02]  /*15d90*/  SHF.R.S32.HI R9, RZ, 0x1f, R9 ;  /* 0x0000001fff097819 */ /* 0x000fe40000011409 */
[----:B-1----:R-:W-:-:S04]  /*15da0*/  @!P2 LEA R2, P0, R6, R0, 0x2 ;  /* 0x000000000602a211 */ /* 0x002fc800078010ff */
[----:B------:R-:W-:Y:S02]  /*15db0*/  @!P2 LEA.HI.X R3, R6, R4, R9, 0x2, P0 ;  /* 0x000000040603a211 */ /* 0x000fe400000f1409 */
[C---:B------:R-:W-:Y:S02]  /*15dc0*/  IADD3 R9, R247.reuse, 0x18, RZ ;  /* 0x00000018f7097810 */ /* 0x040fe40007ffe0ff */
[----:B------:R-:W-:Y:S01]  /*15dd0*/  IADD3 R6, R247, 0x28, RZ ;  /* 0x00000028f7067810 */ /* 0x000fe20007ffe0ff */
[----:B------:R1:W-:Y:S01]  /*15de0*/  @!P2 ST.E.64 [R2.64], R26 ;  /* 0x0000001a0200a985 */ /* 0x0003e2000c101b0a */
[----:B------:R-:W-:Y:S02]  /*15df0*/  SHF.R.S32.HI R9, RZ, 0x1f, R9 ;  /* 0x0000001fff097819 */ /* 0x000fe40000011409 */
[----:B------:R-:W-:Y:S02]  /*15e00*/  ISETP.GE.AND P2, PT, R7, c[0x0][0x3c8], PT ;  /* 0x0000f20007007a0c */ /* 0x000fe40003f46270 */
        /* <DEDUP_REMOVED lines=16> */
[----:B------:R-:W-:-:S03]  /*15f10*/  @!P3 LEA R6, P5, R10, R0, 0x2 ;  /* 0x000000000a06b211 */ /* 0x000fc600078a10ff */
[----:B------:R1:W-:Y:S01]  /*15f20*/  @!P1 ST.E.64 [R2.64], R34 ;  /* 0x0000002202009985 */ /* 0x0003e2000c101b0a */
[----:B------:R-:W-:Y:S02]  /*15f30*/  ISETP.GE.AND P1, PT, R9, c[0x0][0x3c8], PT ;  /* 0x0000f20009007a0c */ /* 0x000fe40003f26270 */
[----:B------:R-:W-:Y:S02]  /*15f40*/  @!P3 LEA.HI.X R7, R10, R4, R15, 0x2, P5 ;  /* 0x000000040a07b211 */ /* 0x000fe400028f140f */
[C---:B------:R-:W-:Y:S02]  /*15f50*/  IADD3 R10, R247.reuse, 0x50, RZ ;  /* 0x00000050f70a7810 */ /* 0x040fe40007ffe0ff */
[----:B------:R-:W-:Y:S01]  /*15f60*/  IADD3 R15, R247, 0x40, RZ ;  /* 0x00000040f70f7810 */ /* 0x000fe20007ffe0ff */
[----:B------:R2:W-:Y:S01]  /*15f70*/  @!P3 ST.E.64 [R6.64], R102 ;  /* 0x000000660600b985 */ /* 0x0005e2000c101b0a */
[----:B------:R-:W-:Y:S02]  /*15f80*/  ISETP.GE.AND P3, PT, R10, c[0x0][0x3c8], PT ;  /* 0x0000f2000a007a0c */ /* 0x000fe40003f66270 */
[----:B------:R-:W-:-:S02]  /*15f90*/  SHF.R.S32.HI R15, RZ, 0x1f, R15 ;  /* 0x0000001fff0f7819 */ /* 0x000fc4000001140f */
[----:B-1----:R-:W-:-:S04]  /*15fa0*/  @!P2 LEA R2, P0, R8, R0, 0x2 ;  /* 0x000000000802a211 */ /* 0x002fc800078010ff */
[----:B------:R-:W-:Y:S02]  /*15fb0*/  @!P2 LEA.HI.X R3, R8, R4, R11, 0x2, P0 ;  /* 0x000000040803a211 */ /* 0x000fe400000f140b */
[C---:B------:R-:W-:Y:S02]  /*15fc0*/  IADD3 R8, R247.reuse, 0x58, RZ ;  /* 0x00000058f7087810 */ /* 0x040fe40007ffe0ff */
[----:B------:R-:W-:Y:S01]  /*15fd0*/  IADD3 R11, R247, 0x48, RZ ;  /* 0x00000048f70b7810 */ /* 0x000fe20007ffe0ff */
[----:B------:R1:W-:Y:S01]  /*15fe0*/  @!P2 ST.E.64 [R2.64], R108 ;  /* 0x0000006c0200a985 */ /* 0x0003e2000c101b0a */
[----:B--2---:R-:W-:Y:S02]  /*15ff0*/  @!P4 LEA R6, P5, R14, R0, 0x2 ;  /* 0x000000000e06c211 */ /* 0x004fe400078a10ff */
[----:B------:R-:W-:Y:S02]  /*16000*/  ISETP.GE.AND P2, PT, R8, c[0x0][0x3c8], PT ;  /* 0x0000f20008007a0c */ /* 0x000fe40003f46270 */
[----:B------:R-:W-:-:S02]  /*16010*/  SHF.R.S32.HI R11, RZ, 0x1f, R11 ;  /* 0x0000001fff0b7819 */ /* 0x000fc4000001140b */
        /* <DEDUP_REMOVED lines=11> */
[----:B------:R-:W-:Y:S02]  /*160d0*/  ISETP.GE.AND P1, PT, R9, c[0x0][0x3c8], PT ;  /* 0x0000f20009007a0c */ /* 0x000fe40003f26270 */
[----:B--2---:R-:W-:Y:S02]  /*160e0*/  @!P3 LEA R6, P5, R10, R0, 0x2 ;  /* 0x000000000a06b211 */ /* 0x004fe400078a10ff */
[----:B------:R-:W-:-:S02]  /*160f0*/  SHF.R.S32.HI R11, RZ, 0x1f, R11 ;  /* 0x0000001fff0b7819 */ /* 0x000fc4000001140b */
[----:B------:R-:W-:Y:S02]  /*16100*/  @!P3 LEA.HI.X R7, R10, R4, R14, 0x2, P5 ;  /* 0x000000040a07b211 */ /* 0x000fe400028f140e */
[C---:B------:R-:W-:Y:S02]  /*16110*/  IADD3 R10, R247.reuse, 0x70, RZ ;  /* 0x00000070f70a7810 */ /* 0x040fe40007ffe0ff */
[----:B------:R-:W-:Y:S01]  /*16120*/  IADD3 R14, R247, 0x80, RZ ;  /* 0x00000080f70e7810 */ /* 0x000fe20007ffe0ff */
[----:B------:R2:W-:Y:S01]  /*16130*/  @!P3 ST.E.64 [R6.64], R44 ;  /* 0x0000002c0600b985 */ /* 0x0005e2000c101b0a */
[----:B------:R-:W-:Y:S02]  /*16140*/  ISETP.GE.AND P3, PT, R10, c[0x0][0x3c8], PT ;  /* 0x0000f2000a007a0c */ /* 0x000fe40003f66270 */
        /* <DEDUP_REMOVED lines=23> */
[----:B------:R-:W-:Y:S02]  /*162c0*/  ISETP.GE.AND P6, PT, R11, c[0x0][0x3c8], PT ;  /* 0x0000f2000b007a0c */ /* 0x000fe40003fc6270 */
[C---:B------:R-:W-:Y:S01]  /*162d0*/  IADD3 R16, R247.reuse, 0x88, RZ ;  /* 0x00000088f7107810 */ /* 0x040fe20007ffe0ff */
[----:B------:R2:W-:Y:S01]  /*162e0*/  @!P3 ST.E.64 [R6.64], R60 ;  /* 0x0000003c0600b985 */ /* 0x0005e2000c101b0a */
[----:B------:R-:W-:Y:S02]  /*162f0*/  IADD3 R10, R247, 0x98, RZ ;  /* 0x00000098f70a7810 */ /* 0x000fe40007ffe0ff */
[----:B------:R-:W-:Y:S02]  /*16300*/  SHF.R.S32.HI R16, RZ, 0x1f, R16 ;  /* 0x0000001fff107819 */ /* 0x000fe40000011410 */
[----:B------:R-:W-:-:S02]  /*16310*/  ISETP.GE.AND P5, PT, R10, c[0x0][0x3c8], PT ;  /* 0x0000f2000a007a0c */ /* 0x000fc40003fa6270 */
[----:B-1----:R-:W-:-:S04]  /*16320*/  @!P2 LEA R2, P0, R8, R0, 0x2 ;  /* 0x000000000802a211 */ /* 0x002fc800078010ff */
[----:B------:R-:W-:Y:S02]  /*16330*/  @!P2 LEA.HI.X R3, R8, R4, R9, 0x2, P0 ;  /* 0x000000040803a211 */ /* 0x000fe400000f1409 */
[----:B------:R-:W-:-:S03]  /*16340*/  @!P4 LEA R8, P0, R14, R0, 0x2 ;  /* 0x000000000e08c211 */ /* 0x000fc600078010ff */
[----:B------:R1:W-:Y:S01]  /*16350*/  @!P2 ST.E.64 [R2.64], R64 ;  /* 0x000000400200a985 */ /* 0x0003e2000c101b0a */
[----:B------:R-:W-:Y:S02]  /*16360*/  @!P4 LEA.HI.X R9, R14, R4, R17, 0x2, P0 ;  /* 0x000000040e09c211 */ /* 0x000fe400000f1411 */
[----:B------:R-:W-:Y:S02]  /*16370*/  IADD3 R14, R247, 0xa0, RZ ;  /* 0x000000a0f70e7810 */ /* 0x000fe40007ffe0ff */
[-C--:B--2---:R-:W-:Y:S01]  /*16380*/  @!P6 LEA R6, P0, R11, R0.reuse, 0x2 ;  /* 0x000000000b06e211 */ /* 0x084fe200078010ff */
[----:B------:R-:W-:Y:S01]  /*16390*/  @!P4 ST.E.64 [R8.64], R112 ;  /* 0x000000700800c985 */ /* 0x000fe2000c101b0a */
[----:B------:R-:W-:Y:S02]  /*163a0*/  ISETP.GE.AND P4, PT, R14, c[0x0][0x3c8], PT ;  /* 0x0000f2000e007a0c */ /* 0x000fe40003f86270 */
[----:B------:R-:W-:Y:S02]  /*163b0*/  IADD3 R17, R247, 0xa8, RZ ;  /* 0x000000a8f7117810 */ /* 0x000fe40007ffe0ff */
[----:B-1----:R-:W-:-:S04]  /*163c0*/  @!P1 LEA R2, P2, R15, R0, 0x2 ;  /* 0x000000000f029211 */ /* 0x002fc800078410ff */
[-C--:B------:R-:W-:Y:S02]  /*163d0*/  @!P1 LEA.HI.X R3, R15, R4.reuse, R16, 0x2, P2 ;  /* 0x000000040f039211 */ /* 0x080fe400010f1410 */
[C---:B------:R-:W-:Y:S02]  /*163e0*/  IADD3 R16, R247.reuse, 0x90, RZ ;  /* 0x00000090f7107810 */ /* 0x040fe40007ffe0ff */
[----:B------:R-:W-:Y:S01]  /*163f0*/  IADD3 R15, R247, 0xb0, RZ ;  /* 0x000000b0f70f7810 */ /* 0x000fe20007ffe0ff */
[----:B------:R1:W-:Y:S01]  /*16400*/  @!P1 ST.E.64 [R2.64], R68 ;  /* 0x0000004402009985 */ /* 0x0003e2000c101b0a */
[----:B------:R-:W-:Y:S02]  /*16410*/  SHF.R.S32.HI R16, RZ, 0x1f, R16 ;  /* 0x0000001fff107819 */ /* 0x000fe40000011410 */
[----:B------:R-:W-:Y:S02]  /*16420*/  ISETP.GE.AND P2, PT, R17, c[0x0][0x3c8], PT ;  /* 0x0000f20011007a0c */ /* 0x000fe40003f46270 */
[----:B------:R-:W-:-:S02]  /*16430*/  @!P6 LEA.HI.X R7, R11, R4, R16, 0x2, P0 ;  /* 0x000000040b07e211 */ /* 0x000fc400000f1410 */
[----:B------:R-:W-:Y:S02]  /*16440*/  IADD3 R11, R247, 0x98, RZ ;  /* 0x00000098f70b7810 */ /* 0x000fe40007ffe0ff */
[----:B------:R-:W-:Y:S01]  /*16450*/  ISETP.GE.AND P1, PT, R15, c[0x0][0x3c8], PT ;  /* 0x0000f2000f007a0c */ /* 0x000fe20003f26270 */
[----:B------:R2:W-:Y:S01]  /*16460*/  @!P6 ST.E.64 [R6.64], R72 ;  /* 0x000000480600e985 */ /* 0x0005e2000c101b0a */
[----:B------:R-:W-:Y:S02]  /*16470*/  SHF.R.S32.HI R11, RZ, 0x1f, R11 ;  /* 0x0000001fff0b7819 */ /* 0x000fe4000001140b */
[----:B------:R-:W-:Y:S02]  /*16480*/  IADD3 R16, R247, 0xa0, RZ ;  /* 0x000000a0f7107810 */ /* 0x000fe40007ffe0ff */
[----:B------:R-:W-:Y:S02]  /*16490*/  ISETP.GE.AND P0, PT, R252, c[0x0][0x3c8], PT ;  /* 0x0000f200fc007a0c */ /* 0x000fe40003f06270 */
[----:B------:R-:W-:-:S02]  /*164a0*/  SHF.R.S32.HI R16, RZ, 0x1f, R16 ;  /* 0x0000001fff107819 */ /* 0x000fc40000011410 */
[----:B-1----:R-:W-:-:S04]  /*164b0*/  @!P5 LEA R2, P3, R10, R0, 0x2 ;  /* 0x000000000a02d211 */ /* 0x002fc800078610ff */
[----:B------:R-:W-:Y:S02]  /*164c0*/  @!P5 LEA.HI.X R3, R10, R4, R11, 0x2, P3 ;  /* 0x000000040a03d211 */ /* 0x000fe400018f140b */
[CC--:B------:R-:W-:Y:S02]  /*164d0*/  @!P4 LEA R10, P6, R14.reuse, R0.reuse, 0x2 ;  /* 0x000000000e0ac211 */ /* 0x0c0fe400078c10ff */
[----:B------:R-:W-:Y:S01]  /*164e0*/  @!P2 LEA R8, P3, R17, R0, 0x2 ;  /* 0x000000001108a211 */ /* 0x000fe200078610ff */
[----:B------:R1:W-:Y:S01]  /*164f0*/  @!P5 ST.E.64 [R2.64], R76 ;  /* 0x0000004c0200d985 */ /* 0x0003e2000c101b0a */
[----:B------:R-:W-:Y:S02]  /*16500*/  @!P4 LEA.HI.X R11, R14, R4, R16, 0x2, P6 ;  /* 0x000000040e0bc211 */ /* 0x000fe400030f1410 */
[----:B------:R-:W-:Y:S02]  /*16510*/  IADD3 R16, R247, 0xb0, RZ ;  /* 0x000000b0f7107810 */ /* 0x000fe40007ffe0ff */
[----:B--2---:R-:W-:Y:S01]  /*16520*/  @!P1 LEA R6, P5, R15, R0, 0x2 ;  /* 0x000000000f069211 */ /* 0x004fe200078a10ff */
[----:B------:R2:W-:Y:S01]  /*16530*/  @!P4 ST.E.64 [R10.64], R124 ;  /* 0x0000007c0a00c985 */ /* 0x0005e2000c101b0a */
[----:B------:R-:W-:-:S02]  /*16540*/  SHF.R.S32.HI R16, RZ, 0x1f, R16 ;  /* 0x0000001fff107819 */ /* 0x000fc40000011410 */
[-C--:B------:R-:W-:Y:S02]  /*16550*/  @!P2 LEA.HI.X R9, R17, R4.reuse, R18, 0x2, P3 ;  /* 0x000000041109a211 */ /* 0x080fe400018f1412 */
[----:B------:R-:W-:Y:S02]  /*16560*/  SHF.R.S32.HI R14, RZ, 0x1f, R252 ;  /* 0x0000001fff0e7819 */ /* 0x000fe400000114fc */
[----:B------:R-:W-:Y:S01]  /*16570*/  @!P1 LEA.HI.X R7, R15, R4, R16, 0x2, P5 ;  /* 0x000000040f079211 */ /* 0x000fe200028f1410 */
[----:B------:R2:W-:Y:S04]  /*16580*/  @!P2 ST.E.64 [R8.64], R116 ;  /* 0x000000740800a985 */ /* 0x0005e8000c101b0a */
[----:B------:R2:W-:Y:S01]  /*16590*/  @!P1 ST.E.64 [R6.64], R80 ;  /* 0x0000005006009985 */ /* 0x0005e2000c101b0a */
[----:B-1----:R-:W-:-:S04]  /*165a0*/  @!P0 LEA R2, P3, R252, R0, 0x2 ;  /* 0x00000000fc028211 */ /* 0x002fc800078610ff */
[----:B------:R-:W-:-:S05]  /*165b0*/  @!P0 LEA.HI.X R3, R252, R4, R14, 0x2, P3 ;  /* 0x00000004fc038211 */ /* 0x000fca00018f140e */
[----:B------:R2:W-:Y:S04]  /*165c0*/  @!P0 ST.E.64 [R2.64], R20 ;  /* 0x0000001402008985 */ /* 0x0005e8000c101b0a */
.L_x_300:
[----:B------:R-:W-:Y:S05]  /*165d0*/  BSYNC B0 ;  /* 0x0000000000007941 */ /* 0x000fea0003800000 */
.L_x_299:
[----:B------:R-:W-:Y:S05]  /*165e0*/  BRA.DIV ~URZ, `(.L_x_301) ;  /* 0x000036427f007947 */ /* 0x000fea000b800000 */
[----:B---3--:R3:W2:Y:S04]  /*165f0*/  SHFL.IDX PT, R4, R5, 0x1, 0x1c1f ;  /* 0x003c1f0005047f89 */ /* 0x0086a800000e0000 */
[----:B-1----:R3:W1:Y:S02]  /*16600*/  SHFL.IDX PT, R0, R12, 0x1, 0x1c1f ;  /* 0x003c1f000c007f89 */ /* 0x00266400000e0000 */
.L_x_363:
[----:B------:R-:W-:-:S13]  /*16610*/  ISETP.NE.AND P0, PT, R13, RZ, PT ;  /* 0x000000ff0d00720c */ /* 0x000fda0003f05270 */
[----:B------:R-:W-:Y:S05]  /*16620*/  @P0 BRA `(.L_x_296) ;  /* 0x0000170000000947 */ /* 0x000fea0003800000 */
[C---:B------:R-:W-:Y:S02]  /*16630*/  ISETP.GE.AND P4, PT, R247.reuse, c[0x0][0x3c8], PT ;  /* 0x0000f200f7007a0c */ /* 0x040fe40003f86270 */
[C---:B--2---:R-:W-:Y:S02]  /*16640*/  IADD3 R15, R247.reuse, 0x18, RZ ;  /* 0x00000018f70f7810 */ /* 0x044fe40007ffe0ff */
[----:B------:R-:W-:Y:S02]  /*16650*/  IADD3 R8, R247, 0x8, RZ ;  /* 0x00000008f7087810 */ /* 0x000fe40007ffe0ff */
[----:B------:R-:W-:Y:S02]  /*16660*/  ISETP.GE.AND P1, PT, R15, c[0x0][0x3c8], PT ;  /* 0x0000f2000f007a0c */ /* 0x000fe40003f26270 */
[----:B------:R-:W-:Y:S02]  /*16670*/  ISETP.GE.AND P3, PT, R8, c[0x0][0x3c8], PT ;  /* 0x0000f20008007a0c */ /* 0x000fe40003f66270 */
[----:B---3--:R-:W-:-:S02]  /*16680*/  IADD3 R5, R247, 0x10, RZ ;  /* 0x00000010f7057810 */ /* 0x008fc40007ffe0ff */
[----:B------:R-:W-:Y:S01]  /*16690*/  IADD3 R9, R247, 0x8, RZ ;  /* 0x00000008f7097810 */ /* 0x000fe20007ffe0ff */
[----:B-1----:R-:W-:Y:S01]  /*166a0*/  @!P4 IMAD.MOV.U32 R6, RZ, RZ, R0 ;  /* 0x000000ffff06c224 */ /* 0x002fe200078e0000 */
[----:B------:R-:W-:Y:S01]  /*166b0*/  ISETP.GE.AND P2, PT, R5, c[0x0][0x3c8], PT ;  /* 0x0000f20005007a0c */ /* 0x000fe20003f46270 */
[----:B------:R-:W-:Y:S01]  /*166c0*/  @!P4 IMAD.MOV.U32 R7, RZ, RZ, R4 ;  /* 0x000000ffff07c224 */ /* 0x000fe200078e0004 */
[----:B------:R-:W-:Y:S02]  /*166d0*/  SHF.R.S32.HI R9, RZ, 0x1f, R9 ;  /* 0x0000001fff097819 */ /* 0x000fe40000011409 */
[C---:B------:R-:W-:Y:S01]  /*166e0*/  IADD3 R10, R247.reuse, 0x20, RZ ;  /* 0x00000020f70a7810 */ /* 0x040fe20007ffe0ff */
[C---:B------:R-:W-:Y:S01]  /*166f0*/  @!P4 IMAD.WIDE R6, R247.reuse, 0x4, R6 ;  /* 0x00000004f706c825 */ /* 0x040fe200078e0206 */
[----:B----4-:R-:W-:Y:S02]  /*16700*/  IADD3 R12, R247, 0x10, RZ ;  /* 0x00000010f70c7810 */ /* 0x010fe40007ffe0ff */
[----:B------:R-:W-:-:S02]  /*16710*/  @!P3 LEA R2, P5, R8, R0, 0x2 ;  /* 0x000000000802b211 */ /* 0x000fc400078a10ff */
[----:B------:R1:W-:Y:S01]  /*16720*/  @!P4 ST.E.64 [R6.64], R92 ;  /* 0x0000005c0600c985 */ /* 0x0003e2000c101b0a */
[----:B------:R-:W-:Y:S02]  /*16730*/  ISETP.GE.AND P0, PT, R10, c[0x0][0x3c8], PT ;  /* 0x0000f2000a007a0c */ /* 0x000fe40003f06270 */
[----:B------:R-:W-:Y:S02]  /*16740*/  @!P3 LEA.HI.X R3, R8, R4, R9, 0x2, P5 ;  /* 0x000000040803b211 */ /* 0x000fe400028f1409 */
[----:B------:R-:W-:Y:S02]  /*16750*/  SHF.R.S32.HI R12, RZ, 0x1f, R12 ;  /* 0x0000001fff0c7819 */ /* 0x000fe4000001140c */
[----:B------:R-:W-:Y:S01]  /*16760*/  IADD3 R16, R247, 0x18, RZ ;  /* 0x00000018f7107810 */ /* 0x000fe20007ffe0ff */
[----:B------:R2:W-:Y:S01]  /*16770*/  @!P3 ST.E.64 [R2.64], R84 ;  /* 0x000000540200b985 */ /* 0x0005e2000c101b0a */
[----:B------:R-:W-:Y:S02]  /*16780*/  @!P2 LEA R8, P3, R5, R0, 0x2 ;  /* 0x000000000508a211 */ /* 0x000fe400078610ff */
[----:B------:R-:W-:-:S02]  /*16790*/  SHF.R.S32.HI R16, RZ, 0x1f, R16 ;  /* 0x0000001fff107819 */ /* 0x000fc40000011410 */
[----:B------:R-:W-:Y:S02]  /*167a0*/  @!P2 LEA.HI.X R9, R5, R4, R12, 0x2, P3 ;  /* 0x000000040509a211 */ /* 0x000fe400018f140c */
[C---:B------:R-:W-:Y:S02]  /*167b0*/  IADD3 R5, R247.reuse, 0x38, RZ ;  /* 0x00000038f7057810 */ /* 0x040fe40007ffe0ff */
[C---:B------:R-:W-:Y:S01]  /*167c0*/  IADD3 R12, R247.reuse, 0x20, RZ ;  /* 0x00000020f70c7810 */ /* 0x040fe20007ffe0ff */
[----:B------:R3:W-:Y:S01]  /*167d0*/  @!P2 ST.E.64 [R8.64], R130 ;  /* 0x000000820800a985 */ /* 0x0007e2000c101b0a */
[C---:B------:R-:W-:Y:S02]  /*167e0*/  IADD3 R11, R247.reuse, 0x28, RZ ;  /* 0x00000028f70b7810 */ /* 0x040fe40007ffe0ff */
[----:B------:R-:W-:Y:S02]  /*167f0*/  SHF.R.S32.HI R12, RZ, 0x1f, R12 ;  /* 0x0000001fff0c7819 */ /* 0x000fe4000001140c */
[----:B------:R-:W-:-:S02]  /*16800*/  IADD3 R14, R247, 0x30, RZ ;  /* 0x00000030f70e7810 */ /* 0x000fc40007ffe0ff */
[----:B------:R-:W-:Y:S02]  /*16810*/  ISETP.GE.AND P5, PT, R11, c[0x0][0x3c8], PT ;  /* 0x0000f2000b007a0c */ /* 0x000fe40003fa6270 */
[----:B------:R-:W-:Y:S02]  /*16820*/  ISETP.GE.AND P4, PT, R14, c[0x0][0x3c8], PT ;  /* 0x0000f2000e007a0c */ /* 0x000fe40003f86270 */
[----:B-1----:R-:W-:Y:S02]  /*16830*/  @!P1 LEA R6, P6, R15, R0, 0x2 ;  /* 0x000000000f069211 */ /* 0x002fe400078c10ff */
[----:B------:R-:W-:-:S04]  /*16840*/  IADD3 R13, R247, 0x30, RZ ;  /* 0x00000030f70d7810 */ /* 0x000fc80007ffe0ff */
[----:B------:R-:W-:-:S07]  /*16850*/  SHF.R.S32.HI R13, RZ, 0x1f, R13 ;  /* 0x0000001fff0d7819 */ /* 0x000fce000001140d */
[----:B--2---:R-:W-:-:S04]  /*16860*/  P2R R2, PR, RZ, 0x40 ;  /* 0x00000040ff027803 */ /* 0x004fc80000000000 */
[----:B------:R-:W-:Y:S02]  /*16870*/  ISETP.NE.AND P3, PT, R2, RZ, PT ;  /* 0x000000ff0200720c */ /* 0x000fe40003f65270 */
[C---:B------:R-:W-:Y:S02]  /*16880*/  @!P0 LEA R2, P6, R10.reuse, R0, 0x2 ;  /* 0x000000000a028211 */ /* 0x040fe400078c10ff */
[-C--:B------:R-:W-:Y:S02]  /*16890*/  @!P1 LEA.HI.X R7, R15, R4.reuse, R16, 0x2, P3 ;  /* 0x000000040f079211 */ /* 0x080fe400018f1410 */
[----:B------:R-:W-:Y:S02]  /*168a0*/  ISETP.GE.AND P3, PT, R5, c[0x0][0x3c8], PT ;  /* 0x0000f20005007a0c */ /* 0x000fe40003f66270 */
[----:B------:R-:W-:Y:S01]  /*168b0*/  @!P0 LEA.HI.X R3, R10, R4, R12, 0x2, P6 ;  /* 0x000000040a038211 */ /* 0x000fe200030f140c */
[----:B------:R1:W-:Y:S01]  /*168c0*/  @!P1 ST.E.64 [R6.64], R120 ;  /* 0x0000007806009985 */ /* 0x0003e2000c101b0a */
[----:B------:R-:W-:-:S02]  /*168d0*/  IADD3 R12, R247, 0x28, RZ ;  /* 0x00000028f70c7810 */ /* 0x000fc40007ffe0ff */
[----:B------:R-:W-:Y:S01]  /*168e0*/  IADD3 R15, R247, 0x48, RZ ;  /* 0x00000048f70f7810 */ /* 0x000fe20007ffe0ff */
[----:B------:R2:W-:Y:S01]  /*168f0*/  @!P0 ST.E.64 [R2.64], R88 ;  /* 0x0000005802008985 */ /* 0x0005e2000c101b0a */
[----:B---3--:R-:W-:Y:S02]  /*16900*/  @!P5 LEA R8, P0, R11, R0, 0x2 ;  /* 0x000000000b08d211 */ /* 0x008fe400078010ff */
[----:B------:R-:W-:Y:S02]  /*16910*/  SHF.R.S32.HI R12, RZ, 0x1f, R12 ;  /* 0x0000001fff0c7819 */ /* 0x000fe4000001140c */
[----:B------:R-:W-:Y:S02]  /*16920*/  IADD3 R10, R247, 0x40, RZ ;  /* 0x00000040f70a7810 */ /* 0x000fe40007ffe0ff */
[----:B------:R-:W-:Y:S02]  /*16930*/  @!P5 LEA.HI.X R9, R11, R4, R12, 0x2, P0 ;  /* 0x000000040b09d211 */ /* 0x000fe400000f140c */
[----:B------:R-:W-:-:S02]  /*16940*/  IADD3 R12, R247, 0x38, RZ ;  /* 0x00000038f70c7810 */ /* 0x000fc40007ffe0ff */
[----:B------:R-:W-:Y:S01]  /*16950*/  ISETP.GE.AND P2, PT, R10, c[0x0][0x3c8], PT ;  /* 0x0000f2000a007a0c */ /* 0x000fe20003f46270 */
[----:B------:R3:W-:Y:S01]  /*16960*/  @!P5 ST.E.64 [R8.64], R118 ;  /* 0x000000760800d985 */ /* 0x0007e2000c101b0a */
[----:B------:R-:W-:Y:S02]  /*16970*/  SHF.R.S32.HI R12, RZ, 0x1f, R12 ;  /* 0x0000001fff0c7819 */ /* 0x000fe4000001140c */
[C---:B------:R-:W-:Y:S02]  /*16980*/  IADD3 R11, R247.reuse, 0x50, RZ ;  /* 0x00000050f70b7810 */ /* 0x040fe40007ffe0ff */
[----:B------:R-:W-:Y:S02]  /*16990*/  IADD3 R16, R247, 0x88, RZ ;  /* 0x00000088f7107810 */ /* 0x000fe40007ffe0ff */
[----:B------:R-:W-:Y:S02]  /*169a0*/  ISETP.GE.AND P0, PT, R11, c[0x0][0x3c8], PT ;  /* 0x0000f2000b007a0c */ /* 0x000fe40003f06270 */
[----:B------:R-:W-:-:S02]  /*169b0*/  SHF.R.S32.HI R16, RZ, 0x1f, R16 ;  /* 0x0000001fff107819 */ /* 0x000fc40000011410 */
[CC--:B-1----:R-:W-:Y:S02]  /*169c0*/  @!P4 LEA R6, P6, R14.reuse, R0.reuse, 0x2 ;  /* 0x000000000e06c211 */ /* 0x0c2fe400078c10ff */
[----:B--2---:R-:W-:Y:S02]  /*169d0*/  @!P3 LEA R2, P1, R5, R0, 0x2 ;  /* 0x000000000502b211 */ /* 0x004fe400078210ff */
[----:B------:R-:W-:Y:S02]  /*169e0*/  @!P4 LEA.HI.X R7, R14, R4, R13, 0x2, P6 ;  /* 0x000000040e07c211 */ /* 0x000fe400030f140d */
[C---:B------:R-:W-:Y:S02]  /*169f0*/  IADD3 R14, R247.reuse, 0x60, RZ ;  /* 0x00000060f70e7810 */ /* 0x040fe40007ffe0ff */
[----:B------:R-:W-:Y:S01]  /*16a00*/  IADD3 R13, R247, 0x48, RZ ;  /* 0x00000048f70d7810 */ /* 0x000fe20007ffe0ff */
[----:B------:R1:W-:Y:S01]  /*16a10*/  @!P4 ST.E.64 [R6.64], R114 ;  /* 0x000000720600c985 */ /* 0x0003e2000c101b0a */
[----:B------:R-:W-:-:S02]  /*16a20*/  ISETP.GE.AND P4, PT, R14, c[0x0][0x3c8], PT ;  /* 0x0000f2000e007a0c */ /* 0x000fc40003f86270 */
[----:B------:R-:W-:-:S03]  /*16a30*/  SHF.R.S32.HI R13, RZ, 0x1f, R13 ;  /* 0x0000001fff0d7819 */ /* 0x000fc6000001140d */
[----:B------:R-:W-:Y:S02]  /*16a40*/  P2R R3, PR, RZ, 0x2 ;  /* 0x00000002ff037803 */ /* 0x000fe40000000000 */
[----:B------:R-:W-:Y:S02]  /*16a50*/  ISETP.GE.AND P1, PT, R15, c[0x0][0x3c8], PT ;  /* 0x0000f2000f007a0c */ /* 0x000fe40003f26270 */
[----:B------:R-:W-:-:S04]  /*16a60*/  ISETP.NE.AND P6, PT, R3, RZ, PT ;  /* 0x000000ff0300720c */ /* 0x000fc80003fc5270 */
[----:B------:R-:W-:Y:S02]  /*16a70*/  @!P3 LEA.HI.X R3, R5, R4, R12, 0x2, P6 ;  /* 0x000000040503b211 */ /* 0x000fe400030f140c */
[C---:B------:R-:W-:Y:S02]  /*16a80*/  IADD3 R12, R247.reuse, 0x40, RZ ;  /* 0x00000040f70c7810 */ /* 0x040fe40007ffe0ff */
[----:B------:R-:W-:Y:S01]  /*16a90*/  IADD3 R5, R247, 0x58, RZ ;  /* 0x00000058f7057810 */ /* 0x000fe20007ffe0ff */
[----:B------:R2:W-:Y:S01]  /*16aa0*/  @!P3 ST.E.64 [R2.64], R96 ;  /* 0x000000600200b985 */ /* 0x0005e2000c101b0a */
[----:B---3--:R-:W-:Y:S02]  /*16ab0*/  @!P2 LEA R8, P3, R10, R0, 0x2 ;  /* 0x000000000a08a211 */ /* 0x008fe400078610ff */
[----:B------:R-:W-:Y:S02]  /*16ac0*/  SHF.R.S32.HI R12, RZ, 0x1f, R12 ;  /* 0x0000001fff0c7819 */ /* 0x000fe4000001140c */
[----:B------:R-:W-:-:S02]  /*16ad0*/  ISETP.GE.AND P5, PT, R5, c[0x0][0x3c8], PT ;  /* 0x0000f20005007a0c */ /* 0x000fc40003fa6270 */
[----:B------:R-:W-:Y:S02]  /*16ae0*/  @!P2 LEA.HI.X R9, R10, R4, R12, 0x2, P3 ;  /* 0x000000040a09a211 */ /* 0x000fe400018f140c */
[----:B------:R-:W-:Y:S02]  /*16af0*/  IADD3 R12, R247, 0x50, RZ ;  /* 0x00000050f70c7810 */ /* 0x000fe40007ffe0ff */
[----:B-1----:R-:W-:Y:S01]  /*16b00*/  @!P1 LEA R6, P6, R15, R0, 0x2 ;  /* 0x000000000f069211 */ /* 0x002fe200078c10ff */
[----:B------:R1:W-:Y:S01]  /*16b10*/  @!P2 ST.E.64 [R8.64], R122 ;  /* 0x0000007a0800a985 */ /* 0x0003e2000c101b0a */
[----:B------:R-:W-:Y:S02]  /*16b20*/  SHF.R.S32.HI R12, RZ, 0x1f, R12 ;  /* 0x0000001fff0c7819 */ /* 0x000fe4000001140c */
[----:B------:R-:W-:-:S09]  /*16b30*/  IADD3 R10, R247, 0x68, RZ ;  /* 0x00000068f70a7810 */ /* 0x000fd20007ffe0ff */
[----:B--2---:R-:W-:-:S04]  /*16b40*/  P2R R2, PR, RZ, 0x40 ;  /* 0x00000040ff027803 */ /* 0x004fc80000000000 */
[----:B------:R-:W-:Y:S02]  /*16b50*/  ISETP.NE.AND P3, PT, R2, RZ, PT ;  /* 0x000000ff0200720c */ /* 0x000fe40003f65270 */
[----:B------:R-:W-:Y:S02]  /*16b60*/  @!P0 LEA R2, P6, R11, R0, 0x2 ;  /* 0x000000000b028211 */ /* 0x000fe400078c10ff */
[-C--:B------:R-:W-:Y:S02]  /*16b70*/  @!P1 LEA.HI.X R7, R15, R4.reuse, R13, 0x2, P3 ;  /* 0x000000040f079211 */ /* 0x080fe400018f140d */
[----:B------:R-:W-:Y:S02]  /*16b80*/  @!P0 LEA.HI.X R3, R11, R4, R12, 0x2, P6 ;  /* 0x000000040b038211 */ /* 0x000fe400030f140c */
[C---:B------:R-:W-:Y:S01]  /*16b90*/  IADD3 R13, R247.reuse, 0x58, RZ ;  /* 0x00000058f70d7810 */ /* 0x040fe20007ffe0ff */
[----:B------:R2:W-:Y:S01]  /*16ba0*/  @!P1 ST.E.64 [R6.64], R110 ;  /* 0x0000006e06009985 */ /* 0x0005e2000c101b0a */
[----:B------:R-:W-:-:S02]  /*16bb0*/  IADD3 R12, R247, 0x78, RZ ;  /* 0x00000078f70c7810 */ /* 0x000fc40007ffe0ff */
[----:B------:R-:W-:Y:S01]  /*16bc0*/  ISETP.GE.AND P3, PT, R10, c[0x0][0x3c8], PT ;  /* 0x0000f2000a007a0c */ /* 0x000fe20003f66270 */
[----:B------:R3:W-:Y:S01]  /*16bd0*/  @!P0 ST.E.64 [R2.64], R38 ;  /* 0x0000002602008985 */ /* 0x0007e2000c101b0a */
[----:B-1----:R-:W-:Y:S02]  /*16be0*/  @!P5 LEA R8, P0, R5, R0, 0x2 ;  /* 0x000000000508d211 */ /* 0x002fe400078010ff */
[----:B------:R-:W-:Y:S02]  /*16bf0*/  SHF.R.S32.HI R13, RZ, 0x1f, R13 ;  /* 0x0000001fff0d7819 */ /* 0x000fe4000001140d */
[----:B------:R-:W-:Y:S02]  /*16c00*/  IADD3 R15, R247, 0x60, RZ ;  /* 0x00000060f70f7810 */ /* 0x000fe40007ffe0ff */
[----:B------:R-:W-:Y:S02]  /*16c10*/  ISETP.GE.AND P1, PT, R12, c[0x0][0x3c8], PT ;  /* 0x0000f2000c007a0c */ /* 0x000fe40003f26270 */
[----:B------:R-:W-:-:S02]  /*16c20*/  @!P5 LEA.HI.X R9, R5, R4, R13, 0x2, P0 ;  /* 0x000000040509d211 */ /* 0x000fc400000f140d */
[----:B------:R-:W-:Y:S02]  /*16c30*/  SHF.R.S32.HI R15, RZ, 0x1f, R15 ;  /* 0x0000001fff0f7819 */ /* 0x000fe4000001140f */
[C---:B------:R-:W-:Y:S01]  /*16c40*/  IADD3 R11, R247.reuse, 0x70, RZ ;  /* 0x00000070f70b7810 */ /* 0x040fe20007ffe0ff */
[----:B------:R1:W-:Y:S01]  /*16c50*/  @!P5 ST.E.64 [R8.64], R128 ;  /* 0x000000800800d985 */ /* 0x0003e2000c101b0a */
[----:B------:R-:W-:Y:S02]  /*16c60*/  IADD3 R13, R247, 0x68, RZ ;  /* 0x00000068f70d7810 */ /* 0x000fe40007ffe0ff */
[----:B------:R-:W-:Y:S02]  /*16c70*/  ISETP.GE.AND P2, PT, R11, c[0x0][0x3c8], PT ;  /* 0x0000f2000b007a0c */ /* 0x000fe40003f46270 */
[----:B------:R-:W-:Y:S02]  /*16c80*/  SHF.R.S32.HI R13, RZ, 0x1f, R13 ;  /* 0x0000001fff0d7819 */ /* 0x000fe4000001140d */
[----:B------:R-:W-:-:S02]  /*16c90*/  IADD3 R5, R247, 0x80, RZ ;  /* 0x00000080f7057810 */ /* 0x000fc40007ffe0ff */
[----:B--2---:R-:W-:-:S13]  /*16ca0*/  @!P4 LEA R6, P6, R14, R0, 0x2 ;  /* 0x000000000e06c211 */ /* 0x004fda00078c10ff */
[----:B---3--:R-:W-:-:S04]  /*16cb0*/  P2R R2, PR, RZ, 0x40 ;  /* 0x00000040ff027803 */ /* 0x008fc80000000000 */
[----:B------:R-:W-:Y:S02]  /*16cc0*/  ISETP.NE.AND P0, PT, R2, RZ, PT ;  /* 0x000000ff0200720c */ /* 0x000fe40003f05270 */
[----:B------:R-:W-:Y:S02]  /*16cd0*/  @!P3 LEA R2, P6, R10, R0, 0x2 ;  /* 0x000000000a02b211 */ /* 0x000fe400078c10ff */
[-C--:B------:R-:W-:Y:S02]  /*16ce0*/  @!P4 LEA.HI.X R7, R14, R4.reuse, R15, 0x2, P0 ;  /* 0x000000040e07c211 */ /* 0x080fe400000f140f */
[----:B------:R-:W-:Y:S02]  /*16cf0*/  @!P3 LEA.HI.X R3, R10, R4, R13, 0x2, P6 ;  /* 0x000000040a03b211 */ /* 0x000fe400030f140d */
[----:B------:R-:W-:Y:S01]  /*16d00*/  IADD3 R13, R247, 0x70, RZ ;  /* 0x00000070f70d7810 */ /* 0x000fe20007ffe0ff */
[----:B------:R2:W-:Y:S01]  /*16d10*/  @!P4 ST.E.64 [R6.64], R54 ;  /* 0x000000360600c985 */ /* 0x0005e2000c101b0a */
[----:B------:R-:W-:-:S02]  /*16d20*/  ISETP.GE.AND P0, PT, R5, c[0x0][0x3c8], PT ;  /* 0x0000f20005007a0c */ /* 0x000fc40003f06270 */
[----:B------:R-:W-:Y:S01]  /*16d30*/  SHF.R.S32.HI R13, RZ, 0x1f, R13 ;  /* 0x0000001fff0d7819 */ /* 0x000fe2000001140d */
[----:B------:R3:W-:Y:S01]  /*16d40*/  @!P3 ST.E.64 [R2.64], R42 ;  /* 0x0000002a0200b985 */ /* 0x0007e2000c101b0a */
[----:B-1----:R-:W-:Y:S02]  /*16d50*/  @!P2 LEA R8, P3, R11, R0, 0x2 ;  /* 0x000000000b08a211 */ /* 0x002fe400078610ff */
[----:B------:R-:W-:Y:S02]  /*16d60*/  IADD3 R14, R247, 0x88, RZ ;  /* 0x00000088f70e7810 */ /* 0x000fe40007ffe0ff */
[----:B------:R-:W-:Y:S02]  /*16d70*/  @!P2 LEA.HI.X R9, R11, R4, R13, 0x2, P3 ;  /* 0x000000040b09a211 */ /* 0x000fe400018f140d */
[C---:B------:R-:W-:Y:S02]  /*16d80*/  IADD3 R13, R247.reuse, 0x78, RZ ;  /* 0x00000078f70d7810 */ /* 0x040fe40007ffe0ff */
[----:B------:R-:W-:Y:S01]  /*16d90*/  IADD3 R11, R247, 0x80, RZ ;  /* 0x00000080f70b7810 */ /* 0x000fe20007ffe0ff */
[----:B------:R-:W-:Y:S01]  /*16da0*/  @!P2 ST.E.64 [R8.64], R132 ;  /* 0x000000840800a985 */ /* 0x000fe2000c101b0a */
[----:B------:R-:W-:-:S02]  /*16db0*/  ISETP.GE.AND P5, PT, R14, c[0x0][0x3c8], PT ;  /* 0x0000f2000e007a0c */ /* 0x000fc40003fa6270 */
[C---:B------:R-:W-:Y:S02]  /*16dc0*/  IADD3 R10, R247.reuse, 0x90, RZ ;  /* 0x00000090f70a7810 */ /* 0x040fe40007ffe0ff */
[----:B------:R-:W-:Y:S02]  /*16dd0*/  SHF.R.S32.HI R13, RZ, 0x1f, R13 ;  /* 0x0000001fff0d7819 */ /* 0x000fe4000001140d */
[----:B------:R-:W-:Y:S02]  /*16de0*/  SHF.R.S32.HI R11, RZ, 0x1f, R11 ;  /* 0x0000001fff0b7819 */ /* 0x000fe4000001140b */
[----:B------:R-:W-:-:S04]  /*16df0*/  IADD3 R15, R247, 0xa0, RZ ;  /* 0x000000a0f70f7810 */ /* 0x000fc80007ffe0ff */
[----:B------:R-:W-:Y:S02]  /*16e00*/  ISETP.GE.AND P2, PT, R15, c[0x0][0x3c8], PT ;  /* 0x0000f2000f007a0c */ /* 0x000fe40003f46270 */
[-C--:B--2---:R-:W-:Y:S02]  /*16e10*/  @!P1 LEA R6, P4, R12, R0.reuse, 0x2 ;  /* 0x000000000c069211 */ /* 0x084fe400078810ff */
[----:B---3--:R-:W-:-:S11]  /*16e20*/  @!P0 LEA R2, P6, R5, R0, 0x2 ;  /* 0x0000000005028211 */ /* 0x008fd600078c10ff */
[----:B------:R-:W-:Y:S02]  /*16e30*/  P2R R3, PR, RZ, 0x10 ;  /* 0x00000010ff037803 */ /* 0x000fe40000000000 */
[----:B------:R-:W-:Y:S02]  /*16e40*/  ISETP.GE.AND P4, PT, R10, c[0x0][0x3c8], PT ;  /* 0x0000f2000a007a0c */ /* 0x000fe40003f86270 */
[----:B------:R-:W-:Y:S02]  /*16e50*/  ISETP.NE.AND P3, PT, R3, RZ, PT ;  /* 0x000000ff0300720c */ /* 0x000fe40003f65270 */
[-C--:B------:R-:W-:Y:S02]  /*16e60*/  @!P0 LEA.HI.X R3, R5, R4.reuse, R11, 0x2, P6 ;  /* 0x0000000405038211 */ /* 0x080fe400030f140b */
[----:B------:R-:W-:Y:S02]  /*16e70*/  @!P1 LEA.HI.X R7, R12, R4, R13, 0x2, P3 ;  /* 0x000000040c079211 */ /* 0x000fe400018f140d */
[----:B------:R-:W-:-:S02]  /*16e80*/  IADD3 R12, R247, 0x98, RZ ;  /* 0x00000098f70c7810 */ /* 0x000fc40007ffe0ff */
[C---:B------:R-:W-:Y:S01]  /*16e90*/  IADD3 R11, R247.reuse, 0x90, RZ ;  /* 0x00000090f70b7810 */ /* 0x040fe20007ffe0ff */
[----:B------:R1:W-:Y:S01]  /*16ea0*/  @!P1 ST.E.64 [R6.64], R62 ;  /* 0x0000003e06009985 */ /* 0x0003e2000c101b0a */
[----:B------:R-:W-:Y:S02]  /*16eb0*/  ISETP.GE.AND P3, PT, R12, c[0x0][0x3c8], PT ;  /* 0x0000f2000c007a0c */ /* 0x000fe40003f66270 */
[----:B------:R-:W-:Y:S01]  /*16ec0*/  SHF.R.S32.HI R11, RZ, 0x1f, R11 ;  /* 0x0000001fff0b7819 */ /* 0x000fe2000001140b */
[----:B------:R2:W-:Y:S01]  /*16ed0*/  @!P0 ST.E.64 [R2.64], R46 ;  /* 0x0000002e02008985 */ /* 0x0005e2000c101b0a */
[C---:B------:R-:W-:Y:S02]  /*16ee0*/  IADD3 R13, R247.reuse, 0xa8, RZ ;  /* 0x000000a8f70d7810 */ /* 0x040fe40007ffe0ff */
[----:B------:R-:W-:Y:S02]  /*16ef0*/  IADD3 R5, R247, 0xb0, RZ ;  /* 0x000000b0f7057810 */ /* 0x000fe40007ffe0ff */
[----:B------:R-:W-:-:S02]  /*16f00*/  ISETP.GE.AND P1, PT, R13, c[0x0][0x3c8], PT ;  /* 0x0000f2000d007a0c */ /* 0x000fc40003f26270 */
[----:B-1----:R-:W-:-:S04]  /*16f10*/  @!P5 LEA R6, P0, R14, R0, 0x2 ;  /* 0x000000000e06d211 */ /* 0x002fc800078010ff */
[----:B------:R-:W-:Y:S02]  /*16f20*/  @!P5 LEA.HI.X R7, R14, R4, R16, 0x2, P0 ;  /* 0x000000040e07d211 */ /* 0x000fe400000f1410 */
[C---:B--2---:R-:W-:Y:S02]  /*16f30*/  @!P4 LEA R2, P6, R10.reuse, R0, 0x2 ;  /* 0x000000000a02c211 */ /* 0x044fe400078c10ff */
[----:B------:R-:W-:Y:S01]  /*16f40*/  IADD3 R14, R247, 0x98, RZ ;  /* 0x00000098f70e7810 */ /* 0x000fe20007ffe0ff */
[----:B------:R-:W-:Y:S01]  /*16f50*/  @!P5 ST.E.64 [R6.64], R66 ;  /* 0x000000420600d985 */ /* 0x000fe2000c101b0a */
[----:B------:R-:W-:Y:S02]  /*16f60*/  @!P4 LEA.HI.X R3, R10, R4, R11, 0x2, P6 ;  /* 0x000000040a03c211 */ /* 0x000fe400030f140b */
[----:B------:R-:W-:Y:S02]  /*16f70*/  @!P3 LEA R10, P5, R12, R0, 0x2 ;  /* 0x000000000c0ab211 */ /* 0x000fe400078a10ff */
[----:B------:R-:W-:Y:S01]  /*16f80*/  ISETP.GE.AND P0, PT, R5, c[0x0][0x3c8], PT ;  /* 0x0000f20005007a0c */ /* 0x000fe20003f06270 */
[----:B------:R1:W-:Y:S01]  /*16f90*/  @!P4 ST.E.64 [R2.64], R70 ;  /* 0x000000460200c985 */ /* 0x0003e2000c101b0a */
[----:B------:R-:W-:-:S02]  /*16fa0*/  SHF.R.S32.HI R14, RZ, 0x1f, R14 ;  /* 0x0000001fff0e7819 */ /* 0x000fc4000001140e */
[----:B------:R-:W-:Y:S02]  /*16fb0*/  IADD3 R16, R247, 0xa0, RZ ;  /* 0x000000a0f7107810 */ /* 0x000fe40007ffe0ff */
[----:B------:R-:W-:Y:S02]  /*16fc0*/  @!P2 LEA R8, P6, R15, R0, 0x2 ;  /* 0x000000000f08a211 */ /* 0x000fe400078c10ff */
[----:B------:R-:W-:-:S04]  /*16fd0*/  SHF.R.S32.HI R16, RZ, 0x1f, R16 ;  /* 0x0000001fff107819 */ /* 0x000fc80000011410 */
[----:B------:R-:W-:Y:S02]  /*16fe0*/  @!P2 LEA.HI.X R9, R15, R4, R16, 0x2, P6 ;  /* 0x000000040f09a211 */ /* 0x000fe400030f1410 */
[----:B-1----:R-:W-:Y:S02]  /*16ff0*/  P2R R2, PR, RZ, 0x20 ;  /* 0x00000020ff027803 */ /* 0x002fe40000000000 */
[----:B------:R-:W-:Y:S02]  /*17000*/  @!P1 LEA R6, P5, R13, R0, 0x2 ;  /* 0x000000000d069211 */ /* 0x000fe400078a10ff */
[----:B------:R-:W-:-:S04]  /*17010*/  ISETP.NE.AND P4, PT, R2, RZ, PT ;  /* 0x000000ff0200720c */ /* 0x000fc80003f85270 */
[----:B------:R-:W-:Y:S02]  /*17020*/  @!P3 LEA.HI.X R11, R12, R4, R14, 0x2, P4 ;  /* 0x000000040c0bb211 */ /* 0x000fe400020f140e */
[C---:B------:R-:W-:Y:S02]  /*17030*/  IADD3 R14, R247.reuse, 0xa8, RZ ;  /* 0x000000a8f70e7810 */ /* 0x040fe40007ffe0ff */
[----:B------:R-:W-:Y:S01]  /*17040*/  IADD3 R12, R247, 0xb0, RZ ;  /* 0x000000b0f70c7810 */ /* 0x000fe20007ffe0ff */
[----:B------:R1:W-:Y:S01]  /*17050*/  @!P3 ST.E.64 [R10.64], R82 ;  /* 0x000000520a00b985 */ /* 0x0003e2000c101b0a */
[----:B------:R-:W-:Y:S02]  /*17060*/  SHF.R.S32.HI R14, RZ, 0x1f, R14 ;  /* 0x0000001fff0e7819 */ /* 0x000fe4000001140e */
[----:B------:R-:W-:Y:S01]  /*17070*/  SHF.R.S32.HI R12, RZ, 0x1f, R12 ;  /* 0x0000001fff0c7819 */ /* 0x000fe2000001140c */
[----:B------:R1:W-:Y:S01]  /*17080*/  @!P2 ST.E.64 [R8.64], R78 ;  /* 0x0000004e0800a985 */ /* 0x0003e2000c101b0a */
[----:B------:R-:W-:-:S02]  /*17090*/  @!P0 LEA R2, P4, R5, R0, 0x2 ;  /* 0x0000000005028211 */ /* 0x000fc400078810ff */
[-C--:B------:R-:W-:Y:S02]  /*170a0*/  @!P1 LEA.HI.X R7, R13, R4.reuse, R14, 0x2, P5 ;  /* 0x000000040d079211 */ /* 0x080fe400028f140e */
[----:B------:R-:W-:-:S03]  /*170b0*/  @!P0 LEA.HI.X R3, R5, R4, R12, 0x2, P4 ;  /* 0x0000000405038211 */ /* 0x000fc600020f140c */
[----:B------:R1:W-:Y:S04]  /*170c0*/  @!P1 ST.E.64 [R6.64], R74 ;  /* 0x0000004a06009985 */ /* 0x0003e8000c101b0a */
[----:B------:R1:W-:Y:S01]  /*170d0*/  @!P0 ST.E.64 [R2.64], R58 ;  /* 0x0000003a02008985 */ /* 0x0003e2000c101b0a */
[----:B------:R-:W-:-:S13]  /*170e0*/  ISETP.GE.AND P0, PT, R252, c[0x0][0x3c8], PT ;  /* 0x0000f200fc007a0c */ /* 0x000fda0003f06270 */
[----:B------:R-:W-:Y:S05]  /*170f0*/  @P0 BRA `(.L_x_296) ;  /* 0x00000c3000000947 */ /* 0x000fea0003800000 */
[----:B------:R-:W-:Y:S02]  /*17100*/  SHF.R.S32.HI R5, RZ, 0x1f, R252 ;  /* 0x0000001fff057819 */ /* 0x000fe400000114fc */
[----:B-1----:R-:W-:-:S04]  /*17110*/  LEA R2, P0, R252, R0, 0x2 ;  /* 0x00000000fc027211 */ /* 0x002fc800078010ff */
[----:B------:R-:W-:-:S05]  /*17120*/  LEA.HI.X R3, R252, R4, R5, 0x2, P0 ;  /* 0x00000004fc037211 */ /* 0x000fca00000f1405 */
[----:B------:R1:W-:Y:S01]  /*17130*/  ST.E.64 [R2.64], R50 ;  /* 0x0000003202007985 */ /* 0x0003e2000c101b0a */
[----:B------:R-:W-:Y:S05]  /*17140*/  BRA `(.L_x_296) ;  /* 0x00000be000007947 */ /* 0x000fea0003800000 */
.L_x_281:
        /* <DEDUP_REMOVED lines=16> */
[----:B--2---:R2:W3:Y:S04]  /*17250*/  LDG.E R4, [R2.64] ;  /* 0x0000000a02047981 */ /* 0x0044e8000c1e1900 */
[----:B--2---:R-:W3:Y:S02]  /*17260*/  LDG.E R2, [R2.64+0x4] ;  /* 0x0000040a02027981 */ /* 0x004ee4000c1e1900 */
[----:B---3-5:R-:W-:Y:S02]  /*17270*/  IADD3 R19, -R4, R2, RZ ;  /* 0x0000000204137210 */ /* 0x028fe40007ffe1ff */
.L_x_302:
        /* <DEDUP_REMOVED lines=31> */
[-C--:B-----5:R-:W-:Y:S01]  /*17470*/  IMAD R10, R17, R5.reuse, RZ ;  /* 0x00000005110a7224 */ /* 0x0a0fe200078e02ff */
[----:B------:R-:W-:Y:S02]  /*17480*/  @P0 SHF.R.U32.HI R2, RZ, c[0x0][0x4f0], R20 ;  /* 0x00013c00ff020a19 */ /* 0x000fe40000011614 */
[----:B------:R-:W-:Y:S01]  /*17490*/  IADD3 R20, P1, P0, R6, R8, R0 ;  /* 0x0000000806147210 */ /* 0x000fe2000783e000 */
[----:B------:R-:W-:Y:S01]  /*174a0*/  IMAD.WIDE.U32 R8, R16, R5, RZ ;  /* 0x0000000510087225 */ /* 0x000fe200078e00ff */
[--C-:B------:R-:W-:Y:S02]  /*174b0*/  SHF.R.S32.HI R5, RZ, 0x1f, R2.reuse ;  /* 0x0000001fff057819 */ /* 0x100fe40000011402 */
[----:B------:R-:W-:Y:S01]  /*174c0*/  IADD3.X R11, R7, R11, R15, P1, P0 ;  /* 0x0000000b070b7210 */ /* 0x000fe20000fe040f */
[----:B------:R-:W-:Y:S01]  /*174d0*/  IMAD.MOV R6, RZ, RZ, -R2 ;  /* 0x000000ffff067224 */ /* 0x000fe200078e0a02 */
[----:B------:R-:W-:Y:S01]  /*174e0*/  IADD3 R9, R9, R10, RZ ;  /* 0x0000000a09097210 */ /* 0x000fe20007ffe0ff */
[----:B------:R-:W-:Y:S01]  /*174f0*/  IMAD.MOV.U32 R10, RZ, RZ, c[0x0][0x4a8] ;  /* 0x00012a00ff0a7624 */ /* 0x000fe200078e00ff */
[----:B------:R-:W-:Y:S01]  /*17500*/  IADD3 R8, P1, P0, R2, R20, R8 ;  /* 0x0000001402087210 */ /* 0x000fe2000783e008 */
[----:B------:R-:W-:-:S03]  /*17510*/  IMAD R6, R6, c[0x0][0x4e8], R14 ;  /* 0x00013a0006067a24 */ /* 0x000fc600078e020e */
[----:B------:R-:W-:Y:S01]  /*17520*/  IADD3.X R9, R5, R11, R9, P1, P0 ;  /* 0x0000000b05097210 */ /* 0x000fe20000fe0409 */
[----:B-1----:R-:W-:Y:S01]  /*17530*/  IMAD R2, R13, R6, RZ ;  /* 0x000000060d027224 */ /* 0x002fe200078e02ff */
[----:B------:R-:W-:Y:S02]  /*17540*/  SHF.R.S32.HI R7, RZ, 0x1f, R6 ;  /* 0x0000001fff077819 */ /* 0x000fe40000011406 */
[----:B------:R-:W-:-:S03]  /*17550*/  MOV R5, c[0x0][0x4ac] ;  /* 0x00012b0000057a02 */ /* 0x000fc60000000f00 */
[C---:B------:R-:W-:Y:S01]  /*17560*/  IMAD R2, R12.reuse, R7, R2 ;  /* 0x000000070c027224 */ /* 0x040fe200078e0202 */
[----:B------:R-:W-:Y:S01]  /*17570*/  SEL R5, R5, c[0x0][0x454], P2 ;  /* 0x0001150005057a07 */ /* 0x000fe20001000000 */
[----:B------:R-:W-:Y:S01]  /*17580*/  IMAD.WIDE.U32 R6, R12, R6, R8 ;  /* 0x000000060c067225 */ /* 0x000fe200078e0008 */
[----:B------:R-:W-:-:S03]  /*17590*/  SEL R8, R10, c[0x0][0x450], P2 ;  /* 0x000114000a087a07 */ /* 0x000fc60001000000 */
[----:B------:R-:W-:Y:S01]  /*175a0*/  IMAD.IADD R2, R7, 0x1, R2 ;  /* 0x0000000107027824 */ /* 0x000fe200078e0202 */
[----:B------:R-:W-:-:S04]  /*175b0*/  LEA R8, P0, R6, R8, 0x2 ;  /* 0x0000000806087211 */ /* 0x000fc800078010ff */
[----:B------:R-:W-:Y:S02]  /*175c0*/  LEA.HI.X R9, R6, R5, R2, 0x2, P0 ;  /* 0x0000000506097211 */ /* 0x000fe400000f1402 */
[----:B------:R-:W-:-:S05]  /*175d0*/  MOV R2, 0xff800000 ;  /* 0xff80000000027802 */ /* 0x000fca0000000f00 */
[----:B------:R1:W-:Y:S02]  /*175e0*/  STG.E [R8.64], R2 ;  /* 0x0000000208007986 */ /* 0x0003e4000c10190a */
.L_x_304:
[----:B------:R-:W-:Y:S05]  /*175f0*/  BSYNC B0 ;  /* 0x0000000000007941 */ /* 0x000fea0003800000 */
.L_x_303:
[----:B------:R-:W-:-:S13]  /*17600*/  ISETP.GT.AND P0, PT, R18, 0x1, PT ;  /* 0x000000011200780c */ /* 0x000fda0003f04270 */
[----:B------:R-:W-:Y:S05]  /*17610*/  @P0 BRA `(.L_x_296) ;  /* 0x0000071000000947 */ /* 0x000fea0003800000 */
[----:B------:R-:W-:Y:S01]  /*17620*/  MOV R5, c[0x0][0x4e8] ;  /* 0x00013a0000057a02 */ /* 0x000fe20000000f00 */
[----:B-1----:R-:W-:Y:S01]  /*17630*/  IMAD R2, R15, c[0x0][0x3a0], RZ ;  /* 0x0000e8000f027a24 */ /* 0x002fe200078e02ff */
[----:B------:R-:W-:Y:S01]  /*17640*/  LEA R11, R237, R246, 0x7 ;  /* 0x000000f6ed0b7211 */ /* 0x000fe200078e38ff */
[----:B------:R-:W-:Y:S01]  /*17650*/  IMAD.WIDE.U32 R6, R0, c[0x0][0x3a0], RZ ;  /* 0x0000e80000067a25 */ /* 0x000fe200078e00ff */
[----:B------:R-:W-:-:S03]  /*17660*/  ISETP.NE.AND P0, PT, R5, 0x1, PT ;  /* 0x000000010500780c */ /* 0x000fc60003f05270 */
[----:B------:R-:W-:Y:S01]  /*17670*/  IMAD R0, R0, c[0x0][0x3a4], R2 ;  /* 0x0000e90000007a24 */ /* 0x000fe200078e0202 */
[----:B------:R-:W-:Y:S01]  /*17680*/  LEA R2, R237, R213, 0x7 ;  /* 0x000000d5ed027211 */ /* 0x000fe200078e38ff */
[----:B------:R-:W-:-:S03]  /*17690*/  IMAD R8, R21, c[0x0][0x3f0], RZ ;  /* 0x0000fc0015087a24 */ /* 0x000fc600078e02ff */
[----:B------:R-:W-:Y:S01]  /*176a0*/  IADD3 R7, R7, R0, RZ ;  /* 0x0000000007077210 */ /* 0x000fe20007ffe0ff */
[----:B------:R-:W-:Y:S01]  /*176b0*/  IMAD R9, R3, c[0x0][0x3f4], R8 ;  /* 0x0000fd0003097a24 */ /* 0x000fe200078e0208 */
[----:B------:R-:W-:-:S03]  /*176c0*/  MOV R0, R2 ;  /* 0x0000000200007202 */ /* 0x000fc60000000f00 */
[----:B------:R-:W-:-:S04]  /*176d0*/  @P0 IMAD.HI.U32 R5, R2, c[0x0][0x4ec], RZ ;  /* 0x00013b0002050a27 */ /* 0x000fc800078e00ff */
[----:B------:R-:W-:Y:S01]  /*176e0*/  IMAD.WIDE.U32 R6, R4, c[0x0][0x3e8], R6 ;  /* 0x0000fa0004067a25 */ /* 0x000fe200078e0006 */
[----:B------:R-:W-:-:S03]  /*176f0*/  @P0 SHF.R.U32.HI R0, RZ, c[0x0][0x4f0], R5 ;  /* 0x00013c00ff000a19 */ /* 0x000fc60000011605 */
[----:B------:R-:W-:Y:S01]  /*17700*/  IMAD R5, R4, c[0x0][0x3ec], R7 ;  /* 0x0000fb0004057a24 */ /* 0x000fe200078e0207 */
[----:B------:R-:W-:Y:S02]  /*17710*/  MOV R4, R6 ;  /* 0x0000000600047202 */ /* 0x000fe40000000f00 */
[----:B------:R-:W-:-:S03]  /*17720*/  SHF.R.S32.HI R8, RZ, 0x1f, R0 ;  /* 0x0000001fff087819 */ /* 0x000fc60000011400 */
[----:B------:R-:W-:Y:S01]  /*17730*/  IMAD.WIDE.U32 R6, R3, c[0x0][0x3f0], R4 ;  /* 0x0000fc0003067a25 */ /* 0x000fe200078e0004 */
[----:B------:R-:W-:-:S03]  /*17740*/  IADD3 R4, -R0, RZ, RZ ;  /* 0x000000ff00047210 */ /* 0x000fc60007ffe1ff */
[----:B------:R-:W-:Y:S01]  /*17750*/  IMAD R5, R8, c[0x0][0x3e0], RZ ;  /* 0x0000f80008057a24 */ /* 0x000fe200078e02ff */
[----:B------:R-:W-:Y:S01]  /*17760*/  IADD3 R3, R7, R9, RZ ;  /* 0x0000000907037210 */ /* 0x000fe20007ffe0ff */
[----:B------:R-:W-:Y:S01]  /*17770*/  IMAD R4, R4, c[0x0][0x4e8], R2 ;  /* 0x00013a0004047a24 */ /* 0x000fe200078e0202 */
[----:B------:R-:W-:Y:S01]  /*17780*/  MOV R2, R6 ;  /* 0x0000000600027202 */ /* 0x000fe20000000f00 */
[----:B------:R-:W-:-:S04]  /*17790*/  IMAD R5, R0, c[0x0][0x3e4], R5 ;  /* 0x0000f90000057a24 */ /* 0x000fc800078e0205 */
        /* <DEDUP_REMOVED lines=11> */
.L_x_364:
[----:B------:R-:W-:Y:S05]  /*17850*/  BRA.DIV ~URZ, `(.L_x_306) ;  /* 0x000025027f007947 */ /* 0x000fea000b800000 */
[----:B------:R3:W4:Y:S02]  /*17860*/  SHFL.IDX PT, R0, R12, RZ, 0x181f ;  /* 0x00181fff0c007589 */ /* 0x00072400000e0000 */
.L_x_365:
[----:B------:R-:W-:Y:S01]  /*17870*/  IMAD R10, R19, c[0x0][0x4e8], RZ ;  /* 0x00013a00130a7a24 */ /* 0x000fe200078e02ff */
[----:B------:R-:W-:Y:S04]  /*17880*/  BSSY B0, `(.L_x_307) ;  /* 0x000000f000007945 */ /* 0x000fe80003800000 */
        /* <DEDUP_REMOVED lines=14> */
.L_x_308:
[----:B------:R-:W-:Y:S05]  /*17970*/  BSYNC B0 ;  /* 0x0000000000007941 */ /* 0x000fea0003800000 */
.L_x_307:
[----:B------:R-:W-:Y:S05]  /*17980*/  BRA.DIV ~URZ, `(.L_x_309) ;  /* 0x000024327f007947 */ /* 0x000fea000b800000 */
[----:B--2---:R2:W1:Y:S04]  /*17990*/  SHFL.IDX PT, R4, R5, 0x1, 0x181f ;  /* 0x00381f0005047f89 */ /* 0x00446800000e0000 */
[----:B----4-:R2:W4:Y:S02]  /*179a0*/  SHFL.IDX PT, R0, R12, 0x1, 0x181f ;  /* 0x00381f000c007f89 */ /* 0x01052400000e0000 */
.L_x_366:
        /* <DEDUP_REMOVED lines=16> */
.L_x_311:
[----:B------:R-:W-:Y:S05]  /*17ab0*/  BSYNC B0 ;  /* 0x0000000000007941 */ /* 0x000fea0003800000 */
.L_x_310:
[----:B------:R-:W-:Y:S05]  /*17ac0*/  BRA.DIV ~URZ, `(.L_x_312) ;  /* 0x000023b27f007947 */ /* 0x000fea000b800000 */
[----:B-1----:R1:W2:Y:S02]  /*17ad0*/  SHFL.IDX PT, R4, R5, 0x2, 0x181f ;  /* 0x00581f0005047f89 */ /* 0x0022a400000e0000 */
.L_x_367:
[----:B------:R-:W-:Y:S05]  /*17ae0*/  BRA.DIV ~URZ, `(.L_x_313) ;  /* 0x000024027f007947 */ /* 0x000fea000b800000 */
[----:B----4-:R4:W1:Y:S02]  /*17af0*/  SHFL.IDX PT, R0, R12, 0x2, 0x181f ;  /* 0x00581f000c007f89 */ /* 0x01086400000e0000 */
.L_x_368:
[----:B------:R-:W-:Y:S01]  /*17b00*/  IADD3 R2, R11, 0x40, RZ ;  /* 0x000000400b027810 */ /* 0x000fe20007ffe0ff */
[----:B------:R-:W-:Y:S03]  /*17b10*/  BSSY B0, `(.L_x_314) ;  /* 0x000000f000007945 */ /* 0x000fe60003800000 */
[----:B------:R-:W-:-:S13]  /*17b20*/  ISETP.GE.AND P0, PT, R2, R10, PT ;  /* 0x0000000a0200720c */ /* 0x000fda0003f06270 */
[----:B------:R-:W-:Y:S05]  /*17b30*/  @P0 BRA `(.L_x_315) ;  /* 0x000000c000000947 */ /* 0x000fea0003800000 */
[----:B------:R-:W-:Y:S02]  /*17b40*/  ISETP.GE.AND P2, PT, R210, c[0x0][0x3c8], PT ;  /* 0x0000f200d2007a0c */ /* 0x000fe40003f46270 */
[----:B------:R-:W-:Y:S02]  /*17b50*/  ISETP.GE.AND P1, PT, R207, c[0x0][0x3c8], PT ;  /* 0x0000f200cf007a0c */ /* 0x000fe40003f26270 */
[----:B------:R-:W-:-:S09]  /*17b60*/  ISETP.GE.AND P0, PT, R208, c[0x0][0x3c8], PT ;  /* 0x0000f200d0007a0c */ /* 0x000fd20003f06270 */
        /* <DEDUP_REMOVED lines=9> */
.L_x_315:
[----:B------:R-:W-:Y:S05]  /*17c00*/  BSYNC B0 ;  /* 0x0000000000007941 */ /* 0x000fea0003800000 */
.L_x_314:
[----:B------:R-:W-:Y:S05]  /*17c10*/  BRA.DIV ~URZ, `(.L_x_316) ;  /* 0x000023327f007947 */ /* 0x000fea000b800000 */
[----:B--2---:R2:W3:Y:S04]  /*17c20*/  SHFL.IDX PT, R4, R5, 0x3, 0x181f ;  /* 0x00781f0005047f89 */ /* 0x0044e800000e0000 */
[----:B-1----:R2:W1:Y:S02]  /*17c30*/  SHFL.IDX PT, R0, R12, 0x3, 0x181f ;  /* 0x00781f000c007f89 */ /* 0x00246400000e0000 */
.L_x_369:
[----:B------:R-:W-:-:S04]  /*17c40*/  IADD3 R11, R11, 0x60, RZ ;  /* 0x000000600b0b7810 */ /* 0x000fc80007ffe0ff */
        /* <DEDUP_REMOVED lines=8> */
[-C--:B---3--:R-:W-:Y:S02]  /*17cd0*/  @!P2 LEA.HI.X R9, R210, R4.reuse, R211, 0x1, P5 ;  /* 0x00000004d209a211 */ /* 0x088fe400028f0cd3 */
[-C--:B------:R-:W-:Y:S02]  /*17ce0*/  @!P1 LEA.HI.X R7, R207, R4.reuse, R224, 0x1, P4 ;  /* 0x00000004cf079211 */ /* 0x080fe400020f0ce0 */
[----:B------:R-:W-:Y:S01]  /*17cf0*/  @!P0 LEA.HI.X R3, R208, R4, R223, 0x1, P3 ;  /* 0x00000004d0038211 */ /* 0x000fe200018f0cdf */
[----:B------:R1:W-:Y:S04]  /*17d00*/  @!P2 ST.E.128 [R8.64], RZ ;  /* 0x000000ff0800a985 */ /* 0x0003e8000c101d0a */
[----:B------:R1:W-:Y:S04]  /*17d10*/  @!P1 ST.E.128 [R6.64], RZ ;  /* 0x000000ff06009985 */ /* 0x0003e8000c101d0a */
[----:B------:R1:W-:Y:S02]  /*17d20*/  @!P0 ST.E.128 [R2.64], RZ ;  /* 0x000000ff02008985 */ /* 0x0003e4000c101d0a */
.L_x_296:
[----:B------:R-:W-:Y:S05]  /*17d30*/  BSYNC B1 ;  /* 0x0000000000017941 */ /* 0x000fea0003800000 */
.L_x_280:
[----:B------:R-:W-:-:S13]  /*17d40*/  ISETP.NE.AND P0, PT, RZ, UR9, PT ;  /* 0x00000009ff007c0c */ /* 0x000fda000bf05270 */
[----:B------:R-:W-:Y:S01]  /*17d50*/  @P0 WARPSYNC 0xffffffff ;  /* 0xffffffff00000948 */ /* 0x000fe20003800000 */
[----:B------:R-:W-:Y:S06]  /*17d60*/  @P0 BAR.SYNC.DEFER_BLOCKING 0x5, 0x100 ;  /* 0x0144000000000b1d */ /* 0x000fec0000010000 */
[----:B------:R-:W4:Y:S04]  /*17d70*/  @P0 LDS.128 R236, [0x18100] ;  /* 0x01810000ffec0984 */ /* 0x000f280000000c00 */
[----:B------:R-:W-:Y:S06]  /*17d80*/  @P0 BAR.ARV 0x4, 0x100 ;  /* 0x0104000000000b1d */ /* 0x000fec0000002000 */
[----:B------:R-:W-:Y:S05]  /*17d90*/  @P0 BRA `(.L_x_317) ;  /* 0x00000ae000000947 */ /* 0x000fea0003800000 */
[----:B-12---:R-:W1:Y:S01]  /*17da0*/  S2R R0, SR_TID.X ;  /* 0x0000000000007919 */ /* 0x006e620000002100 */
[----:B------:R-:W-:Y:S01]  /*17db0*/  IMAD.MOV.U32 R8, RZ, RZ, RZ ;  /* 0x000000ffff087224 */ /* 0x000fe200078e00ff */
[----:B-1----:R-:W-:-:S04]  /*17dc0*/  LOP3.LUT R14, R0, 0x1f, RZ, 0xc0, !PT ;  /* 0x0000001f000e7812 */ /* 0x002fc800078ec0ff */
[----:B------:R-:W-:Y:S01]  /*17dd0*/  ISETP.NE.AND P6, PT, R14, 0x1f, PT ;  /* 0x0000001f0e00780c */ /* 0x000fe20003fc5270 */
[----:B------:R-:W-:Y:S10]  /*17de0*/  BRA.DIV ~URZ, `(.L_x_318) ;  /* 0x000022227f007947 */ /* 0x000ff4000b800000 */
[----:B------:R1:W2:Y:S02]  /*17df0*/  SHFL.IDX PT, R9, R29, RZ, 0x1f ;  /* 0x00001fff1d097589 */ /* 0x0002a400000e0000 */
.L_x_370:
[----:B------:R-:W-:Y:S05]  /*17e00*/  BRA.DIV ~URZ, `(.L_x_319) ;  /* 0x000022727f007947 */ /* 0x000fea000b800000 */
[----:B---3--:R3:W1:Y:S02]  /*17e10*/  SHFL.IDX PT, R6, R29, 0x1, 0x1f ;  /* 0x00201f001d067f89 */ /* 0x00866400000e0000 */
.L_x_371:
[----:B----4-:R-:W-:Y:S02]  /*17e20*/  IMAD.IADD R0, R239, 0x1, R14 ;  /* 0x00000001ef007824 */ /* 0x010fe400078e020e */
[----:B------:R-:W-:-:S03]  /*17e30*/  IMAD.MOV.U32 R7, RZ, RZ, RZ ;  /* 0x000000ffff077224 */ /* 0x000fc600078e00ff */
[----:B------:R-:W-:-:S13]  /*17e40*/  ISETP.GE.OR P0, PT, R0, c[0x0][0x53c], !P6 ;  /* 0x00014f0000007a0c */ /* 0x000fda0007706670 */
[----:B------:R-:W-:Y:S01]  /*17e50*/  @!P0 MOV R2, 0x4 ;  /* 0x0000000400028802 */ /* 0x000fe20000000f00 */
[----:B------:R-:W-:-:S04]  /*17e60*/  @!P0 IMAD.MOV.U32 R4, RZ, RZ, 0x4 ;  /* 0x00000004ff048424 */ /* 0x000fc800078e00ff */
[----:B------:R-:W-:-:S04]  /*17e70*/  @!P0 IMAD.WIDE R4, R0, R4, c[0x0][0x580] ;  /* 0x0001600000048625 */ /* 0x000fc800078e0204 */
[----:B------:R-:W-:Y:S01]  /*17e80*/  @!P0 IMAD.WIDE R2, R0, R2, c[0x0][0x578] ;  /* 0x00015e0000028625 */ /* 0x000fe200078e0202 */
[----:B------:R-:W4:Y:S04]  /*17e90*/  @!P0 LDG.E R7, [R4.64] ;  /* 0x0000000a04078981 */ /* 0x000f28000c1e1900 */
[----:B------:R-:W4:Y:S01]  /*17ea0*/  @!P0 LDG.E R8, [R2.64] ;  /* 0x0000000a02088981 */ /* 0x000f22000c1e1900 */
[C---:B------:R-:W-:Y:S02]  /*17eb0*/  ISETP.GE.U32.AND P4, PT, R14.reuse, 0x10, PT ;  /* 0x000000100e00780c */ /* 0x040fe40003f86070 */
[C---:B------:R-:W-:Y:S02]  /*17ec0*/  ISETP.GE.U32.AND P3, PT, R14.reuse, 0x8, PT ;  /* 0x000000080e00780c */ /* 0x040fe40003f66070 */
[----:B------:R-:W-:-:S02]  /*17ed0*/  ISETP.GE.U32.AND P2, PT, R14, 0x4, PT ;  /* 0x000000040e00780c */ /* 0x000fc40003f46070 */
[C---:B------:R-:W-:Y:S02]  /*17ee0*/  ISETP.GE.U32.AND P1, PT, R14.reuse, 0x2, PT ;  /* 0x000000020e00780c */ /* 0x040fe40003f26070 */
[----:B------:R-:W-:Y:S02]  /*17ef0*/  ISETP.NE.AND P5, PT, R14, RZ, PT ;  /* 0x000000ff0e00720c */ /* 0x000fe40003fa5270 */
[----:B------:R-:W-:Y:S01]  /*17f00*/  MOV R13, RZ ;  /* 0x000000ff000d7202 */ /* 0x000fe20000000f00 */
[----:B----4-:R-:W-:Y:S01]  /*17f10*/  IMAD R0, R8, R7, RZ ;  /* 0x0000000708007224 */ /* 0x010fe200078e02ff */
[----:B------:R-:W-:Y:S07]  /*17f20*/  BRA.DIV ~URZ, `(.L_x_320) ;  /* 0x000021c27f007947 */ /* 0x000fee000b800000 */
[----:B------:R4:W3:Y:S02]  /*17f30*/  SHFL.UP PT, R4, R0, 0x1, RZ ;  /* 0x0420000000047989 */ /* 0x0008e400000e00ff */
.L_x_372:
[----:B---3--:R-:W-:-:S04]  /*17f40*/  SEL R4, R4, RZ, P5 ;  /* 0x000000ff04047207 */ /* 0x008fc80002800000 */
[----:B----4-:R-:W-:Y:S01]  /*17f50*/  IADD3 R0, R0, R4, RZ ;  /* 0x0000000400007210 */ /* 0x010fe20007ffe0ff */
[----:B------:R-:W-:Y:S05]  /*17f60*/  BRA.DIV ~URZ, `(.L_x_321) ;  /* 0x000021c27f007947 */ /* 0x000fea000b800000 */
        /* <DEDUP_REMOVED lines=12> */
[----:B------:R3:W4:Y:S02]  /*18030*/  SHFL.IDX PT, R0, R4, 0x1f, 0x1f ;  /* 0x03e01f0004007f89 */ /* 0x00072400000e0000 */
.L_x_373:
[----:B----4-:R-:W-:Y:S01]  /*18040*/  IMAD R0, R0, c[0x0][0x538], RZ ;  /* 0x00014e0000007a24 */ /* 0x010fe200078e02ff */
[----:B------:R-:W-:Y:S04]  /*18050*/  BSSY B1, `(.L_x_322) ;  /* 0x000007d000017945 */ /* 0x000fe80003800000 */
[----:B-1----:R-:W-:-:S04]  /*18060*/  IADD3 R6, R0, R6, RZ ;  /* 0x0000000600067210 */ /* 0x002fc80007ffe0ff */
[----:B--2---:R-:W-:-:S13]  /*18070*/  ISETP.GT.AND P0, PT, R6, R9, PT ;  /* 0x000000090600720c */ /* 0x004fda0003f04270 */
[----:B------:R-:W-:Y:S05]  /*18080*/  @P0 BRA `(.L_x_323) ;  /* 0x0000025000000947 */ /* 0x000fea0003800000 */
.L_x_327:
        /* <DEDUP_REMOVED lines=8> */
[----:B---3--:R-:W-:Y:S01]  /*18110*/  @!P0 MOV R4, 0x4 ;  /* 0x0000000400048802 */ /* 0x008fe20000000f00 */
[----:B------:R-:W-:-:S04]  /*18120*/  @!P0 IMAD.MOV.U32 R2, RZ, RZ, 0x4 ;  /* 0x00000004ff028424 */ /* 0x000fc800078e00ff */
[----:B------:R-:W-:-:S04]  /*18130*/  @!P0 IMAD.WIDE R4, R0, R4, c[0x0][0x580] ;  /* 0x0001600000048625 */ /* 0x000fc800078e0204 */
[----:B------:R-:W-:Y:S01]  /*18140*/  @!P0 IMAD.WIDE R2, R0, R2, c[0x0][0x578] ;  /* 0x00015e0000028625 */ /* 0x000fe200078e0202 */
[----:B------:R-:W2:Y:S04]  /*18150*/  @!P0 LDG.E R7, [R4.64] ;  /* 0x0000000a04078981 */ /* 0x000ea8000c1e1900 */
[----:B------:R-:W2:Y:S02]  /*18160*/  @!P0 LDG.E R8, [R2.64] ;  /* 0x0000000a02088981 */ /* 0x000ea4000c1e1900 */
[----:B--2---:R-:W-:Y:S01]  /*18170*/  IMAD R0, R8, R7, RZ ;  /* 0x0000000708007224 */ /* 0x004fe200078e02ff */
[----:B------:R-:W-:Y:S05]  /*18180*/  BRA.DIV ~URZ, `(.L_x_325) ;  /* 0x000021427f007947 */ /* 0x000fea000b800000 */
[----:B------:R1:W2:Y:S02]  /*18190*/  SHFL.UP PT, R2, R0, 0x1, RZ ;  /* 0x0420000000027989 */ /* 0x0002a400000e00ff */
.L_x_374:
        /* <DEDUP_REMOVED lines=16> */
.L_x_375:
[----:B--2---:R-:W-:-:S05]  /*182a0*/  IMAD R0, R0, c[0x0][0x538], RZ ;  /* 0x00014e0000007a24 */ /* 0x004fca00078e02ff */
[----:B------:R-:W-:-:S04]  /*182b0*/  IADD3 R6, R0, R6, RZ ;  /* 0x0000000600067210 */ /* 0x000fc80007ffe0ff */
[----:B------:R-:W-:-:S13]  /*182c0*/  ISETP.GT.AND P0, PT, R6, R9, PT ;  /* 0x000000090600720c */ /* 0x000fda0003f04270 */
[----:B-1----:R-:W-:Y:S05]  /*182d0*/  @!P0 BRA `(.L_x_327) ;  /* 0xfffffdb000008947 */ /* 0x002fea000383ffff */
.L_x_323:
[----:B------:R-:W-:-:S05]  /*182e0*/  IADD3 R12, -R0, R6, RZ ;  /* 0x00000006000c7210 */ /* 0x000fca0007ffe1ff */
[----:B------:R-:W-:-:S05]  /*182f0*/  IMAD R0, R4, c[0x0][0x538], R12 ;  /* 0x00014e0004007a24 */ /* 0x000fca00078e020c */
[----:B------:R-:W-:Y:S01]  /*18300*/  ISETP.GT.AND P0, PT, R0, R9, PT ;  /* 0x000000090000720c */ /* 0x000fe20003f04270 */
[----:B------:R-:W-:-:S12]  /*18310*/  BRA.DIV ~URZ, `(.L_x_328) ;  /* 0x000021a27f007947 */ /* 0x000fd8000b800000 */
[----:B------:R-:W-:-:S04]  /*18320*/  VOTE.ANY R10, PT, !P0 ;  /* 0x00000000000a7806 */ /* 0x000fc800040e0100 */
.L_x_376:
[----:B------:R1:W2:Y:S01]  /*18330*/  POPC R6, R10 ;  /* 0x0000000a00067309 */ /* 0x0002a20000000000 */
[----:B------:R-:W-:Y:S05]  /*18340*/  BRA.DIV ~URZ, `(.L_x_329) ;  /* 0x000021c27f007947 */ /* 0x000fea000b800000 */
[----:B--2---:R2:W4:Y:S04]  /*18350*/  SHFL.IDX PT, R7, R7, R6, 0x1f ;  /* 0x00001f0607077589 */ /* 0x00452800000e0000 */
[----:B------:R2:W1:Y:S02]  /*18360*/  SHFL.IDX PT, R5, R8, R6, 0x1f ;  /* 0x00001f0608057589 */ /* 0x00046400000e0000 */
.L_x_377:
[----:B------:R-:W-:Y:S01]  /*18370*/  ISETP.NE.AND P0, PT, R10, RZ, PT ;  /* 0x000000ff0a00720c */ /* 0x000fe20003f05270 */
[----:B------:R-:W-:-:S12]  /*18380*/  BSSY B0, `(.L_x_330) ;  /* 0x0000005000007945 */ /* 0x000fd80003800000 */
[----:B------:R-:W-:Y:S05]  /*18390*/  @!P0 BRA `(.L_x_331) ;  /* 0x0000003000008947 */ /* 0x000fea0003800000 */
[----:B------:R-:W-:Y:S01]  /*183a0*/  IADD3 R28, R6, -0x1, RZ ;  /* 0xffffffff061c7810 */ /* 0x000fe20007ffe0ff */
[----:B------:R-:W-:Y:S05]  /*183b0*/  BRA.DIV ~URZ, `(.L_x_332) ;  /* 0x000022227f007947 */ /* 0x000fea000b800000 */
[----:B------:R2:W3:Y:S02]  /*183c0*/  SHFL.IDX PT, R13, R4, R28, 0x1f ;  /* 0x00001f1c040d7589 */ /* 0x0004e400000e0000 */
.L_x_331:
[----:B------:R-:W-:Y:S05]  /*183d0*/  BSYNC B0 ;  /* 0x0000000000007941 */ /* 0x000fea0003800000 */
.L_x_330:
[----:B----4-:R-:W-:Y:S01]  /*183e0*/  IABS R2, R7 ;  /* 0x0000000700027213 */ /* 0x010fe20000000000 */
[----:B---3--:R-:W-:Y:S01]  /*183f0*/  IMAD R236, R13, c[0x0][0x538], R12 ;  /* 0x00014e000dec7a24 */ /* 0x008fe200078e020c */
[----:B-1----:R-:W-:Y:S01]  /*18400*/  IABS R3, R5 ;  /* 0x0000000500037213 */ /* 0x002fe20000000000 */
[----:B------:R-:W-:Y:S01]  /*18410*/  IMAD.IADD R239, R6, 0x1, R239 ;  /* 0x0000000106ef7824 */ /* 0x000fe200078e02ef */
[----:B------:R-:W1:Y:S01]  /*18420*/  I2F.RP R10, R2 ;  /* 0x00000002000a7306 */ /* 0x000e620000209400 */
[----:B------:R-:W-:-:S05]  /*18430*/  IMAD.IADD R12, R9, 0x1, -R236 ;  /* 0x00000001090c7824 */ /* 0x000fca00078e0aec */
[----:B--2---:R-:W-:Y:S02]  /*18440*/  IABS R8, R12 ;  /* 0x0000000c00087213 */ /* 0x004fe40000000000 */
[----:B------:R-:W-:Y:S08]  /*18450*/  I2F.RP R9, R3 ;  /* 0x0000000300097306 */ /* 0x000ff00000209400 */
[----:B-1----:R-:W1:Y:S02]  /*18460*/  MUFU.RCP R10, R10 ;  /* 0x0000000a000a7308 */ /* 0x002e640000001000 */
[----:B-1----:R-:W-:-:S06]  /*18470*/  IADD3 R10, R10, 0xffffffe, RZ ;  /* 0x0ffffffe0a0a7810 */ /* 0x002fcc0007ffe0ff */
[----:B------:R-:W1:Y:S02]  /*18480*/  F2I.FTZ.U32.TRUNC.NTZ R11, R10 ;  /* 0x0000000a000b7305 */ /* 0x000e64000021f000 */
[----:B-1----:R-:W-:Y:S01]  /*18490*/  IMAD.MOV R0, RZ, RZ, -R11 ;  /* 0x000000ffff007224 */ /* 0x002fe200078e0a0b */
[----:B------:R-:W-:-:S03]  /*184a0*/  MOV R10, RZ ;  /* 0x000000ff000a7202 */ /* 0x000fc60000000f00 */
        /* <DEDUP_REMOVED lines=12> */
[-C--:B------:R-:W-:Y:S01]  /*18570*/  @!P0 IADD3 R4, R4, -R2.reuse, RZ ;  /* 0x8000000204048210 */ /* 0x080fe20007ffe0ff */
[----:B------:R-:W1:Y:S01]  /*18580*/  F2I.FTZ.U32.TRUNC.NTZ R9, R8 ;  /* 0x0000000800097305 */ /* 0x000e62000021f000 */
[----:B------:R-:W-:Y:S02]  /*18590*/  @!P0 IADD3 R0, R0, 0x1, RZ ;  /* 0x0000000100008810 */ /* 0x000fe40007ffe0ff */
[----:B------:R-:W-:Y:S02]  /*185a0*/  ISETP.GE.U32.AND P2, PT, R4, R2, PT ;  /* 0x000000020400720c */ /* 0x000fe40003f46070 */
[----:B------:R-:W-:Y:S02]  /*185b0*/  LOP3.LUT R2, R12, R7, RZ, 0x3c, !PT ;  /* 0x000000070c027212 */ /* 0x000fe400078e3cff */
[----:B------:R-:W-:Y:S02]  /*185c0*/  ISETP.NE.AND P0, PT, R7, RZ, PT ;  /* 0x000000ff0700720c */ /* 0x000fe40003f05270 */
[----:B------:R-:W-:-:S07]  /*185d0*/  ISETP.GE.AND P1, PT, R2, RZ, PT ;  /* 0x000000ff0200720c */ /* 0x000fce0003f26270 */
[----:B------:R-:W-:Y:S01]  /*185e0*/  @P2 IADD3 R0, R0, 0x1, RZ ;  /* 0x0000000100002810 */ /* 0x000fe20007ffe0ff */
[----:B-1----:R-:W-:Y:S02]  /*185f0*/  IMAD.MOV R2, RZ, RZ, -R9 ;  /* 0x000000ffff027224 */ /* 0x002fe400078e0a09 */
[----:B------:R-:W-:Y:S02]  /*18600*/  IMAD.MOV.U32 R8, RZ, RZ, RZ ;  /* 0x000000ffff087224 */ /* 0x000fe400078e00ff */
[----:B------:R-:W-:Y:S01]  /*18610*/  IMAD.MOV.U32 R4, RZ, RZ, R2 ;  /* 0x000000ffff047224 */ /* 0x000fe200078e0002 */
[----:B------:R-:W-:Y:S01]  /*18620*/  IABS R2, R5 ;  /* 0x0000000500027213 */ /* 0x000fe20000000000 */
[----:B------:R-:W-:Y:S01]  /*18630*/  @!P1 IMAD.MOV R0, RZ, RZ, -R0 ;  /* 0x000000ffff009224 */ /* 0x000fe200078e0a00 */
[----:B------:R-:W-:Y:S01]  /*18640*/  @!P0 LOP3.LUT R0, RZ, R7, RZ, 0x33, !PT ;  /* 0x00000007ff008212 */ /* 0x000fe200078e33ff */
[----:B------:R-:W-:Y:S01]  /*18650*/  IMAD R4, R4, R3, RZ ;  /* 0x0000000304047224 */ /* 0x000fe200078e02ff */
[----:B------:R-:W-:-:S02]  /*18660*/  IADD3 R10, RZ, -R2, RZ ;  /* 0x80000002ff0a7210 */ /* 0x000fc40007ffe0ff */
[----:B------:R-:W-:Y:S01]  /*18670*/  IABS R11, R0 ;  /* 0x00000000000b7213 */ /* 0x000fe20000000000 */
[----:B------:R-:W-:Y:S01]  /*18680*/  IMAD.HI.U32 R2, R9, R4, R8 ;  /* 0x0000000409027227 */ /* 0x000fe200078e0008 */
[----:B------:R-:W-:-:S03]  /*18690*/  MOV R8, R10 ;  /* 0x0000000a00087202 */ /* 0x000fc60000000f00 */
[----:B------:R-:W-:Y:S02]  /*186a0*/  IMAD.MOV.U32 R4, RZ, RZ, R11 ;  /* 0x000000ffff047224 */ /* 0x000fe400078e000b */
[----:B------:R-:W-:Y:S02]  /*186b0*/  IMAD R7, R0, R7, RZ ;  /* 0x0000000700077224 */ /* 0x000fe400078e02ff */
[----:B------:R-:W-:-:S03]  /*186c0*/  IMAD.HI.U32 R2, R2, R4, RZ ;  /* 0x0000000402027227 */ /* 0x000fc600078e00ff */
[----:B------:R-:W-:Y:S01]  /*186d0*/  IADD3 R237, R12, -R7, RZ ;  /* 0x800000070ced7210 */ /* 0x000fe20007ffe0ff */
        /* <DEDUP_REMOVED lines=16> */
.L_x_324:
[----:B------:R-:W-:Y:S01]  /*187e0*/  IMAD.MOV.U32 R236, RZ, RZ, R9 ;  /* 0x000000ffffec7224 */ /* 0x000fe200078e0009 */
[----:B------:R-:W-:Y:S01]  /*187f0*/  MOV R238, RZ ;  /* 0x000000ff00ee7202 */ /* 0x000fe20000000f00 */
[----:B------:R-:W-:Y:S01]  /*18800*/  IMAD.MOV.U32 R237, RZ, RZ, RZ ;  /* 0x000000ffffed7224 */ /* 0x000fe200078e00ff */
[----:B------:R-:W-:Y:S02]  /*18810*/  MOV R239, c[0x0][0x53c] ;  /* 0x00014f0000ef7a02 */ /* 0x000fe40000000f00 */
.L_x_333:
[----:B------:R-:W-:Y:S05]  /*18820*/  BSYNC B1 ;  /* 0x0000000000017941 */ /* 0x000fea0003800000 */
.L_x_322:
[----:B------:R-:W-:Y:S01]  /*18830*/  WARPSYNC 0xffffffff ;  /* 0xffffffff00007948 */ /* 0x000fe20003800000 */
[----:B------:R-:W-:Y:S01]  /*18840*/  BAR.SYNC.DEFER_BLOCKING 0x4, 0x100 ;  /* 0x0104000000007b1d */ /* 0x000fe20000010000 */
[----:B------:R-:W-:-:S13]  /*18850*/  ISETP.NE.AND P0, PT, R14, RZ, PT ;  /* 0x000000ff0e00720c */ /* 0x000fda0003f05270 */
[----:B------:R1:W-:Y:S04]  /*18860*/  @!P0 STS.128 [0x18100], R236 ;  /* 0x018100ecff008388 */ /* 0x0003e80000000c00 */
[----:B------:R-:W-:Y:S06]  /*18870*/  BAR.ARV 0x5, 0x100 ;  /* 0x0144000000007b1d */ /* 0x000fec0000002000 */
.L_x_317:
[----:B----4-:R-:W-:-:S13]  /*18880*/  ISETP.GE.AND P0, PT, R239, c[0x0][0x53c], PT ;  /* 0x00014f00ef007a0c */ /* 0x010fda0003f06270 */
[----:B-123--:R-:W-:Y:S01]  /*18890*/  @P0 CALL.REL.NOINC `(.L_x_334) ;  /* 0x0000001000000944 */ /* 0x00efe20003c00000 */
[----:B------:R-:W-:Y:S05]  /*188a0*/  BRA `(.L_x_335) ;  /* 0xfffe942000007947 */ /* 0x000fea000383ffff */
.L_x_334:
[----:B------:R-:W-:Y:S05]  /*188b0*/  EXIT ;  /* 0x000000000000794d */ /* 0x000fea0003800000 */
.L_x_168:
[----:B------:R-:W-:Y:S01]  /*188c0*/  IMAD.MOV.U32 R0, RZ, RZ, R5 ;  /* 0x000000ffff007224 */ /* 0x000fe200078e0005 */
[----:B------:R-:W-:Y:S02]  /*188d0*/  MOV R3, 0x1 ;  /* 0x0000000100037802 */ /* 0x000fe40000000f00 */
[----:B------:R-:W-:Y:S02]  /*188e0*/  MOV R2, 0x18900 ;  /* 0x0001890000027802 */ /* 0x000fe40000000f00 */
[----:B-1----:R-:W-:Y:S05]  /*188f0*/  CALL.REL.NOINC `($__internal_6_$__cuda_sm70_shflsync_up_p) ;  /* 0x00001df000007944 */ /* 0x002fea0003c00000 */
[----:B------:R-:W-:Y:S01]  /*18900*/  MOV R0, R4 ;  /* 0x0000000400007202 */ /* 0x000fe20000000f00 */
[----:B------:R-:W-:Y:S05]  /*18910*/  BRA `(.L_x_336) ;  /* 0xfffe7b3000007947 */ /* 0x000fea000383ffff */
.L_x_169:
[----:B------:R-:W-:Y:S01]  /*18920*/  IMAD.MOV.U32 R0, RZ, RZ, R5 ;  /* 0x000000ffff007224 */ /* 0x000fe200078e0005 */
[----:B------:R-:W-:Y:S02]  /*18930*/  MOV R3, 0x2 ;  /* 0x0000000200037802 */ /* 0x000fe40000000f00 */
[----:B------:R-:W-:Y:S02]  /*18940*/  MOV R2, 0x18960 ;  /* 0x0001896000027802 */ /* 0x000fe40000000f00 */
[----:B-1----:R-:W-:Y:S05]  /*18950*/  CALL.REL.NOINC `($__internal_6_$__cuda_sm70_shflsync_up_p) ;  /* 0x00001d9000007944 */ /* 0x002fea0003c00000 */
[----:B------:R-:W-:Y:S01]  /*18960*/  SEL R4, R4, RZ, P4 ;  /* 0x000000ff04047207 */ /* 0x000fe20002000000 */
[----:B------:R-:W-:Y:S01]  /*18970*/  IMAD.MOV.U32 R3, RZ, RZ, 0x4 ;  /* 0x00000004ff037424 */ /* 0x000fe200078e00ff */
[----:B------:R-:W-:-:S03]  /*18980*/  MOV R2, 0x189b0 ;  /* 0x000189b000027802 */ /* 0x000fc60000000f00 */
[----:B------:R-:W-:Y:S02]  /*18990*/  IMAD.IADD R0, R5, 0x1, R4 ;  /* 0x0000000105007824 */ /* 0x000fe400078e0204 */
[----:B------:R-:W-:Y:S05]  /*189a0*/  CALL.REL.NOINC `($__internal_6_$__cuda_sm70_shflsync_up_p) ;  /* 0x00001d4000007944 */ /* 0x000fea0003c00000 */
        /* <DEDUP_REMOVED lines=12> */
[----:B------:R-:W-:Y:S02]  /*18a70*/  MOV R3, 0x1f ;  /* 0x0000001f00037802 */ /* 0x000fe40000000f00 */
[----:B------:R-:W-:Y:S01]  /*18a80*/  MOV R2, 0x18ac0 ;  /* 0x00018ac000027802 */ /* 0x000fe20000000f00 */
[----:B------:R-:W-:-:S04]  /*18a90*/  IMAD.IADD R4, R0, 0x1, R4 ;  /* 0x0000000100047824 */ /* 0x000fc800078e0204 */
[----:B------:R-:W-:Y:S02]  /*18aa0*/  IMAD.MOV.U32 R0, RZ, RZ, R4 ;  /* 0x000000ffff007224 */ /* 0x000fe400078e0004 */
[----:B------:R-:W-:Y:S05]  /*18ab0*/  CALL.REL.NOINC `($__internal_5_$__cuda_sm70_shflsync_idx_p) ;  /* 0x00001be000007944 */ /* 0x000fea0003c00000 */
[----:B------:R-:W-:Y:S05]  /*18ac0*/  BRA `(.L_x_337) ;  /* 0xfffe7a8000007947 */ /* 0x000fea000383ffff */
.L_x_171:
[----:B------:R-:W-:Y:S02]  /*18ad0*/  SEL R0, RZ, 0x1, P0 ;  /* 0x00000001ff007807 */ /* 0x000fe40000000000 */
[----:B------:R-:W-:Y:S02]  /*18ae0*/  MOV R2, 0x18b00 ;  /* 0x00018b0000027802 */ /* 0x000fe40000000f00 */
[----:B-1----:R-:W-:Y:S05]  /*18af0*/  CALL.REL.NOINC `($__internal_7_$__cuda_sm70_votesync_ballot) ;  /* 0x00001c5000007944 */ /* 0x002fea0003c00000 */
[----:B------:R-:W-:Y:S01]  /*18b00*/  MOV R5, R0 ;  /* 0x0000000000057202 */ /* 0x000fe20000000f00 */
[----:B------:R-:W-:Y:S05]  /*18b10*/  BRA `(.L_x_338) ;  /* 0xfffe7ac000007947 */ /* 0x000fea000383ffff */
.L_x_172:
[----:B------:R-:W-:Y:S01]  /*18b20*/  IMAD.MOV.U32 R0, RZ, RZ, R8 ;  /* 0x000000ffff007224 */ /* 0x000fe200078e0008 */
[----:B---3--:R-:W-:Y:S01]  /*18b30*/  MOV R28, R13 ;  /* 0x0000000d001c7202 */ /* 0x008fe20000000f00 */
[----:B------:R-:W-:Y:S01]  /*18b40*/  IMAD.MOV.U32 R3, RZ, RZ, 0x1f ;  /* 0x0000001fff037424 */ /* 0x000fe200078e00ff */
[----:B------:R-:W-:Y:S02]  /*18b50*/  MOV R2, 0x18b70 ;  /* 0x00018b7000027802 */ /* 0x000fe40000000f00 */
[----:B-12---:R-:W-:Y:S05]  /*18b60*/  CALL.REL.NOINC `($__internal_5_$__cuda_sm70_shflsync_idx_p) ;  /* 0x00001b3000007944 */ /* 0x006fea0003c00000 */
[----:B------:R-:W-:Y:S01]  /*18b70*/  IMAD.MOV.U32 R11, RZ, RZ, R0 ;  /* 0x000000ffff0b7224 */ /* 0x000fe200078e0000 */
[----:B------:R-:W-:Y:S01]  /*18b80*/  MOV R0, R7 ;  /* 0x0000000700007202 */ /* 0x000fe20000000f00 */
[----:B------:R-:W-:Y:S01]  /*18b90*/  IMAD.MOV.U32 R6, RZ, RZ, RZ ;  /* 0x000000ffff067224 */ /* 0x000fe200078e00ff */
[----:B------:R-:W-:Y:S01]  /*18ba0*/  MOV R28, R13 ;  /* 0x0000000d001c7202 */ /* 0x000fe20000000f00 */
[----:B------:R-:W-:Y:S01]  /*18bb0*/  IMAD.MOV.U32 R3, RZ, RZ, 0x1f ;  /* 0x0000001fff037424 */ /* 0x000fe200078e00ff */
[----:B------:R-:W-:-:S02]  /*18bc0*/  MOV R2, 0x18be0 ;  /* 0x00018be000027802 */ /* 0x000fc40000000f00 */
[----:B------:R-:W-:Y:S05]  /*18bd0*/  CALL.REL.NOINC `($__internal_5_$__cuda_sm70_shflsync_idx_p) ;  /* 0x00001ac000007944 */ /* 0x000fea0003c00000 */
[----:B------:R-:W-:Y:S01]  /*18be0*/  MOV R10, R0 ;  /* 0x00000000000a7202 */ /* 0x000fe20000000f00 */
[----:B------:R-:W-:Y:S05]  /*18bf0*/  BRA `(.L_x_339) ;  /* 0xfffe7a3000007947 */ /* 0x000fea000383ffff */
.L_x_175:
[----:B------:R-:W-:Y:S01]  /*18c00*/  IMAD.MOV.U32 R0, RZ, RZ, R4 ;  /* 0x000000ffff007224 */ /* 0x000fe200078e0004 */
[----:B------:R-:W-:-:S02]  /*18c10*/  MOV R3, 0x1f ;  /* 0x0000001f00037802 */ /* 0x000fc40000000f00 */
[----:B------:R-:W-:Y:S02]  /*18c20*/  MOV R2, 0x18c40 ;  /* 0x00018c4000027802 */ /* 0x000fe40000000f00 */
[----:B-1234-:R-:W-:Y:S05]  /*18c30*/  CALL.REL.NOINC `($__internal_5_$__cuda_sm70_shflsync_idx_p) ;  /* 0x00001a6000007944 */ /* 0x01efea0003c00000 */
[----:B------:R-:W-:Y:S01]  /*18c40*/  MOV R6, R0 ;  /* 0x0000000000067202 */ /* 0x000fe20000000f00 */
[----:B------:R-:W-:Y:S05]  /*18c50*/  BRA `(.L_x_174) ;  /* 0xfffe7a3000007947 */ /* 0x000fea000383ffff */
.L_x_211:
[----:B------:R-:W-:Y:S01]  /*18c60*/  IMAD.MOV.U32 R0, RZ, RZ, R5 ;  /* 0x000000ffff007224 */ /* 0x000fe200078e0005 */
[----:B------:R-:W-:Y:S01]  /*18c70*/  MOV R28, RZ ;  /* 0x000000ff001c7202 */ /* 0x000fe20000000f00 */
[----:B------:R-:W-:Y:S01]  /*18c80*/  IMAD.MOV.U32 R3, RZ, RZ, 0x181f ;  /* 0x0000181fff037424 */ /* 0x000fe200078e00ff */
[----:B------:R-:W-:Y:S02]  /*18c90*/  MOV R2, 0x18cb0 ;  /* 0x00018cb000027802 */ /* 0x000fe40000000f00 */
[----:B-----5:R-:W-:Y:S05]  /*18ca0*/  CALL.REL.NOINC `($__internal_5_$__cuda_sm70_shflsync_idx_p) ;  /* 0x000019f000007944 */ /* 0x020fea0003c00000 */
[----:B------:R-:W-:Y:S01]  /*18cb0*/  MOV R6, R0 ;  /* 0x0000000000067202 */ /* 0x000fe20000000f00 */
[----:B------:R-:W-:Y:S05]  /*18cc0*/  BRA `(.L_x_340) ;  /* 0xfffef1a000007947 */ /* 0x000fea000383ffff */
.L_x_212:
[----:B------:R-:W-:Y:S01]  /*18cd0*/  IMAD.MOV.U32 R0, RZ, RZ, R7 ;  /* 0x000000ffff007224 */ /* 0x000fe200078e0007 */
[----:B------:R-:W-:Y:S01]  /*18ce0*/  MOV R28, RZ ;  /* 0x000000ff001c7202 */ /* 0x000fe20000000f00 */
[----:B------:R-:W-:Y:S01]  /*18cf0*/  IMAD.MOV.U32 R3, RZ, RZ, 0x181f ;  /* 0x0000181fff037424 */ /* 0x000fe200078e00ff */
[----:B------:R-:W-:Y:S02]  /*18d00*/  MOV R2, 0x18d20 ;  /* 0x00018d2000027802 */ /* 0x000fe40000000f00 */
[----:B-12--5:R-:W-:Y:S05]  /*18d10*/  CALL.REL.NOINC `($__internal_5_$__cuda_sm70_shflsync_idx_p) ;  /* 0x0000198000007944 */ /* 0x026fea0003c00000 */
[----:B------:R-:W-:Y:S05]  /*18d20*/  BRA `(.L_x_341) ;  /* 0xfffef16000007947 */ /* 0x000fea000383ffff */
.L_x_215:
[----:B----4-:R-:W-:Y:S01]  /*18d30*/  IMAD.MOV.U32 R0, RZ, RZ, R5 ;  /* 0x000000ffff007224 */ /* 0x010fe200078e0005 */
[----:B------:R-:W-:Y:S01]  /*18d40*/  MOV R28, 0x1 ;  /* 0x00000001001c7802 */ /* 0x000fe20000000f00 */
[----:B--2---:R-:W-:Y:S01]  /*18d50*/  IMAD.MOV.U32 R3, RZ, RZ, 0x181f ;  /* 0x0000181fff037424 */ /* 0x004fe200078e00ff */
[----:B------:R-:W-:-:S02]  /*18d60*/  MOV R2, 0x18d80 ;  /* 0x00018d8000027802 */ /* 0x000fc40000000f00 */
[----:B-1-3-5:R-:W-:Y:S05]  /*18d70*/  CALL.REL.NOINC `($__internal_5_$__cuda_sm70_shflsync_idx_p) ;  /* 0x0000192000007944 */ /* 0x02afea0003c00000 */
[----:B------:R-:W-:Y:S01]  /*18d80*/  IMAD.MOV.U32 R6, RZ, RZ, R0 ;  /* 0x000000ffff067224 */ /* 0x000fe200078e0000 */
[----:B------:R-:W-:Y:S01]  /*18d90*/  MOV R28, 0x1 ;  /* 0x00000001001c7802 */ /* 0x000fe20000000f00 */
[----:B------:R-:W-:Y:S01]  /*18da0*/  IMAD.MOV.U32 R0, RZ, RZ, R7 ;  /* 0x000000ffff007224 */ /* 0x000fe200078e0007 */
[----:B------:R-:W-:-:S02]  /*18db0*/  MOV R3, 0x181f ;  /* 0x0000181f00037802 */ /* 0x000fc40000000f00 */
[----:B------:R-:W-:Y:S02]  /*18dc0*/  MOV R2, 0x18de0 ;  /* 0x00018de000027802 */ /* 0x000fe40000000f00 */
[----:B------:R-:W-:Y:S05]  /*18dd0*/  CALL.REL.NOINC `($__internal_5_$__cuda_sm70_shflsync_idx_p) ;  /* 0x000018c000007944 */ /* 0x000fea0003c00000 */
[----:B------:R-:W-:Y:S05]  /*18de0*/  BRA `(.L_x_342) ;  /* 0xfffef1e000007947 */ /* 0x000fea000383ffff */
.L_x_218:
[----:B----4-:R-:W-:Y:S01]  /*18df0*/  IMAD.MOV.U32 R0, RZ, RZ, R5 ;  /* 0x000000ffff007224 */ /* 0x010fe200078e0005 */
[----:B------:R-:W-:Y:S01]  /*18e00*/  MOV R28, 0x2 ;  /* 0x00000002001c7802 */ /* 0x000fe20000000f00 */
[----:B-1----:R-:W-:Y:S01]  /*18e10*/  IMAD.MOV.U32 R3, RZ, RZ, 0x181f ;  /* 0x0000181fff037424 */ /* 0x002fe200078e00ff */
[----:B------:R-:W-:Y:S02]  /*18e20*/  MOV R2, 0x18e40 ;  /* 0x00018e4000027802 */ /* 0x000fe40000000f00 */
[----:B--23-5:R-:W-:Y:S05]  /*18e30*/  CALL.REL.NOINC `($__internal_5_$__cuda_sm70_shflsync_idx_p) ;  /* 0x0000186000007944 */ /* 0x02cfea0003c00000 */
[----:B------:R-:W-:Y:S01]  /*18e40*/  MOV R6, R0 ;  /* 0x0000000000067202 */ /* 0x000fe20000000f00 */
[----:B------:R-:W-:Y:S05]  /*18e50*/  BRA `(.L_x_343) ;  /* 0xfffef2a000007947 */ /* 0x000fea000383ffff */
.L_x_219:
[----:B----4-:R-:W-:Y:S01]  /*18e60*/  IMAD.MOV.U32 R0, RZ, RZ, R7 ;  /* 0x000000ffff007224 */ /* 0x010fe200078e0007 */
[----:B------:R-:W-:Y:S01]  /*18e70*/  MOV R28, 0x2 ;  /* 0x00000002001c7802 */ /* 0x000fe20000000f00 */
[----:B------:R-:W-:Y:S01]  /*18e80*/  IMAD.MOV.U32 R3, RZ, RZ, 0x181f ;  /* 0x0000181fff037424 */ /* 0x000fe200078e00ff */
[----:B------:R-:W-:Y:S02]  /*18e90*/  MOV R2, 0x18eb0 ;  /* 0x00018eb000027802 */ /* 0x000fe40000000f00 */
[----:B-123-5:R-:W-:Y:S05]  /*18ea0*/  CALL.REL.NOINC `($__internal_5_$__cuda_sm70_shflsync_idx_p) ;  /* 0x000017f000007944 */ /* 0x02efea0003c00000 */
[----:B------:R-:W-:Y:S05]  /*18eb0*/  BRA `(.L_x_344) ;  /* 0xfffef26000007947 */ /* 0x000fea000383ffff */
.L_x_222:
[----:B-1----:R-:W-:Y:S01]  /*18ec0*/  IMAD.MOV.U32 R0, RZ, RZ, R5 ;  /* 0x000000ffff007224 */ /* 0x002fe200078e0005 */
[----:B------:R-:W-:Y:S01]  /*18ed0*/  MOV R28, 0x3 ;  /* 0x00000003001c7802 */ /* 0x000fe20000000f00 */
[----:B------:R-:W-:Y:S01]  /*18ee0*/  IMAD.MOV.U32 R3, RZ, RZ, 0x181f ;  /* 0x0000181fff037424 */ /* 0x000fe200078e00ff */
[----:B------:R-:W-:-:S02]  /*18ef0*/  MOV R2, 0x18f10 ;  /* 0x00018f1000027802 */ /* 0x000fc40000000f00 */
[----:B--2345:R-:W-:Y:S05]  /*18f00*/  CALL.REL.NOINC `($__internal_5_$__cuda_sm70_shflsync_idx_p) ;  /* 0x0000179000007944 */ /* 0x03cfea0003c00000 */
[----:B------:R-:W-:Y:S01]  /*18f10*/  IMAD.MOV.U32 R5, RZ, RZ, R0 ;  /* 0x000000ffff057224 */ /* 0x000fe200078e0000 */
[----:B------:R-:W-:Y:S01]  /*18f20*/  MOV R28, 0x3 ;  /* 0x00000003001c7802 */ /* 0x000fe20000000f00 */
[----:B------:R-:W-:Y:S01]  /*18f30*/  IMAD.MOV.U32 R0, RZ, RZ, R7 ;  /* 0x000000ffff007224 */ /* 0x000fe200078e0007 */
[----:B------:R-:W-:-:S02]  /*18f40*/  MOV R3, 0x181f ;  /* 0x0000181f00037802 */ /* 0x000fc40000000f00 */
[----:B------:R-:W-:Y:S02]  /*18f50*/  MOV R2, 0x18f70 ;  /* 0x00018f7000027802 */ /* 0x000fe40000000f00 */
[----:B------:R-:W-:Y:S05]  /*18f60*/  CALL.REL.NOINC `($__internal_5_$__cuda_sm70_shflsync_idx_p) ;  /* 0x0000173000007944 */ /* 0x000fea0003c00000 */
[----:B------:R-:W-:Y:S05]  /*18f70*/  BRA `(.L_x_345) ;  /* 0xfffef2e000007947 */ /* 0x000fea000383ffff */
.L_x_265:
[----:B------:R-:W-:Y:S01]  /*18f80*/  IMAD.MOV.U32 R0, RZ, RZ, R5 ;  /* 0x000000ffff007224 */ /* 0x000fe200078e0005 */
[----:B------:R-:W-:Y:S01]  /*18f90*/  MOV R28, RZ ;  /* 0x000000ff001c7202 */ /* 0x000fe20000000f00 */
[----:B------:R-:W-:Y:S01]  /*18fa0*/  IMAD.MOV.U32 R3, RZ, RZ, 0x181f ;  /* 0x0000181fff037424 */ /* 0x000fe200078e00ff */
[----:B------:R-:W-:Y:S02]  /*18fb0*/  MOV R2, 0x18fd0 ;  /* 0x00018fd000027802 */ /* 0x000fe40000000f00 */
[----:B------:R-:W-:Y:S05]  /*18fc0*/  CALL.REL.NOINC `($__internal_5_$__cuda_sm70_shflsync_idx_p) ;  /* 0x000016d000007944 */ /* 0x000fea0003c00000 */
[----:B------:R-:W-:Y:S01]  /*18fd0*/  MOV R4, R0 ;  /* 0x0000000000047202 */ /* 0x000fe20000000f00 */
[----:B------:R-:W-:Y:S05]  /*18fe0*/  BRA `(.L_x_346) ;  /* 0xffff630000007947 */ /* 0x000fea000383ffff */
.L_x_266:
[----:B------:R-:W-:Y:S01]  /*18ff0*/  IMAD.MOV.U32 R0, RZ, RZ, R10 ;  /* 0x000000ffff007224 */ /* 0x000fe200078e000a */
[----:B------:R-:W-:Y:S01]  /*19000*/  MOV R28, RZ ;  /* 0x000000ff001c7202 */ /* 0x000fe20000000f00 */
[----:B------:R-:W-:Y:S01]  /*19010*/  IMAD.MOV.U32 R3, RZ, RZ, 0x181f ;  /* 0x0000181fff037424 */ /* 0x000fe200078e00ff */
[----:B------:R-:W-:Y:S02]  /*19020*/  MOV R2, 0x19040 ;  /* 0x0001904000027802 */ /* 0x000fe40000000f00 */
[----:B-12---:R-:W-:Y:S05]  /*19030*/  CALL.REL.NOINC `($__internal_5_$__cuda_sm70_shflsync_idx_p) ;  /* 0x0000166000007944 */ /* 0x006fea0003c00000 */
[----:B------:R-:W-:Y:S01]  /*19040*/  LOP3.LUT P1, RZ, R212, 0x10, RZ, 0xc0, !PT ;  /* 0x00000010d4ff7812 */ /* 0x000fe2000782c0ff */
[----:B------:R-:W-:Y:S01]  /*19050*/  IMAD.MOV.U32 R7, RZ, RZ, R92 ;  /* 0x000000ffff077224 */ /* 0x000fe200078e005c */
[----:B------:R-:W-:Y:S01]  /*19060*/  IADD3 R2, P0, R0, R85, RZ ;  /* 0x0000005500027210 */ /* 0x000fe20007f1e0ff */
[----:B------:R-:W-:Y:S01]  /*19070*/  IMAD.MOV.U32 R28, RZ, RZ, 0x1 ;  /* 0x00000001ff1c7424 */ /* 0x000fe200078e00ff */
[----:B------:R-:W-:-:S03]  /*19080*/  SEL R6, RZ, 0x10, P4 ;  /* 0x00000010ff067807 */ /* 0x000fc60002000000 */
[----:B------:R-:W-:-:S06]  /*19090*/  IMAD.X R3, R4, 0x1, R87, P0 ;  /* 0x0000000104037824 */ /* 0x000fcc00000e0657 */
[----:B------:R-:W-:Y:S01]  /*190a0*/  @!PT LDS RZ, [RZ] ;  /* 0x00000000fffff984 */ /* 0x000fe20000000800 */
[----:B------:R-:W-:Y:S01]  /*190b0*/  @!PT LDS RZ, [RZ] ;  /* 0x00000000fffff984 */ /* 0x000fe20000000800 */
[----:B------:R-:W-:Y:S01]  /*190c0*/  @!PT LDS RZ, [RZ] ;  /* 0x00000000fffff984 */ /* 0x000fe20000000800 */
[----:B------:R1:W-:Y:S02]  /*190d0*/  LDGSTS.E.BYPASS.LTC128B.128 [R191+0x6100], [R2.64], !P1 ;  /* 0x0610000002bf7fae */ /* 0x0003e4000c901d4a */
[----:B-1----:R-:W-:-:S05]  /*190e0*/  IADD3 R2, P0, R0, R86, RZ ;  /* 0x0000005600027210 */ /* 0x002fca0007f1e0ff */
[----:B------:R-:W-:-:S05]  /*190f0*/  IMAD.X R3, R4, 0x1, R88, P0 ;  /* 0x0000000104037824 */ /* 0x000fca00000e0658 */
[----:B------:R1:W-:Y:S02]  /*19100*/  LDGSTS.E.BYPASS.LTC128B.128 [R191+0x8100], [R2.64], !P4 ;  /* 0x0810000002bf7fae */ /* 0x0003e4000e101d4a */
[----:B-1----:R-:W-:Y:S01]  /*19110*/  IADD3 R2, P0, R0, R89, RZ ;  /* 0x0000005900027210 */ /* 0x002fe20007f1e0ff */
[----:B------:R-:W-:Y:S01]  /*19120*/  IMAD.MOV.U32 R0, RZ, RZ, R5 ;  /* 0x000000ffff007224 */ /* 0x000fe200078e0005 */
[----:B------:R-:W-:-:S03]  /*19130*/  SEL R5, RZ, 0x10, P1 ;  /* 0x00000010ff057807 */ /* 0x000fc60000800000 */
[----:B------:R-:W-:-:S05]  /*19140*/  IMAD.X R3, R4, 0x1, R90, P0 ;  /* 0x0000000104037824 */ /* 0x000fca00000e065a */
[----:B------:R1:W-:Y:S02]  /*19150*/  LDGSTS.E.BYPASS.LTC128B.128 [R191+0xa100], [R2.64], !P5 ;  /* 0x0a10000002bf7fae */ /* 0x0003e4000e901d4a */
[----:B-1----:R-:W-:Y:S01]  /*19160*/  IMAD.MOV.U32 R3, RZ, RZ, 0x181f ;  /* 0x0000181fff037424 */ /* 0x002fe200078e00ff */
[----:B------:R-:W-:Y:S02]  /*19170*/  MOV R2, 0x19190 ;  /* 0x0001919000027802 */ /* 0x000fe40000000f00 */
[----:B------:R-:W-:Y:S05]  /*19180*/  CALL.REL.NOINC `($__internal_5_$__cuda_sm70_shflsync_idx_p) ;  /* 0x0000151000007944 */ /* 0x000fea0003c00000 */
[----:B------:R-:W-:Y:S01]  /*19190*/  IMAD.MOV.U32 R4, RZ, RZ, R0 ;  /* 0x000000ffff047224 */ /* 0x000fe200078e0000 */
[----:B------:R-:W-:Y:S01]  /*191a0*/  MOV R28, 0x1 ;  /* 0x00000001001c7802 */ /* 0x000fe20000000f00 */
[----:B------:R-:W-:Y:S01]  /*191b0*/  IMAD.MOV.U32 R0, RZ, RZ, R10 ;  /* 0x000000ffff007224 */ /* 0x000fe200078e000a */
[----:B------:R-:W-:Y:S02]  /*191c0*/  MOV R3, 0x181f ;  /* 0x0000181f00037802 */ /* 0x000fe40000000f00 */
[----:B------:R-:W-:Y:S02]  /*191d0*/  MOV R2, 0x191f0 ;  /* 0x000191f000027802 */ /* 0x000fe40000000f00 */
[----:B------:R-:W-:Y:S05]  /*191e0*/  CALL.REL.NOINC `($__internal_5_$__cuda_sm70_shflsync_idx_p) ;  /* 0x000014b000007944 */ /* 0x000fea0003c00000 */
[----:B------:R-:W-:Y:S05]  /*191f0*/  BRA `(.L_x_347) ;  /* 0xffff621000007947 */ /* 0x000fea000383ffff */
.L_x_267:
[----:B------:R-:W-:Y:S02]  /*19200*/  MOV R0, 0x2 ;  /* 0x0000000200007802 */ /* 0x000fe40000000f00 */
[----:B------:R-:W-:-:S02]  /*19210*/  MOV R2, 0x19230 ;  /* 0x0001923000027802 */ /* 0x000fc40000000f00 */
[----:B------:R-:W-:Y:S05]  /*19220*/  CALL.REL.NOINC `($__internal_4_$__cuda_sm70_shflsync_bfly_p) ;  /* 0x0000141000007944 */ /* 0x000fea0003c00000 */
[----:B------:R-:W-:Y:S01]  /*19230*/  FMNMX.FTZ R4, R4, R0, !PT ;  /* 0x0000000004047209 */ /* 0x000fe20007810000 */
[----:B------:R-:W-:Y:S01]  /*19240*/  IMAD.MOV.U32 R0, RZ, RZ, 0x1 ;  /* 0x00000001ff007424 */ /* 0x000fe200078e00ff */
[----:B------:R-:W-:-:S02]  /*19250*/  MOV R2, 0x19270 ;  /* 0x0001927000027802 */ /* 0x000fc40000000f00 */
[----:B------:R-:W-:Y:S05]  /*19260*/  CALL.REL.NOINC `($__internal_4_$__cuda_sm70_shflsync_bfly_p) ;  /* 0x000013d000007944 */ /* 0x000fea0003c00000 */
[----:B------:R-:W-:Y:S01]  /*19270*/  FMNMX.FTZ R102, R4, R0, !PT ;  /* 0x0000000004667209 */ /* 0x000fe20007810000 */
[----:B------:R-:W-:Y:S01]  /*19280*/  IMAD.MOV.U32 R4, RZ, RZ, R5 ;  /* 0x000000ffff047224 */ /* 0x000fe200078e0005 */
[----:B------:R-:W-:Y:S01]  /*19290*/  MOV R2, 0x192c0 ;  /* 0x000192c000027802 */ /* 0x000fe20000000f00 */
[----:B------:R-:W-:-:S02]  /*192a0*/  IMAD.MOV.U32 R0, RZ, RZ, 0x2 ;  /* 0x00000002ff007424 */ /* 0x000fc400078e00ff */
[----:B------:R-:W-:Y:S05]  /*192b0*/  CALL.REL.NOINC `($__internal_4_$__cuda_sm70_shflsync_bfly_p) ;  /* 0x0000138000007944 */ /* 0x000fea0003c00000 */
[----:B------:R-:W-:Y:S01]  /*192c0*/  FMNMX.FTZ R4, R5, R0, !PT ;  /* 0x0000000005047209 */ /* 0x000fe20007810000 */
[----:B------:R-:W-:Y:S01]  /*192d0*/  IMAD.MOV.U32 R0, RZ, RZ, 0x1 ;  /* 0x00000001ff007424 */ /* 0x000fe200078e00ff */
[----:B------:R-:W-:-:S02]  /*192e0*/  MOV R2, 0x19300 ;  /* 0x0001930000027802 */ /* 0x000fc40000000f00 */
[----:B------:R-:W-:Y:S05]  /*192f0*/  CALL.REL.NOINC `($__internal_4_$__cuda_sm70_shflsync_bfly_p) ;  /* 0x0000134000007944 */ /* 0x000fea0003c00000 */
[----:B------:R-:W-:Y:S01]  /*19300*/  MOV R3, R0 ;  /* 0x0000000000037202 */ /* 0x000fe20000000f00 */
[----:B------:R-:W-:Y:S05]  /*19310*/  BRA `(.L_x_348) ;  /* 0xffff67d000007947 */ /* 0x000fea000383ffff */
.L_x_269:
[----:B------:R-:W-:Y:S01]  /*19320*/  MOV R28, RZ ;  /* 0x000000ff001c7202 */ /* 0x000fe20000000f00 */
[----:B------:R-:W-:Y:S01]  /*19330*/  IMAD.MOV.U32 R0, RZ, RZ, R4 ;  /* 0x000000ffff007224 */ /* 0x000fe200078e0004 */
[----:B------:R-:W-:Y:S01]  /*19340*/  MOV R2, 0x19370 ;  /* 0x0001937000027802 */ /* 0x000fe20000000f00 */
[----:B------:R-:W-:Y:S02]  /*19350*/  IMAD.MOV.U32 R3, RZ, RZ, 0x181f ;  /* 0x0000181fff037424 */ /* 0x000fe400078e00ff */
[----:B-1234-:R-:W-:Y:S05]  /*19360*/  CALL.REL.NOINC `($__internal_5_$__cuda_sm70_shflsync_idx_p) ;  /* 0x0000133000007944 */ /* 0x01efea0003c00000 */
[----:B------:R-:W-:-:S05]  /*19370*/  BRA `(.L_x_349) ;  /* 0xffff7ae000007947 */ /* 0x000fca000383ffff */
.L_x_272:
[----:B------:R-:W-:Y:S01]  /*19380*/  MOV R28, RZ ;  /* 0x000000ff001c7202 */ /* 0x000fe20000000f00 */
[----:B------:R-:W-:Y:S01]  /*19390*/  IMAD.MOV.U32 R0, RZ, RZ, R5 ;  /* 0x000000ffff007224 */ /* 0x000fe200078e0005 */
[----:B------:R-:W-:Y:S01]  /*193a0*/  MOV R2, 0x193d0 ;  /* 0x000193d000027802 */ /* 0x000fe20000000f00 */
[----:B------:R-:W-:Y:S02]  /*193b0*/  IMAD.MOV.U32 R3, RZ, RZ, 0x181f ;  /* 0x0000181fff037424 */ /* 0x000fe400078e00ff */
[----:B------:R-:W-:Y:S05]  /*193c0*/  CALL.REL.NOINC `($__internal_5_$__cuda_sm70_shflsync_idx_p) ;  /* 0x000012d000007944 */ /* 0x000fea0003c00000 */
[----:B------:R-:W-:Y:S01]  /*193d0*/  MOV R4, R0 ;  /* 0x0000000000047202 */ /* 0x000fe20000000f00 */
[----:B------:R-:W-:-:S05]  /*193e0*/  BRA `(.L_x_350) ;  /* 0xffff8c6000007947 */ /* 0x000fca000383ffff */
.L_x_273:
[----:B------:R-:W-:Y:S01]  /*193f0*/  MOV R28, RZ ;  /* 0x000000ff001c7202 */ /* 0x000fe20000000f00 */
[----:B------:R-:W-:Y:S01]  /*19400*/  IMAD.MOV.U32 R0, RZ, RZ, R8 ;  /* 0x000000ffff007224 */ /* 0x000fe200078e0008 */
[----:B------:R-:W-:Y:S01]  /*19410*/  MOV R2, 0x19440 ;  /* 0x0001944000027802 */ /* 0x000fe20000000f00 */
[----:B------:R-:W-:Y:S02]  /*19420*/  IMAD.MOV.U32 R3, RZ, RZ, 0x181f ;  /* 0x0000181fff037424 */ /* 0x000fe400078e00ff */
[----:B-12---:R-:W-:Y:S05]  /*19430*/  CALL.REL.NOINC `($__internal_5_$__cuda_sm70_shflsync_idx_p) ;  /* 0x0000126000007944 */ /* 0x006fea0003c00000 */
        /* <DEDUP_REMOVED lines=10> */
[----:B------:R-:W-:Y:S05]  /*194e0*/  IADD3 R6, P0, R0, R11, RZ ;  /* 0x0000000b00067210 */ /* 0x000fea0007f1e0ff */
[----:B------:R-:W-:Y:S05]  /*194f0*/  IMAD.X R7, R4, 0x1, R13, P0 ;  /* 0x0000000104077824 */ /* 0x000fea00000e060d */
[----:B------:R2:W-:Y:S01]  /*19500*/  LDGSTS.E.BYPASS.LTC128B.128 [R191+0x8100], [R6.64], !P3 ;  /* 0x0810000006bf7fae */ /* 0x0005e2000d901d4a */
[----:B-1----:R-:W-:Y:S01]  /*19510*/  IADD3 R2, P0, R0, R12, RZ ;  /* 0x0000000c00027210 */ /* 0x002fe20007f1e0ff */
[----:B------:R-:W-:Y:S04]  /*19520*/  IMAD.MOV.U32 R0, RZ, RZ, R5 ;  /* 0x000000ffff007224 */ /* 0x000fe800078e0005 */
[----:B------:R-:W-:Y:S05]  /*19530*/  IMAD.X R3, R4, 0x1, R14, P0 ;  /* 0x0000000104037824 */ /* 0x000fea00000e060e */
[----:B------:R1:W-:Y:S02]  /*19540*/  LDGSTS.E.BYPASS.LTC128B.128 [R191+0xa100], [R2.64], !P4 ;  /* 0x0a10000002bf7fae */ /* 0x0003e4000e101d4a */
[----:B-1----:R-:W-:Y:S01]  /*19550*/  MOV R2, 0x19580 ;  /* 0x0001958000027802 */ /* 0x002fe20000000f00 */
[----:B------:R-:W-:Y:S02]  /*19560*/  IMAD.MOV.U32 R3, RZ, RZ, 0x181f ;  /* 0x0000181fff037424 */ /* 0x000fe400078e00ff */
[----:B--2---:R-:W-:Y:S05]  /*19570*/  CALL.REL.NOINC `($__internal_5_$__cuda_sm70_shflsync_idx_p) ;  /* 0x0000112000007944 */ /* 0x004fea0003c00000 */
[----:B------:R-:W-:Y:S01]  /*19580*/  MOV R28, 0x1 ;  /* 0x00000001001c7802 */ /* 0x000fe20000000f00 */
[----:B------:R-:W-:Y:S01]  /*19590*/  IMAD.MOV.U32 R4, RZ, RZ, R0 ;  /* 0x000000ffff047224 */ /* 0x000fe200078e0000 */
[----:B------:R-:W-:Y:S01]  /*195a0*/  MOV R3, 0x181f ;  /* 0x0000181f00037802 */ /* 0x000fe20000000f00 */
[----:B------:R-:W-:Y:S01]  /*195b0*/  IMAD.MOV.U32 R0, RZ, RZ, R8 ;  /* 0x000000ffff007224 */ /* 0x000fe200078e0008 */
[----:B------:R-:W-:Y:S02]  /*195c0*/  MOV R2, 0x195e0 ;  /* 0x000195e000027802 */ /* 0x000fe40000000f00 */
[----:B------:R-:W-:Y:S05]  /*195d0*/  CALL.REL.NOINC `($__internal_5_$__cuda_sm70_shflsync_idx_p) ;  /* 0x000010c000007944 */ /* 0x000fea0003c00000 */
[----:B------:R-:W-:-:S05]  /*195e0*/  BRA `(.L_x_351) ;  /* 0xffff8b8000007947 */ /* 0x000fca000383ffff */
.L_x_274:
[----:B------:R-:W-:Y:S02]  /*195f0*/  MOV R0, 0x2 ;  /* 0x0000000200007802 */ /* 0x000fe40000000f00 */
[----:B------:R-:W-:Y:S02]  /*19600*/  MOV R2, 0x19620 ;  /* 0x0001962000027802 */ /* 0x000fe40000000f00 */
[----:B------:R-:W-:Y:S05]  /*19610*/  CALL.REL.NOINC `($__internal_4_$__cuda_sm70_shflsync_bfly_p) ;  /* 0x0000102000007944 */ /* 0x000fea0003c00000 */
[----:B------:R-:W-:Y:S01]  /*19620*/  FMNMX.FTZ R4, R4, R0, !PT ;  /* 0x0000000004047209 */ /* 0x000fe20007810000 */
[----:B------:R-:W-:Y:S01]  /*19630*/  IMAD.MOV.U32 R0, RZ, RZ, 0x1 ;  /* 0x00000001ff007424 */ /* 0x000fe200078e00ff */
[----:B------:R-:W-:Y:S02]  /*19640*/  MOV R2, 0x19660 ;  /* 0x0001966000027802 */ /* 0x000fe40000000f00 */
[----:B------:R-:W-:Y:S05]  /*19650*/  CALL.REL.NOINC `($__internal_4_$__cuda_sm70_shflsync_bfly_p) ;  /* 0x00000fe000007944 */ /* 0x000fea0003c00000 */
[----:B------:R-:W-:Y:S01]  /*19660*/  FMNMX.FTZ R102, R4, R0, !PT ;  /* 0x0000000004667209 */ /* 0x000fe20007810000 */
[----:B------:R-:W-:Y:S01]  /*19670*/  IMAD.MOV.U32 R4, RZ, RZ, R5 ;  /* 0x000000ffff047224 */ /* 0x000fe200078e0005 */
[----:B------:R-:W-:Y:S01]  /*19680*/  MOV R2, 0x196b0 ;  /* 0x000196b000027802 */ /* 0x000fe20000000f00 */
[----:B------:R-:W-:Y:S02]  /*19690*/  IMAD.MOV.U32 R0, RZ, RZ, 0x2 ;  /* 0x00000002ff007424 */ /* 0x000fe400078e00ff */
[----:B------:R-:W-:Y:S05]  /*196a0*/  CALL.REL.NOINC `($__internal_4_$__cuda_sm70_shflsync_bfly_p) ;  /* 0x00000f9000007944 */ /* 0x000fea0003c00000 */
[----:B------:R-:W-:Y:S01]  /*196b0*/  FMNMX.FTZ R4, R5, R0, !PT ;  /* 0x0000000005047209 */ /* 0x000fe20007810000 */
[----:B------:R-:W-:Y:S01]  /*196c0*/  IMAD.MOV.U32 R0, RZ, RZ, 0x1 ;  /* 0x00000001ff007424 */ /* 0x000fe200078e00ff */
[----:B------:R-:W-:Y:S02]  /*196d0*/  MOV R2, 0x196f0 ;  /* 0x000196f000027802 */ /* 0x000fe40000000f00 */
[----:B------:R-:W-:Y:S05]  /*196e0*/  CALL.REL.NOINC `($__internal_4_$__cuda_sm70_shflsync_bfly_p) ;  /* 0x00000f5000007944 */ /* 0x000fea0003c00000 */
[----:B------:R-:W-:-:S05]  /*196f0*/  BRA `(.L_x_352) ;  /* 0xffff8e0000007947 */ /* 0x000fca000383ffff */
.L_x_276:
[----:B------:R-:W-:Y:S01]  /*19700*/  IMAD.MOV.U32 R4, RZ, RZ, R206 ;  /* 0x000000ffff047224 */ /* 0x000fe200078e00ce */
[----:B------:R-:W-:-:S02]  /*19710*/  MOV R0, 0x2 ;  /* 0x0000000200007802 */ /* 0x000fc40000000f00 */
[----:B------:R-:W-:Y:S02]  /*19720*/  MOV R2, 0x19740 ;  /* 0x0001974000027802 */ /* 0x000fe40000000f00 */
[----:B------:R-:W-:Y:S05]  /*19730*/  CALL.REL.NOINC `($__internal_4_$__cuda_sm70_shflsync_bfly_p) ;  /* 0x00000f0000007944 */ /* 0x000fea0003c00000 */
[----:B------:R-:W-:Y:S05]  /*19740*/  BRA `(.L_x_353) ;  /* 0xffffa4f000007947 */ /* 0x000fea000383ffff */
.L_x_277:
[----:B------:R-:W-:Y:S01]  /*19750*/  IMAD.MOV.U32 R4, RZ, RZ, R5 ;  /* 0x000000ffff047224 */ /* 0x000fe200078e0005 */
[----:B------:R-:W-:Y:S02]  /*19760*/  MOV R0, 0x1 ;  /* 0x0000000100007802 */ /* 0x000fe40000000f00 */
[----:B------:R-:W-:Y:S02]  /*19770*/  MOV R2, 0x19790 ;  /* 0x0001979000027802 */ /* 0x000fe40000000f00 */
[----:B-1----:R-:W-:Y:S05]  /*19780*/  CALL.REL.NOINC `($__internal_4_$__cuda_sm70_shflsync_bfly_p) ;  /* 0x00000eb000007944 */ /* 0x002fea0003c00000 */
[----:B------:R-:W-:Y:S01]  /*19790*/  FADD.FTZ R5, R5, R0 ;  /* 0x0000000005057221 */ /* 0x000fe20000010000 */
[----:B------:R-:W-:Y:S02]  /*197a0*/  MOV R4, R202 ;  /* 0x000000ca00047202 */ /* 0x000fe40000000f00 */
[----:B------:R-:W-:Y:S02]  /*197b0*/  MOV R0, 0x2 ;  /* 0x0000000200007802 */ /* 0x000fe40000000f00 */
[----:B------:R-:W-:Y:S02]  /*197c0*/  MOV R2, 0x197e0 ;  /* 0x000197e000027802 */ /* 0x000fe40000000f00 */
[----:B------:R-:W-:Y:S05]  /*197d0*/  CALL.REL.NOINC `($__internal_4_$__cuda_sm70_shflsync_bfly_p) ;  /* 0x00000e6000007944 */ /* 0x000fea0003c00000 */
[----:B------:R-:W-:Y:S01]  /*197e0*/  FADD.FTZ R4, R202, R0 ;  /* 0x00000000ca047221 */ /* 0x000fe20000010000 */
[----:B------:R-:W-:Y:S02]  /*197f0*/  MOV R0, 0x1 ;  /* 0x0000000100007802 */ /* 0x000fe40000000f00 */
[----:B------:R-:W-:-:S02]  /*19800*/  MOV R2, 0x19820 ;  /* 0x0001982000027802 */ /* 0x000fc40000000f00 */
[----:B------:R-:W-:Y:S05]  /*19810*/  CALL.REL.NOINC `($__internal_4_$__cuda_sm70_shflsync_bfly_p) ;  /* 0x00000e2000007944 */ /* 0x000fea0003c00000 */
[----:B------:R-:W-:Y:S01]  /*19820*/  MOV R3, R0 ;  /* 0x0000000000037202 */ /* 0x000fe20000000f00 */
[----:B------:R-:W-:Y:S05]  /*19830*/  BRA `(.L_x_354) ;  /* 0xffffa47000007947 */ /* 0x000fea000383ffff */
.L_x_284:
[----:B--234-:R-:W-:Y:S01]  /*19840*/  IMAD.MOV.U32 R0, RZ, RZ, R6 ;  /* 0x000000ffff007224 */ /* 0x01cfe200078e0006 */
[----:B------:R-:W-:Y:S01]  /*19850*/  MOV R28, RZ ;  /* 0x000000ff001c7202 */ /* 0x000fe20000000f00 */
[----:B------:R-:W-:Y:S01]  /*19860*/  IMAD.MOV.U32 R3, RZ, RZ, 0x181f ;  /* 0x0000181fff037424 */ /* 0x000fe200078e00ff */
[----:B------:R-:W-:-:S02]  /*19870*/  MOV R2, 0x19890 ;  /* 0x0001989000027802 */ /* 0x000fc40000000f00 */
[----:B-1----:R-:W-:Y:S05]  /*19880*/  CALL.REL.NOINC `($__internal_5_$__cuda_sm70_shflsync_idx_p) ;  /* 0x00000e1000007944 */ /* 0x002fea0003c00000 */
[----:B------:R-:W-:Y:S01]  /*19890*/  MOV R7, R0 ;  /* 0x0000000000077202 */ /* 0x000fe20000000f00 */
[----:B------:R-:W-:Y:S05]  /*198a0*/  BRA `(.L_x_355) ;  /* 0xffffbb9000007947 */ /* 0x000fea000383ffff */
.L_x_285:
[----:B------:R-:W-:Y:S01]  /*198b0*/  IMAD.MOV.U32 R0, RZ, RZ, R12 ;  /* 0x000000ffff007224 */ /* 0x000fe200078e000c */
[----:B------:R-:W-:Y:S01]  /*198c0*/  MOV R28, RZ ;  /* 0x000000ff001c7202 */ /* 0x000fe20000000f00 */
[----:B------:R-:W-:Y:S01]  /*198d0*/  IMAD.MOV.U32 R3, RZ, RZ, 0x181f ;  /* 0x0000181fff037424 */ /* 0x000fe200078e00ff */
[----:B------:R-:W-:-:S02]  /*198e0*/  MOV R2, 0x19900 ;  /* 0x0001990000027802 */ /* 0x000fc40000000f00 */
[----:B-123--:R-:W-:Y:S05]  /*198f0*/  CALL.REL.NOINC `($__internal_5_$__cuda_sm70_shflsync_idx_p) ;  /* 0x00000da000007944 */ /* 0x00efea0003c00000 */
[----:B------:R-:W-:Y:S05]  /*19900*/  BRA `(.L_x_356) ;  /* 0xffffbb5000007947 */ /* 0x000fea000383ffff */
.L_x_288:
[----:B--2---:R-:W-:Y:S01]  /*19910*/  IMAD.MOV.U32 R0, RZ, RZ, R6 ;  /* 0x000000ffff007224 */ /* 0x004fe200078e0006 */
[----:B------:R-:W-:Y:S01]  /*19920*/  MOV R28, 0x1 ;  /* 0x00000001001c7802 */ /* 0x000fe20000000f00 */
[----:B------:R-:W-:Y:S01]  /*19930*/  IMAD.MOV.U32 R3, RZ, RZ, 0x181f ;  /* 0x0000181fff037424 */ /* 0x000fe200078e00ff */
[----:B------:R-:W-:-:S02]  /*19940*/  MOV R2, 0x19960 ;  /* 0x0001996000027802 */ /* 0x000fc40000000f00 */
[----:B-1-34-:R-:W-:Y:S05]  /*19950*/  CALL.REL.NOINC `($__internal_5_$__cuda_sm70_shflsync_idx_p) ;  /* 0x00000d4000007944 */ /* 0x01afea0003c00000 */
[----:B------:R-:W-:Y:S01]  /*19960*/  IMAD.MOV.U32 R7, RZ, RZ, R0 ;  /* 0x000000ffff077224 */ /* 0x000fe200078e0000 */
[----:B------:R-:W-:Y:S01]  /*19970*/  MOV R28, 0x1 ;  /* 0x00000001001c7802 */ /* 0x000fe20000000f00 */
[----:B------:R-:W-:Y:S01]  /*19980*/  IMAD.MOV.U32 R0, RZ, RZ, R12 ;  /* 0x000000ffff007224 */ /* 0x000fe200078e000c */
[----:B------:R-:W-:-:S02]  /*19990*/  MOV R3, 0x181f ;  /* 0x0000181f00037802 */ /* 0x000fc40000000f00 */
[----:B------:R-:W-:Y:S02]  /*199a0*/  MOV R2, 0x199c0 ;  /* 0x000199c000027802 */ /* 0x000fe40000000f00 */
[----:B------:R-:W-:Y:S05]  /*199b0*/  CALL.REL.NOINC `($__internal_5_$__cuda_sm70_shflsync_idx_p) ;  /* 0x00000ce000007944 */ /* 0x000fea0003c00000 */
[----:B------:R-:W-:Y:S05]  /*199c0*/  BRA `(.L_x_357) ;  /* 0xffffbbc000007947 */ /* 0x000fea000383ffff */
.L_x_291:
[----:B--2---:R-:W-:Y:S01]  /*199d0*/  IMAD.MOV.U32 R0, RZ, RZ, R6 ;  /* 0x000000ffff007224 */ /* 0x004fe200078e0006 */
[----:B------:R-:W-:Y:S01]  /*199e0*/  MOV R28, 0x2 ;  /* 0x00000002001c7802 */ /* 0x000fe20000000f00 */
[----:B------:R-:W-:Y:S01]  /*199f0*/  IMAD.MOV.U32 R3, RZ, RZ, 0x181f ;  /* 0x0000181fff037424 */ /* 0x000fe200078e00ff */
[----:B------:R-:W-:Y:S02]  /*19a00*/  MOV R2, 0x19a20 ;  /* 0x00019a2000027802 */ /* 0x000fe40000000f00 */
[----:B-1-34-:R-:W-:Y:S05]  /*19a10*/  CALL.REL.NOINC `($__internal_5_$__cuda_sm70_shflsync_idx_p) ;  /* 0x00000c8000007944 */ /* 0x01afea0003c00000 */
[----:B------:R-:W-:Y:S01]  /*19a20*/  MOV R7, R0 ;  /* 0x0000000000077202 */ /* 0x000fe20000000f00 */
[----:B------:R-:W-:Y:S05]  /*19a30*/  BRA `(.L_x_358) ;  /* 0xffffbc8000007947 */ /* 0x000fea000383ffff */
.L_x_292:
[----:B--2---:R-:W-:Y:S01]  /*19a40*/  IMAD.MOV.U32 R0, RZ, RZ, R12 ;  /* 0x000000ffff007224 */ /* 0x004fe200078e000c */
[----:B------:R-:W-:Y:S01]  /*19a50*/  MOV R28, 0x2 ;  /* 0x00000002001c7802 */ /* 0x000fe20000000f00 */
[----:B------:R-:W-:Y:S01]  /*19a60*/  IMAD.MOV.U32 R3, RZ, RZ, 0x181f ;  /* 0x0000181fff037424 */ /* 0x000fe200078e00ff */
[----:B------:R-:W-:Y:S02]  /*19a70*/  MOV R2, 0x19a90 ;  /* 0x00019a9000027802 */ /* 0x000fe40000000f00 */
[----:B-1-34-:R-:W-:Y:S05]  /*19a80*/  CALL.REL.NOINC `($__internal_5_$__cuda_sm70_shflsync_idx_p) ;  /* 0x00000c1000007944 */ /* 0x01afea0003c00000 */
[----:B------:R-:W-:Y:S05]  /*19a90*/  BRA `(.L_x_359) ;  /* 0xffffbc4000007947 */ /* 0x000fea000383ffff */
.L_x_295:
[----:B----4-:R-:W-:Y:S01]  /*19aa0*/  IMAD.MOV.U32 R0, RZ, RZ, R6 ;  /* 0x000000ffff007224 */ /* 0x010fe200078e0006 */
[----:B------:R-:W-:Y:S01]  /*19ab0*/  MOV R28, 0x3 ;  /* 0x00000003001c7802 */ /* 0x000fe20000000f00 */
[----:B---3--:R-:W-:Y:S01]  /*19ac0*/  IMAD.MOV.U32 R3, RZ, RZ, 0x181f ;  /* 0x0000181fff037424 */ /* 0x008fe200078e00ff */
[----:B------:R-:W-:-:S02]  /*19ad0*/  MOV R2, 0x19af0 ;  /* 0x00019af000027802 */ /* 0x000fc40000000f00 */
[----:B-12---:R-:W-:Y:S05]  /*19ae0*/  CALL.REL.NOINC `($__internal_5_$__cuda_sm70_shflsync_idx_p) ;  /* 0x00000bb000007944 */ /* 0x006fea0003c00000 */
[----:B------:R-:W-:Y:S01]  /*19af0*/  IMAD.MOV.U32 R6, RZ, RZ, R0 ;  /* 0x000000ffff067224 */ /* 0x000fe200078e0000 */
[----:B------:R-:W-:Y:S01]  /*19b00*/  MOV R28, 0x3 ;  /* 0x00000003001c7802 */ /* 0x000fe20000000f00 */
[----:B------:R-:W-:Y:S01]  /*19b10*/  IMAD.MOV.U32 R0, RZ, RZ, R12 ;  /* 0x000000ffff007224 */ /* 0x000fe200078e000c */
[----:B------:R-:W-:-:S02]  /*19b20*/  MOV R3, 0x181f ;  /* 0x0000181f00037802 */ /* 0x000fc40000000f00 */
[----:B------:R-:W-:Y:S02]  /*19b30*/  MOV R2, 0x19b50 ;  /* 0x00019b5000027802 */ /* 0x000fe40000000f00 */
[----:B------:R-:W-:Y:S05]  /*19b40*/  CALL.REL.NOINC `($__internal_5_$__cuda_sm70_shflsync_idx_p) ;  /* 0x00000b5000007944 */ /* 0x000fea0003c00000 */
[----:B------:R-:W-:Y:S05]  /*19b50*/  BRA `(.L_x_360) ;  /* 0xffffbcc000007947 */ /* 0x000fea000383ffff */
.L_x_297:
[----:B------:R-:W-:Y:S01]  /*19b60*/  IMAD.MOV.U32 R0, RZ, RZ, R5 ;  /* 0x000000ffff007224 */ /* 0x000fe200078e0005 */
[----:B------:R-:W-:Y:S01]  /*19b70*/  MOV R28, RZ ;  /* 0x000000ff001c7202 */ /* 0x000fe20000000f00 */
[----:B------:R-:W-:Y:S01]  /*19b80*/  IMAD.MOV.U32 R3, RZ, RZ, 0x1c1f ;  /* 0x00001c1fff037424 */ /* 0x000fe200078e00ff */
[----:B------:R-:W-:Y:S02]  /*19b90*/  MOV R2, 0x19bb0 ;  /* 0x00019bb000027802 */ /* 0x000fe40000000f00 */
[----:B--2---:R-:W-:Y:S05]  /*19ba0*/  CALL.REL.NOINC `($__internal_5_$__cuda_sm70_shflsync_idx_p) ;  /* 0x00000af000007944 */ /* 0x004fea0003c00000 */
[----:B------:R-:W-:Y:S01]  /*19bb0*/  MOV R4, R0 ;  /* 0x0000000000047202 */ /* 0x000fe20000000f00 */
[----:B------:R-:W-:Y:S05]  /*19bc0*/  BRA `(.L_x_361) ;  /* 0xffffbf8000007947 */ /* 0x000fea000383ffff */
.L_x_298:
[----:B------:R-:W-:Y:S01]  /*19bd0*/  IMAD.MOV.U32 R0, RZ, RZ, R12 ;  /* 0x000000ffff007224 */ /* 0x000fe200078e000c */
[----:B------:R-:W-:Y:S01]  /*19be0*/  MOV R28, RZ ;  /* 0x000000ff001c7202 */ /* 0x000fe20000000f00 */
[----:B------:R-:W-:Y:S01]  /*19bf0*/  IMAD.MOV.U32 R3, RZ, RZ, 0x1c1f ;  /* 0x00001c1fff037424 */ /* 0x000fe200078e00ff */
[----:B------:R-:W-:Y:S02]  /*19c00*/  MOV R2, 0x19c20 ;  /* 0x00019c2000027802 */ /* 0x000fe40000000f00 */
[----:B-123--:R-:W-:Y:S05]  /*19c10*/  CALL.REL.NOINC `($__internal_5_$__cuda_sm70_shflsync_idx_p) ;  /* 0x00000a8000007944 */ /* 0x00efea0003c00000 */
[----:B------:R-:W-:Y:S05]  /*19c20*/  BRA `(.L_x_362) ;  /* 0xffffbf4000007947 */ /* 0x000fea000383ffff */
.L_x_301:
[----:B-1----:R-:W-:Y:S01]  /*19c30*/  IMAD.MOV.U32 R0, RZ, RZ, R5 ;  /* 0x000000ffff007224 */ /* 0x002fe200078e0005 */
[----:B------:R-:W-:Y:S01]  /*19c40*/  MOV R28, 0x1 ;  /* 0x00000001001c7802 */ /* 0x000fe20000000f00 */
[----:B--2---:R-:W-:Y:S01]  /*19c50*/  IMAD.MOV.U32 R3, RZ, RZ, 0x1c1f ;  /* 0x00001c1fff037424 */ /* 0x004fe200078e00ff */
[----:B------:R-:W-:-:S02]  /*19c60*/  MOV R2, 0x19c80 ;  /* 0x00019c8000027802 */ /* 0x000fc40000000f00 */
[----:B---34-:R-:W-:Y:S05]  /*19c70*/  CALL.REL.NOINC `($__internal_5_$__cuda_sm70_shflsync_idx_p) ;  /* 0x00000a2000007944 */ /* 0x018fea0003c00000 */
[----:B------:R-:W-:Y:S01]  /*19c80*/  IMAD.MOV.U32 R4, RZ, RZ, R0 ;  /* 0x000000ffff047224 */ /* 0x000fe200078e0000 */
[----:B------:R-:W-:Y:S01]  /*19c90*/  MOV R28, 0x1 ;  /* 0x00000001001c7802 */ /* 0x000fe20000000f00 */
[----:B------:R-:W-:Y:S01]  /*19ca0*/  IMAD.MOV.U32 R0, RZ, RZ, R12 ;  /* 0x000000ffff007224 */ /* 0x000fe200078e000c */
[----:B------:R-:W-:-:S02]  /*19cb0*/  MOV R3, 0x1c1f ;  /* 0x00001c1f00037802 */ /* 0x000fc40000000f00 */
[----:B------:R-:W-:Y:S02]  /*19cc0*/  MOV R2, 0x19ce0 ;  /* 0x00019ce000027802 */ /* 0x000fe40000000f00 */
[----:B------:R-:W-:Y:S05]  /*19cd0*/  CALL.REL.NOINC `($__internal_5_$__cuda_sm70_shflsync_idx_p) ;  /* 0x000009c000007944 */ /* 0x000fea0003c00000 */
[----:B------:R-:W-:Y:S05]  /*19ce0*/  BRA `(.L_x_363) ;  /* 0xffffc92000007947 */ /* 0x000fea000383ffff */
.L_x_305:
[----:B------:R-:W-:Y:S01]  /*19cf0*/  IMAD.MOV.U32 R0, RZ, RZ, R5 ;  /* 0x000000ffff007224 */ /* 0x000fe200078e0005 */
[----:B------:R-:W-:Y:S01]  /*19d00*/  MOV R28, RZ ;  /* 0x000000ff001c7202 */ /* 0x000fe20000000f00 */
[----:B------:R-:W-:Y:S01]  /*19d10*/  IMAD.MOV.U32 R3, RZ, RZ, 0x181f ;  /* 0x0000181fff037424 */ /* 0x000fe200078e00ff */
[----:B------:R-:W-:Y:S02]  /*19d20*/  MOV R2, 0x19d40 ;  /* 0x00019d4000027802 */ /* 0x000fe40000000f00 */
[----:B------:R-:W-:Y:S05]  /*19d30*/  CALL.REL.NOINC `($__internal_5_$__cuda_sm70_shflsync_idx_p) ;  /* 0x0000096000007944 */ /* 0x000fea0003c00000 */
[----:B------:R-:W-:Y:S01]  /*19d40*/  MOV R4, R0 ;  /* 0x0000000000047202 */ /* 0x000fe20000000f00 */
[----:B------:R-:W-:Y:S05]  /*19d50*/  BRA `(.L_x_364) ;  /* 0xffffdaf000007947 */ /* 0x000fea000383ffff */
.L_x_306:
[----:B------:R-:W-:Y:S01]  /*19d60*/  IMAD.MOV.U32 R0, RZ, RZ, R12 ;  /* 0x000000ffff007224 */ /* 0x000fe200078e000c */
[----:B------:R-:W-:Y:S01]  /*19d70*/  MOV R28, RZ ;  /* 0x000000ff001c7202 */ /* 0x000fe20000000f00 */
[----:B------:R-:W-:Y:S01]  /*19d80*/  IMAD.MOV.U32 R3, RZ, RZ, 0x181f ;  /* 0x0000181fff037424 */ /* 0x000fe200078e00ff */
[----:B------:R-:W-:Y:S02]  /*19d90*/  MOV R2, 0x19db0 ;  /* 0x00019db000027802 */ /* 0x000fe40000000f00 */
[----:B-12---:R-:W-:Y:S05]  /*19da0*/  CALL.REL.NOINC `($__internal_5_$__cuda_sm70_shflsync_idx_p) ;  /* 0x000008f000007944 */ /* 0x006fea0003c00000 */
[----:B------:R-:W-:Y:S05]  /*19db0*/  BRA `(.L_x_365) ;  /* 0xffffdab000007947 */ /* 0x000fea000383ffff */
.L_x_309:
[----:B----4-:R-:W-:Y:S01]  /*19dc0*/  IMAD.MOV.U32 R0, RZ, RZ, R5 ;  /* 0x000000ffff007224 */ /* 0x010fe200078e0005 */
[----:B------:R-:W-:Y:S01]  /*19dd0*/  MOV R28, 0x1 ;  /* 0x00000001001c7802 */ /* 0x000fe20000000f00 */
[----:B--2---:R-:W-:Y:S01]  /*19de0*/  IMAD.MOV.U32 R3, RZ, RZ, 0x181f ;  /* 0x0000181fff037424 */ /* 0x004fe200078e00ff */
[----:B------:R-:W-:-:S02]  /*19df0*/  MOV R2, 0x19e10 ;  /* 0x00019e1000027802 */ /* 0x000fc40000000f00 */
[----:B-1-3--:R-:W-:Y:S05]  /*19e00*/  CALL.REL.NOINC `($__internal_5_$__cuda_sm70_shflsync_idx_p) ;  /* 0x0000089000007944 */ /* 0x00afea0003c00000 */
[----:B------:R-:W-:Y:S01]  /*19e10*/  IMAD.MOV.U32 R4, RZ, RZ, R0 ;  /* 0x000000ffff047224 */ /* 0x000fe200078e0000 */
[----:B------:R-:W-:Y:S01]  /*19e20*/  MOV R28, 0x1 ;  /* 0x00000001001c7802 */ /* 0x000fe20000000f00 */
[----:B------:R-:W-:Y:S01]  /*19e30*/  IMAD.MOV.U32 R0, RZ, RZ, R12 ;  /* 0x000000ffff007224 */ /* 0x000fe200078e000c */
[----:B------:R-:W-:-:S02]  /*19e40*/  MOV R3, 0x181f ;  /* 0x0000181f00037802 */ /* 0x000fc40000000f00 */
[----:B------:R-:W-:Y:S02]  /*19e50*/  MOV R2, 0x19e70 ;  /* 0x00019e7000027802 */ /* 0x000fe40000000f00 */
[----:B------:R-:W-:Y:S05]  /*19e60*/  CALL.REL.NOINC `($__internal_5_$__cuda_sm70_shflsync_idx_p) ;  /* 0x0000083000007944 */ /* 0x000fea0003c00000 */
[----:B------:R-:W-:Y:S05]  /*19e70*/  BRA `(.L_x_366) ;  /* 0xffffdb3000007947 */ /* 0x000fea000383ffff */
.L_x_312:
[----:B----4-:R-:W-:Y:S01]  /*19e80*/  IMAD.MOV.U32 R0, RZ, RZ, R5 ;  /* 0x000000ffff007224 */ /* 0x010fe200078e0005 */
[----:B------:R-:W-:Y:S01]  /*19e90*/  MOV R28, 0x2 ;  /* 0x00000002001c7802 */ /* 0x000fe20000000f00 */
[----:B-1----:R-:W-:Y:S01]  /*19ea0*/  IMAD.MOV.U32 R3, RZ, RZ, 0x181f ;  /* 0x0000181fff037424 */ /* 0x002fe200078e00ff */
[----:B------:R-:W-:Y:S02]  /*19eb0*/  MOV R2, 0x19ed0 ;  /* 0x00019ed000027802 */ /* 0x000fe40000000f00 */
[----:B--23--:R-:W-:Y:S05]  /*19ec0*/  CALL.REL.NOINC `($__internal_5_$__cuda_sm70_shflsync_idx_p) ;  /* 0x000007d000007944 */ /* 0x00cfea0003c00000 */
[----:B------:R-:W-:Y:S01]  /*19ed0*/  MOV R4, R0 ;  /* 0x0000000000047202 */ /* 0x000fe20000000f00 */
[----:B------:R-:W-:Y:S05]  /*19ee0*/  BRA `(.L_x_367) ;  /* 0xffffdbf000007947 */ /* 0x000fea000383ffff */
.L_x_313:
[----:B----4-:R-:W-:Y:S01]  /*19ef0*/  IMAD.MOV.U32 R0, RZ, RZ, R12 ;  /* 0x000000ffff007224 */ /* 0x010fe200078e000c */
[----:B------:R-:W-:Y:S01]  /*19f00*/  MOV R28, 0x2 ;  /* 0x00000002001c7802 */ /* 0x000fe20000000f00 */
[----:B------:R-:W-:Y:S01]  /*19f10*/  IMAD.MOV.U32 R3, RZ, RZ, 0x181f ;  /* 0x0000181fff037424 */ /* 0x000fe200078e00ff */
[----:B------:R-:W-:Y:S02]  /*19f20*/  MOV R2, 0x19f40 ;  /* 0x00019f4000027802 */ /* 0x000fe40000000f00 */
[----:B-123--:R-:W-:Y:S05]  /*19f30*/  CALL.REL.NOINC `($__internal_5_$__cuda_sm70_shflsync_idx_p) ;  /* 0x0000076000007944 */ /* 0x00efea0003c00000 */
[----:B------:R-:W-:Y:S05]  /*19f40*/  BRA `(.L_x_368) ;  /* 0xffffdbb000007947 */ /* 0x000fea000383ffff */
.L_x_316:
[----:B-1----:R-:W-:Y:S01]  /*19f50*/  IMAD.MOV.U32 R0, RZ, RZ, R5 ;  /* 0x000000ffff007224 */ /* 0x002fe200078e0005 */
[----:B------:R-:W-:Y:S01]  /*19f60*/  MOV R28, 0x3 ;  /* 0x00000003001c7802 */ /* 0x000fe20000000f00 */
[----:B------:R-:W-:Y:S01]  /*19f70*/  IMAD.MOV.U32 R3, RZ, RZ, 0x181f ;  /* 0x0000181fff037424 */ /* 0x000fe200078e00ff */
[----:B------:R-:W-:-:S02]  /*19f80*/  MOV R2, 0x19fa0 ;  /* 0x00019fa000027802 */ /* 0x000fc40000000f00 */
[----:B--234-:R-:W-:Y:S05]  /*19f90*/  CALL.REL.NOINC `($__internal_5_$__cuda_sm70_shflsync_idx_p) ;  /* 0x0000070000007944 */ /* 0x01cfea0003c00000 */
[----:B------:R-:W-:Y:S01]  /*19fa0*/  IMAD.MOV.U32 R4, RZ, RZ, R0 ;  /* 0x000000ffff047224 */ /* 0x000fe200078e0000 */
[----:B------:R-:W-:Y:S01]  /*19fb0*/  MOV R28, 0x3 ;  /* 0x00000003001c7802 */ /* 0x000fe20000000f00 */
[----:B------:R-:W-:Y:S01]  /*19fc0*/  IMAD.MOV.U32 R0, RZ, RZ, R12 ;  /* 0x000000ffff007224 */ /* 0x000fe200078e000c */
[----:B------:R-:W-:-:S02]  /*19fd0*/  MOV R3, 0x181f ;  /* 0x0000181f00037802 */ /* 0x000fc40000000f00 */
[----:B------:R-:W-:Y:S02]  /*19fe0*/  MOV R2, 0x1a000 ;  /* 0x0001a00000027802 */ /* 0x000fe40000000f00 */
[----:B------:R-:W-:Y:S05]  /*19ff0*/  CALL.REL.NOINC `($__internal_5_$__cuda_sm70_shflsync_idx_p) ;  /* 0x000006a000007944 */ /* 0x000fea0003c00000 */
[----:B------:R-:W-:Y:S05]  /*1a000*/  BRA `(.L_x_369) ;  /* 0xffffdc3000007947 */ /* 0x000fea000383ffff */
.L_x_318:
[----:B------:R-:W-:Y:S01]  /*1a010*/  IMAD.MOV.U32 R0, RZ, RZ, R29 ;  /* 0x000000ffff007224 */ /* 0x000fe200078e001d */
[----:B------:R-:W-:Y:S01]  /*1a020*/  MOV R28, RZ ;  /* 0x000000ff001c7202 */ /* 0x000fe20000000f00 */
[----:B------:R-:W-:Y:S01]  /*1a030*/  IMAD.MOV.U32 R3, RZ, RZ, 0x1f ;  /* 0x0000001fff037424 */ /* 0x000fe200078e00ff */
[----:B------:R-:W-:Y:S02]  /*1a040*/  MOV R2, 0x1a060 ;  /* 0x0001a06000027802 */ /* 0x000fe40000000f00 */
[----:B---34-:R-:W-:Y:S05]  /*1a050*/  CALL.REL.NOINC `($__internal_5_$__cuda_sm70_shflsync_idx_p) ;  /* 0x0000064000007944 */ /* 0x018fea0003c00000 */
[----:B------:R-:W-:Y:S01]  /*1a060*/  MOV R9, R0 ;  /* 0x0000000000097202 */ /* 0x000fe20000000f00 */
[----:B------:R-:W-:Y:S05]  /*1a070*/  BRA `(.L_x_370) ;  /* 0xffffdd8000007947 */ /* 0x000fea000383ffff */
.L_x_319:
[----:B------:R-:W-:Y:S01]  /*1a080*/  IMAD.MOV.U32 R0, RZ, RZ, R29 ;  /* 0x000000ffff007224 */ /* 0x000fe200078e001d */
[----:B------:R-:W-:Y:S01]  /*1a090*/  MOV R28, 0x1 ;  /* 0x00000001001c7802 */ /* 0x000fe20000000f00 */
[----:B------:R-:W-:Y:S01]  /*1a0a0*/  IMAD.MOV.U32 R3, RZ, RZ, 0x1f ;  /* 0x0000001fff037424 */ /* 0x000fe200078e00ff */
[----:B------:R-:W-:Y:S02]  /*1a0b0*/  MOV R2, 0x1a0d0 ;  /* 0x0001a0d000027802 */ /* 0x000fe40000000f00 */
[----:B-1234-:R-:W-:Y:S05]  /*1a0c0*/  CALL.REL.NOINC `($__internal_5_$__cuda_sm70_shflsync_idx_p) ;  /* 0x000005d000007944 */ /* 0x01efea0003c00000 */
[----:B------:R-:W-:Y:S01]  /*1a0d0*/  MOV R6, R0 ;  /* 0x0000000000067202 */ /* 0x000fe20000000f00 */
[----:B------:R-:W-:Y:S05]  /*1a0e0*/  BRA `(.L_x_371) ;  /* 0xffffdd3000007947 */ /* 0x000fea000383ffff */
.L_x_320:
[----:B------:R-:W-:Y:S02]  /*1a0f0*/  MOV R3, 0x1 ;  /* 0x0000000100037802 */ /* 0x000fe40000000f00 */
[----:B------:R-:W-:-:S02]  /*1a100*/  MOV R2, 0x1a120 ;  /* 0x0001a12000027802 */ /* 0x000fc40000000f00 */
[----:B-123--:R-:W-:Y:S05]  /*1a110*/  CALL.REL.NOINC `($__internal_6_$__cuda_sm70_shflsync_up_p) ;  /* 0x000005d000007944 */ /* 0x00efea0003c00000 */
[----:B------:R-:W-:Y:S05]  /*1a120*/  BRA `(.L_x_372) ;  /* 0xffffde1000007947 */ /* 0x000fea000383ffff */
.L_x_321:
[----:B------:R-:W-:Y:S02]  /*1a130*/  MOV R3, 0x2 ;  /* 0x0000000200037802 */ /* 0x000fe40000000f00 */
[----:B------:R-:W-:-:S02]  /*1a140*/  MOV R2, 0x1a160 ;  /* 0x0001a16000027802 */ /* 0x000fc40000000f00 */
[----:B-12---:R-:W-:Y:S05]  /*1a150*/  CALL.REL.NOINC `($__internal_6_$__cuda_sm70_shflsync_up_p) ;  /* 0x0000059000007944 */ /* 0x006fea0003c00000 */
[----:B------:R-:W-:Y:S02]  /*1a160*/  SEL R3, R4, RZ, P1 ;  /* 0x000000ff04037207 */ /* 0x000fe40000800000 */
[----:B------:R-:W-:-:S03]  /*1a170*/  MOV R2, 0x1a1b0 ;  /* 0x0001a1b000027802 */ /* 0x000fc60000000f00 */
[----:B------:R-:W-:Y:S02]  /*1a180*/  IMAD.IADD R0, R0, 0x1, R3 ;  /* 0x0000000100007824 */ /* 0x000fe400078e0203 */
[----:B------:R-:W-:Y:S02]  /*1a190*/  IMAD.MOV.U32 R3, RZ, RZ, 0x4 ;  /* 0x00000004ff037424 */ /* 0x000fe400078e00ff */
        /* <DEDUP_REMOVED lines=19> */
.L_x_325:
[----:B------:R-:W-:Y:S02]  /*1a2d0*/  MOV R3, 0x1 ;  /* 0x0000000100037802 */ /* 0x000fe40000000f00 */
[----:B------:R-:W-:Y:S02]  /*1a2e0*/  MOV R2, 0x1a300 ;  /* 0x0001a30000027802 */ /* 0x000fe40000000f00 */
[----:B------:R-:W-:Y:S05]  /*1a2f0*/  CALL.REL.NOINC `($__internal_6_$__cuda_sm70_shflsync_up_p) ;  /* 0x000003f000007944 */ /* 0x000fea0003c00000 */
[----:B------:R-:W-:Y:S01]  /*1a300*/  MOV R2, R4 ;  /* 0x0000000400027202 */ /* 0x000fe20000000f00 */
[----:B------:R-:W-:Y:S05]  /*1a310*/  BRA `(.L_x_374) ;  /* 0xffffde8000007947 */ /* 0x000fea000383ffff */
.L_x_326:
[----:B------:R-:W-:Y:S02]  /*1a320*/  MOV R3, 0x2 ;  /* 0x0000000200037802 */ /* 0x000fe40000000f00 */
[----:B------:R-:W-:Y:S02]  /*1a330*/  MOV R2, 0x1a350 ;  /* 0x0001a35000027802 */ /* 0x000fe40000000f00 */
        /* <DEDUP_REMOVED lines=24> */
.L_x_328:
[----:B------:R-:W-:Y:S02]  /*1a4c0*/  SEL R0, RZ, 0x1, P0 ;  /* 0x00000001ff007807 */ /* 0x000fe40000000000 */
[----:B------:R-:W-:Y:S02]  /*1a4d0*/  MOV R2, 0x1a4f0 ;  /* 0x0001a4f000027802 */ /* 0x000fe40000000f00 */
[----:B---3--:R-:W-:Y:S05]  /*1a4e0*/  CALL.REL.NOINC `($__internal_7_$__cuda_sm70_votesync_ballot) ;  /* 0x0000026000007944 */ /* 0x008fea0003c00000 */
[----:B------:R-:W-:Y:S01]  /*1a4f0*/  MOV R10, R0 ;  /* 0x00000000000a7202 */ /* 0x000fe20000000f00 */
[----:B------:R-:W-:Y:S05]  /*1a500*/  BRA `(.L_x_376) ;  /* 0xffffde2000007947 */ /* 0x000fea000383ffff */
.L_x_329:
[----:B------:R-:W-:Y:S01]  /*1a510*/  IMAD.MOV.U32 R0, RZ, RZ, R7 ;  /* 0x000000ffff007224 */ /* 0x000fe200078e0007 */
[----:B--2---:R-:W-:Y:S01]  /*1a520*/  MOV R28, R6 ;  /* 0x00000006001c7202 */ /* 0x004fe20000000f00 */
[----:B------:R-:W-:Y:S01]  /*1a530*/  IMAD.MOV.U32 R3, RZ, RZ, 0x1f ;  /* 0x0000001fff037424 */ /* 0x000fe200078e00ff */
[----:B------:R-:W-:Y:S02]  /*1a540*/  MOV R2, 0x1a560 ;  /* 0x0001a56000027802 */ /* 0x000fe40000000f00 */
[----:B-1-3--:R-:W-:Y:S05]  /*1a550*/  CALL.REL.NOINC `($__internal_5_$__cuda_sm70_shflsync_idx_p) ;  /* 0x0000014000007944 */ /* 0x00afea0003c00000 */
[----:B------:R-:W-:Y:S01]  /*1a560*/  IMAD.MOV.U32 R7, RZ, RZ, R0 ;  /* 0x000000ffff077224 */ /* 0x000fe200078e0000 */
[----:B------:R-:W-:Y:S01]  /*1a570*/  MOV R28, R6 ;  /* 0x00000006001c7202 */ /* 0x000fe20000000f00 */
[----:B------:R-:W-:Y:S01]  /*1a580*/  IMAD.MOV.U32 R0, RZ, RZ, R8 ;  /* 0x000000ffff007224 */ /* 0x000fe200078e0008 */
[----:B------:R-:W-:Y:S02]  /*1a590*/  MOV R3, 0x1f ;  /* 0x0000001f00037802 */ /* 0x000fe40000000f00 */
[----:B------:R-:W-:-:S02]  /*1a5a0*/  MOV R2, 0x1a5c0 ;  /* 0x0001a5c000027802 */ /* 0x000fc40000000f00 */
[----:B------:R-:W-:Y:S05]  /*1a5b0*/  CALL.REL.NOINC `($__internal_5_$__cuda_sm70_shflsync_idx_p) ;  /* 0x000000e000007944 */ /* 0x000fea0003c00000 */
[----:B------:R-:W-:Y:S01]  /*1a5c0*/  MOV R5, R0 ;  /* 0x0000000000057202 */ /* 0x000fe20000000f00 */
[----:B------:R-:W-:Y:S05]  /*1a5d0*/  BRA `(.L_x_377) ;  /* 0xffffdd9000007947 */ /* 0x000fea000383ffff */
.L_x_332:
[----:B------:R-:W-:Y:S01]  /*1a5e0*/  IMAD.MOV.U32 R0, RZ, RZ, R4 ;  /* 0x000000ffff007224 */ /* 0x000fe200078e0004 */
[----:B------:R-:W-:-:S02]  /*1a5f0*/  MOV R3, 0x1f ;  /* 0x0000001f00037802 */ /* 0x000fc40000000f00 */
[----:B------:R-:W-:Y:S02]  /*1a600*/  MOV R2, 0x1a620 ;  /* 0x0001a62000027802 */ /* 0x000fe40000000f00 */
[----:B-1234-:R-:W-:Y:S05]  /*1a610*/  CALL.REL.NOINC `($__internal_5_$__cuda_sm70_shflsync_idx_p) ;  /* 0x0000008000007944 */ /* 0x01efea0003c00000 */
[----:B------:R-:W-:Y:S01]  /*1a620*/  MOV R13, R0 ;  /* 0x00000000000d7202 */ /* 0x000fe20000000f00 */
[----:B------:R-:W-:Y:S05]  /*1a630*/  BRA `(.L_x_331) ;  /* 0xffffdd9000007947 */ /* 0x000fea000383ffff */
        .weak           $__internal_4_$__cuda_sm70_shflsync_bfly_p
        .type           $__internal_4_$__cuda_sm70_shflsync_bfly_p,@function
        .size           $__internal_4_$__cuda_sm70_shflsync_bfly_p,($__internal_5_$__cuda_sm70_shflsync_idx_p - $__internal_4_$__cuda_sm70_shflsync_bfly_p)
$__internal_4_$__cuda_sm70_shflsync_bfly_p:
[----:B------:R-:W-:Y:S02]  /*1a640*/  MOV R27, 0xffffffff ;  /* 0xffffffff001b7802 */ /* 0x000fe40000000f00 */
[----:B------:R-:W-:Y:S02]  /*1a650*/  MOV R3, 0x1f ;  /* 0x0000001f00037802 */ /* 0x000fe40000000f00 */
[----:B------:R-:W-:Y:S04]  /*1a660*/  WARPSYNC R27 ;  /* 0x0000001b00007348 */ /* 0x000fe80003800000 */
[----:B------:R1:W2:Y:S02]  /*1a670*/  SHFL.BFLY PT, R0, R4, R0, R3 ;  /* 0x0c00000004007389 */ /* 0x0002a400000e0003 */
[----:B-1----:R-:W-:-:S04]  /*1a680*/  MOV R3, 0x0 ;  /* 0x0000000000037802 */ /* 0x002fc80000000f00 */
[----:B--2---:R-:W-:Y:S05]  /*1a690*/  RET.REL.NODEC R2 `(_ZN7cutlass13device_kernelIN5flash19enable_sm80_to_sm89INS1_16FlashAttnFwdSm80INS1_25CollectiveMainloopFwdSm80ILi8ELi1ELb0EN4cute5tupleIJNS5_1CILi128EEENS7_ILi64EEENS7_ILi192EEEEEELi192ENS_6half_tEfNS_4arch4Sm80ELb0ELb0ELb1ELb1ELb1ELb1ELb1ELb1EEENS1_21CollectiveEpilogueFwdINS6_IJS8_SA_S9_EEENS6_IJNS7_ILi1EEESI_SI_EEESC_SE_Li256ELb1ELb1ELb1ELb0EEENS1_36VarlenDynamicPersistentTileSchedulerILi128ELi64ELi256ELi256ELb1ELb1ELb0ELb0ELb1ELb1EEEEEEEEEvNT_6ParamsE) ;  /* 0xfffe596002007950 */ /* 0x004fea0003c3ffff */
        .weak           $__internal_5_$__cuda_sm70_shflsync_idx_p
        .type           $__internal_5_$__cuda_sm70_shflsync_idx_p,@function
        .size           $__internal_5_$__cuda_sm70_shflsync_idx_p,($__internal_6_$__cuda_sm70_shflsync_up_p - $__internal_5_$__cuda_sm70_shflsync_idx_p)
$__internal_5_$__cuda_sm70_shflsync_idx_p:
[----:B------:R-:W-:-:S04]  /*1a6a0*/  MOV R193, 0xffffffff ;  /* 0xffffffff00c17802 */ /* 0x000fc80000000f00 */
[----:B------:R-:W-:Y:S04]  /*1a6b0*/  WARPSYNC R193 ;  /* 0x000000c100007348 */ /* 0x000fe80003800000 */
[----:B------:R1:W2:Y:S02]  /*1a6c0*/  SHFL.IDX PT, R0, R0, R28, R3 ;  /* 0x0000001c00007389 */ /* 0x0002a400000e0003 */
[----:B-1----:R-:W-:-:S04]  /*1a6d0*/  MOV R3, 0x0 ;  /* 0x0000000000037802 */ /* 0x002fc80000000f00 */
[----:B--2---:R-:W-:Y:S05]  /*1a6e0*/  RET.REL.NODEC R2 `(_ZN7cutlass13device_kernelIN5flash19enable_sm80_to_sm89INS1_16FlashAttnFwdSm80INS1_25CollectiveMainloopFwdSm80ILi8ELi1ELb0EN4cute5tupleIJNS5_1CILi128EEENS7_ILi64EEENS7_ILi192EEEEEELi192ENS_6half_tEfNS_4arch4Sm80ELb0ELb0ELb1ELb1ELb1ELb1ELb1ELb1EEENS1_21CollectiveEpilogueFwdINS6_IJS8_SA_S9_EEENS6_IJNS7_ILi1EEESI_SI_EEESC_SE_Li256ELb1ELb1ELb1ELb0EEENS1_36VarlenDynamicPersistentTileSchedulerILi128ELi64ELi256ELi256ELb1ELb1ELb0ELb0ELb1ELb1EEEEEEEEEvNT_6ParamsE) ;  /* 0xfffe591002007950 */ /* 0x004fea0003c3ffff */
        .weak           $__internal_6_$__cuda_sm70_shflsync_up_p
        .type           $__internal_6_$__cuda_sm70_shflsync_up_p,@function
        .size           $__internal_6_$__cuda_sm70_shflsync_up_p,($__internal_7_$__cuda_sm70_votesync_ballot - $__internal_6_$__cuda_sm70_shflsync_up_p)
$__internal_6_$__cuda_sm70_shflsync_up_p:
[----:B------:R-:W-:Y:S02]  /*1a6f0*/  MOV R4, RZ ;  /* 0x000000ff00047202 */ /* 0x000fe40000000f00 */
[----:B------:R-:W-:-:S04]  /*1a700*/  MOV R10, 0xffffffff ;  /* 0xffffffff000a7802 */ /* 0x000fc80000000f00 */
[----:B------:R-:W-:Y:S04]  /*1a710*/  WARPSYNC R10 ;  /* 0x0000000a00007348 */ /* 0x000fe80003800000 */
[----:B------:R1:W2:Y:S02]  /*1a720*/  SHFL.UP PT, R4, R0, R3, R4 ;  /* 0x0400000300047389 */ /* 0x0002a400000e0004 */
[----:B-1----:R-:W-:-:S04]  /*1a730*/  MOV R3, 0x0 ;  /* 0x0000000000037802 */ /* 0x002fc80000000f00 */
[----:B--2---:R-:W-:Y:S05]  /*1a740*/  RET.REL.NODEC R2 `(_ZN7cutlass13device_kernelIN5flash19enable_sm80_to_sm89INS1_16FlashAttnFwdSm80INS1_25CollectiveMainloopFwdSm80ILi8ELi1ELb0EN4cute5tupleIJNS5_1CILi128EEENS7_ILi64EEENS7_ILi192EEEEEELi192ENS_6half_tEfNS_4arch4Sm80ELb0ELb0ELb1ELb1ELb1ELb1ELb1ELb1EEENS1_21CollectiveEpilogueFwdINS6_IJS8_SA_S9_EEENS6_IJNS7_ILi1EEESI_SI_EEESC_SE_Li256ELb1ELb1ELb1ELb0EEENS1_36VarlenDynamicPersistentTileSchedulerILi128ELi64ELi256ELi256ELb1ELb1ELb0ELb0ELb1ELb1EEEEEEEEEvNT_6ParamsE) ;  /* 0xfffe58b002007950 */ /* 0x004fea0003c3ffff */
        .weak           $__internal_7_$__cuda_sm70_votesync_ballot
        .type           $__internal_7_$__cuda_sm70_votesync_ballot,@function
        .size           $__internal_7_$__cuda_sm70_votesync_ballot,(.L_x_3091 - $__internal_7_$__cuda_sm70_votesync_ballot)
$__internal_7_$__cuda_sm70_votesync_ballot:
[----:B------:R-:W-:Y:S01]  /*1a750*/  ISETP.NE.U32.AND P0, PT, R0, 0x1, PT ;  /* 0x000000010000780c */ /* 0x000fe20003f05070 */
[----:B------:R-:W-:-:S04]  /*1a760*/  IMAD.MOV.U32 R3, RZ, RZ, -0x1 ;  /* 0xffffffffff037424 */ /* 0x000fc800078e00ff */
[----:B------:R-:W-:Y:S08]  /*1a770*/  WARPSYNC R3 ;  /* 0x0000000300007348 */ /* 0x000ff00003800000 */
[----:B------:R-:W-:-:S04]  /*1a780*/  VOTE.ANY R0, PT, !P0 ;  /* 0x0000000000007806 */ /* 0x000fc800040e0100 */
[----:B------:R-:W-:Y:S01]  /*1a790*/  LOP3.LUT R0, R0, R3, RZ, 0xc0, !PT ;  /* 0x0000000300007212 */ /* 0x000fe200078ec0ff */
[----:B------:R-:W-:-:S04]  /*1a7a0*/  IMAD.MOV.U32 R3, RZ, RZ, 0x0 ;  /* 0x00000000ff037424 */ /* 0x000fc800078e00ff */
[----:B------:R-:W-:Y:S05]  /*1a7b0*/  RET.REL.NODEC R2 `(_ZN7cutlass13device_kernelIN5flash19enable_sm80_to_sm89INS1_16FlashAttnFwdSm80INS1_25CollectiveMainloopFwdSm80ILi8ELi1ELb0EN4cute5tupleIJNS5_1CILi128EEENS7_ILi64EEENS7_ILi192EEEEEELi192ENS_6half_tEfNS_4arch4Sm80ELb0ELb0ELb1ELb1ELb1ELb1ELb1ELb1EEENS1_21CollectiveEpilogueFwdINS6_IJS8_SA_S9_EEENS6_IJNS7_ILi1EEESI_SI_EEESC_SE_Li256ELb1ELb1ELb1ELb0EEENS1_36VarlenDynamicPersistentTileSchedulerILi128ELi64ELi256ELi256ELb1ELb1ELb0ELb0ELb1ELb1EEEEEEEEEvNT_6ParamsE) ;  /* 0xfffe584002007950 */ /* 0x000fea0003c3ffff */
.L_x_378:
        /* <DEDUP_REMOVED lines=12> */
.L_x_3091:


//--------------------- .text._ZN7cutlass13device_kernelIN5flash19enable_sm80_to_sm89INS1_16FlashAttnFwdSm80INS1_25CollectiveMainloopFwdSm80ILi8ELi1ELb0EN4cute5tupleIJNS5_1CILi128EEENS7_ILi64EEENS7_ILi192EEEEEELi192ENS_6half_tEfNS_4arch4Sm80ELb0ELb1ELb1ELb0ELb1ELb0ELb1ELb1EEENS1_21CollectiveEpilogueFwdINS6_IJS8_SA_S9_EEENS6_IJNS7_ILi1EEESI_SI_EEESC_SE_Li256ELb0ELb1ELb1ELb0EEENS1_19SingleTileSchedulerILb0ELb1ELb1ELi128EEEEEEEEEvNT_6ParamsE --------------------------
	.section	.text._ZN7cutlass13device_kernelIN5flash19enable_sm80_to_sm89INS1_16FlashAttnFwdSm80INS1_25CollectiveMainloopFwdSm80ILi8ELi1ELb0EN4cute5tupleIJNS5_1CILi128EEENS7_ILi64EEENS7_ILi192EEEEEELi192ENS_6half_tEfNS_4arch4Sm80ELb0ELb1ELb1ELb0ELb1ELb0ELb1ELb1EEENS1_21CollectiveEpilogueFwdINS6_IJS8_SA_S9_EEENS6_IJNS7_ILi1EEESI_SI_EEESC_SE_Li256ELb0ELb1ELb1ELb0EEENS1_19SingleTileSchedulerILb0ELb1ELb1ELi128EEEEEEEEEvNT_6ParamsE,"ax",@progbits
	.sectioninfo	@"SHI_REGISTERS=255"
	.align	128
.text._ZN7cutlass13device_kernelIN5flash19enable_sm80_to_sm89INS1_16FlashAttnFwdSm80INS1_25CollectiveMainloopFwdSm80ILi8ELi1ELb0EN4cute5tupleIJNS5_1CILi128EEENS7_ILi64EEENS7_ILi192EEEEEELi192ENS_6half_tEfNS_4arch4Sm80ELb0ELb1ELb1ELb0ELb1ELb0ELb1ELb1EEENS1_21CollectiveEpilogueFwdINS6_IJS8_SA_S9_EEENS6_IJNS7_ILi1EEESI_SI_EEESC_SE_Li256ELb0ELb1ELb1ELb0EEENS1_19SingleTileSchedulerILb0ELb1ELb1ELi128EEEEEEEEEvNT_6ParamsE:
        .type           _ZN7cutlass13device_kernelIN5flash19enable_sm80_to_sm89INS1_16FlashAttnFwdSm80INS1_25CollectiveMainloopFwdSm80ILi8ELi1ELb0EN4cute5tupleIJNS5_1CILi128EEENS7_ILi64EEENS7_ILi192EEEEEELi192ENS_6half_tEfNS_4arch4Sm80ELb0ELb1ELb1ELb0ELb1ELb0ELb1ELb1EEENS1_21CollectiveEpilogueFwdINS6_IJS8_SA_S9_EEENS6_IJNS7_ILi1EEESI_SI_EEESC_SE_Li256ELb0ELb1ELb1ELb0EEENS1_19SingleTileSchedulerILb0ELb1ELb1ELi128EEEEEEEEEvNT_6ParamsE,@function
        .size           _ZN7cutlass13device_kernelIN5flash19enable_sm80_to_sm89INS1_16FlashAttnFwdSm80INS1_25CollectiveMainloopFwdSm80ILi8ELi1ELb0EN4cute5tupleIJNS5_1CILi128EEENS7_ILi64EEENS7_ILi192EEEEEELi192ENS_6half_tEfNS_4arch4Sm80ELb0ELb1ELb1ELb0ELb1ELb0ELb1ELb1EEENS1_21CollectiveEpilogueFwdINS6_IJS8_SA_S9_EEENS6_IJNS7_ILi1EEESI_SI_EEESC_SE_Li256ELb0ELb1ELb1ELb0EEENS1_19SingleTileSchedulerILb0ELb1ELb1ELi128EEEEEEEEEvNT_6ParamsE,(.L_x_3096 - _ZN7cutlass13device_kernelIN5flash19enable_sm80_to_sm89INS1_16FlashAttnFwdSm80INS1_25CollectiveMainloopFwdSm80ILi8ELi1ELb0EN4cute5tupleIJNS5_1CILi128EEENS7_ILi64EEENS7_ILi192EEEEEELi192ENS_6half_tEfNS_4arch4Sm80ELb0ELb1ELb1ELb0ELb1ELb0ELb1ELb1EEENS1_21CollectiveEpilogueFwdINS6_IJS8_SA_S9_EEENS6_IJNS7_ILi1EEESI_SI_EEESC_SE_Li256ELb0ELb1ELb1ELb0EEENS1_19SingleTileSchedulerILb0ELb1ELb1ELi128EEEEEEEEEvNT_6ParamsE)
        .other          _ZN7cutlass13device_kernelIN5flash19enable_sm80_to_sm89INS1_16FlashAttnFwdSm80INS1_25CollectiveMainloopFwdSm80ILi8ELi1ELb0EN4cute5tupleIJNS5_1CILi128EEENS7_ILi64EEENS7_ILi192EEEEEELi192ENS_6half_tEfNS_4arch4Sm80ELb0ELb1ELb1ELb0ELb1ELb0ELb1ELb1EEENS1_21CollectiveEpilogueFwdINS6_IJS8_SA_S9_EEENS6_IJNS7_ILi1EEESI_SI_EEESC_SE_Li256ELb0ELb1ELb1ELb0EEENS1_19SingleTileSchedulerILb0ELb1ELb1ELi128EEEEEEEEEvNT_6ParamsE,@"STO_CUDA_ENTRY STV_DEFAULT"
_ZN7cutlass13device_kernelIN5flash19enable_sm80_to_sm89INS1_16FlashAttnFwdSm80INS1_25CollectiveMainloopFwdSm80ILi8ELi1ELb0EN4cute5tupleIJNS5_1CILi128EEENS7_ILi64EEENS7_ILi192EEEEEELi192ENS_6half_tEfNS_4arch4Sm80ELb0ELb1ELb1ELb0ELb1ELb0ELb1ELb1EEENS1_21CollectiveEpilogueFwdINS6_IJS8_SA_S9_EEENS6_IJNS7_ILi1EEESI_SI_EEESC_SE_Li256ELb0ELb1ELb1ELb0EEENS1_19SingleTileSchedulerILb0ELb1ELb1ELi128EEEEEEEEEvNT_6ParamsE:
        /* <DEDUP_REMOVED lines=17> */
.L_x_379:
[----:B------:R-:W-:Y:S02]  /*0110*/  ULDC.64 UR4, c[0x0][0x550] ;  /* 0x0001540000047ab9 */ /* 0x000fe40000000a00 */
[----:B------:R-:W-:Y:S02]  /*0120*/  UISETP.NE.AND UP0, UPT, UR4, 0x1, UPT ;  /* 0x000000010400788c */ /* 0x000fe4000bf05270 */
[----:B------:R-:W-:-:S02]  /*0130*/  UIMAD.WIDE.U32 UR8, UR7, UR5, URZ ;  /* 0x00000005070872a5 */ /* 0x000fc4000f8e003f */
[----:B------:R-:W-:Y:S02]  /*0140*/  ULDC UR4, c[0x0][0x558] ;  /* 0x0001560000047ab9 */ /* 0x000fe40000000800 */
[----:B------:R-:W-:-:S05]  /*0150*/  UMOV UR13, UR7 ;  /* 0x00000007000d7c82 */ /* 0x000fca0008000000 */
[----:B------:R-:W-:-:S03]  /*0160*/  @UP0 USHF.R.U32.HI UR13, URZ, UR4, UR9 ;  /* 0x000000043f0d0299 */ /* 0x000fc60008011609 */
.L_x_380:
        /* <DEDUP_REMOVED lines=16> */
[----:B------:R-:W1:Y:S01]  /*0270*/  S2UR UR24, SR_CTAID.X ;  /* 0x00000000001879c3 */ /* 0x000e620000002500 */
[----:B------:R-:W-:Y:S02]  /*0280*/  ULDC UR4, c[0x0][0x2c4] ;  /* 0x0000b10000047ab9 */ /* 0x000fe40000000800 */
[----:B------:R-:W-:Y:S02]  /*0290*/  UISETP.NE.AND UP1, UPT, UR4, 0x1, UPT ;  /* 0x000000010400788c */ /* 0x000fe4000bf25270 */
[----:B------:R-:W-:Y:S02]  /*02a0*/  UMOV UR12, URZ ;  /* 0x0000003f000c7c82 */ /* 0x000fe40008000000 */
[----:B------:R-:W-:Y:S02]  /*02b0*/  ULDC.64 UR4, c[0x0][0x2c8] ;  /* 0x0000b20000047ab9 */ /* 0x000fe40000000a00 */
[----:B-1----:R-:W-:-:S05]  /*02c0*/  USHF.L.U32 UR24, UR24, 0x7, URZ ;  /* 0x0000000718187899 */ /* 0x002fca000800063f */
[----:B------:R-:W-:Y:S02]  /*02d0*/  @UP1 UIADD3 UR10, UR24, 0x7f, URZ ;  /* 0x0000007f180a1890 */ /* 0x000fe4000fffe03f */
[----:B------:R-:W-:Y:S02]  /*02e0*/  UIADD3 UR8, UR24, 0x7f, URZ ;  /* 0x0000007f18087890 */ /* 0x000fe4000fffe03f */
[----:B------:R-:W-:-:S03]  /*02f0*/  UIMAD.WIDE.U32 UR10, UR10, UR4, URZ ;  /* 0x000000040a0a72a5 */ /* 0x000fc6000f8e003f */
[----:B------:R-:W-:-:S04]  /*0300*/  ULDC UR4, c[0x0][0x2ac] ;  /* 0x0000ab0000047ab9 */ /* 0x000fc80000000800 */
[----:B------:R-:W-:Y:S02]  /*0310*/  @UP1 UMOV UR9, UR11 ;  /* 0x0000000b00091c82 */ /* 0x000fe40008000000 */
[----:B------:R-:W-:Y:S02]  /*0320*/  ULDC UR10, c[0x0][0x1d0] ;  /* 0x00007400000a7ab9 */ /* 0x000fe40000000800 */
[----:B------:R-:W-:Y:S02]  /*0330*/  @UP1 USHF.R.U32.HI UR8, URZ, UR5, UR9 ;  /* 0x000000053f081299 */ /* 0x000fe40008011609 */
[----:B------:R-:W-:Y:S02]  /*0340*/  UIMAD UR10, UR4, UR10, URZ ;  /* 0x0000000a040a72a4 */ /* 0x000fe4000f8e023f */
[----:B------:R-:W-:Y:S02]  /*0350*/  UMOV UR9, 0x1 ;  /* 0x0000000100097882 */ /* 0x000fe40000000000 */
[----:B------:R-:W-:-:S02]  /*0360*/  ULDC.64 UR4, c[0x0][0x328] ;  /* 0x0000ca0000047ab9 */ /* 0x000fc40000000a00 */
[----:B------:R-:W-:Y:S02]  /*0370*/  UISETP.LE.AND UP0, UPT, UR9, UR5, UPT ;  /* 0x000000050900728c */ /* 0x000fe4000bf03270 */
[----:B------:R-:W-:Y:S02]  /*0380*/  ULDC UR11, c[0x0][0x168] ;  /* 0x00005a00000b7ab9 */ /* 0x000fe40000000800 */
[----:B------:R-:W-:-:S04]  /*0390*/  UIADD3 UR11, UR10, -UR11, UR9 ;  /* 0x8000000b0a0b7290 */ /* 0x000fc8000fffe009 */
[----:B------:R-:W-:-:S04]  /*03a0*/  UIADD3 UR5, UR11, UR8, URZ ;  /* 0x000000080b057290 */ /* 0x000fc8000fffe03f */
[----:B------:R-:W-:Y:S01]  /*03b0*/  UIADD3 UR8, UR5, UR4, URZ ;  /* 0x0000000405087290 */ /* 0x000fe2000fffe03f */
[----:B--2---:R1:W2:Y:S01]  /*03c0*/  @P0 R2UR UR12, R2 ;  /* 0x00000000020c03c2 */ /* 0x0042a200000e0000 */
[----:B------:R-:W-:-:S13]  /*03d0*/  PLOP3.LUT P0, PT, PT, PT, UP0, 0x40, 0x0 ;  /* 0x000000000000781c */ /* 0x000fda0003f0e808 */
[----:B------:R-:W-:Y:S05]  /*03e0*/  @P0 BRA `(.L_x_381) ;  /* 0x0000016000000947 */ /* 0x000fea0003800000 */
[----:B------:R-:W-:Y:S01]  /*03f0*/  ISETP.LT.AND P0, PT, RZ, UR5, PT ;  /* 0x00000005ff007c0c */ /* 0x000fe2000bf01270 */
[----:B------:R-:W-:-:S12]  /*0400*/  UIADD3 UR11, UR5, -0x1, URZ ;  /* 0xffffffff050b7890 */ /* 0x000fd8000fffe03f */
[----:B------:R-:W-:Y:S05]  /*0410*/  @P0 BRA `(.L_x_382) ;  /* 0x0000009000000947 */ /* 0x000fea0003800000 */
[----:B------:R-:W-:Y:S02]  /*0420*/  ULDC UR4, c[0x0][0x32c] ;  /* 0x0000cb0000047ab9 */ /* 0x000fe40000000800 */
[----:B------:R-:W-:Y:S02]  /*0430*/  UISETP.NE.AND UP2, UPT, UR9, UR4, UPT ;  /* 0x000000040900728c */ /* 0x000fe4000bf45270 */
[----:B------:R-:W-:-:S03]  /*0440*/  UIADD3 UR11, -UR5, URZ, URZ ;  /* 0x0000003f050b7290 */ /* 0x000fc6000fffe13f */
[----:B------:R-:W-:Y:S02]  /*0450*/  ULDC.64 UR4, c[0x0][0x330] ;  /* 0x0000cc0000047ab9 */ /* 0x000fe40000000a00 */
[----:B------:R-:W-:-:S07]  /*0460*/  UIMAD.WIDE.U32 UR14, UR11, UR4, URZ ;  /* 0x000000040b0e72a5 */ /* 0x000fce000f8e003f */
[----:B------:R-:W-:Y:S02]  /*0470*/  @UP2 UMOV UR9, UR15 ;  /* 0x0000000f00092c82 */ /* 0x000fe40008000000 */
[----:B------:R-:W-:-:S04]  /*0480*/  @UP2 USHF.R.U32.HI UR11, URZ, UR5, UR9 ;  /* 0x000000053f0b2299 */ /* 0x000fc80008011609 */
[----:B------:R-:W-:Y:S01]  /*0490*/  ULOP3.LUT UR11, URZ, UR11, URZ, 0x33, !UPT ;  /* 0x0000000b3f0b7292 */ /* 0x000fe2000f8e333f */
[----:B------:R-:W-:Y:S05]  /*04a0*/  BRA `(.L_x_383) ;  /* 0x0000006000007947 */ /* 0x000fea0003800000 */
.L_x_382:
[----:B------:R-:W-:Y:S02]  /*04b0*/  ULDC UR4, c[0x0][0x32c] ;  /* 0x0000cb0000047ab9 */ /* 0x000fe40000000800 */
[----:B------:R-:W-:-:S03]  /*04c0*/  UISETP.NE.AND UP2, UPT, UR9, UR4, UPT ;  /* 0x000000040900728c */ /* 0x000fc6000bf45270 */
[----:B------:R-:W-:Y:S02]  /*04d0*/  ULDC.64 UR4, c[0x0][0x330] ;  /* 0x0000cc0000047ab9 */ /* 0x000fe40000000a00 */
[----:B------:R-:W-:-:S07]  /*04e0*/  UIMAD.WIDE.U32 UR14, UR11, UR4, URZ ;  /* 0x000000040b0e72a5 */ /* 0x000fce000f8e003f */
[----:B------:R-:W-:Y:S02]  /*04f0*/  @UP2 UMOV UR9, UR15 ;  /* 0x0000000f00092c82 */ /* 0x000fe40008000000 */
[----:B------:R-:W-:Y:S02]  /*0500*/  @UP2 USHF.R.U32.HI UR11, URZ, UR5, UR9 ;  /* 0x000000053f0b2299 */ /* 0x000fe40008011609 */
.L_x_383:
[----:B------:R-:W-:Y:S02]  /*0510*/  ULDC UR4, c[0x0][0x32c] ;  /* 0x0000cb0000047ab9 */ /* 0x000fe40000000800 */
[----:B------:R-:W-:-:S04]  /*0520*/  UIMAD UR4, UR11, UR4, UR4 ;  /* 0x000000040b0472a4 */ /* 0x000fc8000f8e0204 */
[----:B------:R-:W-:-:S04]  /*0530*/  UISETP.LT.AND UP2, UPT, UR8, UR4, UPT ;  /* 0x000000040800728c */ /* 0x000fc8000bf41270 */
[----:B------:R-:W-:Y:S02]  /*0540*/  USEL UR8, UR8, UR4, UP2 ;  /* 0x0000000408087287 */ /* 0x000fe40009000000 */
.L_x_381:
[----:B------:R-:W-:Y:S01]  /*0550*/  UIADD3 UR9, UR10, 0x3f, URZ ;  /* 0x0000003f0a097890 */ /* 0x000fe2000fffe03f */
[----:B------:R-:W-:Y:S01]  /*0560*/  PLOP3.LUT P0, PT, PT, PT, UP0, 0x40, 0x0 ;  /* 0x000000000000781c */ /* 0x000fe20003f0e808 */
[----:B------:R-:W-:Y:S02]  /*0570*/  UIADD3 UR11, UR8, 0x3f, URZ ;  /* 0x0000003f080b7890 */ /* 0x000fe4000fffe03f */
[----:B------:R-:W-:Y:S02]  /*0580*/  ULDC.64 UR4, c[0x0][0x2c8] ;  /* 0x0000b20000047ab9 */ /* 0x000fe40000000a00 */
[----:B------:R-:W-:Y:S02]  /*0590*/  UIMAD.WIDE.U32 UR16, UR24, UR4, URZ ;  /* 0x00000004181072a5 */ /* 0x000fe4000f8e003f */
[----:B------:R-:W-:Y:S02]  /*05a0*/  USHF.R.S32.HI UR14, URZ, 0x1f, UR9 ;  /* 0x0000001f3f0e7899 */ /* 0x000fe40008011409 */
[----:B------:R-:W-:-:S02]  /*05b0*/  USHF.R.S32.HI UR8, URZ, 0x1f, UR11 ;  /* 0x0000001f3f087899 */ /* 0x000fc4000801140b */
[----:B------:R-:W-:Y:S02]  /*05c0*/  UMOV UR4, UR24 ;  /* 0x0000001800047c82 */ /* 0x000fe40008000000 */
[----:B------:R-:W-:Y:S02]  /*05d0*/  @UP1 USHF.R.U32.HI UR4, URZ, UR5, UR17 ;  /* 0x000000053f041299 */ /* 0x000fe40008011611 */
[----:B------:R-:W-:Y:S02]  /*05e0*/  ULEA.HI UR5, UR14, UR9, URZ, 0x6 ;  /* 0x000000090e057291 */ /* 0x000fe4000f8f303f */
[----:B------:R-:W-:Y:S02]  /*05f0*/  ULEA.HI UR20, UR8, UR11, URZ, 0x6 ;  /* 0x0000000b08147291 */ /* 0x000fe4000f8f303f */
[----:B------:R-:W-:Y:S02]  /*0600*/  ULDC UR21, c[0x0][0x168] ;  /* 0x00005a0000157ab9 */ /* 0x000fe40000000800 */
[----:B------:R-:W-:-:S02]  /*0610*/  USHF.R.S32.HI UR5, URZ, 0x6, UR5 ;  /* 0x000000063f057899 */ /* 0x000fc40008011405 */
[----:B------:R-:W-:Y:S02]  /*0620*/  USHF.R.S32.HI UR20, URZ, 0x6, UR20 ;  /* 0x000000063f147899 */ /* 0x000fe40008011414 */
[----:B------:R-:W-:Y:S02]  /*0630*/  UIADD3 UR21, UR10, -UR21, URZ ;  /* 0x800000150a157290 */ /* 0x000fe4000fffe03f */
[----:B------:R-:W-:Y:S02]  /*0640*/  UISETP.LT.AND UP2, UPT, UR5, UR20, UPT ;  /* 0x000000140500728c */ /* 0x000fe4000bf41270 */
[----:B------:R-:W-:Y:S02]  /*0650*/  UIADD3 UR4, UR21, UR4, URZ ;  /* 0x0000000415047290 */ /* 0x000fe4000fffe03f */
[----:B------:R-:W-:Y:S02]  /*0660*/  ULDC UR8, c[0x0][0x324] ;  /* 0x0000c90000087ab9 */ /* 0x000fe40000000800 */
[----:B------:R-:W-:-:S02]  /*0670*/  USEL UR20, UR5, UR20, UP2 ;  /* 0x0000001405147287 */ /* 0x000fc40009000000 */
[----:B------:R-:W-:Y:S01]  /*0680*/  UIADD3 UR8, UR4, -UR8, URZ ;  /* 0x8000000804087290 */ /* 0x000fe2000fffe03f */
[----:B------:R-:W-:Y:S05]  /*0690*/  @P0 BRA `(.L_x_384) ;  /* 0x0000017000000947 */ /* 0x000fea0003800000 */
[----:B------:R-:W-:Y:S02]  /*06a0*/  UMOV UR9, UR4 ;  /* 0x0000000400097c82 */ /* 0x000fe40008000000 */
[----:B------:R-:W-:-:S06]  /*06b0*/  UISETP.GT.AND UP2, UPT, UR9, -0x1, UPT ;  /* 0xffffffff0900788c */ /* 0x000fcc000bf44270 */
[----:B------:R-:W-:-:S13]  /*06c0*/  PLOP3.LUT P0, PT, PT, PT, UP2, 0x80, 0x0 ;  /* 0x000000000000781c */ /* 0x000fda0003f0f028 */
[----:B------:R-:W-:Y:S05]  /*06d0*/  @P0 BRA `(.L_x_385) ;  /* 0x0000009000000947 */ /* 0x000fea0003800000 */
[----:B------:R-:W-:Y:S02]  /*06e0*/  ULDC UR4, c[0x0][0x32c] ;  /* 0x0000cb0000047ab9 */ /* 0x000fe40000000800 */
[----:B------:R-:W-:Y:S02]  /*06f0*/  UISETP.NE.AND UP2, UPT, UR4, 0x1, UPT ;  /* 0x000000010400788c */ /* 0x000fe4000bf45270 */
[----:B------:R-:W-:Y:S02]  /*0700*/  ULOP3.LUT UR9, URZ, UR9, URZ, 0x33, !UPT ;  /* 0x000000093f097292 */ /* 0x000fe4000f8e333f */
[----:B------:R-:W-:Y:S02]  /*0710*/  ULDC.64 UR4, c[0x0][0x330] ;  /* 0x0000cc0000047ab9 */ /* 0x000fe40000000a00 */
[----:B------:R-:W-:-:S07]  /*0720*/  UIMAD.WIDE.U32 UR14, UR9, UR4, URZ ;  /* 0x00000004090e72a5 */ /* 0x000fce000f8e003f */
[----:B------:R-:W-:Y:S02]  /*0730*/  @UP2 UMOV UR11, UR15 ;  /* 0x0000000f000b2c82 */ /* 0x000fe40008000000 */
[----:B------:R-:W-:-:S04]  /*0740*/  @UP2 USHF.R.U32.HI UR9, URZ, UR5, UR11 ;  /* 0x000000053f092299 */ /* 0x000fc8000801160b */
[----:B------:R-:W-:Y:S01]  /*0750*/  ULOP3.LUT UR9, URZ, UR9, URZ, 0x33, !UPT ;  /* 0x000000093f097292 */ /* 0x000fe2000f8e333f */
[----:B------:R-:W-:Y:S05]  /*0760*/  BRA `(.L_x_386) ;  /* 0x0000006000007947 */ /* 0x000fea0003800000 */
.L_x_385:
[----:B------:R-:W-:Y:S02]  /*0770*/  ULDC UR4, c[0x0][0x32c] ;  /* 0x0000cb0000047ab9 */ /* 0x000fe40000000800 */
[----:B------:R-:W-:-:S03]  /*0780*/  UISETP.NE.AND UP2, UPT, UR4, 0x1, UPT ;  /* 0x000000010400788c */ /* 0x000fc6000bf45270 */
[----:B------:R-:W-:Y:S02]  /*0790*/  ULDC.64 UR4, c[0x0][0x330] ;  /* 0x0000cc0000047ab9 */ /* 0x000fe40000000a00 */
[----:B------:R-:W-:-:S07]  /*07a0*/  UIMAD.WIDE.U32 UR14, UR9, UR4, URZ ;  /* 0x00000004090e72a5 */ /* 0x000fce000f8e003f */
[----:B------:R-:W-:Y:S02]  /*07b0*/  @UP2 UMOV UR11, UR15 ;  /* 0x0000000f000b2c82 */ /* 0x000fe40008000000 */
[----:B------:R-:W-:Y:S02]  /*07c0*/  @UP2 USHF.R.U32.HI UR9, URZ, UR5, UR11 ;  /* 0x000000053f092299 */ /* 0x000fe4000801160b */
.L_x_386:
[----:B------:R-:W-:Y:S02]  /*07d0*/  ULDC UR4, c[0x0][0x32c] ;  /* 0x0000cb0000047ab9 */ /* 0x000fe40000000800 */
[----:B------:R-:W-:-:S04]  /*07e0*/  UIMAD UR4, UR9, UR4, URZ ;  /* 0x00000004090472a4 */ /* 0x000fc8000f8e023f */
[----:B------:R-:W-:-:S04]  /*07f0*/  UISETP.LT.AND UP2, UPT, UR8, UR4, UPT ;  /* 0x000000040800728c */ /* 0x000fc8000bf41270 */
[----:B------:R-:W-:-:S04]  /*0800*/  USEL UR8, UR8, UR4, !UP2 ;  /* 0x0000000408087287 */ /* 0x000fc8000d000000 */
.L_x_384:
[----:B------:R-:W-:Y:S02]  /*0810*/  USHF.R.S32.HI UR4, URZ, 0x1f, UR8 ;  /* 0x0000001f3f047899 */ /* 0x000fe40008011408 */
[----:B------:R-:W-:Y:S02]  /*0820*/  ULDC UR5, c[0x0][0x338] ;  /* 0x0000ce0000057ab9 */ /* 0x000fe40000000800 */
[----:B------:R-:W-:-:S04]  /*0830*/  ULEA.HI UR4, UR4, UR8, URZ, 0x6 ;  /* 0x0000000804047291 */ /* 0x000fc8000f8f303f */
[----:B------:R-:W-:Y:S02]  /*0840*/  USHF.R.S32.HI UR9, URZ, 0x6, UR4 ;  /* 0x000000063f097899 */ /* 0x000fe40008011404 */
[----:B------:R-:W-:Y:S02]  /*0850*/  USHF.R.U32.HI UR4, URZ, 0x10, UR7 ;  /* 0x000000103f047899 */ /* 0x000fe40008011607 */
[----:B------:R-:W-:Y:S02]  /*0860*/  UISETP.LT.AND UP2, UPT, URZ, UR9, UPT ;  /* 0x000000093f00728c */ /* 0x000fe4000bf41270 */
[----:B------:R-:W-:Y:S02]  /*0870*/  UISETP.NE.AND UP3, UPT, UR4, URZ, UPT ;  /* 0x0000003f0400728c */ /* 0x000fe4000bf65270 */
[----:B------:R-:W-:Y:S02]  /*0880*/  USEL UR9, URZ, UR9, !UP2 ;  /* 0x000000093f097287 */ /* 0x000fe4000d000000 */
[----:B------:R-:W-:-:S02]  /*0890*/  USEL UR5, UR4, UR5, UP3 ;  /* 0x0000000504057287 */ /* 0x000fc40009800000 */
[----:B------:R-:W-:Y:S02]  /*08a0*/  UISETP.GT.AND UP2, UPT, UR20, UR9, UPT ;  /* 0x000000091400728c */ /* 0x000fe4000bf44270 */
[----:B------:R-:W-:-:S04]  /*08b0*/  UMOV UR4, URZ ;  /* 0x0000003f00047c82 */ /* 0x000fc80008000000 */
[----:B------:R-:W-:-:S13]  /*08c0*/  PLOP3.LUT P0, PT, PT, PT, UP2, 0x80, 0x0 ;  /* 0x000000000000781c */ /* 0x000fda0003f0f028 */
[----:B------:R-:W-:Y:S05]  /*08d0*/  @!P0 BRA `(.L_x_387) ;  /* 0x0000021000008947 */ /* 0x000fea0003800000 */
[----:B------:R-:W-:Y:S01]  /*08e0*/  IMAD.U32 R0, RZ, RZ, UR5 ;  /* 0x00000005ff007e24 */ /* 0x000fe2000f8e00ff */
[----:B------:R-:W-:Y:S02]  /*08f0*/  UIADD3 UR15, UR5, -0x1, UR20 ;  /* 0xffffffff050f7890 */ /* 0x000fe4000fffe014 */
[----:B------:R-:W-:Y:S02]  /*0900*/  UMOV UR16, URZ ;  /* 0x0000003f00107c82 */ /* 0x000fe40008000000 */
[-C--:B-1----:R-:W-:Y:S01]  /*0910*/  IABS R2, R0.reuse ;  /* 0x0000000000027213 */ /* 0x082fe20000000000 */
[----:B------:R-:W-:Y:S01]  /*0920*/  UIADD3 UR15, -UR9, UR15, URZ ;  /* 0x0000000f090f7290 */ /* 0x000fe2000fffe13f */
[----:B------:R-:W-:Y:S02]  /*0930*/  IABS R0, R0 ;  /* 0x0000000000007213 */ /* 0x000fe40000000000 */
[----:B------:R1:W3:Y:S03]  /*0940*/  R2UR UR14, R2 ;  /* 0x00000000020e73c2 */ /* 0x0002e600000e0000 */
[----:B------:R-:W-:Y:S01]  /*0950*/  IMAD.U32 R4, RZ, RZ, UR15 ;  /* 0x0000000fff047e24 */ /* 0x000fe2000f8e00ff */
[----:B------:R-:W-:Y:S01]  /*0960*/  ULOP3.LUT UR15, UR15, UR5, URZ, 0x3c, !UPT ;  /* 0x000000050f0f7292 */ /* 0x000fe2000f8e3c3f */
[----:B------:R-:W-:-:S04]  /*0970*/  IMAD.MOV R0, RZ, RZ, -R0 ;  /* 0x000000ffff007224 */ /* 0x000fc800078e0a00 */
[----:B------:R-:W4:Y:S01]  /*0980*/  R2UR UR8, R0 ;  /* 0x00000000000873c2 */ /* 0x000f2200000e0000 */
[----:B-1----:R-:W-:Y:S01]  /*0990*/  IABS R2, R4 ;  /* 0x0000000400027213 */ /* 0x002fe20000000000 */
[----:B---3--:R-:W1:Y:S06]  /*09a0*/  I2F.RP R5, UR14 ;  /* 0x0000000e00057d06 */ /* 0x008e6c0008209400 */
[----:B------:R-:W3:Y:S02]  /*09b0*/  R2UR UR11, R2 ;  /* 0x00000000020b73c2 */ /* 0x000ee400000e0000 */
[----:B-1----:R-:W1:Y:S02]  /*09c0*/  MUFU.RCP R3, R5 ;  /* 0x0000000500037308 */ /* 0x002e640000001000 */
[----:B-1----:R-:W-:-:S06]  /*09d0*/  IADD3 R3, R3, 0xffffffe, RZ ;  /* 0x0ffffffe03037810 */ /* 0x002fcc0007ffe0ff */
[----:B------:R-:W1:Y:S02]  /*09e0*/  F2I.FTZ.U32.TRUNC.NTZ R3, R3 ;  /* 0x0000000300037305 */ /* 0x000e64000021f000 */
[----:B-1----:R-:W1:Y:S02]  /*09f0*/  R2UR UR17, R3 ;  /* 0x00000000031173c2 */ /* 0x002e6400000e0000 */
[----:B-1----:R-:W-:-:S04]  /*0a00*/  UIADD3 UR4, URZ, -UR17, URZ ;  /* 0x800000113f047290 */ /* 0x002fc8000fffe03f */
[----:B------:R-:W-:-:S04]  /*0a10*/  UIMAD UR4, UR4, UR14, URZ ;  /* 0x0000000e040472a4 */ /* 0x000fc8000f8e023f */
[----:B------:R-:W-:-:S04]  /*0a20*/  UIMAD.WIDE.U32 UR16, UR17, UR4, UR16 ;  /* 0x00000004111072a5 */ /* 0x000fc8000f8e0010 */
[----:B---3--:R-:W-:-:S04]  /*0a30*/  UIMAD.WIDE.U32 UR16, UR17, UR11, URZ ;  /* 0x0000000b111072a5 */ /* 0x008fc8000f8e003f */
[----:B----4-:R-:W-:-:S04]  /*0a40*/  UIMAD UR8, UR17, UR8, UR11 ;  /* 0x00000008110872a4 */ /* 0x010fc8000f8e020b */
[----:B------:R-:W-:-:S11]  /*0a50*/  UISETP.GT.U32.AND UP2, UPT, UR14, UR8, UPT ;  /* 0x000000080e00728c */ /* 0x000fd6000bf44070 */
[----:B------:R-:W-:Y:S02]  /*0a60*/  @!UP2 UIADD3 UR8, UR8, -UR14, URZ ;  /* 0x8000000e0808a290 */ /* 0x000fe4000fffe03f */
[----:B------:R-:W-:Y:S02]  /*0a70*/  @!UP2 UIADD3 UR17, UR17, 0x1, URZ ;  /* 0x000000011111a890 */ /* 0x000fe4000fffe03f */
[----:B------:R-:W-:Y:S02]  /*0a80*/  UISETP.GE.U32.AND UP3, UPT, UR8, UR14, UPT ;  /* 0x0000000e0800728c */ /* 0x000fe4000bf66070 */
[----:B------:R-:W-:-:S09]  /*0a90*/  UISETP.GE.AND UP2, UPT, UR15, URZ, UPT ;  /* 0x0000003f0f00728c */ /* 0x000fd2000bf46270 */
[----:B------:R-:W-:Y:S02]  /*0aa0*/  @UP3 UIADD3 UR17, UR17, 0x1, URZ ;  /* 0x0000000111113890 */ /* 0x000fe4000fffe03f */
[----:B------:R-:W-:-:S05]  /*0ab0*/  UISETP.NE.AND UP3, UPT, UR5, URZ, UPT ;  /* 0x0000003f0500728c */ /* 0x000fca000bf65270 */
[----:B------:R-:W-:Y:S02]  /*0ac0*/  UMOV UR4, UR17 ;  /* 0x0000001100047c82 */ /* 0x000fe40008000000 */
[----:B------:R-:W-:-:S04]  /*0ad0*/  @!UP2 UIADD3 UR4, -UR4, URZ, URZ ;  /* 0x0000003f0404a290 */ /* 0x000fc8000fffe13f */
[----:B------:R-:W-:Y:S02]  /*0ae0*/  @!UP3 ULOP3.LUT UR4, URZ, UR5, URZ, 0x33, !UPT ;  /* 0x000000053f04b292 */ /* 0x000fe4000f8e333f */
.L_x_387:
[----:B------:R-:W-:Y:S01]  /*0af0*/  ULOP3.LUT UR7, UR7, 0xffff, URZ, 0xc0, !UPT ;  /* 0x0000ffff07077892 */ /* 0x000fe2000f8ec03f */
[----:B------:R-:W-:Y:S01]  /*0b00*/  PLOP3.LUT P2, PT, PT, PT, PT, 0x80, 0x0 ;  /* 0x000000000000781c */ /* 0x000fe20003f4f070 */
[----:B------:R-:W-:Y:S01]  /*0b10*/  IMAD.MOV.U32 R7, RZ, RZ, RZ ;  /* 0x000000ffff077224 */ /* 0x000fe200078e00ff */
[----:B------:R-:W-:Y:S01]  /*0b20*/  CS2R R96, SRZ ;  /* 0x0000000000607805 */ /* 0x000fe2000001ff00 */
[----:B------:R-:W-:Y:S01]  /*0b30*/  UIMAD UR9, UR7, UR4, UR9 ;  /* 0x00000004070972a4 */ /* 0x000fe2000f8e0209 */
        /* <DEDUP_REMOVED lines=8> */
[----:B-1----:R-:W-:Y:S01]  /*0bc0*/  CS2R R2, SRZ ;  /* 0x0000000000027805 */ /* 0x002fe2000001ff00 */
        /* <DEDUP_REMOVED lines=54> */
[----:B------:R-:W-:Y:S01]  /*0f30*/  SHF.R.S32.HI R87, RZ, 0x1f, R84 ;  /* 0x0000001fff577819 */ /* 0x000fe20000011454 */
[----:B------:R-:W-:Y:S01]  /*0f40*/  USHF.R.S32.HI UR7, URZ, 0x1f, UR13 ;  /* 0x0000001f3f077899 */ /* 0x000fe2000801140d */
[----:B------:R-:W-:Y:S01]  /*0f50*/  PLOP3.LUT P1, PT, PT, PT, UP1, 0x80, 0x0 ;  /* 0x000000000000781c */ /* 0x000fe20003f2f018 */
[----:B------:R-:W-:Y:S01]  /*0f60*/  ULDC.64 UR4, c[0x0][0x1b8] ;  /* 0x00006e0000047ab9 */ /* 0x000fe20000000a00 */
[----:B------:R1:W3:Y:S01]  /*0f70*/  @P2 LDG.E R3, [R2.64] ;  /* 0x0000001202032981 */ /* 0x0002e2000c1e1900 */
[CC--:B------:R-:W-:Y:S01]  /*0f80*/  LEA.HI R8, R87.reuse, R84.reuse, RZ, 0x3 ;  /* 0x0000005457087211 */ /* 0x0c0fe200078f18ff */
[----:B------:R-:W-:Y:S01]  /*0f90*/  UIMAD UR7, UR7, UR4, URZ ;  /* 0x00000004070772a4 */ /* 0x000fe2000f8e023f */
[----:B------:R-:W-:Y:S01]  /*0fa0*/  PLOP3.LUT P0, PT, PT, PT, UP1, 0x80, 0x0 ;  /* 0x000000000000781c */ /* 0x000fe20003f0f018 */
[----:B------:R-:W-:Y:S01]  /*0fb0*/  UIMAD.WIDE.U32 UR14, UR13, UR4, URZ ;  /* 0x000000040d0e72a5 */ /* 0x000fe2000f8e003f */
[----:B------:R-:W-:Y:S01]  /*0fc0*/  LOP3.LUT R5, R8, 0xfffffff8, RZ, 0xc0, !PT ;  /* 0xfffffff808057812 */ /* 0x000fe200078ec0ff */
[----:B------:R-:W-:Y:S01]  /*0fd0*/  UIMAD UR7, UR13, UR5, UR7 ;  /* 0x000000050d0772a4 */ /* 0x000fe2000f8e0207 */
[----:B------:R-:W-:Y:S01]  /*0fe0*/  SHF.R.S32.HI R8, RZ, 0x3, R8 ;  /* 0x00000003ff087819 */ /* 0x000fe20000011408 */
[----:B------:R-:W-:Y:S01]  /*0ff0*/  USHF.R.S32.HI UR8, URZ, 0x1f, UR6 ;  /* 0x0000001f3f087899 */ /* 0x000fe20008011406 */
[----:B------:R-:W-:Y:S01]  /*1000*/  LEA.HI R12, R87, R84, RZ, 0x6 ;  /* 0x00000054570c7211 */ /* 0x000fe200078f30ff */
[----:B------:R-:W-:Y:S01]  /*1010*/  IMAD.IADD R0, R84, 0x1, -R5 ;  /* 0x0000000154007824 */ /* 0x000fe200078e0a05 */
[----:B------:R-:W-:Y:S01]  /*1020*/  ULDC.64 UR4, c[0x0][0x1c0] ;  /* 0x0000700000047ab9 */ /* 0x000fe20000000a00 */
[----:B------:R-:W-:Y:S01]  /*1030*/  IMAD.SHL.U32 R207, R8, 0x40, RZ ;  /* 0x0000004008cf7824 */ /* 0x000fe200078e00ff */
[----:B------:R-:W-:Y:S01]  /*1040*/  UIADD3 UR15, UR15, UR7, URZ ;  /* 0x000000070f0f7290 */ /* 0x000fe2000fffe03f */
[C---:B------:R-:W-:Y:S01]  /*1050*/  IMAD R210, R0.reuse, 0x20, R8 ;  /* 0x0000002000d27824 */ /* 0x040fe200078e0208 */
[----:B------:R-:W-:Y:S01]  /*1060*/  UIMAD UR8, UR8, UR4, URZ ;  /* 0x00000004080872a4 */ /* 0x000fe2000f8e023f */
[----:B------:R-:W-:Y:S01]  /*1070*/  IMAD.SHL.U32 R218, R0, 0x8, RZ ;  /* 0x0000000800da7824 */ /* 0x000fe200078e00ff */
[----:B------:R-:W-:Y:S01]  /*1080*/  UIMAD.WIDE.U32 UR14, UR6, UR4, UR14 ;  /* 0x00000004060e72a5 */ /* 0x000fe2000f8e000e */
[----:B------:R-:W-:Y:S01]  /*1090*/  LOP3.LUT R207, R207, 0x1c0, RZ, 0xc0, !PT ;  /* 0x000001c0cfcf7812 */ /* 0x000fe200078ec0ff */
[----:B------:R-:W-:Y:S01]  /*10a0*/  UIMAD UR5, UR6, UR5, UR8 ;  /* 0x00000005060572a4 */ /* 0x000fe2000f8e0208 */
[----:B------:R-:W-:Y:S01]  /*10b0*/  IMAD.SHL.U32 R12, R12, 0x8, RZ ;  /* 0x000000080c0c7824 */ /* 0x000fe200078e00ff */
[----:B------:R-:W-:Y:S01]  /*10c0*/  ULDC UR4, c[0x0][0x168] ;  /* 0x00005a0000047ab9 */ /* 0x000fe20000000800 */
[----:B------:R-:W-:Y:S01]  /*10d0*/  ISETP.GE.AND P3, PT, R218, c[0x0][0x198], PT ;  /* 0x00006600da007a0c */ /* 0x000fe20003f66270 */
[----:B------:R-:W-:Y:S01]  /*10e0*/  UIADD3 UR5, UR15, UR5, URZ ;  /* 0x000000050f057290 */ /* 0x000fe2000fffe03f */
[----:B------:R-:W-:Y:S01]  /*10f0*/  IMAD.U32 R11, RZ, RZ, UR15 ;  /* 0x0000000fff0b7e24 */ /* 0x000fe2000f8e00ff */
[----:B-1----:R-:W-:Y:S01]  /*1100*/  IADD3 R2, R210, UR24, RZ ;  /* 0x00000018d2027c10 */ /* 0x002fe2000fffe0ff */
[----:B------:R-:W-:Y:S01]  /*1110*/  IMAD.U32 R10, RZ, RZ, UR14 ;  /* 0x0000000eff0a7e24 */ /* 0x000fe2000f8e00ff */
[----:B------:R-:W-:Y:S02]  /*1120*/  BSSY B0, `(.L_x_389) ;  /* 0x000003f000007945 */ /* 0x000fe40003800000 */
[----:B------:R-:W-:Y:S01]  /*1130*/  IMAD.U32 R11, RZ, RZ, UR5 ;  /* 0x00000005ff0b7e24 */ /* 0x000fe2000f8e00ff */
[----:B------:R-:W-:Y:S01]  /*1140*/  ULDC UR5, c[0x0][0x2c4] ;  /* 0x0000b10000057ab9 */ /* 0x000fe20000000800 */
[----:B------:R-:W-:Y:S01]  /*1150*/  @P1 IMAD.HI.U32 R4, R2, c[0x0][0x2c8], RZ ;  /* 0x0000b20002041a27 */ /* 0x000fe200078e00ff */
[----:B------:R-:W-:-:S03]  /*1160*/  UIMAD UR4, UR5, UR4, URZ ;  /* 0x00000004050472a4 */ /* 0x000fc6000f8e023f */
[----:B------:R-:W-:Y:S01]  /*1170*/  IMAD.MOV.U32 R7, RZ, RZ, R2 ;  /* 0x000000ffff077224 */ /* 0x000fe200078e0002 */
[----:B------:R-:W-:-:S04]  /*1180*/  @P0 SHF.R.U32.HI R7, RZ, c[0x0][0x2cc], R4 ;  /* 0x0000b300ff070a19 */ /* 0x000fc80000011604 */
[--C-:B------:R-:W-:Y:S01]  /*1190*/  SHF.R.S32.HI R4, RZ, 0x1f, R7.reuse ;  /* 0x0000001fff047819 */ /* 0x100fe20000011407 */
[----:B------:R-:W-:Y:S02]  /*11a0*/  IMAD.MOV R5, RZ, RZ, -R7 ;  /* 0x000000ffff057224 */ /* 0x000fe400078e0a07 */
[----:B------:R-:W-:-:S04]  /*11b0*/  IMAD.WIDE.U32 R10, R7, c[0x0][0x1b0], R10 ;  /* 0x00006c00070a7a25 */ /* 0x000fc800078e000a */
[----:B------:R-:W-:Y:S02]  /*11c0*/  IMAD R5, R5, c[0x0][0x2c4], R2 ;  /* 0x0000b10005057a24 */ /* 0x000fe400078e0202 */
[----:B------:R-:W-:Y:S02]  /*11d0*/  IMAD R4, R4, c[0x0][0x1b0], RZ ;  /* 0x00006c0004047a24 */ /* 0x000fe400078e02ff */
[----:B------:R-:W-:Y:S01]  /*11e0*/  IMAD.MOV.U32 R6, RZ, RZ, R10 ;  /* 0x000000ffff067224 */ /* 0x000fe200078e000a */
[----:B------:R-:W-:Y:S01]  /*11f0*/  SHF.R.S32.HI R2, RZ, 0x1f, R5 ;  /* 0x0000001fff027819 */ /* 0x000fe20000011405 */
[----:B------:R-:W-:Y:S01]  /*1200*/  IMAD R7, R7, c[0x0][0x1b4], R4 ;  /* 0x00006d0007077a24 */ /* 0x000fe200078e0204 */
[----:B------:R-:W-:Y:S02]  /*1210*/  SHF.R.U32.HI R4, RZ, 0x3, R207 ;  /* 0x00000003ff047819 */ /* 0x000fe400000116cf */
[----:B------:R-:W-:Y:S01]  /*1220*/  LOP3.LUT R207, R207, 0x38, R218, 0xf8, !PT ;  /* 0x00000038cfcf7812 */ /* 0x000fe200078ef8da */
[----:B------:R-:W-:-:S02]  /*1230*/  IMAD.IADD R7, R11, 0x1, R7 ;  /* 0x000000010b077824 */ /* 0x000fc400078e0207 */
[----:B------:R-:W-:Y:S01]  /*1240*/  IMAD R2, R2, c[0x0][0x1a8], RZ ;  /* 0x00006a0002027a24 */ /* 0x000fe200078e02ff */
[----:B------:R-:W-:Y:S01]  /*1250*/  LOP3.LUT R207, R207, R4, RZ, 0x3c, !PT ;  /* 0x00000004cfcf7212 */ /* 0x000fe200078e3cff */
[----:B------:R-:W-:Y:S01]  /*1260*/  IMAD.WIDE.U32 R6, R5, c[0x0][0x1a8], R6 ;  /* 0x00006a0005067a25 */ /* 0x000fe200078e0006 */
[----:B------:R-:W-:Y:S02]  /*1270*/  IADD3 R4, R218, 0x40, RZ ;  /* 0x00000040da047810 */ /* 0x000fe40007ffe0ff */
[----:B------:R-:W-:Y:S01]  /*1280*/  LOP3.LUT R207, R207, 0xfffffe00, R12, 0xf8, !PT ;  /* 0xfffffe00cfcf7812 */ /* 0x000fe200078ef80c */
[----:B------:R-:W-:Y:S01]  /*1290*/  IMAD R11, R5, c[0x0][0x1ac], R2 ;  /* 0x00006b00050b7a24 */ /* 0x000fe200078e0202 */
[----:B------:R-:W-:Y:S02]  /*12a0*/  LEA.HI R5, R87, R84, RZ, 0x4 ;  /* 0x0000005457057211 */ /* 0x000fe400078f20ff */
[----:B------:R-:W-:Y:S01]  /*12b0*/  LEA R15, P0, R6, c[0x0][0x160], 0x1 ;  /* 0x00005800060f7a11 */ /* 0x000fe200078008ff */
[----:B------:R-:W-:Y:S01]  /*12c0*/  IMAD.IADD R10, R7, 0x1, R11 ;  /* 0x00000001070a7824 */ /* 0x000fe200078e020b */
[----:B------:R-:W-:-:S02]  /*12d0*/  LOP3.LUT R9, R5, 0xfffffff0, RZ, 0xc0, !PT ;  /* 0xfffffff005097812 */ /* 0x000fc400078ec0ff */
[----:B------:R-:W-:Y:S01]  /*12e0*/  ISETP.GE.AND P4, PT, R4, c[0x0][0x198], PT ;  /* 0x0000660004007a0c */ /* 0x000fe20003f86270 */
[----:B------:R1:W4:Y:S01]  /*12f0*/  SHFL.IDX PT, R16, R15, RZ, 0x181f ;  /* 0x00181fff0f107589 */ /* 0x00032200000e0000 */
[----:B------:R-:W-:Y:S01]  /*1300*/  LEA.HI.X R10, R6, c[0x0][0x164], R10, 0x1, P0 ;  /* 0x00005900060a7a11 */ /* 0x000fe200000f0c0a */
[----:B------:R-:W-:Y:S01]  /*1310*/  IMAD.IADD R2, R84, 0x1, -R9 ;  /* 0x0000000154027824 */ /* 0x000fe200078e0a09 */
[----:B------:R-:W-:Y:S02]  /*1320*/  IADD3 R6, R8, UR24, RZ ;  /* 0x0000001808067c10 */ /* 0x000fe4000fffe0ff */
[----:B------:R-:W-:Y:S01]  /*1330*/  IADD3 R9, R218, 0x80, RZ ;  /* 0x00000080da097810 */ /* 0x000fe20007ffe0ff */
[----:B------:R1:W2:Y:S01]  /*1340*/  SHFL.IDX PT, R17, R10, RZ, 0x181f ;  /* 0x00181fff0a117589 */ /* 0x0002a200000e0000 */
[----:B------:R-:W-:Y:S02]  /*1350*/  SHF.R.S32.HI R7, RZ, 0x1f, R2 ;  /* 0x0000001fff077819 */ /* 0x000fe40000011402 */
[----:B------:R-:W-:-:S02]  /*1360*/  ISETP.GE.AND P5, PT, R6, UR4, PT ;  /* 0x0000000406007c0c */ /* 0x000fc4000bfa6270 */
[----:B------:R-:W-:Y:S02]  /*1370*/  LEA.HI R7, R7, R2, RZ, 0x3 ;  /* 0x0000000207077211 */ /* 0x000fe400078f18ff */
[----:B------:R-:W-:Y:S02]  /*1380*/  ISETP.GE.AND P0, PT, R9, c[0x0][0x198], PT ;  /* 0x0000660009007a0c */ /* 0x000fe40003f06270 */
[----:B------:R-:W-:-:S05]  /*1390*/  LOP3.LUT R11, R7, 0xfffffff8, RZ, 0xc0, !PT ;  /* 0xfffffff8070b7812 */ /* 0x000fca00078ec0ff */
[----:B------:R-:W-:Y:S02]  /*13a0*/  IMAD.IADD R11, R2, 0x1, -R11 ;  /* 0x00000001020b7824 */ /* 0x000fe400078e0a0b */
[----:B------:R-:W-:Y:S01]  /*13b0*/  IMAD.MOV.U32 R2, RZ, RZ, 0x10 ;  /* 0x00000010ff027424 */ /* 0x000fe200078e00ff */
[----:B---3--:R3:W5:Y:S02]  /*13c0*/  @P2 R2UR UR7, R3 ;  /* 0x00000000030723c2 */ /* 0x00876400000e0000 */
[----:B------:R-:W-:Y:S01]  /*13d0*/  R2P PR, R11, 0x6 ;  /* 0x000000060b007804 */ /* 0x000fe20000000000 */
[----:B-----5:R-:W-:-:S04]  /*13e0*/  @!UP2 UMOV UR7, UR6 ;  /* 0x000000060007ac82 */ /* 0x020fc80008000000 */
[----:B------:R-:W-:Y:S01]  /*13f0*/  SEL R2, R2, 0xfffffff0, !P1 ;  /* 0xfffffff002027807 */ /* 0x000fe20004800000 */
[----:B---3--:R-:W-:-:S05]  /*1400*/  IMAD.MOV.U32 R3, RZ, RZ, 0x20 ;  /* 0x00000020ff037424 */ /* 0x008fca00078e00ff */
[----:B------:R-:W-:Y:S01]  /*1410*/  SEL R3, R3, 0xffffffe0, !P2 ;  /* 0xffffffe003037807 */ /* 0x000fe20005000000 */
[----:B------:R-:W-:Y:S05]  /*1420*/  @P5 BRA `(.L_x_390) ;  /* 0x000000e000005947 */ /* 0x000fea0003800000 */
[----:B-12-4-:R-:W-:Y:S01]  /*1430*/  SHF.R.S32.HI R13, RZ, 0x1f, R4 ;  /* 0x0000001fff0d7819 */ /* 0x016fe20000011404 */
[----:B------:R-:W-:Y:S01]  /*1440*/  IMAD.SHL.U32 R14, R207, 0x2, RZ ;  /* 0x00000002cf0e7824 */ /* 0x000fe200078e00ff */
[----:B------:R-:W-:Y:S01]  /*1450*/  SHF.R.S32.HI R12, RZ, 0x1f, R9 ;  /* 0x0000001fff0c7819 */ /* 0x000fe20000011409 */
[----:B------:R-:W-:Y:S01]  /*1460*/  IMAD.WIDE R18, R218, 0x2, R16 ;  /* 0x00000002da127825 */ /* 0x000fe200078e0210 */
[----:B------:R-:W-:Y:S02]  /*1470*/  LEA.HI R13, R13, R4, RZ, 0x3 ;  /* 0x000000040d0d7211 */ /* 0x000fe400078f18ff */
[----:B------:R-:W-:Y:S02]  /*1480*/  LEA.HI R12, R12, R9, RZ, 0x3 ;  /* 0x000000090c0c7211 */ /* 0x000fe400078f18ff */
[----:B------:R-:W-:Y:S01]  /*1490*/  LOP3.LUT R13, R13, 0xfffffff8, RZ, 0xc0, !PT ;  /* 0xfffffff80d0d7812 */ /* 0x000fe200078ec0ff */
[----:B------:R-:W-:Y:S01]  /*14a0*/  @!PT LDS RZ, [RZ] ;  /* 0x00000000fffff984 */ /* 0x000fe20000000800 */
[----:B------:R1:W-:Y:S01]  /*14b0*/  LDGSTS.E.BYPASS.LTC128B.128 [R14+0xc100], [R18.64], !P3 ;  /* 0x0c100000120e7fae */ /* 0x0003e2000d901d52 */
[----:B------:R-:W-:-:S03]  /*14c0*/  LOP3.LUT R12, R12, 0xfffffff8, RZ, 0xc0, !PT ;  /* 0xfffffff80c0c7812 */ /* 0x000fc600078ec0ff */
[----:B------:R-:W-:-:S04]  /*14d0*/  IMAD.WIDE R20, R13, 0x2, R16 ;  /* 0x000000020d147825 */ /* 0x000fc800078e0210 */
[----:B------:R-:W-:Y:S01]  /*14e0*/  IMAD.WIDE R12, R12, 0x2, R16 ;  /* 0x000000020c0c7825 */ /* 0x000fe200078e0210 */
[----:B------:R1:W-:Y:S04]  /*14f0*/  LDGSTS.E.BYPASS.LTC128B.128 [R14+0x10100], [R20.64], !P4 ;  /* 0x10100000140e7fae */ /* 0x0003e8000e101d52 */
[----:B------:R1:W-:Y:S02]  /*1500*/  LDGSTS.E.BYPASS.LTC128B.128 [R14+0x14100], [R12.64], !P0 ;  /* 0x141000000c0e7fae */ /* 0x0003e4000c101d52 */
.L_x_390:
[----:B-12-4-:R-:W-:Y:S05]  /*1510*/  BSYNC B0 ;  /* 0x0000000000007941 */ /* 0x016fea0003800000 */
.L_x_389:
[----:B------:R-:W-:Y:S01]  /*1520*/  IADD3 R12, R6, 0x20, RZ ;  /* 0x00000020060c7810 */ /* 0x000fe20007ffe0ff */
[----:B------:R1:W2:Y:S01]  /*1530*/  SHFL.IDX PT, R17, R10, 0x1, 0x181f ;  /* 0x00381f000a117f89 */ /* 0x0002a200000e0000 */
[----:B------:R-:W-:Y:S02]  /*1540*/  BSSY B0, `(.L_x_391) ;  /* 0x0000012000007945 */ /* 0x000fe40003800000 */
[----:B------:R-:W-:Y:S01]  /*1550*/  ISETP.GE.AND P1, PT, R12, UR4, PT ;  /* 0x000000040c007c0c */ /* 0x000fe2000bf26270 */
[----:B------:R1:W3:-:S12]  /*1560*/  SHFL.IDX PT, R16, R15, 0x1, 0x181f ;  /* 0x00381f000f107f89 */ /* 0x0002d800000e0000 */
[----:B------:R-:W-:Y:S05]  /*1570*/  @P1 BRA `(.L_x_392) ;  /* 0x000000e000001947 */ /* 0x000fea0003800000 */
[----:B------:R-:W-:Y:S01]  /*1580*/  SHF.R.S32.HI R13, RZ, 0x1f, R4 ;  /* 0x0000001fff0d7819 */ /* 0x000fe20000011404 */
[----:B------:R-:W-:Y:S01]  /*1590*/  IMAD.SHL.U32 R14, R207, 0x2, RZ ;  /* 0x00000002cf0e7824 */ /* 0x000fe200078e00ff */
[----:B------:R-:W-:Y:S01]  /*15a0*/  SHF.R.S32.HI R12, RZ, 0x1f, R9 ;  /* 0x0000001fff0c7819 */ /* 0x000fe20000011409 */
[----:B--23--:R-:W-:Y:S01]  /*15b0*/  IMAD.WIDE R18, R218, 0x2, R16 ;  /* 0x00000002da127825 */ /* 0x00cfe200078e0210 */
        /* <DEDUP_REMOVED lines=10> */
.L_x_392:
[----:B------:R-:W-:Y:S05]  /*1660*/  BSYNC B0 ;  /* 0x0000000000007941 */ /* 0x000fea0003800000 */
.L_x_391:
[----:B--2---:R-:W-:Y:S01]  /*1670*/  IADD3 R12, R6, 0x40, RZ ;  /* 0x00000040060c7810 */ /* 0x004fe20007ffe0ff */
[----:B------:R2:W4:Y:S01]  /*1680*/  SHFL.IDX PT, R17, R10, 0x2, 0x181f ;  /* 0x00581f000a117f89 */ /* 0x00052200000e0000 */
[----:B------:R-:W-:Y:S02]  /*1690*/  BSSY B0, `(.L_x_393) ;  /* 0x0000012000007945 */ /* 0x000fe40003800000 */
[----:B------:R-:W-:Y:S01]  /*16a0*/  ISETP.GE.AND P1, PT, R12, UR4, PT ;  /* 0x000000040c007c0c */ /* 0x000fe2000bf26270 */
[----:B---3--:R2:W3:-:S12]  /*16b0*/  SHFL.IDX PT, R16, R15, 0x2, 0x181f ;  /* 0x00581f000f107f89 */ /* 0x0084d800000e0000 */
[----:B------:R-:W-:Y:S05]  /*16c0*/  @P1 BRA `(.L_x_394) ;  /* 0x000000e000001947 */ /* 0x000fea0003800000 */
[----:B------:R-:W-:Y:S01]  /*16d0*/  SHF.R.S32.HI R13, RZ, 0x1f, R4 ;  /* 0x0000001fff0d7819 */ /* 0x000fe20000011404 */
[----:B------:R-:W-:Y:S01]  /*16e0*/  IMAD.SHL.U32 R14, R207, 0x2, RZ ;  /* 0x00000002cf0e7824 */ /* 0x000fe200078e00ff */
[----:B------:R-:W-:Y:S01]  /*16f0*/  SHF.R.S32.HI R12, RZ, 0x1f, R9 ;  /* 0x0000001fff0c7819 */ /* 0x000fe20000011409 */
[----:B---34-:R-:W-:Y:S01]  /*1700*/  IMAD.WIDE R18, R218, 0x2, R16 ;  /* 0x00000002da127825 */ /* 0x018fe200078e0210 */
        /* <DEDUP_REMOVED lines=10> */
.L_x_394:
[----:B------:R-:W-:Y:S05]  /*17b0*/  BSYNC B0 ;  /* 0x0000000000007941 */ /* 0x000fea0003800000 */
.L_x_393:
[----:B---3--:R-:W-:Y:S01]  /*17c0*/  SHFL.IDX PT, R16, R15, 0x3, 0x181f ;  /* 0x00781f000f107f89 */ /* 0x008fe200000e0000 */
[----:B------:R-:W-:Y:S01]  /*17d0*/  IMAD.MOV.U32 R12, RZ, RZ, c[0x0][0x2b8] ;  /* 0x0000ae00ff0c7624 */ /* 0x000fe200078e00ff */
[----:B------:R-:W-:Y:S01]  /*17e0*/  UIADD3 UR25, UR20, -0x1, URZ ;  /* 0xffffffff14197890 */ /* 0x000fe2000fffe03f */
[----:B------:R-:W-:Y:S01]  /*17f0*/  SHF.R.S32.HI R217, RZ, 0x1f, R4 ;  /* 0x0000001fffd97819 */ /* 0x000fe20000011404 */
[----:B----4-:R-:W3:Y:S01]  /*1800*/  SHFL.IDX PT, R17, R10, 0x3, 0x181f ;  /* 0x00781f000a117f89 */ /* 0x010ee200000e0000 */
[----:B------:R-:W-:Y:S01]  /*1810*/  SHF.R.S32.HI R216, RZ, 0x1f, R9 ;  /* 0x0000001fffd87819 */ /* 0x000fe20000011409 */
[----:B------:R-:W-:Y:S01]  /*1820*/  USHF.L.U32 UR11, UR25, 0x6, URZ ;  /* 0x00000006190b7899 */ /* 0x000fe2000800063f */
[----:B------:R-:W-:Y:S01]  /*1830*/  ISETP.NE.AND P2, PT, R12, 0x1, PT ;  /* 0x000000010c00780c */ /* 0x000fe20003f45270 */
[----:B------:R-:W-:Y:S01]  /*1840*/  IMAD.SHL.U32 R207, R207, 0x2, RZ ;  /* 0x00000002cfcf7824 */ /* 0x000fe200078e00ff */
[----:B------:R-:W-:Y:S01]  /*1850*/  IADD3 R12, R6, 0x60, RZ ;  /* 0x00000060060c7810 */ /* 0x000fe20007ffe0ff */
[----:B------:R-:W-:Y:S01]  /*1860*/  USHF.R.S32.HI UR6, URZ, 0x1f, UR7 ;  /* 0x0000001f3f067899 */ /* 0x000fe20008011407 */
[----:B------:R-:W-:Y:S01]  /*1870*/  LEA.HI R217, R217, R4, RZ, 0x3 ;  /* 0x00000004d9d97211 */ /* 0x000fe200078f18ff */
[----:B------:R-:W-:Y:S01]  /*1880*/  IMAD.MOV.U32 R208, RZ, RZ, RZ ;  /* 0x000000ffffd07224 */ /* 0x000fe200078e00ff */
[----:B------:R-:W-:Y:S01]  /*1890*/  ISETP.GE.AND P5, PT, R12, UR4, PT ;  /* 0x000000040c007c0c */ /* 0x000fe2000bfa6270 */
[----:B------:R-:W-:Y:S01]  /*18a0*/  ULDC.64 UR4, c[0x0][0x2b0] ;  /* 0x0000ac0000047ab9 */ /* 0x000fe20000000a00 */
[----:B------:R-:W-:Y:S01]  /*18b0*/  LEA.HI R216, R216, R9, RZ, 0x3 ;  /* 0x00000009d8d87211 */ /* 0x000fe200078f18ff */
[----:B------:R-:W-:Y:S01]  /*18c0*/  UIMAD UR6, UR6, UR4, URZ ;  /* 0x00000004060672a4 */ /* 0x000fe2000f8e023f */
[----:B------:R-:W-:Y:S01]  /*18d0*/  LOP3.LUT R217, R217, 0xfffffff8, RZ, 0xc0, !PT ;  /* 0xfffffff8d9d97812 */ /* 0x000fe200078ec0ff */
[----:B------:R-:W-:Y:S01]  /*18e0*/  UIMAD.WIDE.U32 UR16, UR7, UR4, URZ ;  /* 0x00000004071072a5 */ /* 0x000fe2000f8e003f */
[----:B------:R-:W-:Y:S01]  /*18f0*/  LOP3.LUT R216, R216, 0xfffffff8, RZ, 0xc0, !PT ;  /* 0xfffffff8d8d87812 */ /* 0x000fe200078ec0ff */
[----:B------:R-:W-:Y:S01]  /*1900*/  UIMAD UR5, UR7, UR5, UR6 ;  /* 0x00000005070572a4 */ /* 0x000fe2000f8e0206 */
[----:B------:R-:W-:-:S03]  /*1910*/  IADD3 R6, R210, UR11, RZ ;  /* 0x0000000bd2067c10 */ /* 0x000fc6000fffe0ff */
[----:B------:R-:W-:Y:S01]  /*1920*/  UIADD3 UR8, UR17, UR5, URZ ;  /* 0x0000000511087290 */ /* 0x000fe2000fffe03f */
[C---:B------:R-:W-:Y:S02]  /*1930*/  ISETP.GE.AND P6, PT, R6.reuse, UR10, PT ;  /* 0x0000000a06007c0c */ /* 0x040fe4000bfc6270 */
[----:B------:R-:W-:Y:S01]  /*1940*/  IADD3 R209, R6, UR12, RZ ;  /* 0x0000000c06d17c10 */ /* 0x000fe2000fffe0ff */
[----:B-123--:R-:W-:Y:S01]  /*1950*/  @!P5 IMAD.WIDE R14, R218, 0x2, R16 ;  /* 0x00000002da0ed825 */ /* 0x00efe200078e0210 */
[----:B------:R-:W-:-:S03]  /*1960*/  ISETP.GT.OR P6, PT, R210, 0x3f, P6 ;  /* 0x0000003fd200780c */ /* 0x000fc600037c4670 */
[--C-:B------:R-:W-:Y:S01]  /*1970*/  @!P5 IMAD.WIDE R18, R217, 0x2, R16.reuse ;  /* 0x00000002d912d825 */ /* 0x100fe200078e0210 */
[----:B------:R-:W-:Y:S01]  /*1980*/  @!PT LDS RZ, [RZ] ;  /* 0x00000000fffff984 */ /* 0x000fe20000000800 */
[----:B------:R1:W-:Y:S01]  /*1990*/  @!P5 LDGSTS.E.BYPASS.LTC128B.128 [R207+0xf100], [R14.64], !P3 ;  /* 0x0f1000000ecfdfae */ /* 0x0003e2000d901d52 */
[----:B------:R-:W-:Y:S02]  /*19a0*/  USHF.R.S32.HI UR6, URZ, 0x1f, UR13 ;  /* 0x0000001f3f067899 */ /* 0x000fe4000801140d */
[----:B------:R-:W-:Y:S01]  /*19b0*/  @!P5 IMAD.WIDE R16, R216, 0x2, R16 ;  /* 0x00000002d810d825 */ /* 0x000fe200078e0210 */
[----:B------:R2:W-:Y:S01]  /*19c0*/  @!P5 LDGSTS.E.BYPASS.LTC128B.128 [R207+0x13100], [R18.64], !P4 ;  /* 0x1310000012cfdfae */ /* 0x0005e2000e101d52 */
[----:B------:R-:W-:Y:S02]  /*19d0*/  ULDC.64 UR4, c[0x0][0x1e8] ;  /* 0x00007a0000047ab9 */ /* 0x000fe40000000a00 */
[----:B------:R-:W-:Y:S01]  /*19e0*/  @P2 IMAD.HI.U32 R12, R209, c[0x0][0x2bc], RZ ;  /* 0x0000af00d10c2a27 */ /* 0x000fe200078e00ff */
[----:B------:R3:W-:Y:S03]  /*19f0*/  @!P5 LDGSTS.E.BYPASS.LTC128B.128 [R207+0x17100], [R16.64], !P0 ;  /* 0x1710000010cfdfae */ /* 0x0007e6000c101d52 */
[----:B------:R-:W-:Y:S01]  /*1a00*/  IMAD.MOV.U32 R6, RZ, RZ, R209 ;  /* 0x000000ffff067224 */ /* 0x000fe200078e00d1 */
[----:B------:R-:W0:Y:S01]  /*1a10*/  LDGDEPBAR ;  /* 0x00000000000079af */ /* 0x000e220000000000 */
[----:B------:R-:W-:-:S04]  /*1a20*/  @P2 SHF.R.U32.HI R6, RZ, c[0x0][0x2c0], R12 ;  /* 0x0000b000ff062a19 */ /* 0x000fc8000001160c */
[----:B------:R-:W-:-:S04]  /*1a30*/  @!P6 IADD3 R13, P1, R6, UR16, RZ ;  /* 0x00000010060dec10 */ /* 0x000fc8000ff3e0ff */
[----:B------:R-:W-:Y:S02]  /*1a40*/  @!P6 LEA.HI.X.SX32 R10, R6, UR8, 0x1, P1 ;  /* 0x00000008060aec11 */ /* 0x000fe400088f0eff */
[----:B------:R-:W-:-:S04]  /*1a50*/  @!P6 LEA R12, P1, R13, c[0x0][0x2a0], 0x2 ;  /* 0x0000a8000d0cea11 */ /* 0x000fc800078210ff */
[----:B------:R-:W-:Y:S01]  /*1a60*/  @!P6 LEA.HI.X R13, R13, c[0x0][0x2a4], R10, 0x2, P1 ;  /* 0x0000a9000d0dea11 */ /* 0x000fe200008f140a */
[----:B------:R-:W-:Y:S06]  /*1a70*/  BAR.SYNC.DEFER_BLOCKING 0x0 ;  /* 0x0000000000007b1d */ /* 0x000fec0000010000 */
[----:B------:R4:W5:Y:S01]  /*1a80*/  @!P6 LDG.E R208, [R12.64] ;  /* 0x000000120cd0e981 */ /* 0x000962000c1e1900 */
[----:B------:R-:W-:Y:S01]  /*1a90*/  IMAD.MOV R6, RZ, RZ, -R6 ;  /* 0x000000ffff067224 */ /* 0x000fe200078e0a06 */
[----:B------:R-:W-:Y:S01]  /*1aa0*/  UIMAD UR7, UR6, UR4, URZ ;  /* 0x00000004060772a4 */ /* 0x000fe2000f8e023f */
[----:B-1----:R-:W-:Y:S01]  /*1ab0*/  IMAD.SHL.U32 R15, R0, 0x40, RZ ;  /* 0x00000040000f7824 */ /* 0x002fe200078e00ff */
[----:B------:R-:W-:Y:S01]  /*1ac0*/  UIMAD.WIDE.U32 UR14, UR13, UR4, URZ ;  /* 0x000000040d0e72a5 */ /* 0x000fe2000f8e003f */
[----:B------:R-:W-:Y:S01]  /*1ad0*/  IMAD R209, R6, c[0x0][0x2b8], R209 ;  /* 0x0000ae0006d17a24 */ /* 0x000fe200078e02d1 */
[----:B------:R-:W-:Y:S01]  /*1ae0*/  UIMAD UR7, UR13, UR5, UR7 ;  /* 0x000000050d0772a4 */ /* 0x000fe2000f8e0207 */
[----:B------:R-:W-:Y:S01]  /*1af0*/  IMAD.SHL.U32 R10, R8, 0x8, RZ ;  /* 0x00000008080a7824 */ /* 0x000fe200078e00ff */
[----:B------:R-:W-:Y:S01]  /*1b00*/  LOP3.LUT R15, R15, 0x1c0, RZ, 0xc0, !PT ;  /* 0x000001c00f0f7812 */ /* 0x000fe200078ec0ff */
[----:B------:R-:W-:Y:S01]  /*1b10*/  IMAD.WIDE.U32 R20, R209, c[0x0][0x1e0], RZ ;  /* 0x00007800d1147a25 */ /* 0x000fe200078e00ff */
[----:B------:R-:W-:Y:S01]  /*1b20*/  SHF.R.S32.HI R14, RZ, 0x1f, R209 ;  /* 0x0000001fff0e7819 */ /* 0x000fe200000114d1 */
[----:B------:R-:W-:Y:S01]  /*1b30*/  UIADD3 UR7, UR15, UR7, URZ ;  /* 0x000000070f077290 */ /* 0x000fe2000fffe03f */
[----:B------:R-:W-:Y:S01]  /*1b40*/  LOP3.LUT R10, R15, 0x8, R10, 0xf8, !PT ;  /* 0x000000080f0a7812 */ /* 0x000fe200078ef80a */
[C---:B---3--:R-:W-:Y:S01]  /*1b50*/  IMAD.WIDE.U32 R16, R209.reuse, c[0x0][0x208], RZ ;  /* 0x00008200d1107a25 */ /* 0x048fe200078e00ff */
[----:B------:R-:W-:Y:S01]  /*1b60*/  SHF.R.U32.HI R15, RZ, 0x3, R15 ;  /* 0x00000003ff0f7819 */ /* 0x000fe2000001160f */
[----:B------:R-:W-:Y:S01]  /*1b70*/  ULDC.64 UR4, c[0x0][0x210] ;  /* 0x0000840000047ab9 */ /* 0x000fe20000000a00 */
[----:B------:R-:W-:Y:S01]  /*1b80*/  LOP3.LUT P3, RZ, R0, 0x2, RZ, 0xc0, !PT ;  /* 0x0000000200ff7812 */ /* 0x000fe2000786c0ff */
[C---:B------:R-:W-:Y:S01]  /*1b90*/  IMAD R6, R14.reuse, c[0x0][0x1e0], RZ ;  /* 0x000078000e067a24 */ /* 0x040fe200078e02ff */
[----:B------:R-:W-:Y:S01]  /*1ba0*/  UIMAD UR6, UR6, UR4, URZ ;  /* 0x00000004060672a4 */ /* 0x000fe2000f8e023f */
[----:B------:R-:W-:Y:S01]  /*1bb0*/  IMAD R14, R14, c[0x0][0x208], RZ ;  /* 0x000082000e0e7a24 */ /* 0x000fe200078e02ff */
[----:B------:R-:W-:Y:S01]  /*1bc0*/  LOP3.LUT R10, R10, R15, RZ, 0x3c, !PT ;  /* 0x0000000f0a0a7212 */ /* 0x000fe200078e3cff */
[----:B--2---:R-:W-:Y:S01]  /*1bd0*/  IMAD R18, R209, c[0x0][0x1e4], R6 ;  /* 0x00007900d1127a24 */ /* 0x004fe200078e0206 */
[----:B------:R-:W-:Y:S01]  /*1be0*/  UIMAD.WIDE.U32 UR22, UR13, UR4, URZ ;  /* 0x000000040d1672a5 */ /* 0x000fe2000f8e003f */
[----:B------:R-:W-:Y:S01]  /*1bf0*/  IMAD.U32 R85, RZ, RZ, UR11 ;  /* 0x0000000bff557e24 */ /* 0x000fe2000f8e00ff */
[----:B------:R-:W-:Y:S01]  /*1c00*/  UIMAD UR6, UR13, UR5, UR6 ;  /* 0x000000050d0672a4 */ /* 0x000fe2000f8e0206 */
[----:B------:R-:W-:Y:S01]  /*1c10*/  IMAD.IADD R19, R21, 0x1, R18 ;  /* 0x0000000115137824 */ /* 0x000fe200078e0212 */
[----:B----4-:R-:W-:Y:S01]  /*1c20*/  SHF.R.S32.HI R12, RZ, 0x4, R5 ;  /* 0x00000004ff0c7819 */ /* 0x010fe20000011405 */
[----:B------:R-:W-:Y:S01]  /*1c30*/  IMAD.MOV.U32 R18, RZ, RZ, R20 ;  /* 0x000000ffff127224 */ /* 0x000fe200078e0014 */
[----:B------:R-:W-:Y:S01]  /*1c40*/  UIADD3 UR6, UR23, UR6, URZ ;  /* 0x0000000617067290 */ /* 0x000fe2000fffe03f */
[----:B------:R-:W-:Y:S01]  /*1c50*/  IMAD R13, R209, c[0x0][0x20c], R14 ;  /* 0x00008300d10d7a24 */ /* 0x000fe200078e020e */
[----:B------:R-:W-:Y:S01]  /*1c60*/  LEA.HI R5, R5, R12, RZ, 0x1 ;  /* 0x0000000c05057211 */ /* 0x000fe200078f08ff */
[----:B------:R-:W-:Y:S01]  /*1c70*/  IMAD.SHL.U32 R90, R7, 0x40, RZ ;  /* 0x00000040075a7824 */ /* 0x000fe200078e00ff */
[----:B------:R-:W-:Y:S01]  /*1c80*/  IADD3 R8, -R8, UR10, -R85 ;  /* 0x0000000a08087c10 */ /* 0x000fe2000fffe955 */
[----:B------:R-:W-:Y:S01]  /*1c90*/  IMAD.IADD R13, R17, 0x1, R13 ;  /* 0x00000001110d7824 */ /* 0x000fe200078e020d */
[----:B------:R-:W-:Y:S01]  /*1ca0*/  LOP3.LUT R5, R5, 0xfffffffe, RZ, 0xc0, !PT ;  /* 0xfffffffe05057812 */ /* 0x000fe200078ec0ff */
[----:B------:R-:W-:Y:S01]  /*1cb0*/  UISETP.GT.AND UP2, UPT, UR25, UR9, UPT ;  /* 0x000000091900728c */ /* 0x000fe2000bf44270 */
[----:B------:R-:W-:-:S02]  /*1cc0*/  ISETP.GE.AND P1, PT, R8, 0x1, PT ;  /* 0x000000010800780c */ /* 0x000fc40003f26270 */
[----:B------:R-:W-:Y:S01]  /*1cd0*/  ISETP.GE.AND P5, PT, R218, c[0x0][0x1d4], PT ;  /* 0x00007500da007a0c */ /* 0x000fe20003fa6270 */
[----:B------:R-:W-:Y:S01]  /*1ce0*/  IMAD.IADD R5, R12, 0x1, -R5 ;  /* 0x000000010c057824 */ /* 0x000fe200078e0a05 */
[----:B------:R-:W-:Y:S01]  /*1cf0*/  ISETP.GE.AND P4, PT, R4, c[0x0][0x1d4], PT ;  /* 0x0000750004007a0c */ /* 0x000fe20003f86270 */
[----:B------:R-:W-:Y:S01]  /*1d00*/  IMAD.MOV.U32 R12, RZ, RZ, R16 ;  /* 0x000000ffff0c7224 */ /* 0x000fe200078e0010 */
[----:B------:R-:W-:Y:S01]  /*1d10*/  LEA.HI R88, R87, R84, RZ, 0x5 ;  /* 0x0000005457587211 */ /* 0x000fe200078f28ff */
[----:B------:R-:W-:Y:S01]  /*1d20*/  IMAD.SHL.U32 R16, R11, 0x40, RZ ;  /* 0x000000400b107824 */ /* 0x000fe200078e00ff */
[----:B------:R-:W-:Y:S01]  /*1d30*/  LOP3.LUT R90, R90, 0xfffffe00, RZ, 0xc0, !PT ;  /* 0xfffffe005a5a7812 */ /* 0x000fe200078ec0ff */
[C---:B------:R-:W-:Y:S01]  /*1d40*/  IMAD R205, R5.reuse, 0x200, R10 ;  /* 0x0000020005cd7824 */ /* 0x040fe200078e020a */
[----:B------:R-:W-:Y:S01]  /*1d50*/  SHF.R.S32.HI R86, RZ, 0x5, R88 ;  /* 0x00000005ff567819 */ /* 0x000fe20000011458 */
[----:B------:R-:W-:Y:S01]  /*1d60*/  IMAD.SHL.U32 R89, R5, 0x8, RZ ;  /* 0x0000000805597824 */ /* 0x000fe200078e00ff */
[----:B------:R-:W-:Y:S01]  /*1d70*/  LOP3.LUT R16, R16, 0x1c0, RZ, 0xc0, !PT ;  /* 0x000001c010107812 */ /* 0x000fe200078ec0ff */
[----:B------:R-:W-:Y:S01]  /*1d80*/  IMAD.SHL.U32 R205, R205, 0x2, RZ ;  /* 0x00000002cdcd7824 */ /* 0x000fe200078e00ff */
[----:B------:R-:W-:Y:S01]  /*1d90*/  SHF.R.S32.HI R133, RZ, 0x1f, R218 ;  /* 0x0000001fff857819 */ /* 0x000fe200000114da */
[----:B------:R-:W-:Y:S01]  /*1da0*/  IMAD R206, R86, 0x400, R90 ;  /* 0x0000040056ce7824 */ /* 0x000fe200078e025a */
[----:B------:R-:W-:-:S02]  /*1db0*/  LOP3.LUT R89, R16, 0x8, R89, 0xf8, !PT ;  /* 0x0000000810597812 */ /* 0x000fc400078ef859 */
[----:B------:R-:W-:Y:S02]  /*1dc0*/  IADD3 R204, R205, 0x6120, RZ ;  /* 0x00006120cdcc7810 */ /* 0x000fe40007ffe0ff */
[----:B------:R-:W-:Y:S02]  /*1dd0*/  SHF.R.U32.HI R16, RZ, 0x3, R16 ;  /* 0x00000003ff107819 */ /* 0x000fe40000011610 */
[----:B------:R-:W-:Y:S02]  /*1de0*/  IADD3 R213, R207, 0x100, RZ ;  /* 0x00000100cfd57810 */ /* 0x000fe40007ffe0ff */
[----:B------:R-:W-:Y:S02]  /*1df0*/  LOP3.LUT R89, R89, R16, RZ, 0x3c, !PT ;  /* 0x0000001059597212 */ /* 0x000fe400078e3cff */
[----:B------:R-:W-:Y:S02]  /*1e00*/  SHF.R.S32.HI R220, RZ, 0x1f, R217 ;  /* 0x0000001fffdc7819 */ /* 0x000fe400000114d9 */
[----:B------:R-:W-:Y:S01]  /*1e10*/  SHF.R.S32.HI R219, RZ, 0x1f, R216 ;  /* 0x0000001fffdb7819 */ /* 0x000fe200000114d8 */
[----:B------:R-:W-:-:S04]  /*1e20*/  IMAD.IADD R206, R89, 0x1, R206 ;  /* 0x0000000159ce7824 */ /* 0x000fc800078e02ce */
[----:B------:R-:W-:-:S04]  /*1e30*/  IMAD.SHL.U32 R206, R206, 0x2, RZ ;  /* 0x00000002cece7824 */ /* 0x000fc800078e00ff */
[--C-:B------:R-:W-:Y:S02]  /*1e40*/  IMAD R202, R2, 0x2, R206.reuse ;  /* 0x0000000202ca7824 */ /* 0x100fe400078e02ce */
[C---:B------:R-:W-:Y:S02]  /*1e50*/  IMAD R201, R3.reuse, 0x2, R206 ;  /* 0x0000000203c97824 */ /* 0x040fe400078e02ce */
[----:B------:R-:W-:Y:S01]  /*1e60*/  IMAD R199, R3, 0x2, R202 ;  /* 0x0000000203c77824 */ /* 0x000fe200078e02ca */
[----:B-----5:R-:W-:Y:S01]  /*1e70*/  SHF.R.S32.HI R6, RZ, 0x1f, R208 ;  /* 0x0000001fff067819 */ /* 0x020fe200000114d0 */
[----:B------:R-:W-:-:S04]  /*1e80*/  IMAD.WIDE.U32 R18, R208, c[0x0][0x1f0], R18 ;  /* 0x00007c00d0127a25 */ /* 0x000fc800078e0012 */
[----:B------:R-:W-:Y:S01]  /*1e90*/  IMAD R21, R6, c[0x0][0x1f0], RZ ;  /* 0x00007c0006157a24 */ /* 0x000fe200078e02ff */
[----:B------:R-:W-:Y:S01]  /*1ea0*/  IADD3 R17, P0, R18, UR14, RZ ;  /* 0x0000000e12117c10 */ /* 0x000fe2000ff1e0ff */
[----:B------:R-:W-:Y:S02]  /*1eb0*/  IMAD R11, R6, c[0x0][0x218], RZ ;  /* 0x00008600060b7a24 */ /* 0x000fe400078e02ff */
[C---:B------:R-:W-:Y:S02]  /*1ec0*/  IMAD R14, R208.reuse, c[0x0][0x1f4], R21 ;  /* 0x00007d00d00e7a24 */ /* 0x040fe400078e0215 */
[----:B------:R-:W-:-:S03]  /*1ed0*/  IMAD R5, R208, c[0x0][0x21c], R11 ;  /* 0x00008700d0057a24 */ /* 0x000fc600078e020b */
[----:B------:R-:W-:Y:S02]  /*1ee0*/  IADD3.X R14, R19, UR7, R14, P0, !PT ;  /* 0x00000007130e7c10 */ /* 0x000fe400087fe40e */
[----:B------:R-:W-:-:S04]  /*1ef0*/  LEA R18, P0, R17, c[0x0][0x1c8], 0x1 ;  /* 0x0000720011127a11 */ /* 0x000fc800078008ff */
[----:B------:R-:W-:Y:S01]  /*1f00*/  LEA.HI.X R17, R17, c[0x0][0x1cc], R14, 0x1, P0 ;  /* 0x0000730011117a11 */ /* 0x000fe200000f0c0e */
[----:B------:R-:W-:Y:S01]  /*1f10*/  IMAD.WIDE.U32 R14, R208, c[0x0][0x218], R12 ;  /* 0x00008600d00e7a25 */ /* 0x000fe200078e000c */
[----:B------:R-:W-:Y:S04]  /*1f20*/  SHFL.IDX PT, R10, R18, 0x1, 0x181f ;  /* 0x00381f00120a7f89 */ /* 0x000fe800000e0000 */
[----:B------:R-:W-:Y:S01]  /*1f30*/  SHFL.IDX PT, R12, R18, RZ, 0x181f ;  /* 0x00181fff120c7589 */ /* 0x000fe200000e0000 */
[----:B------:R-:W-:-:S03]  /*1f40*/  IADD3 R6, P0, R14, UR22, RZ ;  /* 0x000000160e067c10 */ /* 0x000fc6000ff1e0ff */
[----:B------:R-:W1:Y:S01]  /*1f50*/  SHFL.IDX PT, R13, R17, RZ, 0x181f ;  /* 0x00181fff110d7589 */ /* 0x000e6200000e0000 */
[----:B------:R-:W-:Y:S02]  /*1f60*/  IADD3.X R5, R15, UR6, R5, P0, !PT ;  /* 0x000000060f057c10 */ /* 0x000fe400087fe405 */
[----:B------:R-:W-:Y:S01]  /*1f70*/  IADD3 R15, R205, 0x6100, RZ ;  /* 0x00006100cd0f7810 */ /* 0x000fe20007ffe0ff */
[----:B------:R-:W2:Y:S01]  /*1f80*/  SHFL.IDX PT, R11, R17, 0x1, 0x181f ;  /* 0x00381f00110b7f89 */ /* 0x000ea200000e0000 */
[C---:B------:R-:W-:Y:S02]  /*1f90*/  LEA R14, P0, R6.reuse, c[0x0][0x1f8], 0x1 ;  /* 0x00007e00060e7a11 */ /* 0x040fe400078008ff */
[----:B------:R-:W-:Y:S02]  /*1fa0*/  @P3 IADD3 R204, R15, -0x20, RZ ;  /* 0xffffffe00fcc3810 */ /* 0x000fe40007ffe0ff */
[----:B------:R-:W-:Y:S01]  /*1fb0*/  LEA.HI.X R15, R6, c[0x0][0x1fc], R5, 0x1, P0 ;  /* 0x00007f00060f7a11 */ /* 0x000fe200000f0c05 */
[----:B------:R-:W3:Y:S01]  /*1fc0*/  SHFL.IDX PT, R16, R14, RZ, 0x181f ;  /* 0x00181fff0e107589 */ /* 0x000ee200000e0000 */
[----:B------:R-:W-:-:S02]  /*1fd0*/  ISETP.GT.AND P0, PT, R8, 0x20, PT ;  /* 0x000000200800780c */ /* 0x000fc40003f04270 */
[----:B------:R-:W-:Y:S01]  /*1fe0*/  ISETP.GE.AND P3, PT, R9, c[0x0][0x1d4], PT ;  /* 0x0000750009007a0c */ /* 0x000fe20003f66270 */
[----:B------:R-:W4:Y:S01]  /*1ff0*/  SHFL.IDX PT, R40, R14, 0x1, 0x181f ;  /* 0x00381f000e287f89 */ /* 0x000f2200000e0000 */
[C---:B------:R-:W-:Y:S02]  /*2000*/  IADD3 R195, R204.reuse, 0x800, RZ ;  /* 0x00000800ccc37810 */ /* 0x040fe40007ffe0ff */
[----:B------:R-:W-:Y:S01]  /*2010*/  SEL R221, RZ, 0x10, P3 ;  /* 0x00000010ffdd7807 */ /* 0x000fe20001800000 */
[----:B------:R-:W5:Y:S01]  /*2020*/  SHFL.IDX PT, R6, R15, RZ, 0x181f ;  /* 0x00181fff0f067589 */ /* 0x000f6200000e0000 */
[C---:B------:R-:W-:Y:S02]  /*2030*/  IADD3 R194, R204.reuse, 0x1000, RZ ;  /* 0x00001000ccc27810 */ /* 0x040fe40007ffe0ff */
[C---:B------:R-:W-:Y:S01]  /*2040*/  IADD3 R193, R204.reuse, 0x1800, RZ ;  /* 0x00001800ccc17810 */ /* 0x040fe20007ffe0ff */
[----:B------:R3:W3:Y:S01]  /*2050*/  SHFL.IDX PT, R5, R15, 0x1, 0x181f ;  /* 0x00381f000f057f89 */ /* 0x0006e200000e0000 */
[----:B------:R-:W-:Y:S01]  /*2060*/  IADD3 R191, R204, 0x2000, RZ ;  /* 0x00002000ccbf7810 */ /* 0x000fe20007ffe0ff */
[----:B-1----:R-:W-:Y:S01]  /*2070*/  @P1 IMAD.WIDE R20, R218, 0x2, R12 ;  /* 0x00000002da141825 */ /* 0x002fe200078e020c */
[----:B------:R-:W-:-:S02]  /*2080*/  IADD3 R190, R204, 0x2800, RZ ;  /* 0x00002800ccbe7810 */ /* 0x000fc40007ffe0ff */
[C---:B------:R-:W-:Y:S01]  /*2090*/  IADD3 R189, R204.reuse, 0x3000, RZ ;  /* 0x00003000ccbd7810 */ /* 0x040fe20007ffe0ff */
[--C-:B------:R-:W-:Y:S01]  /*20a0*/  @P1 IMAD.WIDE R18, R217, 0x2, R12.reuse ;  /* 0x00000002d9121825 */ /* 0x100fe200078e020c */
[----:B------:R1:W-:Y:S01]  /*20b0*/  @P1 LDGSTS.E.BYPASS.LTC128B.128 [R207+0x6100], [R20.64], !P5 ;  /* 0x0610000014cf1fae */ /* 0x0003e2000e901d52 */
[----:B------:R-:W-:Y:S02]  /*20c0*/  IADD3 R188, R204, 0x3800, RZ ;  /* 0x00003800ccbc7810 */ /* 0x000fe40007ffe0ff */
[----:B------:R-:W-:Y:S01]  /*20d0*/  @P1 IMAD.WIDE R22, R216, 0x2, R12 ;  /* 0x00000002d8161825 */ /* 0x000fe200078e020c */
[----:B------:R1:W-:Y:S01]  /*20e0*/  @P1 LDGSTS.E.BYPASS.LTC128B.128 [R207+0x8100], [R18.64], !P4 ;  /* 0x0810000012cf1fae */ /* 0x0003e2000e101d52 */
[----:B------:R-:W-:Y:S02]  /*20f0*/  IADD3 R187, R204, 0x4000, RZ ;  /* 0x00004000ccbb7810 */ /* 0x000fe40007ffe0ff */
[----:B--2---:R-:W-:Y:S01]  /*2100*/  @P0 IMAD.WIDE R12, R218, 0x2, R10 ;  /* 0x00000002da0c0825 */ /* 0x004fe200078e020a */
[----:B------:R2:W-:Y:S01]  /*2110*/  @P1 LDGSTS.E.BYPASS.LTC128B.128 [R207+0xa100], [R22.64], !P3 ;  /* 0x0a10000016cf1fae */ /* 0x0005e2000d901d52 */
[----:B------:R-:W-:-:S02]  /*2120*/  IADD3 R186, R204, 0x4800, RZ ;  /* 0x00004800ccba7810 */ /* 0x000fc40007ffe0ff */
[C-C-:B------:R-:W-:Y:S01]  /*2130*/  @P0 IMAD.WIDE R24, R217.reuse, 0x2, R10.reuse ;  /* 0x00000002d9180825 */ /* 0x140fe200078e020a */
[----:B------:R2:W-:Y:S01]  /*2140*/  @P0 LDGSTS.E.BYPASS.LTC128B.128 [R207+0x7100], [R12.64], !P5 ;  /* 0x071000000ccf0fae */ /* 0x0005e2000e901d52 */
[----:B------:R-:W-:Y:S02]  /*2150*/  IADD3 R185, R204, 0x5000, RZ ;  /* 0x00005000ccb97810 */ /* 0x000fe40007ffe0ff */
[----:B------:R-:W-:Y:S01]  /*2160*/  @P0 IMAD.WIDE R26, R216, 0x2, R10 ;  /* 0x00000002d81a0825 */ /* 0x000fe200078e020a */
[----:B------:R2:W-:Y:S01]  /*2170*/  @P0 LDGSTS.E.BYPASS.LTC128B.128 [R207+0x9100], [R24.64], !P4 ;  /* 0x0910000018cf0fae */ /* 0x0005e2000e101d52 */
[----:B------:R-:W-:Y:S02]  /*2180*/  IADD3 R184, R204, 0x5800, RZ ;  /* 0x00005800ccb87810 */ /* 0x000fe40007ffe0ff */
[----:B------:R-:W-:Y:S01]  /*2190*/  IMAD.WIDE R10, R218, 0x2, RZ ;  /* 0x00000002da0a7825 */ /* 0x000fe200078e02ff */
[----:B------:R2:W-:Y:S03]  /*21a0*/  @P0 LDGSTS.E.BYPASS.LTC128B.128 [R207+0xb100], [R26.64], !P3 ;  /* 0x0b1000001acf0fae */ /* 0x0005e6000d901d52 */
[----:B---3--:R-:W-:Y:S01]  /*21b0*/  IMAD.WIDE R14, R217, 0x2, RZ ;  /* 0x00000002d90e7825 */ /* 0x008fe200078e02ff */
[----:B------:R-:W0:Y:S01]  /*21c0*/  LDGDEPBAR ;  /* 0x00000000000079af */ /* 0x000e220000000000 */
[----:B------:R-:W-:-:S02]  /*21d0*/  IADD3 R48, P0, R16, R10, RZ ;  /* 0x0000000a10307210 */ /* 0x000fc40007f1e0ff */
[----:B----4-:R-:W-:-:S03]  /*21e0*/  IADD3 R10, P1, R10, R40, RZ ;  /* 0x000000280a0a7210 */ /* 0x010fc60007f3e0ff */
[----:B-----5:R-:W-:Y:S01]  /*21f0*/  IMAD.X R49, R6, 0x1, R11, P0 ;  /* 0x0000000106317824 */ /* 0x020fe200000e060b */
[----:B------:R-:W-:Y:S01]  /*2200*/  IADD3 R42, P0, R14, R40, RZ ;  /* 0x000000280e2a7210 */ /* 0x000fe20007f1e0ff */
[----:B------:R-:W-:Y:S01]  /*2210*/  IMAD.X R11, R11, 0x1, R5, P1 ;  /* 0x000000010b0b7824 */ /* 0x000fe200008e0605 */
[----:B-1----:R-:W-:-:S03]  /*2220*/  IADD3 R18, P6, R16, R14, RZ ;  /* 0x0000000e10127210 */ /* 0x002fc60007fde0ff */
[----:B------:R-:W-:Y:S02]  /*2230*/  IMAD.X R43, R15, 0x1, R5, P0 ;  /* 0x000000010f2b7824 */ /* 0x000fe400000e0605 */
[----:B------:R-:W-:Y:S01]  /*2240*/  IMAD.X R19, R6, 0x1, R15, P6 ;  /* 0x0000000106137824 */ /* 0x000fe200030e060f */
[----:B------:R-:W-:Y:S01]  /*2250*/  ISETP.GE.AND P6, PT, R4, c[0x0][0x1d4], PT ;  /* 0x0000750004007a0c */ /* 0x000fe20003fc6270 */
[----:B--2---:R-:W-:-:S05]  /*2260*/  IMAD.WIDE R12, R216, 0x2, RZ ;  /* 0x00000002d80c7825 */ /* 0x004fca00078e02ff */
[----:B------:R-:W-:Y:S02]  /*2270*/  IADD3 R16, P1, R16, R12, RZ ;  /* 0x0000000c10107210 */ /* 0x000fe40007f3e0ff */
[----:B------:R-:W-:Y:S01]  /*2280*/  IADD3 R40, P0, R12, R40, RZ ;  /* 0x000000280c287210 */ /* 0x000fe20007f1e0ff */
[----:B------:R-:W-:-:S04]  /*2290*/  DEPBAR.LE SB0, 0x1 ;  /* 0x000080400000791a */ /* 0x000fc80000000000 */
[----:B------:R-:W-:-:S04]  /*22a0*/  DEPBAR.LE SB0, 0x0 ;  /* 0x000080000000791a */ /* 0x000fc80000000000 */
[----:B------:R-:W-:Y:S01]  /*22b0*/  BAR.SYNC.DEFER_BLOCKING 0x0 ;  /* 0x0000000000007b1d */ /* 0x000fe20000010000 */
[----:B------:R-:W-:Y:S01]  /*22c0*/  IMAD.X R17, R6, 0x1, R13, P1 ;  /* 0x0000000106117824 */ /* 0x000fe200008e060d */
[----:B------:R-:W-:Y:S01]  /*22d0*/  ISETP.GE.AND P1, PT, R218, c[0x0][0x1d4], PT ;  /* 0x00007500da007a0c */ /* 0x000fe20003f26270 */
[----:B------:R-:W-:-:S03]  /*22e0*/  IMAD.X R41, R13, 0x1, R5, P0 ;  /* 0x000000010d297824 */ /* 0x000fc600000e0605 */
[C---:B------:R-:W-:Y:S02]  /*22f0*/  ISETP.LT.OR P0, PT, R8.reuse, 0x1, P1 ;  /* 0x000000010800780c */ /* 0x040fe40000f01670 */
[----:B------:R-:W-:Y:S01]  /*2300*/  ISETP.GE.AND P1, PT, R9, c[0x0][0x1d4], PT ;  /* 0x0000750009007a0c */ /* 0x000fe20003f26270 */
[----:B------:R-:W-:Y:S04]  /*2310*/  LDSM.16.M88.4 R28, [R206+0xc100] ;  /* 0x00c10000ce1c783b */ /* 0x000fe80000000200 */
[----:B------:R-:W-:Y:S04]  /*2320*/  LDSM.16.M88.4 R12, [R202+0xc100] ;  /* 0x00c10000ca0c783b */ /* 0x000fe80000000200 */
[----:B------:R-:W1:Y:S04]  /*2330*/  LDSM.16.M88.4 R20, [R205+0x6100] ;  /* 0x00610000cd14783b */ /* 0x000e680000000200 */
[----:B------:R-:W-:Y:S04]  /*2340*/  LDSM.16.M88.4 R64, [R205+0x6900] ;  /* 0x00690000cd40783b */ /* 0x000fe80000000200 */
[----:B------:R-:W2:Y:S04]  /*2350*/  LDSM.16.M88.4 R56, [R205+0x7100] ;  /* 0x00710000cd38783b */ /* 0x000ea80000000200 */
[----:B------:R-:W3:Y:S04]  /*2360*/  LDSM.16.M88.4 R32, [R205+0x7900] ;  /* 0x00790000cd20783b */ /* 0x000ee80000000200 */
[----:B------:R-:W4:Y:S04]  /*2370*/  LDSM.16.M88.4 R4, [R204] ;  /* 0x00000000cc04783b */ /* 0x000f280000000200 */
[----:B------:R-:W5:Y:S04]  /*2380*/  LDSM.16.M88.4 R80, [R204+0x800] ;  /* 0x00080000cc50783b */ /* 0x000f680000000200 */
[----:B------:R-:W3:Y:S04]  /*2390*/  LDSM.16.M88.4 R44, [R204+0x1000] ;  /* 0x00100000cc2c783b */ /* 0x000ee80000000200 */
[----:B------:R-:W3:Y:S04]  /*23a0*/  LDSM.16.M88.4 R36, [R204+0x1800] ;  /* 0x00180000cc24783b */ /* 0x000ee80000000200 */
        /* <DEDUP_REMOVED lines=9> */
[----:B------:R-:W-:Y:S01]  /*2440*/  HMMA.16816.F32 R20, R28, R22, RZ ;  /* 0x000000161c14723c */ /* 0x000fe200000018ff */
[----:B------:R-:W-:-:S07]  /*2450*/  ISETP.LT.OR P1, PT, R8, 0x21, P1 ;  /* 0x000000210800780c */ /* 0x000fce0000f21670 */
[----:B--2---:R-:W-:Y:S04]  /*2460*/  HMMA.16816.F32 R60, R28, R56, RZ ;  /* 0x000000381c3c723c */ /* 0x004fe800000018ff */
[----:B------:R1:W-:Y:S01]  /*2470*/  LDGSTS.E.BYPASS.LTC128B.128 [R207+0x4100], [R16.64], !P0 ;  /* 0x0410000010cf7fae */ /* 0x0003e2000c101d52 */
[----:B------:R-:W-:-:S03]  /*2480*/  ISETP.GE.AND P0, PT, R218, c[0x0][0x1d4], PT ;  /* 0x00007500da007a0c */ /* 0x000fc60003f06270 */
[----:B------:R-:W-:Y:S01]  /*2490*/  HMMA.16816.F32 R56, R28, R58, RZ ;  /* 0x0000003a1c38723c */ /* 0x000fe200000018ff */
[----:B------:R-:W-:-:S07]  /*24a0*/  ISETP.LT.OR P0, PT, R8, 0x21, P0 ;  /* 0x000000210800780c */ /* 0x000fce0000701670 */
[----:B---3--:R-:W-:Y:S06]  /*24b0*/  HMMA.16816.F32 R52, R28, R32, RZ ;  /* 0x000000201c34723c */ /* 0x008fec00000018ff */
[----:B------:R2:W-:Y:S01]  /*24c0*/  LDGSTS.E.BYPASS.LTC128B.128 [R207+0x1100], [R10.64], !P0 ;  /* 0x011000000acf7fae */ /* 0x0005e2000c101d52 */
[----:B------:R-:W-:Y:S01]  /*24d0*/  LOP3.LUT P0, RZ, R0, 0x4, RZ, 0xc0, !PT ;  /* 0x0000000400ff7812 */ /* 0x000fe2000780c0ff */
[----:B------:R-:W-:Y:S01]  /*24e0*/  IMAD.MOV.U32 R0, RZ, RZ, 0x40 ;  /* 0x00000040ff007424 */ /* 0x000fe200078e00ff */
[----:B----4-:R-:W-:Y:S01]  /*24f0*/  HMMA.16816.F32 R24, R12, R4, R24 ;  /* 0x000000040c18723c */ /* 0x010fe20000001818 */
[----:B------:R3:W-:Y:S03]  /*2500*/  LDGSTS.E.BYPASS.LTC128B.128 [R207+0x3100], [R42.64], !P6 ;  /* 0x031000002acf7fae */ /* 0x0007e6000f101d52 */
[----:B------:R-:W-:Y:S01]  /*2510*/  SEL R0, R0, 0xffffffc0, !P0 ;  /* 0xffffffc000007807 */ /* 0x000fe20004000000 */
[----:B------:R3:W-:Y:S01]  /*2520*/  LDGSTS.E.BYPASS.LTC128B.128 [R207+0x5100], [R40.64], !P1 ;  /* 0x0510000028cf7fae */ /* 0x0007e2000c901d52 */
[----:B------:R-:W-:-:S02]  /*2530*/  PLOP3.LUT P0, PT, PT, PT, UP2, 0x40, 0x0 ;  /* 0x000000000000781c */ /* 0x000fc40003f0e828 */
[C---:B-1----:R-:W-:Y:S01]  /*2540*/  HMMA.16816.F32 R16, R28.reuse, R64, RZ ;  /* 0x000000401c10723c */ /* 0x042fe200000018ff */
[----:B------:R-:W-:Y:S01]  /*2550*/  IMAD.IADD R200, R205, 0x1, R0 ;  /* 0x00000001cdc87824 */ /* 0x000fe200078e0200 */
[----:B------:R-:W-:Y:S01]  /*2560*/  LDSM.16.M88.4 R48, [R201+0xc100] ;  /* 0x00c10000c930783b */ /* 0x000fe20000000200 */
[----:B------:R-:W-:Y:S01]  /*2570*/  IMAD.IADD R192, R0, 0x1, R204 ;  /* 0x0000000100c07824 */ /* 0x000fe200078e02cc */
[----:B------:R-:W-:Y:S02]  /*2580*/  ISETP.GT.AND P1, PT, R210, 0x3f, PT ;  /* 0x0000003fd200780c */ /* 0x000fe40003f24270 */
[----:B------:R-:W-:Y:S02]  /*2590*/  LDSM.16.M88.4 R76, [R200+0x6900] ;  /* 0x00690000c84c783b */ /* 0x000fe40000000200 */
[C---:B------:R-:W-:Y:S02]  /*25a0*/  HMMA.16816.F32 R64, R28.reuse, R66, RZ ;  /* 0x000000421c40723c */ /* 0x040fe400000018ff */
[----:B------:R-:W-:Y:S04]  /*25b0*/  LDSM.16.M88.4 R72, [R200+0x7100] ;  /* 0x00710000c848783b */ /* 0x000fe80000000200 */
[----:B------:R-:W-:Y:S02]  /*25c0*/  LDSM.16.M88.4 R68, [R192+0x800] ;  /* 0x00080000c044783b */ /* 0x000fe40000000200 */
[----:B------:R-:W-:Y:S02]  /*25d0*/  HMMA.16816.F32 R28, R28, R34, RZ ;  /* 0x000000221c1c723c */ /* 0x000fe400000018ff */
[----:B--2---:R-:W1:Y:S04]  /*25e0*/  LDSM.16.M88.4 R8, [R200+0x6100] ;  /* 0x00610000c808783b */ /* 0x004e680000000200 */
[----:B------:R-:W-:Y:S02]  /*25f0*/  LDSM.16.M88.4 R32, [R199+0xc100] ;  /* 0x00c10000c720783b */ /* 0x000fe40000000200 */
[C---:B------:R-:W-:Y:S02]  /*2600*/  HMMA.16816.F32 R20, R12.reuse, R6, R20 ;  /* 0x000000060c14723c */ /* 0x040fe40000001814 */
[----:B---3--:R-:W2:Y:S04]  /*2610*/  LDSM.16.M88.4 R40, [R200+0x7900] ;  /* 0x00790000c828783b */ /* 0x008ea80000000200 */
[----:B------:R-:W3:Y:S02]  /*2620*/  LDSM.16.M88.4 R4, [R192] ;  /* 0x00000000c004783b */ /* 0x000ee40000000200 */
[C---:B-----5:R-:W-:Y:S02]  /*2630*/  HMMA.16816.F32 R16, R12.reuse, R80, R16 ;  /* 0x000000500c10723c */ /* 0x060fe40000001810 */
[----:B------:R-:W0:Y:S06]  /*2640*/  LDGDEPBAR ;  /* 0x00000000000079af */ /* 0x000e2c0000000000 */
[C---:B------:R-:W-:Y:S01]  /*2650*/  HMMA.16816.F32 R64, R12.reuse, R82, R64 ;  /* 0x000000520c40723c */ /* 0x040fe20000001840 */
[----:B------:R-:W-:Y:S07]  /*2660*/  LDSM.16.M88.4 R80, [R205+0x8900] ;  /* 0x00890000cd50783b */ /* 0x000fee0000000200 */
[C---:B------:R-:W-:Y:S08]  /*2670*/  HMMA.16816.F32 R60, R12.reuse, R44, R60 ;  /* 0x0000002c0c3c723c */ /* 0x040ff0000000183c */
[C---:B------:R-:W-:Y:S01]  /*2680*/  HMMA.16816.F32 R56, R12.reuse, R46, R56 ;  /* 0x0000002e0c38723c */ /* 0x040fe20000001838 */
[----:B------:R-:W4:Y:S07]  /*2690*/  LDSM.16.M88.4 R44, [R192+0x1000] ;  /* 0x00100000c02c783b */ /* 0x000f2e0000000200 */
[C---:B------:R-:W-:Y:S08]  /*26a0*/  HMMA.16816.F32 R52, R12.reuse, R36, R52 ;  /* 0x000000240c34723c */ /* 0x040ff00000001834 */
[----:B------:R-:W-:Y:S01]  /*26b0*/  HMMA.16816.F32 R28, R12, R38, R28 ;  /* 0x000000260c1c723c */ /* 0x000fe2000000181c */
[----:B------:R-:W5:Y:S04]  /*26c0*/  LDSM.16.M88.4 R36, [R192+0x1800] ;  /* 0x00180000c024783b */ /* 0x000f680000000200 */
[----:B------:R-:W-:Y:S03]  /*26d0*/  LDSM.16.M88.4 R12, [R206+0x10100] ;  /* 0x01010000ce0c783b */ /* 0x000fe60000000200 */
[C---:B-1----:R-:W-:Y:S08]  /*26e0*/  HMMA.16816.F32 R24, R48.reuse, R8, R24 ;  /* 0x000000083018723c */ /* 0x042ff00000001818 */
[C---:B------:R-:W-:Y:S01]  /*26f0*/  HMMA.16816.F32 R20, R48.reuse, R10, R20 ;  /* 0x0000000a3014723c */ /* 0x040fe20000001814 */
[----:B------:R-:W1:Y:S07]  /*2700*/  LDSM.16.M88.4 R8, [R205+0x8100] ;  /* 0x00810000cd08783b */ /* 0x000e6e0000000200 */
[C---:B------:R-:W-:Y:S08]  /*2710*/  HMMA.16816.F32 R16, R48.reuse, R76, R16 ;  /* 0x0000004c3010723c */ /* 0x040ff00000001810 */
[C---:B------:R-:W-:Y:S01]  /*2720*/  HMMA.16816.F32 R64, R48.reuse, R78, R64 ;  /* 0x0000004e3040723c */ /* 0x040fe20000001840 */
[----:B------:R-:W1:Y:S07]  /*2730*/  LDSM.16.M88.4 R76, [R205+0x9100] ;  /* 0x00910000cd4c783b */ /* 0x000e6e0000000200 */
[C---:B------:R-:W-:Y:S08]  /*2740*/  HMMA.16816.F32 R60, R48.reuse, R72, R60 ;  /* 0x00000048303c723c */ /* 0x040ff0000000183c */
[C---:B------:R-:W-:Y:S01]  /*2750*/  HMMA.16816.F32 R56, R48.reuse, R74, R56 ;  /* 0x0000004a3038723c */ /* 0x040fe20000001838 */
[----:B------:R-:W-:Y:S07]  /*2760*/  LDSM.16.M88.4 R72, [R204+0x2800] ;  /* 0x00280000cc48783b */ /* 0x000fee0000000200 */
[C---:B--2---:R-:W-:Y:S08]  /*2770*/  HMMA.16816.F32 R52, R48.reuse, R40, R52 ;  /* 0x000000283034723c */ /* 0x044ff00000001834 */
[----:B------:R-:W-:Y:S01]  /*2780*/  HMMA.16816.F32 R48, R48, R42, R28 ;  /* 0x0000002a3030723c */ /* 0x000fe2000000181c */
[----:B------:R-:W2:Y:S04]  /*2790*/  LDSM.16.M88.4 R28, [R205+0x9900] ;  /* 0x00990000cd1c783b */ /* 0x000ea80000000200 */
[----:B------:R-:W-:Y:S03]  /*27a0*/  LDSM.16.M88.4 R40, [R202+0x10100] ;  /* 0x01010000ca28783b */ /* 0x000fe60000000200 */
[C---:B---3--:R-:W-:Y:S08]  /*27b0*/  HMMA.16816.F32 R24, R32.reuse, R4, R24 ;  /* 0x000000042018723c */ /* 0x048ff00000001818 */
[C---:B------:R-:W-:Y:S01]  /*27c0*/  HMMA.16816.F32 R20, R32.reuse, R6, R20 ;  /* 0x000000062014723c */ /* 0x040fe20000001814 */
[----:B------:R-:W3:Y:S07]  /*27d0*/  LDSM.16.M88.4 R4, [R204+0x2000] ;  /* 0x00200000cc04783b */ /* 0x000eee0000000200 */
[C---:B------:R-:W-:Y:S08]  /*27e0*/  HMMA.16816.F32 R16, R32.reuse, R68, R16 ;  /* 0x000000442010723c */ /* 0x040ff00000001810 */
[C---:B------:R-:W-:Y:S01]  /*27f0*/  HMMA.16816.F32 R64, R32.reuse, R70, R64 ;  /* 0x000000462040723c */ /* 0x040fe20000001840 */
[----:B------:R-:W2:Y:S07]  /*2800*/  LDSM.16.M88.4 R68, [R204+0x3000] ;  /* 0x00300000cc44783b */ /* 0x000eae0000000200 */
[C---:B----4-:R-:W-:Y:S08]  /*2810*/  HMMA.16816.F32 R60, R32.reuse, R44, R60 ;  /* 0x0000002c203c723c */ /* 0x050ff0000000183c */
[C---:B------:R-:W-:Y:S01]  /*2820*/  HMMA.16816.F32 R56, R32.reuse, R46, R56 ;  /* 0x0000002e2038723c */ /* 0x040fe20000001838 */
[----:B------:R-:W4:Y:S07]  /*2830*/  LDSM.16.M88.4 R44, [R204+0x3800] ;  /* 0x00380000cc2c783b */ /* 0x000f2e0000000200 */
[C---:B-----5:R-:W-:Y:S08]  /*2840*/  HMMA.16816.F32 R52, R32.reuse, R36, R52 ;  /* 0x000000242034723c */ /* 0x060ff00000001834 */
[----:B------:R-:W-:Y:S01]  /*2850*/  HMMA.16816.F32 R48, R32, R38, R48 ;  /* 0x000000262030723c */ /* 0x000fe20000001830 */
[----:B------:R-:W-:Y:S04]  /*2860*/  LDSM.16.M88.4 R36, [R200+0x8100] ;  /* 0x00810000c824783b */ /* 0x000fe80000000200 */
[----:B------:R-:W-:Y:S03]  /*2870*/  LDSM.16.M88.4 R32, [R200+0x8900] ;  /* 0x00890000c820783b */ /* 0x000fe60000000200 */
[C---:B-1----:R-:W-:Y:S08]  /*2880*/  HMMA.16816.F32 R24, R12.reuse, R8, R24 ;  /* 0x000000080c18723c */ /* 0x042ff00000001818 */
[C---:B------:R-:W-:Y:S01]  /*2890*/  HMMA.16816.F32 R20, R12.reuse, R10, R20 ;  /* 0x0000000a0c14723c */ /* 0x040fe20000001814 */
[----:B------:R-:W1:Y:S07]  /*28a0*/  LDSM.16.M88.4 R8, [R201+0x10100] ;  /* 0x01010000c908783b */ /* 0x000e6e0000000200 */
[C---:B------:R-:W-:Y:S08]  /*28b0*/  HMMA.16816.F32 R16, R12.reuse, R80, R16 ;  /* 0x000000500c10723c */ /* 0x040ff00000001810 */
[C---:B------:R-:W-:Y:S01]  /*28c0*/  HMMA.16816.F32 R64, R12.reuse, R82, R64 ;  /* 0x000000520c40723c */ /* 0x040fe20000001840 */
[----:B------:R-:W-:Y:S07]  /*28d0*/  LDSM.16.M88.4 R80, [R192+0x2800] ;  /* 0x00280000c050783b */ /* 0x000fee0000000200 */
[C---:B------:R-:W-:Y:S08]  /*28e0*/  HMMA.16816.F32 R60, R12.reuse, R76, R60 ;  /* 0x0000004c0c3c723c */ /* 0x040ff0000000183c */
[C---:B------:R-:W-:Y:S01]  /*28f0*/  HMMA.16816.F32 R56, R12.reuse, R78, R56 ;  /* 0x0000004e0c38723c */ /* 0x040fe20000001838 */
[----:B------:R-:W-:Y:S07]  /*2900*/  LDSM.16.M88.4 R76, [R199+0x10100] ;  /* 0x01010000c74c783b */ /* 0x000fee0000000200 */
[C---:B--2---:R-:W-:Y:S08]  /*2910*/  HMMA.16816.F32 R52, R12.reuse, R28, R52 ;  /* 0x0000001c0c34723c */ /* 0x044ff00000001834 */
[----:B------:R-:W-:Y:S01]  /*2920*/  HMMA.16816.F32 R48, R12, R30, R48 ;  /* 0x0000001e0c30723c */ /* 0x000fe20000001830 */
[----:B------:R-:W2:Y:S04]  /*2930*/  LDSM.16.M88.4 R28, [R200+0x9100] ;  /* 0x00910000c81c783b */ /* 0x000ea80000000200 */
[----:B------:R-:W5:Y:S03]  /*2940*/  LDSM.16.M88.4 R12, [R200+0x9900] ;  /* 0x00990000c80c783b */ /* 0x000f660000000200 */
[C---:B---3--:R-:W-:Y:S08]  /*2950*/  HMMA.16816.F32 R24, R40.reuse, R4, R24 ;  /* 0x000000042818723c */ /* 0x048ff00000001818 */
[C---:B------:R-:W-:Y:S01]  /*2960*/  HMMA.16816.F32 R20, R40.reuse, R6, R20 ;  /* 0x000000062814723c */ /* 0x040fe20000001814 */
[----:B------:R-:W3:Y:S07]  /*2970*/  LDSM.16.M88.4 R4, [R192+0x2000] ;  /* 0x00200000c004783b */ /* 0x000eee0000000200 */
[C---:B------:R-:W-:Y:S08]  /*2980*/  HMMA.16816.F32 R16, R40.reuse, R72, R16 ;  /* 0x000000482810723c */ /* 0x040ff00000001810 */
[C---:B------:R-:W-:Y:S01]  /*2990*/  HMMA.16816.F32 R64, R40.reuse, R74, R64 ;  /* 0x0000004a2840723c */ /* 0x040fe20000001840 */
[----:B------:R-:W2:Y:S07]  /*29a0*/  LDSM.16.M88.4 R72, [R192+0x3000] ;  /* 0x00300000c048783b */ /* 0x000eae0000000200 */
[C---:B------:R-:W-:Y:S08]  /*29b0*/  HMMA.16816.F32 R60, R40.reuse, R68, R60 ;  /* 0x00000044283c723c */ /* 0x040ff0000000183c */
[C---:B------:R-:W-:Y:S01]  /*29c0*/  HMMA.16816.F32 R56, R40.reuse, R70, R56 ;  /* 0x000000462838723c */ /* 0x040fe20000001838 */
[----:B------:R-:W2:Y:S07]  /*29d0*/  LDSM.16.M88.4 R68, [R192+0x3800] ;  /* 0x00380000c044783b */ /* 0x000eae0000000200 */
[C---:B----4-:R-:W-:Y:S08]  /*29e0*/  HMMA.16816.F32 R52, R40.reuse, R44, R52 ;  /* 0x0000002c2834723c */ /* 0x050ff00000001834 */
[----:B------:R-:W-:Y:S01]  /*29f0*/  HMMA.16816.F32 R48, R40, R46, R48 ;  /* 0x0000002e2830723c */ /* 0x000fe20000001830 */
[----:B------:R-:W-:Y:S04]  /*2a00*/  LDSM.16.M88.4 R44, [R206+0x14100] ;  /* 0x01410000ce2c783b */ /* 0x000fe80000000200 */
[----:B------:R-:W4:Y:S03]  /*2a10*/  LDSM.16.M88.4 R40, [R205+0xa100] ;  /* 0x00a10000cd28783b */ /* 0x000f260000000200 */
[C---:B-1----:R-:W-:Y:S08]  /*2a20*/  HMMA.16816.F32 R24, R8.reuse, R36, R24 ;  /* 0x000000240818723c */ /* 0x042ff00000001818 */
[C---:B------:R-:W-:Y:S01]  /*2a30*/  HMMA.16816.F32 R20, R8.reuse, R38, R20 ;  /* 0x000000260814723c */ /* 0x040fe20000001814 */
[----:B------:R-:W1:Y:S07]  /*2a40*/  LDSM.16.M88.4 R36, [R205+0xa900] ;  /* 0x00a90000cd24783b */ /* 0x000e6e0000000200 */
[C---:B------:R-:W-:Y:S08]  /*2a50*/  HMMA.16816.F32 R16, R8.reuse, R32, R16 ;  /* 0x000000200810723c */ /* 0x040ff00000001810 */
[C---:B------:R-:W-:Y:S01]  /*2a60*/  HMMA.16816.F32 R64, R8.reuse, R34, R64 ;  /* 0x000000220840723c */ /* 0x040fe20000001840 */
[----:B------:R-:W1:Y:S07]  /*2a70*/  LDSM.16.M88.4 R32, [R205+0xb100] ;  /* 0x00b10000cd20783b */ /* 0x000e6e0000000200 */
[C---:B--2---:R-:W-:Y:S08]  /*2a80*/  HMMA.16816.F32 R60, R8.reuse, R28, R60 ;  /* 0x0000001c083c723c */ /* 0x044ff0000000183c */
[C---:B------:R-:W-:Y:S01]  /*2a90*/  HMMA.16816.F32 R56, R8.reuse, R30, R56 ;  /* 0x0000001e0838723c */ /* 0x040fe20000001838 */
[----:B------:R-:W2:Y:S07]  /*2aa0*/  LDSM.16.M88.4 R28, [R205+0xb900] ;  /* 0x00b90000cd1c783b */ /* 0x000eae0000000200 */
[C---:B-----5:R-:W-:Y:S08]  /*2ab0*/  HMMA.16816.F32 R52, R8.reuse, R12, R52 ;  /* 0x0000000c0834723c */ /* 0x060ff00000001834 */
[----:B------:R-:W-:Y:S01]  /*2ac0*/  HMMA.16816.F32 R48, R8, R14, R48 ;  /* 0x0000000e0830723c */ /* 0x000fe20000001830 */
[----:B------:R-:W-:Y:S04]  /*2ad0*/  LDSM.16.M88.4 R12, [R202+0x14100] ;  /* 0x01410000ca0c783b */ /* 0x000fe80000000200 */
[----:B------:R-:W5:Y:S03]  /*2ae0*/  LDSM.16.M88.4 R8, [R204+0x4000] ;  /* 0x00400000cc08783b */ /* 0x000f660000000200 */
[C---:B---3--:R-:W-:Y:S08]  /*2af0*/  HMMA.16816.F32 R24, R76.reuse, R4, R24 ;  /* 0x000000044c18723c */ /* 0x048ff00000001818 */
[C---:B------:R-:W-:Y:S01]  /*2b00*/  HMMA.16816.F32 R20, R76.reuse, R6, R20 ;  /* 0x000000064c14723c */ /* 0x040fe20000001814 */
[----:B------:R-:W3:Y:S07]  /*2b10*/  LDSM.16.M88.4 R4, [R204+0x4800] ;  /* 0x00480000cc04783b */ /* 0x000eee0000000200 */
[C---:B------:R-:W-:Y:S08]  /*2b20*/  HMMA.16816.F32 R16, R76.reuse, R80, R16 ;  /* 0x000000504c10723c */ /* 0x040ff00000001810 */
[C---:B------:R-:W-:Y:S08]  /*2b30*/  HMMA.16816.F32 R64, R76.reuse, R82, R64 ;  /* 0x000000524c40723c */ /* 0x040ff00000001840 */
[C---:B------:R-:W-:Y:S08]  /*2b40*/  HMMA.16816.F32 R60, R76.reuse, R72, R60 ;  /* 0x000000484c3c723c */ /* 0x040ff0000000183c */
[C---:B------:R-:W-:Y:S08]  /*2b50*/  HMMA.16816.F32 R56, R76.reuse, R74, R56 ;  /* 0x0000004a4c38723c */ /* 0x040ff00000001838 */
[C---:B------:R-:W-:Y:S08]  /*2b60*/  HMMA.16816.F32 R52, R76.reuse, R68, R52 ;  /* 0x000000444c34723c */ /* 0x040ff00000001834 */
[----:B------:R-:W-:Y:S01]  /*2b70*/  HMMA.16816.F32 R48, R76, R70, R48 ;  /* 0x000000464c30723c */ /* 0x000fe20000001830 */
[----:B------:R-:W2:Y:S07]  /*2b80*/  LDSM.16.M88.4 R68, [R204+0x5000] ;  /* 0x00500000cc44783b */ /* 0x000eae0000000200 */
[C---:B----4-:R-:W-:Y:S08]  /*2b90*/  HMMA.16816.F32 R24, R44.reuse, R40, R24 ;  /* 0x000000282c18723c */ /* 0x050ff00000001818 */
[C---:B------:R-:W-:Y:S01]  /*2ba0*/  HMMA.16816.F32 R20, R44.reuse, R42, R20 ;  /* 0x0000002a2c14723c */ /* 0x040fe20000001814 */
[----:B------:R-:W4:Y:S07]  /*2bb0*/  LDSM.16.M88.4 R40, [R204+0x5800] ;  /* 0x00580000cc28783b */ /* 0x000f2e0000000200 */
[C---:B-1----:R-:W-:Y:S08]  /*2bc0*/  HMMA.16816.F32 R16, R44.reuse, R36, R16 ;  /* 0x000000242c10723c */ /* 0x042ff00000001810 */
[C---:B------:R-:W-:Y:S01]  /*2bd0*/  HMMA.16816.F32 R64, R44.reuse, R38, R64 ;  /* 0x000000262c40723c */ /* 0x040fe20000001840 */
[----:B------:R-:W-:Y:S07]  /*2be0*/  LDSM.16.M88.4 R36, [R200+0xb100] ;  /* 0x00b10000c824783b */ /* 0x000fee0000000200 */
[C---:B------:R-:W-:Y:S08]  /*2bf0*/  HMMA.16816.F32 R60, R44.reuse, R32, R60 ;  /* 0x000000202c3c723c */ /* 0x040ff0000000183c */
[C---:B------:R-:W-:Y:S01]  /*2c00*/  HMMA.16816.F32 R56, R44.reuse, R34, R56 ;  /* 0x000000222c38723c */ /* 0x040fe20000001838 */
[----:B------:R-:W-:Y:S07]  /*2c10*/  LDSM.16.M88.4 R32, [R200+0xb900] ;  /* 0x00b90000c820783b */ /* 0x000fee0000000200 */
[C---:B--2---:R-:W-:Y:S08]  /*2c20*/  HMMA.16816.F32 R52, R44.reuse, R28, R52 ;  /* 0x0000001c2c34723c */ /* 0x044ff00000001834 */
[----:B------:R-:W-:Y:S01]  /*2c30*/  HMMA.16816.F32 R48, R44, R30, R48 ;  /* 0x0000001e2c30723c */ /* 0x000fe20000001830 */
[----:B------:R-:W-:Y:S04]  /*2c40*/  LDSM.16.M88.4 R28, [R201+0x14100] ;  /* 0x01410000c91c783b */ /* 0x000fe80000000200 */
[----:B------:R-:W-:Y:S03]  /*2c50*/  LDSM.16.M88.4 R44, [R199+0x14100] ;  /* 0x01410000c72c783b */ /* 0x000fe60000000200 */
[C---:B-----5:R-:W-:Y:S08]  /*2c60*/  HMMA.16816.F32 R24, R12.reuse, R8, R24 ;  /* 0x000000080c18723c */ /* 0x060ff00000001818 */
[C---:B------:R-:W-:Y:S01]  /*2c70*/  HMMA.16816.F32 R20, R12.reuse, R10, R20 ;  /* 0x0000000a0c14723c */ /* 0x040fe20000001814 */
[----:B------:R-:W1:Y:S07]  /*2c80*/  LDSM.16.M88.4 R8, [R200+0xa100] ;  /* 0x00a10000c808783b */ /* 0x000e6e0000000200 */
[C---:B---3--:R-:W-:Y:S08]  /*2c90*/  HMMA.16816.F32 R16, R12.reuse, R4, R16 ;  /* 0x000000040c10723c */ /* 0x048ff00000001810 */
[C---:B------:R-:W-:Y:S01]  /*2ca0*/  HMMA.16816.F32 R64, R12.reuse, R6, R64 ;  /* 0x000000060c40723c */ /* 0x040fe20000001840 */
[----:B------:R-:W2:Y:S07]  /*2cb0*/  LDSM.16.M88.4 R4, [R200+0xa900] ;  /* 0x00a90000c804783b */ /* 0x000eae0000000200 */
[C---:B------:R-:W-:Y:S08]  /*2cc0*/  HMMA.16816.F32 R60, R12.reuse, R68, R60 ;  /* 0x000000440c3c723c */ /* 0x040ff0000000183c */
[C---:B------:R-:W-:Y:S08]  /*2cd0*/  HMMA.16816.F32 R56, R12.reuse, R70, R56 ;  /* 0x000000460c38723c */ /* 0x040ff00000001838 */
[----:B----4-:R-:W-:Y:S01]  /*2ce0*/  HMMA.16816.F32 R68, R12, R40, R52 ;  /* 0x000000280c44723c */ /* 0x010fe20000001834 */
[----:B------:R-:W3:Y:S07]  /*2cf0*/  LDSM.16.M88.4 R52, [R192+0x4000] ;  /* 0x00400000c034783b */ /* 0x000eee0000000200 */
[----:B-1----:R-:W-:Y:S08]  /*2d00*/  HMMA.16816.F32 R24, R28, R8, R24 ;  /* 0x000000081c18723c */ /* 0x002ff00000001818 */
[----:B------:R-:W-:Y:S01]  /*2d10*/  HMMA.16816.F32 R48, R12, R42, R48 ;  /* 0x0000002a0c30723c */ /* 0x000fe20000001830 */
[----:B------:R-:W1:Y:S04]  /*2d20*/  LDSM.16.M88.4 R12, [R192+0x4800] ;  /* 0x00480000c00c783b */ /* 0x000e680000000200 */
[----:B------:R-:W-:Y:S03]  /*2d30*/  LDSM.16.M88.4 R40, [R192+0x5000] ;  /* 0x00500000c028783b */ /* 0x000fe60000000200 */
[----:B------:R-:W-:Y:S01]  /*2d40*/  HMMA.16816.F32 R20, R28, R10, R20 ;  /* 0x0000000a1c14723c */ /* 0x000fe20000001814 */
[----:B------:R-:W4:Y:S01]  /*2d50*/  LDSM.16.M88.4 R8, [R192+0x5800] ;  /* 0x00580000c008783b */ /* 0x000f220000000200 */
[----:B------:R-:W-:-:S06]  /*2d60*/  DEPBAR.LE SB0, 0x0 ;  /* 0x000080000000791a */ /* 0x000fcc0000000000 */
[C---:B--2---:R-:W-:Y:S07]  /*2d70*/  HMMA.16816.F32 R16, R28.reuse, R4, R16 ;  /* 0x000000041c10723c */ /* 0x044fee0000001810 */
[----:B------:R-:W-:Y:S01]  /*2d80*/  LOP3.LUT R4, R89, R90, RZ, 0xfc, !PT ;  /* 0x0000005a59047212 */ /* 0x000fe200078efcff */
[----:B------:R-:W-:Y:S08]  /*2d90*/  HMMA.16816.F32 R68, R28, R32, R68 ;  /* 0x000000201c44723c */ /* 0x000ff00000001844 */
[----:B---3--:R-:W-:Y:S08]  /*2da0*/  HMMA.16816.F32 R24, R44, R52, R24 ;  /* 0x000000342c18723c */ /* 0x008ff00000001818 */
[C---:B------:R-:W-:Y:S08]  /*2db0*/  HMMA.16816.F32 R64, R28.reuse, R6, R64 ;  /* 0x000000061c40723c */ /* 0x040ff00000001840 */
[C---:B------:R-:W-:Y:S08]  /*2dc0*/  HMMA.16816.F32 R60, R28.reuse, R36, R60 ;  /* 0x000000241c3c723c */ /* 0x040ff0000000183c */
[----:B------:R-:W-:Y:S01]  /*2dd0*/  HMMA.16816.F32 R56, R28, R38, R56 ;  /* 0x000000261c38723c */ /* 0x000fe20000001838 */
[----:B------:R-:W-:-:S06]  /*2de0*/  FMUL.FTZ R0, R26, c[0x0][0x320] ;  /* 0x0000c8001a007a20 */ /* 0x000fcc0000410000 */
[----:B------:R-:W2:Y:S01]  /*2df0*/  MUFU.TANH R0, R0 ;  /* 0x0000000000007308 */ /* 0x000ea20000002400 */
[----:B------:R-:W-:Y:S08]  /*2e00*/  HMMA.16816.F32 R48, R28, R34, R48 ;  /* 0x000000221c30723c */ /* 0x000ff00000001830 */
[C---:B-1----:R-:W-:Y:S07]  /*2e10*/  HMMA.16816.F32 R16, R44.reuse, R12, R16 ;  /* 0x0000000c2c10723c */ /* 0x042fee0000001810 */
[----:B------:R-:W-:Y:S01]  /*2e20*/  FMUL.FTZ R13, R24, c[0x0][0x320] ;  /* 0x0000c800180d7a20 */ /* 0x000fe20000410000 */
[C---:B----4-:R-:W-:Y:S05]  /*2e30*/  HMMA.16816.F32 R68, R44.reuse, R8, R68 ;  /* 0x000000082c44723c */ /* 0x050fea0000001844 */
[----:B------:R-:W1:Y:S02]  /*2e40*/  MUFU.TANH R13, R13 ;  /* 0x0000000d000d7308 */ /* 0x000e640000002400 */
[----:B------:R-:W-:Y:S01]  /*2e50*/  FMUL.FTZ R8, R25, c[0x0][0x320] ;  /* 0x0000c80019087a20 */ /* 0x000fe20000410000 */
[C---:B------:R-:W-:Y:S05]  /*2e60*/  HMMA.16816.F32 R20, R44.reuse, R54, R20 ;  /* 0x000000362c14723c */ /* 0x040fea0000001814 */
[----:B------:R-:W3:Y:S03]  /*2e70*/  MUFU.TANH R8, R8 ;  /* 0x0000000800087308 */ /* 0x000ee60000002400 */
[C---:B------:R-:W-:Y:S08]  /*2e80*/  HMMA.16816.F32 R64, R44.reuse, R14, R64 ;  /* 0x0000000e2c40723c */ /* 0x040ff00000001840 */
[C---:B------:R-:W-:Y:S08]  /*2e90*/  HMMA.16816.F32 R60, R44.reuse, R40, R60 ;  /* 0x000000282c3c723c */ /* 0x040ff0000000183c */
[C---:B------:R-:W-:Y:S08]  /*2ea0*/  HMMA.16816.F32 R56, R44.reuse, R42, R56 ;  /* 0x0000002a2c38723c */ /* 0x040ff00000001838 */
[----:B------:R-:W-:Y:S01]  /*2eb0*/  HMMA.16816.F32 R48, R44, R10, R48 ;  /* 0x0000000a2c30723c */ /* 0x000fe20000001830 */
[----:B------:R-:W-:Y:S06]  /*2ec0*/  BAR.SYNC.DEFER_BLOCKING 0x0 ;  /* 0x0000000000007b1d */ /* 0x000fec0000010000 */
[----:B------:R-:W-:Y:S05]  /*2ed0*/  @P0 BRA `(.L_x_395) ;  /* 0x0000041000000947 */ /* 0x000fea0003800000 */
[----:B-123--:R-:W-:Y:S01]  /*2ee0*/  IADD3 R209, R210, UR12, R85 ;  /* 0x0000000cd2d17c10 */ /* 0x00efe2000fffe055 */
[----:B------:R-:W-:-:S03]  /*2ef0*/  IMAD.MOV.U32 R208, RZ, RZ, RZ ;  /* 0x000000ffffd07224 */ /* 0x000fc600078e00ff */
[----:B------:R-:W-:-:S05]  /*2f00*/  IADD3 R209, R209, -0x40, RZ ;  /* 0xffffffc0d1d17810 */ /* 0x000fca0007ffe0ff */
        /* <DEDUP_REMOVED lines=9> */
[----:B------:R-:W-:Y:S02]  /*2fa0*/  IADD3 R14, -R221, 0x10, RZ ;  /* 0x00000010dd0e7810 */ /* 0x000fe40007ffe1ff */
[----:B------:R-:W-:Y:S01]  /*2fb0*/  SHF.L.U64.HI R9, R217, 0x1, R220 ;  /* 0x00000001d9097819 */ /* 0x000fe200000102dc */
[----:B------:R-:W-:Y:S01]  /*2fc0*/  IMAD R209, R10, c[0x0][0x2b8], R209 ;  /* 0x0000ae000ad17a24 */ /* 0x000fe200078e02d1 */
[----:B------:R-:W-:-:S03]  /*2fd0*/  LOP3.LUT R14, R14, 0xf, RZ, 0xc0, !PT ;  /* 0x0000000f0e0e7812 */ /* 0x000fc600078ec0ff */
[----:B------:R-:W-:Y:S01]  /*2fe0*/  IMAD.WIDE.U32 R10, R209, c[0x0][0x1e0], RZ ;  /* 0x00007800d10a7a25 */ /* 0x000fe200078e00ff */
[----:B------:R-:W-:-:S05]  /*2ff0*/  SHF.R.S32.HI R12, RZ, 0x1f, R209 ;  /* 0x0000001fff0c7819 */ /* 0x000fca00000114d1 */
[----:B------:R-:W-:-:S04]  /*3000*/  IMAD R12, R12, c[0x0][0x1e0], RZ ;  /* 0x000078000c0c7a24 */ /* 0x000fc800078e02ff */
[----:B------:R-:W-:Y:S01]  /*3010*/  IMAD R5, R209, c[0x0][0x1e4], R12 ;  /* 0x00007900d1057a24 */ /* 0x000fe200078e020c */
[----:B------:R-:W-:-:S03]  /*3020*/  SHF.L.U64.HI R12, R218, 0x1, R133 ;  /* 0x00000001da0c7819 */ /* 0x000fc60000010285 */
        /* <DEDUP_REMOVED lines=15> */
[----:B------:R-:W1:Y:S01]  /*3120*/  SHFL.IDX PT, R24, R5, 0x1, 0x181f ;  /* 0x00381f0005187f89 */ /* 0x000e6200000e0000 */
[----:B------:R-:W-:Y:S01]  /*3130*/  IMAD.SHL.U32 R7, R217, 0x2, RZ ;  /* 0x00000002d9077824 */ /* 0x000fe200078e00ff */
[----:B------:R-:W-:Y:S02]  /*3140*/  LOP3.LUT R28, R28, 0xf, RZ, 0xc0, !PT ;  /* 0x0000000f1c1c7812 */ /* 0x000fe400078ec0ff */
[----:B------:R-:W2:Y:S04]  /*3150*/  SHFL.IDX PT, R15, R32, 0x1, 0x181f ;  /* 0x00381f00200f7f89 */ /* 0x000ea800000e0000 */
[----:B------:R3:W4:Y:S04]  /*3160*/  SHFL.IDX PT, R26, R5, RZ, 0x181f ;  /* 0x00181fff051a7589 */ /* 0x00072800000e0000 */
[----:B------:R5:W4:Y:S01]  /*3170*/  SHFL.IDX PT, R25, R32, RZ, 0x181f ;  /* 0x00181fff20197589 */ /* 0x000b2200000e0000 */
[----:B-1----:R-:W-:-:S04]  /*3180*/  IADD3 R30, P6, P0, R30, R24, R11 ;  /* 0x000000181e1e7210 */ /* 0x002fc800078de00b */
[----:B--2---:R-:W-:Y:S02]  /*3190*/  IADD3.X R31, RZ, R15, R12, P6, P0 ;  /* 0x0000000fff1f7210 */ /* 0x004fe400037e040c */
[----:B------:R-:W-:Y:S01]  /*31a0*/  IADD3 R28, P6, P0, R28, R24, R7 ;  /* 0x000000181c1c7210 */ /* 0x000fe200078de007 */
[----:B---3--:R-:W-:-:S03]  /*31b0*/  IMAD.SHL.U32 R5, R216, 0x2, RZ ;  /* 0x00000002d8057824 */ /* 0x008fc600078e00ff */
[----:B------:R-:W-:Y:S02]  /*31c0*/  IADD3.X R29, RZ, R15, R9, P6, P0 ;  /* 0x0000000fff1d7210 */ /* 0x000fe400037e0409 */
[----:B-----5:R-:W-:Y:S02]  /*31d0*/  IADD3 R32, P6, P0, R14, R24, R5 ;  /* 0x000000180e207210 */ /* 0x020fe400078de005 */
[----:B------:R-:W-:-:S04]  /*31e0*/  SHF.L.U64.HI R14, R216, 0x1, R219 ;  /* 0x00000001d80e7819 */ /* 0x000fc800000102db */
[----:B------:R-:W-:Y:S02]  /*31f0*/  IADD3.X R33, RZ, R15, R14, P6, P0 ;  /* 0x0000000fff217210 */ /* 0x000fe400037e040e */
[C---:B----4-:R-:W-:Y:S02]  /*3200*/  IADD3 R34, P6, R26.reuse, R11, RZ ;  /* 0x0000000b1a227210 */ /* 0x050fe40007fde0ff */
[----:B------:R-:W-:-:S03]  /*3210*/  IADD3 R36, P0, R26, R7, RZ ;  /* 0x000000071a247210 */ /* 0x000fc60007f1e0ff */
[C---:B------:R-:W-:Y:S01]  /*3220*/  IMAD.X R35, R25.reuse, 0x1, R12, P6 ;  /* 0x0000000119237824 */ /* 0x040fe200030e060c */
        /* <DEDUP_REMOVED lines=12> */
.L_x_395:
[----:B-123--:R-:W-:Y:S01]  /*32f0*/  FMUL.FTZ R9, R17, c[0x0][0x320] ;  /* 0x0000c80011097a20 */ /* 0x00efe20000410000 */
[----:B------:R-:W-:Y:S01]  /*3300*/  LOP3.LUT R17, R88, 0xffffffe0, RZ, 0xc0, !PT ;  /* 0xffffffe058117812 */ /* 0x000fe200078ec0ff */
[----:B------:R-:W-:Y:S01]  /*3310*/  UIADD3 UR4, UR10, 0x1, -UR11 ;  /* 0x000000010a047890 */ /* 0x000fe2000fffe80b */
[----:B------:R-:W-:Y:S01]  /*3320*/  LEA.HI R87, R87, R84, RZ, 0x2 ;  /* 0x0000005457577211 */ /* 0x000fe200078f10ff */
[----:B------:R-:W-:Y:S01]  /*3330*/  FMUL.FTZ R24, R21, c[0x0][0x320] ;  /* 0x0000c80015187a20 */ /* 0x000fe20000410000 */
[----:B------:R-:W-:Y:S01]  /*3340*/  SHF.R.S32.HI R15, RZ, 0x1f, R86 ;  /* 0x0000001fff0f7819 */ /* 0x000fe20000011456 */
[----:B------:R-:W-:Y:S01]  /*3350*/  IMAD.IADD R10, R84, 0x1, -R17 ;  /* 0x00000001540a7824 */ /* 0x000fe200078e0a11 */
[----:B------:R-:W-:Y:S01]  /*3360*/  LOP3.LUT R87, R87, 0xfffffffc, RZ, 0xc0, !PT ;  /* 0xfffffffc57577812 */ /* 0x000fe200078ec0ff */
[----:B------:R-:W-:Y:S01]  /*3370*/  IMAD.U32 R21, RZ, RZ, UR4 ;  /* 0x00000004ff157e24 */ /* 0x000fe2000f8e00ff */
[----:B------:R-:W-:Y:S01]  /*3380*/  LEA.HI R15, R15, R86, RZ, 0x3 ;  /* 0x000000560f0f7211 */ /* 0x000fe200078f18ff */
[----:B------:R-:W-:Y:S01]  /*3390*/  FMUL.FTZ R11, R16, c[0x0][0x320] ;  /* 0x0000c800100b7a20 */ /* 0x000fe20000410000 */
[----:B------:R-:W-:Y:S01]  /*33a0*/  SHF.R.S32.HI R17, RZ, 0x1f, R10 ;  /* 0x0000001fff117819 */ /* 0x000fe2000001140a */
[----:B------:R-:W-:Y:S01]  /*33b0*/  IMAD.IADD R87, R84, 0x1, -R87 ;  /* 0x0000000154577824 */ /* 0x000fe200078e0a57 */
[----:B------:R-:W-:Y:S01]  /*33c0*/  LOP3.LUT R15, R15, 0xffffff8, RZ, 0xc0, !PT ;  /* 0x0ffffff80f0f7812 */ /* 0x000fe200078ec0ff */
[----:B------:R-:W-:Y:S01]  /*33d0*/  FMUL.FTZ R7, R64, c[0x0][0x320] ;  /* 0x0000c80040077a20 */ /* 0x000fe20000410000 */
[----:B------:R-:W-:Y:S01]  /*33e0*/  LEA.HI R12, R17, R10, RZ, 0x2 ;  /* 0x0000000a110c7211 */ /* 0x000fe200078f10ff */
[----:B------:R-:W-:Y:S01]  /*33f0*/  FMUL.FTZ R5, R65, c[0x0][0x320] ;  /* 0x0000c80041057a20 */ /* 0x000fe20000410000 */
[----:B------:R-:W-:Y:S01]  /*3400*/  LEA.HI R6, R87, R87, RZ, 0x1 ;  /* 0x0000005757067211 */ /* 0x000fe200078f08ff */
[----:B------:R-:W-:Y:S01]  /*3410*/  IMAD.IADD R15, R86, 0x1, -R15 ;  /* 0x00000001560f7824 */ /* 0x000fe200078e0a0f */
[----:B------:R-:W-:Y:S01]  /*3420*/  LEA.HI.SX32 R14, R12, UR24, 0x1e ;  /* 0x000000180c0e7c11 */ /* 0x000fe2000f8ff2ff */
[----:B------:R-:W-:Y:S01]  /*3430*/  FMUL.FTZ R60, R60, c[0x0][0x320] ;  /* 0x0000c8003c3c7a20 */ /* 0x000fe20000410000 */
[----:B------:R-:W-:Y:S01]  /*3440*/  LOP3.LUT R6, R6, 0x1ffffffe, RZ, 0xc0, !PT ;  /* 0x1ffffffe06067812 */ /* 0x000fe200078ec0ff */
[----:B------:R-:W-:Y:S01]  /*3450*/  FMUL.FTZ R61, R61, c[0x0][0x320] ;  /* 0x0000c8003d3d7a20 */ /* 0x000fe20000410000 */
[----:B------:R-:W-:Y:S01]  /*3460*/  PLOP3.LUT P6, PT, PT, PT, UP1, 0x80, 0x0 ;  /* 0x000000000000781c */ /* 0x000fe20003fcf018 */
[----:B------:R-:W-:Y:S01]  /*3470*/  FMUL.FTZ R56, R56, c[0x0][0x320] ;  /* 0x0000c80038387a20 */ /* 0x000fe20000410000 */
[----:B------:R-:W-:Y:S01]  /*3480*/  LEA R14, R15, R14, 0x4 ;  /* 0x0000000e0f0e7211 */ /* 0x000fe200078e20ff */
[----:B------:R-:W-:Y:S01]  /*3490*/  IMAD.IADD R211, R87, 0x1, -R6 ;  /* 0x0000000157d37824 */ /* 0x000fe200078e0a06 */
[----:B------:R-:W-:Y:S01]  /*34a0*/  PLOP3.LUT P0, PT, PT, PT, UP1, 0x80, 0x0 ;  /* 0x000000000000781c */ /* 0x000fe20003f0f018 */
[----:B------:R-:W-:Y:S01]  /*34b0*/  FMUL.FTZ R68, R68, c[0x0][0x320] ;  /* 0x0000c80044447a20 */ /* 0x000fe20000410000 */
[----:B------:R-:W-:Y:S01]  /*34c0*/  LOP3.LUT R15, R12, 0x7ffffffc, RZ, 0xc0, !PT ;  /* 0x7ffffffc0c0f7812 */ /* 0x000fe200078ec0ff */
[----:B------:R-:W-:Y:S01]  /*34d0*/  IMAD R211, R211, 0x8, R14 ;  /* 0x00000008d3d37824 */ /* 0x000fe200078e020e */
[----:B------:R-:W-:Y:S01]  /*34e0*/  ULDC UR25, c[0x0][0x2ac] ;  /* 0x0000ab0000197ab9 */ /* 0x000fe20000000800 */
[----:B------:R-:W-:Y:S01]  /*34f0*/  FMUL.FTZ R69, R69, c[0x0][0x320] ;  /* 0x0000c80045457a20 */ /* 0x000fe20000410000 */
[----:B------:R-:W-:Y:S01]  /*3500*/  ULDC UR4, c[0x0][0x1d0] ;  /* 0x0000740000047ab9 */ /* 0x000fe20000000800 */
[----:B------:R-:W-:Y:S01]  /*3510*/  IMAD.IADD R212, R10, 0x1, -R15 ;  /* 0x000000010ad47824 */ /* 0x000fe200078e0a0f */
[----:B------:R-:W-:Y:S01]  /*3520*/  MOV R6, R211 ;  /* 0x000000d300067202 */ /* 0x000fe20000000f00 */
[----:B------:R-:W-:Y:S01]  /*3530*/  @P6 IMAD.HI.U32 R14, R211, c[0x0][0x2c8], RZ ;  /* 0x0000b200d30e6a27 */ /* 0x000fe200078e00ff */
[----:B------:R-:W1:Y:S01]  /*3540*/  MUFU.TANH R11, R11 ;  /* 0x0000000b000b7308 */ /* 0x000e620000002400 */
[----:B------:R-:W-:Y:S01]  /*3550*/  ULDC UR5, c[0x0][0x324] ;  /* 0x0000c90000057ab9 */ /* 0x000fe20000000800 */
[----:B------:R-:W-:Y:S01]  /*3560*/  SHF.L.U32 R212, R212, 0x1, RZ ;  /* 0x00000001d4d47819 */ /* 0x000fe200000006ff */
[----:B------:R-:W-:Y:S01]  /*3570*/  FMUL.FTZ R15, R20, c[0x0][0x320] ;  /* 0x0000c800140f7a20 */ /* 0x000fe20000410000 */
[----:B------:R-:W-:Y:S01]  /*3580*/  @P0 SHF.R.U32.HI R6, RZ, c[0x0][0x2cc], R14 ;  /* 0x0000b300ff060a19 */ /* 0x000fe2000001160e */
[----:B------:R-:W-:Y:S01]  /*3590*/  FMUL.FTZ R48, R48, c[0x0][0x320] ;  /* 0x0000c80030307a20 */ /* 0x000fe20000410000 */
[----:B------:R-:W-:Y:S01]  /*35a0*/  PLOP3.LUT P0, PT, PT, PT, UP0, 0x40, 0x0 ;  /* 0x000000000000781c */ /* 0x000fe20003f0e808 */
[----:B------:R-:W-:Y:S01]  /*35b0*/  FMUL.FTZ R49, R49, c[0x0][0x320] ;  /* 0x0000c80031317a20 */ /* 0x000fe20000410000 */
[----:B------:R-:W-:Y:S01]  /*35c0*/  IADD3 R12, R21, -c[0x0][0x168], -R212 ;  /* 0x80005a00150c7a10 */ /* 0x000fe20007ffe8d4 */
[----:B------:R-:W2:Y:S01]  /*35d0*/  SHFL.IDX PT, R17, R6, RZ, 0x1c1f ;  /* 0x001c1fff06117589 */ /* 0x000ea200000e0000 */
[----:B------:R-:W-:Y:S01]  /*35e0*/  FMUL.FTZ R57, R57, c[0x0][0x320] ;  /* 0x0000c80039397a20 */ /* 0x000fe20000410000 */
[----:B------:R-:W3:Y:S01]  /*35f0*/  MUFU.TANH R9, R9 ;  /* 0x0000000900097308 */ /* 0x000ee20000002400 */
[----:B------:R-:W-:Y:S01]  /*3600*/  UIMAD UR4, UR25, UR4, -UR11 ;  /* 0x00000004190472a4 */ /* 0x000fe2000f8e0a0b */
[----:B------:R-:W-:Y:S01]  /*3610*/  IADD3 R14, R12, c[0x0][0x328], RZ ;  /* 0x0000ca000c0e7a10 */ /* 0x000fe20007ffe0ff */
[----:B------:R-:W-:Y:S01]  /*3620*/  ULOP3.LUT UR11, URZ, UR5, URZ, 0x33, !UPT ;  /* 0x000000053f0b7292 */ /* 0x000fe2000f8e333f */
[----:B------:R-:W0:Y:S03]  /*3630*/  LDGDEPBAR ;  /* 0x00000000000079af */ /* 0x000e260000000000 */
[----:B------:R-:W-:Y:S01]  /*3640*/  IADD3 R10, -R212, UR4, RZ ;  /* 0x00000004d40a7c10 */ /* 0x000fe2000fffe1ff */
[----:B------:R-:W4:Y:S01]  /*3650*/  MUFU.TANH R7, R7 ;  /* 0x0000000700077308 */ /* 0x000f220000002400 */
[----:B------:R-:W-:-:S07]  /*3660*/  IADD3 R12, R12, UR11, RZ ;  /* 0x0000000b0c0c7c10 */ /* 0x000fce000fffe0ff */
[----:B------:R-:W1:Y:S01]  /*3670*/  MUFU.TANH R5, R5 ;  /* 0x0000000500057308 */ /* 0x000e620000002400 */
[----:B--2---:R-:W-:Y:S01]  /*3680*/  IMAD.IADD R21, R14, 0x1, R17 ;  /* 0x000000010e157824 */ /* 0x004fe200078e0211 */
[----:B------:R-:W-:-:S06]  /*3690*/  IADD3 R20, R12, R17, RZ ;  /* 0x000000110c147210 */ /* 0x000fcc0007ffe0ff */
[----:B------:R2:W1:Y:S01]  /*36a0*/  MUFU.TANH R165, R60 ;  /* 0x0000003c00a57308 */ /* 0x0004620000002400 */
[----:B------:R-:W-:-:S07]  /*36b0*/  IMNMX R21, R21, R10, PT ;  /* 0x0000000a15157217 */ /* 0x000fce0003800200 */
[----:B------:R2:W1:Y:S08]  /*36c0*/  MUFU.TANH R159, R61 ;  /* 0x0000003d009f7308 */ /* 0x0004700000002400 */
[----:B------:R2:W1:Y:S08]  /*36d0*/  MUFU.TANH R157, R56 ;  /* 0x00000038009d7308 */ /* 0x0004700000002400 */
[----:B------:R2:W1:Y:S08]  /*36e0*/  MUFU.TANH R169, R68 ;  /* 0x0000004400a97308 */ /* 0x0004700000002400 */
[----:B------:R2:W1:Y:S08]  /*36f0*/  MUFU.TANH R167, R69 ;  /* 0x0000004500a77308 */ /* 0x0004700000002400 */
[----:B------:R2:W1:Y:S08]  /*3700*/  MUFU.TANH R143, R48 ;  /* 0x00000030008f7308 */ /* 0x0004700000002400 */
[----:B------:R2:W1:Y:S08]  /*3710*/  MUFU.TANH R141, R49 ;  /* 0x00000031008d7308 */ /* 0x0004700000002400 */
[----:B------:R-:W1:Y:S08]  /*3720*/  MUFU.TANH R24, R24 ;  /* 0x0000001800187308 */ /* 0x000e700000002400 */
[----:B------:R-:W1:Y:S08]  /*3730*/  MUFU.TANH R15, R15 ;  /* 0x0000000f000f7308 */ /* 0x000e700000002400 */
[----:B------:R2:W1:Y:S01]  /*3740*/  MUFU.TANH R163, R57 ;  /* 0x0000003900a37308 */ /* 0x0004620000002400 */
[----:B------:R-:W-:Y:S05]  /*3750*/  @P0 BRA `(.L_x_396) ;  /* 0x0000016000000947 */ /* 0x000fea0003800000 */
[----:B---34-:R-:W-:Y:S01]  /*3760*/  IMAD.U32 R16, RZ, RZ, UR10 ;  /* 0x0000000aff107e24 */ /* 0x018fe2000f8e00ff */
[----:B------:R-:W-:Y:S04]  /*3770*/  BSSY B0, `(.L_x_397) ;  /* 0x000000f000007945 */ /* 0x000fe80003800000 */
[----:B------:R-:W-:-:S04]  /*3780*/  IADD3 R26, R16, -c[0x0][0x168], R17 ;  /* 0x80005a00101a7a10 */ /* 0x000fc80007ffe011 */
[----:B------:R-:W-:-:S13]  /*3790*/  ISETP.GT.AND P0, PT, R26, -0x1, PT ;  /* 0xffffffff1a00780c */ /* 0x000fda0003f04270 */
[----:B------:R-:W-:Y:S05]  /*37a0*/  @P0 BRA `(.L_x_398) ;  /* 0x0000007000000947 */ /* 0x000fea0003800000 */
[----:B------:R-:W-:Y:S01]  /*37b0*/  IMAD.MOV.U32 R16, RZ, RZ, c[0x0][0x32c] ;  /* 0x0000cb00ff107624 */ /* 0x000fe200078e00ff */
[----:B------:R-:W-:-:S04]  /*37c0*/  LOP3.LUT R26, RZ, R26, RZ, 0x33, !PT ;  /* 0x0000001aff1a7212 */ /* 0x000fc800078e33ff */
[----:B------:R-:W-:-:S13]  /*37d0*/  ISETP.NE.AND P0, PT, R16, 0x1, PT ;  /* 0x000000011000780c */ /* 0x000fda0003f05270 */
[----:B------:R-:W-:-:S05]  /*37e0*/  @P0 IMAD.HI.U32 R16, R26, c[0x0][0x330], RZ ;  /* 0x0000cc001a100a27 */ /* 0x000fca00078e00ff */
[----:B------:R-:W-:-:S04]  /*37f0*/  @P0 SHF.R.U32.HI R26, RZ, c[0x0][0x334], R16 ;  /* 0x0000cd00ff1a0a19 */ /* 0x000fc80000011610 */
[----:B------:R-:W-:Y:S01]  /*3800*/  LOP3.LUT R26, RZ, R26, RZ, 0x33, !PT ;  /* 0x0000001aff1a7212 */ /* 0x000fe200078e33ff */
[----:B------:R-:W-:Y:S05]  /*3810*/  BRA `(.L_x_399) ;  /* 0x0000004000007947 */ /* 0x000fea0003800000 */
.L_x_398:
[----:B------:R-:W-:-:S04]  /*3820*/  MOV R16, c[0x0][0x32c] ;  /* 0x0000cb0000107a02 */ /* 0x000fc80000000f00 */
[----:B------:R-:W-:-:S13]  /*3830*/  ISETP.NE.AND P0, PT, R16, 0x1, PT ;  /* 0x000000011000780c */ /* 0x000fda0003f05270 */
[----:B------:R-:W-:-:S05]  /*3840*/  @P0 IMAD.HI.U32 R16, R26, c[0x0][0x330], RZ ;  /* 0x0000cc001a100a27 */ /* 0x000fca00078e00ff */
[----:B------:R-:W-:Y:S02]  /*3850*/  @P0 SHF.R.U32.HI R26, RZ, c[0x0][0x334], R16 ;  /* 0x0000cd00ff1a0a19 */ /* 0x000fe40000011610 */
.L_x_399:
[----:B------:R-:W-:Y:S05]  /*3860*/  BSYNC B0 ;  /* 0x0000000000007941 */ /* 0x000fea0003800000 */
.L_x_397:
[----:B------:R-:W-:-:S04]  /*3870*/  IMAD R17, R26, c[0x0][0x32c], -R85 ;  /* 0x0000cb001a117a24 */ /* 0x000fc800078e0a55 */
[----:B------:R-:W-:-:S05]  /*3880*/  IMAD.IADD R17, R17, 0x1, -R212 ;  /* 0x0000000111117824 */ /* 0x000fca00078e0ad4 */
[----:B------:R-:W-:Y:S02]  /*3890*/  IADD3 R16, R17, c[0x0][0x32c], RZ ;  /* 0x0000cb0011107a10 */ /* 0x000fe40007ffe0ff */
[----:B------:R-:W-:Y:S02]  /*38a0*/  IMNMX R20, R20, R17, !PT ;  /* 0x0000001114147217 */ /* 0x000fe40007800200 */
[----:B------:R-:W-:Y:S02]  /*38b0*/  IMNMX R21, R21, R16, PT ;  /* 0x0000001015157217 */ /* 0x000fe40003800200 */
.L_x_396:
[----:B---34-:R-:W-:Y:S01]  /*38c0*/  ISETP.LT.AND P6, PT, RZ, UR20, PT ;  /* 0x00000014ff007c0c */ /* 0x018fe2000bfc1270 */
[----:B------:R-:W-:Y:S02]  /*38d0*/  FMUL.FTZ R25, R27, c[0x0][0x320] ;  /* 0x0000c8001b197a20 */ /* 0x000fe40000410000 */
[----:B------:R-:W3:Y:S01]  /*38e0*/  SHFL.IDX PT, R27, R6, 0x1, 0x1c1f ;  /* 0x003c1f00061b7f89 */ /* 0x000ee200000e0000 */
[----:B------:R-:W-:Y:S01]  /*38f0*/  ISETP.GT.AND P0, PT, R20, RZ, P6 ;  /* 0x000000ff1400720c */ /* 0x000fe20003704270 */
[----:B------:R-:W-:Y:S02]  /*3900*/  FMUL.FTZ R18, R18, c[0x0][0x320] ;  /* 0x0000c80012127a20 */ /* 0x000fe40000410000 */
[----:B------:R-:W-:Y:S01]  /*3910*/  FMUL.FTZ R19, R19, c[0x0][0x320] ;  /* 0x0000c80013137a20 */ /* 0x000fe20000410000 */
[----:B------:R-:W-:Y:S01]  /*3920*/  ISETP.LT.OR P0, PT, R21, 0x1, P0 ;  /* 0x000000011500780c */ /* 0x000fe20000701670 */
[----:B------:R-:W-:Y:S01]  /*3930*/  FMUL.FTZ R58, R58, c[0x0][0x320] ;  /* 0x0000c8003a3a7a20 */ /* 0x000fe20000410000 */
[----:B------:R-:W4:Y:S01]  /*3940*/  MUFU.TANH R25, R25 ;  /* 0x0000001900197308 */ /* 0x000f220000002400 */
[----:B------:R-:W-:Y:S01]  /*3950*/  FMUL.FTZ R59, R59, c[0x0][0x320] ;  /* 0x0000c8003b3b7a20 */ /* 0x000fe20000410000 */
[----:B------:R-:W-:Y:S01]  /*3960*/  FSEL R16, R13, -INF , !P0 ;  /* 0xff8000000d107808 */ /* 0x000fe20004000000 */
[----:B------:R-:W-:Y:S01]  /*3970*/  FMUL.FTZ R70, R70, c[0x0][0x320] ;  /* 0x0000c80046467a20 */ /* 0x000fe20000410000 */
[----:B------:R-:W-:Y:S01]  /*3980*/  ISETP.GT.AND P0, PT, R20, 0x1, P6 ;  /* 0x000000011400780c */ /* 0x000fe20003704270 */
[----:B------:R-:W-:-:S02]  /*3990*/  FMUL.FTZ R71, R71, c[0x0][0x320] ;  /* 0x0000c80047477a20 */ /* 0x000fc40000410000 */
[----:B------:R-:W-:Y:S01]  /*39a0*/  FMUL.FTZ R62, R62, c[0x0][0x320] ;  /* 0x0000c8003e3e7a20 */ /* 0x000fe20000410000 */
[----:B------:R-:W-:Y:S01]  /*39b0*/  ISETP.LT.OR P0, PT, R21, 0x2, P0 ;  /* 0x000000021500780c */ /* 0x000fe20000701670 */
[----:B------:R-:W-:Y:S01]  /*39c0*/  FMUL.FTZ R50, R50, c[0x0][0x320] ;  /* 0x0000c80032327a20 */ /* 0x000fe20000410000 */
[----:B------:R2:W1:Y:S01]  /*39d0*/  MUFU.TANH R164, R58 ;  /* 0x0000003a00a47308 */ /* 0x0004620000002400 */
[----:B------:R-:W-:Y:S01]  /*39e0*/  FMUL.FTZ R51, R51, c[0x0][0x320] ;  /* 0x0000c80033337a20 */ /* 0x000fe20000410000 */
[----:B------:R-:W-:Y:S01]  /*39f0*/  FSEL R17, R8, -INF , !P0 ;  /* 0xff80000008117808 */ /* 0x000fe20004000000 */
[----:B------:R-:W-:Y:S01]  /*3a00*/  FMUL.FTZ R8, R67, c[0x0][0x320] ;  /* 0x0000c80043087a20 */ /* 0x000fe20000410000 */
[----:B------:R-:W-:Y:S01]  /*3a10*/  ISETP.GT.AND P0, PT, R20, 0x8, P6 ;  /* 0x000000081400780c */ /* 0x000fe20003704270 */
[----:B------:R-:W-:Y:S02]  /*3a20*/  FMUL.FTZ R63, R63, c[0x0][0x320] ;  /* 0x0000c8003f3f7a20 */ /* 0x000fe40000410000 */
[----:B------:R-:W-:Y:S01]  /*3a30*/  FMUL.FTZ R23, R23, c[0x0][0x320] ;  /* 0x0000c80017177a20 */ /* 0x000fe20000410000 */
[----:B------:R-:W-:Y:S01]  /*3a40*/  ISETP.LT.OR P0, PT, R21, 0x9, P0 ;  /* 0x000000091500780c */ /* 0x000fe20000701670 */
[----:B------:R2:W1:Y:S03]  /*3a50*/  MUFU.TANH R170, R59 ;  /* 0x0000003b00aa7308 */ /* 0x0004660000002400 */
[----:B-1----:R-:W-:-:S02]  /*3a60*/  FSEL R15, R15, -INF , !P0 ;  /* 0xff8000000f0f7808 */ /* 0x002fc40004000000 */
[----:B------:R-:W-:-:S03]  /*3a70*/  ISETP.GT.AND P0, PT, R20, 0x9, P6 ;  /* 0x000000091400780c */ /* 0x000fc60003704270 */
[----:B------:R-:W1:Y:S01]  /*3a80*/  MUFU.TANH R8, R8 ;  /* 0x0000000800087308 */ /* 0x000e620000002400 */
[----:B------:R-:W-:-:S04]  /*3a90*/  ISETP.LT.OR P0, PT, R21, 0xa, P0 ;  /* 0x0000000a1500780c */ /* 0x000fc80000701670 */
[----:B------:R-:W-:Y:S01]  /*3aa0*/  FSEL R13, R24, -INF , !P0 ;  /* 0xff800000180d7808 */ /* 0x000fe20004000000 */
[----:B------:R-:W-:Y:S01]  /*3ab0*/  FMUL.FTZ R24, R66, c[0x0][0x320] ;  /* 0x0000c80042187a20 */ /* 0x000fe20000410000 */
[----:B------:R-:W-:Y:S01]  /*3ac0*/  ISETP.GT.AND P0, PT, R20, 0x10, P6 ;  /* 0x000000101400780c */ /* 0x000fe20003704270 */
[----:B------:R-:W1:Y:S03]  /*3ad0*/  MUFU.TANH R18, R18 ;  /* 0x0000001200127308 */ /* 0x000e660000002400 */
[----:B------:R-:W-:-:S04]  /*3ae0*/  ISETP.LT.OR P0, PT, R21, 0x11, P0 ;  /* 0x000000111500780c */ /* 0x000fc80000701670 */
[----:B------:R-:W-:Y:S01]  /*3af0*/  FSEL R11, R11, -INF , !P0 ;  /* 0xff8000000b0b7808 */ /* 0x000fe20004000000 */
[----:B------:R2:W1:Y:S01]  /*3b00*/  MUFU.TANH R166, R70 ;  /* 0x0000004600a67308 */ /* 0x0004620000002400 */
[----:B------:R-:W-:-:S04]  /*3b10*/  ISETP.GT.AND P0, PT, R20, 0x11, P6 ;  /* 0x000000111400780c */ /* 0x000fc80003704270 */
[----:B------:R-:W-:-:S03]  /*3b20*/  ISETP.LT.OR P0, PT, R21, 0x12, P0 ;  /* 0x000000121500780c */ /* 0x000fc60000701670 */
[----:B------:R2:W1:Y:S01]  /*3b30*/  MUFU.TANH R142, R71 ;  /* 0x00000047008e7308 */ /* 0x0004620000002400 */
[----:B------:R-:W-:Y:S02]  /*3b40*/  FSEL R9, R9, -INF , !P0 ;  /* 0xff80000009097808 */ /* 0x000fe40004000000 */
[----:B------:R-:W-:-:S04]  /*3b50*/  ISETP.GT.AND P0, PT, R20, 0x18, P6 ;  /* 0x000000181400780c */ /* 0x000fc80003704270 */
[----:B------:R-:W-:Y:S01]  /*3b60*/  ISETP.LT.OR P0, PT, R21, 0x19, P0 ;  /* 0x000000191500780c */ /* 0x000fe20000701670 */
[----:B------:R-:W1:Y:S03]  /*3b70*/  MUFU.TANH R19, R19 ;  /* 0x0000001300137308 */ /* 0x000e660000002400 */
[----:B------:R-:W-:Y:S02]  /*3b80*/  FSEL R7, R7, -INF , !P0 ;  /* 0xff80000007077808 */ /* 0x000fe40004000000 */
[----:B------:R-:W-:-:S03]  /*3b90*/  ISETP.GT.AND P0, PT, R20, 0x19, P6 ;  /* 0x000000191400780c */ /* 0x000fc60003704270 */
[----:B------:R2:W1:Y:S01]  /*3ba0*/  MUFU.TANH R162, R62 ;  /* 0x0000003e00a27308 */ /* 0x0004620000002400 */
[----:B------:R-:W-:-:S04]  /*3bb0*/  ISETP.LT.OR P0, PT, R21, 0x1a, P0 ;  /* 0x0000001a1500780c */ /* 0x000fc80000701670 */
[----:B------:R-:W-:Y:S02]  /*3bc0*/  FSEL R5, R5, -INF , !P0 ;  /* 0xff80000005057808 */ /* 0x000fe40004000000 */
[----:B------:R-:W-:Y:S01]  /*3bd0*/  ISETP.GT.AND P0, PT, R20, 0x20, P6 ;  /* 0x000000201400780c */ /* 0x000fe20003704270 */
[----:B------:R2:W1:Y:S03]  /*3be0*/  MUFU.TANH R140, R50 ;  /* 0x00000032008c7308 */ /* 0x0004660000002400 */
        /* <DEDUP_REMOVED lines=15> */
[----:B------:R-:W-:-:S04]  /*3ce0*/  ISETP.GT.AND P0, PT, R20, 0x30, P6 ;  /* 0x000000301400780c */ /* 0x000fc80003704270 */
        /* <DEDUP_REMOVED lines=8> */
[----:B------:R-:W-:Y:S01]  /*3d70*/  ISETP.GT.AND P0, PT, R20, 0x39, P6 ;  /* 0x000000391400780c */ /* 0x000fe20003704270 */
[----:B------:R-:W-:Y:S02]  /*3d80*/  FMUL.FTZ R20, R22, c[0x0][0x320] ;  /* 0x0000c80016147a20 */ /* 0x000fe40000410000 */
[--C-:B---3--:R-:W-:Y:S01]  /*3d90*/  IMAD.IADD R22, R12, 0x1, R27.reuse ;  /* 0x000000010c167824 */ /* 0x108fe200078e021b */
[----:B------:R-:W-:Y:S01]  /*3da0*/  ISETP.LT.OR P0, PT, R21, 0x3a, P0 ;  /* 0x0000003a1500780c */ /* 0x000fe20000701670 */
[----:B------:R2:W3:Y:S01]  /*3db0*/  MUFU.TANH R6, R20 ;  /* 0x0000001400067308 */ /* 0x0004e20000002400 */
[----:B------:R-:W-:Y:S02]  /*3dc0*/  IMAD.IADD R21, R14, 0x1, R27 ;  /* 0x000000010e157824 */ /* 0x000fe400078e021b */
[----:B------:R-:W-:-:S02]  /*3dd0*/  FSEL R141, R141, -INF , !P0 ;  /* 0xff8000008d8d7808 */ /* 0x000fc40004000000 */
[----:B------:R-:W-:Y:S02]  /*3de0*/  PLOP3.LUT P0, PT, PT, PT, UP0, 0x40, 0x0 ;  /* 0x000000000000781c */ /* 0x000fe40003f0e808 */
[----:B------:R-:W-:-:S11]  /*3df0*/  IMNMX R21, R21, R10, PT ;  /* 0x0000000a15157217 */ /* 0x000fd60003800200 */
[----:B------:R-:W-:Y:S05]  /*3e00*/  @P0 BRA `(.L_x_400) ;  /* 0x0000016000000947 */ /* 0x000fea0003800000 */
[----:B-1234-:R-:W-:Y:S01]  /*3e10*/  IMAD.U32 R10, RZ, RZ, UR10 ;  /* 0x0000000aff0a7e24 */ /* 0x01efe2000f8e00ff */
        /* <DEDUP_REMOVED lines=11> */
.L_x_402:
[----:B------:R-:W-:-:S04]  /*3ed0*/  MOV R10, c[0x0][0x32c] ;  /* 0x0000cb00000a7a02 */ /* 0x000fc80000000f00 */
[----:B------:R-:W-:-:S13]  /*3ee0*/  ISETP.NE.AND P0, PT, R10, 0x1, PT ;  /* 0x000000010a00780c */ /* 0x000fda0003f05270 */
[----:B------:R-:W-:-:S05]  /*3ef0*/  @P0 IMAD.HI.U32 R10, R12, c[0x0][0x330], RZ ;  /* 0x0000cc000c0a0a27 */ /* 0x000fca00078e00ff */
[----:B------:R-:W-:Y:S02]  /*3f00*/  @P0 SHF.R.U32.HI R12, RZ, c[0x0][0x334], R10 ;  /* 0x0000cd00ff0c0a19 */ /* 0x000fe4000001160a */
.L_x_403:
[----:B------:R-:W-:Y:S05]  /*3f10*/  BSYNC B0 ;  /* 0x0000000000007941 */ /* 0x000fea0003800000 */
.L_x_401:
[----:B------:R-:W-:-:S04]  /*3f20*/  IMAD R23, R12, c[0x0][0x32c], -R85 ;  /* 0x0000cb000c177a24 */ /* 0x000fc800078e0a55 */
[----:B------:R-:W-:-:S05]  /*3f30*/  IMAD.IADD R23, R23, 0x1, -R212 ;  /* 0x0000000117177824 */ /* 0x000fca00078e0ad4 */
[----:B------:R-:W-:Y:S02]  /*3f40*/  IADD3 R10, R23, c[0x0][0x32c], RZ ;  /* 0x0000cb00170a7a10 */ /* 0x000fe40007ffe0ff */
[----:B------:R-:W-:Y:S02]  /*3f50*/  IMNMX R22, R22, R23, !PT ;  /* 0x0000001716167217 */ /* 0x000fe40007800200 */
[----:B------:R-:W-:Y:S02]  /*3f60*/  IMNMX R21, R21, R10, PT ;  /* 0x0000000a15157217 */ /* 0x000fe40003800200 */
.L_x_400:
[----:B-1234-:R-:W-:Y:S01]  /*3f70*/  ISETP.GT.AND P0, PT, R22, 0x1, P6 ;  /* 0x000000011600780c */ /* 0x01efe20003704270 */
[----:B------:R-:W-:Y:S01]  /*3f80*/  IMAD.SHL.U32 R203, R4, 0x2, RZ ;  /* 0x0000000204cb7824 */ /* 0x000fe200078e00ff */
[----:B------:R-:W-:Y:S02]  /*3f90*/  ULDC.64 UR4, c[0x0][0x2c8] ;  /* 0x0000b20000047ab9 */ /* 0x000fe40000000a00 */
[----:B------:R-:W-:Y:S01]  /*3fa0*/  ISETP.LT.OR P0, PT, R21, 0x2, P0 ;  /* 0x000000021500780c */ /* 0x000fe20000701670 */
[--C-:B------:R-:W-:Y:S01]  /*3fb0*/  IMAD R197, R3, 0x2, R203.reuse ;  /* 0x0000000203c57824 */ /* 0x100fe200078e02cb */
[----:B------:R-:W-:Y:S01]  /*3fc0*/  LDSM.16.MT88.4 R40, [R203+0x2100] ;  /* 0x00210000cb28783b */ /* 0x000fe20000004200 */
[----:B------:R-:W-:Y:S01]  /*3fd0*/  IMAD R198, R2, 0x2, R203 ;  /* 0x0000000202c67824 */ /* 0x000fe200078e02cb */
[----:B------:R-:W-:Y:S01]  /*3fe0*/  FSEL R20, R25, -INF , !P0 ;  /* 0xff80000019147808 */ /* 0x000fe20004000000 */
[----:B------:R-:W-:Y:S01]  /*3ff0*/  UIMAD.WIDE.U32 UR26, UR24, UR4, URZ ;  /* 0x00000004181a72a5 */ /* 0x000fe2000f8e003f */
[----:B------:R-:W-:Y:S01]  /*4000*/  ISETP.GT.AND P0, PT, R22, 0x8, P6 ;  /* 0x000000081600780c */ /* 0x000fe20003704270 */
[----:B------:R-:W-:Y:S01]  /*4010*/  LDSM.16.MT88.4 R56, [R197+0x2100] ;  /* 0x00210000c538783b */ /* 0x000fe20000004200 */
[----:B------:R-:W-:Y:S01]  /*4020*/  IMAD R196, R3, 0x2, R198 ;  /* 0x0000000203c47824 */ /* 0x000fe200078e02c6 */
[----:B------:R-:W-:Y:S01]  /*4030*/  UIADD3 UR20, UR20, -0x2, URZ ;  /* 0xfffffffe14147890 */ /* 0x000fe2000fffe03f */
[----:B------:R-:W-:Y:S01]  /*4040*/  ISETP.LT.OR P0, PT, R21, 0x9, P0 ;  /* 0x000000091500780c */ /* 0x000fe20000701670 */
[----:B------:R-:W-:Y:S01]  /*4050*/  LDSM.16.MT88.4 R124, [R203+0x100] ;  /* 0x00010000cb7c783b */ /* 0x000fe20000004200 */
[----:B------:R-:W-:-:S02]  /*4060*/  @UP1 UMOV UR25, UR27 ;  /* 0x0000001b00191c82 */ /* 0x000fc40008000000 */
[----:B------:R-:W-:Y:S01]  /*4070*/  FSEL R6, R6, -INF , !P0 ;  /* 0xff80000006067808 */ /* 0x000fe20004000000 */
[----:B------:R-:W-:Y:S01]  /*4080*/  LDSM.16.MT88.4 R116, [R198+0x100] ;  /* 0x00010000c674783b */ /* 0x000fe20000004200 */
[----:B------:R-:W-:Y:S01]  /*4090*/  ISETP.GT.AND P0, PT, R22, 0x9, P6 ;  /* 0x000000091600780c */ /* 0x000fe20003704270 */
[----:B------:R-:W-:Y:S02]  /*40a0*/  @UP1 USHF.R.U32.HI UR24, URZ, UR5, UR25 ;  /* 0x000000053f181299 */ /* 0x000fe40008011619 */
[----:B------:R-:W-:Y:S01]  /*40b0*/  LDSM.16.MT88.4 R108, [R197+0x100] ;  /* 0x00010000c56c783b */ /* 0x000fe20000004200 */
[----:B------:R-:W-:Y:S01]  /*40c0*/  ISETP.LT.OR P0, PT, R21, 0xa, P0 ;  /* 0x0000000a1500780c */ /* 0x000fe20000701670 */
[----:B------:R-:W-:Y:S02]  /*40d0*/  UIADD3 UR4, UR21, UR24, URZ ;  /* 0x0000001815047290 */ /* 0x000fe4000fffe03f */
[----:B------:R-:W-:Y:S01]  /*40e0*/  LDSM.16.MT88.4 R100, [R196+0x100] ;  /* 0x00010000c464783b */ /* 0x000fe20000004200 */
[----:B------:R-:W-:Y:S01]  /*40f0*/  FSEL R144, R144, -INF , !P0 ;  /* 0xff80000090907808 */ /* 0x000fe20004000000 */
[----:B------:R-:W-:Y:S01]  /*4100*/  ULDC UR21, c[0x0][0x328] ;  /* 0x0000ca0000157ab9 */ /* 0x000fe20000000800 */
[----:B------:R-:W-:Y:S01]  /*4110*/  ISETP.GT.AND P0, PT, R22, 0x10, P6 ;  /* 0x000000101600780c */ /* 0x000fe20003704270 */
[----:B------:R-:W-:Y:S01]  /*4120*/  LDSM.16.MT88.4 R48, [R198+0x2100] ;  /* 0x00210000c630783b */ /* 0x000fe20000004200 */
[----:B------:R-:W-:-:S02]  /*4130*/  UIADD3 UR21, UR4, UR21, URZ ;  /* 0x0000001504157290 */ /* 0x000fc4000fffe03f */
[C---:B------:R-:W-:Y:S01]  /*4140*/  ISETP.LT.OR P0, PT, R21.reuse, 0x11, P0 ;  /* 0x000000111500780c */ /* 0x040fe20000701670 */
[----:B------:R-:W-:Y:S03]  /*4150*/  LDSM.16.MT88.4 R64, [R196+0x2100] ;  /* 0x00210000c440783b */ /* 0x000fe60000004200 */
[----:B------:R-:W-:Y:S01]  /*4160*/  FSEL R14, R18, -INF , !P0 ;  /* 0xff800000120e7808 */ /* 0x000fe20004000000 */
[----:B------:R-:W-:Y:S01]  /*4170*/  LDSM.16.MT88.4 R72, [R203+0x4100] ;  /* 0x00410000cb48783b */ /* 0x000fe20000004200 */
[----:B------:R-:W-:Y:S02]  /*4180*/  ISETP.GT.AND P0, PT, R22, 0x11, P6 ;  /* 0x000000111600780c */ /* 0x000fe40003704270 */
[----:B------:R-:W-:Y:S01]  /*4190*/  FMNMX.FTZ R18, R16, R17, !PT ;  /* 0x0000001110127209 */ /* 0x000fe20007810000 */
[----:B------:R-:W-:Y:S01]  /*41a0*/  LDSM.16.MT88.4 R80, [R198+0x4100] ;  /* 0x00410000c650783b */ /* 0x000fe20000004200 */
[----:B------:R-:W-:-:S02]  /*41b0*/  ISETP.LT.OR P0, PT, R21, 0x12, P0 ;  /* 0x000000121500780c */ /* 0x000fc40000701670 */
[----:B------:R-:W-:Y:S01]  /*41c0*/  FMNMX.FTZ R18, R15, R18, !PT ;  /* 0x000000120f127209 */ /* 0x000fe20007810000 */
[----:B------:R-:W-:Y:S01]  /*41d0*/  LDSM.16.MT88.4 R88, [R197+0x4100] ;  /* 0x00410000c558783b */ /* 0x000fe20000004200 */
[----:B------:R-:W-:Y:S02]  /*41e0*/  FSEL R12, R19, -INF , !P0 ;  /* 0xff800000130c7808 */ /* 0x000fe40004000000 */
[----:B------:R-:W-:Y:S01]  /*41f0*/  ISETP.GT.AND P0, PT, R22, 0x18, P6 ;  /* 0x000000181600780c */ /* 0x000fe20003704270 */
[----:B------:R-:W-:Y:S01]  /*4200*/  LDSM.16.MT88.4 R136, [R198+0x900] ;  /* 0x00090000c688783b */ /* 0x000fe20000004200 */
[----:B------:R-:W-:Y:S02]  /*4210*/  FMNMX.FTZ R18, R13, R18, !PT ;  /* 0x000000120d127209 */ /* 0x000fe40007810000 */
[----:B------:R-:W-:Y:S01]  /*4220*/  ISETP.LT.OR P0, PT, R21, 0x19, P0 ;  /* 0x000000191500780c */ /* 0x000fe20000701670 */
[----:B------:R-:W-:Y:S01]  /*4230*/  LDSM.16.MT88.4 R32, [R197+0x900] ;  /* 0x00090000c520783b */ /* 0x000fe20000004200 */
[----:B------:R-:W-:-:S02]  /*4240*/  FMNMX.FTZ R18, R11, R18, !PT ;  /* 0x000000120b127209 */ /* 0x000fc40007810000 */
[----:B------:R-:W-:Y:S01]  /*4250*/  FSEL R10, R24, -INF , !P0 ;  /* 0xff800000180a7808 */ /* 0x000fe20004000000 */
[----:B------:R-:W-:Y:S01]  /*4260*/  LDSM.16.MT88.4 R28, [R196+0x900] ;  /* 0x00090000c41c783b */ /* 0x000fe20000004200 */
[----:B------:R-:W-:Y:S02]  /*4270*/  ISETP.GT.AND P0, PT, R22, 0x19, P6 ;  /* 0x000000191600780c */ /* 0x000fe40003704270 */
[----:B------:R-:W-:Y:S02]  /*4280*/  FMNMX.FTZ R24, R9, R18, !PT ;  /* 0x0000001209187209 */ /* 0x000fe40007810000 */
        /* <DEDUP_REMOVED lines=8> */
[----:B------:R-:W-:-:S04]  /*4310*/  ISETP.GT.AND P0, PT, R22, RZ, P6 ;  /* 0x000000ff1600720c */ /* 0x000fc80003704270 */
[----:B------:R-:W-:-:S04]  /*4320*/  ISETP.LT.OR P0, PT, R21, 0x1, P0 ;  /* 0x000000011500780c */ /* 0x000fc80000701670 */
[----:B------:R-:W-:Y:S02]  /*4330*/  FSEL R18, R0, -INF , !P0 ;  /* 0xff80000000127808 */ /* 0x000fe40004000000 */
[----:B------:R-:W-:Y:S02]  /*4340*/  FMNMX.FTZ R0, R7, R24, !PT ;  /* 0x0000001807007209 */ /* 0x000fe40007810000 */
[----:B------:R-:W-:Y:S01]  /*4350*/  FMNMX.FTZ R23, R18, R20, !PT ;  /* 0x0000001412177209 */ /* 0x000fe20007810000 */
[----:B------:R-:W-:Y:S01]  /*4360*/  LDSM.16.MT88.4 R24, [R198+0x2900] ;  /* 0x00290000c618783b */ /* 0x000fe20000004200 */
[----:B------:R-:W-:Y:S02]  /*4370*/  FMNMX.FTZ R0, R5, R0, !PT ;  /* 0x0000000005007209 */ /* 0x000fe40007810000 */
[----:B------:R-:W-:Y:S02]  /*4380*/  ISETP.GT.AND P0, PT, R22, 0x28, P6 ;  /* 0x000000281600780c */ /* 0x000fe40003704270 */
[----:B------:R-:W-:-:S02]  /*4390*/  FMNMX.FTZ R0, R165, R0, !PT ;  /* 0x00000000a5007209 */ /* 0x000fc40007810000 */
[----:B------:R-:W-:Y:S02]  /*43a0*/  FMNMX.FTZ R23, R6, R23, !PT ;  /* 0x0000001706177209 */ /* 0x000fe40007810000 */
[----:B------:R-:W-:Y:S02]  /*43b0*/  FMNMX.FTZ R0, R159, R0, !PT ;  /* 0x000000009f007209 */ /* 0x000fe40007810000 */
[----:B------:R-:W-:Y:S02]  /*43c0*/  ISETP.LT.OR P0, PT, R21, 0x29, P0 ;  /* 0x000000291500780c */ /* 0x000fe40000701670 */
[----:B------:R-:W-:Y:S02]  /*43d0*/  FMNMX.FTZ R23, R144, R23, !PT ;  /* 0x0000001790177209 */ /* 0x000fe40007810000 */
[----:B------:R-:W-:Y:S02]  /*43e0*/  FMNMX.FTZ R0, R157, R0, !PT ;  /* 0x000000009d007209 */ /* 0x000fe40007810000 */
[----:B------:R-:W-:-:S02]  /*43f0*/  FSEL R164, R164, -INF , !P0 ;  /* 0xff800000a4a47808 */ /* 0x000fc40004000000 */
[----:B------:R-:W-:Y:S02]  /*4400*/  FMNMX.FTZ R23, R14, R23, !PT ;  /* 0x000000170e177209 */ /* 0x000fe40007810000 */
[----:B------:R-:W-:Y:S02]  /*4410*/  ISETP.GT.AND P0, PT, R22, 0x29, P6 ;  /* 0x000000291600780c */ /* 0x000fe40003704270 */
[----:B------:R-:W-:Y:S02]  /*4420*/  FMNMX.FTZ R0, R163, R0, !PT ;  /* 0x00000000a3007209 */ /* 0x000fe40007810000 */
[----:B------:R-:W-:Y:S02]  /*4430*/  FMNMX.FTZ R23, R12, R23, !PT ;  /* 0x000000170c177209 */ /* 0x000fe40007810000 */
[----:B------:R-:W-:Y:S02]  /*4440*/  ISETP.LT.OR P0, PT, R21, 0x2a, P0 ;  /* 0x0000002a1500780c */ /* 0x000fe40000701670 */
[----:B------:R-:W-:-:S02]  /*4450*/  FMNMX.FTZ R0, R169, R0, !PT ;  /* 0x00000000a9007209 */ /* 0x000fc40007810000 */
[----:B------:R-:W-:Y:S02]  /*4460*/  FMNMX.FTZ R23, R10, R23, !PT ;  /* 0x000000170a177209 */ /* 0x000fe40007810000 */
[----:B------:R-:W-:Y:S02]  /*4470*/  FSEL R170, R170, -INF , !P0 ;  /* 0xff800000aaaa7808 */ /* 0x000fe40004000000 */
[----:B------:R-:W-:Y:S02]  /*4480*/  ISETP.GT.AND P0, PT, R22, 0x30, P6 ;  /* 0x000000301600780c */ /* 0x000fe40003704270 */
[----:B------:R-:W-:Y:S02]  /*4490*/  FMNMX.FTZ R0, R167, R0, !PT ;  /* 0x00000000a7007209 */ /* 0x000fe40007810000 */
[----:B------:R-:W-:Y:S02]  /*44a0*/  FMNMX.FTZ R23, R8, R23, !PT ;  /* 0x0000001708177209 */ /* 0x000fe40007810000 */
[----:B------:R-:W-:-:S02]  /*44b0*/  ISETP.LT.OR P0, PT, R21, 0x31, P0 ;  /* 0x000000311500780c */ /* 0x000fc40000701670 */
[----:B------:R-:W-:Y:S02]  /*44c0*/  FMNMX.FTZ R0, R143, R0, !PT ;  /* 0x000000008f007209 */ /* 0x000fe40007810000 */
[----:B------:R-:W-:Y:S02]  /*44d0*/  FMNMX.FTZ R23, R162, R23, !PT ;  /* 0x00000017a2177209 */ /* 0x000fe40007810000 */
[----:B------:R-:W-:Y:S02]  /*44e0*/  FSEL R166, R166, -INF , !P0 ;  /* 0xff800000a6a67808 */ /* 0x000fe40004000000 */
[----:B------:R-:W-:Y:S02]  /*44f0*/  ISETP.GT.AND P0, PT, R22, 0x31, P6 ;  /* 0x000000311600780c */ /* 0x000fe40003704270 */
[----:B------:R-:W-:Y:S02]  /*4500*/  FMNMX.FTZ R0, R141, R0, !PT ;  /* 0x000000008d007209 */ /* 0x000fe40007810000 */
[----:B------:R-:W-:-:S02]  /*4510*/  FMNMX.FTZ R23, R172, R23, !PT ;  /* 0x00000017ac177209 */ /* 0x000fc40007810000 */
[----:B------:R-:W-:Y:S01]  /*4520*/  ISETP.LT.OR P0, PT, R21, 0x32, P0 ;  /* 0x000000321500780c */ /* 0x000fe20000701670 */
[----:B------:R-:W1:Y:S01]  /*4530*/  SHFL.BFLY PT, R19, R0, 0x2, 0x1f ;  /* 0x0c401f0000137f89 */ /* 0x000e6200000e0000 */
[----:B------:R-:W-:Y:S02]  /*4540*/  FMNMX.FTZ R23, R164, R23, !PT ;  /* 0x00000017a4177209 */ /* 0x000fe40007810000 */
[----:B------:R-:W-:Y:S02]  /*4550*/  FSEL R142, R142, -INF , !P0 ;  /* 0xff8000008e8e7808 */ /* 0x000fe40004000000 */
[----:B------:R-:W-:Y:S02]  /*4560*/  ISETP.GT.AND P0, PT, R22, 0x38, P6 ;  /* 0x000000381600780c */ /* 0x000fe40003704270 */
[----:B------:R-:W-:Y:S02]  /*4570*/  FMNMX.FTZ R23, R170, R23, !PT ;  /* 0x00000017aa177209 */ /* 0x000fe40007810000 */
[----:B------:R-:W-:-:S02]  /*4580*/  ISETP.GT.AND P6, PT, R22, 0x39, P6 ;  /* 0x000000391600780c */ /* 0x000fc400037c4270 */
[C---:B------:R-:W-:Y:S02]  /*4590*/  ISETP.LT.OR P0, PT, R21.reuse, 0x39, P0 ;  /* 0x000000391500780c */ /* 0x040fe40000701670 */
[----:B------:R-:W-:Y:S02]  /*45a0*/  FMNMX.FTZ R23, R166, R23, !PT ;  /* 0x00000017a6177209 */ /* 0x000fe40007810000 */
[----:B------:R-:W-:Y:S02]  /*45b0*/  ISETP.LT.OR P6, PT, R21, 0x3a, P6 ;  /* 0x0000003a1500780c */ /* 0x000fe400037c1670 */
[----:B------:R-:W-:Y:S02]  /*45c0*/  FSEL R140, R140, -INF , !P0 ;  /* 0xff8000008c8c7808 */ /* 0x000fe40004000000 */
[----:B------:R-:W-:Y:S02]  /*45d0*/  FMNMX.FTZ R23, R142, R23, !PT ;  /* 0x000000178e177209 */ /* 0x000fe40007810000 */
[----:B------:R-:W-:-:S02]  /*45e0*/  FSEL R160, R160, -INF , !P6 ;  /* 0xff800000a0a07808 */ /* 0x000fc40007000000 */
[----:B------:R-:W-:Y:S02]  /*45f0*/  FMNMX.FTZ R21, R140, R23, !PT ;  /* 0x000000178c157209 */ /* 0x000fe40007810000 */
[----:B-1----:R-:W-:Y:S02]  /*4600*/  FMNMX.FTZ R22, R0, R19, !PT ;  /* 0x0000001300167209 */ /* 0x002fe40007810000 */
[----:B------:R-:W-:-:S03]  /*4610*/  FMNMX.FTZ R21, R160, R21, !PT ;  /* 0x00000015a0157209 */ /* 0x000fc60007810000 */
[----:B------:R-:W-:Y:S04]  /*4620*/  SHFL.BFLY PT, R23, R22, 0x1, 0x1f ;  /* 0x0c201f0016177f89 */ /* 0x000fe800000e0000 */
[----:B------:R-:W1:Y:S02]  /*4630*/  SHFL.BFLY PT, R0, R21, 0x2, 0x1f ;  /* 0x0c401f0015007f89 */ /* 0x000e6400000e0000 */
[----:B-1----:R-:W-:Y:S02]  /*4640*/  FMNMX.FTZ R19, R21, R0, !PT ;  /* 0x0000000015137209 */ /* 0x002fe40007810000 */
[----:B------:R-:W-:-:S03]  /*4650*/  FMNMX.FTZ R0, R22, R23, !PT ;  /* 0x0000001716007209 */ /* 0x000fc60007810000 */
[----:B------:R-:W1:Y:S01]  /*4660*/  SHFL.BFLY PT, R132, R19, 0x1, 0x1f ;  /* 0x0c201f0013847f89 */ /* 0x000e6200000e0000 */
[C---:B------:R-:W-:Y:S01]  /*4670*/  FSETP.NEU.FTZ.AND P0, PT, R0.reuse, -INF , PT ;  /* 0xff8000000000780b */ /* 0x040fe20003f1d000 */
[----:B------:R-:W-:-:S05]  /*4680*/  FMUL.FTZ R168, R0, c[0x0][0x2d0] ;  /* 0x0000b40000a87a20 */ /* 0x000fca0000410000 */
[----:B------:R-:W-:-:S05]  /*4690*/  FSEL R168, R168, RZ, P0 ;  /* 0x000000ffa8a87208 */ /* 0x000fca0000000000 */
[--C-:B------:R-:W-:Y:S02]  /*46a0*/  FFMA.FTZ R155, R16, c[0x0][0x2d0], -R168.reuse ;  /* 0x0000b400109b7a23 */ /* 0x100fe400000108a8 */
[--C-:B------:R-:W-:Y:S02]  /*46b0*/  FFMA.FTZ R154, R17, c[0x0][0x2d0], -R168.reuse ;  /* 0x0000b400119a7a23 */ /* 0x100fe400000108a8 */
[--C-:B------:R-:W-:Y:S02]  /*46c0*/  FFMA.FTZ R153, R15, c[0x0][0x2d0], -R168.reuse ;  /* 0x0000b4000f997a23 */ /* 0x100fe400000108a8 */
[--C-:B------:R-:W-:Y:S01]  /*46d0*/  FFMA.FTZ R148, R13, c[0x0][0x2d0], -R168.reuse ;  /* 0x0000b4000d947a23 */ /* 0x100fe200000108a8 */
[----:B------:R-:W-:Y:S01]  /*46e0*/  MUFU.EX2 R155, R155 ;  /* 0x0000009b009b7308 */ /* 0x000fe20000000800 */
[--C-:B------:R-:W-:Y:S02]  /*46f0*/  FFMA.FTZ R146, R7, c[0x0][0x2d0], -R168.reuse ;  /* 0x0000b40007927a23 */ /* 0x100fe400000108a8 */
[--C-:B------:R-:W-:Y:S01]  /*4700*/  FFMA.FTZ R135, R5, c[0x0][0x2d0], -R168.reuse ;  /* 0x0000b40005877a23 */ /* 0x100fe200000108a8 */
[----:B-1----:R-:W-:Y:S01]  /*4710*/  FMNMX.FTZ R132, R132, R19, !PT ;  /* 0x0000001384847209 */ /* 0x002fe20007810000 */
[----:B------:R-:W-:-:S03]  /*4720*/  FFMA.FTZ R152, R11, c[0x0][0x2d0], -R168 ;  /* 0x0000b4000b987a23 */ /* 0x000fc600000108a8 */
[----:B------:R-:W1:Y:S01]  /*4730*/  MUFU.EX2 R154, R154 ;  /* 0x0000009a009a7308 */ /* 0x000e620000000800 */
[C---:B------:R-:W-:Y:S01]  /*4740*/  FSETP.NEU.FTZ.AND P0, PT, R132.reuse, -INF , PT ;  /* 0xff8000008400780b */ /* 0x040fe20003f1d000 */
[----:B------:R-:W-:Y:S02]  /*4750*/  FMUL.FTZ R161, R132, c[0x0][0x2d0] ;  /* 0x0000b40084a17a20 */ /* 0x000fe40000410000 */
[--C-:B------:R-:W-:Y:S02]  /*4760*/  FFMA.FTZ R147, R9, c[0x0][0x2d0], -R168.reuse ;  /* 0x0000b40009937a23 */ /* 0x100fe400000108a8 */
[--C-:B------:R-:W-:Y:S01]  /*4770*/  FFMA.FTZ R156, R165, c[0x0][0x2d0], -R168.reuse ;  /* 0x0000b400a59c7a23 */ /* 0x100fe200000108a8 */
[----:B------:R-:W-:Y:S01]  /*4780*/  FSEL R161, R161, RZ, P0 ;  /* 0x000000ffa1a17208 */ /* 0x000fe20000000000 */
[----:B------:R-:W-:Y:S01]  /*4790*/  MUFU.EX2 R153, R153 ;  /* 0x0000009900997308 */ /* 0x000fe20000000800 */
[--C-:B------:R-:W-:Y:S01]  /*47a0*/  FFMA.FTZ R158, R163, c[0x0][0x2d0], -R168.reuse ;  /* 0x0000b400a39e7a23 */ /* 0x100fe200000108a8 */
[----:B------:R-:W-:Y:S01]  /*47b0*/  PLOP3.LUT P0, PT, PT, PT, UP0, 0x40, 0x0 ;  /* 0x000000000000781c */ /* 0x000fe20003f0e808 */
[----:B------:R-:W-:-:S02]  /*47c0*/  FFMA.FTZ R159, R159, c[0x0][0x2d0], -R168 ;  /* 0x0000b4009f9f7a23 */ /* 0x000fc400000108a8 */
[--C-:B------:R-:W-:Y:S02]  /*47d0*/  FFMA.FTZ R149, R18, c[0x0][0x2d0], -R161.reuse ;  /* 0x0000b40012957a23 */ /* 0x100fe400000108a1 */
[--C-:B------:R-:W-:Y:S01]  /*47e0*/  FFMA.FTZ R150, R20, c[0x0][0x2d0], -R161.reuse ;  /* 0x0000b40014967a23 */ /* 0x100fe200000108a1 */
[----:B------:R-:W2:Y:S01]  /*47f0*/  MUFU.EX2 R148, R148 ;  /* 0x0000009400947308 */ /* 0x000ea20000000800 */
[--C-:B------:R-:W-:Y:S01]  /*4800*/  FFMA.FTZ R151, R6, c[0x0][0x2d0], -R161.reuse ;  /* 0x0000b40006977a23 */ /* 0x100fe200000108a1 */
[----:B------:R-:W-:Y:S01]  /*4810*/  LDSM.16.MT88.4 R16, [R197+0x2900] ;  /* 0x00290000c510783b */ /* 0x000fe20000004200 */
[--C-:B------:R-:W-:Y:S01]  /*4820*/  FFMA.FTZ R144, R144, c[0x0][0x2d0], -R161.reuse ;  /* 0x0000b40090907a23 */ /* 0x100fe200000108a1 */
[----:B-1----:R-:W-:Y:S01]  /*4830*/  F2FP.PACK_AB R96, R154, R155 ;  /* 0x0000009b9a60723e */ /* 0x002fe200000000ff */
[--C-:B------:R-:W-:Y:S01]  /*4840*/  FFMA.FTZ R3, R10, c[0x0][0x2d0], -R161.reuse ;  /* 0x0000b4000a037a23 */ /* 0x100fe200000108a1 */
[----:B------:R-:W1:Y:S01]  /*4850*/  LDSM.16.MT88.4 R4, [R196+0x4100] ;  /* 0x00410000c404783b */ /* 0x000e620000004200 */
[--C-:B------:R-:W-:Y:S01]  /*4860*/  FFMA.FTZ R2, R8, c[0x0][0x2d0], -R161.reuse ;  /* 0x0000b40008027a23 */ /* 0x100fe200000108a1 */
[----:B------:R-:W-:Y:S01]  /*4870*/  MUFU.EX2 R149, R149 ;  /* 0x0000009500957308 */ /* 0x000fe20000000800 */
[--C-:B------:R-:W-:Y:S01]  /*4880*/  FFMA.FTZ R145, R14, c[0x0][0x2d0], -R161.reuse ;  /* 0x0000b4000e917a23 */ /* 0x100fe200000108a1 */
[----:B------:R-:W3:Y:S01]  /*4890*/  LDSM.16.MT88.4 R8, [R203+0x2900] ;  /* 0x00290000cb08783b */ /* 0x000ee20000004200 */
[----:B------:R-:W-:-:S02]  /*48a0*/  FFMA.FTZ R134, R12, c[0x0][0x2d0], -R161 ;  /* 0x0000b4000c867a23 */ /* 0x000fc400000108a1 */
[--C-:B------:R-:W-:Y:S01]  /*48b0*/  FFMA.FTZ R157, R157, c[0x0][0x2d0], -R168.reuse ;  /* 0x0000b4009d9d7a23 */ /* 0x100fe200000108a8 */
[----:B------:R-:W4:Y:S01]  /*48c0*/  LDSM.16.MT88.4 R20, [R203+0x900] ;  /* 0x00090000cb14783b */ /* 0x000f220000004200 */
[--C-:B------:R-:W-:Y:S01]  /*48d0*/  FFMA.FTZ R162, R162, c[0x0][0x2d0], -R161.reuse ;  /* 0x0000b400a2a27a23 */ /* 0x100fe200000108a1 */
[----:B------:R-:W5:Y:S01]  /*48e0*/  MUFU.EX2 R150, R150 ;  /* 0x0000009600967308 */ /* 0x000f620000000800 */
[----:B--2---:R-:W-:Y:S01]  /*48f0*/  F2FP.PACK_AB R98, R148, R153 ;  /* 0x000000999462723e */ /* 0x004fe200000000ff */
[----:B------:R-:W2:Y:S01]  /*4900*/  LDSM.16.MT88.4 R12, [R196+0x2900] ;  /* 0x00290000c40c783b */ /* 0x000ea20000004200 */
[--C-:B------:R-:W-:Y:S02]  /*4910*/  FFMA.FTZ R163, R172, c[0x0][0x2d0], -R161.reuse ;  /* 0x0000b400aca37a23 */ /* 0x100fe400000108a1 */
[--C-:B------:R-:W-:Y:S02]  /*4920*/  FFMA.FTZ R164, R164, c[0x0][0x2d0], -R161.reuse ;  /* 0x0000b400a4a47a23 */ /* 0x100fe400000108a1 */
[----:B------:R-:W-:Y:S01]  /*4930*/  FFMA.FTZ R165, R170, c[0x0][0x2d0], -R161 ;  /* 0x0000b400aaa57a23 */ /* 0x000fe200000108a1 */
[----:B------:R-:W-:Y:S01]  /*4940*/  MUFU.EX2 R151, R151 ;  /* 0x0000009700977308 */ /* 0x000fe20000000800 */
[----:B------:R-:W-:-:S02]  /*4950*/  FFMA.FTZ R170, R167, c[0x0][0x2d0], -R168 ;  /* 0x0000b400a7aa7a23 */ /* 0x000fc400000108a8 */
[--C-:B------:R-:W-:Y:S02]  /*4960*/  FFMA.FTZ R169, R169, c[0x0][0x2d0], -R168.reuse ;  /* 0x0000b400a9a97a23 */ /* 0x100fe400000108a8 */
[--C-:B------:R-:W-:Y:S02]  /*4970*/  FFMA.FTZ R167, R143, c[0x0][0x2d0], -R168.reuse ;  /* 0x0000b4008fa77a23 */ /* 0x100fe400000108a8 */
[----:B------:R-:W-:Y:S01]  /*4980*/  FFMA.FTZ R214, R141, c[0x0][0x2d0], -R168 ;  /* 0x0000b4008dd67a23 */ /* 0x000fe200000108a8 */
[----:B------:R-:W1:Y:S01]  /*4990*/  MUFU.EX2 R144, R144 ;  /* 0x0000009000907308 */ /* 0x000e620000000800 */
[----:B-----5:R-:W-:Y:S01]  /*49a0*/  F2FP.PACK_AB R97, R150, R149 ;  /* 0x000000959661723e */ /* 0x020fe200000000ff */
[--C-:B------:R-:W-:Y:S02]  /*49b0*/  FFMA.FTZ R166, R166, c[0x0][0x2d0], -R161.reuse ;  /* 0x0000b400a6a67a23 */ /* 0x100fe400000108a1 */
[--C-:B------:R-:W-:Y:S02]  /*49c0*/  FFMA.FTZ R171, R142, c[0x0][0x2d0], -R161.reuse ;  /* 0x0000b4008eab7a23 */ /* 0x100fe400000108a1 */
[----:B------:R-:W-:-:S02]  /*49d0*/  FFMA.FTZ R168, R140, c[0x0][0x2d0], -R161 ;  /* 0x0000b4008ca87a23 */ /* 0x000fc400000108a1 */
[----:B------:R-:W-:Y:S01]  /*49e0*/  MUFU.EX2 R152, R152 ;  /* 0x0000009800987308 */ /* 0x000fe20000000800 */
[----:B------:R-:W-:Y:S01]  /*49f0*/  FFMA.FTZ R215, R160, c[0x0][0x2d0], -R161 ;  /* 0x0000b400a0d77a23 */ /* 0x000fe200000108a1 */
[----:B------:R-:W-:Y:S01]  /*4a00*/  LDSM.16.MT88.4 R140, [R198+0x1900] ;  /* 0x00190000c68c783b */ /* 0x000fe20000004200 */
[----:B------:R-:W-:Y:S02]  /*4a10*/  FADD.FTZ R154, R155, R154 ;  /* 0x0000009a9b9a7221 */ /* 0x000fe40000010000 */
[----:B------:R-:W-:Y:S02]  /*4a20*/  FADD.FTZ R150, R149, R150 ;  /* 0x0000009695967221 */ /* 0x000fe40000010000 */
[----:B------:R-:W-:Y:S01]  /*4a30*/  FADD.FTZ R153, R153, R154 ;  /* 0x0000009a99997221 */ /* 0x000fe20000010000 */
[----:B-1----:R-:W-:Y:S01]  /*4a40*/  F2FP.PACK_AB R99, R144, R151 ;  /* 0x000000979063723e */ /* 0x002fe200000000ff */
[----:B------:R-:W1:Y:S01]  /*4a50*/  MUFU.EX2 R147, R147 ;  /* 0x0000009300937308 */ /* 0x000e620000000800 */
[----:B------:R-:W-:-:S02]  /*4a60*/  FADD.FTZ R151, R151, R150 ;  /* 0x0000009697977221 */ /* 0x000fc40000010000 */
        /* <DEDUP_REMOVED lines=46> */
[C---:B------:R-:W-:Y:S07]  /*4d50*/  HMMA.16816.F32 R92, R96.reuse, R4, RZ ;  /* 0x00000004605c723c */ /* 0x040fee00000018ff */
        /* <DEDUP_REMOVED lines=12> */
[----:B---3--:R-:W-:Y:S01]  /*4e20*/  HMMA.16816.F32 R36, R4, R8, R36 ;  /* 0x000000080424723c */ /* 0x008fe20000001824 */
[----:B------:R-:W-:-:S07]  /*4e30*/  FADD.FTZ R3, R2, R3 ;  /* 0x0000000302037221 */ /* 0x000fce0000010000 */
[C---:B------:R-:W-:Y:S01]  /*4e40*/  HMMA.16816.F32 R40, R4.reuse, R10, R40 ;  /* 0x0000000a0428723c */ /* 0x040fe20000001828 */
[----:B------:R-:W1:Y:S07]  /*4e50*/  LDSM.16.MT88.4 R8, [R198+0x4900] ;  /* 0x00490000c608783b */ /* 0x000e6e0000004200 */
[C---:B------:R-:W-:Y:S08]  /*4e60*/  HMMA.16816.F32 R52, R4.reuse, R16, R52 ;  /* 0x000000100434723c */ /* 0x040ff00000001834 */
[C---:B------:R-:W-:Y:S01]  /*4e70*/  HMMA.16816.F32 R56, R4.reuse, R18, R56 ;  /* 0x000000120438723c */ /* 0x040fe20000001838 */
[----:B------:R-:W3:Y:S07]  /*4e80*/  LDSM.16.MT88.4 R16, [R197+0x4900] ;  /* 0x00490000c510783b */ /* 0x000eee0000004200 */
[C---:B----4-:R-:W-:Y:S08]  /*4e90*/  HMMA.16816.F32 R128, R4.reuse, R20, R128 ;  /* 0x000000140480723c */ /* 0x050ff00000001880 */
        /* <DEDUP_REMOVED lines=116> */
[----:B------:R-:W-:Y:S07]  /*55e0*/  @P0 BRA `(.L_x_404) ;  /* 0x0000018000000947 */ /* 0x000fee0003800000 */
[----:B------:R-:W-:Y:S01]  /*55f0*/  ISETP.LT.AND P0, PT, RZ, UR4, PT ;  /* 0x00000004ff007c0c */ /* 0x000fe2000bf01270 */
[----:B------:R-:W-:-:S12]  /*5600*/  UIADD3 UR24, UR4, -0x1, URZ ;  /* 0xffffffff04187890 */ /* 0x000fd8000fffe03f */
[----:B------:R-:W-:Y:S05]  /*5610*/  @P0 BRA `(.L_x_405) ;  /* 0x000000a000000947 */ /* 0x000fea0003800000 */
[----:B------:R-:W-:Y:S02]  /*5620*/  UMOV UR24, 0x1 ;  /* 0x0000000100187882 */ /* 0x000fe40000000000 */
        /* <DEDUP_REMOVED lines=9> */
.L_x_405:
[----:B------:R-:W-:Y:S02]  /*56c0*/  UMOV UR5, 0x1 ;  /* 0x0000000100057882 */ /* 0x000fe40000000000 */
[----:B------:R-:W-:Y:S02]  /*56d0*/  ULDC UR4, c[0x0][0x32c] ;  /* 0x0000cb0000047ab9 */ /* 0x000fe40000000800 */
[----:B------:R-:W-:-:S03]  /*56e0*/  UISETP.NE.AND UP2, UPT, UR5, UR4, UPT ;  /* 0x000000040500728c */ /* 0x000fc6000bf45270 */
[----:B------:R-:W-:Y:S02]  /*56f0*/  ULDC.64 UR4, c[0x0][0x330] ;  /* 0x0000cc0000047ab9 */ /* 0x000fe40000000a00 */
[----:B------:R-:W-:-:S07]  /*5700*/  UIMAD.WIDE.U32 UR26, UR24, UR4, URZ ;  /* 0x00000004181a72a5 */ /* 0x000fce000f8e003f */
[----:B------:R-:W-:Y:S02]  /*5710*/  @UP2 UMOV UR25, UR27 ;  /* 0x0000001b00192c82 */ /* 0x000fe40008000000 */
[----:B------:R-:W-:Y:S02]  /*5720*/  @UP2 USHF.R.U32.HI UR24, URZ, UR5, UR25 ;  /* 0x000000053f182299 */ /* 0x000fe40008011619 */
.L_x_406:
[----:B------:R-:W-:Y:S02]  /*5730*/  ULDC UR4, c[0x0][0x32c] ;  /* 0x0000cb0000047ab9 */ /* 0x000fe40000000800 */
[----:B------:R-:W-:-:S04]  /*5740*/  UIMAD UR4, UR24, UR4, UR4 ;  /* 0x00000004180472a4 */ /* 0x000fc8000f8e0204 */
[----:B------:R-:W-:-:S04]  /*5750*/  UISETP.LT.AND UP2, UPT, UR21, UR4, UPT ;  /* 0x000000041500728c */ /* 0x000fc8000bf41270 */
[----:B------:R-:W-:-:S04]  /*5760*/  USEL UR21, UR21, UR4, UP2 ;  /* 0x0000000415157287 */ /* 0x000fc80009000000 */
.L_x_404:
[----:B------:R-:W-:-:S04]  /*5770*/  USHF.R.S32.HI UR4, URZ, 0x1f, UR21 ;  /* 0x0000001f3f047899 */ /* 0x000fc80008011415 */
[----:B------:R-:W-:-:S04]  /*5780*/  ULEA.HI UR4, UR4, UR21, URZ, 0x6 ;  /* 0x0000001504047291 */ /* 0x000fc8000f8f303f */
[----:B------:R-:W-:-:S04]  /*5790*/  USHF.R.S32.HI UR4, URZ, 0x6, UR4 ;  /* 0x000000063f047899 */ /* 0x000fc80008011404 */
[----:B------:R-:W-:-:S04]  /*57a0*/  UISETP.LT.AND UP2, UPT, UR9, UR4, UPT ;  /* 0x000000040900728c */ /* 0x000fc8000bf41270 */
[----:B------:R-:W-:-:S04]  /*57b0*/  USEL UR4, UR9, UR4, !UP2 ;  /* 0x0000000409047287 */ /* 0x000fc8000d000000 */
[----:B------:R-:W-:-:S06]  /*57c0*/  UISETP.GE.AND UP2, UPT, UR20, UR4, UPT ;  /* 0x000000041400728c */ /* 0x000fcc000bf46270 */
[----:B------:R-:W-:-:S13]  /*57d0*/  PLOP3.LUT P0, PT, PT, PT, UP2, 0x40, 0x0 ;  /* 0x000000000000781c */ /* 0x000fda0003f0e828 */
[----:B------:R-:W-:Y:S05]  /*57e0*/  @P0 BRA `(.L_x_407) ;  /* 0x00003bd000000947 */ /* 0x000fea0003800000 */
[C---:B------:R-:W-:Y:S01]  /*57f0*/  SHF.L.U64.HI R222, R218.reuse, 0x1, R133 ;  /* 0x00000001dade7819 */ /* 0x040fe20000010285 */
[----:B------:R-:W-:Y:S01]  /*5800*/  IMAD.MOV.U32 R2, RZ, RZ, R132 ;  /* 0x000000ffff027224 */ /* 0x000fe200078e0084 */
[----:B------:R-:W-:Y:S01]  /*5810*/  SHF.L.U32 R183, R218, 0x1, RZ ;  /* 0x00000001dab77819 */ /* 0x000fe200000006ff */
[----:B------:R-:W-:Y:S01]  /*5820*/  IMAD.MOV.U32 R3, RZ, RZ, R0 ;  /* 0x000000ffff037224 */ /* 0x000fe200078e0000 */
[C---:B------:R-:W-:Y:S01]  /*5830*/  SHF.L.U64.HI R182, R217.reuse, 0x1, R220 ;  /* 0x00000001d9b67819 */ /* 0x040fe200000102dc */
[----:B------:R-:W-:Y:S01]  /*5840*/  IMAD.SHL.U32 R181, R217, 0x2, RZ ;  /* 0x00000002d9b57824 */ /* 0x000fe200078e00ff */
[----:B------:R-:W-:Y:S02]  /*5850*/  SEL R180, RZ, 0x10, P4 ;  /* 0x00000010ffb47807 */ /* 0x000fe40002000000 */
.L_x_418:
[----:B------:R-:W-:Y:S04]  /*5860*/  DEPBAR.LE SB0, 0x0 ;  /* 0x000080000000791a */ /* 0x000fe80000000000 */
[----:B------:R-:W-:Y:S01]  /*5870*/  BAR.SYNC.DEFER_BLOCKING 0x0 ;  /* 0x0000000000007b1d */ /* 0x000fe20000010000 */
[----:B------:R-:W-:Y:S06]  /*5880*/  UISETP.GT.AND UP2, UPT, UR9, UR20, UPT ;  /* 0x000000140900728c */ /* 0x000fec000bf44270 */
[----:B------:R-:W-:Y:S01]  /*5890*/  PLOP3.LUT P0, PT, PT, PT, UP2, 0x80, 0x0 ;  /* 0x000000000000781c */ /* 0x000fe20003f0f028 */
[----:B------:R1:W2:Y:S04]  /*58a0*/  LDSM.16.M88.4 R132, [R206+0xc100] ;  /* 0x00c10000ce84783b */ /* 0x0002a80000000200 */
[----:B------:R1:W3:Y:S04]  /*58b0*/  LDSM.16.M88.4 R136, [R205+0x6100] ;  /* 0x00610000cd88783b */ /* 0x0002e80000000200 */
[----:B------:R1:W4:Y:S04]  /*58c0*/  LDSM.16.M88.4 R140, [R205+0x6900] ;  /* 0x00690000cd8c783b */ /* 0x0003280000000200 */
[----:B------:R1:W1:Y:S04]  /*58d0*/  LDSM.16.M88.4 R144, [R205+0x7100] ;  /* 0x00710000cd90783b */ /* 0x0002680000000200 */
[----:B------:R1:W1:Y:S04]  /*58e0*/  LDSM.16.M88.4 R148, [R205+0x7900] ;  /* 0x00790000cd94783b */ /* 0x0002680000000200 */
[----:B------:R1:W1:Y:S04]  /*58f0*/  LDSM.16.M88.4 R152, [R202+0xc100] ;  /* 0x00c10000ca98783b */ /* 0x0002680000000200 */
[----:B------:R1:W1:Y:S04]  /*5900*/  LDSM.16.M88.4 R156, [R204] ;  /* 0x00000000cc9c783b */ /* 0x0002680000000200 */
[----:B------:R1:W1:Y:S04]  /*5910*/  LDSM.16.M88.4 R160, [R195] ;  /* 0x00000000c3a0783b */ /* 0x0002680000000200 */
[----:B------:R1:W1:Y:S04]  /*5920*/  LDSM.16.M88.4 R164, [R194] ;  /* 0x00000000c2a4783b */ /* 0x0002680000000200 */
[----:B------:R1:W1:Y:S01]  /*5930*/  LDSM.16.M88.4 R168, [R193] ;  /* 0x00000000c1a8783b */ /* 0x0002620000000200 */
[----:B------:R-:W-:-:S05]  /*5940*/  @P0 BRA `(.L_x_408) ;  /* 0x000002b000000947 */ /* 0x000fca0003800000 */
[----:B------:R-:W-:Y:S01]  /*5950*/  SHF.R.S32.HI R5, RZ, 0x1f, R209 ;  /* 0x0000001fff057819 */ /* 0x000fe200000114d1 */
[----:B------:R-:W-:Y:S01]  /*5960*/  IMAD.WIDE.U32 R6, R209, c[0x0][0x208], RZ ;  /* 0x00008200d1067a25 */ /* 0x000fe200078e00ff */
[----:B------:R-:W-:Y:S02]  /*5970*/  SHF.R.S32.HI R4, RZ, 0x1f, R208 ;  /* 0x0000001fff047819 */ /* 0x000fe400000114d0 */
[----:B------:R-:W-:Y:S01]  /*5980*/  IADD3 R12, -R180, 0x10, RZ ;  /* 0x00000010b40c7810 */ /* 0x000fe20007ffe1ff */
[----:B------:R-:W-:Y:S01]  /*5990*/  IMAD R5, R5, c[0x0][0x208], RZ ;  /* 0x0000820005057a24 */ /* 0x000fe200078e02ff */
[----:B------:R-:W-:Y:S01]  /*59a0*/  IADD3 R11, -R221, 0x10, RZ ;  /* 0x00000010dd0b7810 */ /* 0x000fe20007ffe1ff */
[----:B------:R-:W-:Y:S01]  /*59b0*/  IMAD R4, R4, c[0x0][0x218], RZ ;  /* 0x0000860004047a24 */ /* 0x000fe200078e02ff */
[----:B------:R-:W-:Y:S01]  /*59c0*/  LOP3.LUT R12, R12, 0xf, RZ, 0xc0, !PT ;  /* 0x0000000f0c0c7812 */ /* 0x000fe200078ec0ff */
[----:B------:R-:W-:Y:S01]  /*59d0*/  IMAD R5, R209, c[0x0][0x20c], R5 ;  /* 0x00008300d1057a24 */ /* 0x000fe200078e0205 */
[----:B------:R-:W-:Y:S01]  /*59e0*/  LOP3.LUT R11, R11, 0xf, RZ, 0xc0, !PT ;  /* 0x0000000f0b0b7812 */ /* 0x000fe200078ec0ff */
[C---:B------:R-:W-:Y:S02]  /*59f0*/  IMAD R4, R208.reuse, c[0x0][0x21c], R4 ;  /* 0x00008700d0047a24 */ /* 0x040fe400078e0204 */
[----:B------:R-:W-:Y:S04]  /*5a00*/  IMAD.IADD R7, R7, 0x1, R5 ;  /* 0x0000000107077824 */ /* 0x000fe800078e0205 */
[----:B------:R-:W-:Y:S05]  /*5a10*/  IMAD.WIDE.U32 R6, R208, c[0x0][0x218], R6 ;  /* 0x00008600d0067a25 */ /* 0x000fea00078e0006 */
[----:B------:R-:W-:Y:S04]  /*5a20*/  IADD3 R0, P0, R6, UR22, RZ ;  /* 0x0000001606007c10 */ /* 0x000fe8000ff1e0ff */
[----:B------:R-:W-:Y:S02]  /*5a30*/  IADD3.X R7, R7, UR6, R4, P0, !PT ;  /* 0x0000000607077c10 */ /* 0x000fe400087fe404 */
[----:B------:R-:W-:Y:S02]  /*5a40*/  LEA R14, P0, R0, c[0x0][0x1f8], 0x1 ;  /* 0x00007e00000e7a11 */ /* 0x000fe400078008ff */
[----:B------:R-:W-:Y:S02]  /*5a50*/  SHF.L.U64.HI R4, R216, 0x1, R219 ;  /* 0x00000001d8047819 */ /* 0x000fe400000102db */
[----:B------:R-:W-:Y:S01]  /*5a60*/  LEA.HI.X R9, R0, c[0x0][0x1fc], R7, 0x1, P0 ;  /* 0x00007f0000097a11 */ /* 0x000fe200000f0c07 */
[----:B------:R-:W5:Y:S01]  /*5a70*/  SHFL.IDX PT, R6, R14, 0x1, 0x181f ;  /* 0x00381f000e067f89 */ /* 0x000f6200000e0000 */
[----:B------:R-:W-:Y:S03]  /*5a80*/  IMAD.SHL.U32 R0, R216, 0x2, RZ ;  /* 0x00000002d8007824 */ /* 0x000fe600078e00ff */
[----:B------:R-:W4:Y:S04]  /*5a90*/  SHFL.IDX PT, R5, R9, 0x1, 0x181f ;  /* 0x00381f0009057f89 */ /* 0x000f2800000e0000 */
[----:B------:R-:W3:Y:S04]  /*5aa0*/  SHFL.IDX PT, R8, R14, RZ, 0x181f ;  /* 0x00181fff0e087589 */ /* 0x000ee800000e0000 */
[----:B------:R-:W2:Y:S01]  /*5ab0*/  SHFL.IDX PT, R7, R9, RZ, 0x181f ;  /* 0x00181fff09077589 */ /* 0x000ea200000e0000 */
[-C--:B-----5:R-:W-:Y:S04]  /*5ac0*/  IADD3 R12, P6, P0, R12, R6.reuse, R181 ;  /* 0x000000060c0c7210 */ /* 0x0a0fe800078de0b5 */
[-C--:B----4-:R-:W-:Y:S02]  /*5ad0*/  IADD3.X R13, RZ, R5.reuse, R182, P6, P0 ;  /* 0x00000005ff0d7210 */ /* 0x090fe400037e04b6 */
[----:B------:R-:W-:Y:S04]  /*5ae0*/  IADD3 R10, P6, P0, R11, R6, R0 ;  /* 0x000000060b0a7210 */ /* 0x000fe800078de000 */
[--C-:B------:R-:W-:Y:S02]  /*5af0*/  IADD3.X R11, RZ, R5, R4.reuse, P6, P0 ;  /* 0x00000005ff0b7210 */ /* 0x100fe400037e0404 */
[C---:B---3--:R-:W-:Y:S02]  /*5b00*/  IADD3 R14, P6, R8.reuse, R0, RZ ;  /* 0x00000000080e7210 */ /* 0x048fe40007fde0ff */
[C---:B------:R-:W-:Y:S03]  /*5b10*/  IADD3 R16, P0, R8.reuse, R183, RZ ;  /* 0x000000b708107210 */ /* 0x040fe60007f1e0ff */
[C---:B--2---:R-:W-:Y:S01]  /*5b20*/  IMAD.X R15, R7.reuse, 0x1, R4, P6 ;  /* 0x00000001070f7824 */ /* 0x044fe200030e0604 */
[----:B------:R-:W-:Y:S01]  /*5b30*/  IADD3 R8, P6, R8, R181, RZ ;  /* 0x000000b508087210 */ /* 0x000fe20007fde0ff */
[C---:B------:R-:W-:Y:S01]  /*5b40*/  IMAD.X R17, R7.reuse, 0x1, R222, P0 ;  /* 0x0000000107117824 */ /* 0x040fe200000e06de */
[----:B------:R-:W-:Y:S03]  /*5b50*/  IADD3 R6, P0, R6, R183, RZ ;  /* 0x000000b706067210 */ /* 0x000fe60007f1e0ff */
[----:B------:R-:W-:Y:S01]  /*5b60*/  IMAD.X R9, R7, 0x1, R182, P6 ;  /* 0x0000000107097824 */ /* 0x000fe200030e06b6 */
[----:B------:R2:W-:Y:S01]  /*5b70*/  LDGSTS.E.BYPASS.LTC128B.128 [R213], [R16.64], !P5 ;  /* 0x0000000010d57fae */ /* 0x0005e2000e901d52 */
[----:B------:R-:W-:Y:S01]  /*5b80*/  ISETP.NE.U32.AND P6, PT, R180, RZ, PT ;  /* 0x000000ffb400720c */ /* 0x000fe20003fc5070 */
[----:B------:R-:W-:Y:S01]  /*5b90*/  IMAD.X R7, R5, 0x1, R222, P0 ;  /* 0x0000000105077824 */ /* 0x000fe200000e06de */
[----:B------:R-:W-:Y:S01]  /*5ba0*/  ISETP.NE.U32.AND P0, PT, R221, RZ, PT ;  /* 0x000000ffdd00720c */ /* 0x000fe20003f05070 */
[----:B------:R2:W-:Y:S04]  /*5bb0*/  LDGSTS.E.BYPASS.LTC128B.128 [R213+0x2000], [R8.64], !P4 ;  /* 0x0200000008d57fae */ /* 0x0005e8000e101d52 */
[----:B------:R2:W-:Y:S04]  /*5bc0*/  LDGSTS.E.BYPASS.LTC128B.128 [R213+0x4000], [R14.64], !P3 ;  /* 0x040000000ed57fae */ /* 0x0005e8000d901d52 */
[----:B------:R2:W-:Y:S04]  /*5bd0*/  LDGSTS.E.BYPASS.LTC128B.128 [R213+0x1000], [R6.64], !P5 ;  /* 0x0100000006d57fae */ /* 0x0005e8000e901d52 */
[----:B------:R2:W-:Y:S04]  /*5be0*/  LDGSTS.E.BYPASS.LTC128B.128.ZFILL [R213+0x3000], [R12.64], P6 ;  /* 0x030000000cd57fae */ /* 0x0005e8000b141d52 */
[----:B------:R2:W-:Y:S02]  /*5bf0*/  LDGSTS.E.BYPASS.LTC128B.128.ZFILL [R213+0x5000], [R10.64], P0 ;  /* 0x050000000ad57fae */ /* 0x0005e40008141d52 */
.L_x_408:
[C---:B--23--:R-:W-:Y:S01]  /*5c00*/  HMMA.16816.F32 R4, R132.reuse, R136, RZ ;  /* 0x000000888404723c */ /* 0x04cfe200000018ff */
[----:B------:R-:W-:Y:S01]  /*5c10*/  LDSM.16.M88.4 R172, [R201+0xc100] ;  /* 0x00c10000c9ac783b */ /* 0x000fe20000000200 */
[----:B------:R-:W-:Y:S06]  /*5c20*/  UISETP.GT.AND UP2, UPT, UR20, UR9, UPT ;  /* 0x000000091400728c */ /* 0x000fec000bf44270 */
[C---:B------:R-:W-:Y:S01]  /*5c30*/  HMMA.16816.F32 R8, R132.reuse, R138, RZ ;  /* 0x0000008a8408723c */ /* 0x040fe200000018ff */
[----:B------:R-:W0:Y:S01]  /*5c40*/  LDGDEPBAR ;  /* 0x00000000000079af */ /* 0x000e220000000000 */
[----:B------:R-:W-:Y:S06]  /*5c50*/  PLOP3.LUT P0, PT, PT, PT, UP2, 0x40, 0x0 ;  /* 0x000000000000781c */ /* 0x000fec0003f0e828 */
[C---:B----4-:R-:W-:Y:S01]  /*5c60*/  HMMA.16816.F32 R12, R132.reuse, R140, RZ ;  /* 0x0000008c840c723c */ /* 0x050fe200000018ff */
[----:B------:R-:W2:Y:S07]  /*5c70*/  LDSM.16.M88.4 R176, [R200+0x6100] ;  /* 0x00610000c8b0783b */ /* 0x000eae0000000200 */
[C---:B------:R-:W-:Y:S01]  /*5c80*/  HMMA.16816.F32 R16, R132.reuse, R142, RZ ;  /* 0x0000008e8410723c */ /* 0x040fe200000018ff */
[----:B------:R-:W-:Y:S07]  /*5c90*/  LDSM.16.M88.4 R136, [R200+0x7100] ;  /* 0x00710000c888783b */ /* 0x000fee0000000200 */
[C---:B-1----:R-:W-:Y:S01]  /*5ca0*/  HMMA.16816.F32 R20, R132.reuse, R144, RZ ;  /* 0x000000908414723c */ /* 0x042fe200000018ff */
[----:B------:R-:W-:Y:S07]  /*5cb0*/  LDSM.16.M88.4 R140, [R200+0x7900] ;  /* 0x00790000c88c783b */ /* 0x000fee0000000200 */
[C---:B------:R-:W-:Y:S01]  /*5cc0*/  HMMA.16816.F32 R24, R132.reuse, R146, RZ ;  /* 0x000000928418723c */ /* 0x040fe200000018ff */
[----:B------:R-:W-:Y:S07]  /*5cd0*/  LDSM.16.M88.4 R144, [R199+0xc100] ;  /* 0x00c10000c790783b */ /* 0x000fee0000000200 */
[C---:B------:R-:W-:Y:S08]  /*5ce0*/  HMMA.16816.F32 R28, R132.reuse, R148, RZ ;  /* 0x00000094841c723c */ /* 0x040ff000000018ff */
[----:B------:R-:W-:Y:S01]  /*5cf0*/  HMMA.16816.F32 R32, R132, R150, RZ ;  /* 0x000000968420723c */ /* 0x000fe200000018ff */
[----:B------:R-:W1:Y:S07]  /*5d00*/  LDSM.16.M88.4 R132, [R200+0x6900] ;  /* 0x00690000c884783b */ /* 0x000e6e0000000200 */
[C---:B------:R-:W-:Y:S01]  /*5d10*/  HMMA.16816.F32 R4, R152.reuse, R156, R4 ;  /* 0x0000009c9804723c */ /* 0x040fe20000001804 */
[----:B------:R-:W3:Y:S07]  /*5d20*/  LDSM.16.M88.4 R148, [R192] ;  /* 0x00000000c094783b */ /* 0x000eee0000000200 */
[C---:B------:R-:W-:Y:S01]  /*5d30*/  HMMA.16816.F32 R8, R152.reuse, R158, R8 ;  /* 0x0000009e9808723c */ /* 0x040fe20000001808 */
[----:B------:R-:W-:Y:S07]  /*5d40*/  LDSM.16.M88.4 R156, [R192+0x1000] ;  /* 0x00100000c09c783b */ /* 0x000fee0000000200 */
[C---:B------:R-:W-:Y:S08]  /*5d50*/  HMMA.16816.F32 R12, R152.reuse, R160, R12 ;  /* 0x000000a0980c723c */ /* 0x040ff0000000180c */
[C---:B------:R-:W-:Y:S01]  /*5d60*/  HMMA.16816.F32 R16, R152.reuse, R162, R16 ;  /* 0x000000a29810723c */ /* 0x040fe20000001810 */
[----:B------:R-:W-:Y:S07]  /*5d70*/  LDSM.16.M88.4 R160, [R192+0x1800] ;  /* 0x00180000c0a0783b */ /* 0x000fee0000000200 */
[C---:B------:R-:W-:Y:S08]  /*5d80*/  HMMA.16816.F32 R20, R152.reuse, R164, R20 ;  /* 0x000000a49814723c */ /* 0x040ff00000001814 */
[C---:B------:R-:W-:Y:S01]  /*5d90*/  HMMA.16816.F32 R24, R152.reuse, R166, R24 ;  /* 0x000000a69818723c */ /* 0x040fe20000001818 */
[----:B------:R-:W-:Y:S07]  /*5da0*/  LDSM.16.M88.4 R164, [R206+0x10100] ;  /* 0x01010000cea4783b */ /* 0x000fee0000000200 */
[C---:B------:R-:W-:Y:S08]  /*5db0*/  HMMA.16816.F32 R28, R152.reuse, R168, R28 ;  /* 0x000000a8981c723c */ /* 0x040ff0000000181c */
[----:B------:R-:W-:Y:S01]  /*5dc0*/  HMMA.16816.F32 R32, R152, R170, R32 ;  /* 0x000000aa9820723c */ /* 0x000fe20000001820 */
[----:B------:R-:W4:Y:S07]  /*5dd0*/  LDSM.16.M88.4 R152, [R192+0x800] ;  /* 0x00080000c098783b */ /* 0x000f2e0000000200 */
[C---:B--2---:R-:W-:Y:S01]  /*5de0*/  HMMA.16816.F32 R4, R172.reuse, R176, R4 ;  /* 0x000000b0ac04723c */ /* 0x044fe20000001804 */
[----:B------:R-:W2:Y:S07]  /*5df0*/  LDSM.16.M88.4 R168, [R205+0x8100] ;  /* 0x00810000cda8783b */ /* 0x000eae0000000200 */
[C---:B------:R-:W-:Y:S01]  /*5e00*/  HMMA.16816.F32 R8, R172.reuse, R178, R8 ;  /* 0x000000b2ac08723c */ /* 0x040fe20000001808 */
[----:B------:R-:W-:Y:S07]  /*5e10*/  LDSM.16.M88.4 R176, [R191] ;  /* 0x00000000bfb0783b */ /* 0x000fee0000000200 */
[C---:B-1----:R-:W-:Y:S08]  /*5e20*/  HMMA.16816.F32 R12, R172.reuse, R132, R12 ;  /* 0x00000084ac0c723c */ /* 0x042ff0000000180c */
[C---:B------:R-:W-:Y:S01]  /*5e30*/  HMMA.16816.F32 R16, R172.reuse, R134, R16 ;  /* 0x00000086ac10723c */ /* 0x040fe20000001810 */
[----:B------:R-:W1:Y:S07]  /*5e40*/  LDSM.16.M88.4 R132, [R205+0x8900] ;  /* 0x00890000cd84783b */ /* 0x000e6e0000000200 */
[C---:B------:R-:W-:Y:S08]  /*5e50*/  HMMA.16816.F32 R20, R172.reuse, R136, R20 ;  /* 0x00000088ac14723c */ /* 0x040ff00000001814 */
[C---:B------:R-:W-:Y:S01]  /*5e60*/  HMMA.16816.F32 R24, R172.reuse, R138, R24 ;  /* 0x0000008aac18723c */ /* 0x040fe20000001818 */
[----:B------:R-:W5:Y:S07]  /*5e70*/  LDSM.16.M88.4 R136, [R205+0x9100] ;  /* 0x00910000cd88783b */ /* 0x000f6e0000000200 */
[C---:B------:R-:W-:Y:S08]  /*5e80*/  HMMA.16816.F32 R28, R172.reuse, R140, R28 ;  /* 0x0000008cac1c723c */ /* 0x040ff0000000181c */
[----:B------:R-:W-:Y:S01]  /*5e90*/  HMMA.16816.F32 R32, R172, R142, R32 ;  /* 0x0000008eac20723c */ /* 0x000fe20000001820 */
[----:B------:R-:W1:Y:S07]  /*5ea0*/  LDSM.16.M88.4 R140, [R205+0x9900] ;  /* 0x00990000cd8c783b */ /* 0x000e6e0000000200 */
[C---:B---3--:R-:W-:Y:S01]  /*5eb0*/  HMMA.16816.F32 R4, R144.reuse, R148, R4 ;  /* 0x000000949004723c */ /* 0x048fe20000001804 */
[----:B------:R-:W3:Y:S07]  /*5ec0*/  LDSM.16.M88.4 R172, [R202+0x10100] ;  /* 0x01010000caac783b */ /* 0x000eee0000000200 */
[C---:B------:R-:W-:Y:S01]  /*5ed0*/  HMMA.16816.F32 R8, R144.reuse, R150, R8 ;  /* 0x000000969008723c */ /* 0x040fe20000001808 */
[----:B------:R-:W-:Y:S07]  /*5ee0*/  LDSM.16.M88.4 R148, [R189] ;  /* 0x00000000bd94783b */ /* 0x000fee0000000200 */
[C---:B----4-:R-:W-:Y:S08]  /*5ef0*/  HMMA.16816.F32 R12, R144.reuse, R152, R12 ;  /* 0x00000098900c723c */ /* 0x050ff0000000180c */
[C---:B------:R-:W-:Y:S01]  /*5f00*/  HMMA.16816.F32 R16, R144.reuse, R154, R16 ;  /* 0x0000009a9010723c */ /* 0x040fe20000001810 */
[----:B------:R-:W-:Y:S07]  /*5f10*/  LDSM.16.M88.4 R152, [R188] ;  /* 0x00000000bc98783b */ /* 0x000fee0000000200 */
[C---:B------:R-:W-:Y:S08]  /*5f20*/  HMMA.16816.F32 R20, R144.reuse, R156, R20 ;  /* 0x0000009c9014723c */ /* 0x040ff00000001814 */
[C---:B------:R-:W-:Y:S01]  /*5f30*/  HMMA.16816.F32 R24, R144.reuse, R158, R24 ;  /* 0x0000009e9018723c */ /* 0x040fe20000001818 */
[----:B------:R-:W-:Y:S07]  /*5f40*/  LDSM.16.M88.4 R156, [R201+0x10100] ;  /* 0x01010000c99c783b */ /* 0x000fee0000000200 */
[C---:B------:R-:W-:Y:S08]  /*5f50*/  HMMA.16816.F32 R28, R144.reuse, R160, R28 ;  /* 0x000000a0901c723c */ /* 0x040ff0000000181c */
[----:B------:R-:W-:Y:S01]  /*5f60*/  HMMA.16816.F32 R32, R144, R162, R32 ;  /* 0x000000a29020723c */ /* 0x000fe20000001820 */
[----:B------:R-:W4:Y:S07]  /*5f70*/  LDSM.16.M88.4 R144, [R190] ;  /* 0x00000000be90783b */ /* 0x000f2e0000000200 */
[C---:B--2---:R-:W-:Y:S01]  /*5f80*/  HMMA.16816.F32 R4, R164.reuse, R168, R4 ;  /* 0x000000a8a404723c */ /* 0x044fe20000001804 */
[----:B------:R-:W2:Y:S07]  /*5f90*/  LDSM.16.M88.4 R160, [R200+0x8100] ;  /* 0x00810000c8a0783b */ /* 0x000eae0000000200 */
[C---:B------:R-:W-:Y:S01]  /*5fa0*/  HMMA.16816.F32 R8, R164.reuse, R170, R8 ;  /* 0x000000aaa408723c */ /* 0x040fe20000001808 */
[----:B------:R-:W-:Y:S07]  /*5fb0*/  LDSM.16.M88.4 R168, [R192+0x2000] ;  /* 0x00200000c0a8783b */ /* 0x000fee0000000200 */
[C---:B-1----:R-:W-:Y:S08]  /*5fc0*/  HMMA.16816.F32 R12, R164.reuse, R132, R12 ;  /* 0x00000084a40c723c */ /* 0x042ff0000000180c */
[C---:B------:R-:W-:Y:S01]  /*5fd0*/  HMMA.16816.F32 R16, R164.reuse, R134, R16 ;  /* 0x00000086a410723c */ /* 0x040fe20000001810 */
[----:B------:R-:W1:Y:S07]  /*5fe0*/  LDSM.16.M88.4 R132, [R200+0x8900] ;  /* 0x00890000c884783b */ /* 0x000e6e0000000200 */
[C---:B-----5:R-:W-:Y:S08]  /*5ff0*/  HMMA.16816.F32 R20, R164.reuse, R136, R20 ;  /* 0x00000088a414723c */ /* 0x060ff00000001814 */
        /* <DEDUP_REMOVED lines=8> */
[----:B------:R-:W-:Y:S07]  /*6080*/  LDSM.16.M88.4 R176, [R205+0xa100] ;  /* 0x00a10000cdb0783b */ /* 0x000fee0000000200 */
[C---:B----4-:R-:W-:Y:S08]  /*6090*/  HMMA.16816.F32 R12, R172.reuse, R144, R12 ;  /* 0x00000090ac0c723c */ /* 0x050ff0000000180c */
[C---:B------:R-:W-:Y:S01]  /*60a0*/  HMMA.16816.F32 R16, R172.reuse, R146, R16 ;  /* 0x00000092ac10723c */ /* 0x040fe20000001810 */
[----:B------:R-:W4:Y:S07]  /*60b0*/  LDSM.16.M88.4 R144, [R192+0x2800] ;  /* 0x00280000c090783b */ /* 0x000f2e0000000200 */
[C---:B------:R-:W-:Y:S08]  /*60c0*/  HMMA.16816.F32 R20, R172.reuse, R148, R20 ;  /* 0x00000094ac14723c */ /* 0x040ff00000001814 */
[C---:B------:R-:W-:Y:S01]  /*60d0*/  HMMA.16816.F32 R24, R172.reuse, R150, R24 ;  /* 0x00000096ac18723c */ /* 0x040fe20000001818 */
[----:B------:R-:W3:Y:S07]  /*60e0*/  LDSM.16.M88.4 R148, [R192+0x3000] ;  /* 0x00300000c094783b */ /* 0x000eee0000000200 */
[C---:B------:R-:W-:Y:S08]  /*60f0*/  HMMA.16816.F32 R28, R172.reuse, R152, R28 ;  /* 0x00000098ac1c723c */ /* 0x040ff0000000181c */
[----:B------:R-:W-:Y:S01]  /*6100*/  HMMA.16816.F32 R32, R172, R154, R32 ;  /* 0x0000009aac20723c */ /* 0x000fe20000001820 */
[----:B------:R-:W3:Y:S07]  /*6110*/  LDSM.16.M88.4 R152, [R192+0x3800] ;  /* 0x00380000c098783b */ /* 0x000eee0000000200 */
[C---:B--2---:R-:W-:Y:S01]  /*6120*/  HMMA.16816.F32 R4, R156.reuse, R160, R4 ;  /* 0x000000a09c04723c */ /* 0x044fe20000001804 */
[----:B------:R-:W2:Y:S07]  /*6130*/  LDSM.16.M88.4 R172, [R206+0x14100] ;  /* 0x01410000ceac783b */ /* 0x000eae0000000200 */
[C---:B------:R-:W-:Y:S01]  /*6140*/  HMMA.16816.F32 R8, R156.reuse, R162, R8 ;  /* 0x000000a29c08723c */ /* 0x040fe20000001808 */
[----:B------:R-:W-:Y:S07]  /*6150*/  LDSM.16.M88.4 R160, [R187] ;  /* 0x00000000bba0783b */ /* 0x000fee0000000200 */
        /* <DEDUP_REMOVED lines=15> */
[----:B------:R-:W4:Y:S07]  /*6250*/  LDSM.16.M88.4 R144, [R186] ;  /* 0x00000000ba90783b */ /* 0x000f2e0000000200 */
[C---:B------:R-:W-:Y:S08]  /*6260*/  HMMA.16816.F32 R20, R164.reuse, R148, R20 ;  /* 0x00000094a414723c */ /* 0x040ff00000001814 */
[C---:B------:R-:W-:Y:S01]  /*6270*/  HMMA.16816.F32 R24, R164.reuse, R150, R24 ;  /* 0x00000096a418723c */ /* 0x040fe20000001818 */
[----:B------:R-:W3:Y:S07]  /*6280*/  LDSM.16.M88.4 R148, [R185] ;  /* 0x00000000b994783b */ /* 0x000eee0000000200 */
[C---:B------:R-:W-:Y:S08]  /*6290*/  HMMA.16816.F32 R28, R164.reuse, R152, R28 ;  /* 0x00000098a41c723c */ /* 0x040ff0000000181c */
[----:B------:R-:W-:Y:S01]  /*62a0*/  HMMA.16816.F32 R32, R164, R154, R32 ;  /* 0x0000009aa420723c */ /* 0x000fe20000001820 */
[----:B------:R-:W3:Y:S07]  /*62b0*/  LDSM.16.M88.4 R152, [R184] ;  /* 0x00000000b898783b */ /* 0x000eee0000000200 */
        /* <DEDUP_REMOVED lines=15> */
[C---:B------:R-:W-:Y:S08]  /*63b0*/  HMMA.16816.F32 R8, R156.reuse, R162, R8 ;  /* 0x000000a29c08723c */ /* 0x040ff00000001808 */
[C---:B----4-:R-:W-:Y:S08]  /*63c0*/  HMMA.16816.F32 R12, R156.reuse, R144, R12 ;  /* 0x000000909c0c723c */ /* 0x050ff0000000180c */
[C---:B------:R-:W-:Y:S08]  /*63d0*/  HMMA.16816.F32 R16, R156.reuse, R146, R16 ;  /* 0x000000929c10723c */ /* 0x040ff00000001810 */
[C---:B------:R-:W-:Y:S08]  /*63e0*/  HMMA.16816.F32 R20, R156.reuse, R148, R20 ;  /* 0x000000949c14723c */ /* 0x040ff00000001814 */
[C---:B------:R-:W-:Y:S08]  /*63f0*/  HMMA.16816.F32 R24, R156.reuse, R150, R24 ;  /* 0x000000969c18723c */ /* 0x040ff00000001818 */
[C---:B------:R-:W-:Y:S08]  /*6400*/  HMMA.16816.F32 R28, R156.reuse, R152, R28 ;  /* 0x000000989c1c723c */ /* 0x040ff0000000181c */
[----:B------:R-:W-:Y:S08]  /*6410*/  HMMA.16816.F32 R32, R156, R154, R32 ;  /* 0x0000009a9c20723c */ /* 0x000ff00000001820 */
[C---:B--2---:R-:W-:Y:S08]  /*6420*/  HMMA.16816.F32 R4, R164.reuse, R168, R4 ;  /* 0x000000a8a404723c */ /* 0x044ff00000001804 */
[C---:B------:R-:W-:Y:S08]  /*6430*/  HMMA.16816.F32 R8, R164.reuse, R170, R8 ;  /* 0x000000aaa408723c */ /* 0x040ff00000001808 */
[C---:B-1----:R-:W-:Y:S08]  /*6440*/  HMMA.16816.F32 R12, R164.reuse, R132, R12 ;  /* 0x00000084a40c723c */ /* 0x042ff0000000180c */
[C---:B------:R-:W-:Y:S01]  /*6450*/  HMMA.16816.F32 R16, R164.reuse, R134, R16 ;  /* 0x00000086a410723c */ /* 0x040fe20000001810 */
[----:B------:R-:W1:Y:S07]  /*6460*/  LDSM.16.M88.4 R132, [R192+0x4800] ;  /* 0x00480000c084783b */ /* 0x000e6e0000000200 */
[C---:B-----5:R-:W-:Y:S08]  /*6470*/  HMMA.16816.F32 R20, R164.reuse, R136, R20 ;  /* 0x00000088a414723c */ /* 0x060ff00000001814 */
[C---:B------:R-:W-:Y:S01]  /*6480*/  HMMA.16816.F32 R24, R164.reuse, R138, R24 ;  /* 0x0000008aa418723c */ /* 0x040fe20000001818 */
[----:B------:R-:W2:Y:S07]  /*6490*/  LDSM.16.M88.4 R136, [R192+0x5000] ;  /* 0x00500000c088783b */ /* 0x000eae0000000200 */
[C---:B------:R-:W-:Y:S08]  /*64a0*/  HMMA.16816.F32 R28, R164.reuse, R140, R28 ;  /* 0x0000008ca41c723c */ /* 0x040ff0000000181c */
[----:B------:R-:W-:Y:S08]  /*64b0*/  HMMA.16816.F32 R32, R164, R142, R32 ;  /* 0x0000008ea420723c */ /* 0x000ff00000001820 */
[C---:B---3--:R-:W-:Y:S08]  /*64c0*/  HMMA.16816.F32 R4, R172.reuse, R176, R4 ;  /* 0x000000b0ac04723c */ /* 0x048ff00000001804 */
[C---:B------:R-:W-:Y:S08]  /*64d0*/  HMMA.16816.F32 R8, R172.reuse, R178, R8 ;  /* 0x000000b2ac08723c */ /* 0x040ff00000001808 */
[C---:B-1----:R-:W-:Y:S08]  /*64e0*/  HMMA.16816.F32 R12, R172.reuse, R132, R12 ;  /* 0x00000084ac0c723c */ /* 0x042ff0000000180c */
[C---:B------:R-:W-:Y:S01]  /*64f0*/  HMMA.16816.F32 R16, R172.reuse, R134, R16 ;  /* 0x00000086ac10723c */ /* 0x040fe20000001810 */
[----:B------:R-:W1:Y:S01]  /*6500*/  LDSM.16.M88.4 R132, [R192+0x5800] ;  /* 0x00580000c084783b */ /* 0x000e620000000200 */
[----:B------:R-:W-:Y:S04]  /*6510*/  DEPBAR.LE SB0, 0x0 ;  /* 0x000080000000791a */ /* 0x000fe80000000000 */
[----:B------:R-:W-:Y:S02]  /*6520*/  FMUL.FTZ R225, R4, c[0x0][0x320] ;  /* 0x0000c80004e17a20 */ /* 0x000fe40000410000 */
[C---:B--2---:R-:W-:Y:S04]  /*6530*/  HMMA.16816.F32 R20, R172.reuse, R136, R20 ;  /* 0x00000088ac14723c */ /* 0x044fe80000001814 */
        /* <DEDUP_REMOVED lines=10> */
[----:B------:R-:W4:Y:S01]  /*65e0*/  MUFU.TANH R0, R0 ;  /* 0x0000000000007308 */ /* 0x000f220000002400 */
        /* <DEDUP_REMOVED lines=18> */
[----:B------:R-:W-:Y:S02]  /*6710*/  FMUL.FTZ R249, R24, c[0x0][0x320] ;  /* 0x0000c80018f97a20 */ /* 0x000fe40000410000 */
[----:B------:R-:W-:Y:S02]  /*6720*/  FMUL.FTZ R248, R25, c[0x0][0x320] ;  /* 0x0000c80019f87a20 */ /* 0x000fe40000410000 */
[----:B------:R-:W-:Y:S01]  /*6730*/  FMUL.FTZ R242, R26, c[0x0][0x320] ;  /* 0x0000c8001af27a20 */ /* 0x000fe20000410000 */
        /* <DEDUP_REMOVED lines=34> */
[----:B------:R-:W1:Y:S01]  /*6960*/  MUFU.TANH R246, R246 ;  /* 0x000000f600f67308 */ /* 0x000e620000002400 */
[----:B------:R-:W-:-:S05]  /*6970*/  @P0 BRA `(.L_x_409) ;  /* 0x0000039000000947 */ /* 0x000fca0003800000 */
[----:B--234-:R-:W-:Y:S01]  /*6980*/  IADD3 R12, -R180, 0x10, RZ ;  /* 0x00000010b40c7810 */ /* 0x01cfe20007ffe1ff */
[----:B------:R-:W-:Y:S01]  /*6990*/  ULEA UR5, UR20, UR12, 0x6 ;  /* 0x0000000c14057291 */ /* 0x000fe2000f8e303f */
[----:B------:R-:W-:Y:S01]  /*69a0*/  IADD3 R11, -R221, 0x10, RZ ;  /* 0x00000010dd0b7810 */ /* 0x000fe20007ffe1ff */
[----:B------:R-:W-:Y:S01]  /*69b0*/  IMAD.MOV.U32 R208, RZ, RZ, RZ ;  /* 0x000000ffffd07224 */ /* 0x000fe200078e00ff */
[----:B------:R-:W-:Y:S02]  /*69c0*/  LOP3.LUT R12, R12, 0xf, RZ, 0xc0, !PT ;  /* 0x0000000f0c0c7812 */ /* 0x000fe400078ec0ff */
[----:B------:R-:W-:Y:S01]  /*69d0*/  LOP3.LUT R11, R11, 0xf, RZ, 0xc0, !PT ;  /* 0x0000000f0b0b7812 */ /* 0x000fe200078ec0ff */
        /* <DEDUP_REMOVED lines=12> */
[----:B------:R2:W3:Y:S04]  /*6aa0*/  @!P1 LDG.E R208, [R6.64] ;  /* 0x0000001206d09981 */ /* 0x0004e8000c1e1900 */
[----:B------:R-:W-:Y:S04]  /*6ab0*/  IMAD R5, R5, c[0x0][0x1e0], RZ ;  /* 0x0000780005057a24 */ /* 0x000fe800078e02ff */
[C---:B------:R-:W-:Y:S02]  /*6ac0*/  IMAD R5, R209.reuse, c[0x0][0x1e4], R5 ;  /* 0x00007900d1057a24 */ /* 0x040fe400078e0205 */
[----:B--2---:R-:W-:Y:S04]  /*6ad0*/  IMAD.WIDE.U32 R6, R209, c[0x0][0x1e0], RZ ;  /* 0x00007800d1067a25 */ /* 0x004fe800078e00ff */
[----:B------:R-:W-:Y:S01]  /*6ae0*/  IMAD.IADD R7, R7, 0x1, R5 ;  /* 0x0000000107077824 */ /* 0x000fe200078e0205 */
[----:B---3--:R-:W-:Y:S03]  /*6af0*/  SHF.R.S32.HI R4, RZ, 0x1f, R208 ;  /* 0x0000001fff047819 */ /* 0x008fe600000114d0 */
[----:B------:R-:W-:Y:S04]  /*6b00*/  IMAD.WIDE.U32 R6, R208, c[0x0][0x1f0], R6 ;  /* 0x00007c00d0067a25 */ /* 0x000fe800078e0006 */
[----:B------:R-:W-:Y:S01]  /*6b10*/  IMAD R4, R4, c[0x0][0x1f0], RZ ;  /* 0x00007c0004047a24 */ /* 0x000fe200078e02ff */
[----:B------:R-:W-:Y:S03]  /*6b20*/  IADD3 R5, P0, R6, UR14, RZ ;  /* 0x0000000e06057c10 */ /* 0x000fe6000ff1e0ff */
[----:B------:R-:W-:Y:S05]  /*6b30*/  IMAD R4, R208, c[0x0][0x1f4], R4 ;  /* 0x00007d00d0047a24 */ /* 0x000fea00078e0204 */
[----:B------:R-:W-:Y:S02]  /*6b40*/  IADD3.X R4, R7, UR7, R4, P0, !PT ;  /* 0x0000000707047c10 */ /* 0x000fe400087fe404 */
[C---:B------:R-:W-:Y:S04]  /*6b50*/  LEA R15, P0, R5.reuse, c[0x0][0x1c8], 0x1 ;  /* 0x00007200050f7a11 */ /* 0x040fe800078008ff */
[----:B------:R-:W-:Y:S01]  /*6b60*/  LEA.HI.X R14, R5, c[0x0][0x1cc], R4, 0x1, P0 ;  /* 0x00007300050e7a11 */ /* 0x000fe200000f0c04 */
[----:B------:R-:W2:Y:S01]  /*6b70*/  SHFL.IDX PT, R6, R15, 0x1, 0x181f ;  /* 0x00381f000f067f89 */ /* 0x000ea200000e0000 */
[C---:B------:R-:W-:Y:S01]  /*6b80*/  IMAD.SHL.U32 R4, R216.reuse, 0x2, RZ ;  /* 0x00000002d8047824 */ /* 0x040fe200078e00ff */
[----:B------:R-:W-:Y:S02]  /*6b90*/  SHF.L.U64.HI R5, R216, 0x1, R219 ;  /* 0x00000001d8057819 */ /* 0x000fe400000102db */
[----:B------:R-:W3:Y:S04]  /*6ba0*/  SHFL.IDX PT, R7, R14, 0x1, 0x181f ;  /* 0x00381f000e077f89 */ /* 0x000ee800000e0000 */
[----:B------:R-:W4:Y:S04]  /*6bb0*/  SHFL.IDX PT, R8, R15, RZ, 0x181f ;  /* 0x00181fff0f087589 */ /* 0x000f2800000e0000 */
[----:B------:R5:W1:Y:S01]  /*6bc0*/  SHFL.IDX PT, R9, R14, RZ, 0x181f ;  /* 0x00181fff0e097589 */ /* 0x000a6200000e0000 */
[-C--:B--2---:R-:W-:Y:S04]  /*6bd0*/  IADD3 R12, P6, P0, R12, R6.reuse, R181 ;  /* 0x000000060c0c7210 */ /* 0x084fe800078de0b5 */
[-C--:B---3--:R-:W-:Y:S02]  /*6be0*/  IADD3.X R13, RZ, R7.reuse, R182, P6, P0 ;  /* 0x00000007ff0d7210 */ /* 0x088fe400037e04b6 */
[----:B------:R-:W-:Y:S04]  /*6bf0*/  IADD3 R10, P6, P0, R11, R6, R4 ;  /* 0x000000060b0a7210 */ /* 0x000fe800078de004 */
[--C-:B------:R-:W-:Y:S02]  /*6c00*/  IADD3.X R11, RZ, R7, R5.reuse, P6, P0 ;  /* 0x00000007ff0b7210 */ /* 0x100fe400037e0405 */
[C---:B----4-:R-:W-:Y:S02]  /*6c10*/  IADD3 R4, P6, R8.reuse, R4, RZ ;  /* 0x0000000408047210 */ /* 0x050fe40007fde0ff */
[C---:B-----5:R-:W-:Y:S03]  /*6c20*/  IADD3 R14, P0, R8.reuse, R183, RZ ;  /* 0x000000b7080e7210 */ /* 0x060fe60007f1e0ff */
[C---:B-1----:R-:W-:Y:S01]  /*6c30*/  IMAD.X R5, R9.reuse, 0x1, R5, P6 ;  /* 0x0000000109057824 */ /* 0x042fe200030e0605 */
[----:B------:R-:W-:Y:S01]  /*6c40*/  IADD3 R8, P6, R8, R181, RZ ;  /* 0x000000b508087210 */ /* 0x000fe20007fde0ff */
[C---:B------:R-:W-:Y:S01]  /*6c50*/  IMAD.X R15, R9.reuse, 0x1, R222, P0 ;  /* 0x00000001090f7824 */ /* 0x040fe200000e06de */
[----:B------:R-:W-:Y:S03]  /*6c60*/  IADD3 R6, P0, R6, R183, RZ ;  /* 0x000000b706067210 */ /* 0x000fe60007f1e0ff */
[----:B------:R-:W-:Y:S01]  /*6c70*/  IMAD.X R9, R9, 0x1, R182, P6 ;  /* 0x0000000109097824 */ /* 0x000fe200030e06b6 */
[----:B------:R1:W-:Y:S01]  /*6c80*/  LDGSTS.E.BYPASS.LTC128B.128 [R207+0x6100], [R14.64], !P5 ;  /* 0x061000000ecf7fae */ /* 0x0003e2000e901d52 */
        /* <DEDUP_REMOVED lines=8> */
.L_x_409:
[----:B-1234-:R-:W-:Y:S01]  /*6d10*/  IMAD.MOV.U32 R11, RZ, RZ, R211 ;  /* 0x000000ffff0b7224 */ /* 0x01efe200078e00d3 */
[----:B------:R-:W-:Y:S01]  /*6d20*/  PLOP3.LUT P6, PT, PT, PT, UP1, 0x80, 0x0 ;  /* 0x000000000000781c */ /* 0x000fe20003fcf018 */
[----:B------:R-:W0:Y:S01]  /*6d30*/  LDGDEPBAR ;  /* 0x00000000000079af */ /* 0x000e220000000000 */
[----:B------:R-:W-:Y:S01]  /*6d40*/  PLOP3.LUT P0, PT, PT, PT, UP1, 0x80, 0x0 ;  /* 0x000000000000781c */ /* 0x000fe20003f0f018 */
[----:B------:R-:W-:Y:S06]  /*6d50*/  USHF.L.U32 UR5, UR20, 0x6, URZ ;  /* 0x0000000614057899 */ /* 0x000fec000800063f */
[----:B------:R-:W-:Y:S04]  /*6d60*/  IMAD.U32 R5, RZ, RZ, UR5 ;  /* 0x00000005ff057e24 */ /* 0x000fe8000f8e00ff */
[----:B------:R-:W-:Y:S01]  /*6d70*/  @P6 IMAD.HI.U32 R4, R211, c[0x0][0x2c8], RZ ;  /* 0x0000b200d3046a27 */ /* 0x000fe200078e00ff */
[----:B------:R-:W-:Y:S04]  /*6d80*/  IADD3 R5, -R212, 0x1, -R5 ;  /* 0x00000001d4057810 */ /* 0x000fe80007ffe905 */
[----:B------:R-:W-:Y:S01]  /*6d90*/  @P0 SHF.R.U32.HI R11, RZ, c[0x0][0x2cc], R4 ;  /* 0x0000b300ff0b0a19 */ /* 0x000fe20000011604 */
[----:B------:R-:W-:Y:S01]  /*6da0*/  IMAD.MOV.U32 R4, RZ, RZ, c[0x0][0x2ac] ;  /* 0x0000ab00ff047624 */ /* 0x000fe200078e00ff */
[----:B------:R-:W-:Y:S03]  /*6db0*/  PLOP3.LUT P0, PT, PT, PT, UP0, 0x40, 0x0 ;  /* 0x000000000000781c */ /* 0x000fe60003f0e808 */
[----:B------:R-:W1:Y:S01]  /*6dc0*/  SHFL.IDX PT, R13, R11, RZ, 0x1c1f ;  /* 0x001c1fff0b0d7589 */ /* 0x000e6200000e0000 */
[----:B------:R-:W-:Y:S05]  /*6dd0*/  IMAD R5, R4, c[0x0][0x1d0], R5 ;  /* 0x0000740004057a24 */ /* 0x000fea00078e0205 */
[----:B------:R-:W-:Y:S04]  /*6de0*/  IADD3 R4, R5, -c[0x0][0x168], RZ ;  /* 0x80005a0005047a10 */ /* 0x000fe80007ffe0ff */
[C---:B------:R-:W-:Y:S02]  /*6df0*/  IADD3 R5, R4.reuse, c[0x0][0x328], RZ ;  /* 0x0000ca0004057a10 */ /* 0x040fe40007ffe0ff */
[----:B------:R-:W-:Y:S03]  /*6e00*/  IADD3 R4, R4, UR11, RZ ;  /* 0x0000000b04047c10 */ /* 0x000fe6000fffe0ff */
[--C-:B-1----:R-:W-:Y:S02]  /*6e10*/  IMAD.IADD R9, R5, 0x1, R13.reuse ;  /* 0x0000000105097824 */ /* 0x102fe400078e020d */
[----:B------:R-:W-:Y:S01]  /*6e20*/  IMAD.IADD R7, R4, 0x1, R13 ;  /* 0x0000000104077824 */ /* 0x000fe200078e020d */
[----:B------:R-:W-:-:S05]  /*6e30*/  @P0 BRA `(.L_x_410) ;  /* 0x000001b000000947 */ /* 0x000fca0003800000 */
[----:B------:R-:W-:Y:S01]  /*6e40*/  MOV R6, c[0x0][0x2ac] ;  /* 0x0000ab0000067a02 */ /* 0x000fe20000000f00 */
[----:B------:R-:W-:Y:S04]  /*6e50*/  BSSY B0, `(.L_x_411) ;  /* 0x0000013000007945 */ /* 0x000fe80003800000 */
[----:B------:R-:W-:Y:S05]  /*6e60*/  IMAD R13, R6, c[0x0][0x1d0], R13 ;  /* 0x00007400060d7a24 */ /* 0x000fea00078e020d */
[----:B------:R-:W-:Y:S04]  /*6e70*/  IADD3 R13, R13, -c[0x0][0x168], RZ ;  /* 0x80005a000d0d7a10 */ /* 0x000fe80007ffe0ff */
[----:B------:R-:W-:Y:S11]  /*6e80*/  ISETP.GT.AND P0, PT, R13, -0x1, PT ;  /* 0xffffffff0d00780c */ /* 0x000ff60003f04270 */
[----:B------:R-:W-:Y:S02]  /*6e90*/  @!UPT UIADD3 URZ, URZ, URZ, URZ ;  /* 0x0000003f3f3ff290 */ /* 0x000fe4000fffe03f */
[----:B------:R-:W-:-:S05]  /*6ea0*/  @P0 BRA `(.L_x_412) ;  /* 0x0000008000000947 */ /* 0x000fca0003800000 */
[----:B------:R-:W-:Y:S01]  /*6eb0*/  LOP3.LUT R13, RZ, R13, RZ, 0x33, !PT ;  /* 0x0000000dff0d7212 */ /* 0x000fe200078e33ff */
[----:B------:R-:W-:Y:S05]  /*6ec0*/  IMAD.MOV.U32 R6, RZ, RZ, c[0x0][0x32c] ;  /* 0x0000cb00ff067624 */ /* 0x000fea00078e00ff */
[----:B------:R-:W-:Y:S11]  /*6ed0*/  ISETP.NE.AND P0, PT, R6, 0x1, PT ;  /* 0x000000010600780c */ /* 0x000ff60003f05270 */
[----:B------:R-:W-:Y:S02]  /*6ee0*/  @!UPT UIADD3 URZ, URZ, URZ, URZ ;  /* 0x0000003f3f3ff290 */ /* 0x000fe4000fffe03f */
[----:B------:R-:W-:Y:S05]  /*6ef0*/  @P0 IMAD.HI.U32 R6, R13, c[0x0][0x330], RZ ;  /* 0x0000cc000d060a27 */ /* 0x000fea00078e00ff */
[----:B------:R-:W-:Y:S04]  /*6f00*/  @P0 SHF.R.U32.HI R13, RZ, c[0x0][0x334], R6 ;  /* 0x0000cd00ff0d0a19 */ /* 0x000fe80000011606 */
[----:B------:R-:W-:Y:S01]  /*6f10*/  LOP3.LUT R13, RZ, R13, RZ, 0x33, !PT ;  /* 0x0000000dff0d7212 */ /* 0x000fe200078e33ff */
[----:B------:R-:W-:-:S05]  /*6f20*/  BRA `(.L_x_413) ;  /* 0x0000005000007947 */ /* 0x000fca0003800000 */
.L_x_412:
[----:B------:R-:W-:Y:S04]  /*6f30*/  MOV R6, c[0x0][0x32c] ;  /* 0x0000cb0000067a02 */ /* 0x000fe80000000f00 */
[----:B------:R-:W-:Y:S11]  /*6f40*/  ISETP.NE.AND P0, PT, R6, 0x1, PT ;  /* 0x000000010600780c */ /* 0x000ff60003f05270 */
[----:B------:R-:W-:Y:S02]  /*6f50*/  @!UPT UIADD3 URZ, URZ, URZ, URZ ;  /* 0x0000003f3f3ff290 */ /* 0x000fe4000fffe03f */
[----:B------:R-:W-:Y:S05]  /*6f60*/  @P0 IMAD.HI.U32 R6, R13, c[0x0][0x330], RZ ;  /* 0x0000cc000d060a27 */ /* 0x000fea00078e00ff */
[----:B------:R-:W-:Y:S02]  /*6f70*/  @P0 SHF.R.U32.HI R13, RZ, c[0x0][0x334], R6 ;  /* 0x0000cd00ff0d0a19 */ /* 0x000fe40000011606 */
.L_x_413:
[----:B------:R-:W-:Y:S05]  /*6f80*/  BSYNC B0 ;  /* 0x0000000000007941 */ /* 0x000fea0003800000 */
.L_x_411:
[----:B------:R-:W-:Y:S04]  /*6f90*/  IMAD.MOV.U32 R6, RZ, RZ, c[0x0][0x32c] ;  /* 0x0000cb00ff067624 */ /* 0x000fe800078e00ff */
[----:B------:R-:W-:Y:S04]  /*6fa0*/  IMAD R13, R13, R6, -UR5 ;  /* 0x800000050d0d7e24 */ /* 0x000fe8000f8e0206 */
[----:B------:R-:W-:Y:S05]  /*6fb0*/  IMAD.IADD R8, R13, 0x1, -R212 ;  /* 0x000000010d087824 */ /* 0x000fea00078e0ad4 */
[----:B------:R-:W-:Y:S02]  /*6fc0*/  IADD3 R6, R8, c[0x0][0x32c], RZ ;  /* 0x0000cb0008067a10 */ /* 0x000fe40007ffe0ff */
[----:B------:R-:W-:Y:S02]  /*6fd0*/  IMNMX R7, R7, R8, !PT ;  /* 0x0000000807077217 */ /* 0x000fe40007800200 */
[----:B------:R-:W-:Y:S02]  /*6fe0*/  IMNMX R9, R9, R6, PT ;  /* 0x0000000609097217 */ /* 0x000fe40003800200 */
.L_x_410:
[----:B------:R-:W-:Y:S01]  /*6ff0*/  UISETP.GT.AND UP2, UPT, UR20, -0x1, UPT ;  /* 0xffffffff1400788c */ /* 0x000fe2000bf44270 */
[----:B------:R-:W1:Y:S05]  /*7000*/  SHFL.IDX PT, R11, R11, 0x1, 0x1c1f ;  /* 0x003c1f000b0b7f89 */ /* 0x000e6a00000e0000 */
[----:B------:R-:W-:Y:S02]  /*7010*/  PLOP3.LUT P0, PT, PT, PT, UP2, 0x80, 0x0 ;  /* 0x000000000000781c */ /* 0x000fe40003f0f028 */
[----:B------:R-:W-:Y:S02]  /*7020*/  PLOP3.LUT P6, PT, PT, PT, UP2, 0x80, 0x0 ;  /* 0x000000000000781c */ /* 0x000fe40003fcf028 */
[C---:B------:R-:W-:Y:S02]  /*7030*/  ISETP.GT.AND P0, PT, R7.reuse, RZ, P0 ;  /* 0x000000ff0700720c */ /* 0x040fe40000704270 */
[----:B------:R-:W-:Y:S02]  /*7040*/  ISETP.GT.AND P6, PT, R7, 0x1, P6 ;  /* 0x000000010700780c */ /* 0x000fe400037c4270 */
[C---:B------:R-:W-:Y:S02]  /*7050*/  ISETP.LT.OR P0, PT, R9.reuse, 0x1, P0 ;  /* 0x000000010900780c */ /* 0x040fe40000701670 */
[----:B------:R-:W-:Y:S02]  /*7060*/  ISETP.LT.OR P6, PT, R9, 0x2, P6 ;  /* 0x000000020900780c */ /* 0x000fe400037c1670 */
[----:B------:R-:W-:Y:S02]  /*7070*/  FSEL R10, R225, -INF , !P0 ;  /* 0xff800000e10a7808 */ /* 0x000fe40004000000 */
[----:B------:R-:W-:Y:S02]  /*7080*/  PLOP3.LUT P0, PT, PT, PT, UP2, 0x80, 0x0 ;  /* 0x000000000000781c */ /* 0x000fe40003f0f028 */
[----:B------:R-:W-:Y:S02]  /*7090*/  FSEL R8, R227, -INF , !P6 ;  /* 0xff800000e3087808 */ /* 0x000fe40007000000 */
[----:B------:R-:W-:Y:S01]  /*70a0*/  ISETP.GT.AND P0, PT, R7, 0x8, P0 ;  /* 0x000000080700780c */ /* 0x000fe20000704270 */
[--C-:B-1----:R-:W-:Y:S01]  /*70b0*/  IMAD.IADD R5, R5, 0x1, R11.reuse ;  /* 0x0000000105057824 */ /* 0x102fe200078e020b */
[----:B------:R-:W-:Y:S01]  /*70c0*/  PLOP3.LUT P6, PT, PT, PT, UP2, 0x80, 0x0 ;  /* 0x000000000000781c */ /* 0x000fe20003fcf028 */
[----:B------:R-:W-:Y:S01]  /*70d0*/  IMAD.IADD R4, R4, 0x1, R11 ;  /* 0x0000000104047824 */ /* 0x000fe200078e020b */
[----:B------:R-:W-:Y:S02]  /*70e0*/  ISETP.LT.OR P0, PT, R9, 0x9, P0 ;  /* 0x000000090900780c */ /* 0x000fe40000701670 */
[----:B------:R-:W-:Y:S02]  /*70f0*/  ISETP.GT.AND P6, PT, R7, 0x9, P6 ;  /* 0x000000090700780c */ /* 0x000fe400037c4270 */
[----:B------:R-:W-:Y:S02]  /*7100*/  FSEL R228, R228, -INF , !P0 ;  /* 0xff800000e4e47808 */ /* 0x000fe40004000000 */
[----:B------:R-:W-:Y:S02]  /*7110*/  PLOP3.LUT P0, PT, PT, PT, UP2, 0x80, 0x0 ;  /* 0x000000000000781c */ /* 0x000fe40003f0f028 */
[----:B------:R-:W-:Y:S02]  /*7120*/  ISETP.LT.OR P6, PT, R9, 0xa, P6 ;  /* 0x0000000a0900780c */ /* 0x000fe400037c1670 */
[----:B------:R-:W-:Y:S02]  /*7130*/  ISETP.GT.AND P0, PT, R7, 0x10, P0 ;  /* 0x000000100700780c */ /* 0x000fe40000704270 */
[----:B------:R-:W-:Y:S02]  /*7140*/  FSEL R6, R231, -INF , !P6 ;  /* 0xff800000e7067808 */ /* 0x000fe40007000000 */
[----:B------:R-:W-:Y:S02]  /*7150*/  ISETP.LT.OR P0, PT, R9, 0x11, P0 ;  /* 0x000000110900780c */ /* 0x000fe40000701670 */
[----:B------:R-:W-:Y:S02]  /*7160*/  PLOP3.LUT P6, PT, PT, PT, UP2, 0x80, 0x0 ;  /* 0x000000000000781c */ /* 0x000fe40003fcf028 */
[----:B------:R-:W-:Y:S02]  /*7170*/  FSEL R164, R235, -INF , !P0 ;  /* 0xff800000eba47808 */ /* 0x000fe40004000000 */
[----:B------:R-:W-:Y:S02]  /*7180*/  PLOP3.LUT P0, PT, PT, PT, UP2, 0x80, 0x0 ;  /* 0x000000000000781c */ /* 0x000fe40003f0f028 */
[C---:B------:R-:W-:Y:S02]  /*7190*/  ISETP.GT.AND P6, PT, R7.reuse, 0x11, P6 ;  /* 0x000000110700780c */ /* 0x040fe400037c4270 */
[----:B------:R-:W-:Y:S02]  /*71a0*/  ISETP.GT.AND P0, PT, R7, 0x18, P0 ;  /* 0x000000180700780c */ /* 0x000fe40000704270 */
[C---:B------:R-:W-:Y:S02]  /*71b0*/  ISETP.LT.OR P6, PT, R9.reuse, 0x12, P6 ;  /* 0x000000120900780c */ /* 0x040fe400037c1670 */
[----:B------:R-:W-:Y:S02]  /*71c0*/  ISETP.LT.OR P0, PT, R9, 0x19, P0 ;  /* 0x000000190900780c */ /* 0x000fe40000701670 */
[----:B------:R-:W-:Y:S02]  /*71d0*/  FSEL R162, R234, -INF , !P6 ;  /* 0xff800000eaa27808 */ /* 0x000fe40007000000 */
[----:B------:R-:W-:Y:S02]  /*71e0*/  FSEL R142, R236, -INF , !P0 ;  /* 0xff800000ec8e7808 */ /* 0x000fe40004000000 */
[----:B------:R-:W-:Y:S02]  /*71f0*/  PLOP3.LUT P0, PT, PT, PT, UP2, 0x80, 0x0 ;  /* 0x000000000000781c */ /* 0x000fe40003f0f028 */
[----:B------:R-:W-:Y:S02]  /*7200*/  PLOP3.LUT P6, PT, PT, PT, UP2, 0x80, 0x0 ;  /* 0x000000000000781c */ /* 0x000fe40003fcf028 */
[C---:B------:R-:W-:Y:S02]  /*7210*/  ISETP.GT.AND P0, PT, R7.reuse, 0x20, P0 ;  /* 0x000000200700780c */ /* 0x040fe40000704270 */
[----:B------:R-:W-:Y:S02]  /*7220*/  ISETP.GT.AND P6, PT, R7, 0x19, P6 ;  /* 0x000000190700780c */ /* 0x000fe400037c4270 */
[C---:B------:R-:W-:Y:S02]  /*7230*/  ISETP.LT.OR P0, PT, R9.reuse, 0x21, P0 ;  /* 0x000000210900780c */ /* 0x040fe40000701670 */
[----:B------:R-:W-:Y:S02]  /*7240*/  ISETP.LT.OR P6, PT, R9, 0x1a, P6 ;  /* 0x0000001a0900780c */ /* 0x000fe400037c1670 */
[----:B------:R-:W-:Y:S02]  /*7250*/  FSEL R160, R240, -INF , !P0 ;  /* 0xff800000f0a07808 */ /* 0x000fe40004000000 */
        /* <DEDUP_REMOVED lines=26> */
[----:B------:R-:W-:Y:S04]  /*7400*/  PLOP3.LUT P6, PT, PT, PT, UP2, 0x80, 0x0 ;  /* 0x000000000000781c */ /* 0x000fe80003fcf028 */
[----:B------:R-:W-:Y:S04]  /*7410*/  ISETP.GT.AND P6, PT, R7, 0x39, P6 ;  /* 0x000000390700780c */ /* 0x000fe800037c4270 */
[----:B------:R-:W-:Y:S04]  /*7420*/  ISETP.LT.OR P6, PT, R9, 0x3a, P6 ;  /* 0x0000003a0900780c */ /* 0x000fe800037c1670 */
[----:B------:R-:W-:Y:S01]  /*7430*/  FSEL R146, R252, -INF , !P6 ;  /* 0xff800000fc927808 */ /* 0x000fe20007000000 */
        /* <DEDUP_REMOVED lines=9> */
[----:B------:R-:W-:Y:S05]  /*74d0*/  IMAD.MOV.U32 R7, RZ, RZ, 0x1 ;  /* 0x00000001ff077424 */ /* 0x000fea00078e00ff */
[----:B------:R-:W-:Y:S11]  /*74e0*/  ISETP.NE.AND P0, PT, R7, c[0x0][0x32c], PT ;  /* 0x0000cb0007007a0c */ /* 0x000ff60003f05270 */
[----:B------:R-:W-:Y:S02]  /*74f0*/  @!UPT UIADD3 URZ, URZ, URZ, URZ ;  /* 0x0000003f3f3ff290 */ /* 0x000fe4000fffe03f */
[----:B------:R-:W-:Y:S05]  /*7500*/  @P0 IMAD.HI.U32 R7, R12, c[0x0][0x330], RZ ;  /* 0x0000cc000c070a27 */ /* 0x000fea00078e00ff */
[----:B------:R-:W-:Y:S04]  /*7510*/  @P0 SHF.R.U32.HI R12, RZ, c[0x0][0x334], R7 ;  /* 0x0000cd00ff0c0a19 */ /* 0x000fe80000011607 */
[----:B------:R-:W-:Y:S01]  /*7520*/  LOP3.LUT R12, RZ, R12, RZ, 0x33, !PT ;  /* 0x0000000cff0c7212 */ /* 0x000fe200078e33ff */
[----:B------:R-:W-:-:S05]  /*7530*/  BRA `(.L_x_417) ;  /* 0x0000005000007947 */ /* 0x000fca0003800000 */
.L_x_416:
[----:B------:R-:W-:Y:S04]  /*7540*/  MOV R7, 0x1 ;  /* 0x0000000100077802 */ /* 0x000fe80000000f00 */
[----:B------:R-:W-:Y:S11]  /*7550*/  ISETP.NE.AND P0, PT, R7, c[0x0][0x32c], PT ;  /* 0x0000cb0007007a0c */ /* 0x000ff60003f05270 */
[----:B------:R-:W-:Y:S02]  /*7560*/  @!UPT UIADD3 URZ, URZ, URZ, URZ ;  /* 0x0000003f3f3ff290 */ /* 0x000fe4000fffe03f */
[----:B------:R-:W-:Y:S05]  /*7570*/  @P0 IMAD.HI.U32 R7, R12, c[0x0][0x330], RZ ;  /* 0x0000cc000c070a27 */ /* 0x000fea00078e00ff */
[----:B------:R-:W-:Y:S02]  /*7580*/  @P0 SHF.R.U32.HI R12, RZ, c[0x0][0x334], R7 ;  /* 0x0000cd00ff0c0a19 */ /* 0x000fe40000011607 */
.L_x_417:
[----:B------:R-:W-:Y:S05]  /*7590*/  BSYNC B0 ;  /* 0x0000000000007941 */ /* 0x000fea0003800000 */
.L_x_415:
[----:B------:R-:W-:Y:S04]  /*75a0*/  IMAD.MOV.U32 R7, RZ, RZ, c[0x0][0x32c] ;  /* 0x0000cb00ff077624 */ /* 0x000fe800078e00ff */
[----:B------:R-:W-:Y:S04]  /*75b0*/  IMAD R7, R12, R7, -UR5 ;  /* 0x800000050c077e24 */ /* 0x000fe8000f8e0207 */
[----:B------:R-:W-:Y:S05]  /*75c0*/  IMAD.IADD R7, R7, 0x1, -R212 ;  /* 0x0000000107077824 */ /* 0x000fea00078e0ad4 */
[----:B------:R-:W-:Y:S02]  /*75d0*/  IADD3 R12, R7, c[0x0][0x32c], RZ ;  /* 0x0000cb00070c7a10 */ /* 0x000fe40007ffe0ff */
[----:B------:R-:W-:Y:S02]  /*75e0*/  IMNMX R4, R4, R7, !PT ;  /* 0x0000000704047217 */ /* 0x000fe40007800200 */
[----:B------:R-:W-:Y:S02]  /*75f0*/  IMNMX R5, R5, R12, PT ;  /* 0x0000000c05057217 */ /* 0x000fe40003800200 */
.L_x_414:
[----:B------:R-:W-:Y:S01]  /*7600*/  PLOP3.LUT P6, PT, PT, PT, UP2, 0x80, 0x0 ;  /* 0x000000000000781c */ /* 0x000fe20003fcf028 */
[----:B------:R-:W-:Y:S01]  /*7610*/  LDSM.16.MT88.4 R20, [R198+0x100] ;  /* 0x00010000c614783b */ /* 0x000fe20000004200 */
[----:B------:R-:W-:Y:S02]  /*7620*/  PLOP3.LUT P0, PT, PT, PT, UP2, 0x80, 0x0 ;  /* 0x000000000000781c */ /* 0x000fe40003f0f028 */
[----:B------:R-:W-:Y:S02]  /*7630*/  ISETP.GT.AND P6, PT, R4, RZ, P6 ;  /* 0x000000ff0400720c */ /* 0x000fe400037c4270 */
[----:B------:R-:W-:Y:S02]  /*7640*/  FMNMX.FTZ R7, R10, R3, !PT ;  /* 0x000000030a077209 */ /* 0x000fe40007810000 */
[C---:B------:R-:W-:Y:S01]  /*7650*/  ISETP.LT.OR P6, PT, R5.reuse, 0x1, P6 ;  /* 0x000000010500780c */ /* 0x040fe200037c1670 */
[----:B------:R-:W-:Y:S01]  /*7660*/  LDSM.16.MT88.4 R28, [R197+0x100] ;  /* 0x00010000c51c783b */ /* 0x000fe20000004200 */
[----:B------:R-:W-:Y:S02]  /*7670*/  ISETP.GT.AND P0, PT, R4, 0x1, P0 ;  /* 0x000000010400780c */ /* 0x000fe40000704270 */
[----:B------:R-:W-:Y:S02]  /*7680*/  FMNMX.FTZ R7, R8, R7, !PT ;  /* 0x0000000708077209 */ /* 0x000fe40007810000 */
[----:B------:R-:W-:Y:S02]  /*7690*/  FSEL R13, R0, -INF , !P6 ;  /* 0xff800000000d7808 */ /* 0x000fe40007000000 */
[----:B------:R-:W-:Y:S02]  /*76a0*/  ISETP.LT.OR P0, PT, R5, 0x2, P0 ;  /* 0x000000020500780c */ /* 0x000fe40000701670 */
[----:B------:R-:W-:Y:S02]  /*76b0*/  PLOP3.LUT P6, PT, PT, PT, UP2, 0x80, 0x0 ;  /* 0x000000000000781c */ /* 0x000fe40003fcf028 */
[----:B------:R-:W-:Y:S02]  /*76c0*/  FMNMX.FTZ R7, R228, R7, !PT ;  /* 0x00000007e4077209 */ /* 0x000fe40007810000 */
[----:B------:R-:W-:Y:S02]  /*76d0*/  FSEL R223, R223, -INF , !P0 ;  /* 0xff800000dfdf7808 */ /* 0x000fe40004000000 */
[----:B------:R-:W-:Y:S02]  /*76e0*/  ISETP.GT.AND P6, PT, R4, 0x8, P6 ;  /* 0x000000080400780c */ /* 0x000fe400037c4270 */
[----:B------:R-:W-:Y:S02]  /*76f0*/  PLOP3.LUT P0, PT, PT, PT, UP2, 0x80, 0x0 ;  /* 0x000000000000781c */ /* 0x000fe40003f0f028 */
[----:B------:R-:W-:Y:S02]  /*7700*/  FMNMX.FTZ R7, R6, R7, !PT ;  /* 0x0000000706077209 */ /* 0x000fe40007810000 */
[----:B------:R-:W-:Y:S02]  /*7710*/  ISETP.GT.AND P0, PT, R4, 0x9, P0 ;  /* 0x000000090400780c */ /* 0x000fe40000704270 */
[C---:B------:R-:W-:Y:S02]  /*7720*/  ISETP.LT.OR P6, PT, R5.reuse, 0x9, P6 ;  /* 0x000000090500780c */ /* 0x040fe400037c1670 */
[----:B------:R-:W-:Y:S02]  /*7730*/  FMNMX.FTZ R7, R164, R7, !PT ;  /* 0x00000007a4077209 */ /* 0x000fe40007810000 */
[----:B------:R-:W-:Y:S02]  /*7740*/  FSEL R11, R224, -INF , !P6 ;  /* 0xff800000e00b7808 */ /* 0x000fe40007000000 */
[C---:B------:R-:W-:Y:S02]  /*7750*/  ISETP.LT.OR P0, PT, R5.reuse, 0xa, P0 ;  /* 0x0000000a0500780c */ /* 0x040fe40000701670 */
[----:B------:R-:W-:Y:S02]  /*7760*/  PLOP3.LUT P6, PT, PT, PT, UP2, 0x80, 0x0 ;  /* 0x000000000000781c */ /* 0x000fe40003fcf028 */
[----:B------:R-:W-:Y:S02]  /*7770*/  FMNMX.FTZ R7, R162, R7, !PT ;  /* 0x00000007a2077209 */ /* 0x000fe40007810000 */
[----:B------:R-:W-:Y:S02]  /*7780*/  FSEL R9, R226, -INF , !P0 ;  /* 0xff800000e2097808 */ /* 0x000fe40004000000 */
[----:B------:R-:W-:Y:S02]  /*7790*/  ISETP.GT.AND P6, PT, R4, 0x10, P6 ;  /* 0x000000100400780c */ /* 0x000fe400037c4270 */
[----:B------:R-:W-:Y:S02]  /*77a0*/  PLOP3.LUT P0, PT, PT, PT, UP2, 0x80, 0x0 ;  /* 0x000000000000781c */ /* 0x000fe40003f0f028 */
[----:B------:R-:W-:Y:S02]  /*77b0*/  FMNMX.FTZ R7, R142, R7, !PT ;  /* 0x000000078e077209 */ /* 0x000fe40007810000 */
[C---:B------:R-:W-:Y:S02]  /*77c0*/  ISETP.LT.OR P6, PT, R5.reuse, 0x11, P6 ;  /* 0x000000110500780c */ /* 0x040fe400037c1670 */
        /* <DEDUP_REMOVED lines=10> */
[----:B------:R-:W-:Y:S02]  /*7870*/  FMNMX.FTZ R0, R13, R2, !PT ;  /* 0x000000020d007209 */ /* 0x000fe40007810000 */
[----:B------:R-:W-:Y:S02]  /*7880*/  ISETP.LT.OR P6, PT, R5, 0x19, P6 ;  /* 0x000000190500780c */ /* 0x000fe400037c1670 */
[----:B------:R-:W-:Y:S02]  /*7890*/  ISETP.GT.AND P0, PT, R4, 0x19, P0 ;  /* 0x000000190400780c */ /* 0x000fe40000704270 */
[----:B------:R-:W-:Y:S02]  /*78a0*/  FMNMX.FTZ R7, R156, R7, !PT ;  /* 0x000000079c077209 */ /* 0x000fe40007810000 */
[----:B------:R-:W-:Y:S02]  /*78b0*/  FSEL R143, R233, -INF , !P6 ;  /* 0xff800000e98f7808 */ /* 0x000fe40007000000 */
[----:B------:R-:W-:Y:S02]  /*78c0*/  ISETP.LT.OR P0, PT, R5, 0x1a, P0 ;  /* 0x0000001a0500780c */ /* 0x000fe40000701670 */
[----:B------:R-:W-:Y:S02]  /*78d0*/  FMNMX.FTZ R0, R223, R0, !PT ;  /* 0x00000000df007209 */ /* 0x000fe40007810000 */
[----:B------:R-:W-:Y:S02]  /*78e0*/  PLOP3.LUT P6, PT, PT, PT, UP2, 0x80, 0x0 ;  /* 0x000000000000781c */ /* 0x000fe40003fcf028 */
[----:B------:R-:W-:Y:S02]  /*78f0*/  FMNMX.FTZ R7, R154, R7, !PT ;  /* 0x000000079a077209 */ /* 0x000fe40007810000 */
[----:B------:R-:W-:Y:S02]  /*7900*/  FSEL R141, R232, -INF , !P0 ;  /* 0xff800000e88d7808 */ /* 0x000fe40004000000 */
[----:B------:R-:W-:Y:S02]  /*7910*/  FMNMX.FTZ R0, R11, R0, !PT ;  /* 0x000000000b007209 */ /* 0x000fe40007810000 */
[----:B------:R-:W-:Y:S02]  /*7920*/  ISETP.GT.AND P6, PT, R4, 0x20, P6 ;  /* 0x000000200400780c */ /* 0x000fe400037c4270 */
[----:B------:R-:W-:Y:S02]  /*7930*/  PLOP3.LUT P0, PT, PT, PT, UP2, 0x80, 0x0 ;  /* 0x000000000000781c */ /* 0x000fe40003f0f028 */
[----:B------:R-:W-:Y:S02]  /*7940*/  FMNMX.FTZ R7, R152, R7, !PT ;  /* 0x0000000798077209 */ /* 0x000fe40007810000 */
[----:B------:R-:W-:Y:S02]  /*7950*/  ISETP.LT.OR P6, PT, R5, 0x21, P6 ;  /* 0x000000210500780c */ /* 0x000fe400037c1670 */
[----:B------:R-:W-:Y:S02]  /*7960*/  FMNMX.FTZ R0, R9, R0, !PT ;  /* 0x0000000009007209 */ /* 0x000fe40007810000 */
[----:B------:R-:W-:Y:S02]  /*7970*/  ISETP.GT.AND P0, PT, R4, 0x21, P0 ;  /* 0x000000210400780c */ /* 0x000fe40000704270 */
[----:B------:R-:W-:Y:S02]  /*7980*/  FMNMX.FTZ R7, R150, R7, !PT ;  /* 0x0000000796077209 */ /* 0x000fe40007810000 */
[----:B------:R-:W-:Y:S02]  /*7990*/  FSEL R159, R238, -INF , !P6 ;  /* 0xff800000ee9f7808 */ /* 0x000fe40007000000 */
[----:B------:R-:W-:Y:S02]  /*79a0*/  FMNMX.FTZ R12, R163, R0, !PT ;  /* 0x00000000a30c7209 */ /* 0x000fe40007810000 */
[----:B------:R-:W-:Y:S02]  /*79b0*/  ISETP.LT.OR P0, PT, R5, 0x22, P0 ;  /* 0x000000220500780c */ /* 0x000fe40000701670 */
[----:B------:R-:W-:Y:S02]  /*79c0*/  PLOP3.LUT P6, PT, PT, PT, UP2, 0x80, 0x0 ;  /* 0x000000000000781c */ /* 0x000fe40003fcf028 */
[----:B------:R-:W-:Y:S02]  /*79d0*/  FMNMX.FTZ R7, R148, R7, !PT ;  /* 0x0000000794077209 */ /* 0x000fe40007810000 */
[----:B------:R-:W-:Y:S02]  /*79e0*/  FSEL R157, R237, -INF , !P0 ;  /* 0xff800000ed9d7808 */ /* 0x000fe40004000000 */
[----:B------:R-:W-:Y:S02]  /*79f0*/  FMNMX.FTZ R12, R161, R12, !PT ;  /* 0x0000000ca10c7209 */ /* 0x000fe40007810000 */
[----:B------:R-:W-:Y:S02]  /*7a00*/  ISETP.GT.AND P6, PT, R4, 0x28, P6 ;  /* 0x000000280400780c */ /* 0x000fe400037c4270 */
[----:B------:R-:W-:Y:S02]  /*7a10*/  PLOP3.LUT P0, PT, PT, PT, UP2, 0x80, 0x0 ;  /* 0x000000000000781c */ /* 0x000fe40003f0f028 */
[----:B------:R-:W-:Y:S02]  /*7a20*/  FMNMX.FTZ R0, R146, R7, !PT ;  /* 0x0000000792007209 */ /* 0x000fe40007810000 */
[----:B------:R-:W-:Y:S02]  /*7a30*/  FMNMX.FTZ R12, R143, R12, !PT ;  /* 0x0000000c8f0c7209 */ /* 0x000fe40007810000 */
[----:B------:R-:W-:Y:S01]  /*7a40*/  ISETP.LT.OR P6, PT, R5, 0x29, P6 ;  /* 0x000000290500780c */ /* 0x000fe200037c1670 */
[----:B------:R-:W1:Y:S01]  /*7a50*/  SHFL.BFLY PT, R7, R0, 0x2, 0x1f ;  /* 0x0c401f0000077f89 */ /* 0x000e6200000e0000 */
[----:B------:R-:W-:Y:S02]  /*7a60*/  ISETP.GT.AND P0, PT, R4, 0x29, P0 ;  /* 0x000000290400780c */ /* 0x000fe40000704270 */
[----:B------:R-:W-:Y:S02]  /*7a70*/  FSEL R155, R242, -INF , !P6 ;  /* 0xff800000f29b7808 */ /* 0x000fe40007000000 */
[----:B------:R-:W-:Y:S02]  /*7a80*/  FMNMX.FTZ R12, R141, R12, !PT ;  /* 0x0000000c8d0c7209 */ /* 0x000fe40007810000 */
[----:B------:R-:W-:Y:S02]  /*7a90*/  ISETP.LT.OR P0, PT, R5, 0x2a, P0 ;  /* 0x0000002a0500780c */ /* 0x000fe40000701670 */
[----:B------:R-:W-:Y:S02]  /*7aa0*/  PLOP3.LUT P6, PT, PT, PT, UP2, 0x80, 0x0 ;  /* 0x000000000000781c */ /* 0x000fe40003fcf028 */
[----:B------:R-:W-:Y:S02]  /*7ab0*/  FSEL R153, R241, -INF , !P0 ;  /* 0xff800000f1997808 */ /* 0x000fe40004000000 */
[----:B------:R-:W-:Y:S02]  /*7ac0*/  FMNMX.FTZ R12, R159, R12, !PT ;  /* 0x0000000c9f0c7209 */ /* 0x000fe40007810000 */
[C---:B------:R-:W-:Y:S02]  /*7ad0*/  ISETP.GT.AND P6, PT, R4.reuse, 0x30, P6 ;  /* 0x000000300400780c */ /* 0x040fe400037c4270 */
[----:B------:R-:W-:Y:S02]  /*7ae0*/  PLOP3.LUT P0, PT, PT, PT, UP2, 0x80, 0x0 ;  /* 0x000000000000781c */ /* 0x000fe40003f0f028 */
[----:B------:R-:W-:Y:S02]  /*7af0*/  FMNMX.FTZ R12, R157, R12, !PT ;  /* 0x0000000c9d0c7209 */ /* 0x000fe40007810000 */
[----:B------:R-:W-:Y:S02]  /*7b00*/  ISETP.LT.OR P6, PT, R5, 0x31, P6 ;  /* 0x000000310500780c */ /* 0x000fe400037c1670 */
        /* <DEDUP_REMOVED lines=8> */
[----:B------:R-:W-:Y:S01]  /*7b90*/  PLOP3.LUT P0, PT, PT, PT, UP2, 0x80, 0x0 ;  /* 0x000000000000781c */ /* 0x000fe20003f0f028 */
[----:B------:R-:W-:Y:S01]  /*7ba0*/  UISETP.GT.AND UP2, UPT, UR20, UR4, UPT ;  /* 0x000000041400728c */ /* 0x000fe2000bf44270 */
[----:B------:R-:W-:Y:S01]  /*7bb0*/  FMNMX.FTZ R14, R149, R14, !PT ;  /* 0x0000000e950e7209 */ /* 0x000fe20007810000 */
[----:B------:R-:W-:Y:S01]  /*7bc0*/  UIADD3 UR20, UR20, -0x1, URZ ;  /* 0xffffffff14147890 */ /* 0x000fe2000fffe03f */
[----:B------:R-:W-:Y:S02]  /*7bd0*/  ISETP.LT.OR P6, PT, R5, 0x39, P6 ;  /* 0x000000390500780c */ /* 0x000fe400037c1670 */
[----:B------:R-:W-:Y:S02]  /*7be0*/  ISETP.GT.AND P0, PT, R4, 0x39, P0 ;  /* 0x000000390400780c */ /* 0x000fe40000704270 */
[----:B-1----:R-:W-:Y:S02]  /*7bf0*/  FMNMX.FTZ R12, R0, R7, !PT ;  /* 0x00000007000c7209 */ /* 0x002fe40007810000 */
[----:B------:R-:W-:Y:S02]  /*7c00*/  FSEL R145, R247, -INF , !P6 ;  /* 0xff800000f7917808 */ /* 0x000fe40007000000 */
[----:B------:R-:W-:Y:S01]  /*7c10*/  FMNMX.FTZ R0, R147, R14, !PT ;  /* 0x0000000e93007209 */ /* 0x000fe20007810000 */
[----:B------:R-:W1:Y:S01]  /*7c20*/  SHFL.BFLY PT, R15, R12, 0x1, 0x1f ;  /* 0x0c201f000c0f7f89 */ /* 0x000e6200000e0000 */
[----:B------:R-:W-:Y:S02]  /*7c30*/  ISETP.LT.OR P0, PT, R5, 0x3a, P0 ;  /* 0x0000003a0500780c */ /* 0x000fe40000701670 */
[----:B------:R-:W-:Y:S02]  /*7c40*/  FMNMX.FTZ R0, R145, R0, !PT ;  /* 0x0000000091007209 */ /* 0x000fe40007810000 */
[----:B------:R-:W-:Y:S04]  /*7c50*/  FSEL R133, R246, -INF , !P0 ;  /* 0xff800000f6857808 */ /* 0x000fe80004000000 */
[----:B------:R-:W-:Y:S05]  /*7c60*/  FMNMX.FTZ R4, R133, R0, !PT ;  /* 0x0000000085047209 */ /* 0x000fea0007810000 */
[----:B------:R-:W2:Y:S01]  /*7c70*/  SHFL.BFLY PT, R7, R4, 0x2, 0x1f ;  /* 0x0c401f0004077f89 */ /* 0x000ea200000e0000 */
[----:B-1----:R-:W-:Y:S04]  /*7c80*/  FMNMX.FTZ R0, R12, R15, !PT ;  /* 0x0000000f0c007209 */ /* 0x002fe80007810000 */
[C---:B------:R-:W-:Y:S01]  /*7c90*/  FSETP.NEU.FTZ.AND P0, PT, R0.reuse, -INF , PT ;  /* 0xff8000000000780b */ /* 0x040fe20003f1d000 */
[----:B------:R-:W-:Y:S05]  /*7ca0*/  FMUL.FTZ R151, R0, c[0x0][0x2d0] ;  /* 0x0000b40000977a20 */ /* 0x000fea0000410000 */
[----:B------:R-:W-:Y:S02]  /*7cb0*/  FSEL R151, R151, RZ, P0 ;  /* 0x000000ff97977208 */ /* 0x000fe40000000000 */
[----:B--2---:R-:W-:Y:S03]  /*7cc0*/  FMNMX.FTZ R5, R4, R7, !PT ;  /* 0x0000000704057209 */ /* 0x004fe60007810000 */
[--C-:B------:R-:W-:Y:S01]  /*7cd0*/  FFMA.FTZ R168, R10, c[0x0][0x2d0], -R151.reuse ;  /* 0x0000b4000aa87a23 */ /* 0x100fe20000010897 */
[----:B------:R-:W-:Y:S01]  /*7ce0*/  FSEL R4, R0, RZ, P0 ;  /* 0x000000ff00047208 */ /* 0x000fe20000000000 */
[--C-:B------:R-:W-:Y:S01]  /*7cf0*/  FFMA.FTZ R135, R8, c[0x0][0x2d0], -R151.reuse ;  /* 0x0000b40008877a23 */ /* 0x100fe20000010897 */
[----:B------:R-:W1:Y:S01]  /*7d00*/  SHFL.BFLY PT, R132, R5, 0x1, 0x1f ;  /* 0x0c201f0005847f89 */ /* 0x000e6200000e0000 */
[----:B------:R-:W-:Y:S02]  /*7d10*/  FFMA.FTZ R134, R228, c[0x0][0x2d0], -R151 ;  /* 0x0000b400e4867a23 */ /* 0x000fe40000010897 */
[----:B------:R-:W-:Y:S01]  /*7d20*/  MUFU.EX2 R168, R168 ;  /* 0x000000a800a87308 */ /* 0x000fe20000000800 */
[----:B------:R-:W-:Y:S02]  /*7d30*/  FADD.FTZ R3, -R4, R3 ;  /* 0x0000000304037221 */ /* 0x000fe40000010100 */
[--C-:B------:R-:W-:Y:S02]  /*7d40*/  FFMA.FTZ R169, R6, c[0x0][0x2d0], -R151.reuse ;  /* 0x0000b40006a97a23 */ /* 0x100fe40000010897 */
[----:B------:R-:W-:Y:S02]  /*7d50*/  FMUL.FTZ R6, R3, c[0x0][0x2d0] ;  /* 0x0000b40003067a20 */ /* 0x000fe40000410000 */
[--C-:B------:R-:W-:Y:S02]  /*7d60*/  FFMA.FTZ R174, R164, c[0x0][0x2d0], -R151.reuse ;  /* 0x0000b400a4ae7a23 */ /* 0x100fe40000010897 */
[----:B------:R-:W-:Y:S01]  /*7d70*/  LDSM.16.MT88.4 R164, [R203+0x5900] ;  /* 0x00590000cba4783b */ /* 0x000fe20000004200 */
[----:B------:R-:W2:Y:S01]  /*7d80*/  MUFU.EX2 R135, R135 ;  /* 0x0000008700877308 */ /* 0x000ea20000000800 */
[--C-:B------:R-:W-:Y:S02]  /*7d90*/  FFMA.FTZ R175, R162, c[0x0][0x2d0], -R151.reuse ;  /* 0x0000b400a2af7a23 */ /* 0x100fe40000010897 */
[--C-:B------:R-:W-:Y:S02]  /*7da0*/  FFMA.FTZ R176, R142, c[0x0][0x2d0], -R151.reuse ;  /* 0x0000b4008eb07a23 */ /* 0x100fe40000010897 */
[--C-:B------:R-:W-:Y:S02]  /*7db0*/  FFMA.FTZ R177, R140, c[0x0][0x2d0], -R151.reuse ;  /* 0x0000b4008cb17a23 */ /* 0x100fe40000010897 */
[--C-:B------:R-:W-:Y:S02]  /*7dc0*/  FFMA.FTZ R225, R160, c[0x0][0x2d0], -R151.reuse ;  /* 0x0000b400a0e17a23 */ /* 0x100fe40000010897 */
[--C-:B------:R-:W-:Y:S01]  /*7dd0*/  FFMA.FTZ R226, R158, c[0x0][0x2d0], -R151.reuse ;  /* 0x0000b4009ee27a23 */ /* 0x100fe20000010897 */
[----:B------:R-:W-:Y:S01]  /*7de0*/  MUFU.EX2 R134, R134 ;  /* 0x0000008600867308 */ /* 0x000fe20000000800 */
[--C-:B------:R-:W-:Y:S01]  /*7df0*/  FFMA.FTZ R227, R156, c[0x0][0x2d0], -R151.reuse ;  /* 0x0000b4009ce37a23 */ /* 0x100fe20000010897 */
[----:B-1----:R-:W-:Y:S01]  /*7e00*/  FMNMX.FTZ R132, R132, R5, !PT ;  /* 0x0000000584847209 */ /* 0x002fe20007810000 */
[--C-:B------:R-:W-:Y:S02]  /*7e10*/  FFMA.FTZ R228, R154, c[0x0][0x2d0], -R151.reuse ;  /* 0x0000b4009ae47a23 */ /* 0x100fe40000010897 */
[--C-:B------:R-:W-:Y:S01]  /*7e20*/  FFMA.FTZ R233, R152, c[0x0][0x2d0], -R151.reuse ;  /* 0x0000b40098e97a23 */ /* 0x100fe20000010897 */
[C---:B------:R-:W-:Y:S01]  /*7e30*/  FSETP.NEU.FTZ.AND P0, PT, R132.reuse, -INF , PT ;  /* 0xff8000008400780b */ /* 0x040fe20003f1d000 */
[----:B------:R-:W-:Y:S02]  /*7e40*/  FMUL.FTZ R144, R132, c[0x0][0x2d0] ;  /* 0x0000b40084907a20 */ /* 0x000fe40000410000 */
[--C-:B------:R-:W-:Y:S01]  /*7e50*/  FFMA.FTZ R234, R150, c[0x0][0x2d0], -R151.reuse ;  /* 0x0000b40096ea7a23 */ /* 0x100fe20000010897 */
[----:B------:R-:W-:Y:S01]  /*7e60*/  FSEL R5, R132, RZ, P0 ;  /* 0x000000ff84057208 */ /* 0x000fe20000000000 */
[----:B------:R-:W1:Y:S01]  /*7e70*/  MUFU.EX2 R169, R169 ;  /* 0x000000a900a97308 */ /* 0x000e620000000800 */
[----:B------:R-:W-:Y:S01]  /*7e80*/  FSEL R144, R144, RZ, P0 ;  /* 0x000000ff90907208 */ /* 0x000fe20000000000 */
[--C-:B------:R-:W-:Y:S01]  /*7e90*/  FFMA.FTZ R235, R148, c[0x0][0x2d0], -R151.reuse ;  /* 0x0000b40094eb7a23 */ /* 0x100fe20000010897 */
[----:B--2---:R-:W-:Y:S01]  /*7ea0*/  F2FP.PACK_AB R136, R135, R168 ;  /* 0x000000a88788723e */ /* 0x004fe200000000ff */
[----:B------:R-:W-:Y:S01]  /*7eb0*/  FADD.FTZ R5, -R5, R2 ;  /* 0x0000000205057221 */ /* 0x000fe20000010100 */
[----:B------:R-:W-:Y:S01]  /*7ec0*/  PLOP3.LUT P0, PT, PT, PT, UP2, 0x80, 0x0 ;  /* 0x000000000000781c */ /* 0x000fe20003f0f028 */
[--C-:B------:R-:W-:Y:S02]  /*7ed0*/  FFMA.FTZ R173, R13, c[0x0][0x2d0], -R144.reuse ;  /* 0x0000b4000dad7a23 */ /* 0x100fe40000010890 */
[----:B------:R-:W2:Y:S01]  /*7ee0*/  LDSM.16.MT88.4 R12, [R203+0x100] ;  /* 0x00010000cb0c783b */ /* 0x000ea20000004200 */
[--C-:B------:R-:W-:Y:S01]  /*7ef0*/  FFMA.FTZ R172, R223, c[0x0][0x2d0], -R144.reuse ;  /* 0x0000b400dfac7a23 */ /* 0x100fe20000010890 */
[----:B------:R-:W3:Y:S01]  /*7f00*/  MUFU.EX2 R3, R6 ;  /* 0x0000000600037308 */ /* 0x000ee20000000800 */
[--C-:B------:R-:W-:Y:S02]  /*7f10*/  FFMA.FTZ R171, R11, c[0x0][0x2d0], -R144.reuse ;  /* 0x0000b4000bab7a23 */ /* 0x100fe40000010890 */
[--C-:B------:R-:W-:Y:S02]  /*7f20*/  FFMA.FTZ R170, R9, c[0x0][0x2d0], -R144.reuse ;  /* 0x0000b40009aa7a23 */ /* 0x100fe40000010890 */
[----:B------:R-:W-:Y:S02]  /*7f30*/  FMUL.FTZ R2, R5, c[0x0][0x2d0] ;  /* 0x0000b40005027a20 */ /* 0x000fe40000410000 */
[--C-:B------:R-:W-:Y:S02]  /*7f40*/  FFMA.FTZ R178, R163, c[0x0][0x2d0], -R144.reuse ;  /* 0x0000b400a3b27a23 */ /* 0x100fe40000010890 */
[--C-:B------:R-:W-:Y:S01]  /*7f50*/  FFMA.FTZ R179, R161, c[0x0][0x2d0], -R144.reuse ;  /* 0x0000b400a1b37a23 */ /* 0x100fe20000010890 */
[----:B------:R-:W-:Y:S01]  /*7f60*/  MUFU.EX2 R173, R173 ;  /* 0x000000ad00ad7308 */ /* 0x000fe20000000800 */
[----:B------:R-:W-:Y:S01]  /*7f70*/  LDSM.16.MT88.4 R160, [R196+0x3900] ;  /* 0x00390000c4a0783b */ /* 0x000fe20000004200 */
[--C-:B------:R-:W-:Y:S01]  /*7f80*/  FFMA.FTZ R223, R143, c[0x0][0x2d0], -R144.reuse ;  /* 0x0000b4008fdf7a23 */ /* 0x100fe20000010890 */
[----:B-1----:R-:W-:Y:S01]  /*7f90*/  F2FP.PACK_AB R138, R169, R134 ;  /* 0x00000086a98a723e */ /* 0x002fe200000000ff */
[--C-:B------:R-:W-:Y:S02]  /*7fa0*/  FFMA.FTZ R224, R141, c[0x0][0x2d0], -R144.reuse ;  /* 0x0000b4008de07a23 */ /* 0x100fe40000010890 */
[--C-:B------:R-:W-:Y:S03]  /*7fb0*/  FFMA.FTZ R229, R159, c[0x0][0x2d0], -R144.reuse ;  /* 0x0000b4009fe57a23 */ /* 0x100fe60000010890 */
[----:B------:R-:W-:Y:S01]  /*7fc0*/  LDSM.16.MT88.4 R140, [R197+0x2900] ;  /* 0x00290000c58c783b */ /* 0x000fe20000004200 */
[----:B------:R-:W1:Y:S01]  /*7fd0*/  MUFU.EX2 R172, R172 ;  /* 0x000000ac00ac7308 */ /* 0x000e620000000800 */
[--C-:B------:R-:W-:Y:S02]  /*7fe0*/  FFMA.FTZ R230, R157, c[0x0][0x2d0], -R144.reuse ;  /* 0x0000b4009de67a23 */ /* 0x100fe40000010890 */
[--C-:B------:R-:W-:Y:S02]  /*7ff0*/  FFMA.FTZ R231, R155, c[0x0][0x2d0], -R144.reuse ;  /* 0x0000b4009be77a23 */ /* 0x100fe40000010890 */
[C---:B---3--:R-:W-:Y:S02]  /*8000*/  FMUL.FTZ R4, R3.reuse, R128 ;  /* 0x0000008003047220 */ /* 0x048fe40000410000 */
[C---:B------:R-:W-:Y:S01]  /*8010*/  FMUL.FTZ R5, R3.reuse, R129 ;  /* 0x0000008103057220 */ /* 0x040fe20000410000 */
[----:B------:R-:W-:Y:S01]  /*8020*/  LDSM.16.MT88.4 R156, [R197+0x3900] ;  /* 0x00390000c59c783b */ /* 0x000fe20000004200 */
[C---:B------:R-:W-:Y:S01]  /*8030*/  FMUL.FTZ R8, R3.reuse, R124 ;  /* 0x0000007c03087220 */ /* 0x040fe20000410000 */
[----:B------:R-:W-:Y:S01]  /*8040*/  MUFU.EX2 R171, R171 ;  /* 0x000000ab00ab7308 */ /* 0x000fe20000000800 */
[C---:B------:R-:W-:Y:S02]  /*8050*/  FMUL.FTZ R9, R3.reuse, R125 ;  /* 0x0000007d03097220 */ /* 0x040fe40000410000 */
[C---:B------:R-:W-:Y:S02]  /*8060*/  FMUL.FTZ R16, R3.reuse, R116 ;  /* 0x0000007403107220 */ /* 0x040fe40000410000 */
[C---:B------:R-:W-:Y:S02]  /*8070*/  FMUL.FTZ R17, R3.reuse, R117 ;  /* 0x0000007503117220 */ /* 0x040fe40000410000 */
[C---:B------:R-:W-:Y:S02]  /*8080*/  FMUL.FTZ R24, R3.reuse, R108 ;  /* 0x0000006c03187220 */ /* 0x040fe40000410000 */
[C---:B------:R-:W-:Y:S01]  /*8090*/  FMUL.FTZ R25, R3.reuse, R109 ;  /* 0x0000006d03197220 */ /* 0x040fe20000410000 */
[----:B------:R-:W3:Y:S01]  /*80a0*/  MUFU.EX2 R170, R170 ;  /* 0x000000aa00aa7308 */ /* 0x000ee20000000800 */
[C---:B------:R-:W-:Y:S02]  /*80b0*/  FMUL.FTZ R32, R3.reuse, R100 ;  /* 0x0000006403207220 */ /* 0x040fe40000410000 */
[----:B------:R-:W-:Y:S01]  /*80c0*/  FMUL.FTZ R33, R3, R101 ;  /* 0x0000006503217220 */ /* 0x000fe20000410000 */
[----:B-1----:R-:W-:Y:S01]  /*80d0*/  F2FP.PACK_AB R137, R172, R173 ;  /* 0x000000adac89723e */ /* 0x002fe200000000ff */
[--C-:B------:R-:W-:Y:S02]  /*80e0*/  FFMA.FTZ R232, R153, c[0x0][0x2d0], -R144.reuse ;  /* 0x0000b40099e87a23 */ /* 0x100fe40000010890 */
[----:B------:R-:W-:Y:S01]  /*80f0*/  LDSM.16.MT88.4 R152, [R198+0x3900] ;  /* 0x00390000c698783b */ /* 0x000fe20000004200 */
[--C-:B------:R-:W-:Y:S02]  /*8100*/  FFMA.FTZ R237, R149, c[0x0][0x2d0], -R144.reuse ;  /* 0x0000b40095ed7a23 */ /* 0x100fe40000010890 */
[----:B------:R-:W1:Y:S01]  /*8110*/  MUFU.EX2 R2, R2 ;  /* 0x0000000200027308 */ /* 0x000e620000000800 */
[--C-:B------:R-:W-:Y:S02]  /*8120*/  FFMA.FTZ R238, R147, c[0x0][0x2d0], -R144.reuse ;  /* 0x0000b40093ee7a23 */ /* 0x100fe40000010890 */
[--C-:B------:R-:W-:Y:S02]  /*8130*/  FFMA.FTZ R239, R145, c[0x0][0x2d0], -R144.reuse ;  /* 0x0000b40091ef7a23 */ /* 0x100fe40000010890 */
[----:B------:R-:W-:Y:S02]  /*8140*/  FFMA.FTZ R151, R146, c[0x0][0x2d0], -R151 ;  /* 0x0000b40092977a23 */ /* 0x000fe40000010897 */
[----:B------:R-:W-:Y:S02]  /*8150*/  FFMA.FTZ R144, R133, c[0x0][0x2d0], -R144 ;  /* 0x0000b40085907a23 */ /* 0x000fe40000010890 */
[C---:B------:R-:W-:Y:S01]  /*8160*/  FMUL.FTZ R36, R3.reuse, R36 ;  /* 0x0000002403247220 */ /* 0x040fe20000410000 */
[----:B------:R-:W-:Y:S01]  /*8170*/  MUFU.EX2 R236, R151 ;  /* 0x0000009700ec7308 */ /* 0x000fe20000000800 */
[C---:B------:R-:W-:Y:S02]  /*8180*/  FMUL.FTZ R37, R3.reuse, R37 ;  /* 0x0000002503257220 */ /* 0x040fe40000410000 */
[C---:B------:R-:W-:Y:S01]  /*8190*/  FMUL.FTZ R40, R3.reuse, R40 ;  /* 0x0000002803287220 */ /* 0x040fe20000410000 */
[----:B---3--:R-:W-:Y:S01]  /*81a0*/  F2FP.PACK_AB R139, R170, R171 ;  /* 0x000000abaa8b723e */ /* 0x008fe200000000ff */
[C---:B------:R-:W-:Y:S02]  /*81b0*/  FMUL.FTZ R41, R3.reuse, R41 ;  /* 0x0000002903297220 */ /* 0x040fe40000410000 */
[C---:B------:R-:W-:Y:S02]  /*81c0*/  FMUL.FTZ R44, R3.reuse, R44 ;  /* 0x0000002c032c7220 */ /* 0x040fe40000410000 */
[C---:B------:R-:W-:Y:S01]  /*81d0*/  FMUL.FTZ R45, R3.reuse, R45 ;  /* 0x0000002d032d7220 */ /* 0x040fe20000410000 */
[----:B------:R3:W-:Y:S01]  /*81e0*/  MUFU.EX2 R240, R144 ;  /* 0x0000009000f07308 */ /* 0x0007e20000000800 */
[C---:B------:R-:W-:Y:S02]  /*81f0*/  FMUL.FTZ R48, R3.reuse, R48 ;  /* 0x0000003003307220 */ /* 0x040fe40000410000 */
[C---:B------:R-:W-:Y:S02]  /*8200*/  FMUL.FTZ R49, R3.reuse, R49 ;  /* 0x0000003103317220 */ /* 0x040fe40000410000 */
[C---:B-1----:R-:W-:Y:S02]  /*8210*/  FMUL.FTZ R6, R2.reuse, R130 ;  /* 0x0000008202067220 */ /* 0x042fe40000410000 */
[C---:B------:R-:W-:Y:S02]  /*8220*/  FMUL.FTZ R7, R2.reuse, R131 ;  /* 0x0000008302077220 */ /* 0x040fe40000410000 */
[----:B------:R-:W-:Y:S01]  /*8230*/  LDSM.16.MT88.4 R128, [R198+0x2900] ;  /* 0x00290000c680783b */ /* 0x000fe20000004200 */
[C---:B------:R-:W-:Y:S01]  /*8240*/  FMUL.FTZ R10, R2.reuse, R126 ;  /* 0x0000007e020a7220 */ /* 0x040fe20000410000 */
[----:B------:R-:W-:Y:S01]  /*8250*/  MUFU.EX2 R174, R174 ;  /* 0x000000ae00ae7308 */ /* 0x000fe20000000800 */
[C---:B------:R-:W-:Y:S02]  /*8260*/  FMUL.FTZ R11, R2.reuse, R127 ;  /* 0x0000007f020b7220 */ /* 0x040fe40000410000 */
[C---:B--2---:R-:W-:Y:S03]  /*8270*/  HMMA.16816.F32 R4, R136.reuse, R12, R4 ;  /* 0x0000000c8804723c */ /* 0x044fe60000001804 */
[----:B------:R-:W-:Y:S02]  /*8280*/  LDSM.16.MT88.4 R124, [R203+0x2900] ;  /* 0x00290000cb7c783b */ /* 0x000fe40000004200 */
[C---:B------:R-:W-:Y:S02]  /*8290*/  FMUL.FTZ R18, R2.reuse, R118 ;  /* 0x0000007602127220 */ /* 0x040fe40000410000 */
[C---:B------:R-:W-:Y:S01]  /*82a0*/  FMUL.FTZ R12, R3.reuse, R120 ;  /* 0x00000078030c7220 */ /* 0x040fe20000410000 */
[C---:B------:R-:W-:Y:S01]  /*82b0*/  HMMA.16816.F32 R8, R136.reuse, R14, R8 ;  /* 0x0000000e8808723c */ /* 0x040fe20000001808 */
[----:B------:R-:W1:Y:S02]  /*82c0*/  MUFU.EX2 R175, R175 ;  /* 0x000000af00af7308 */ /* 0x000e640000000800 */
[----:B---3--:R-:W-:Y:S01]  /*82d0*/  LDSM.16.MT88.4 R144, [R196+0x1900] ;  /* 0x00190000c490783b */ /* 0x008fe20000004200 */
[C---:B------:R-:W-:Y:S02]  /*82e0*/  FMUL.FTZ R13, R3.reuse, R121 ;  /* 0x00000079030d7220 */ /* 0x040fe40000410000 */
[C---:B------:R-:W-:Y:S02]  /*82f0*/  FMUL.FTZ R19, R2.reuse, R119 ;  /* 0x0000007702137220 */ /* 0x040fe40000410000 */
[C---:B------:R-:W-:Y:S03]  /*8300*/  FMUL.FTZ R14, R2.reuse, R122 ;  /* 0x0000007a020e7220 */ /* 0x040fe60000410000 */
[----:B------:R-:W-:Y:S01]  /*8310*/  LDSM.16.MT88.4 R116, [R198+0x900] ;  /* 0x00090000c674783b */ /* 0x000fe20000004200 */
[C---:B------:R-:W-:Y:S01]  /*8320*/  FMUL.FTZ R15, R2.reuse, R123 ;  /* 0x0000007b020f7220 */ /* 0x040fe20000410000 */
[----:B------:R-:W-:Y:S01]  /*8330*/  MUFU.EX2 R176, R176 ;  /* 0x000000b000b07308 */ /* 0x000fe20000000800 */
[C---:B------:R-:W-:Y:S02]  /*8340*/  FMUL.FTZ R26, R2.reuse, R110 ;  /* 0x0000006e021a7220 */ /* 0x040fe40000410000 */
[C---:B------:R-:W-:Y:S02]  /*8350*/  FMUL.FTZ R27, R2.reuse, R111 ;  /* 0x0000006f021b7220 */ /* 0x040fe40000410000 */
[C---:B------:R-:W-:Y:S01]  /*8360*/  FMUL.FTZ R34, R2.reuse, R102 ;  /* 0x0000006602227220 */ /* 0x040fe20000410000 */
[C---:B------:R-:W-:Y:S01]  /*8370*/  HMMA.16816.F32 R12, R136.reuse, R20, R12 ;  /* 0x00000014880c723c */ /* 0x040fe2000000180c */
[----:B------:R-:W2:Y:S02]  /*8380*/  LDSM.16.MT88.4 R120, [R196+0x100] ;  /* 0x00010000c478783b */ /* 0x000ea40000004200 */
[C---:B------:R-:W-:Y:S01]  /*8390*/  FMUL.FTZ R35, R2.reuse, R103 ;  /* 0x0000006702237220 */ /* 0x040fe20000410000 */
[----:B------:R-:W-:Y:S01]  /*83a0*/  MUFU.EX2 R177, R177 ;  /* 0x000000b100b17308 */ /* 0x000fe20000000800 */
[C---:B------:R-:W-:Y:S02]  /*83b0*/  FMUL.FTZ R38, R2.reuse, R38 ;  /* 0x0000002602267220 */ /* 0x040fe40000410000 */
[C---:B------:R-:W-:Y:S01]  /*83c0*/  FMUL.FTZ R20, R3.reuse, R112 ;  /* 0x0000007003147220 */ /* 0x040fe20000410000 */
[C---:B------:R-:W-:Y:S01]  /*83d0*/  HMMA.16816.F32 R16, R136.reuse, R22, R16 ;  /* 0x000000168810723c */ /* 0x040fe20000001810 */
[----:B------:R-:W-:Y:S03]  /*83e0*/  LDSM.16.MT88.4 R100, [R197+0x2100] ;  /* 0x00210000c564783b */ /* 0x000fe60000004200 */
[C---:B------:R-:W-:Y:S02]  /*83f0*/  FMUL.FTZ R21, R3.reuse, R113 ;  /* 0x0000007103157220 */ /* 0x040fe40000410000 */
[C---:B------:R-:W-:Y:S01]  /*8400*/  FMUL.FTZ R39, R2.reuse, R39 ;  /* 0x0000002702277220 */ /* 0x040fe20000410000 */
[----:B------:R-:W-:Y:S01]  /*8410*/  MUFU.EX2 R178, R178 ;  /* 0x000000b200b27308 */ /* 0x000fe20000000800 */
[C---:B------:R-:W-:Y:S01]  /*8420*/  FMUL.FTZ R22, R2.reuse, R114 ;  /* 0x0000007202167220 */ /* 0x040fe20000410000 */
[----:B------:R-:W-:Y:S03]  /*8430*/  LDSM.16.MT88.4 R108, [R196+0x2100] ;  /* 0x00210000c46c783b */ /* 0x000fe60000004200 */
[C---:B------:R-:W-:Y:S02]  /*8440*/  FMUL.FTZ R23, R2.reuse, R115 ;  /* 0x0000007302177220 */ /* 0x040fe40000410000 */
[C---:B------:R-:W-:Y:S02]  /*8450*/  FMUL.FTZ R42, R2.reuse, R42 ;  /* 0x0000002a022a7220 */ /* 0x040fe40000410000 */
[C---:B------:R-:W-:Y:S01]  /*8460*/  FMUL.FTZ R43, R2.reuse, R43 ;  /* 0x0000002b022b7220 */ /* 0x040fe20000410000 */
[----:B------:R-:W3:Y:S01]  /*8470*/  LDSM.16.MT88.4 R112, [R203+0x2100] ;  /* 0x00210000cb70783b */ /* 0x000ee20000004200 */
[C---:B------:R-:W-:Y:S01]  /*8480*/  FMUL.FTZ R46, R2.reuse, R46 ;  /* 0x0000002e022e7220 */ /* 0x040fe20000410000 */
[C---:B------:R-:W-:Y:S01]  /*8490*/  HMMA.16816.F32 R20, R136.reuse, R28, R20 ;  /* 0x0000001c8814723c */ /* 0x040fe20000001814 */
[----:B------:R-:W4:Y:S02]  /*84a0*/  MUFU.EX2 R179, R179 ;  /* 0x000000b300b37308 */ /* 0x000f240000000800 */
[C---:B------:R-:W-:Y:S02]  /*84b0*/  FMUL.FTZ R47, R2.reuse, R47 ;  /* 0x0000002f022f7220 */ /* 0x040fe40000410000 */
[C---:B------:R-:W-:Y:S01]  /*84c0*/  FMUL.FTZ R50, R2.reuse, R50 ;  /* 0x0000003202327220 */ /* 0x040fe20000410000 */
[----:B------:R-:W-:Y:S01]  /*84d0*/  LDSM.16.MT88.4 R148, [R203+0x3900] ;  /* 0x00390000cb94783b */ /* 0x000fe20000004200 */
[C---:B------:R-:W-:Y:S01]  /*84e0*/  FMUL.FTZ R28, R3.reuse, R104 ;  /* 0x00000068031c7220 */ /* 0x040fe20000410000 */
[C---:B------:R-:W-:Y:S03]  /*84f0*/  HMMA.16816.F32 R24, R136.reuse, R30, R24 ;  /* 0x0000001e8818723c */ /* 0x040fe60000001818 */
[----:B------:R-:W-:Y:S01]  /*8500*/  MUFU.EX2 R223, R223 ;  /* 0x000000df00df7308 */ /* 0x000fe20000000800 */
[C---:B------:R-:W-:Y:S02]  /*8510*/  FMUL.FTZ R29, R3.reuse, R105 ;  /* 0x00000069031d7220 */ /* 0x040fe40000410000 */
[C---:B------:R-:W-:Y:S02]  /*8520*/  FMUL.FTZ R51, R2.reuse, R51 ;  /* 0x0000003302337220 */ /* 0x040fe40000410000 */
[C---:B------:R-:W-:Y:S04]  /*8530*/  FMUL.FTZ R30, R2.reuse, R106 ;  /* 0x0000006a021e7220 */ /* 0x040fe80000410000 */
[C---:B------:R-:W-:Y:S01]  /*8540*/  FMUL.FTZ R31, R2.reuse, R107 ;  /* 0x0000006b021f7220 */ /* 0x040fe20000410000 */
[----:B------:R-:W5:Y:S01]  /*8550*/  MUFU.EX2 R224, R224 ;  /* 0x000000e000e07308 */ /* 0x000f620000000800 */
[----:B------:R-:W1:Y:S01]  /*8560*/  LDSM.16.MT88.4 R104, [R198+0x2100] ;  /* 0x00210000c668783b */ /* 0x000e620000004200 */
[C---:B------:R-:W-:Y:S02]  /*8570*/  FMUL.FTZ R52, R3.reuse, R52 ;  /* 0x0000003403347220 */ /* 0x040fe40000410000 */
[C---:B------:R-:W-:Y:S02]  /*8580*/  FMUL.FTZ R53, R3.reuse, R53 ;  /* 0x0000003503357220 */ /* 0x040fe40000410000 */
[C---:B--2---:R-:W-:Y:S03]  /*8590*/  HMMA.16816.F32 R28, R136.reuse, R120, R28 ;  /* 0x00000078881c723c */ /* 0x044fe6000000181c */
        /* <DEDUP_REMOVED lines=8> */
[----:B------:R-:W2:Y:S01]  /*8620*/  MUFU.EX2 R226, R226 ;  /* 0x000000e200e27308 */ /* 0x000ea20000000800 */
[C---:B---3--:R-:W-:Y:S04]  /*8630*/  HMMA.16816.F32 R36, R136.reuse, R112, R36 ;  /* 0x000000708824723c */ /* 0x048fe80000001824 */
[C---:B------:R-:W-:Y:S02]  /*8640*/  FMUL.FTZ R59, R2.reuse, R59 ;  /* 0x0000003b023b7220 */ /* 0x040fe40000410000 */
[C---:B------:R-:W-:Y:S02]  /*8650*/  FMUL.FTZ R60, R3.reuse, R60 ;  /* 0x0000003c033c7220 */ /* 0x040fe40000410000 */
[C---:B------:R-:W-:Y:S01]  /*8660*/  HMMA.16816.F32 R40, R136.reuse, R114, R40 ;  /* 0x000000728828723c */ /* 0x040fe20000001828 */
[----:B------:R-:W-:Y:S01]  /*8670*/  LDSM.16.MT88.4 R112, [R203+0x900] ;  /* 0x00090000cb70783b */ /* 0x000fe20000004200 */
[----:B------:R-:W-:Y:S02]  /*8680*/  MUFU.EX2 R227, R227 ;  /* 0x000000e300e37308 */ /* 0x000fe40000000800 */
[C---:B------:R-:W-:Y:S02]  /*8690*/  FMUL.FTZ R61, R3.reuse, R61 ;  /* 0x0000003d033d7220 */ /* 0x040fe40000410000 */
[C---:B------:R-:W-:Y:S02]  /*86a0*/  FMUL.FTZ R62, R2.reuse, R62 ;  /* 0x0000003e023e7220 */ /* 0x040fe40000410000 */
[C---:B------:R-:W-:Y:S01]  /*86b0*/  FMUL.FTZ R63, R2.reuse, R63 ;  /* 0x0000003f023f7220 */ /* 0x040fe20000410000 */
[C---:B-1----:R-:W-:Y:S03]  /*86c0*/  HMMA.16816.F32 R44, R136.reuse, R104, R44 ;  /* 0x00000068882c723c */ /* 0x042fe6000000182c */
[----:B------:R-:W1:Y:S01]  /*86d0*/  MUFU.EX2 R228, R228 ;  /* 0x000000e400e47308 */ /* 0x000e620000000800 */
[C---:B------:R-:W-:Y:S02]  /*86e0*/  FMUL.FTZ R64, R3.reuse, R64 ;  /* 0x0000004003407220 */ /* 0x040fe40000410000 */
[C---:B------:R-:W-:Y:S02]  /*86f0*/  FMUL.FTZ R65, R3.reuse, R65 ;  /* 0x0000004103417220 */ /* 0x040fe40000410000 */
[C---:B------:R-:W-:Y:S01]  /*8700*/  FMUL.FTZ R66, R2.reuse, R66 ;  /* 0x0000004202427220 */ /* 0x040fe20000410000 */
[C---:B------:R-:W-:Y:S01]  /*8710*/  HMMA.16816.F32 R48, R136.reuse, R106, R48 ;  /* 0x0000006a8830723c */ /* 0x040fe20000001830 */
[----:B------:R-:W3:Y:S03]  /*8720*/  LDSM.16.MT88.4 R104, [R203+0x4100] ;  /* 0x00410000cb68783b */ /* 0x000ee60000004200 */
[----:B------:R-:W-:Y:S01]  /*8730*/  MUFU.EX2 R229, R229 ;  /* 0x000000e500e57308 */ /* 0x000fe20000000800 */
[C---:B------:R-:W-:Y:S02]  /*8740*/  FMUL.FTZ R67, R2.reuse, R67 ;  /* 0x0000004302437220 */ /* 0x040fe40000410000 */
[C---:B------:R-:W-:Y:S01]  /*8750*/  FMUL.FTZ R68, R3.reuse, R68 ;  /* 0x0000004403447220 */ /* 0x040fe20000410000 */
[C---:B------:R-:W-:Y:S04]  /*8760*/  HMMA.16816.F32 R52, R136.reuse, R100, R52 ;  /* 0x000000648834723c */ /* 0x040fe80000001834 */
[C---:B------:R-:W-:Y:S02]  /*8770*/  FMUL.FTZ R69, R3.reuse, R69 ;  /* 0x0000004503457220 */ /* 0x040fe40000410000 */
[----:B------:R-:W1:Y:S01]  /*8780*/  MUFU.EX2 R230, R230 ;  /* 0x000000e600e67308 */ /* 0x000e620000000800 */
[C---:B------:R-:W-:Y:S01]  /*8790*/  FMUL.FTZ R70, R2.reuse, R70 ;  /* 0x0000004602467220 */ /* 0x040fe20000410000 */
[C---:B------:R-:W-:Y:S01]  /*87a0*/  HMMA.16816.F32 R56, R136.reuse, R102, R56 ;  /* 0x000000668838723c */ /* 0x040fe20000001838 */
[----:B------:R-:W1:Y:S03]  /*87b0*/  LDSM.16.MT88.4 R100, [R198+0x4100] ;  /* 0x00410000c664783b */ /* 0x000e660000004200 */
[C---:B------:R-:W-:Y:S02]  /*87c0*/  FMUL.FTZ R71, R2.reuse, R71 ;  /* 0x0000004702477220 */ /* 0x040fe40000410000 */
[C---:B------:R-:W-:Y:S02]  /*87d0*/  FMUL.FTZ R72, R3.reuse, R72 ;  /* 0x0000004803487220 */ /* 0x040fe40000410000 */
[----:B------:R-:W-:Y:S01]  /*87e0*/  MUFU.EX2 R231, R231 ;  /* 0x000000e700e77308 */ /* 0x000fe20000000800 */
[C---:B------:R-:W-:Y:S03]  /*87f0*/  HMMA.16816.F32 R60, R136.reuse, R108, R60 ;  /* 0x0000006c883c723c */ /* 0x040fe6000000183c */
[C---:B------:R-:W-:Y:S02]  /*8800*/  FMUL.FTZ R73, R3.reuse, R73 ;  /* 0x0000004903497220 */ /* 0x040fe40000410000 */
[C---:B------:R-:W-:Y:S03]  /*8810*/  FMUL.FTZ R74, R2.reuse, R74 ;  /* 0x0000004a024a7220 */ /* 0x040fe60000410000 */
[C---:B------:R-:W-:Y:S01]  /*8820*/  HMMA.16816.F32 R64, R136.reuse, R110, R64 ;  /* 0x0000006e8840723c */ /* 0x040fe20000001840 */
[----:B------:R-:W2:Y:S01]  /*8830*/  LDSM.16.MT88.4 R108, [R197+0x4100] ;  /* 0x00410000c56c783b */ /* 0x000ea20000004200 */
[----:B------:R-:W2:Y:S02]  /*8840*/  MUFU.EX2 R232, R232 ;  /* 0x000000e800e87308 */ /* 0x000ea40000000800 */
[C---:B------:R-:W-:Y:S02]  /*8850*/  FMUL.FTZ R75, R2.reuse, R75 ;  /* 0x0000004b024b7220 */ /* 0x040fe40000410000 */
[C---:B------:R-:W-:Y:S02]  /*8860*/  FMUL.FTZ R76, R3.reuse, R76 ;  /* 0x0000004c034c7220 */ /* 0x040fe40000410000 */
[C---:B------:R-:W-:Y:S01]  /*8870*/  FMUL.FTZ R77, R3.reuse, R77 ;  /* 0x0000004d034d7220 */ /* 0x040fe20000410000 */
[C---:B---3--:R-:W-:Y:S03]  /*8880*/  HMMA.16816.F32 R68, R136.reuse, R104, R68 ;  /* 0x000000688844723c */ /* 0x048fe60000001844 */
[C---:B------:R-:W-:Y:S01]  /*8890*/  FMUL.FTZ R78, R2.reuse, R78 ;  /* 0x0000004e024e7220 */ /* 0x040fe20000410000 */
[----:B------:R-:W-:Y:S01]  /*88a0*/  MUFU.EX2 R233, R233 ;  /* 0x000000e900e97308 */ /* 0x000fe20000000800 */
[C---:B------:R-:W-:Y:S02]  /*88b0*/  FMUL.FTZ R79, R2.reuse, R79 ;  /* 0x0000004f024f7220 */ /* 0x040fe40000410000 */
[C---:B------:R-:W-:Y:S01]  /*88c0*/  FMUL.FTZ R80, R3.reuse, R80 ;  /* 0x0000005003507220 */ /* 0x040fe20000410000 */
[C---:B------:R-:W-:Y:S01]  /*88d0*/  HMMA.16816.F32 R72, R136.reuse, R106, R72 ;  /* 0x0000006a8848723c */ /* 0x040fe20000001848 */
[----:B------:R-:W3:Y:S03]  /*88e0*/  LDSM.16.MT88.4 R104, [R196+0x4100] ;  /* 0x00410000c468783b */ /* 0x000ee60000004200 */
[C---:B------:R-:W-:Y:S02]  /*88f0*/  FMUL.FTZ R81, R3.reuse, R81 ;  /* 0x0000005103517220 */ /* 0x040fe40000410000 */
[C---:B------:R-:W-:Y:S01]  /*8900*/  FMUL.FTZ R82, R2.reuse, R82 ;  /* 0x0000005202527220 */ /* 0x040fe20000410000 */
[----:B------:R-:W2:Y:S01]  /*8910*/  MUFU.EX2 R234, R234 ;  /* 0x000000ea00ea7308 */ /* 0x000ea20000000800 */
[C---:B-1----:R-:W-:Y:S04]  /*8920*/  HMMA.16816.F32 R76, R136.reuse, R100, R76 ;  /* 0x00000064884c723c */ /* 0x042fe8000000184c */
[C---:B------:R-:W-:Y:S02]  /*8930*/  FMUL.FTZ R83, R2.reuse, R83 ;  /* 0x0000005302537220 */ /* 0x040fe40000410000 */
[----:B------:R-:W-:Y:S01]  /*8940*/  FMUL.FTZ R84, R3, R84 ;  /* 0x0000005403547220 */ /* 0x000fe20000410000 */
[----:B------:R-:W-:Y:S01]  /*8950*/  F2FP.PACK_AB R100, R175, R174 ;  /* 0x000000aeaf64723e */ /* 0x000fe200000000ff */
[----:B------:R-:W-:Y:S01]  /*8960*/  FMUL.FTZ R85, R3, R85 ;  /* 0x0000005503557220 */ /* 0x000fe20000410000 */
[----:B----4-:R-:W-:Y:S01]  /*8970*/  F2FP.PACK_AB R101, R179, R178 ;  /* 0x000000b2b365723e */ /* 0x010fe200000000ff */
[----:B------:R-:W-:Y:S01]  /*8980*/  MUFU.EX2 R235, R235 ;  /* 0x000000eb00eb7308 */ /* 0x000fe20000000800 */
[C---:B------:R-:W-:Y:S03]  /*8990*/  HMMA.16816.F32 R80, R136.reuse, R102, R80 ;  /* 0x000000668850723c */ /* 0x040fe60000001850 */
[C---:B------:R-:W-:Y:S02]  /*89a0*/  FMUL.FTZ R86, R2.reuse, R86 ;  /* 0x0000005602567220 */ /* 0x040fe40000410000 */
[C---:B------:R-:W-:Y:S02]  /*89b0*/  FMUL.FTZ R87, R2.reuse, R87 ;  /* 0x0000005702577220 */ /* 0x040fe40000410000 */
[----:B------:R-:W-:Y:S01]  /*89c0*/  FMUL.FTZ R88, R3, R88 ;  /* 0x0000005803587220 */ /* 0x000fe20000410000 */
[----:B------:R-:W-:Y:S01]  /*89d0*/  F2FP.PACK_AB R102, R177, R176 ;  /* 0x000000b0b166723e */ /* 0x000fe200000000ff */
[C---:B------:R-:W-:Y:S01]  /*89e0*/  FMUL.FTZ R89, R3.reuse, R89 ;  /* 0x0000005903597220 */ /* 0x040fe20000410000 */
[----:B------:R-:W-:Y:S02]  /*89f0*/  MUFU.EX2 R237, R237 ;  /* 0x000000ed00ed7308 */ /* 0x000fe40000000800 */
[C---:B--2---:R-:W-:Y:S03]  /*8a00*/  HMMA.16816.F32 R84, R136.reuse, R108, R84 ;  /* 0x0000006c8854723c */ /* 0x044fe60000001854 */
[----:B------:R-:W-:Y:S01]  /*8a10*/  FMUL.FTZ R90, R2, R90 ;  /* 0x0000005a025a7220 */ /* 0x000fe20000410000 */
[----:B-----5:R-:W-:Y:S01]  /*8a20*/  F2FP.PACK_AB R103, R224, R223 ;  /* 0x000000dfe067723e */ /* 0x020fe200000000ff */
[C---:B------:R-:W-:Y:S02]  /*8a30*/  FMUL.FTZ R91, R2.reuse, R91 ;  /* 0x0000005b025b7220 */ /* 0x040fe40000410000 */
[C---:B------:R-:W-:Y:S01]  /*8a40*/  FMUL.FTZ R92, R3.reuse, R92 ;  /* 0x0000005c035c7220 */ /* 0x040fe20000410000 */
[----:B------:R-:W1:Y:S01]  /*8a50*/  MUFU.EX2 R238, R238 ;  /* 0x000000ee00ee7308 */ /* 0x000e620000000800 */
[C---:B------:R-:W-:Y:S03]  /*8a60*/  FMUL.FTZ R93, R3.reuse, R93 ;  /* 0x0000005d035d7220 */ /* 0x040fe60000410000 */
[C---:B------:R-:W-:Y:S01]  /*8a70*/  HMMA.16816.F32 R88, R136.reuse, R110, R88 ;  /* 0x0000006e8858723c */ /* 0x040fe20000001858 */
[----:B------:R-:W2:Y:S02]  /*8a80*/  LDSM.16.MT88.4 R108, [R197+0x900] ;  /* 0x00090000c56c783b */ /* 0x000ea40000004200 */
[C---:B------:R-:W-:Y:S02]  /*8a90*/  FMUL.FTZ R94, R2.reuse, R94 ;  /* 0x0000005e025e7220 */ /* 0x040fe40000410000 */
[C---:B------:R-:W-:Y:S01]  /*8aa0*/  FMUL.FTZ R95, R2.reuse, R95 ;  /* 0x0000005f025f7220 */ /* 0x040fe20000410000 */
[----:B------:R-:W4:Y:S01]  /*8ab0*/  MUFU.EX2 R239, R239 ;  /* 0x000000ef00ef7308 */ /* 0x000f220000000800 */
[C---:B------:R-:W-:Y:S02]  /*8ac0*/  FMUL.FTZ R96, R3.reuse, R96 ;  /* 0x0000006003607220 */ /* 0x040fe40000410000 */
[C---:B------:R-:W-:Y:S03]  /*8ad0*/  FMUL.FTZ R97, R3.reuse, R97 ;  /* 0x0000006103617220 */ /* 0x040fe60000410000 */
[C---:B---3--:R-:W-:Y:S03]  /*8ae0*/  HMMA.16816.F32 R92, R136.reuse, R104, R92 ;  /* 0x00000068885c723c */ /* 0x048fe6000000185c */
[C---:B------:R-:W-:Y:S02]  /*8af0*/  FMUL.FTZ R98, R2.reuse, R98 ;  /* 0x0000006202627220 */ /* 0x040fe40000410000 */
[C---:B------:R-:W-:Y:S02]  /*8b00*/  FMUL.FTZ R99, R2.reuse, R99 ;  /* 0x0000006302637220 */ /* 0x040fe40000410000 */
[----:B------:R-:W-:Y:S02]  /*8b10*/  FFMA.FTZ R168, R3, R214, R168 ;  /* 0x000000d603a87223 */ /* 0x000fe400000100a8 */
[----:B------:R-:W-:Y:S03]  /*8b20*/  FFMA.FTZ R173, R2, R215, R173 ;  /* 0x000000d702ad7223 */ /* 0x000fe600000100ad */
[----:B------:R-:W-:Y:S01]  /*8b30*/  HMMA.16816.F32 R96, R136, R106, R96 ;  /* 0x0000006a8860723c */ /* 0x000fe20000001860 */
[----:B------:R-:W3:Y:S02]  /*8b40*/  LDSM.16.MT88.4 R104, [R196+0x2900] ;  /* 0x00290000c468783b */ /* 0x000ee40000004200 */
[----:B------:R-:W-:Y:S02]  /*8b50*/  FADD.FTZ R135, R135, R168 ;  /* 0x000000a887877221 */ /* 0x000fe40000010000 */
[----:B------:R-:W-:Y:S02]  /*8b60*/  FADD.FTZ R172, R172, R173 ;  /* 0x000000adacac7221 */ /* 0x000fe40000010000 */
[----:B------:R-:W-:Y:S01]  /*8b70*/  FADD.FTZ R134, R134, R135 ;  /* 0x0000008786867221 */ /* 0x000fe20000010000 */
[C---:B------:R-:W-:Y:S01]  /*8b80*/  HMMA.16816.F32 R4, R100.reuse, R112, R4 ;  /* 0x000000706404723c */ /* 0x040fe20000001804 */
[----:B------:R-:W-:Y:S04]  /*8b90*/  LDSM.16.MT88.4 R136, [R197+0x3100] ;  /* 0x00310000c588783b */ /* 0x000fe80000004200 */
[----:B------:R-:W-:Y:S02]  /*8ba0*/  FADD.FTZ R3, R171, R172 ;  /* 0x000000acab037221 */ /* 0x000fe40000010000 */
[----:B------:R-:W-:Y:S01]  /*8bb0*/  FADD.FTZ R169, R169, R134 ;  /* 0x00000086a9a97221 */ /* 0x000fe20000010000 */
[C---:B------:R-:W-:Y:S01]  /*8bc0*/  HMMA.16816.F32 R8, R100.reuse, R114, R8 ;  /* 0x000000726408723c */ /* 0x040fe20000001808 */
[----:B------:R-:W-:Y:S03]  /*8bd0*/  LDSM.16.MT88.4 R112, [R198+0x4900] ;  /* 0x00490000c670783b */ /* 0x000fe60000004200 */
[----:B------:R-:W-:Y:S02]  /*8be0*/  FADD.FTZ R3, R170, R3 ;  /* 0x00000003aa037221 */ /* 0x000fe40000010000 */
[----:B------:R-:W-:Y:S02]  /*8bf0*/  FADD.FTZ R174, R174, R169 ;  /* 0x000000a9aeae7221 */ /* 0x000fe40000010000 */
[C---:B------:R-:W-:Y:S04]  /*8c00*/  HMMA.16816.F32 R12, R100.reuse, R116, R12 ;  /* 0x00000074640c723c */ /* 0x040fe8000000180c */
[----:B------:R-:W-:Y:S01]  /*8c10*/  FADD.FTZ R2, R178, R3 ;  /* 0x00000003b2027221 */ /* 0x000fe20000010000 */
[----:B------:R-:W-:Y:S01]  /*8c20*/  MOV R3, R0 ;  /* 0x0000000000037202 */ /* 0x000fe20000000f00 */
[----:B------:R-:W-:Y:S02]  /*8c30*/  FADD.FTZ R175, R175, R174 ;  /* 0x000000aeafaf7221 */ /* 0x000fe40000010000 */
[C---:B------:R-:W-:Y:S01]  /*8c40*/  HMMA.16816.F32 R16, R100.reuse, R118, R16 ;  /* 0x000000766410723c */ /* 0x040fe20000001810 */
[----:B------:R-:W-:Y:S03]  /*8c50*/  LDSM.16.MT88.4 R116, [R197+0x4900] ;  /* 0x00490000c574783b */ /* 0x000fe60000004200 */
[----:B------:R-:W-:Y:S02]  /*8c60*/  FADD.FTZ R2, R179, R2 ;  /* 0x00000002b3027221 */ /* 0x000fe40000010000 */
[----:B------:R-:W-:Y:S02]  /*8c70*/  FADD.FTZ R176, R176, R175 ;  /* 0x000000afb0b07221 */ /* 0x000fe40000010000 */
[C---:B--2---:R-:W-:Y:S04]  /*8c80*/  HMMA.16816.F32 R20, R100.reuse, R108, R20 ;  /* 0x0000006c6414723c */ /* 0x044fe80000001814 */
[----:B------:R-:W-:Y:S01]  /*8c90*/  FADD.FTZ R223, R223, R2 ;  /* 0x00000002dfdf7221 */ /* 0x000fe20000010000 */
[----:B------:R-:W-:Y:S01]  /*8ca0*/  MOV R2, R132 ;  /* 0x0000008400027202 */ /* 0x000fe20000000f00 */
[----:B------:R-:W-:Y:S02]  /*8cb0*/  FADD.FTZ R176, R177, R176 ;  /* 0x000000b0b1b07221 */ /* 0x000fe40000010000 */
[C---:B------:R-:W-:Y:S01]  /*8cc0*/  HMMA.16816.F32 R24, R100.reuse, R110, R24 ;  /* 0x0000006e6418723c */ /* 0x040fe20000001818 */
[----:B------:R-:W2:Y:S03]  /*8cd0*/  LDSM.16.MT88.4 R108, [R203+0x4900] ;  /* 0x00490000cb6c783b */ /* 0x000ea60000004200 */
[----:B------:R-:W-:Y:S04]  /*8ce0*/  FADD.FTZ R224, R224, R223 ;  /* 0x000000dfe0e07221 */ /* 0x000fe80000010000 */
        /* <DEDUP_REMOVED lines=20> */
[----:B------:R-:W5:Y:S07]  /*8e30*/  LDSM.16.MT88.4 R112, [R197+0x1100] ;  /* 0x00110000c570783b */ /* 0x000f6e0000004200 */
[C---:B------:R-:W-:Y:S08]  /*8e40*/  HMMA.16816.F32 R84, R100.reuse, R116, R84 ;  /* 0x000000746454723c */ /* 0x040ff00000001854 */
[C---:B------:R-:W-:Y:S01]  /*8e50*/  HMMA.16816.F32 R88, R100.reuse, R118, R88 ;  /* 0x000000766458723c */ /* 0x040fe20000001858 */
[----:B------:R-:W1:Y:S07]  /*8e60*/  LDSM.16.MT88.4 R116, [R203+0x3100] ;  /* 0x00310000cb74783b */ /* 0x000e6e0000004200 */
[C---:B---3--:R-:W-:Y:S08]  /*8e70*/  HMMA.16816.F32 R92, R100.reuse, R104, R92 ;  /* 0x00000068645c723c */ /* 0x048ff0000000185c */
[----:B------:R-:W-:Y:S01]  /*8e80*/  HMMA.16816.F32 R96, R100, R106, R96 ;  /* 0x0000006a6460723c */ /* 0x000fe20000001860 */
[----:B------:R-:W3:Y:S06]  /*8e90*/  LDSM.16.MT88.4 R104, [R196+0x3100] ;  /* 0x00310000c468783b */ /* 0x000eec0000004200 */
[----:B------:R-:W-:Y:S01]  /*8ea0*/  F2FP.PACK_AB R100, R226, R225 ;  /* 0x000000e1e264723e */ /* 0x000fe200000000ff */
[----:B------:R-:W-:Y:S01]  /*8eb0*/  FADD.FTZ R225, R225, R176 ;  /* 0x000000b0e1e17221 */ /* 0x000fe20000010000 */
[----:B------:R-:W-:Y:S03]  /*8ec0*/  F2FP.PACK_AB R102, R228, R227 ;  /* 0x000000e3e466723e */ /* 0x000fe600000000ff */
[----:B------:R-:W-:Y:S01]  /*8ed0*/  F2FP.PACK_AB R101, R230, R229 ;  /* 0x000000e5e665723e */ /* 0x000fe200000000ff */
[----:B------:R-:W-:Y:S01]  /*8ee0*/  FADD.FTZ R229, R229, R224 ;  /* 0x000000e0e5e57221 */ /* 0x000fe20000010000 */
[----:B------:R-:W-:Y:S01]  /*8ef0*/  F2FP.PACK_AB R103, R232, R231 ;  /* 0x000000e7e867723e */ /* 0x000fe200000000ff */
[----:B------:R-:W-:Y:S02]  /*8f00*/  FADD.FTZ R226, R226, R225 ;  /* 0x000000e1e2e27221 */ /* 0x000fe40000010000 */
[----:B------:R-:W-:Y:S02]  /*8f10*/  FADD.FTZ R230, R230, R229 ;  /* 0x000000e5e6e67221 */ /* 0x000fe40000010000 */
[----:B------:R-:W-:Y:S02]  /*8f20*/  FADD.FTZ R227, R227, R226 ;  /* 0x000000e2e3e37221 */ /* 0x000fe40000010000 */
[C---:B--2---:R-:W-:Y:S03]  /*8f30*/  HMMA.16816.F32 R4, R100.reuse, R108, R4 ;  /* 0x0000006c6404723c */ /* 0x044fe60000001804 */
[----:B------:R-:W-:Y:S02]  /*8f40*/  FADD.FTZ R231, R231, R230 ;  /* 0x000000e6e7e77221 */ /* 0x000fe40000010000 */
[----:B------:R-:W-:Y:S02]  /*8f50*/  FADD.FTZ R228, R228, R227 ;  /* 0x000000e3e4e47221 */ /* 0x000fe40000010000 */
[----:B------:R-:W-:Y:S01]  /*8f60*/  FADD.FTZ R232, R232, R231 ;  /* 0x000000e7e8e87221 */ /* 0x000fe20000010000 */
[C---:B------:R-:W-:Y:S01]  /*8f70*/  HMMA.16816.F32 R8, R100.reuse, R110, R8 ;  /* 0x0000006e6408723c */ /* 0x040fe20000001808 */
[----:B------:R-:W2:Y:S07]  /*8f80*/  LDSM.16.MT88.4 R108, [R203+0x5100] ;  /* 0x00510000cb6c783b */ /* 0x000eae0000004200 */
[C---:B------:R-:W-:Y:S08]  /*8f90*/  HMMA.16816.F32 R12, R100.reuse, R120, R12 ;  /* 0x00000078640c723c */ /* 0x040ff0000000180c */
[C---:B------:R-:W-:Y:S08]  /*8fa0*/  HMMA.16816.F32 R16, R100.reuse, R122, R16 ;  /* 0x0000007a6410723c */ /* 0x040ff00000001810 */
[C---:B-----5:R-:W-:Y:S08]  /*8fb0*/  HMMA.16816.F32 R20, R100.reuse, R112, R20 ;  /* 0x000000706414723c */ /* 0x060ff00000001814 */
[C---:B------:R-:W-:Y:S01]  /*8fc0*/  HMMA.16816.F32 R24, R100.reuse, R114, R24 ;  /* 0x000000726418723c */ /* 0x040fe20000001818 */
[----:B------:R-:W5:Y:S07]  /*8fd0*/  LDSM.16.MT88.4 R112, [R198+0x5100] ;  /* 0x00510000c670783b */ /* 0x000f6e0000004200 */
[C---:B------:R-:W-:Y:S08]  /*8fe0*/  HMMA.16816.F32 R28, R100.reuse, R124, R28 ;  /* 0x0000007c641c723c */ /* 0x040ff0000000181c */
[C---:B------:R-:W-:Y:S01]  /*8ff0*/  HMMA.16816.F32 R32, R100.reuse, R126, R32 ;  /* 0x0000007e6420723c */ /* 0x040fe20000001820 */
[----:B------:R-:W-:Y:S07]  /*9000*/  LDSM.16.MT88.4 R124, [R203+0x1900] ;  /* 0x00190000cb7c783b */ /* 0x000fee0000004200 */
[C---:B-1----:R-:W-:Y:S08]  /*9010*/  HMMA.16816.F32 R36, R100.reuse, R116, R36 ;  /* 0x000000746424723c */ /* 0x042ff00000001824 */
[C---:B------:R-:W-:Y:S01]  /*9020*/  HMMA.16816.F32 R40, R100.reuse, R118, R40 ;  /* 0x000000766428723c */ /* 0x040fe20000001828 */
[----:B------:R-:W1:Y:S07]  /*9030*/  LDSM.16.MT88.4 R116, [R197+0x5100] ;  /* 0x00510000c574783b */ /* 0x000e6e0000004200 */
        /* <DEDUP_REMOVED lines=9> */
[----:B----4-:R-:W-:Y:S01]  /*90d0*/  F2FP.PACK_AB R139, R240, R239 ;  /* 0x000000eff08b723e */ /* 0x010fe200000000ff */
[----:B------:R-:W-:Y:S02]  /*90e0*/  FADD.FTZ R237, R237, R232 ;  /* 0x000000e8eded7221 */ /* 0x000fe40000010000 */
[----:B------:R-:W-:Y:S01]  /*90f0*/  FADD.FTZ R234, R234, R233 ;  /* 0x000000e9eaea7221 */ /* 0x000fe20000010000 */
[C---:B------:R-:W-:Y:S01]  /*9100*/  HMMA.16816.F32 R64, R100.reuse, R106, R64 ;  /* 0x0000006a6440723c */ /* 0x040fe20000001840 */
[----:B------:R-:W3:Y:S03]  /*9110*/  LDSM.16.MT88.4 R104, [R196+0x5100] ;  /* 0x00510000c468783b */ /* 0x000ee60000004200 */
[----:B------:R-:W-:Y:S02]  /*9120*/  FADD.FTZ R238, R238, R237 ;  /* 0x000000edeeee7221 */ /* 0x000fe40000010000 */
[----:B------:R-:W-:Y:S02]  /*9130*/  FADD.FTZ R235, R235, R234 ;  /* 0x000000eaebeb7221 */ /* 0x000fe40000010000 */
[C---:B--2---:R-:W-:Y:S04]  /*9140*/  HMMA.16816.F32 R68, R100.reuse, R108, R68 ;  /* 0x0000006c6444723c */ /* 0x044fe80000001844 */
[----:B------:R-:W-:Y:S02]  /*9150*/  FADD.FTZ R215, R239, R238 ;  /* 0x000000eeefd77221 */ /* 0x000fe40000010000 */
[----:B------:R-:W-:Y:S02]  /*9160*/  FADD.FTZ R214, R236, R235 ;  /* 0x000000ebecd67221 */ /* 0x000fe40000010000 */
[C---:B------:R-:W-:Y:S01]  /*9170*/  HMMA.16816.F32 R72, R100.reuse, R110, R72 ;  /* 0x0000006e6448723c */ /* 0x040fe20000001848 */
[----:B------:R-:W2:Y:S03]  /*9180*/  LDSM.16.MT88.4 R108, [R198+0x1900] ;  /* 0x00190000c66c783b */ /* 0x000ea60000004200 */
[----:B------:R-:W-:Y:S04]  /*9190*/  FADD.FTZ R215, R240, R215 ;  /* 0x000000d7f0d77221 */ /* 0x000fe80000010000 */
[C---:B-----5:R-:W-:Y:S08]  /*91a0*/  HMMA.16816.F32 R76, R100.reuse, R112, R76 ;  /* 0x00000070644c723c */ /* 0x060ff0000000184c */
[C---:B------:R-:W-:Y:S08]  /*91b0*/  HMMA.16816.F32 R80, R100.reuse, R114, R80 ;  /* 0x000000726450723c */ /* 0x040ff00000001850 */
[C---:B-1----:R-:W-:Y:S08]  /*91c0*/  HMMA.16816.F32 R84, R100.reuse, R116, R84 ;  /* 0x000000746454723c */ /* 0x042ff00000001854 */
[C---:B------:R-:W-:Y:S08]  /*91d0*/  HMMA.16816.F32 R88, R100.reuse, R118, R88 ;  /* 0x000000766458723c */ /* 0x040ff00000001858 */
[C---:B---3--:R-:W-:Y:S08]  /*91e0*/  HMMA.16816.F32 R92, R100.reuse, R104, R92 ;  /* 0x00000068645c723c */ /* 0x048ff0000000185c */
[----:B------:R-:W-:Y:S08]  /*91f0*/  HMMA.16816.F32 R96, R100, R106, R96 ;  /* 0x0000006a6460723c */ /* 0x000ff00000001860 */
[C---:B------:R-:W-:Y:S01]  /*9200*/  HMMA.16816.F32 R128, R136.reuse, R124, R4 ;  /* 0x0000007c8880723c */ /* 0x040fe20000001804 */
[----:B------:R-:W1:Y:S07]  /*9210*/  LDSM.16.MT88.4 R4, [R198+0x5900] ;  /* 0x00590000c604783b */ /* 0x000e6e0000004200 */
[C---:B------:R-:W-:Y:S01]  /*9220*/  HMMA.16816.F32 R124, R136.reuse, R126, R8 ;  /* 0x0000007e887c723c */ /* 0x040fe20000001808 */
[----:B------:R-:W3:Y:S07]  /*9230*/  LDSM.16.MT88.4 R8, [R197+0x5900] ;  /* 0x00590000c508783b */ /* 0x000eee0000004200 */
[C---:B--2---:R-:W-:Y:S01]  /*9240*/  HMMA.16816.F32 R120, R136.reuse, R108, R12 ;  /* 0x0000006c8878723c */ /* 0x044fe2000000180c */
[----:B------:R-:W2:Y:S07]  /*9250*/  LDSM.16.MT88.4 R12, [R196+0x5900] ;  /* 0x00590000c40c783b */ /* 0x000eae0000004200 */
        /* <DEDUP_REMOVED lines=15> */
[C---:B-1----:R-:W-:Y:S08]  /*9350*/  HMMA.16816.F32 R76, R136.reuse, R4, R76 ;  /* 0x00000004884c723c */ /* 0x042ff0000000184c */
[C---:B------:R-:W-:Y:S08]  /*9360*/  HMMA.16816.F32 R80, R136.reuse, R6, R80 ;  /* 0x000000068850723c */ /* 0x040ff00000001850 */
[C---:B---3--:R-:W-:Y:S08]  /*9370*/  HMMA.16816.F32 R84, R136.reuse, R8, R84 ;  /* 0x000000088854723c */ /* 0x048ff00000001854 */
[C---:B------:R-:W-:Y:S08]  /*9380*/  HMMA.16816.F32 R88, R136.reuse, R10, R88 ;  /* 0x0000000a8858723c */ /* 0x040ff00000001858 */
[C---:B--2---:R-:W-:Y:S08]  /*9390*/  HMMA.16816.F32 R92, R136.reuse, R12, R92 ;  /* 0x0000000c885c723c */ /* 0x044ff0000000185c */
[----:B------:R-:W-:Y:S01]  /*93a0*/  HMMA.16816.F32 R96, R136, R14, R96 ;  /* 0x0000000e8860723c */ /* 0x000fe20000001860 */
[----:B------:R-:W-:-:S07]  /*93b0*/  @P0 BRA `(.L_x_418) ;  /* 0xffffc4a000000947 */ /* 0x000fce000383ffff */
.L_x_407:
[----:B------:R-:W1:Y:S01]  /*93c0*/  S2UR UR26, SR_CTAID.X ;  /* 0x00000000001a79c3 */ /* 0x000e620000002500 */
[----:B------:R-:W-:Y:S01]  /*93d0*/  UMOV UR25, 0x1 ;  /* 0x0000000100197882 */ /* 0x000fe20000000000 */
[----:B------:R-:W-:Y:S01]  /*93e0*/  PLOP3.LUT P0, PT, PT, PT, UP0, 0x40, 0x0 ;  /* 0x000000000000781c */ /* 0x000fe20003f0e808 */
[----:B------:R-:W-:-:S02]  /*93f0*/  ULDC UR21, c[0x0][0x168] ;  /* 0x00005a0000157ab9 */ /* 0x000fc40000000800 */
[----:B------:R-:W-:Y:S02]  /*9400*/  ULDC.64 UR4, c[0x0][0x2c8] ;  /* 0x0000b20000047ab9 */ /* 0x000fe40000000a00 */
[----:B------:R-:W-:Y:S02]  /*9410*/  UIADD3 UR21, UR25, -UR21, URZ ;  /* 0x8000001519157290 */ /* 0x000fe4000fffe03f */
[----:B------:R-:W-:Y:S02]  /*9420*/  ULDC UR24, c[0x0][0x2ac] ;  /* 0x0000ab0000187ab9 */ /* 0x000fe40000000800 */
[----:B-1----:R-:W-:-:S04]  /*9430*/  ULEA UR26, UR26, 0x7f, 0x7 ;  /* 0x0000007f1a1a7891 */ /* 0x002fc8000f8e383f */
[----:B------:R-:W-:-:S03]  /*9440*/  UIMAD.WIDE.U32 UR28, UR26, UR4, URZ ;  /* 0x000000041a1c72a5 */ /* 0x000fc6000f8e003f */
[----:B------:R-:W-:Y:S02]  /*9450*/  ULDC UR4, c[0x0][0x1d0] ;  /* 0x0000740000047ab9 */ /* 0x000fe40000000800 */
[----:B------:R-:W-:Y:S02]  /*9460*/  UIMAD UR4, UR24, UR4, UR21 ;  /* 0x00000004180472a4 */ /* 0x000fe4000f8e0215 */
[----:B------:R-:W-:Y:S02]  /*9470*/  @UP1 USHF.R.U32.HI UR26, URZ, UR5, UR29 ;  /* 0x000000053f1a1299 */ /* 0x000fe4000801161d */
[----:B------:R-:W-:Y:S02]  /*9480*/  ULDC UR21, c[0x0][0x324] ;  /* 0x0000c90000157ab9 */ /* 0x000fe40000000800 */
[----:B------:R-:W-:-:S04]  /*9490*/  UIADD3 UR24, UR4, UR26, URZ ;  /* 0x0000001a04187290 */ /* 0x000fc8000fffe03f */
[----:B------:R-:W-:Y:S01]  /*94a0*/  UIADD3 UR21, UR24, -UR21, URZ ;  /* 0x8000001518157290 */ /* 0x000fe2000fffe03f */
[----:B------:R-:W-:Y:S05]  /*94b0*/  @P0 BRA `(.L_x_419) ;  /* 0x0000016000000947 */ /* 0x000fea0003800000 */
[----:B------:R-:W-:-:S06]  /*94c0*/  UISETP.GT.AND UP2, UPT, UR24, -0x1, UPT ;  /* 0xffffffff1800788c */ /* 0x000fcc000bf44270 */
[----:B------:R-:W-:-:S13]  /*94d0*/  PLOP3.LUT P0, PT, PT, PT, UP2, 0x80, 0x0 ;  /* 0x000000000000781c */ /* 0x000fda0003f0f028 */
[----:B------:R-:W-:Y:S05]  /*94e0*/  @P0 BRA `(.L_x_420) ;  /* 0x0000009000000947 */ /* 0x000fea0003800000 */
[----:B------:R-:W-:Y:S02]  /*94f0*/  ULDC UR4, c[0x0][0x32c] ;  /* 0x0000cb0000047ab9 */ /* 0x000fe40000000800 */
[----:B------:R-:W-:Y:S02]  /*9500*/  UISETP.NE.AND UP2, UPT, UR25, UR4, UPT ;  /* 0x000000041900728c */ /* 0x000fe4000bf45270 */
[----:B------:R-:W-:Y:S02]  /*9510*/  ULOP3.LUT UR24, URZ, UR24, URZ, 0x33, !UPT ;  /* 0x000000183f187292 */ /* 0x000fe4000f8e333f */
[----:B------:R-:W-:Y:S02]  /*9520*/  ULDC.64 UR4, c[0x0][0x330] ;  /* 0x0000cc0000047ab9 */ /* 0x000fe40000000a00 */
[----:B------:R-:W-:-:S07]  /*9530*/  UIMAD.WIDE.U32 UR26, UR24, UR4, URZ ;  /* 0x00000004181a72a5 */ /* 0x000fce000f8e003f */
[----:B------:R-:W-:Y:S02]  /*9540*/  @UP2 UMOV UR25, UR27 ;  /* 0x0000001b00192c82 */ /* 0x000fe40008000000 */
[----:B------:R-:W-:-:S04]  /*9550*/  @UP2 USHF.R.U32.HI UR24, URZ, UR5, UR25 ;  /* 0x000000053f182299 */ /* 0x000fc80008011619 */
[----:B------:R-:W-:Y:S01]  /*9560*/  ULOP3.LUT UR24, URZ, UR24, URZ, 0x33, !UPT ;  /* 0x000000183f187292 */ /* 0x000fe2000f8e333f */
[----:B------:R-:W-:Y:S05]  /*9570*/  BRA `(.L_x_421) ;  /* 0x0000006000007947 */ /* 0x000fea0003800000 */
.L_x_420:
[----:B------:R-:W-:Y:S02]  /*9580*/  ULDC UR4, c[0x0][0x32c] ;  /* 0x0000cb0000047ab9 */ /* 0x000fe40000000800 */
[----:B------:R-:W-:-:S03]  /*9590*/  UISETP.NE.AND UP2, UPT, UR25, UR4, UPT ;  /* 0x000000041900728c */ /* 0x000fc6000bf45270 */
[----:B------:R-:W-:Y:S02]  /*95a0*/  ULDC.64 UR4, c[0x0][0x330] ;  /* 0x0000cc0000047ab9 */ /* 0x000fe40000000a00 */
[----:B------:R-:W-:-:S07]  /*95b0*/  UIMAD.WIDE.U32 UR26, UR24, UR4, URZ ;  /* 0x00000004181a72a5 */ /* 0x000fce000f8e003f */
[----:B------:R-:W-:Y:S02]  /*95c0*/  @UP2 UMOV UR25, UR27 ;  /* 0x0000001b00192c82 */ /* 0x000fe40008000000 */
[----:B------:R-:W-:Y:S02]  /*95d0*/  @UP2 USHF.R.U32.HI UR24, URZ, UR5, UR25 ;  /* 0x000000053f182299 */ /* 0x000fe40008011619 */
.L_x_421:
[----:B------:R-:W-:Y:S02]  /*95e0*/  ULDC UR4, c[0x0][0x32c] ;  /* 0x0000cb0000047ab9 */ /* 0x000fe40000000800 */
[----:B------:R-:W-:-:S04]  /*95f0*/  UIMAD UR4, UR24, UR4, URZ ;  /* 0x00000004180472a4 */ /* 0x000fc8000f8e023f */
[----:B------:R-:W-:-:S04]  /*9600*/  UISETP.LT.AND UP2, UPT, UR21, UR4, UPT ;  /* 0x000000041500728c */ /* 0x000fc8000bf41270 */
[----:B------:R-:W-:-:S04]  /*9610*/  USEL UR21, UR21, UR4, !UP2 ;  /* 0x0000000415157287 */ /* 0x000fc8000d000000 */
.L_x_419:
[----:B------:R-:W-:-:S04]  /*9620*/  UIADD3 UR21, UR21, 0x3f, URZ ;  /* 0x0000003f15157890 */ /* 0x000fc8000fffe03f */
        /* <DEDUP_REMOVED lines=8> */
[----:B------:R-:W-:Y:S01]  /*96b0*/  SHF.R.S32.HI R5, RZ, 0x1f, R218 ;  /* 0x0000001fff057819 */ /* 0x000fe200000114da */
[----:B------:R-:W-:Y:S01]  /*96c0*/  IMAD.MOV.U32 R135, RZ, RZ, R132 ;  /* 0x000000ffff877224 */ /* 0x000fe200078e0084 */
[C---:B------:R-:W-:Y:S01]  /*96d0*/  SHF.L.U64.HI R224, R217.reuse, 0x1, R220 ;  /* 0x00000001d9e07819 */ /* 0x040fe200000102dc */
[----:B------:R-:W-:Y:S01]  /*96e0*/  IMAD.MOV.U32 R3, RZ, RZ, R0 ;  /* 0x000000ffff037224 */ /* 0x000fe200078e0000 */
[----:B------:R-:W-:Y:S01]  /*96f0*/  SEL R222, RZ, 0x10, P4 ;  /* 0x00000010ffde7807 */ /* 0x000fe20002000000 */
[C---:B------:R-:W-:Y:S01]  /*9700*/  IMAD.SHL.U32 R225, R218.reuse, 0x2, RZ ;  /* 0x00000002dae17824 */ /* 0x040fe200078e00ff */
[----:B------:R-:W-:Y:S01]  /*9710*/  SHF.L.U64.HI R226, R218, 0x1, R5 ;  /* 0x00000001dae27819 */ /* 0x000fe20000010205 */
[----:B------:R-:W-:Y:S02]  /*9720*/  IMAD.SHL.U32 R223, R217, 0x2, RZ ;  /* 0x00000002d9df7824 */ /* 0x000fe400078e00ff */
.L_x_425:
        /* <DEDUP_REMOVED lines=37> */
[----:B------:R3:W2:Y:S01]  /*9980*/  SHFL.IDX PT, R7, R12, RZ, 0x181f ;  /* 0x00181fff0c077589 */ /* 0x0006a200000e0000 */
        /* <DEDUP_REMOVED lines=20> */
.L_x_423:
        /* <DEDUP_REMOVED lines=14> */
[C---:B------:R-:W-:Y:S01]  /*9bb0*/  HMMA.16816.F32 R28, R136.reuse, R32, RZ ;  /* 0x00000020881c723c */ /* 0x040fe200000018ff */
[----:B------:R-:W-:Y:S07]  /*9bc0*/  LDSM.16.M88.4 R180, [R192] ;  /* 0x00000000c0b4783b */ /* 0x000fee0000000200 */
[----:B------:R-:W-:Y:S01]  /*9bd0*/  HMMA.16816.F32 R32, R136, R34, RZ ;  /* 0x000000228820723c */ /* 0x000fe200000018ff */
[----:B------:R-:W1:Y:S07]  /*9be0*/  LDSM.16.M88.4 R136, [R200+0x6900] ;  /* 0x00690000c888783b */ /* 0x000e6e0000000200 */
[C---:B------:R-:W-:Y:S08]  /*9bf0*/  HMMA.16816.F32 R4, R144.reuse, R148, R4 ;  /* 0x000000949004723c */ /* 0x040ff00000001804 */
        /* <DEDUP_REMOVED lines=10> */
[----:B------:R-:W3:Y:S07]  /*9ca0*/  LDSM.16.M88.4 R144, [R192+0x800] ;  /* 0x00080000c090783b */ /* 0x000eee0000000200 */
[C---:B--2---:R-:W-:Y:S01]  /*9cb0*/  HMMA.16816.F32 R4, R164.reuse, R168, R4 ;  /* 0x000000a8a404723c */ /* 0x044fe20000001804 */
        /* <DEDUP_REMOVED lines=8> */
[----:B------:R-:W4:Y:S07]  /*9d40*/  LDSM.16.M88.4 R140, [R205+0x9100] ;  /* 0x00910000cd8c783b */ /* 0x000f2e0000000200 */
[C---:B------:R-:W-:Y:S08]  /*9d50*/  HMMA.16816.F32 R28, R164.reuse, R172, R28 ;  /* 0x000000aca41c723c */ /* 0x040ff0000000181c */
[----:B------:R-:W-:Y:S01]  /*9d60*/  HMMA.16816.F32 R32, R164, R174, R32 ;  /* 0x000000aea420723c */ /* 0x000fe20000001820 */
[----:B------:R-:W5:Y:S07]  /*9d70*/  LDSM.16.M88.4 R164, [R205+0x9900] ;  /* 0x00990000cda4783b */ /* 0x000f6e0000000200 */
[C---:B------:R-:W-:Y:S01]  /*9d80*/  HMMA.16816.F32 R4, R176.reuse, R180, R4 ;  /* 0x000000b4b004723c */ /* 0x040fe20000001804 */
[----:B------:R-:W1:Y:S07]  /*9d90*/  LDSM.16.M88.4 R172, [R191] ;  /* 0x00000000bfac783b */ /* 0x000e6e0000000200 */
[C---:B------:R-:W-:Y:S01]  /*9da0*/  HMMA.16816.F32 R8, R176.reuse, R182, R8 ;  /* 0x000000b6b008723c */ /* 0x040fe20000001808 */
[----:B------:R-:W-:Y:S07]  /*9db0*/  LDSM.16.M88.4 R180, [R200+0x8100] ;  /* 0x00810000c8b4783b */ /* 0x000fee0000000200 */
[C---:B---3--:R-:W-:Y:S08]  /*9dc0*/  HMMA.16816.F32 R12, R176.reuse, R144, R12 ;  /* 0x00000090b00c723c */ /* 0x048ff0000000180c */
[C---:B------:R-:W-:Y:S01]  /*9dd0*/  HMMA.16816.F32 R16, R176.reuse, R146, R16 ;  /* 0x00000092b010723c */ /* 0x040fe20000001810 */
[----:B------:R-:W3:Y:S07]  /*9de0*/  LDSM.16.M88.4 R144, [R190] ;  /* 0x00000000be90783b */ /* 0x000eee0000000200 */
        /* <DEDUP_REMOVED lines=13> */
[C---:B----4-:R-:W-:Y:S08]  /*9ec0*/  HMMA.16816.F32 R20, R156.reuse, R140, R20 ;  /* 0x0000008c9c14723c */ /* 0x050ff00000001814 */
[C---:B------:R-:W-:Y:S01]  /*9ed0*/  HMMA.16816.F32 R24, R156.reuse, R142, R24 ;  /* 0x0000008e9c18723c */ /* 0x040fe20000001818 */
[----:B------:R-:W4:Y:S07]  /*9ee0*/  LDSM.16.M88.4 R140, [R200+0x9100] ;  /* 0x00910000c88c783b */ /* 0x000f2e0000000200 */
[C---:B-----5:R-:W-:Y:S08]  /*9ef0*/  HMMA.16816.F32 R28, R156.reuse, R164, R28 ;  /* 0x000000a49c1c723c */ /* 0x060ff0000000181c */
[----:B------:R-:W-:Y:S01]  /*9f00*/  HMMA.16816.F32 R32, R156, R166, R32 ;  /* 0x000000a69c20723c */ /* 0x000fe20000001820 */
[----:B------:R-:W5:Y:S07]  /*9f10*/  LDSM.16.M88.4 R156, [R200+0x9900] ;  /* 0x00990000c89c783b */ /* 0x000f6e0000000200 */
        /* <DEDUP_REMOVED lines=54> */
[C---:B------:R-:W-:Y:S08]  /*a280*/  HMMA.16816.F32 R8, R176.reuse, R182, R8 ;  /* 0x000000b6b008723c */ /* 0x040ff00000001808 */
[C---:B---3--:R-:W-:Y:S08]  /*a290*/  HMMA.16816.F32 R12, R176.reuse, R144, R12 ;  /* 0x00000090b00c723c */ /* 0x048ff0000000180c */
        /* <DEDUP_REMOVED lines=10> */
[C---:B----4-:R-:W-:Y:S08]  /*a340*/  HMMA.16816.F32 R20, R160.reuse, R140, R20 ;  /* 0x0000008ca014723c */ /* 0x050ff00000001814 */
[C---:B------:R-:W-:Y:S01]  /*a350*/  HMMA.16816.F32 R24, R160.reuse, R142, R24 ;  /* 0x0000008ea018723c */ /* 0x040fe20000001818 */
[----:B------:R-:W2:Y:S07]  /*a360*/  LDSM.16.M88.4 R140, [R192+0x5000] ;  /* 0x00500000c08c783b */ /* 0x000eae0000000200 */
[C---:B-----5:R-:W-:Y:S08]  /*a370*/  HMMA.16816.F32 R28, R160.reuse, R156, R28 ;  /* 0x0000009ca01c723c */ /* 0x060ff0000000181c */
[----:B------:R-:W-:Y:S08]  /*a380*/  HMMA.16816.F32 R32, R160, R158, R32 ;  /* 0x0000009ea020723c */ /* 0x000ff00000001820 */
[C---:B------:R-:W-:Y:S08]  /*a390*/  HMMA.16816.F32 R4, R168.reuse, R172, R4 ;  /* 0x000000aca804723c */ /* 0x040ff00000001804 */
[C---:B------:R-:W-:Y:S08]  /*a3a0*/  HMMA.16816.F32 R8, R168.reuse, R174, R8 ;  /* 0x000000aea808723c */ /* 0x040ff00000001808 */
[C---:B-1----:R-:W-:Y:S08]  /*a3b0*/  HMMA.16816.F32 R12, R168.reuse, R136, R12 ;  /* 0x00000088a80c723c */ /* 0x042ff0000000180c */
[C---:B------:R-:W-:Y:S04]  /*a3c0*/  HMMA.16816.F32 R16, R168.reuse, R138, R16 ;  /* 0x0000008aa810723c */ /* 0x040fe80000001810 */
[----:B------:R-:W-:Y:S02]  /*a3d0*/  FMUL.FTZ R172, R4, c[0x0][0x320] ;  /* 0x0000c80004ac7a20 */ /* 0x000fe40000410000 */
[----:B------:R-:W-:Y:S02]  /*a3e0*/  FMUL.FTZ R144, R5, c[0x0][0x320] ;  /* 0x0000c80005907a20 */ /* 0x000fe40000410000 */
[----:B------:R-:W-:Y:S01]  /*a3f0*/  FMUL.FTZ R9, R9, c[0x0][0x320] ;  /* 0x0000c80009097a20 */ /* 0x000fe20000410000 */
[C---:B--2---:R-:W-:Y:S01]  /*a400*/  HMMA.16816.F32 R20, R168.reuse, R140, R20 ;  /* 0x0000008ca814723c */ /* 0x044fe20000001814 */
[----:B------:R-:W1:Y:S02]  /*a410*/  MUFU.TANH R172, R172 ;  /* 0x000000ac00ac7308 */ /* 0x000e640000002400 */
[----:B------:R-:W-:Y:S02]  /*a420*/  FMUL.FTZ R10, R10, c[0x0][0x320] ;  /* 0x0000c8000a0a7a20 */ /* 0x000fe40000410000 */
[----:B------:R-:W-:Y:S02]  /*a430*/  FMUL.FTZ R11, R11, c[0x0][0x320] ;  /* 0x0000c8000b0b7a20 */ /* 0x000fe40000410000 */
[----:B------:R-:W-:Y:S01]  /*a440*/  FMUL.FTZ R178, R8, c[0x0][0x320] ;  /* 0x0000c80008b27a20 */ /* 0x000fe20000410000 */
[C---:B------:R-:W-:Y:S03]  /*a450*/  HMMA.16816.F32 R24, R168.reuse, R142, R24 ;  /* 0x0000008ea818723c */ /* 0x040fe60000001818 */
[----:B------:R-:W2:Y:S01]  /*a460*/  MUFU.TANH R180, R9 ;  /* 0x0000000900b47308 */ /* 0x000ea20000002400 */
[----:B------:R-:W-:Y:S02]  /*a470*/  FMUL.FTZ R176, R6, c[0x0][0x320] ;  /* 0x0000c80006b07a20 */ /* 0x000fe40000410000 */
[----:B------:R-:W-:Y:S02]  /*a480*/  FMUL.FTZ R175, R7, c[0x0][0x320] ;  /* 0x0000c80007af7a20 */ /* 0x000fe40000410000 */
[----:B------:R-:W-:Y:S04]  /*a490*/  FMUL.FTZ R166, R12, c[0x0][0x320] ;  /* 0x0000c8000ca67a20 */ /* 0x000fe80000410000 */
[----:B------:R-:W-:Y:S01]  /*a4a0*/  FMUL.FTZ R162, R16, c[0x0][0x320] ;  /* 0x0000c80010a27a20 */ /* 0x000fe20000410000 */
[----:B------:R-:W3:Y:S01]  /*a4b0*/  MUFU.TANH R179, R10 ;  /* 0x0000000a00b37308 */ /* 0x000ee20000002400 */
[----:B------:R-:W-:Y:S02]  /*a4c0*/  FMUL.FTZ R13, R13, c[0x0][0x320] ;  /* 0x0000c8000d0d7a20 */ /* 0x000fe40000410000 */
[----:B------:R-:W-:Y:S02]  /*a4d0*/  FMUL.FTZ R158, R20, c[0x0][0x320] ;  /* 0x0000c800149e7a20 */ /* 0x000fe40000410000 */
[----:B------:R-:W-:Y:S02]  /*a4e0*/  FMUL.FTZ R14, R14, c[0x0][0x320] ;  /* 0x0000c8000e0e7a20 */ /* 0x000fe40000410000 */
[----:B------:R-:W-:Y:S02]  /*a4f0*/  FMUL.FTZ R15, R15, c[0x0][0x320] ;  /* 0x0000c8000f0f7a20 */ /* 0x000fe40000410000 */
[----:B------:R-:W-:Y:S01]  /*a500*/  FMUL.FTZ R17, R17, c[0x0][0x320] ;  /* 0x0000c80011117a20 */ /* 0x000fe20000410000 */
[----:B------:R4:W1:Y:S01]  /*a510*/  MUFU.TANH R177, R11 ;  /* 0x0000000b00b17308 */ /* 0x0008620000002400 */
        /* <DEDUP_REMOVED lines=10> */
[----:B------:R-:W1:Y:S01]  /*a5c0*/  MUFU.TANH R176, R176 ;  /* 0x000000b000b07308 */ /* 0x000e620000002400 */
[----:B----4-:R-:W4:Y:S01]  /*a5d0*/  LDSM.16.M88.4 R8, [R192+0x5800] ;  /* 0x00580000c008783b */ /* 0x010f220000000200 */
[----:B------:R-:W-:Y:S08]  /*a5e0*/  DEPBAR.LE SB0, 0x0 ;  /* 0x000080000000791a */ /* 0x000ff00000000000 */
[----:B------:R-:W1:Y:S01]  /*a5f0*/  MUFU.TANH R175, R175 ;  /* 0x000000af00af7308 */ /* 0x000e620000002400 */
[----:B------:R-:W-:Y:S09]  /*a600*/  BAR.SYNC.DEFER_BLOCKING 0x0 ;  /* 0x0000000000007b1d */ /* 0x000ff20000010000 */
[----:B------:R-:W1:Y:S10]  /*a610*/  MUFU.TANH R178, R178 ;  /* 0x000000b200b27308 */ /* 0x000e740000002400 */
[----:B------:R-:W1:Y:S10]  /*a620*/  MUFU.TANH R166, R166 ;  /* 0x000000a600a67308 */ /* 0x000e740000002400 */
[----:B------:R1:W1:Y:S01]  /*a630*/  MUFU.TANH R164, R13 ;  /* 0x0000000d00a47308 */ /* 0x0002620000002400 */
[C---:B----4-:R-:W-:Y:S09]  /*a640*/  HMMA.16816.F32 R28, R168.reuse, R8, R28 ;  /* 0x00000008a81c723c */ /* 0x050ff2000000181c */
[----:B------:R4:W1:Y:S01]  /*a650*/  MUFU.TANH R167, R14 ;  /* 0x0000000e00a77308 */ /* 0x0008620000002400 */
[----:B------:R-:W-:Y:S09]  /*a660*/  HMMA.16816.F32 R32, R168, R10, R32 ;  /* 0x0000000aa820723c */ /* 0x000ff20000001820 */
[----:B------:R4:W1:Y:S05]  /*a670*/  MUFU.TANH R165, R15 ;  /* 0x0000000f00a57308 */ /* 0x00086a0000002400 */
[----:B------:R-:W-:Y:S05]  /*a680*/  FMUL.FTZ R148, R28, c[0x0][0x320] ;  /* 0x0000c8001c947a20 */ /* 0x000fea0000410000 */
[----:B------:R-:W1:Y:S01]  /*a690*/  MUFU.TANH R162, R162 ;  /* 0x000000a200a27308 */ /* 0x000e620000002400 */
[----:B------:R-:W-:Y:S02]  /*a6a0*/  FMUL.FTZ R29, R29, c[0x0][0x320] ;  /* 0x0000c8001d1d7a20 */ /* 0x000fe40000410000 */
[----:B------:R-:W-:Y:S02]  /*a6b0*/  FMUL.FTZ R30, R30, c[0x0][0x320] ;  /* 0x0000c8001e1e7a20 */ /* 0x000fe40000410000 */
[----:B------:R-:W-:Y:S02]  /*a6c0*/  FMUL.FTZ R31, R31, c[0x0][0x320] ;  /* 0x0000c8001f1f7a20 */ /* 0x000fe40000410000 */
[----:B------:R-:W-:Y:S02]  /*a6d0*/  FMUL.FTZ R146, R32, c[0x0][0x320] ;  /* 0x0000c80020927a20 */ /* 0x000fe40000410000 */
[----:B------:R-:W-:Y:S01]  /*a6e0*/  FMUL.FTZ R33, R33, c[0x0][0x320] ;  /* 0x0000c80021217a20 */ /* 0x000fe20000410000 */
[----:B------:R4:W1:Y:S01]  /*a6f0*/  MUFU.TANH R160, R17 ;  /* 0x0000001100a07308 */ /* 0x0008620000002400 */
[----:B------:R-:W-:Y:S02]  /*a700*/  FMUL.FTZ R34, R34, c[0x0][0x320] ;  /* 0x0000c80022227a20 */ /* 0x000fe40000410000 */
[----:B------:R-:W-:Y:S07]  /*a710*/  FMUL.FTZ R35, R35, c[0x0][0x320] ;  /* 0x0000c80023237a20 */ /* 0x000fee0000410000 */
[----:B------:R4:W1:Y:S10]  /*a720*/  MUFU.TANH R163, R18 ;  /* 0x0000001200a37308 */ /* 0x0008740000002400 */
[----:B------:R4:W1:Y:S10]  /*a730*/  MUFU.TANH R161, R19 ;  /* 0x0000001300a17308 */ /* 0x0008740000002400 */
[----:B------:R-:W1:Y:S10]  /*a740*/  MUFU.TANH R158, R158 ;  /* 0x0000009e009e7308 */ /* 0x000e740000002400 */
[----:B------:R4:W1:Y:S10]  /*a750*/  MUFU.TANH R156, R21 ;  /* 0x00000015009c7308 */ /* 0x0008740000002400 */
        /* <DEDUP_REMOVED lines=13> */
[----:B------:R4:W1:Y:S01]  /*a830*/  MUFU.TANH R133, R35 ;  /* 0x0000002300857308 */ /* 0x0008620000002400 */
[----:B------:R-:W-:-:S05]  /*a840*/  @P0 BRA `(.L_x_424) ;  /* 0x0000039000000947 */ /* 0x000fca0003800000 */
[----:B--23--:R-:W-:Y:S01]  /*a850*/  IADD3 R10, -R222, 0x10, RZ ;  /* 0x00000010de0a7810 */ /* 0x00cfe20007ffe1ff */
[----:B------:R-:W-:Y:S01]  /*a860*/  ULEA UR5, UR20, UR12, 0x6 ;  /* 0x0000000c14057291 */ /* 0x000fe2000f8e303f */
[----:B------:R-:W-:Y:S02]  /*a870*/  IMAD.MOV.U32 R208, RZ, RZ, RZ ;  /* 0x000000ffffd07224 */ /* 0x000fe400078e00ff */
[----:B------:R-:W-:Y:S03]  /*a880*/  LOP3.LUT R10, R10, 0xf, RZ, 0xc0, !PT ;  /* 0x0000000f0a0a7812 */ /* 0x000fe600078ec0ff */
[----:B------:R-:W-:Y:S05]  /*a890*/  IMAD.U32 R209, RZ, RZ, UR5 ;  /* 0x00000005ffd17e24 */ /* 0x000fea000f8e00ff */
[----:B------:R-:W-:Y:S05]  /*a8a0*/  IADD3 R209, R209, -0x40, R210 ;  /* 0xffffffc0d1d17810 */ /* 0x000fea0007ffe0d2 */
[----:B------:R-:W-:Y:S04]  /*a8b0*/  @P2 IMAD.HI.U32 R2, R209, c[0x0][0x2bc], RZ ;  /* 0x0000af00d1022a27 */ /* 0x000fe800078e00ff */
[--C-:B------:R-:W-:Y:S01]  /*a8c0*/  IMAD.MOV.U32 R0, RZ, RZ, R209.reuse ;  /* 0x000000ffff007224 */ /* 0x100fe200078e00d1 */
[----:B------:R-:W-:Y:S04]  /*a8d0*/  @P2 SHF.R.U32.HI R0, RZ, c[0x0][0x2c0], R2 ;  /* 0x0000b000ff002a19 */ /* 0x000fe80000011602 */
[C---:B------:R-:W-:Y:S04]  /*a8e0*/  @!P1 IADD3 R7, P0, R0.reuse, UR16, RZ ;  /* 0x0000001000079c10 */ /* 0x040fe8000ff1e0ff */
[----:B------:R-:W-:Y:S01]  /*a8f0*/  @!P1 LEA.HI.X.SX32 R2, R0, UR8, 0x1, P0 ;  /* 0x0000000800029c11 */ /* 0x000fe200080f0eff */
[----:B------:R-:W-:Y:S01]  /*a900*/  IMAD.MOV R0, RZ, RZ, -R0 ;  /* 0x000000ffff007224 */ /* 0x000fe200078e0a00 */
[C---:B------:R-:W-:Y:S03]  /*a910*/  @!P1 LEA R4, P0, R7.reuse, c[0x0][0x2a0], 0x2 ;  /* 0x0000a80007049a11 */ /* 0x040fe600078010ff */
[----:B------:R-:W-:Y:S01]  /*a920*/  IMAD R209, R0, c[0x0][0x2b8], R209 ;  /* 0x0000ae0000d17a24 */ /* 0x000fe200078e02d1 */
[----:B------:R-:W-:Y:S02]  /*a930*/  @!P1 LEA.HI.X R5, R7, c[0x0][0x2a4], R2, 0x2, P0 ;  /* 0x0000a90007059a11 */ /* 0x000fe400000f1402 */
[----:B------:R-:W-:Y:S01]  /*a940*/  SHF.L.U64.HI R2, R216, 0x1, R219 ;  /* 0x00000001d8027819 */ /* 0x000fe200000102db */
[----:B------:R-:W-:Y:S01]  /*a950*/  IMAD.WIDE.U32 R6, R209, c[0x0][0x1e0], RZ ;  /* 0x00007800d1067a25 */ /* 0x000fe200078e00ff */
[----:B------:R-:W-:Y:S01]  /*a960*/  SHF.R.S32.HI R9, RZ, 0x1f, R209 ;  /* 0x0000001fff097819 */ /* 0x000fe200000114d1 */
[----:B------:R-:W2:Y:S04]  /*a970*/  @!P1 LDG.E R208, [R4.64] ;  /* 0x0000001204d09981 */ /* 0x000ea8000c1e1900 */
[----:B------:R-:W-:Y:S04]  /*a980*/  IMAD R9, R9, c[0x0][0x1e0], RZ ;  /* 0x0000780009097a24 */ /* 0x000fe800078e02ff */
[----:B------:R-:W-:Y:S04]  /*a990*/  IMAD R9, R209, c[0x0][0x1e4], R9 ;  /* 0x00007900d1097a24 */ /* 0x000fe800078e0209 */
[----:B------:R-:W-:Y:S01]  /*a9a0*/  IMAD.IADD R7, R7, 0x1, R9 ;  /* 0x0000000107077824 */ /* 0x000fe200078e0209 */
[----:B------:R-:W-:Y:S04]  /*a9b0*/  IADD3 R9, -R221, 0x10, RZ ;  /* 0x00000010dd097810 */ /* 0x000fe80007ffe1ff */
[----:B------:R-:W-:Y:S02]  /*a9c0*/  LOP3.LUT R9, R9, 0xf, RZ, 0xc0, !PT ;  /* 0x0000000f09097812 */ /* 0x000fe400078ec0ff */
[----:B--2---:R-:W-:Y:S01]  /*a9d0*/  SHF.R.S32.HI R0, RZ, 0x1f, R208 ;  /* 0x0000001fff007819 */ /* 0x004fe200000114d0 */
[----:B------:R-:W-:Y:S04]  /*a9e0*/  IMAD.WIDE.U32 R6, R208, c[0x0][0x1f0], R6 ;  /* 0x00007c00d0067a25 */ /* 0x000fe800078e0006 */
[----:B------:R-:W-:Y:S01]  /*a9f0*/  IMAD R0, R0, c[0x0][0x1f0], RZ ;  /* 0x00007c0000007a24 */ /* 0x000fe200078e02ff */
[----:B------:R-:W-:Y:S03]  /*aa00*/  IADD3 R5, P0, R6, UR14, RZ ;  /* 0x0000000e06057c10 */ /* 0x000fe6000ff1e0ff */
[----:B------:R-:W-:Y:S05]  /*aa10*/  IMAD R0, R208, c[0x0][0x1f4], R0 ;  /* 0x00007d00d0007a24 */ /* 0x000fea00078e0200 */
[----:B------:R-:W-:Y:S02]  /*aa20*/  IADD3.X R0, R7, UR7, R0, P0, !PT ;  /* 0x0000000707007c10 */ /* 0x000fe400087fe400 */
[C---:B-1----:R-:W-:Y:S04]  /*aa30*/  LEA R13, P0, R5.reuse, c[0x0][0x1c8], 0x1 ;  /* 0x00007200050d7a11 */ /* 0x042fe800078008ff */
[----:B------:R-:W-:Y:S01]  /*aa40*/  LEA.HI.X R12, R5, c[0x0][0x1cc], R0, 0x1, P0 ;  /* 0x00007300050c7a11 */ /* 0x000fe200000f0c00 */
[----:B------:R-:W1:Y:S01]  /*aa50*/  SHFL.IDX PT, R4, R13, 0x1, 0x181f ;  /* 0x00381f000d047f89 */ /* 0x000e6200000e0000 */
[----:B------:R-:W-:Y:S03]  /*aa60*/  IMAD.SHL.U32 R0, R216, 0x2, RZ ;  /* 0x00000002d8007824 */ /* 0x000fe600078e00ff */
[----:B------:R-:W2:Y:S04]  /*aa70*/  SHFL.IDX PT, R5, R12, 0x1, 0x181f ;  /* 0x00381f000c057f89 */ /* 0x000ea800000e0000 */
[----:B------:R-:W3:Y:S04]  /*aa80*/  SHFL.IDX PT, R6, R13, RZ, 0x181f ;  /* 0x00181fff0d067589 */ /* 0x000ee800000e0000 */
[----:B------:R3:W5:Y:S01]  /*aa90*/  SHFL.IDX PT, R7, R12, RZ, 0x181f ;  /* 0x00181fff0c077589 */ /* 0x00076200000e0000 */
[-C--:B-1----:R-:W-:Y:S04]  /*aaa0*/  IADD3 R10, P6, P0, R10, R4.reuse, R223 ;  /* 0x000000040a0a7210 */ /* 0x082fe800078de0df */
[-C--:B--2---:R-:W-:Y:S02]  /*aab0*/  IADD3.X R11, RZ, R5.reuse, R224, P6, P0 ;  /* 0x00000005ff0b7210 */ /* 0x084fe400037e04e0 */
[----:B------:R-:W-:Y:S04]  /*aac0*/  IADD3 R8, P6, P0, R9, R4, R0 ;  /* 0x0000000409087210 */ /* 0x000fe800078de000 */
[--C-:B------:R-:W-:Y:S02]  /*aad0*/  IADD3.X R9, RZ, R5, R2.reuse, P6, P0 ;  /* 0x00000005ff097210 */ /* 0x100fe400037e0402 */
[C---:B---3--:R-:W-:Y:S02]  /*aae0*/  IADD3 R12, P6, R6.reuse, R0, RZ ;  /* 0x00000000060c7210 */ /* 0x048fe40007fde0ff */
[C---:B----4-:R-:W-:Y:S03]  /*aaf0*/  IADD3 R14, P0, R6.reuse, R225, RZ ;  /* 0x000000e1060e7210 */ /* 0x050fe60007f1e0ff */
[C---:B-----5:R-:W-:Y:S01]  /*ab00*/  IMAD.X R13, R7.reuse, 0x1, R2, P6 ;  /* 0x00000001070d7824 */ /* 0x060fe200030e0602 */
        /* <DEDUP_REMOVED lines=13> */
.L_x_424:
[----:B-123--:R-:W-:Y:S01]  /*abe0*/  FMNMX.FTZ R5, R172, R3, !PT ;  /* 0x00000003ac057209 */ /* 0x00efe20007810000 */
[----:B----4-:R-:W-:Y:S01]  /*abf0*/  LDSM.16.MT88.4 R12, [R203+0x100] ;  /* 0x00010000cb0c783b */ /* 0x010fe20000004200 */
        /* <DEDUP_REMOVED lines=26> */
[----:B------:R-:W0:Y:S01]  /*ada0*/  LDGDEPBAR ;  /* 0x00000000000079af */ /* 0x000e220000000000 */
        /* <DEDUP_REMOVED lines=8> */
[----:B------:R-:W-:Y:S02]  /*ae30*/  PLOP3.LUT P0, PT, PT, PT, UP2, 0x80, 0x0 ;  /* 0x000000000000781c */ /* 0x000fe40003f0f028 */
[----:B------:R-:W-:Y:S02]  /*ae40*/  FMNMX.FTZ R8, R145, R0, !PT ;  /* 0x0000000091087209 */ /* 0x000fe40007810000 */
[----:B------:R-:W-:Y:S03]  /*ae50*/  FMNMX.FTZ R0, R134, R7, !PT ;  /* 0x0000000786007209 */ /* 0x000fe60007810000 */
[----:B------:R-:W-:Y:S01]  /*ae60*/  SHFL.BFLY PT, R9, R8, 0x2, 0x1f ;  /* 0x0c401f0008097f89 */ /* 0x000fe200000e0000 */
[----:B------:R-:W-:Y:S07]  /*ae70*/  FMNMX.FTZ R4, R133, R0, !PT ;  /* 0x0000000085047209 */ /* 0x000fee0007810000 */
[----:B------:R-:W1:Y:S02]  /*ae80*/  SHFL.BFLY PT, R7, R4, 0x2, 0x1f ;  /* 0x0c401f0004077f89 */ /* 0x000e6400000e0000 */
[----:B-1----:R-:W-:Y:S02]  /*ae90*/  FMNMX.FTZ R5, R4, R7, !PT ;  /* 0x0000000704057209 */ /* 0x002fe40007810000 */
[----:B------:R-:W-:Y:S04]  /*aea0*/  FMNMX.FTZ R6, R8, R9, !PT ;  /* 0x0000000908067209 */ /* 0x000fe80007810000 */
[----:B------:R-:W1:Y:S08]  /*aeb0*/  SHFL.BFLY PT, R132, R5, 0x1, 0x1f ;  /* 0x0c201f0005847f89 */ /* 0x000e7000000e0000 */
[----:B------:R-:W2:Y:S01]  /*aec0*/  SHFL.BFLY PT, R9, R6, 0x1, 0x1f ;  /* 0x0c201f0006097f89 */ /* 0x000ea200000e0000 */
[----:B-1----:R-:W-:Y:S02]  /*aed0*/  FMNMX.FTZ R132, R132, R5, !PT ;  /* 0x0000000584847209 */ /* 0x002fe40007810000 */
[----:B--2---:R-:W-:Y:S05]  /*aee0*/  FMNMX.FTZ R0, R6, R9, !PT ;  /* 0x0000000906007209 */ /* 0x004fea0007810000 */
[C---:B------:R-:W-:Y:S02]  /*aef0*/  FMUL.FTZ R151, R0.reuse, c[0x0][0x2d0] ;  /* 0x0000b40000977a20 */ /* 0x040fe40000410000 */
[----:B------:R-:W-:Y:S02]  /*af00*/  FADD.FTZ R2, -R0, R3 ;  /* 0x0000000300027221 */ /* 0x000fe40000010100 */
[----:B------:R-:W-:Y:S02]  /*af10*/  FFMA.FTZ R173, R144, c[0x0][0x2d0], -R151 ;  /* 0x0000b40090ad7a23 */ /* 0x000fe40000010897 */
[----:B------:R-:W-:Y:S02]  /*af20*/  FMUL.FTZ R144, R132, c[0x0][0x2d0] ;  /* 0x0000b40084907a20 */ /* 0x000fe40000410000 */
[----:B------:R-:W-:Y:S02]  /*af30*/  FMUL.FTZ R3, R2, c[0x0][0x2d0] ;  /* 0x0000b40002037a20 */ /* 0x000fe40000410000 */
[----:B------:R-:W-:Y:S01]  /*af40*/  FADD.FTZ R2, -R132, R135 ;  /* 0x0000008784027221 */ /* 0x000fe20000010100 */
[----:B------:R-:W-:Y:S01]  /*af50*/  MUFU.EX2 R173, R173 ;  /* 0x000000ad00ad7308 */ /* 0x000fe20000000800 */
[--C-:B------:R-:W-:Y:S02]  /*af60*/  FFMA.FTZ R174, R172, c[0x0][0x2d0], -R151.reuse ;  /* 0x0000b400acae7a23 */ /* 0x100fe40000010897 */
[--C-:B------:R-:W-:Y:S02]  /*af70*/  FFMA.FTZ R172, R178, c[0x0][0x2d0], -R151.reuse ;  /* 0x0000b400b2ac7a23 */ /* 0x100fe40000010897 */
[--C-:B------:R-:W-:Y:S02]  /*af80*/  FFMA.FTZ R171, R180, c[0x0][0x2d0], -R151.reuse ;  /* 0x0000b400b4ab7a23 */ /* 0x100fe40000010897 */
[--C-:B------:R-:W-:Y:S02]  /*af90*/  FFMA.FTZ R170, R176, c[0x0][0x2d0], -R144.reuse ;  /* 0x0000b400b0aa7a23 */ /* 0x100fe40000010890 */
[--C-:B------:R-:W-:Y:S01]  /*afa0*/  FFMA.FTZ R169, R175, c[0x0][0x2d0], -R144.reuse ;  /* 0x0000b400afa97a23 */ /* 0x100fe20000010890 */
[----:B------:R-:W1:Y:S01]  /*afb0*/  MUFU.EX2 R3, R3 ;  /* 0x0000000300037308 */ /* 0x000e620000000800 */
[--C-:B------:R-:W-:Y:S02]  /*afc0*/  FFMA.FTZ R168, R179, c[0x0][0x2d0], -R144.reuse ;  /* 0x0000b400b3a87a23 */ /* 0x100fe40000010890 */
[--C-:B------:R-:W-:Y:S02]  /*afd0*/  FFMA.FTZ R135, R177, c[0x0][0x2d0], -R144.reuse ;  /* 0x0000b400b1877a23 */ /* 0x100fe40000010890 */
[----:B------:R-:W-:Y:S02]  /*afe0*/  FMUL.FTZ R4, R2, c[0x0][0x2d0] ;  /* 0x0000b40002047a20 */ /* 0x000fe40000410000 */
[--C-:B------:R-:W-:Y:S02]  /*aff0*/  FFMA.FTZ R175, R166, c[0x0][0x2d0], -R151.reuse ;  /* 0x0000b400a6af7a23 */ /* 0x100fe40000010897 */
[--C-:B------:R-:W-:Y:S01]  /*b000*/  FFMA.FTZ R176, R164, c[0x0][0x2d0], -R151.reuse ;  /* 0x0000b400a4b07a23 */ /* 0x100fe20000010897 */
[----:B------:R2:W3:Y:S01]  /*b010*/  MUFU.EX2 R2, R4 ;  /* 0x0000000400027308 */ /* 0x0004e20000000800 */
[--C-:B------:R-:W-:Y:S02]  /*b020*/  FFMA.FTZ R177, R167, c[0x0][0x2d0], -R144.reuse ;  /* 0x0000b400a7b17a23 */ /* 0x100fe40000010890 */
[--C-:B------:R-:W-:Y:S02]  /*b030*/  FFMA.FTZ R178, R165, c[0x0][0x2d0], -R144.reuse ;  /* 0x0000b400a5b27a23 */ /* 0x100fe40000010890 */
[----:B------:R-:W-:Y:S01]  /*b040*/  LDSM.16.MT88.4 R164, [R203+0x5900] ;  /* 0x00590000cba4783b */ /* 0x000fe20000004200 */
[--C-:B------:R-:W-:Y:S02]  /*b050*/  FFMA.FTZ R179, R162, c[0x0][0x2d0], -R151.reuse ;  /* 0x0000b400a2b37a23 */ /* 0x100fe40000010897 */
[--C-:B------:R-:W-:Y:S02]  /*b060*/  FFMA.FTZ R180, R160, c[0x0][0x2d0], -R151.reuse ;  /* 0x0000b400a0b47a23 */ /* 0x100fe40000010897 */
[----:B------:R-:W4:Y:S01]  /*b070*/  MUFU.EX2 R174, R174 ;  /* 0x000000ae00ae7308 */ /* 0x000f220000000800 */
[--C-:B------:R-:W-:Y:S02]  /*b080*/  FFMA.FTZ R181, R163, c[0x0][0x2d0], -R144.reuse ;  /* 0x0000b400a3b57a23 */ /* 0x100fe40000010890 */
[--C-:B------:R-:W-:Y:S02]  /*b090*/  FFMA.FTZ R182, R161, c[0x0][0x2d0], -R144.reuse ;  /* 0x0000b400a1b67a23 */ /* 0x100fe40000010890 */
[C---:B-1----:R-:W-:Y:S01]  /*b0a0*/  FMUL.FTZ R5, R3.reuse, R129 ;  /* 0x0000008103057220 */ /* 0x042fe20000410000 */
[----:B------:R-:W-:Y:S01]  /*b0b0*/  LDSM.16.MT88.4 R160, [R196+0x3900] ;  /* 0x00390000c4a0783b */ /* 0x000fe20000004200 */
[C---:B------:R-:W-:Y:S02]  /*b0c0*/  FMUL.FTZ R8, R3.reuse, R124 ;  /* 0x0000007c03087220 */ /* 0x040fe40000410000 */
[C---:B------:R-:W-:Y:S01]  /*b0d0*/  FMUL.FTZ R9, R3.reuse, R125 ;  /* 0x0000007d03097220 */ /* 0x040fe20000410000 */
[----:B------:R-:W-:Y:S01]  /*b0e0*/  MUFU.EX2 R172, R172 ;  /* 0x000000ac00ac7308 */ /* 0x000fe20000000800 */
[C---:B------:R-:W-:Y:S02]  /*b0f0*/  FMUL.FTZ R16, R3.reuse, R116 ;  /* 0x0000007403107220 */ /* 0x040fe40000410000 */
[C---:B------:R-:W-:Y:S02]  /*b100*/  FMUL.FTZ R17, R3.reuse, R117 ;  /* 0x0000007503117220 */ /* 0x040fe40000410000 */
[----:B--2---:R-:W-:Y:S02]  /*b110*/  FMUL.FTZ R4, R3, R128 ;  /* 0x0000008003047220 */ /* 0x004fe40000410000 */
[C---:B---3--:R-:W-:Y:S02]  /*b120*/  FMUL.FTZ R6, R2.reuse, R130 ;  /* 0x0000008202067220 */ /* 0x048fe40000410000 */
[C---:B------:R-:W-:Y:S01]  /*b130*/  FMUL.FTZ R7, R2.reuse, R131 ;  /* 0x0000008302077220 */ /* 0x040fe20000410000 */
[----:B------:R-:W1:Y:S01]  /*b140*/  MUFU.EX2 R171, R171 ;  /* 0x000000ab00ab7308 */ /* 0x000e620000000800 */
[C---:B------:R-:W-:Y:S02]  /*b150*/  FMUL.FTZ R10, R2.reuse, R126 ;  /* 0x0000007e020a7220 */ /* 0x040fe40000410000 */
[C---:B------:R-:W-:Y:S01]  /*b160*/  FMUL.FTZ R11, R2.reuse, R127 ;  /* 0x0000007f020b7220 */ /* 0x040fe20000410000 */
[----:B----4-:R-:W-:Y:S01]  /*b170*/  F2FP.PACK_AB R128, R173, R174 ;  /* 0x000000aead80723e */ /* 0x010fe200000000ff */
[C---:B------:R-:W-:Y:S01]  /*b180*/  FMUL.FTZ R18, R2.reuse, R118 ;  /* 0x0000007602127220 */ /* 0x040fe20000410000 */
[----:B------:R-:W-:Y:S01]  /*b190*/  LDSM.16.MT88.4 R124, [R203+0x2900] ;  /* 0x00290000cb7c783b */ /* 0x000fe20000004200 */
[C---:B------:R-:W-:Y:S02]  /*b1a0*/  FMUL.FTZ R19, R2.reuse, R119 ;  /* 0x0000007702137220 */ /* 0x040fe40000410000 */
[C---:B------:R-:W-:Y:S01]  /*b1b0*/  FMUL.FTZ R24, R3.reuse, R108 ;  /* 0x0000006c03187220 */ /* 0x040fe20000410000 */
[----:B------:R-:W-:Y:S01]  /*b1c0*/  MUFU.EX2 R170, R170 ;  /* 0x000000aa00aa7308 */ /* 0x000fe20000000800 */
[C---:B------:R-:W-:Y:S02]  /*b1d0*/  FMUL.FTZ R25, R3.reuse, R109 ;  /* 0x0000006d03197220 */ /* 0x040fe40000410000 */
[C---:B------:R-:W-:Y:S01]  /*b1e0*/  FMUL.FTZ R26, R2.reuse, R110 ;  /* 0x0000006e021a7220 */ /* 0x040fe20000410000 */
[----:B------:R-:W-:Y:S01]  /*b1f0*/  LDSM.16.MT88.4 R116, [R198+0x900] ;  /* 0x00090000c674783b */ /* 0x000fe20000004200 */
[C---:B------:R-:W-:Y:S02]  /*b200*/  FMUL.FTZ R27, R2.reuse, R111 ;  /* 0x0000006f021b7220 */ /* 0x040fe40000410000 */
[C---:B------:R-:W-:Y:S02]  /*b210*/  FMUL.FTZ R32, R3.reuse, R100 ;  /* 0x0000006403207220 */ /* 0x040fe40000410000 */
[----:B------:R-:W-:Y:S01]  /*b220*/  FMUL.FTZ R33, R3, R101 ;  /* 0x0000006503217220 */ /* 0x000fe20000410000 */
[----:B------:R-:W2:Y:S01]  /*b230*/  MUFU.EX2 R169, R169 ;  /* 0x000000a900a97308 */ /* 0x000ea20000000800 */
[C---:B------:R-:W-:Y:S01]  /*b240*/  FMUL.FTZ R34, R2.reuse, R102 ;  /* 0x0000006602227220 */ /* 0x040fe20000410000 */
[----:B------:R-:W-:Y:S01]  /*b250*/  LDSM.16.MT88.4 R108, [R196+0x2100] ;  /* 0x00210000c46c783b */ /* 0x000fe20000004200 */
[----:B------:R-:W-:Y:S01]  /*b260*/  FMUL.FTZ R35, R2, R103 ;  /* 0x0000006702237220 */ /* 0x000fe20000410000 */
[----:B-1----:R-:W-:Y:S01]  /*b270*/  F2FP.PACK_AB R130, R171, R172 ;  /* 0x000000acab82723e */ /* 0x002fe200000000ff */
[--C-:B------:R-:W-:Y:S02]  /*b280*/  FFMA.FTZ R183, R158, c[0x0][0x2d0], -R151.reuse ;  /* 0x0000b4009eb77a23 */ /* 0x100fe40000010897 */
[--C-:B------:R-:W-:Y:S02]  /*b290*/  FFMA.FTZ R228, R156, c[0x0][0x2d0], -R151.reuse ;  /* 0x0000b4009ce47a23 */ /* 0x100fe40000010897 */
[--C-:B------:R-:W-:Y:S01]  /*b2a0*/  FFMA.FTZ R227, R159, c[0x0][0x2d0], -R144.reuse ;  /* 0x0000b4009fe37a23 */ /* 0x100fe20000010890 */
[----:B------:R-:W-:Y:S01]  /*b2b0*/  MUFU.EX2 R168, R168 ;  /* 0x000000a800a87308 */ /* 0x000fe20000000800 */
[----:B------:R-:W-:Y:S01]  /*b2c0*/  LDSM.16.MT88.4 R100, [R197+0x2100] ;  /* 0x00210000c564783b */ /* 0x000fe20000004200 */
[--C-:B------:R-:W-:Y:S02]  /*b2d0*/  FFMA.FTZ R230, R157, c[0x0][0x2d0], -R144.reuse ;  /* 0x0000b4009de67a23 */ /* 0x100fe40000010890 */
[--C-:B------:R-:W-:Y:S02]  /*b2e0*/  FFMA.FTZ R229, R154, c[0x0][0x2d0], -R151.reuse ;  /* 0x0000b4009ae57a23 */ /* 0x100fe40000010897 */
[--C-:B------:R-:W-:Y:S02]  /*b2f0*/  FFMA.FTZ R232, R152, c[0x0][0x2d0], -R151.reuse ;  /* 0x0000b40098e87a23 */ /* 0x100fe40000010897 */
[--C-:B------:R-:W-:Y:S01]  /*b300*/  FFMA.FTZ R231, R155, c[0x0][0x2d0], -R144.reuse ;  /* 0x0000b4009be77a23 */ /* 0x100fe20000010890 */
[----:B------:R-:W-:Y:S01]  /*b310*/  LDSM.16.MT88.4 R156, [R197+0x3900] ;  /* 0x00390000c59c783b */ /* 0x000fe20000004200 */
[----:B------:R-:W1:Y:S01]  /*b320*/  MUFU.EX2 R135, R135 ;  /* 0x0000008700877308 */ /* 0x000e620000000800 */
[--C-:B------:R-:W-:Y:S02]  /*b330*/  FFMA.FTZ R234, R153, c[0x0][0x2d0], -R144.reuse ;  /* 0x0000b40099ea7a23 */ /* 0x100fe40000010890 */
[--C-:B------:R-:W-:Y:S01]  /*b340*/  FFMA.FTZ R233, R148, c[0x0][0x2d0], -R151.reuse ;  /* 0x0000b40094e97a23 */ /* 0x100fe20000010897 */
[----:B--2---:R-:W-:Y:S01]  /*b350*/  F2FP.PACK_AB R129, R169, R170 ;  /* 0x000000aaa981723e */ /* 0x004fe200000000ff */
[--C-:B------:R-:W-:Y:S02]  /*b360*/  FFMA.FTZ R236, R150, c[0x0][0x2d0], -R151.reuse ;  /* 0x0000b40096ec7a23 */ /* 0x100fe40000010897 */
[----:B------:R-:W-:Y:S01]  /*b370*/  LDSM.16.MT88.4 R152, [R198+0x3900] ;  /* 0x00390000c698783b */ /* 0x000fe20000004200 */
[--C-:B------:R-:W-:Y:S02]  /*b380*/  FFMA.FTZ R235, R149, c[0x0][0x2d0], -R144.reuse ;  /* 0x0000b40095eb7a23 */ /* 0x100fe40000010890 */
[--C-:B------:R-:W-:Y:S01]  /*b390*/  FFMA.FTZ R238, R147, c[0x0][0x2d0], -R144.reuse ;  /* 0x0000b40093ee7a23 */ /* 0x100fe20000010890 */
[----:B------:R-:W-:Y:S01]  /*b3a0*/  MUFU.EX2 R175, R175 ;  /* 0x000000af00af7308 */ /* 0x000fe20000000800 */
[--C-:B------:R-:W-:Y:S02]  /*b3b0*/  FFMA.FTZ R237, R146, c[0x0][0x2d0], -R151.reuse ;  /* 0x0000b40092ed7a23 */ /* 0x100fe40000010897 */
[----:B------:R-:W-:Y:S02]  /*b3c0*/  FFMA.FTZ R151, R145, c[0x0][0x2d0], -R151 ;  /* 0x0000b40091977a23 */ /* 0x000fe40000010897 */
[C---:B------:R-:W-:Y:S02]  /*b3d0*/  FMUL.FTZ R36, R3.reuse, R36 ;  /* 0x0000002403247220 */ /* 0x040fe40000410000 */
[----:B------:R-:W-:Y:S02]  /*b3e0*/  FMUL.FTZ R37, R3, R37 ;  /* 0x0000002503257220 */ /* 0x000fe40000410000 */
[C---:B------:R-:W-:Y:S01]  /*b3f0*/  FMUL.FTZ R38, R2.reuse, R38 ;  /* 0x0000002602267220 */ /* 0x040fe20000410000 */
[----:B------:R2:W-:Y:S01]  /*b400*/  MUFU.EX2 R240, R151 ;  /* 0x0000009700f07308 */ /* 0x0005e20000000800 */
[C---:B------:R-:W-:Y:S01]  /*b410*/  FMUL.FTZ R39, R2.reuse, R39 ;  /* 0x0000002702277220 */ /* 0x040fe20000410000 */
[----:B-1----:R-:W-:Y:S01]  /*b420*/  F2FP.PACK_AB R131, R135, R168 ;  /* 0x000000a88783723e */ /* 0x002fe200000000ff */
[C---:B------:R-:W-:Y:S02]  /*b430*/  FMUL.FTZ R40, R3.reuse, R40 ;  /* 0x0000002803287220 */ /* 0x040fe40000410000 */
[C---:B------:R-:W-:Y:S02]  /*b440*/  FMUL.FTZ R41, R3.reuse, R41 ;  /* 0x0000002903297220 */ /* 0x040fe40000410000 */
[C---:B------:R-:W-:Y:S02]  /*b450*/  FMUL.FTZ R42, R2.reuse, R42 ;  /* 0x0000002a022a7220 */ /* 0x040fe40000410000 */
[C---:B------:R-:W-:Y:S01]  /*b460*/  HMMA.16816.F32 R4, R128.reuse, R12, R4 ;  /* 0x0000000c8004723c */ /* 0x040fe20000001804 */
[----:B------:R-:W1:Y:S04]  /*b470*/  MUFU.EX2 R176, R176 ;  /* 0x000000b000b07308 */ /* 0x000e680000000800 */
[C---:B------:R-:W-:Y:S02]  /*b480*/  FMUL.FTZ R43, R2.reuse, R43 ;  /* 0x0000002b022b7220 */ /* 0x040fe40000410000 */
[C---:B------:R-:W-:Y:S01]  /*b490*/  FMUL.FTZ R12, R3.reuse, R120 ;  /* 0x00000078030c7220 */ /* 0x040fe20000410000 */
[C---:B------:R-:W-:Y:S03]  /*b4a0*/  HMMA.16816.F32 R8, R128.reuse, R14, R8 ;  /* 0x0000000e8008723c */ /* 0x040fe60000001808 */
[----:B------:R-:W-:Y:S01]  /*b4b0*/  MUFU.EX2 R177, R177 ;  /* 0x000000b100b17308 */ /* 0x000fe20000000800 */
[C---:B------:R-:W-:Y:S01]  /*b4c0*/  FMUL.FTZ R13, R3.reuse, R121 ;  /* 0x00000079030d7220 */ /* 0x040fe20000410000 */
[----:B--2---:R-:W-:Y:S02]  /*b4d0*/  LDSM.16.MT88.4 R148, [R203+0x3900] ;  /* 0x00390000cb94783b */ /* 0x004fe40000004200 */
[C---:B------:R-:W-:Y:S02]  /*b4e0*/  FMUL.FTZ R14, R2.reuse, R122 ;  /* 0x0000007a020e7220 */ /* 0x040fe40000410000 */
[C---:B------:R-:W-:Y:S03]  /*b4f0*/  FMUL.FTZ R15, R2.reuse, R123 ;  /* 0x0000007b020f7220 */ /* 0x040fe60000410000 */
[C---:B------:R-:W-:Y:S01]  /*b500*/  FMUL.FTZ R44, R3.reuse, R44 ;  /* 0x0000002c032c7220 */ /* 0x040fe20000410000 */
[----:B------:R-:W2:Y:S01]  /*b510*/  MUFU.EX2 R178, R178 ;  /* 0x000000b200b27308 */ /* 0x000ea20000000800 */
[----:B------:R-:W3:Y:S01]  /*b520*/  LDSM.16.MT88.4 R120, [R196+0x100] ;  /* 0x00010000c478783b */ /* 0x000ee20000004200 */
[C---:B------:R-:W-:Y:S01]  /*b530*/  FMUL.FTZ R45, R3.reuse, R45 ;  /* 0x0000002d032d7220 */ /* 0x040fe20000410000 */
[C---:B------:R-:W-:Y:S03]  /*b540*/  HMMA.16816.F32 R12, R128.reuse, R20, R12 ;  /* 0x00000014800c723c */ /* 0x040fe6000000180c */
[C---:B------:R-:W-:Y:S02]  /*b550*/  FMUL.FTZ R46, R2.reuse, R46 ;  /* 0x0000002e022e7220 */ /* 0x040fe40000410000 */
[C---:B------:R-:W-:Y:S02]  /*b560*/  FMUL.FTZ R47, R2.reuse, R47 ;  /* 0x0000002f022f7220 */ /* 0x040fe40000410000 */
[C---:B------:R-:W-:Y:S01]  /*b570*/  FMUL.FTZ R20, R3.reuse, R112 ;  /* 0x0000007003147220 */ /* 0x040fe20000410000 */
[C---:B------:R-:W-:Y:S01]  /*b580*/  HMMA.16816.F32 R16, R128.reuse, R22, R16 ;  /* 0x000000168010723c */ /* 0x040fe20000001810 */
[----:B------:R-:W-:Y:S03]  /*b590*/  MUFU.EX2 R179, R179 ;  /* 0x000000b300b37308 */ /* 0x000fe60000000800 */
[C---:B------:R-:W-:Y:S02]  /*b5a0*/  FMUL.FTZ R21, R3.reuse, R113 ;  /* 0x0000007103157220 */ /* 0x040fe40000410000 */
[C---:B------:R-:W-:Y:S02]  /*b5b0*/  FMUL.FTZ R48, R3.reuse, R48 ;  /* 0x0000003003307220 */ /* 0x040fe40000410000 */
[C---:B------:R-:W-:Y:S03]  /*b5c0*/  FMUL.FTZ R22, R2.reuse, R114 ;  /* 0x0000007202167220 */ /* 0x040fe60000410000 */
[----:B------:R-:W4:Y:S01]  /*b5d0*/  MUFU.EX2 R180, R180 ;  /* 0x000000b400b47308 */ /* 0x000f220000000800 */
[C---:B------:R-:W-:Y:S02]  /*b5e0*/  FMUL.FTZ R23, R2.reuse, R115 ;  /* 0x0000007302177220 */ /* 0x040fe40000410000 */
[----:B------:R-:W5:Y:S01]  /*b5f0*/  LDSM.16.MT88.4 R112, [R203+0x2100] ;  /* 0x00210000cb70783b */ /* 0x000f620000004200 */
[C---:B------:R-:W-:Y:S02]  /*b600*/  FMUL.FTZ R49, R3.reuse, R49 ;  /* 0x0000003103317220 */ /* 0x040fe40000410000 */
[C---:B------:R-:W-:Y:S02]  /*b610*/  FMUL.FTZ R50, R2.reuse, R50 ;  /* 0x0000003202327220 */ /* 0x040fe40000410000 */
[C---:B------:R-:W-:Y:S02]  /*b620*/  HMMA.16816.F32 R20, R128.reuse, R28, R20 ;  /* 0x0000001c8014723c */ /* 0x040fe40000001814 */
[----:B------:R-:W-:Y:S01]  /*b630*/  MUFU.EX2 R181, R181 ;  /* 0x000000b500b57308 */ /* 0x000fe20000000800 */
[C---:B------:R-:W-:Y:S02]  /*b640*/  FMUL.FTZ R51, R2.reuse, R51 ;  /* 0x0000003302337220 */ /* 0x040fe40000410000 */
[C---:B------:R-:W-:Y:S02]  /*b650*/  FMUL.FTZ R52, R3.reuse, R52 ;  /* 0x0000003403347220 */ /* 0x040fe40000410000 */
[C---:B------:R-:W-:Y:S01]  /*b660*/  FMUL.FTZ R28, R3.reuse, R104 ;  /* 0x00000068031c7220 */ /* 0x040fe20000410000 */
[C---:B------:R-:W-:Y:S04]  /*b670*/  HMMA.16816.F32 R24, R128.reuse, R30, R24 ;  /* 0x0000001e8018723c */ /* 0x040fe80000001818 */
[C---:B------:R-:W-:Y:S01]  /*b680*/  FMUL.FTZ R29, R3.reuse, R105 ;  /* 0x00000069031d7220 */ /* 0x040fe20000410000 */
[----:B------:R-:W1:Y:S01]  /*b690*/  MUFU.EX2 R182, R182 ;  /* 0x000000b600b67308 */ /* 0x000e620000000800 */
[C---:B------:R-:W-:Y:S02]  /*b6a0*/  FMUL.FTZ R53, R3.reuse, R53 ;  /* 0x0000003503357220 */ /* 0x040fe40000410000 */
[C---:B------:R-:W-:Y:S04]  /*b6b0*/  FMUL.FTZ R30, R2.reuse, R106 ;  /* 0x0000006a021e7220 */ /* 0x040fe80000410000 */
[C---:B------:R-:W-:Y:S02]  /*b6c0*/  FMUL.FTZ R31, R2.reuse, R107 ;  /* 0x0000006b021f7220 */ /* 0x040fe40000410000 */
[----:B------:R-:W1:Y:S01]  /*b6d0*/  LDSM.16.MT88.4 R104, [R198+0x2100] ;  /* 0x00210000c668783b */ /* 0x000e620000004200 */
[C---:B------:R-:W-:Y:S01]  /*b6e0*/  FMUL.FTZ R54, R2.reuse, R54 ;  /* 0x0000003602367220 */ /* 0x040fe20000410000 */
[----:B------:R-:W-:Y:S01]  /*b6f0*/  MUFU.EX2 R183, R183 ;  /* 0x000000b700b77308 */ /* 0x000fe20000000800 */
[C---:B------:R-:W-:Y:S02]  /*b700*/  FMUL.FTZ R55, R2.reuse, R55 ;  /* 0x0000003702377220 */ /* 0x040fe40000410000 */
[C---:B---3--:R-:W-:Y:S03]  /*b710*/  HMMA.16816.F32 R28, R128.reuse, R120, R28 ;  /* 0x00000078801c723c */ /* 0x048fe6000000181c */
[C---:B------:R-:W-:Y:S02]  /*b720*/  FMUL.FTZ R56, R3.reuse, R56 ;  /* 0x0000003803387220 */ /* 0x040fe40000410000 */
[C---:B------:R-:W-:Y:S02]  /*b730*/  FMUL.FTZ R57, R3.reuse, R57 ;  /* 0x0000003903397220 */ /* 0x040fe40000410000 */
[C---:B------:R-:W-:Y:S01]  /*b740*/  FMUL.FTZ R58, R2.reuse, R58 ;  /* 0x0000003a023a7220 */ /* 0x040fe20000410000 */
[C---:B------:R-:W-:Y:S01]  /*b750*/  HMMA.16816.F32 R32, R128.reuse, R122, R32 ;  /* 0x0000007a8020723c */ /* 0x040fe20000001820 */
[----:B------:R-:W-:Y:S01]  /*b760*/  LDSM.16.MT88.4 R120, [R196+0x900] ;  /* 0x00090000c478783b */ /* 0x000fe20000004200 */
[----:B------:R-:W3:Y:S02]  /*b770*/  MUFU.EX2 R228, R228 ;  /* 0x000000e400e47308 */ /* 0x000ee40000000800 */
[C---:B------:R-:W-:Y:S02]  /*b780*/  FMUL.FTZ R59, R2.reuse, R59 ;  /* 0x0000003b023b7220 */ /* 0x040fe40000410000 */
[C---:B------:R-:W-:Y:S02]  /*b790*/  FMUL.FTZ R60, R3.reuse, R60 ;  /* 0x0000003c033c7220 */ /* 0x040fe40000410000 */
[C---:B-----5:R-:W-:Y:S04]  /*b7a0*/  HMMA.16816.F32 R36, R128.reuse, R112, R36 ;  /* 0x000000708024723c */ /* 0x060fe80000001824 */
[C---:B------:R-:W-:Y:S01]  /*b7b0*/  FMUL.FTZ R61, R3.reuse, R61 ;  /* 0x0000003d033d7220 */ /* 0x040fe20000410000 */
[----:B------:R-:W-:Y:S01]  /*b7c0*/  MUFU.EX2 R227, R227 ;  /* 0x000000e300e37308 */ /* 0x000fe20000000800 */
[C---:B------:R-:W-:Y:S02]  /*b7d0*/  FMUL.FTZ R62, R2.reuse, R62 ;  /* 0x0000003e023e7220 */ /* 0x040fe40000410000 */
[C---:B------:R-:W-:Y:S01]  /*b7e0*/  HMMA.16816.F32 R40, R128.reuse, R114, R40 ;  /* 0x000000728028723c */ /* 0x040fe20000001828 */
[----:B------:R-:W-:Y:S03]  /*b7f0*/  LDSM.16.MT88.4 R112, [R203+0x900] ;  /* 0x00090000cb70783b */ /* 0x000fe60000004200 */
[C---:B------:R-:W-:Y:S02]  /*b800*/  FMUL.FTZ R63, R2.reuse, R63 ;  /* 0x0000003f023f7220 */ /* 0x040fe40000410000 */
[C---:B------:R-:W-:Y:S01]  /*b810*/  FMUL.FTZ R64, R3.reuse, R64 ;  /* 0x0000004003407220 */ /* 0x040fe20000410000 */
[----:B------:R-:W5:Y:S01]  /*b820*/  MUFU.EX2 R230, R230 ;  /* 0x000000e600e67308 */ /* 0x000f620000000800 */
[C---:B------:R-:W-:Y:S01]  /*b830*/  FMUL.FTZ R65, R3.reuse, R65 ;  /* 0x0000004103417220 */ /* 0x040fe20000410000 */
[C---:B-1----:R-:W-:Y:S03]  /*b840*/  HMMA.16816.F32 R44, R128.reuse, R104, R44 ;  /* 0x00000068802c723c */ /* 0x042fe6000000182c */
[C---:B------:R-:W-:Y:S02]  /*b850*/  FMUL.FTZ R66, R2.reuse, R66 ;  /* 0x0000004202427220 */ /* 0x040fe40000410000 */
[C---:B------:R-:W-:Y:S03]  /*b860*/  FMUL.FTZ R67, R2.reuse, R67 ;  /* 0x0000004302437220 */ /* 0x040fe60000410000 */
[----:B------:R-:W-:Y:S01]  /*b870*/  MUFU.EX2 R229, R229 ;  /* 0x000000e500e57308 */ /* 0x000fe20000000800 */
[C---:B------:R-:W-:Y:S01]  /*b880*/  FMUL.FTZ R68, R3.reuse, R68 ;  /* 0x0000004403447220 */ /* 0x040fe20000410000 */
[C---:B------:R-:W-:Y:S01]  /*b890*/  HMMA.16816.F32 R48, R128.reuse, R106, R48 ;  /* 0x0000006a8030723c */ /* 0x040fe20000001830 */
[----:B------:R-:W1:Y:S02]  /*b8a0*/  LDSM.16.MT88.4 R104, [R203+0x4100] ;  /* 0x00410000cb68783b */ /* 0x000e640000004200 */
[C---:B------:R-:W-:Y:S02]  /*b8b0*/  FMUL.FTZ R69, R3.reuse, R69 ;  /* 0x0000004503457220 */ /* 0x040fe40000410000 */
[C---:B------:R-:W-:Y:S03]  /*b8c0*/  FMUL.FTZ R70, R2.reuse, R70 ;  /* 0x0000004602467220 */ /* 0x040fe60000410000 */
[C---:B------:R-:W-:Y:S01]  /*b8d0*/  HMMA.16816.F32 R52, R128.reuse, R100, R52 ;  /* 0x000000648034723c */ /* 0x040fe20000001834 */
[----:B------:R-:W1:Y:S03]  /*b8e0*/  MUFU.EX2 R232, R232 ;  /* 0x000000e800e87308 */ /* 0x000e660000000800 */
[C---:B------:R-:W-:Y:S02]  /*b8f0*/  FMUL.FTZ R71, R2.reuse, R71 ;  /* 0x0000004702477220 */ /* 0x040fe40000410000 */
[C---:B------:R-:W-:Y:S02]  /*b900*/  FMUL.FTZ R72, R3.reuse, R72 ;  /* 0x0000004803487220 */ /* 0x040fe40000410000 */
[C---:B------:R-:W-:Y:S01]  /*b910*/  HMMA.16816.F32 R56, R128.reuse, R102, R56 ;  /* 0x000000668038723c */ /* 0x040fe20000001838 */
[----:B------:R-:W2:Y:S02]  /*b920*/  LDSM.16.MT88.4 R100, [R198+0x4100] ;  /* 0x00410000c664783b */ /* 0x000ea40000004200 */
[----:B------:R-:W-:Y:S01]  /*b930*/  MUFU.EX2 R231, R231 ;  /* 0x000000e700e77308 */ /* 0x000fe20000000800 */
[C---:B------:R-:W-:Y:S02]  /*b940*/  FMUL.FTZ R73, R3.reuse, R73 ;  /* 0x0000004903497220 */ /* 0x040fe40000410000 */
[C---:B------:R-:W-:Y:S02]  /*b950*/  FMUL.FTZ R74, R2.reuse, R74 ;  /* 0x0000004a024a7220 */ /* 0x040fe40000410000 */
[C---:B------:R-:W-:Y:S04]  /*b960*/  HMMA.16816.F32 R60, R128.reuse, R108, R60 ;  /* 0x0000006c803c723c */ /* 0x040fe8000000183c */
[C---:B------:R-:W-:Y:S01]  /*b970*/  FMUL.FTZ R75, R2.reuse, R75 ;  /* 0x0000004b024b7220 */ /* 0x040fe20000410000 */
[----:B------:R-:W2:Y:S01]  /*b980*/  MUFU.EX2 R234, R234 ;  /* 0x000000ea00ea7308 */ /* 0x000ea20000000800 */
[C---:B------:R-:W-:Y:S02]  /*b990*/  FMUL.FTZ R76, R3.reuse, R76 ;  /* 0x0000004c034c7220 */ /* 0x040fe40000410000 */
[C---:B------:R-:W-:Y:S01]  /*b9a0*/  HMMA.16816.F32 R64, R128.reuse, R110, R64 ;  /* 0x0000006e8040723c */ /* 0x040fe20000001840 */
[----:B------:R-:W3:Y:S03]  /*b9b0*/  LDSM.16.MT88.4 R108, [R197+0x4100] ;  /* 0x00410000c56c783b */ /* 0x000ee60000004200 */
[C---:B------:R-:W-:Y:S02]  /*b9c0*/  FMUL.FTZ R77, R3.reuse, R77 ;  /* 0x0000004d034d7220 */ /* 0x040fe40000410000 */
[C---:B------:R-:W-:Y:S01]  /*b9d0*/  FMUL.FTZ R78, R2.reuse, R78 ;  /* 0x0000004e024e7220 */ /* 0x040fe20000410000 */
[----:B------:R-:W-:Y:S01]  /*b9e0*/  MUFU.EX2 R233, R233 ;  /* 0x000000e900e97308 */ /* 0x000fe20000000800 */
[C---:B------:R-:W-:Y:S01]  /*b9f0*/  FMUL.FTZ R79, R2.reuse, R79 ;  /* 0x0000004f024f7220 */ /* 0x040fe20000410000 */
[C---:B-1----:R-:W-:Y:S03]  /*ba00*/  HMMA.16816.F32 R68, R128.reuse, R104, R68 ;  /* 0x000000688044723c */ /* 0x042fe60000001844 */
[C---:B------:R-:W-:Y:S02]  /*ba10*/  FMUL.FTZ R80, R3.reuse, R80 ;  /* 0x0000005003507220 */ /* 0x040fe40000410000 */
[C---:B------:R-:W-:Y:S02]  /*ba20*/  FMUL.FTZ R81, R3.reuse, R81 ;  /* 0x0000005103517220 */ /* 0x040fe40000410000 */
[C---:B------:R-:W-:Y:S01]  /*ba30*/  FMUL.FTZ R82, R2.reuse, R82 ;  /* 0x0000005202527220 */ /* 0x040fe20000410000 */
[C---:B------:R-:W-:Y:S01]  /*ba40*/  HMMA.16816.F32 R72, R128.reuse, R106, R72 ;  /* 0x0000006a8048723c */ /* 0x040fe20000001848 */
[----:B------:R-:W1:Y:S01]  /*ba50*/  LDSM.16.MT88.4 R104, [R196+0x4100] ;  /* 0x00410000c468783b */ /* 0x000e620000004200 */
[----:B------:R-:W1:Y:S02]  /*ba60*/  MUFU.EX2 R236, R236 ;  /* 0x000000ec00ec7308 */ /* 0x000e640000000800 */
[C---:B------:R-:W-:Y:S02]  /*ba70*/  FMUL.FTZ R83, R2.reuse, R83 ;  /* 0x0000005302537220 */ /* 0x040fe40000410000 */
[C---:B------:R-:W-:Y:S02]  /*ba80*/  FMUL.FTZ R84, R3.reuse, R84 ;  /* 0x0000005403547220 */ /* 0x040fe40000410000 */
[C---:B--2---:R-:W-:Y:S04]  /*ba90*/  HMMA.16816.F32 R76, R128.reuse, R100, R76 ;  /* 0x00000064804c723c */ /* 0x044fe8000000184c */
[C---:B------:R-:W-:Y:S01]  /*baa0*/  FMUL.FTZ R85, R3.reuse, R85 ;  /* 0x0000005503557220 */ /* 0x040fe20000410000 */
[----:B------:R-:W-:Y:S01]  /*bab0*/  MUFU.EX2 R235, R235 ;  /* 0x000000eb00eb7308 */ /* 0x000fe20000000800 */
[----:B------:R-:W-:Y:S01]  /*bac0*/  FMUL.FTZ R86, R2, R86 ;  /* 0x0000005602567220 */ /* 0x000fe20000410000 */
[----:B------:R-:W-:Y:S01]  /*bad0*/  F2FP.PACK_AB R100, R176, R175 ;  /* 0x000000afb064723e */ /* 0x000fe200000000ff */
[C---:B------:R-:W-:Y:S04]  /*bae0*/  HMMA.16816.F32 R80, R128.reuse, R102, R80 ;  /* 0x000000668050723c */ /* 0x040fe80000001850 */
[----:B------:R-:W-:Y:S01]  /*baf0*/  FMUL.FTZ R87, R2, R87 ;  /* 0x0000005702577220 */ /* 0x000fe20000410000 */
[----:B------:R-:W-:Y:S01]  /*bb00*/  F2FP.PACK_AB R101, R178, R177 ;  /* 0x000000b1b265723e */ /* 0x000fe200000000ff */
[C---:B------:R-:W-:Y:S01]  /*bb10*/  FMUL.FTZ R88, R3.reuse, R88 ;  /* 0x0000005803587220 */ /* 0x040fe20000410000 */
[----:B----4-:R-:W-:Y:S01]  /*bb20*/  F2FP.PACK_AB R102, R180, R179 ;  /* 0x000000b3b466723e */ /* 0x010fe200000000ff */
[C---:B------:R-:W-:Y:S01]  /*bb30*/  FMUL.FTZ R89, R3.reuse, R89 ;  /* 0x0000005903597220 */ /* 0x040fe20000410000 */
[----:B------:R-:W-:Y:S01]  /*bb40*/  F2FP.PACK_AB R103, R182, R181 ;  /* 0x000000b5b667723e */ /* 0x000fe200000000ff */
[----:B------:R-:W2:Y:S01]  /*bb50*/  MUFU.EX2 R238, R238 ;  /* 0x000000ee00ee7308 */ /* 0x000ea20000000800 */
[C---:B---3--:R-:W-:Y:S03]  /*bb60*/  HMMA.16816.F32 R84, R128.reuse, R108, R84 ;  /* 0x0000006c8054723c */ /* 0x048fe60000001854 */
[C---:B------:R-:W-:Y:S02]  /*bb70*/  FMUL.FTZ R90, R2.reuse, R90 ;  /* 0x0000005a025a7220 */ /* 0x040fe40000410000 */
[C---:B------:R-:W-:Y:S02]  /*bb80*/  FMUL.FTZ R91, R2.reuse, R91 ;  /* 0x0000005b025b7220 */ /* 0x040fe40000410000 */
[C---:B------:R-:W-:Y:S02]  /*bb90*/  FMUL.FTZ R92, R3.reuse, R92 ;  /* 0x0000005c035c7220 */ /* 0x040fe40000410000 */
[C---:B------:R-:W-:Y:S01]  /*bba0*/  FMUL.FTZ R93, R3.reuse, R93 ;  /* 0x0000005d035d7220 */ /* 0x040fe20000410000 */
[----:B------:R-:W3:Y:S02]  /*bbb0*/  MUFU.EX2 R237, R237 ;  /* 0x000000ed00ed7308 */ /* 0x000ee40000000800 */
[C---:B------:R-:W-:Y:S01]  /*bbc0*/  HMMA.16816.F32 R88, R128.reuse, R110, R88 ;  /* 0x0000006e8058723c */ /* 0x040fe20000001858 */
[----:B------:R-:W4:Y:S02]  /*bbd0*/  LDSM.16.MT88.4 R108, [R197+0x900] ;  /* 0x00090000c56c783b */ /* 0x000f240000004200 */
[C---:B------:R-:W-:Y:S02]  /*bbe0*/  FMUL.FTZ R94, R2.reuse, R94 ;  /* 0x0000005e025e7220 */ /* 0x040fe40000410000 */
[C---:B------:R-:W-:Y:S02]  /*bbf0*/  FMUL.FTZ R95, R2.reuse, R95 ;  /* 0x0000005f025f7220 */ /* 0x040fe40000410000 */
[C---:B------:R-:W-:Y:S02]  /*bc00*/  FMUL.FTZ R96, R3.reuse, R96 ;  /* 0x0000006003607220 */ /* 0x040fe40000410000 */
[----:B------:R-:W-:Y:S03]  /*bc10*/  FMUL.FTZ R97, R3, R97 ;  /* 0x0000006103617220 */ /* 0x000fe60000410000 */
[C---:B-1----:R-:W-:Y:S03]  /*bc20*/  HMMA.16816.F32 R92, R128.reuse, R104, R92 ;  /* 0x00000068805c723c */ /* 0x042fe6000000185c */
[C---:B------:R-:W-:Y:S02]  /*bc30*/  FMUL.FTZ R98, R2.reuse, R98 ;  /* 0x0000006202627220 */ /* 0x040fe40000410000 */
[----:B------:R-:W-:Y:S02]  /*bc40*/  FMUL.FTZ R99, R2, R99 ;  /* 0x0000006302637220 */ /* 0x000fe40000410000 */
[--C-:B------:R-:W-:Y:S02]  /*bc50*/  FFMA.FTZ R134, R134, c[0x0][0x2d0], -R144.reuse ;  /* 0x0000b40086867a23 */ /* 0x100fe40000010890 */
[----:B------:R-:W-:Y:S03]  /*bc60*/  FFMA.FTZ R144, R133, c[0x0][0x2d0], -R144 ;  /* 0x0000b40085907a23 */ /* 0x000fe60000010890 */
[----:B------:R-:W-:Y:S01]  /*bc70*/  HMMA.16816.F32 R96, R128, R106, R96 ;  /* 0x0000006a8060723c */ /* 0x000fe20000001860 */
[----:B------:R-:W1:Y:S01]  /*bc80*/  LDSM.16.MT88.4 R104, [R196+0x2900] ;  /* 0x00290000c468783b */ /* 0x000e620000004200 */
[----:B------:R2:W-:Y:S01]  /*bc90*/  MUFU.EX2 R133, R144 ;  /* 0x0000009000857308 */ /* 0x0005e20000000800 */
[----:B------:R-:W-:Y:S01]  /*bca0*/  FFMA.FTZ R174, R3, R214, R174 ;  /* 0x000000d603ae7223 */ /* 0x000fe200000100ae */
[----:B------:R-:W-:Y:S01]  /*bcb0*/  MOV R3, R0 ;  /* 0x0000000000037202 */ /* 0x000fe20000000f00 */
[----:B------:R-:W-:Y:S02]  /*bcc0*/  FFMA.FTZ R170, R2, R215, R170 ;  /* 0x000000d702aa7223 */ /* 0x000fe400000100aa */
[----:B------:R-:W-:Y:S01]  /*bcd0*/  FADD.FTZ R173, R173, R174 ;  /* 0x000000aeadad7221 */ /* 0x000fe20000010000 */
[C---:B------:R-:W-:Y:S01]  /*bce0*/  HMMA.16816.F32 R4, R100.reuse, R112, R4 ;  /* 0x000000706404723c */ /* 0x040fe20000001804 */
[----:B------:R-:W-:Y:S03]  /*bcf0*/  LDSM.16.MT88.4 R128, [R198+0x3100] ;  /* 0x00310000c680783b */ /* 0x000fe60000004200 */
[----:B------:R-:W1:Y:S01]  /*bd00*/  MUFU.EX2 R134, R134 ;  /* 0x0000008600867308 */ /* 0x000e620000000800 */
[----:B------:R-:W-:Y:S02]  /*bd10*/  FADD.FTZ R169, R169, R170 ;  /* 0x000000aaa9a97221 */ /* 0x000fe40000010000 */
[----:B------:R-:W-:Y:S01]  /*bd20*/  FADD.FTZ R172, R172, R173 ;  /* 0x000000adacac7221 */ /* 0x000fe20000010000 */
[C---:B------:R-:W-:Y:S01]  /*bd30*/  HMMA.16816.F32 R8, R100.reuse, R114, R8 ;  /* 0x000000726408723c */ /* 0x040fe20000001808 */
[----:B------:R-:W-:Y:S03]  /*bd40*/  LDSM.16.MT88.4 R112, [R198+0x4900] ;  /* 0x00490000c670783b */ /* 0x000fe60000004200 */
[----:B------:R-:W-:Y:S02]  /*bd50*/  FADD.FTZ R2, R168, R169 ;  /* 0x000000a9a8027221 */ /* 0x000fe40000010000 */
[----:B------:R-:W-:Y:S02]  /*bd60*/  FADD.FTZ R172, R171, R172 ;  /* 0x000000acabac7221 */ /* 0x000fe40000010000 */
[C---:B------:R-:W-:Y:S01]  /*bd70*/  HMMA.16816.F32 R12, R100.reuse, R116, R12 ;  /* 0x00000074640c723c */ /* 0x040fe2000000180c */
[----:B--2---:R-:W-:Y:S03]  /*bd80*/  LDSM.16.MT88.4 R144, [R196+0x1900] ;  /* 0x00190000c490783b */ /* 0x004fe60000004200 */
[----:B------:R-:W-:Y:S01]  /*bd90*/  FADD.FTZ R2, R135, R2 ;  /* 0x0000000287027221 */ /* 0x000fe20000010000 */
[----:B------:R-:W-:Y:S01]  /*bda0*/  MOV R135, R132 ;  /* 0x0000008400877202 */ /* 0x000fe20000000f00 */
[----:B------:R-:W-:Y:S02]  /*bdb0*/  FADD.FTZ R175, R175, R172 ;  /* 0x000000acafaf7221 */ /* 0x000fe40000010000 */
[C---:B------:R-:W-:Y:S01]  /*bdc0*/  HMMA.16816.F32 R16, R100.reuse, R118, R16 ;  /* 0x000000766410723c */ /* 0x040fe20000001810 */
[----:B------:R-:W-:Y:S03]  /*bdd0*/  LDSM.16.MT88.4 R116, [R197+0x4900] ;  /* 0x00490000c574783b */ /* 0x000fe60000004200 */
[----:B------:R-:W-:Y:S02]  /*bde0*/  FADD.FTZ R177, R177, R2 ;  /* 0x00000002b1b17221 */ /* 0x000fe40000010000 */
[----:B------:R-:W-:Y:S02]  /*bdf0*/  FADD.FTZ R176, R176, R175 ;  /* 0x000000afb0b07221 */ /* 0x000fe40000010000 */
[C---:B----4-:R-:W-:Y:S04]  /*be00*/  HMMA.16816.F32 R20, R100.reuse, R108, R20 ;  /* 0x0000006c6414723c */ /* 0x050fe80000001814 */
[----:B------:R-:W-:Y:S02]  /*be10*/  FADD.FTZ R178, R178, R177 ;  /* 0x000000b1b2b27221 */ /* 0x000fe40000010000 */
[----:B------:R-:W-:Y:S02]  /*be20*/  FADD.FTZ R179, R179, R176 ;  /* 0x000000b0b3b37221 */ /* 0x000fe40000010000 */
[C---:B------:R-:W-:Y:S01]  /*be30*/  HMMA.16816.F32 R24, R100.reuse, R110, R24 ;  /* 0x0000006e6418723c */ /* 0x040fe20000001818 */
[----:B------:R-:W2:Y:S03]  /*be40*/  LDSM.16.MT88.4 R108, [R203+0x4900] ;  /* 0x00490000cb6c783b */ /* 0x000ea60000004200 */
[----:B------:R-:W-:Y:S02]  /*be50*/  FADD.FTZ R181, R181, R178 ;  /* 0x000000b2b5b57221 */ /* 0x000fe40000010000 */
[----:B------:R-:W-:Y:S02]  /*be60*/  FADD.FTZ R180, R180, R179 ;  /* 0x000000b3b4b47221 */ /* 0x000fe40000010000 */
[C---:B------:R-:W-:Y:S04]  /*be70*/  HMMA.16816.F32 R28, R100.reuse, R120, R28 ;  /* 0x00000078641c723c */ /* 0x040fe8000000181c */
[----:B------:R-:W-:Y:S04]  /*be80*/  FADD.FTZ R182, R182, R181 ;  /* 0x000000b5b6b67221 */ /* 0x000fe80000010000 */
        /* <DEDUP_REMOVED lines=11> */
[C---:B-1----:R-:W-:Y:S08]  /*bf40*/  HMMA.16816.F32 R60, R100.reuse, R104, R60 ;  /* 0x00000068643c723c */ /* 0x042ff0000000183c */
[C---:B------:R-:W-:Y:S01]  /*bf50*/  HMMA.16816.F32 R64, R100.reuse, R106, R64 ;  /* 0x0000006a6440723c */ /* 0x040fe20000001840 */
[----:B------:R-:W1:Y:S07]  /*bf60*/  LDSM.16.MT88.4 R104, [R196+0x4900] ;  /* 0x00490000c468783b */ /* 0x000e6e0000004200 */
[C---:B--2---:R-:W-:Y:S08]  /*bf70*/  HMMA.16816.F32 R68, R100.reuse, R108, R68 ;  /* 0x0000006c6444723c */ /* 0x044ff00000001844 */
[C---:B------:R-:W-:Y:S01]  /*bf80*/  HMMA.16816.F32 R72, R100.reuse, R110, R72 ;  /* 0x0000006e6448723c */ /* 0x040fe20000001848 */
[----:B------:R-:W2:Y:S07]  /*bf90*/  LDSM.16.MT88.4 R108, [R203+0x1100] ;  /* 0x00110000cb6c783b */ /* 0x000eae0000004200 */
[C---:B------:R-:W-:Y:S08]  /*bfa0*/  HMMA.16816.F32 R76, R100.reuse, R112, R76 ;  /* 0x00000070644c723c */ /* 0x040ff0000000184c */
[C---:B------:R-:W-:Y:S01]  /*bfb0*/  HMMA.16816.F32 R80, R100.reuse, R114, R80 ;  /* 0x000000726450723c */ /* 0x040fe20000001850 */
[----:B------:R-:W4:Y:S07]  /*bfc0*/  LDSM.16.MT88.4 R112, [R197+0x1100] ;  /* 0x00110000c570783b */ /* 0x000f2e0000004200 */
[C---:B------:R-:W-:Y:S08]  /*bfd0*/  HMMA.16816.F32 R84, R100.reuse, R116, R84 ;  /* 0x000000746454723c */ /* 0x040ff00000001854 */
[C---:B------:R-:W-:Y:S01]  /*bfe0*/  HMMA.16816.F32 R88, R100.reuse, R118, R88 ;  /* 0x000000766458723c */ /* 0x040fe20000001858 */
[----:B------:R-:W3:Y:S07]  /*bff0*/  LDSM.16.MT88.4 R116, [R203+0x3100] ;  /* 0x00310000cb74783b */ /* 0x000eee0000004200 */
[C---:B-1----:R-:W-:Y:S08]  /*c000*/  HMMA.16816.F32 R92, R100.reuse, R104, R92 ;  /* 0x00000068645c723c */ /* 0x042ff0000000185c */
[----:B------:R-:W-:Y:S01]  /*c010*/  HMMA.16816.F32 R96, R100, R106, R96 ;  /* 0x0000006a6460723c */ /* 0x000fe20000001860 */
[----:B------:R-:W1:Y:S06]  /*c020*/  LDSM.16.MT88.4 R104, [R196+0x3100] ;  /* 0x00310000c468783b */ /* 0x000e6c0000004200 */
[----:B------:R-:W-:Y:S01]  /*c030*/  F2FP.PACK_AB R100, R228, R183 ;  /* 0x000000b7e464723e */ /* 0x000fe200000000ff */
[----:B------:R-:W-:Y:S01]  /*c040*/  FADD.FTZ R183, R183, R180 ;  /* 0x000000b4b7b77221 */ /* 0x000fe20000010000 */
[----:B-----5:R-:W-:Y:S03]  /*c050*/  F2FP.PACK_AB R101, R230, R227 ;  /* 0x000000e3e665723e */ /* 0x020fe600000000ff */
        /* <DEDUP_REMOVED lines=14> */
[C---:B----4-:R-:W-:Y:S08]  /*c140*/  HMMA.16816.F32 R20, R100.reuse, R112, R20 ;  /* 0x000000706414723c */ /* 0x050ff00000001814 */
[C---:B------:R-:W-:Y:S01]  /*c150*/  HMMA.16816.F32 R24, R100.reuse, R114, R24 ;  /* 0x000000726418723c */ /* 0x040fe20000001818 */
[----:B------:R-:W4:Y:S07]  /*c160*/  LDSM.16.MT88.4 R112, [R198+0x5100] ;  /* 0x00510000c670783b */ /* 0x000f2e0000004200 */
[C---:B------:R-:W-:Y:S08]  /*c170*/  HMMA.16816.F32 R28, R100.reuse, R124, R28 ;  /* 0x0000007c641c723c */ /* 0x040ff0000000181c */
[C---:B------:R-:W-:Y:S01]  /*c180*/  HMMA.16816.F32 R32, R100.reuse, R126, R32 ;  /* 0x0000007e6420723c */ /* 0x040fe20000001820 */
[----:B------:R-:W-:Y:S07]  /*c190*/  LDSM.16.MT88.4 R124, [R203+0x1900] ;  /* 0x00190000cb7c783b */ /* 0x000fee0000004200 */
[C---:B---3--:R-:W-:Y:S08]  /*c1a0*/  HMMA.16816.F32 R36, R100.reuse, R116, R36 ;  /* 0x000000746424723c */ /* 0x048ff00000001824 */
[C---:B------:R-:W-:Y:S01]  /*c1b0*/  HMMA.16816.F32 R40, R100.reuse, R118, R40 ;  /* 0x000000766428723c */ /* 0x040fe20000001828 */
[----:B------:R-:W3:Y:S07]  /*c1c0*/  LDSM.16.MT88.4 R116, [R197+0x5100] ;  /* 0x00510000c574783b */ /* 0x000eee0000004200 */
        /* <DEDUP_REMOVED lines=8> */
[C---:B-1----:R-:W-:Y:S04]  /*c250*/  HMMA.16816.F32 R60, R100.reuse, R104, R60 ;  /* 0x00000068643c723c */ /* 0x042fe8000000183c */
[----:B------:R-:W-:Y:S01]  /*c260*/  F2FP.PACK_AB R139, R133, R134 ;  /* 0x00000086858b723e */ /* 0x000fe200000000ff */
[----:B------:R-:W-:Y:S02]  /*c270*/  FADD.FTZ R235, R235, R234 ;  /* 0x000000eaebeb7221 */ /* 0x000fe40000010000 */
[----:B------:R-:W-:Y:S01]  /*c280*/  FADD.FTZ R236, R236, R233 ;  /* 0x000000e9ecec7221 */ /* 0x000fe20000010000 */
[C---:B------:R-:W-:Y:S01]  /*c290*/  HMMA.16816.F32 R64, R100.reuse, R106, R64 ;  /* 0x0000006a6440723c */ /* 0x040fe20000001840 */
[----:B------:R-:W1:Y:S03]  /*c2a0*/  LDSM.16.MT88.4 R104, [R196+0x5100] ;  /* 0x00510000c468783b */ /* 0x000e660000004200 */
        /* <DEDUP_REMOVED lines=8> */
[C---:B----4-:R-:W-:Y:S08]  /*c330*/  HMMA.16816.F32 R76, R100.reuse, R112, R76 ;  /* 0x00000070644c723c */ /* 0x050ff0000000184c */
[C---:B------:R-:W-:Y:S08]  /*c340*/  HMMA.16816.F32 R80, R100.reuse, R114, R80 ;  /* 0x000000726450723c */ /* 0x040ff00000001850 */
[C---:B---3--:R-:W-:Y:S08]  /*c350*/  HMMA.16816.F32 R84, R100.reuse, R116, R84 ;  /* 0x000000746454723c */ /* 0x048ff00000001854 */
[C---:B------:R-:W-:Y:S08]  /*c360*/  HMMA.16816.F32 R88, R100.reuse, R118, R88 ;  /* 0x000000766458723c */ /* 0x040ff00000001858 */
[C---:B-1----:R-:W-:Y:S08]  /*c370*/  HMMA.16816.F32 R92, R100.reuse, R104, R92 ;  /* 0x00000068645c723c */ /* 0x042ff0000000185c */
        /* <DEDUP_REMOVED lines=29> */
.L_x_422:
[----:B------:R-:W-:-:S06]  /*c550*/  UISETP.GE.AND UP2, UPT, UR20, UR9, UPT ;  /* 0x000000091400728c */ /* 0x000fcc000bf46270 */
[----:B------:R-:W-:-:S13]  /*c560*/  PLOP3.LUT P0, PT, PT, PT, UP2, 0x40, 0x0 ;  /* 0x000000000000781c */ /* 0x000fda0003f0e828 */
[----:B------:R-:W-:Y:S05]  /*c570*/  @P0 BRA `(.L_x_426) ;  /* 0x00003ae000000947 */ /* 0x000fea0003800000 */
[----:B------:R-:W-:Y:S01]  /*c580*/  SHF.R.S32.HI R5, RZ, 0x1f, R218 ;  /* 0x0000001fff057819 */ /* 0x000fe200000114da */
[----:B------:R-:W-:Y:S01]  /*c590*/  IMAD.MOV.U32 R2, RZ, RZ, R132 ;  /* 0x000000ffff027224 */ /* 0x000fe200078e0084 */
[C---:B------:R-:W-:Y:S01]  /*c5a0*/  SHF.L.U64.HI R220, R217.reuse, 0x1, R220 ;  /* 0x00000001d9dc7819 */ /* 0x040fe200000102dc */
[----:B------:R-:W-:Y:S01]  /*c5b0*/  IMAD.MOV.U32 R3, RZ, RZ, R0 ;  /* 0x000000ffff037224 */ /* 0x000fe200078e0000 */
[----:B------:R-:W-:Y:S01]  /*c5c0*/  SHF.L.U64.HI R180, R218, 0x1, R5 ;  /* 0x00000001dab47819 */ /* 0x000fe20000010205 */
[----:B------:R-:W-:Y:S01]  /*c5d0*/  IMAD.SHL.U32 R217, R217, 0x2, RZ ;  /* 0x00000002d9d97824 */ /* 0x000fe200078e00ff */
[----:B------:R-:W-:Y:S02]  /*c5e0*/  SHF.L.U64.HI R219, R216, 0x1, R219 ;  /* 0x00000001d8db7819 */ /* 0x000fe400000102db */
[----:B------:R-:W-:Y:S02]  /*c5f0*/  SHF.L.U32 R218, R218, 0x1, RZ ;  /* 0x00000001dada7819 */ /* 0x000fe400000006ff */
[----:B------:R-:W-:-:S02]  /*c600*/  SHF.L.U32 R216, R216, 0x1, RZ ;  /* 0x00000001d8d87819 */ /* 0x000fc400000006ff */
.L_x_436:
[----:B------:R-:W-:Y:S01]  /*c610*/  SHF.R.S32.HI R5, RZ, 0x1f, R209 ;  /* 0x0000001fff057819 */ /* 0x000fe200000114d1 */
[----:B------:R-:W-:Y:S01]  /*c620*/  IMAD.WIDE.U32 R8, R209, c[0x0][0x208], RZ ;  /* 0x00008200d1087a25 */ /* 0x000fe200078e00ff */
[----:B------:R-:W-:Y:S01]  /*c630*/  SHF.R.S32.HI R6, RZ, 0x1f, R208 ;  /* 0x0000001fff067819 */ /* 0x000fe200000114d0 */
[----:B------:R-:W-:Y:S04]  /*c640*/  DEPBAR.LE SB0, 0x0 ;  /* 0x000080000000791a */ /* 0x000fe80000000000 */
[----:B------:R-:W-:Y:S01]  /*c650*/  IMAD R5, R5, c[0x0][0x208], RZ ;  /* 0x0000820005057a24 */ /* 0x000fe200078e02ff */
[----:B------:R-:W-:Y:S01]  /*c660*/  BAR.SYNC.DEFER_BLOCKING 0x0 ;  /* 0x0000000000007b1d */ /* 0x000fe20000010000 */
[----:B------:R-:W-:Y:S01]  /*c670*/  IMAD R6, R6, c[0x0][0x218], RZ ;  /* 0x0000860006067a24 */ /* 0x000fe200078e02ff */
[----:B------:R-:W-:Y:S01]  /*c680*/  UISETP.GT.AND UP2, UPT, UR20, UR9, UPT ;  /* 0x000000091400728c */ /* 0x000fe2000bf44270 */
[----:B------:R-:W-:Y:S02]  /*c690*/  IMAD R5, R209, c[0x0][0x20c], R5 ;  /* 0x00008300d1057a24 */ /* 0x000fe400078e0205 */
[C---:B------:R-:W-:Y:S03]  /*c6a0*/  IMAD R6, R208.reuse, c[0x0][0x21c], R6 ;  /* 0x00008700d0067a24 */ /* 0x040fe600078e0206 */
[----:B------:R-:W-:Y:S05]  /*c6b0*/  IADD3 R9, R9, R5, RZ ;  /* 0x0000000509097210 */ /* 0x000fea0007ffe0ff */
[----:B------:R-:W-:Y:S05]  /*c6c0*/  IMAD.WIDE.U32 R8, R208, c[0x0][0x218], R8 ;  /* 0x00008600d0087a25 */ /* 0x000fea00078e0008 */
[----:B------:R-:W-:Y:S04]  /*c6d0*/  IADD3 R5, P0, R8, UR22, RZ ;  /* 0x0000001608057c10 */ /* 0x000fe8000ff1e0ff */
[----:B------:R-:W-:Y:S02]  /*c6e0*/  IADD3.X R6, R9, UR6, R6, P0, !PT ;  /* 0x0000000609067c10 */ /* 0x000fe400087fe406 */
[C---:B------:R-:W-:Y:S01]  /*c6f0*/  LEA R4, P0, R5.reuse, c[0x0][0x1f8], 0x1 ;  /* 0x00007e0005047a11 */ /* 0x040fe200078008ff */
[----:B------:R-:W-:Y:S03]  /*c700*/  LDSM.16.M88.4 R32, [R206+0xc100] ;  /* 0x00c10000ce20783b */ /* 0x000fe60000000200 */
[----:B------:R-:W-:Y:S04]  /*c710*/  LEA.HI.X R0, R5, c[0x0][0x1fc], R6, 0x1, P0 ;  /* 0x00007f0005007a11 */ /* 0x000fe800000f0c06 */
[----:B------:R-:W1:Y:S07]  /*c720*/  SHFL.IDX PT, R21, R4, RZ, 0x181f ;  /* 0x00181fff04157589 */ /* 0x000e6e00000e0000 */
[----:B------:R-:W2:Y:S07]  /*c730*/  SHFL.IDX PT, R7, R0, RZ, 0x181f ;  /* 0x00181fff00077589 */ /* 0x000eae00000e0000 */
[----:B------:R-:W-:Y:S07]  /*c740*/  LDSM.16.M88.4 R8, [R205+0x6100] ;  /* 0x00610000cd08783b */ /* 0x000fee0000000200 */
[----:B------:R-:W3:Y:S07]  /*c750*/  SHFL.IDX PT, R165, R4, 0x1, 0x181f ;  /* 0x00381f0004a57f89 */ /* 0x000eee00000e0000 */
[----:B------:R-:W4:Y:S07]  /*c760*/  SHFL.IDX PT, R5, R0, 0x1, 0x181f ;  /* 0x00381f0000057f89 */ /* 0x000f2e00000e0000 */
[----:B------:R-:W5:Y:S07]  /*c770*/  LDSM.16.M88.4 R16, [R205+0x6900] ;  /* 0x00690000cd10783b */ /* 0x000f6e0000000200 */
[----:B------:R-:W1:Y:S07]  /*c780*/  LDSM.16.M88.4 R24, [R205+0x7100] ;  /* 0x00710000cd18783b */ /* 0x000e6e0000000200 */
[----:B------:R-:W2:Y:S07]  /*c790*/  LDSM.16.M88.4 R132, [R205+0x7900] ;  /* 0x00790000cd84783b */ /* 0x000eae0000000200 */
[----:B------:R-:W-:Y:S07]  /*c7a0*/  LDSM.16.M88.4 R136, [R202+0xc100] ;  /* 0x00c10000ca88783b */ /* 0x000fee0000000200 */
[----:B------:R-:W5:Y:S07]  /*c7b0*/  LDSM.16.M88.4 R140, [R204] ;  /* 0x00000000cc8c783b */ /* 0x000f6e0000000200 */
[----:B------:R-:W5:Y:S07]  /*c7c0*/  LDSM.16.M88.4 R144, [R195] ;  /* 0x00000000c390783b */ /* 0x000f6e0000000200 */
[----:B------:R-:W5:Y:S07]  /*c7d0*/  LDSM.16.M88.4 R148, [R194] ;  /* 0x00000000c294783b */ /* 0x000f6e0000000200 */
[----:B------:R-:W5:Y:S01]  /*c7e0*/  LDSM.16.M88.4 R152, [R193] ;  /* 0x00000000c198783b */ /* 0x000f620000000200 */
[C---:B-1----:R-:W-:Y:S02]  /*c7f0*/  IADD3 R14, P6, R21.reuse, R218, RZ ;  /* 0x000000da150e7210 */ /* 0x042fe40007fde0ff */
[----:B------:R-:W-:Y:S02]  /*c800*/  IADD3 R12, P0, R21, R217, RZ ;  /* 0x000000d9150c7210 */ /* 0x000fe40007f1e0ff */
[C---:B--2---:R-:W-:Y:S02]  /*c810*/  IADD3.X R15, R7.reuse, R180, RZ, P6, !PT ;  /* 0x000000b4070f7210 */ /* 0x044fe400037fe4ff */
[----:B------:R-:W-:Y:S02]  /*c820*/  IADD3.X R13, R7, R220, RZ, P0, !PT ;  /* 0x000000dc070d7210 */ /* 0x000fe400007fe4ff */
[----:B------:R-:W-:Y:S01]  /*c830*/  IADD3 R20, P6, R21, R216, RZ ;  /* 0x000000d815147210 */ /* 0x000fe20007fde0ff */
[----:B------:R-:W-:Y:S01]  /*c840*/  @!PT LDS RZ, [RZ] ;  /* 0x00000000fffff984 */ /* 0x000fe20000000800 */
[----:B------:R-:W-:Y:S01]  /*c850*/  @!PT LDS RZ, [RZ] ;  /* 0x00000000fffff984 */ /* 0x000fe20000000800 */
[----:B------:R-:W-:Y:S01]  /*c860*/  @!PT LDS RZ, [RZ] ;  /* 0x00000000fffff984 */ /* 0x000fe20000000800 */
[----:B------:R5:W-:Y:S01]  /*c870*/  LDGSTS.E.BYPASS.LTC128B.128 [R213], [R14.64], !P5 ;  /* 0x000000000ed57fae */ /* 0x000be2000e901d52 */
[----:B---3--:R-:W-:Y:S02]  /*c880*/  IADD3 R168, P0, R165, R218, RZ ;  /* 0x000000daa5a87210 */ /* 0x008fe40007f1e0ff */
[----:B------:R-:W-:Y:S02]  /*c890*/  IADD3.X R21, R7, R219, RZ, P6, !PT ;  /* 0x000000db07157210 */ /* 0x000fe400037fe4ff */
[----:B------:R-:W-:Y:S02]  /*c8a0*/  IADD3 R166, P6, R165, R217, RZ ;  /* 0x000000d9a5a67210 */ /* 0x000fe40007fde0ff */
[----:B------:R5:W-:Y:S01]  /*c8b0*/  LDGSTS.E.BYPASS.LTC128B.128 [R213+0x2000], [R12.64], !P4 ;  /* 0x020000000cd57fae */ /* 0x000be2000e101d52 */
[----:B----4-:R-:W-:Y:S02]  /*c8c0*/  IADD3.X R169, R5, R180, RZ, P0, !PT ;  /* 0x000000b405a97210 */ /* 0x010fe400007fe4ff */
[----:B------:R-:W-:Y:S02]  /*c8d0*/  IADD3 R164, P0, R165, R216, RZ ;  /* 0x000000d8a5a47210 */ /* 0x000fe40007f1e0ff */
[C---:B------:R-:W-:Y:S02]  /*c8e0*/  IADD3.X R167, R5.reuse, R220, RZ, P6, !PT ;  /* 0x000000dc05a77210 */ /* 0x040fe400037fe4ff */
[----:B------:R-:W-:Y:S01]  /*c8f0*/  IADD3.X R165, R5, R219, RZ, P0, !PT ;  /* 0x000000db05a57210 */ /* 0x000fe200007fe4ff */
[----:B------:R1:W-:Y:S01]  /*c900*/  LDGSTS.E.BYPASS.LTC128B.128 [R213+0x4000], [R20.64], !P3 ;  /* 0x0400000014d57fae */ /* 0x0003e2000d901d52 */
[C---:B------:R-:W-:Y:S01]  /*c910*/  HMMA.16816.F32 R4, R32.reuse, R8, RZ ;  /* 0x000000082004723c */ /* 0x040fe200000018ff */
[----:B------:R-:W-:Y:S05]  /*c920*/  PLOP3.LUT P0, PT, PT, PT, UP2, 0x40, 0x0 ;  /* 0x000000000000781c */ /* 0x000fea0003f0e828 */
[----:B------:R2:W-:Y:S02]  /*c930*/  LDGSTS.E.BYPASS.LTC128B.128 [R213+0x1000], [R168.64], !P5 ;  /* 0x01000000a8d57fae */ /* 0x0005e4000e901d52 */
[C---:B------:R-:W-:Y:S05]  /*c940*/  HMMA.16816.F32 R8, R32.reuse, R10, RZ ;  /* 0x0000000a2008723c */ /* 0x040fea00000018ff */
[----:B------:R3:W-:Y:S03]  /*c950*/  LDGSTS.E.BYPASS.LTC128B.128 [R213+0x3000], [R166.64], !P4 ;  /* 0x03000000a6d57fae */ /* 0x0007e6000e101d52 */
[C---:B-----5:R-:W-:Y:S04]  /*c960*/  HMMA.16816.F32 R12, R32.reuse, R16, RZ ;  /* 0x00000010200c723c */ /* 0x060fe800000018ff */
[----:B------:R3:W-:Y:S04]  /*c970*/  LDGSTS.E.BYPASS.LTC128B.128 [R213+0x5000], [R164.64], !P3 ;  /* 0x05000000a4d57fae */ /* 0x0007e8000d901d52 */
[C---:B------:R-:W-:Y:S03]  /*c980*/  HMMA.16816.F32 R16, R32.reuse, R18, RZ ;  /* 0x000000122010723c */ /* 0x040fe600000018ff */
[----:B------:R-:W-:Y:S05]  /*c990*/  LDSM.16.M88.4 R156, [R201+0xc100] ;  /* 0x00c10000c99c783b */ /* 0x000fea0000000200 */
[C---:B-1----:R-:W-:Y:S02]  /*c9a0*/  HMMA.16816.F32 R20, R32.reuse, R24, RZ ;  /* 0x000000182014723c */ /* 0x042fe400000018ff */
[----:B------:R-:W0:Y:S06]  /*c9b0*/  LDGDEPBAR ;  /* 0x00000000000079af */ /* 0x000e2c0000000000 */
[C---:B------:R-:W-:Y:S01]  /*c9c0*/  HMMA.16816.F32 R24, R32.reuse, R26, RZ ;  /* 0x0000001a2018723c */ /* 0x040fe200000018ff */
[----:B------:R-:W1:Y:S07]  /*c9d0*/  LDSM.16.M88.4 R160, [R200+0x6100] ;  /* 0x00610000c8a0783b */ /* 0x000e6e0000000200 */
[C---:B------:R-:W-:Y:S01]  /*c9e0*/  HMMA.16816.F32 R28, R32.reuse, R132, RZ ;  /* 0x00000084201c723c */ /* 0x040fe200000018ff */
[----:B---3--:R-:W-:Y:S07]  /*c9f0*/  LDSM.16.M88.4 R164, [R200+0x7100] ;  /* 0x00710000c8a4783b */ /* 0x008fee0000000200 */
[----:B------:R-:W-:Y:S01]  /*ca00*/  HMMA.16816.F32 R32, R32, R134, RZ ;  /* 0x000000862020723c */ /* 0x000fe200000018ff */
[----:B------:R-:W3:Y:S07]  /*ca10*/  LDSM.16.M88.4 R132, [R200+0x6900] ;  /* 0x00690000c884783b */ /* 0x000eee0000000200 */
[C---:B------:R-:W-:Y:S01]  /*ca20*/  HMMA.16816.F32 R4, R136.reuse, R140, R4 ;  /* 0x0000008c8804723c */ /* 0x040fe20000001804 */
[----:B--2---:R-:W2:Y:S07]  /*ca30*/  LDSM.16.M88.4 R168, [R200+0x7900] ;  /* 0x00790000c8a8783b */ /* 0x004eae0000000200 */
[C---:B------:R-:W-:Y:S01]  /*ca40*/  HMMA.16816.F32 R8, R136.reuse, R142, R8 ;  /* 0x0000008e8808723c */ /* 0x040fe20000001808 */
[----:B------:R-:W-:Y:S07]  /*ca50*/  LDSM.16.M88.4 R172, [R199+0xc100] ;  /* 0x00c10000c7ac783b */ /* 0x000fee0000000200 */
[C---:B------:R-:W-:Y:S01]  /*ca60*/  HMMA.16816.F32 R12, R136.reuse, R144, R12 ;  /* 0x00000090880c723c */ /* 0x040fe2000000180c */
[----:B------:R-:W4:Y:S07]  /*ca70*/  LDSM.16.M88.4 R176, [R192] ;  /* 0x00000000c0b0783b */ /* 0x000f2e0000000200 */
[C---:B------:R-:W-:Y:S01]  /*ca80*/  HMMA.16816.F32 R16, R136.reuse, R146, R16 ;  /* 0x000000928810723c */ /* 0x040fe20000001810 */
[----:B------:R-:W-:Y:S07]  /*ca90*/  LDSM.16.M88.4 R140, [R192+0x1000] ;  /* 0x00100000c08c783b */ /* 0x000fee0000000200 */
[C---:B------:R-:W-:Y:S01]  /*caa0*/  HMMA.16816.F32 R20, R136.reuse, R148, R20 ;  /* 0x000000948814723c */ /* 0x040fe20000001814 */
[----:B------:R-:W-:Y:S07]  /*cab0*/  LDSM.16.M88.4 R144, [R192+0x1800] ;  /* 0x00180000c090783b */ /* 0x000fee0000000200 */
[C---:B------:R-:W-:Y:S01]  /*cac0*/  HMMA.16816.F32 R24, R136.reuse, R150, R24 ;  /* 0x000000968818723c */ /* 0x040fe20000001818 */
[----:B------:R-:W-:Y:S07]  /*cad0*/  LDSM.16.M88.4 R148, [R206+0x10100] ;  /* 0x01010000ce94783b */ /* 0x000fee0000000200 */
[C---:B------:R-:W-:Y:S08]  /*cae0*/  HMMA.16816.F32 R28, R136.reuse, R152, R28 ;  /* 0x00000098881c723c */ /* 0x040ff0000000181c */
[----:B------:R-:W-:Y:S01]  /*caf0*/  HMMA.16816.F32 R32, R136, R154, R32 ;  /* 0x0000009a8820723c */ /* 0x000fe20000001820 */
[----:B------:R-:W5:Y:S07]  /*cb00*/  LDSM.16.M88.4 R136, [R192+0x800] ;  /* 0x00080000c088783b */ /* 0x000f6e0000000200 */
[C---:B-1----:R-:W-:Y:S01]  /*cb10*/  HMMA.16816.F32 R4, R156.reuse, R160, R4 ;  /* 0x000000a09c04723c */ /* 0x042fe20000001804 */
        /* <DEDUP_REMOVED lines=8> */
[----:B------:R-:W-:Y:S07]  /*cba0*/  LDSM.16.M88.4 R164, [R202+0x10100] ;  /* 0x01010000caa4783b */ /* 0x000fee0000000200 */
[C---:B--2---:R-:W-:Y:S08]  /*cbb0*/  HMMA.16816.F32 R28, R156.reuse, R168, R28 ;  /* 0x000000a89c1c723c */ /* 0x044ff0000000181c */
[----:B------:R-:W-:Y:S01]  /*cbc0*/  HMMA.16816.F32 R32, R156, R170, R32 ;  /* 0x000000aa9c20723c */ /* 0x000fe20000001820 */
[----:B------:R-:W2:Y:S07]  /*cbd0*/  LDSM.16.M88.4 R156, [R205+0x9100] ;  /* 0x00910000cd9c783b */ /* 0x000eae0000000200 */
[C---:B----4-:R-:W-:Y:S01]  /*cbe0*/  HMMA.16816.F32 R4, R172.reuse, R176, R4 ;  /* 0x000000b0ac04723c */ /* 0x050fe20000001804 */
[----:B------:R-:W4:Y:S07]  /*cbf0*/  LDSM.16.M88.4 R168, [R191] ;  /* 0x00000000bfa8783b */ /* 0x000f2e0000000200 */
[C---:B------:R-:W-:Y:S01]  /*cc00*/  HMMA.16816.F32 R8, R172.reuse, R178, R8 ;  /* 0x000000b2ac08723c */ /* 0x040fe20000001808 */
[----:B------:R-:W-:Y:S07]  /*cc10*/  LDSM.16.M88.4 R176, [R200+0x8100] ;  /* 0x00810000c8b0783b */ /* 0x000fee0000000200 */
[C---:B-----5:R-:W-:Y:S08]  /*cc20*/  HMMA.16816.F32 R12, R172.reuse, R136, R12 ;  /* 0x00000088ac0c723c */ /* 0x060ff0000000180c */
[C---:B------:R-:W-:Y:S01]  /*cc30*/  HMMA.16816.F32 R16, R172.reuse, R138, R16 ;  /* 0x0000008aac10723c */ /* 0x040fe20000001810 */
[----:B------:R-:W5:Y:S07]  /*cc40*/  LDSM.16.M88.4 R136, [R190] ;  /* 0x00000000be88783b */ /* 0x000f6e0000000200 */
[C---:B------:R-:W-:Y:S08]  /*cc50*/  HMMA.16816.F32 R20, R172.reuse, R140, R20 ;  /* 0x0000008cac14723c */ /* 0x040ff00000001814 */
[C---:B------:R-:W-:Y:S01]  /*cc60*/  HMMA.16816.F32 R24, R172.reuse, R142, R24 ;  /* 0x0000008eac18723c */ /* 0x040fe20000001818 */
[----:B------:R-:W2:Y:S07]  /*cc70*/  LDSM.16.M88.4 R140, [R189] ;  /* 0x00000000bd8c783b */ /* 0x000eae0000000200 */
[C---:B------:R-:W-:Y:S08]  /*cc80*/  HMMA.16816.F32 R28, R172.reuse, R144, R28 ;  /* 0x00000090ac1c723c */ /* 0x040ff0000000181c */
[----:B------:R-:W-:Y:S01]  /*cc90*/  HMMA.16816.F32 R32, R172, R146, R32 ;  /* 0x00000092ac20723c */ /* 0x000fe20000001820 */
[----:B------:R-:W4:Y:S07]  /*cca0*/  LDSM.16.M88.4 R144, [R188] ;  /* 0x00000000bc90783b */ /* 0x000f2e0000000200 */
[C---:B-1----:R-:W-:Y:S01]  /*ccb0*/  HMMA.16816.F32 R4, R148.reuse, R152, R4 ;  /* 0x000000989404723c */ /* 0x042fe20000001804 */
[----:B------:R-:W1:Y:S07]  /*ccc0*/  LDSM.16.M88.4 R172, [R201+0x10100] ;  /* 0x01010000c9ac783b */ /* 0x000e6e0000000200 */
[C---:B------:R-:W-:Y:S01]  /*ccd0*/  HMMA.16816.F32 R8, R148.reuse, R154, R8 ;  /* 0x0000009a9408723c */ /* 0x040fe20000001808 */
[----:B------:R-:W-:Y:S07]  /*cce0*/  LDSM.16.M88.4 R152, [R200+0x9900] ;  /* 0x00990000c898783b */ /* 0x000fee0000000200 */
[C---:B---3--:R-:W-:Y:S08]  /*ccf0*/  HMMA.16816.F32 R12, R148.reuse, R132, R12 ;  /* 0x00000084940c723c */ /* 0x048ff0000000180c */
[C---:B------:R-:W-:Y:S01]  /*cd00*/  HMMA.16816.F32 R16, R148.reuse, R134, R16 ;  /* 0x000000869410723c */ /* 0x040fe20000001810 */
[----:B------:R-:W3:Y:S07]  /*cd10*/  LDSM.16.M88.4 R132, [R200+0x8900] ;  /* 0x00890000c884783b */ /* 0x000eee0000000200 */
[C---:B--2---:R-:W-:Y:S08]  /*cd20*/  HMMA.16816.F32 R20, R148.reuse, R156, R20 ;  /* 0x0000009c9414723c */ /* 0x044ff00000001814 */
[C---:B------:R-:W-:Y:S01]  /*cd30*/  HMMA.16816.F32 R24, R148.reuse, R158, R24 ;  /* 0x0000009e9418723c */ /* 0x040fe20000001818 */
[----:B------:R-:W-:Y:S07]  /*cd40*/  LDSM.16.M88.4 R156, [R199+0x10100] ;  /* 0x01010000c79c783b */ /* 0x000fee0000000200 */
[C---:B------:R-:W-:Y:S08]  /*cd50*/  HMMA.16816.F32 R28, R148.reuse, R160, R28 ;  /* 0x000000a0941c723c */ /* 0x040ff0000000181c */
[----:B------:R-:W-:Y:S01]  /*cd60*/  HMMA.16816.F32 R32, R148, R162, R32 ;  /* 0x000000a29420723c */ /* 0x000fe20000001820 */
[----:B------:R-:W2:Y:S07]  /*cd70*/  LDSM.16.M88.4 R148, [R200+0x9100] ;  /* 0x00910000c894783b */ /* 0x000eae0000000200 */
[C---:B----4-:R-:W-:Y:S01]  /*cd80*/  HMMA.16816.F32 R4, R164.reuse, R168, R4 ;  /* 0x000000a8a404723c */ /* 0x050fe20000001804 */
[----:B------:R-:W4:Y:S07]  /*cd90*/  LDSM.16.M88.4 R160, [R192+0x2000] ;  /* 0x00200000c0a0783b */ /* 0x000f2e0000000200 */
[C---:B------:R-:W-:Y:S01]  /*cda0*/  HMMA.16816.F32 R8, R164.reuse, R170, R8 ;  /* 0x000000aaa408723c */ /* 0x040fe20000001808 */
[----:B------:R-:W-:Y:S07]  /*cdb0*/  LDSM.16.M88.4 R168, [R205+0xa100] ;  /* 0x00a10000cda8783b */ /* 0x000fee0000000200 */
[C---:B-----5:R-:W-:Y:S08]  /*cdc0*/  HMMA.16816.F32 R12, R164.reuse, R136, R12 ;  /* 0x00000088a40c723c */ /* 0x060ff0000000180c */
[C---:B------:R-:W-:Y:S01]  /*cdd0*/  HMMA.16816.F32 R16, R164.reuse, R138, R16 ;  /* 0x0000008aa410723c */ /* 0x040fe20000001810 */
[----:B------:R-:W5:Y:S07]  /*cde0*/  LDSM.16.M88.4 R136, [R192+0x2800] ;  /* 0x00280000c088783b */ /* 0x000f6e0000000200 */
[C---:B------:R-:W-:Y:S08]  /*cdf0*/  HMMA.16816.F32 R20, R164.reuse, R140, R20 ;  /* 0x0000008ca414723c */ /* 0x040ff00000001814 */
[C---:B------:R-:W-:Y:S01]  /*ce00*/  HMMA.16816.F32 R24, R164.reuse, R142, R24 ;  /* 0x0000008ea418723c */ /* 0x040fe20000001818 */
[----:B------:R-:W2:Y:S07]  /*ce10*/  LDSM.16.M88.4 R140, [R192+0x3000] ;  /* 0x00300000c08c783b */ /* 0x000eae0000000200 */
[C---:B------:R-:W-:Y:S08]  /*ce20*/  HMMA.16816.F32 R28, R164.reuse, R144, R28 ;  /* 0x00000090a41c723c */ /* 0x040ff0000000181c */
[----:B------:R-:W-:Y:S01]  /*ce30*/  HMMA.16816.F32 R32, R164, R146, R32 ;  /* 0x00000092a420723c */ /* 0x000fe20000001820 */
[----:B------:R-:W4:Y:S07]  /*ce40*/  LDSM.16.M88.4 R144, [R192+0x3800] ;  /* 0x00380000c090783b */ /* 0x000f2e0000000200 */
[C---:B-1----:R-:W-:Y:S01]  /*ce50*/  HMMA.16816.F32 R4, R172.reuse, R176, R4 ;  /* 0x000000b0ac04723c */ /* 0x042fe20000001804 */
[----:B------:R-:W1:Y:S07]  /*ce60*/  LDSM.16.M88.4 R164, [R206+0x14100] ;  /* 0x01410000cea4783b */ /* 0x000e6e0000000200 */
[C---:B------:R-:W-:Y:S01]  /*ce70*/  HMMA.16816.F32 R8, R172.reuse, R178, R8 ;  /* 0x000000b2ac08723c */ /* 0x040fe20000001808 */
[----:B------:R-:W-:Y:S07]  /*ce80*/  LDSM.16.M88.4 R176, [R187] ;  /* 0x00000000bbb0783b */ /* 0x000fee0000000200 */
[C---:B---3--:R-:W-:Y:S08]  /*ce90*/  HMMA.16816.F32 R12, R172.reuse, R132, R12 ;  /* 0x00000084ac0c723c */ /* 0x048ff0000000180c */
[C---:B------:R-:W-:Y:S01]  /*cea0*/  HMMA.16816.F32 R16, R172.reuse, R134, R16 ;  /* 0x00000086ac10723c */ /* 0x040fe20000001810 */
[----:B------:R-:W3:Y:S07]  /*ceb0*/  LDSM.16.M88.4 R132, [R205+0xa900] ;  /* 0x00a90000cd84783b */ /* 0x000eee0000000200 */
[C---:B--2---:R-:W-:Y:S08]  /*cec0*/  HMMA.16816.F32 R20, R172.reuse, R148, R20 ;  /* 0x00000094ac14723c */ /* 0x044ff00000001814 */
[C---:B------:R-:W-:Y:S01]  /*ced0*/  HMMA.16816.F32 R24, R172.reuse, R150, R24 ;  /* 0x00000096ac18723c */ /* 0x040fe20000001818 */
[----:B------:R-:W2:Y:S07]  /*cee0*/  LDSM.16.M88.4 R148, [R205+0xb100] ;  /* 0x00b10000cd94783b */ /* 0x000eae0000000200 */
[C---:B------:R-:W-:Y:S08]  /*cef0*/  HMMA.16816.F32 R28, R172.reuse, R152, R28 ;  /* 0x00000098ac1c723c */ /* 0x040ff0000000181c */
[----:B------:R-:W-:Y:S01]  /*cf00*/  HMMA.16816.F32 R32, R172, R154, R32 ;  /* 0x0000009aac20723c */ /* 0x000fe20000001820 */
[----:B------:R-:W1:Y:S07]  /*cf10*/  LDSM.16.M88.4 R152, [R205+0xb900] ;  /* 0x00b90000cd98783b */ /* 0x000e6e0000000200 */
[C---:B----4-:R-:W-:Y:S01]  /*cf20*/  HMMA.16816.F32 R4, R156.reuse, R160, R4 ;  /* 0x000000a09c04723c */ /* 0x050fe20000001804 */
[----:B------:R-:W4:Y:S07]  /*cf30*/  LDSM.16.M88.4 R172, [R202+0x14100] ;  /* 0x01410000caac783b */ /* 0x000f2e0000000200 */
        /* <DEDUP_REMOVED lines=24> */
[----:B------:R-:W1:Y:S01]  /*d0c0*/  LDSM.16.M88.4 R164, [R199+0x14100] ;  /* 0x01410000c7a4783b */ /* 0x000e620000000200 */
[C---:B----4-:R-:W-:Y:S08]  /*d0d0*/  HMMA.16816.F32 R4, R172.reuse, R176, R4 ;  /* 0x000000b0ac04723c */ /* 0x050ff00000001804 */
[C---:B------:R-:W-:Y:S08]  /*d0e0*/  HMMA.16816.F32 R8, R172.reuse, R178, R8 ;  /* 0x000000b2ac08723c */ /* 0x040ff00000001808 */
[C---:B-----5:R-:W-:Y:S08]  /*d0f0*/  HMMA.16816.F32 R12, R172.reuse, R136, R12 ;  /* 0x00000088ac0c723c */ /* 0x060ff0000000180c */
[C---:B------:R-:W-:Y:S08]  /*d100*/  HMMA.16816.F32 R16, R172.reuse, R138, R16 ;  /* 0x0000008aac10723c */ /* 0x040ff00000001810 */
[C---:B------:R-:W-:Y:S08]  /*d110*/  HMMA.16816.F32 R20, R172.reuse, R140, R20 ;  /* 0x0000008cac14723c */ /* 0x040ff00000001814 */
[C---:B------:R-:W-:Y:S08]  /*d120*/  HMMA.16816.F32 R24, R172.reuse, R142, R24 ;  /* 0x0000008eac18723c */ /* 0x040ff00000001818 */
[C---:B------:R-:W-:Y:S08]  /*d130*/  HMMA.16816.F32 R28, R172.reuse, R144, R28 ;  /* 0x00000090ac1c723c */ /* 0x040ff0000000181c */
[----:B------:R-:W-:Y:S08]  /*d140*/  HMMA.16816.F32 R32, R172, R146, R32 ;  /* 0x00000092ac20723c */ /* 0x000ff00000001820 */
[C---:B-1----:R-:W-:Y:S08]  /*d150*/  HMMA.16816.F32 R4, R156.reuse, R160, R4 ;  /* 0x000000a09c04723c */ /* 0x042ff00000001804 */
[C---:B------:R-:W-:Y:S08]  /*d160*/  HMMA.16816.F32 R8, R156.reuse, R162, R8 ;  /* 0x000000a29c08723c */ /* 0x040ff00000001808 */
[C---:B---3--:R-:W-:Y:S08]  /*d170*/  HMMA.16816.F32 R12, R156.reuse, R132, R12 ;  /* 0x000000849c0c723c */ /* 0x048ff0000000180c */
        /* <DEDUP_REMOVED lines=11> */
[----:B------:R-:W-:Y:S02]  /*d230*/  FMUL.FTZ R138, R5, c[0x0][0x320] ;  /* 0x0000c800058a7a20 */ /* 0x000fe40000410000 */
[----:B------:R-:W1:Y:S01]  /*d240*/  MUFU.TANH R137, R137 ;  /* 0x0000008900897308 */ /* 0x000e620000002400 */
[----:B------:R-:W-:Y:S02]  /*d250*/  FMUL.FTZ R0, R6, c[0x0][0x320] ;  /* 0x0000c80006007a20 */ /* 0x000fe40000410000 */
[----:B------:R-:W-:Y:S04]  /*d260*/  FMUL.FTZ R9, R9, c[0x0][0x320] ;  /* 0x0000c80009097a20 */ /* 0x000fe80000410000 */
[----:B------:R-:W-:Y:S02]  /*d270*/  FMUL.FTZ R10, R10, c[0x0][0x320] ;  /* 0x0000c8000a0a7a20 */ /* 0x000fe40000410000 */
[----:B------:R-:W-:Y:S01]  /*d280*/  FMUL.FTZ R11, R11, c[0x0][0x320] ;  /* 0x0000c8000b0b7a20 */ /* 0x000fe20000410000 */
[----:B------:R-:W2:Y:S01]  /*d290*/  MUFU.TANH R140, R9 ;  /* 0x00000009008c7308 */ /* 0x000ea20000002400 */
[----:B------:R-:W-:Y:S02]  /*d2a0*/  FMUL.FTZ R136, R7, c[0x0][0x320] ;  /* 0x0000c80007887a20 */ /* 0x000fe40000410000 */
[----:B------:R-:W3:Y:S01]  /*d2b0*/  LDSM.16.M88.4 R4, [R192+0x5000] ;  /* 0x00500000c004783b */ /* 0x000ee20000000200 */
[----:B------:R-:W-:Y:S02]  /*d2c0*/  FMUL.FTZ R139, R8, c[0x0][0x320] ;  /* 0x0000c800088b7a20 */ /* 0x000fe40000410000 */
[----:B------:R-:W-:Y:S02]  /*d2d0*/  FMUL.FTZ R8, R12, c[0x0][0x320] ;  /* 0x0000c8000c087a20 */ /* 0x000fe40000410000 */
[----:B------:R-:W-:Y:S02]  /*d2e0*/  FMUL.FTZ R13, R13, c[0x0][0x320] ;  /* 0x0000c8000d0d7a20 */ /* 0x000fe40000410000 */
[----:B------:R-:W4:Y:S01]  /*d2f0*/  MUFU.TANH R132, R10 ;  /* 0x0000000a00847308 */ /* 0x000f220000002400 */
[----:B------:R-:W-:Y:S02]  /*d300*/  FMUL.FTZ R142, R16, c[0x0][0x320] ;  /* 0x0000c800108e7a20 */ /* 0x000fe40000410000 */
[----:B------:R-:W-:Y:S02]  /*d310*/  FMUL.FTZ R14, R14, c[0x0][0x320] ;  /* 0x0000c8000e0e7a20 */ /* 0x000fe40000410000 */
[----:B------:R-:W-:Y:S02]  /*d320*/  FMUL.FTZ R15, R15, c[0x0][0x320] ;  /* 0x0000c8000f0f7a20 */ /* 0x000fe40000410000 */
[----:B------:R-:W-:Y:S02]  /*d330*/  FMUL.FTZ R18, R18, c[0x0][0x320] ;  /* 0x0000c80012127a20 */ /* 0x000fe40000410000 */
[----:B------:R-:W-:Y:S01]  /*d340*/  FMUL.FTZ R19, R19, c[0x0][0x320] ;  /* 0x0000c80013137a20 */ /* 0x000fe20000410000 */
[----:B------:R-:W1:Y:S10]  /*d350*/  MUFU.TANH R133, R11 ;  /* 0x0000000b00857308 */ /* 0x000e740000002400 */
[----:B------:R5:W1:Y:S10]  /*d360*/  MUFU.TANH R12, R8 ;  /* 0x00000008000c7308 */ /* 0x000a740000002400 */
[----:B------:R-:W1:Y:S01]  /*d370*/  MUFU.TANH R138, R138 ;  /* 0x0000008a008a7308 */ /* 0x000e620000002400 */
[C---:B---3--:R-:W-:Y:S09]  /*d380*/  HMMA.16816.F32 R20, R164.reuse, R4, R20 ;  /* 0x00000004a414723c */ /* 0x048ff20000001814 */
[----:B------:R-:W3:Y:S01]  /*d390*/  MUFU.TANH R0, R0 ;  /* 0x0000000000007308 */ /* 0x000ee20000002400 */
[C---:B------:R-:W-:Y:S01]  /*d3a0*/  HMMA.16816.F32 R24, R164.reuse, R6, R24 ;  /* 0x00000006a418723c */ /* 0x040fe20000001818 */
[----:B-----5:R-:W5:Y:S01]  /*d3b0*/  LDSM.16.M88.4 R8, [R192+0x5800] ;  /* 0x00580000c008783b */ /* 0x020f620000000200 */
[----:B------:R-:W-:Y:S04]  /*d3c0*/  DEPBAR.LE SB0, 0x0 ;  /* 0x000080000000791a */ /* 0x000fe80000000000 */
[----:B------:R-:W-:Y:S03]  /*d3d0*/  FMUL.FTZ R4, R17, c[0x0][0x320] ;  /* 0x0000c80011047a20 */ /* 0x000fe60000410000 */
[----:B------:R-:W1:Y:S01]  /*d3e0*/  MUFU.TANH R136, R136 ;  /* 0x0000008800887308 */ /* 0x000e620000002400 */
[----:B------:R-:W-:Y:S04]  /*d3f0*/  BAR.SYNC.DEFER_BLOCKING 0x0 ;  /* 0x0000000000007b1d */ /* 0x000fe80000010000 */
[----:B------:R-:W-:Y:S02]  /*d400*/  FMUL.FTZ R160, R20, c[0x0][0x320] ;  /* 0x0000c80014a07a20 */ /* 0x000fe40000410000 */
[----:B------:R-:W-:Y:S03]  /*d410*/  FMUL.FTZ R21, R21, c[0x0][0x320] ;  /* 0x0000c80015157a20 */ /* 0x000fe60000410000 */
[----:B------:R-:W1:Y:S01]  /*d420*/  MUFU.TANH R139, R139 ;  /* 0x0000008b008b7308 */ /* 0x000e620000002400 */
[----:B------:R-:W-:Y:S02]  /*d430*/  FMUL.FTZ R22, R22, c[0x0][0x320] ;  /* 0x0000c80016167a20 */ /* 0x000fe40000410000 */
[----:B------:R-:W-:Y:S02]  /*d440*/  FMUL.FTZ R23, R23, c[0x0][0x320] ;  /* 0x0000c80017177a20 */ /* 0x000fe40000410000 */
[----:B------:R-:W-:Y:S02]  /*d450*/  FMUL.FTZ R156, R24, c[0x0][0x320] ;  /* 0x0000c800189c7a20 */ /* 0x000fe40000410000 */
[----:B------:R-:W-:Y:S02]  /*d460*/  FMUL.FTZ R25, R25, c[0x0][0x320] ;  /* 0x0000c80019197a20 */ /* 0x000fe40000410000 */
[----:B------:R-:W-:Y:S01]  /*d470*/  FMUL.FTZ R26, R26, c[0x0][0x320] ;  /* 0x0000c8001a1a7a20 */ /* 0x000fe20000410000 */
[----:B------:R1:W1:Y:S01]  /*d480*/  MUFU.TANH R162, R13 ;  /* 0x0000000d00a27308 */ /* 0x0002620000002400 */
[----:B------:R-:W-:Y:S09]  /*d490*/  FMUL.FTZ R27, R27, c[0x0][0x320] ;  /* 0x0000c8001b1b7a20 */ /* 0x000ff20000410000 */
[----:B------:R1:W1:Y:S01]  /*d4a0*/  MUFU.TANH R163, R14 ;  /* 0x0000000e00a37308 */ /* 0x0002620000002400 */
[C---:B-----5:R-:W-:Y:S09]  /*d4b0*/  HMMA.16816.F32 R28, R164.reuse, R8, R28 ;  /* 0x00000008a41c723c */ /* 0x060ff2000000181c */
[----:B------:R1:W1:Y:S01]  /*d4c0*/  MUFU.TANH R161, R15 ;  /* 0x0000000f00a17308 */ /* 0x0002620000002400 */
[----:B------:R-:W-:Y:S09]  /*d4d0*/  HMMA.16816.F32 R32, R164, R10, R32 ;  /* 0x0000000aa420723c */ /* 0x000ff20000001820 */
[----:B------:R-:W1:Y:S05]  /*d4e0*/  MUFU.TANH R142, R142 ;  /* 0x0000008e008e7308 */ /* 0x000e6a0000002400 */
        /* <DEDUP_REMOVED lines=26> */
[----:B------:R-:W1:Y:S01]  /*d690*/  MUFU.TANH R5, R5 ;  /* 0x0000000500057308 */ /* 0x000e620000002400 */
[----:B------:R-:W-:-:S05]  /*d6a0*/  @P0 BRA `(.L_x_427) ;  /* 0x0000031000000947 */ /* 0x000fca0003800000 */
[----:B--234-:R-:W-:Y:S01]  /*d6b0*/  ULEA UR4, UR20, UR12, 0x6 ;  /* 0x0000000c14047291 */ /* 0x01cfe2000f8e303f */
        /* <DEDUP_REMOVED lines=26> */
[----:B------:R-:W2:Y:S04]  /*d860*/  SHFL.IDX PT, R11, R20, RZ, 0x181f ;  /* 0x00181fff140b7589 */ /* 0x000ea800000e0000 */
[----:B-1----:R-:W1:Y:S04]  /*d870*/  SHFL.IDX PT, R13, R8, RZ, 0x181f ;  /* 0x00181fff080d7589 */ /* 0x002e6800000e0000 */
[----:B------:R-:W3:Y:S04]  /*d880*/  SHFL.IDX PT, R7, R20, 0x1, 0x181f ;  /* 0x00381f0014077f89 */ /* 0x000ee800000e0000 */
[----:B------:R-:W4:Y:S01]  /*d890*/  SHFL.IDX PT, R9, R8, 0x1, 0x181f ;  /* 0x00381f0008097f89 */ /* 0x000f2200000e0000 */
[C---:B--2---:R-:W-:Y:S02]  /*d8a0*/  IADD3 R14, P6, R11.reuse, R218, RZ ;  /* 0x000000da0b0e7210 */ /* 0x044fe40007fde0ff */
[-C--:B------:R-:W-:Y:S02]  /*d8b0*/  IADD3 R10, P0, R11, R217.reuse, RZ ;  /* 0x000000d90b0a7210 */ /* 0x080fe40007f1e0ff */
[----:B-1----:R-:W-:Y:S02]  /*d8c0*/  IADD3.X R15, R13, R180, RZ, P6, !PT ;  /* 0x000000b40d0f7210 */ /* 0x002fe400037fe4ff */
[----:B------:R-:W-:Y:S01]  /*d8d0*/  IADD3 R18, P6, R11, R216, RZ ;  /* 0x000000d80b127210 */ /* 0x000fe20007fde0ff */
[----:B------:R-:W-:Y:S01]  /*d8e0*/  IMAD.X R11, R13, 0x1, R220, P0 ;  /* 0x000000010d0b7824 */ /* 0x000fe200000e06dc */
[----:B---3--:R-:W-:Y:S01]  /*d8f0*/  IADD3 R16, P0, R7, R218, RZ ;  /* 0x000000da07107210 */ /* 0x008fe20007f1e0ff */
[----:B------:R1:W-:Y:S02]  /*d900*/  LDGSTS.E.BYPASS.LTC128B.128 [R207+0x6100], [R14.64], !P5 ;  /* 0x061000000ecf7fae */ /* 0x0003e4000e901d52 */
[--C-:B------:R-:W-:Y:S01]  /*d910*/  IMAD.X R19, R13, 0x1, R219.reuse, P6 ;  /* 0x000000010d137824 */ /* 0x100fe200030e06db */
[----:B------:R-:W-:Y:S01]  /*d920*/  IADD3 R6, P6, R7, R217, RZ ;  /* 0x000000d907067210 */ /* 0x000fe20007fde0ff */
[----:B------:R1:W-:Y:S01]  /*d930*/  LDGSTS.E.BYPASS.LTC128B.128 [R207+0x8100], [R10.64], !P4 ;  /* 0x081000000acf7fae */ /* 0x0003e2000e101d52 */
[----:B----4-:R-:W-:Y:S01]  /*d940*/  IMAD.X R17, R9, 0x1, R180, P0 ;  /* 0x0000000109117824 */ /* 0x010fe200000e06b4 */
[----:B------:R-:W-:Y:S02]  /*d950*/  IADD3 R8, P0, R7, R216, RZ ;  /* 0x000000d807087210 */ /* 0x000fe40007f1e0ff */
[----:B------:R1:W-:Y:S01]  /*d960*/  LDGSTS.E.BYPASS.LTC128B.128 [R207+0xa100], [R18.64], !P3 ;  /* 0x0a10000012cf7fae */ /* 0x0003e2000d901d52 */
[C---:B------:R-:W-:Y:S02]  /*d970*/  IADD3.X R7, R9.reuse, R220, RZ, P6, !PT ;  /* 0x000000dc09077210 */ /* 0x040fe400037fe4ff */
[----:B------:R-:W-:Y:S01]  /*d980*/  IMAD.X R9, R9, 0x1, R219, P0 ;  /* 0x0000000109097824 */ /* 0x000fe200000e06db */
[----:B------:R1:W-:Y:S04]  /*d990*/  LDGSTS.E.BYPASS.LTC128B.128 [R207+0x7100], [R16.64], !P5 ;  /* 0x0710000010cf7fae */ /* 0x0003e8000e901d52 */
[----:B------:R1:W-:Y:S04]  /*d9a0*/  LDGSTS.E.BYPASS.LTC128B.128 [R207+0x9100], [R6.64], !P4 ;  /* 0x0910000006cf7fae */ /* 0x0003e8000e101d52 */
[----:B------:R1:W-:Y:S02]  /*d9b0*/  LDGSTS.E.BYPASS.LTC128B.128 [R207+0xb100], [R8.64], !P3 ;  /* 0x0b10000008cf7fae */ /* 0x0003e4000d901d52 */
.L_x_427:
[----:B--234-:R-:W-:Y:S01]  /*d9c0*/  PLOP3.LUT P6, PT, PT, PT, UP1, 0x80, 0x0 ;  /* 0x000000000000781c */ /* 0x01cfe20003fcf018 */
[----:B------:R-:W0:Y:S01]  /*d9d0*/  LDGDEPBAR ;  /* 0x00000000000079af */ /* 0x000e220000000000 */
[----:B------:R-:W-:Y:S01]  /*d9e0*/  PLOP3.LUT P0, PT, PT, PT, UP1, 0x80, 0x0 ;  /* 0x000000000000781c */ /* 0x000fe20003f0f018 */
[----:B-1----:R-:W-:Y:S01]  /*d9f0*/  IMAD.MOV.U32 R14, RZ, RZ, R211 ;  /* 0x000000ffff0e7224 */ /* 0x002fe200078e00d3 */
[----:B------:R-:W-:Y:S06]  /*da00*/  USHF.L.U32 UR4, UR20, 0x6, URZ ;  /* 0x0000000614047899 */ /* 0x000fec000800063f */
[----:B------:R-:W-:Y:S03]  /*da10*/  IMAD.U32 R7, RZ, RZ, UR4 ;  /* 0x00000004ff077e24 */ /* 0x000fe6000f8e00ff */
[----:B------:R-:W-:Y:S02]  /*da20*/  @P6 IMAD.HI.U32 R6, R211, c[0x0][0x2c8], RZ ;  /* 0x0000b200d3066a27 */ /* 0x000fe400078e00ff */
[----:B------:R-:W-:Y:S03]  /*da30*/  IADD3 R7, -R212, 0x1, -R7 ;  /* 0x00000001d4077810 */ /* 0x000fe60007ffe907 */
[----:B------:R-:W-:Y:S01]  /*da40*/  @P0 SHF.R.U32.HI R14, RZ, c[0x0][0x2cc], R6 ;  /* 0x0000b300ff0e0a19 */ /* 0x000fe20000011606 */
[----:B------:R-:W-:Y:S01]  /*da50*/  IMAD.U32 R6, RZ, RZ, UR10 ;  /* 0x0000000aff067e24 */ /* 0x000fe2000f8e00ff */
[----:B------:R-:W-:Y:S03]  /*da60*/  PLOP3.LUT P0, PT, PT, PT, UP0, 0x40, 0x0 ;  /* 0x000000000000781c */ /* 0x000fe60003f0e808 */
[----:B------:R-:W1:Y:S01]  /*da70*/  SHFL.IDX PT, R8, R14, RZ, 0x1c1f ;  /* 0x001c1fff0e087589 */ /* 0x000e6200000e0000 */
[----:B------:R-:W-:Y:S04]  /*da80*/  IADD3 R6, R7, -c[0x0][0x168], R6 ;  /* 0x80005a0007067a10 */ /* 0x000fe80007ffe006 */
        /* <DEDUP_REMOVED lines=20> */
.L_x_430:
[----:B------:R-:W-:Y:S04]  /*dbd0*/  MOV R6, c[0x0][0x32c] ;  /* 0x0000cb0000067a02 */ /* 0x000fe80000000f00 */
[----:B------:R-:W-:Y:S11]  /*dbe0*/  ISETP.NE.AND P0, PT, R6, 0x1, PT ;  /* 0x000000010600780c */ /* 0x000ff60003f05270 */
[----:B------:R-:W-:Y:S02]  /*dbf0*/  @!UPT UIADD3 URZ, URZ, URZ, URZ ;  /* 0x0000003f3f3ff290 */ /* 0x000fe4000fffe03f */
[----:B------:R-:W-:Y:S05]  /*dc00*/  @P0 IMAD.HI.U32 R6, R15, c[0x0][0x330], RZ ;  /* 0x0000cc000f060a27 */ /* 0x000fea00078e00ff */
[----:B------:R-:W-:Y:S02]  /*dc10*/  @P0 SHF.R.U32.HI R15, RZ, c[0x0][0x334], R6 ;  /* 0x0000cd00ff0f0a19 */ /* 0x000fe40000011606 */
.L_x_431:
[----:B------:R-:W-:Y:S05]  /*dc20*/  BSYNC B0 ;  /* 0x0000000000007941 */ /* 0x000fea0003800000 */
.L_x_429:
[----:B------:R-:W-:Y:S04]  /*dc30*/  IMAD.MOV.U32 R6, RZ, RZ, c[0x0][0x32c] ;  /* 0x0000cb00ff067624 */ /* 0x000fe800078e00ff */
[----:B------:R-:W-:Y:S04]  /*dc40*/  IMAD R15, R15, R6, -UR4 ;  /* 0x800000040f0f7e24 */ /* 0x000fe8000f8e0206 */
[----:B------:R-:W-:Y:S05]  /*dc50*/  IMAD.IADD R8, R15, 0x1, -R212 ;  /* 0x000000010f087824 */ /* 0x000fea00078e0ad4 */
[----:B------:R-:W-:Y:S02]  /*dc60*/  IADD3 R6, R8, c[0x0][0x32c], RZ ;  /* 0x0000cb0008067a10 */ /* 0x000fe40007ffe0ff */
[----:B------:R-:W-:Y:S02]  /*dc70*/  IMNMX R11, R11, R8, !PT ;  /* 0x000000080b0b7217 */ /* 0x000fe40007800200 */
[----:B------:R-:W-:Y:S02]  /*dc80*/  IMNMX R13, R13, R6, PT ;  /* 0x000000060d0d7217 */ /* 0x000fe40003800200 */
.L_x_428:
[----:B------:R-:W-:Y:S06]  /*dc90*/  UISETP.GT.AND UP2, UPT, UR20, -0x1, UPT ;  /* 0xffffffff1400788c */ /* 0x000fec000bf44270 */
        /* <DEDUP_REMOVED lines=9> */
[----:B------:R-:W-:Y:S02]  /*dd30*/  ISETP.GT.AND P0, PT, R11, 0x8, P0 ;  /* 0x000000080b00780c */ /* 0x000fe40000704270 */
[----:B------:R-:W-:Y:S02]  /*dd40*/  PLOP3.LUT P6, PT, PT, PT, UP2, 0x80, 0x0 ;  /* 0x000000000000781c */ /* 0x000fe40003fcf028 */
        /* <DEDUP_REMOVED lines=10> */
[----:B------:R-:W-:Y:S01]  /*ddf0*/  PLOP3.LUT P0, PT, PT, PT, UP2, 0x80, 0x0 ;  /* 0x000000000000781c */ /* 0x000fe20003f0f028 */
[----:B------:R-:W1:Y:S01]  /*de00*/  SHFL.IDX PT, R12, R14, 0x1, 0x1c1f ;  /* 0x003c1f000e0c7f89 */ /* 0x000e6200000e0000 */
        /* <DEDUP_REMOVED lines=11> */
[----:B------:R-:W-:Y:S01]  /*dec0*/  ISETP.LT.OR P6, PT, R13, 0x1a, P6 ;  /* 0x0000001a0d00780c */ /* 0x000fe200037c1670 */
[--C-:B-1----:R-:W-:Y:S01]  /*ded0*/  IMAD.IADD R7, R7, 0x1, R12.reuse ;  /* 0x0000000107077824 */ /* 0x102fe200078e020c */
[----:B------:R-:W-:Y:S02]  /*dee0*/  FSEL R160, R160, -INF , !P0 ;  /* 0xff800000a0a07808 */ /* 0x000fe40004000000 */
[----:B------:R-:W-:Y:S02]  /*def0*/  PLOP3.LUT P0, PT, PT, PT, UP2, 0x80, 0x0 ;  /* 0x000000000000781c */ /* 0x000fe40003f0f028 */
[----:B------:R-:W-:Y:S01]  /*df00*/  FSEL R140, R4, -INF , !P6 ;  /* 0xff800000048c7808 */ /* 0x000fe20007000000 */
[----:B------:R-:W-:Y:S01]  /*df10*/  IMAD.IADD R4, R9, 0x1, R12 ;  /* 0x0000000109047824 */ /* 0x000fe200078e020c */
        /* <DEDUP_REMOVED lines=44> */
.L_x_434:
[----:B------:R-:W-:Y:S04]  /*e1e0*/  MOV R9, 0x1 ;  /* 0x0000000100097802 */ /* 0x000fe80000000f00 */
[----:B------:R-:W-:Y:S11]  /*e1f0*/  ISETP.NE.AND P0, PT, R9, c[0x0][0x32c], PT ;  /* 0x0000cb0009007a0c */ /* 0x000ff60003f05270 */
[----:B------:R-:W-:Y:S02]  /*e200*/  @!UPT UIADD3 URZ, URZ, URZ, URZ ;  /* 0x0000003f3f3ff290 */ /* 0x000fe4000fffe03f */
[----:B------:R-:W-:Y:S05]  /*e210*/  @P0 IMAD.HI.U32 R9, R12, c[0x0][0x330], RZ ;  /* 0x0000cc000c090a27 */ /* 0x000fea00078e00ff */
[----:B------:R-:W-:Y:S02]  /*e220*/  @P0 SHF.R.U32.HI R12, RZ, c[0x0][0x334], R9 ;  /* 0x0000cd00ff0c0a19 */ /* 0x000fe40000011609 */
.L_x_435:
[----:B------:R-:W-:Y:S05]  /*e230*/  BSYNC B0 ;  /* 0x0000000000007941 */ /* 0x000fea0003800000 */
.L_x_433:
[----:B------:R-:W-:Y:S04]  /*e240*/  IMAD.MOV.U32 R9, RZ, RZ, c[0x0][0x32c] ;  /* 0x0000cb00ff097624 */ /* 0x000fe800078e00ff */
[----:B------:R-:W-:Y:S04]  /*e250*/  IMAD R9, R12, R9, -UR4 ;  /* 0x800000040c097e24 */ /* 0x000fe8000f8e0209 */
[----:B------:R-:W-:Y:S05]  /*e260*/  IMAD.IADD R12, R9, 0x1, -R212 ;  /* 0x00000001090c7824 */ /* 0x000fea00078e0ad4 */
[----:B------:R-:W-:Y:S02]  /*e270*/  IADD3 R9, R12, c[0x0][0x32c], RZ ;  /* 0x0000cb000c097a10 */ /* 0x000fe40007ffe0ff */
[----:B------:R-:W-:Y:S02]  /*e280*/  IMNMX R7, R7, R12, !PT ;  /* 0x0000000c07077217 */ /* 0x000fe40007800200 */
[----:B------:R-:W-:Y:S02]  /*e290*/  IMNMX R4, R4, R9, PT ;  /* 0x0000000904047217 */ /* 0x000fe40003800200 */
.L_x_432:
[----:B------:R-:W-:Y:S01]  /*e2a0*/  PLOP3.LUT P6, PT, PT, PT, UP2, 0x80, 0x0 ;  /* 0x000000000000781c */ /* 0x000fe20003fcf028 */
[----:B------:R-:W-:Y:S01]  /*e2b0*/  LDSM.16.MT88.4 R20, [R198+0x100] ;  /* 0x00010000c614783b */ /* 0x000fe20000004200 */
[----:B------:R-:W-:Y:S02]  /*e2c0*/  PLOP3.LUT P0, PT, PT, PT, UP2, 0x80, 0x0 ;  /* 0x000000000000781c */ /* 0x000fe40003f0f028 */
[C---:B------:R-:W-:Y:S02]  /*e2d0*/  ISETP.GT.AND P6, PT, R7.reuse, RZ, P6 ;  /* 0x000000ff0700720c */ /* 0x040fe400037c4270 */
[----:B------:R-:W-:Y:S02]  /*e2e0*/  FMNMX.FTZ R17, R10, R3, !PT ;  /* 0x000000030a117209 */ /* 0x000fe40007810000 */
[----:B------:R-:W-:Y:S01]  /*e2f0*/  ISETP.LT.OR P6, PT, R4, 0x1, P6 ;  /* 0x000000010400780c */ /* 0x000fe200037c1670 */
[----:B------:R-:W-:Y:S01]  /*e300*/  LDSM.16.MT88.4 R28, [R197+0x100] ;  /* 0x00010000c51c783b */ /* 0x000fe20000004200 */
[C---:B------:R-:W-:Y:S02]  /*e310*/  ISETP.GT.AND P0, PT, R7.reuse, 0x1, P0 ;  /* 0x000000010700780c */ /* 0x040fe40000704270 */
[----:B------:R-:W-:Y:S02]  /*e320*/  FMNMX.FTZ R17, R138, R17, !PT ;  /* 0x000000118a117209 */ /* 0x000fe40007810000 */
[----:B------:R-:W-:Y:S02]  /*e330*/  FSEL R15, R0, -INF , !P6 ;  /* 0xff800000000f7808 */ /* 0x000fe40007000000 */
[----:B------:R-:W-:Y:S02]  /*e340*/  ISETP.LT.OR P0, PT, R4, 0x2, P0 ;  /* 0x000000020400780c */ /* 0x000fe40000701670 */
[----:B------:R-:W-:Y:S02]  /*e350*/  PLOP3.LUT P6, PT, PT, PT, UP2, 0x80, 0x0 ;  /* 0x000000000000781c */ /* 0x000fe40003fcf028 */
[----:B------:R-:W-:Y:S02]  /*e360*/  FMNMX.FTZ R17, R8, R17, !PT ;  /* 0x0000001108117209 */ /* 0x000fe40007810000 */
[----:B------:R-:W-:Y:S02]  /*e370*/  FSEL R13, R136, -INF , !P0 ;  /* 0xff800000880d7808 */ /* 0x000fe40004000000 */
[C---:B------:R-:W-:Y:S02]  /*e380*/  ISETP.GT.AND P6, PT, R7.reuse, 0x8, P6 ;  /* 0x000000080700780c */ /* 0x040fe400037c4270 */
[----:B------:R-:W-:Y:S02]  /*e390*/  PLOP3.LUT P0, PT, PT, PT, UP2, 0x80, 0x0 ;  /* 0x000000000000781c */ /* 0x000fe40003f0f028 */
[----:B------:R-:W-:Y:S02]  /*e3a0*/  FMNMX.FTZ R17, R6, R17, !PT ;  /* 0x0000001106117209 */ /* 0x000fe40007810000 */
[----:B------:R-:W-:Y:S02]  /*e3b0*/  ISETP.GT.AND P0, PT, R7, 0x9, P0 ;  /* 0x000000090700780c */ /* 0x000fe40000704270 */
[----:B------:R-:W-:Y:S02]  /*e3c0*/  ISETP.LT.OR P6, PT, R4, 0x9, P6 ;  /* 0x000000090400780c */ /* 0x000fe400037c1670 */
        /* <DEDUP_REMOVED lines=9> */
[----:B------:R-:W-:Y:S02]  /*e460*/  ISETP.LT.OR P6, PT, R4, 0x11, P6 ;  /* 0x000000110400780c */ /* 0x000fe400037c1670 */
        /* <DEDUP_REMOVED lines=39> */
[C---:B------:R-:W-:Y:S01]  /*e6e0*/  ISETP.LT.OR P6, PT, R4.reuse, 0x29, P6 ;  /* 0x000000290400780c */ /* 0x040fe200037c1670 */
[----:B------:R-:W1:Y:S01]  /*e6f0*/  SHFL.BFLY PT, R17, R0, 0x2, 0x1f ;  /* 0x0c401f0000117f89 */ /* 0x000e6200000e0000 */
[----:B------:R-:W-:Y:S02]  /*e700*/  ISETP.GT.AND P0, PT, R7, 0x29, P0 ;  /* 0x000000290700780c */ /* 0x000fe40000704270 */
[----:B------:R-:W-:Y:S02]  /*e710*/  FSEL R155, R155, -INF , !P6 ;  /* 0xff8000009b9b7808 */ /* 0x000fe40007000000 */
[----:B------:R-:W-:Y:S02]  /*e720*/  FMNMX.FTZ R12, R141, R12, !PT ;  /* 0x0000000c8d0c7209 */ /* 0x000fe40007810000 */
[C---:B------:R-:W-:Y:S02]  /*e730*/  ISETP.LT.OR P0, PT, R4.reuse, 0x2a, P0 ;  /* 0x0000002a0400780c */ /* 0x040fe40000701670 */
[----:B------:R-:W-:Y:S02]  /*e740*/  PLOP3.LUT P6, PT, PT, PT, UP2, 0x80, 0x0 ;  /* 0x000000000000781c */ /* 0x000fe40003fcf028 */
[----:B------:R-:W-:Y:S02]  /*e750*/  FSEL R153, R153, -INF , !P0 ;  /* 0xff80000099997808 */ /* 0x000fe40004000000 */
[----:B------:R-:W-:Y:S02]  /*e760*/  FMNMX.FTZ R12, R159, R12, !PT ;  /* 0x0000000c9f0c7209 */ /* 0x000fe40007810000 */
[----:B------:R-:W-:Y:S02]  /*e770*/  ISETP.GT.AND P6, PT, R7, 0x30, P6 ;  /* 0x000000300700780c */ /* 0x000fe400037c4270 */
[----:B------:R-:W-:Y:S02]  /*e780*/  PLOP3.LUT P0, PT, PT, PT, UP2, 0x80, 0x0 ;  /* 0x000000000000781c */ /* 0x000fe40003f0f028 */
[----:B------:R-:W-:Y:S02]  /*e790*/  FMNMX.FTZ R12, R157, R12, !PT ;  /* 0x0000000c9d0c7209 */ /* 0x000fe40007810000 */
[C---:B------:R-:W-:Y:S02]  /*e7a0*/  ISETP.LT.OR P6, PT, R4.reuse, 0x31, P6 ;  /* 0x000000310400780c */ /* 0x040fe400037c1670 */
        /* <DEDUP_REMOVED lines=8> */
[----:B------:R-:W-:Y:S01]  /*e830*/  PLOP3.LUT P0, PT, PT, PT, UP2, 0x80, 0x0 ;  /* 0x000000000000781c */ /* 0x000fe20003f0f028 */
[----:B------:R-:W-:Y:S01]  /*e840*/  UISETP.GT.AND UP2, UPT, UR20, UR9, UPT ;  /* 0x000000091400728c */ /* 0x000fe2000bf44270 */
[----:B------:R-:W-:Y:S01]  /*e850*/  FMNMX.FTZ R12, R149, R12, !PT ;  /* 0x0000000c950c7209 */ /* 0x000fe20007810000 */
[----:B------:R-:W-:Y:S01]  /*e860*/  UIADD3 UR20, UR20, -0x1, URZ ;  /* 0xffffffff14147890 */ /* 0x000fe2000fffe03f */
[----:B------:R-:W-:Y:S02]  /*e870*/  ISETP.LT.OR P6, PT, R4, 0x39, P6 ;  /* 0x000000390400780c */ /* 0x000fe400037c1670 */
[----:B------:R-:W-:Y:S02]  /*e880*/  ISETP.GT.AND P0, PT, R7, 0x39, P0 ;  /* 0x000000390700780c */ /* 0x000fe40000704270 */
[----:B------:R-:W-:Y:S02]  /*e890*/  FSEL R145, R145, -INF , !P6 ;  /* 0xff80000091917808 */ /* 0x000fe40007000000 */
[----:B-1----:R-:W-:Y:S02]  /*e8a0*/  FMNMX.FTZ R17, R0, R17, !PT ;  /* 0x0000001100117209 */ /* 0x002fe40007810000 */
[----:B------:R-:W-:Y:S02]  /*e8b0*/  FMNMX.FTZ R0, R147, R12, !PT ;  /* 0x0000000c93007209 */ /* 0x000fe40007810000 */
[----:B------:R-:W-:Y:S01]  /*e8c0*/  ISETP.LT.OR P0, PT, R4, 0x3a, P0 ;  /* 0x0000003a0400780c */ /* 0x000fe20000701670 */
[----:B------:R-:W1:Y:S01]  /*e8d0*/  SHFL.BFLY PT, R12, R17, 0x1, 0x1f ;  /* 0x0c201f00110c7f89 */ /* 0x000e6200000e0000 */
        /* <DEDUP_REMOVED lines=8> */
[----:B--2---:R-:W-:Y:S02]  /*e960*/  FMNMX.FTZ R5, R4, R7, !PT ;  /* 0x0000000704057209 */ /* 0x004fe40007810000 */
[----:B------:R-:W-:Y:S01]  /*e970*/  FSEL R4, R0, RZ, P0 ;  /* 0x000000ff00047208 */ /* 0x000fe20000000000 */
[--C-:B------:R-:W-:Y:S02]  /*e980*/  FFMA.FTZ R168, R10, c[0x0][0x2d0], -R151.reuse ;  /* 0x0000b4000aa87a23 */ /* 0x100fe40000010897 */
[----:B------:R-:W1:Y:S01]  /*e990*/  SHFL.BFLY PT, R132, R5, 0x1, 0x1f ;  /* 0x0c201f0005847f89 */ /* 0x000e6200000e0000 */
[----:B------:R-:W-:Y:S02]  /*e9a0*/  FFMA.FTZ R135, R138, c[0x0][0x2d0], -R151 ;  /* 0x0000b4008a877a23 */ /* 0x000fe40000010897 */
[----:B------:R-:W-:Y:S01]  /*e9b0*/  FADD.FTZ R4, -R4, R3 ;  /* 0x0000000304047221 */ /* 0x000fe20000010100 */
[----:B------:R-:W-:Y:S01]  /*e9c0*/  MUFU.EX2 R168, R168 ;  /* 0x000000a800a87308 */ /* 0x000fe20000000800 */
[--C-:B------:R-:W-:Y:S02]  /*e9d0*/  FFMA.FTZ R134, R8, c[0x0][0x2d0], -R151.reuse ;  /* 0x0000b40008867a23 */ /* 0x100fe40000010897 */
        /* <DEDUP_REMOVED lines=10> */
[----:B-1----:R-:W-:Y:S01]  /*ea80*/  FMNMX.FTZ R132, R132, R5, !PT ;  /* 0x0000000584847209 */ /* 0x002fe20007810000 */
[----:B------:R-:W-:Y:S01]  /*ea90*/  MUFU.EX2 R134, R134 ;  /* 0x0000008600867308 */ /* 0x000fe20000000800 */
[--C-:B------:R-:W-:Y:S02]  /*eaa0*/  FFMA.FTZ R221, R156, c[0x0][0x2d0], -R151.reuse ;  /* 0x0000b4009cdd7a23 */ /* 0x100fe40000010897 */
[C---:B------:R-:W-:Y:S01]  /*eab0*/  FSETP.NEU.FTZ.AND P0, PT, R132.reuse, -INF , PT ;  /* 0xff8000008400780b */ /* 0x040fe20003f1d000 */
[----:B------:R-:W-:Y:S02]  /*eac0*/  FMUL.FTZ R144, R132, c[0x0][0x2d0] ;  /* 0x0000b40084907a20 */ /* 0x000fe40000410000 */
[--C-:B------:R-:W-:Y:S01]  /*ead0*/  FFMA.FTZ R224, R154, c[0x0][0x2d0], -R151.reuse ;  /* 0x0000b4009ae07a23 */ /* 0x100fe20000010897 */
[----:B------:R-:W-:Y:S01]  /*eae0*/  FSEL R5, R132, RZ, P0 ;  /* 0x000000ff84057208 */ /* 0x000fe20000000000 */
[--C-:B------:R-:W-:Y:S01]  /*eaf0*/  FFMA.FTZ R227, R152, c[0x0][0x2d0], -R151.reuse ;  /* 0x0000b40098e37a23 */ /* 0x100fe20000010897 */
[----:B------:R-:W-:Y:S01]  /*eb00*/  FSEL R144, R144, RZ, P0 ;  /* 0x000000ff90907208 */ /* 0x000fe20000000000 */
[----:B------:R-:W1:Y:S01]  /*eb10*/  MUFU.EX2 R169, R169 ;  /* 0x000000a900a97308 */ /* 0x000e620000000800 */
[--C-:B------:R-:W-:Y:S01]  /*eb20*/  FFMA.FTZ R230, R150, c[0x0][0x2d0], -R151.reuse ;  /* 0x0000b40096e67a23 */ /* 0x100fe20000010897 */
[----:B------:R-:W-:Y:S01]  /*eb30*/  PLOP3.LUT P0, PT, PT, PT, UP2, 0x80, 0x0 ;  /* 0x000000000000781c */ /* 0x000fe20003f0f028 */
[----:B------:R-:W-:Y:S01]  /*eb40*/  FADD.FTZ R5, -R5, R2 ;  /* 0x0000000205057221 */ /* 0x000fe20000010100 */
[----:B--2---:R-:W-:Y:S01]  /*eb50*/  F2FP.PACK_AB R136, R135, R168 ;  /* 0x000000a88788723e */ /* 0x004fe200000000ff */
[--C-:B------:R-:W-:Y:S02]  /*eb60*/  FFMA.FTZ R173, R15, c[0x0][0x2d0], -R144.reuse ;  /* 0x0000b4000fad7a23 */ /* 0x100fe40000010890 */
[--C-:B------:R-:W-:Y:S02]  /*eb70*/  FFMA.FTZ R172, R13, c[0x0][0x2d0], -R144.reuse ;  /* 0x0000b4000dac7a23 */ /* 0x100fe40000010890 */
[----:B------:R-:W2:Y:S01]  /*eb80*/  LDSM.16.MT88.4 R12, [R203+0x100] ;  /* 0x00010000cb0c783b */ /* 0x000ea20000004200 */
[--C-:B------:R-:W-:Y:S01]  /*eb90*/  FFMA.FTZ R171, R11, c[0x0][0x2d0], -R144.reuse ;  /* 0x0000b4000bab7a23 */ /* 0x100fe20000010890 */
[----:B------:R-:W3:Y:S01]  /*eba0*/  MUFU.EX2 R3, R3 ;  /* 0x0000000300037308 */ /* 0x000ee20000000800 */
[--C-:B------:R-:W-:Y:S02]  /*ebb0*/  FFMA.FTZ R170, R9, c[0x0][0x2d0], -R144.reuse ;  /* 0x0000b40009aa7a23 */ /* 0x100fe40000010890 */
[----:B------:R-:W-:Y:S02]  /*ebc0*/  FMUL.FTZ R2, R5, c[0x0][0x2d0] ;  /* 0x0000b40005027a20 */ /* 0x000fe40000410000 */
[--C-:B------:R-:W-:Y:S02]  /*ebd0*/  FFMA.FTZ R178, R163, c[0x0][0x2d0], -R144.reuse ;  /* 0x0000b400a3b27a23 */ /* 0x100fe40000010890 */
[--C-:B------:R-:W-:Y:S02]  /*ebe0*/  FFMA.FTZ R179, R161, c[0x0][0x2d0], -R144.reuse ;  /* 0x0000b400a1b37a23 */ /* 0x100fe40000010890 */
[----:B------:R-:W-:Y:S01]  /*ebf0*/  LDSM.16.MT88.4 R160, [R196+0x3900] ;  /* 0x00390000c4a0783b */ /* 0x000fe20000004200 */
[----:B------:R-:W-:Y:S01]  /*ec00*/  MUFU.EX2 R173, R173 ;  /* 0x000000ad00ad7308 */ /* 0x000fe20000000800 */
[--C-:B------:R-:W-:Y:S01]  /*ec10*/  FFMA.FTZ R181, R143, c[0x0][0x2d0], -R144.reuse ;  /* 0x0000b4008fb57a23 */ /* 0x100fe20000010890 */
[----:B-1----:R-:W-:Y:S01]  /*ec20*/  F2FP.PACK_AB R138, R169, R134 ;  /* 0x00000086a98a723e */ /* 0x002fe200000000ff */
[--C-:B------:R-:W-:Y:S02]  /*ec30*/  FFMA.FTZ R182, R141, c[0x0][0x2d0], -R144.reuse ;  /* 0x0000b4008db67a23 */ /* 0x100fe40000010890 */
[--C-:B------:R-:W-:Y:S02]  /*ec40*/  FFMA.FTZ R223, R159, c[0x0][0x2d0], -R144.reuse ;  /* 0x0000b4009fdf7a23 */ /* 0x100fe40000010890 */
[----:B------:R-:W-:Y:S01]  /*ec50*/  LDSM.16.MT88.4 R140, [R197+0x2900] ;  /* 0x00290000c58c783b */ /* 0x000fe20000004200 */
[--C-:B------:R-:W-:Y:S02]  /*ec60*/  FFMA.FTZ R226, R157, c[0x0][0x2d0], -R144.reuse ;  /* 0x0000b4009de27a23 */ /* 0x100fe40000010890 */
[----:B------:R-:W1:Y:S01]  /*ec70*/  MUFU.EX2 R172, R172 ;  /* 0x000000ac00ac7308 */ /* 0x000e620000000800 */
[--C-:B------:R-:W-:Y:S02]  /*ec80*/  FFMA.FTZ R225, R155, c[0x0][0x2d0], -R144.reuse ;  /* 0x0000b4009be17a23 */ /* 0x100fe40000010890 */
[--C-:B------:R-:W-:Y:S02]  /*ec90*/  FFMA.FTZ R228, R153, c[0x0][0x2d0], -R144.reuse ;  /* 0x0000b40099e47a23 */ /* 0x100fe40000010890 */
[C---:B---3--:R-:W-:Y:S01]  /*eca0*/  FMUL.FTZ R4, R3.reuse, R128 ;  /* 0x0000008003047220 */ /* 0x048fe20000410000 */
        /* <DEDUP_REMOVED lines=15> */
[--C-:B------:R-:W-:Y:S02]  /*eda0*/  FFMA.FTZ R231, R149, c[0x0][0x2d0], -R144.reuse ;  /* 0x0000b40095e77a23 */ /* 0x100fe40000010890 */
[--C-:B------:R-:W-:Y:S01]  /*edb0*/  FFMA.FTZ R234, R147, c[0x0][0x2d0], -R144.reuse ;  /* 0x0000b40093ea7a23 */ /* 0x100fe20000010890 */
[----:B------:R-:W1:Y:S01]  /*edc0*/  MUFU.EX2 R2, R2 ;  /* 0x0000000200027308 */ /* 0x000e620000000800 */
[--C-:B------:R-:W-:Y:S02]  /*edd0*/  FFMA.FTZ R233, R145, c[0x0][0x2d0], -R144.reuse ;  /* 0x0000b40091e97a23 */ /* 0x100fe40000010890 */
[----:B------:R-:W-:Y:S02]  /*ede0*/  FFMA.FTZ R151, R146, c[0x0][0x2d0], -R151 ;  /* 0x0000b40092977a23 */ /* 0x000fe40000010897 */
[----:B------:R-:W-:Y:S02]  /*edf0*/  FFMA.FTZ R144, R133, c[0x0][0x2d0], -R144 ;  /* 0x0000b40085907a23 */ /* 0x000fe40000010890 */
[C---:B------:R-:W-:Y:S02]  /*ee00*/  FMUL.FTZ R36, R3.reuse, R36 ;  /* 0x0000002403247220 */ /* 0x040fe40000410000 */
        /* <DEDUP_REMOVED lines=123> */
[----:B------:R-:W3:Y:S01]  /*f5c0*/  MUFU.EX2 R230, R230 ;  /* 0x000000e600e67308 */ /* 0x000ee20000000800 */
[C---:B-1----:R-:W-:Y:S04]  /*f5d0*/  HMMA.16816.F32 R76, R136.reuse, R100, R76 ;  /* 0x00000064884c723c */ /* 0x042fe8000000184c */
[C---:B------:R-:W-:Y:S02]  /*f5e0*/  FMUL.FTZ R84, R3.reuse, R84 ;  /* 0x0000005403547220 */ /* 0x040fe40000410000 */
[----:B------:R-:W-:Y:S01]  /*f5f0*/  FMUL.FTZ R85, R3, R85 ;  /* 0x0000005503557220 */ /* 0x000fe20000410000 */
[----:B------:R-:W-:Y:S01]  /*f600*/  F2FP.PACK_AB R100, R175, R174 ;  /* 0x000000aeaf64723e */ /* 0x000fe200000000ff */
[C---:B------:R-:W-:Y:S01]  /*f610*/  HMMA.16816.F32 R80, R136.reuse, R102, R80 ;  /* 0x000000668850723c */ /* 0x040fe20000001850 */
[----:B------:R-:W-:Y:S03]  /*f620*/  MUFU.EX2 R229, R229 ;  /* 0x000000e500e57308 */ /* 0x000fe60000000800 */
[C---:B------:R-:W-:Y:S01]  /*f630*/  FMUL.FTZ R86, R2.reuse, R86 ;  /* 0x0000005602567220 */ /* 0x040fe20000410000 */
[----:B----4-:R-:W-:Y:S01]  /*f640*/  F2FP.PACK_AB R101, R179, R178 ;  /* 0x000000b2b365723e */ /* 0x010fe200000000ff */
[----:B------:R-:W-:Y:S01]  /*f650*/  FMUL.FTZ R87, R2, R87 ;  /* 0x0000005702577220 */ /* 0x000fe20000410000 */
[----:B------:R-:W-:Y:S01]  /*f660*/  F2FP.PACK_AB R102, R177, R176 ;  /* 0x000000b0b166723e */ /* 0x000fe200000000ff */
[C---:B------:R-:W-:Y:S01]  /*f670*/  FMUL.FTZ R88, R3.reuse, R88 ;  /* 0x0000005803587220 */ /* 0x040fe20000410000 */
[----:B-----5:R-:W-:Y:S02]  /*f680*/  F2FP.PACK_AB R103, R182, R181 ;  /* 0x000000b5b667723e */ /* 0x020fe400000000ff */
[----:B------:R-:W-:Y:S01]  /*f690*/  MUFU.EX2 R231, R231 ;  /* 0x000000e700e77308 */ /* 0x000fe20000000800 */
[C---:B------:R-:W-:Y:S01]  /*f6a0*/  FMUL.FTZ R89, R3.reuse, R89 ;  /* 0x0000005903597220 */ /* 0x040fe20000410000 */
[C---:B--2---:R-:W-:Y:S03]  /*f6b0*/  HMMA.16816.F32 R84, R136.reuse, R108, R84 ;  /* 0x0000006c8854723c */ /* 0x044fe60000001854 */
[C---:B------:R-:W-:Y:S02]  /*f6c0*/  FMUL.FTZ R90, R2.reuse, R90 ;  /* 0x0000005a025a7220 */ /* 0x040fe40000410000 */
        /* <DEDUP_REMOVED lines=153> */
.L_x_426:
[----:B------:R-:W1:Y:S01]  /*10060*/  SHFL.BFLY PT, R3, R214, 0x2, 0x1f ;  /* 0x0c401f00d6037f89 */ /* 0x000e6200000e0000 */
[----:B------:R-:W-:-:S02]  /*10070*/  MOV R7, RZ ;  /* 0x000000ff00077202 */ /* 0x000fc40000000f00 */
[----:B------:R-:W-:Y:S01]  /*10080*/  MOV R4, RZ ;  /* 0x000000ff00047202 */ /* 0x000fe20000000f00 */
[----:B------:R-:W2:Y:S01]  /*10090*/  SHFL.BFLY PT, R2, R215, 0x2, 0x1f ;  /* 0x0c401f00d7027f89 */ /* 0x000ea200000e0000 */
[----:B------:R-:W-:Y:S01]  /*100a0*/  PLOP3.LUT P2, PT, PT, PT, PT, 0x8, 0x0 ;  /* 0x000000000000781c */ /* 0x000fe20003f4e170 */
[----:B-1----:R-:W-:Y:S02]  /*100b0*/  FADD.FTZ R3, R3, R214 ;  /* 0x000000d603037221 */ /* 0x002fe40000010000 */
[----:B--2---:R-:W-:-:S03]  /*100c0*/  FADD.FTZ R2, R2, R215 ;  /* 0x000000d702027221 */ /* 0x004fc60000010000 */
[----:B------:R-:W1:Y:S04]  /*100d0*/  SHFL.BFLY PT, R6, R3, 0x1, 0x1f ;  /* 0x0c201f0003067f89 */ /* 0x000e6800000e0000 */
[----:B------:R-:W2:Y:S01]  /*100e0*/  SHFL.BFLY PT, R5, R2, 0x1, 0x1f ;  /* 0x0c201f0002057f89 */ /* 0x000ea200000e0000 */
[----:B-1----:R-:W-:Y:S02]  /*100f0*/  FADD.FTZ R6, R3, R6 ;  /* 0x0000000603067221 */ /* 0x002fe40000010000 */
[----:B--2---:R-:W-:-:S03]  /*10100*/  FADD.FTZ R5, R5, R2 ;  /* 0x0000000205057221 */ /* 0x004fc60000010000 */
[----:B------:R-:W-:Y:S02]  /*10110*/  FSETP.NE.FTZ.AND P1, PT, R6, RZ, PT ;  /* 0x000000ff0600720b */ /* 0x000fe40003f35000 */
[----:B------:R-:W-:-:S11]  /*10120*/  FSETP.NE.FTZ.AND P0, PT, R5, RZ, PT ;  /* 0x000000ff0500720b */ /* 0x000fd60003f15000 */
[----:B------:R-:W1:Y:S01]  /*10130*/  @P1 MUFU.RCP R7, R6 ;  /* 0x0000000600071308 */ /* 0x000e620000001000 */
[----:B------:R-:W-:Y:S02]  /*10140*/  @P1 MOV R10, 0x3f317218 ;  /* 0x3f317218000a1802 */ /* 0x000fe40000000f00 */
[----:B------:R-:W-:-:S05]  /*10150*/  @P0 MOV R11, 0x3f317218 ;  /* 0x3f317218000b0802 */ /* 0x000fca0000000f00 */
[----:B------:R-:W2:Y:S01]  /*10160*/  @P1 MUFU.LG2 R6, R6 ;  /* 0x0000000600061308 */ /* 0x000ea20000000c00 */
[----:B------:R-:W-:-:S07]  /*10170*/  @P0 FMUL.FTZ R11, R11, c[0x0][0x2d0] ;  /* 0x0000b4000b0b0a20 */ /* 0x000fce0000410000 */
[----:B------:R-:W3:Y:S01]  /*10180*/  @P0 MUFU.LG2 R8, R5 ;  /* 0x0000000500080308 */ /* 0x000ee20000000c00 */
[C---:B-1----:R-:W-:Y:S02]  /*10190*/  FMUL.FTZ R128, R7.reuse, R128 ;  /* 0x0000008007807220 */ /* 0x042fe40000410000 */
[C---:B------:R-:W-:Y:S02]  /*101a0*/  FMUL.FTZ R129, R7.reuse, R129 ;  /* 0x0000008107817220 */ /* 0x040fe40000410000 */
[C---:B------:R-:W-:Y:S02]  /*101b0*/  FMUL.FTZ R124, R7.reuse, R124 ;  /* 0x0000007c077c7220 */ /* 0x040fe40000410000 */
[----:B------:R-:W-:Y:S01]  /*101c0*/  FMUL.FTZ R125, R7, R125 ;  /* 0x0000007d077d7220 */ /* 0x000fe20000410000 */
[----:B------:R1:W4:Y:S01]  /*101d0*/  @P0 MUFU.RCP R4, R5 ;  /* 0x0000000500040308 */ /* 0x0003220000001000 */
[----:B--2---:R-:W-:Y:S02]  /*101e0*/  @P1 FMUL.FTZ R9, R6, 0.69314718246459960938 ;  /* 0x3f31721806091820 */ /* 0x004fe40000410000 */
[----:B------:R-:W-:-:S02]  /*101f0*/  @P1 FMUL.FTZ R6, R10, c[0x0][0x2d0] ;  /* 0x0000b4000a061a20 */ /* 0x000fc40000410000 */
[C---:B------:R-:W-:Y:S02]  /*10200*/  FMUL.FTZ R120, R7.reuse, R120 ;  /* 0x0000007807787220 */ /* 0x040fe40000410000 */
[C---:B------:R-:W-:Y:S02]  /*10210*/  FMUL.FTZ R121, R7.reuse, R121 ;  /* 0x0000007907797220 */ /* 0x040fe40000410000 */
[----:B---3--:R-:W-:Y:S02]  /*10220*/  @P0 FMUL.FTZ R8, R8, 0.69314718246459960938 ;  /* 0x3f31721808080820 */ /* 0x008fe40000410000 */
[C---:B------:R-:W-:Y:S02]  /*10230*/  FMUL.FTZ R116, R7.reuse, R116 ;  /* 0x0000007407747220 */ /* 0x040fe40000410000 */
[C---:B------:R-:W-:Y:S02]  /*10240*/  FMUL.FTZ R117, R7.reuse, R117 ;  /* 0x0000007507757220 */ /* 0x040fe40000410000 */
[C---:B------:R-:W-:Y:S01]  /*10250*/  FMUL.FTZ R112, R7.reuse, R112 ;  /* 0x0000007007707220 */ /* 0x040fe20000410000 */
[----:B-1----:R-:W-:Y:S01]  /*10260*/  MOV R5, 0xff800000 ;  /* 0xff80000000057802 */ /* 0x002fe20000000f00 */
        /* <DEDUP_REMOVED lines=90> */
.L_x_388:
[----:B------:R-:W-:Y:S05]  /*10810*/  @P2 BRA `(.L_x_437) ;  /* 0x0000197000002947 */ /* 0x000fea0003800000 */
[----:B------:R-:W1:Y:S01]  /*10820*/  S2R R9, SR_CTAID.Y ;  /* 0x0000000000097919 */ /* 0x000e620000002600 */
[----:B------:R-:W-:Y:S01]  /*10830*/  IMAD R8, RZ, RZ, -UR13 ;  /* 0x8000000dff087e24 */ /* 0x000fe2000f8e02ff */
[----:B------:R-:W-:Y:S01]  /*10840*/  USHF.R.S32.HI UR6, URZ, 0x1f, UR13 ;  /* 0x0000001f3f067899 */ /* 0x000fe2000801140d */
[----:B------:R-:W-:Y:S01]  /*10850*/  BSSY B0, `(.L_x_438) ;  /* 0x0000101000007945 */ /* 0x000fe20003800000 */
[----:B------:R-:W3:Y:S01]  /*10860*/  S2R R4, SR_TID.X ;  /* 0x0000000000047919 */ /* 0x000ee20000002100 */
[----:B------:R-:W-:-:S02]  /*10870*/  ULDC.64 UR4, c[0x0][0x4d0] ;  /* 0x0001340000047ab9 */ /* 0x000fc40000000a00 */
[----:B------:R-:W-:Y:S01]  /*10880*/  UIMAD UR7, UR6, UR4, URZ ;  /* 0x00000004060772a4 */ /* 0x000fe2000f8e023f */
[----:B------:R-:W4:Y:S01]  /*10890*/  S2R R11, SR_CTAID.Z ;  /* 0x00000000000b7919 */ /* 0x000f220000002700 */
[----:B------:R-:W-:Y:S02]  /*108a0*/  UIMAD.WIDE.U32 UR8, UR13, UR4, URZ ;  /* 0x000000040d0872a5 */ /* 0x000fe4000f8e003f */
[----:B------:R-:W-:Y:S01]  /*108b0*/  UIMAD UR7, UR13, UR5, UR7 ;  /* 0x000000050d0772a4 */ /* 0x000fe2000f8e0207 */
[----:B------:R-:W5:Y:S02]  /*108c0*/  S2R R12, SR_CTAID.X ;  /* 0x00000000000c7919 */ /* 0x000f640000002500 */
[----:B------:R-:W-:Y:S01]  /*108d0*/  ULDC.64 UR4, c[0x0][0x438] ;  /* 0x00010e0000047ab9 */ /* 0x000fe20000000a00 */
[----:B------:R-:W-:Y:S01]  /*108e0*/  MOV R19, UR9 ;  /* 0x0000000900137c02 */ /* 0x000fe20008000f00 */
[----:B------:R-:W-:Y:S01]  /*108f0*/  UIMAD.WIDE.U32 UR10, UR13, UR4, URZ ;  /* 0x000000040d0a72a5 */ /* 0x000fe2000f8e003f */
[----:B------:R-:W-:Y:S01]  /*10900*/  IMAD.U32 R18, RZ, RZ, UR8 ;  /* 0x00000008ff127e24 */ /* 0x000fe2000f8e00ff */
[----:B------:R-:W-:-:S02]  /*10910*/  UIMAD UR4, UR6, UR4, URZ ;  /* 0x00000004060472a4 */ /* 0x000fc4000f8e023f */
[----:B------:R-:W-:Y:S02]  /*10920*/  UIADD3 UR7, UR9, UR7, URZ ;  /* 0x0000000709077290 */ /* 0x000fe4000fffe03f */
[----:B------:R-:W-:Y:S01]  /*10930*/  UIMAD UR4, UR13, UR5, UR4 ;  /* 0x000000050d0472a4 */ /* 0x000fe2000f8e0204 */
[----:B------:R-:W-:Y:S01]  /*10940*/  MOV R16, UR10 ;  /* 0x0000000a00107c02 */ /* 0x000fe20008000f00 */
[----:B-1----:R-:W-:Y:S02]  /*10950*/  IMAD R8, R8, c[0x0][0x550], R9 ;  /* 0x0001540008087a24 */ /* 0x002fe400078e0209 */
[----:B------:R-:W-:Y:S01]  /*10960*/  UIADD3 UR4, UR11, UR4, URZ ;  /* 0x000000040b047290 */ /* 0x000fe2000fffe03f */
[----:B------:R-:W-:Y:S01]  /*10970*/  IMAD.U32 R17, RZ, RZ, UR11 ;  /* 0x0000000bff117e24 */ /* 0x000fe2000f8e00ff */
[----:B---3--:R-:W-:Y:S01]  /*10980*/  SHF.R.S32.HI R9, RZ, 0x1f, R4 ;  /* 0x0000001fff097819 */ /* 0x008fe20000011404 */
[----:B------:R-:W-:-:S03]  /*10990*/  IMAD.U32 R19, RZ, RZ, UR7 ;  /* 0x00000007ff137e24 */ /* 0x000fc6000f8e00ff */
[CC--:B------:R-:W-:Y:S01]  /*109a0*/  LEA.HI R0, R9.reuse, R4.reuse, RZ, 0x5 ;  /* 0x0000000409007211 */ /* 0x0c0fe200078f28ff */
[----:B------:R-:W-:Y:S01]  /*109b0*/  IMAD.U32 R17, RZ, RZ, UR4 ;  /* 0x00000004ff117e24 */ /* 0x000fe2000f8e00ff */
[-C--:B------:R-:W-:Y:S01]  /*109c0*/  LEA.HI R9, R9, R4.reuse, RZ, 0x2 ;  /* 0x0000000409097211 */ /* 0x080fe200078f10ff */
[C---:B----4-:R-:W-:Y:S01]  /*109d0*/  IMAD.WIDE.U32 R18, R11.reuse, c[0x0][0x4d8], R18 ;  /* 0x000136000b127a25 */ /* 0x050fe200078e0012 */
[----:B------:R-:W-:Y:S02]  /*109e0*/  LOP3.LUT R13, R0, 0xffffffe0, RZ, 0xc0, !PT ;  /* 0xffffffe0000d7812 */ /* 0x000fe400078ec0ff */
[----:B------:R-:W-:Y:S01]  /*109f0*/  SHF.R.S32.HI R15, RZ, 0x5, R0 ;  /* 0x00000005ff0f7819 */ /* 0x000fe20000011400 */
[----:B------:R-:W-:Y:S01]  /*10a00*/  IMAD.WIDE.U32 R16, R11, c[0x0][0x440], R16 ;  /* 0x000110000b107a25 */ /* 0x000fe200078e0010 */
[----:B------:R-:W-:Y:S02]  /*10a10*/  SHF.R.S32.HI R0, RZ, 0x1f, R0 ;  /* 0x0000001fff007819 */ /* 0x000fe40000011400 */
[----:B------:R-:W-:Y:S01]  /*10a20*/  LOP3.LUT R9, R9, 0xfffffffc, RZ, 0xc0, !PT ;  /* 0xfffffffc09097812 */ /* 0x000fe200078ec0ff */
[----:B------:R-:W-:Y:S01]  /*10a30*/  IMAD.IADD R6, R4, 0x1, -R13 ;  /* 0x0000000104067824 */ /* 0x000fe200078e0a0d */
[----:B------:R-:W-:Y:S01]  /*10a40*/  LEA.HI R0, R0, R15, RZ, 0x3 ;  /* 0x0000000f00007211 */ /* 0x000fe200078f18ff */
[----:B------:R-:W-:Y:S01]  /*10a50*/  IMAD.MOV.U32 R20, RZ, RZ, R18 ;  /* 0x000000ffff147224 */ /* 0x000fe200078e0012 */
[----:B------:R-:W-:-:S02]  /*10a60*/  IADD3 R9, -R9, R4, RZ ;  /* 0x0000000409097210 */ /* 0x000fc40007ffe1ff */
[----:B------:R-:W-:Y:S02]  /*10a70*/  LOP3.LUT R0, R0, 0xffffff8, RZ, 0xc0, !PT ;  /* 0x0ffffff800007812 */ /* 0x000fe400078ec0ff */
[----:B------:R-:W-:Y:S02]  /*10a80*/  SHF.R.S32.HI R13, RZ, 0x1f, R6 ;  /* 0x0000001fff0d7819 */ /* 0x000fe40000011406 */
[----:B------:R-:W-:Y:S01]  /*10a90*/  SHF.R.S32.HI R10, RZ, 0x1f, R11 ;  /* 0x0000001fff0a7819 */ /* 0x000fe2000001140b */
[----:B------:R-:W-:Y:S01]  /*10aa0*/  IMAD.IADD R15, R15, 0x1, -R0 ;  /* 0x000000010f0f7824 */ /* 0x000fe200078e0a00 */
[----:B------:R-:W-:Y:S02]  /*10ab0*/  LEA.HI R0, R9, R9, RZ, 0x1 ;  /* 0x0000000909007211 */ /* 0x000fe400078f08ff */
[----:B------:R-:W-:Y:S01]  /*10ac0*/  LEA.HI R4, R13, R6, RZ, 0x2 ;  /* 0x000000060d047211 */ /* 0x000fe200078f10ff */
[----:B------:R-:W-:Y:S01]  /*10ad0*/  IMAD.MOV.U32 R13, RZ, RZ, c[0x0][0x4e8] ;  /* 0x00013a00ff0d7624 */ /* 0x000fe200078e00ff */
[----:B------:R-:W-:-:S02]  /*10ae0*/  LOP3.LUT R0, R0, 0x1ffffffe, RZ, 0xc0, !PT ;  /* 0x1ffffffe00007812 */ /* 0x000fc400078ec0ff */
[----:B------:R-:W-:Y:S02]  /*10af0*/  SHF.R.S32.HI R14, RZ, 0x2, R4 ;  /* 0x00000002ff0e7819 */ /* 0x000fe40000011404 */
[----:B------:R-:W-:Y:S01]  /*10b00*/  IADD3 R0, R9, -R0, RZ ;  /* 0x8000000009007210 */ /* 0x000fe20007ffe0ff */
[----:B------:R-:W-:Y:S01]  /*10b10*/  BAR.SYNC.DEFER_BLOCKING 0x1, 0x100 ;  /* 0x0044000000007b1d */ /* 0x000fe20000010000 */
[----:B------:R-:W-:Y:S01]  /*10b20*/  ISETP.NE.AND P1, PT, R13, 0x1, PT ;  /* 0x000000010d00780c */ /* 0x000fe20003f25270 */
[----:B------:R-:W-:Y:S01]  /*10b30*/  IMAD R15, R15, 0x10, R14 ;  /* 0x000000100f0f7824 */ /* 0x000fe200078e020e */
[----:B------:R-:W-:Y:S01]  /*10b40*/  MOV R22, R16 ;  /* 0x0000001000167202 */ /* 0x000fe20000000f00 */
[----:B------:R-:W-:Y:S02]  /*10b50*/  IMAD R14, R10, c[0x0][0x4d8], RZ ;  /* 0x000136000a0e7a24 */ /* 0x000fe400078e02ff */
[----:B------:R-:W-:Y:S01]  /*10b60*/  IMAD R9, R0, 0x8, R15 ;  /* 0x0000000800097824 */ /* 0x000fe200078e020f */
[----:B------:R-:W-:Y:S01]  /*10b70*/  SHF.R.S32.HI R0, RZ, 0x1f, R8 ;  /* 0x0000001fff007819 */ /* 0x000fe20000011408 */
[----:B------:R-:W-:-:S02]  /*10b80*/  IMAD R10, R10, c[0x0][0x440], RZ ;  /* 0x000110000a0a7a24 */ /* 0x000fc400078e02ff */
[C---:B------:R-:W-:Y:S01]  /*10b90*/  IMAD R14, R11.reuse, c[0x0][0x4dc], R14 ;  /* 0x000137000b0e7a24 */ /* 0x040fe200078e020e */
[C---:B-----5:R-:W-:Y:S01]  /*10ba0*/  LEA R9, R12.reuse, R9, 0x7 ;  /* 0x000000090c097211 */ /* 0x060fe200078e38ff */
[----:B------:R-:W-:Y:S01]  /*10bb0*/  IMAD R10, R11, c[0x0][0x444], R10 ;  /* 0x000111000b0a7a24 */ /* 0x000fe200078e020a */
[----:B------:R-:W-:Y:S01]  /*10bc0*/  LEA R12, R12, R15, 0x7 ;  /* 0x0000000f0c0c7211 */ /* 0x000fe200078e38ff */
[----:B------:R-:W-:Y:S01]  /*10bd0*/  IMAD.IADD R21, R19, 0x1, R14 ;  /* 0x0000000113157824 */ /* 0x000fe200078e020e */
[----:B------:R-:W-:Y:S01]  /*10be0*/  MOV R11, R9 ;  /* 0x00000009000b7202 */ /* 0x000fe20000000f00 */
[----:B------:R-:W-:Y:S02]  /*10bf0*/  IMAD.IADD R23, R17, 0x1, R10 ;  /* 0x0000000111177824 */ /* 0x000fe400078e020a */
[----:B------:R-:W-:-:S04]  /*10c00*/  @P1 IMAD.HI.U32 R10, R9, c[0x0][0x4ec], RZ ;  /* 0x00013b00090a1a27 */ /* 0x000fc800078e00ff */
        /* <DEDUP_REMOVED lines=11> */
[----:B------:R-:W-:-:S03]  /*10cc0*/  IADD3 R16, P0, R11, R20, RZ ;  /* 0x000000140b107210 */ /* 0x000fc60007f1e0ff */
[----:B------:R-:W-:Y:S01]  /*10cd0*/  IMAD R0, R0, c[0x0][0x4e8], R9 ;  /* 0x00013a0000007a24 */ /* 0x000fe200078e0209 */
[----:B------:R-:W-:Y:S01]  /*10ce0*/  @P1 SHF.R.U32.HI R10, RZ, c[0x0][0x4f0], R8 ;  /* 0x00013c00ff0a1a19 */ /* 0x000fe20000011608 */
[----:B------:R-:W-:Y:S01]  /*10cf0*/  IMAD.IADD R23, R23, 0x1, R19 ;  /* 0x0000000117177824 */ /* 0x000fe200078e0213 */
[----:B------:R-:W-:Y:S01]  /*10d00*/  IADD3.X R17, R14, R21, R17, P0, !PT ;  /* 0x000000150e117210 */ /* 0x000fe200007fe411 */
[----:B------:R-:W-:Y:S01]  /*10d10*/  IMAD R13, R13, c[0x0][0x388], RZ ;  /* 0x0000e2000d0d7a24 */ /* 0x000fe200078e02ff */
[----:B------:R-:W-:Y:S01]  /*10d20*/  SHF.R.S32.HI R8, RZ, 0x1f, R0 ;  /* 0x0000001fff087819 */ /* 0x000fe20000011400 */
[C---:B------:R-:W-:Y:S01]  /*10d30*/  IMAD.WIDE.U32 R22, R10.reuse, c[0x0][0x430], R22 ;  /* 0x00010c000a167a25 */ /* 0x040fe200078e0016 */
[----:B------:R-:W-:Y:S02]  /*10d40*/  IADD3 R14, -R10, RZ, RZ ;  /* 0x000000ff0a0e7210 */ /* 0x000fe40007ffe1ff */
        /* <DEDUP_REMOVED lines=10> */
[----:B------:R-:W-:Y:S01]  /*10df0*/  SHFL.IDX PT, R18, R0, 0x1, 0x1c1f ;  /* 0x003c1f0000127f89 */ /* 0x000fe200000e0000 */
[----:B------:R-:W-:Y:S02]  /*10e00*/  SHF.R.S32.HI R8, RZ, 0x1f, R14 ;  /* 0x0000001fff087819 */ /* 0x000fe4000001140e */
[----:B------:R-:W-:Y:S01]  /*10e10*/  LEA.HI.X R11, R16, c[0x0][0x4ac], R11, 0x2, P0 ;  /* 0x00012b00100b7a11 */ /* 0x000fe200000f140b */
[----:B------:R-:W-:Y:S01]  /*10e20*/  IMAD R9, R10, c[0x0][0x434], R9 ;  /* 0x00010d000a097a24 */ /* 0x000fe200078e0209 */
[----:B------:R-:W-:Y:S03]  /*10e30*/  SHFL.IDX PT, R16, R0, RZ, 0x1c1f ;  /* 0x001c1fff00107589 */ /* 0x000fe600000e0000 */
[----:B------:R-:W-:Y:S01]  /*10e40*/  IMAD.IADD R23, R23, 0x1, R9 ;  /* 0x0000000117177824 */ /* 0x000fe200078e0209 */
[----:B------:R-:W1:Y:S01]  /*10e50*/  SHFL.IDX PT, R17, R11, RZ, 0x1c1f ;  /* 0x001c1fff0b117589 */ /* 0x000e6200000e0000 */
[----:B------:R-:W-:Y:S01]  /*10e60*/  IMAD R9, R8, c[0x0][0x428], RZ ;  /* 0x00010a0008097a24 */ /* 0x000fe200078e02ff */
[----:B------:R-:W-:-:S02]  /*10e70*/  IADD3 R8, R12, 0x8, RZ ;  /* 0x000000080c087810 */ /* 0x000fc40007ffe0ff */
[----:B------:R3:W4:Y:S01]  /*10e80*/  SHFL.IDX PT, R19, R11, 0x1, 0x1c1f ;  /* 0x003c1f000b137f89 */ /* 0x00072200000e0000 */
[----:B------:R-:W-:Y:S01]  /*10e90*/  IMAD R9, R14, c[0x0][0x42c], R9 ;  /* 0x00010b000e097a24 */ /* 0x000fe200078e0209 */
[----:B------:R-:W-:Y:S01]  /*10ea0*/  ISETP.GE.OR P1, PT, R8, R13, P1 ;  /* 0x0000000d0800720c */ /* 0x000fe20000f26670 */
[----:B------:R-:W-:-:S05]  /*10eb0*/  IMAD.WIDE.U32 R14, R14, c[0x0][0x428], R22 ;  /* 0x00010a000e0e7a25 */ /* 0x000fca00078e0016 */
[----:B------:R-:W-:Y:S02]  /*10ec0*/  IADD3 R10, R15, R9, RZ ;  /* 0x000000090f0a7210 */ /* 0x000fe40007ffe0ff */
[----:B------:R-:W-:-:S04]  /*10ed0*/  LEA R9, P0, R14, c[0x0][0x400], 0x2 ;  /* 0x000100000e097a11 */ /* 0x000fc800078010ff */
[----:B------:R-:W-:Y:S02]  /*10ee0*/  LEA.HI.X R10, R14, c[0x0][0x404], R10, 0x2, P0 ;  /* 0x000101000e0a7a11 */ /* 0x000fe400000f140a */
[----:B------:R2:W2:Y:S01]  /*10ef0*/  SHFL.IDX PT, R14, R9, RZ, 0x1c1f ;  /* 0x001c1fff090e7589 */ /* 0x0004a200000e0000 */
[----:B------:R-:W-:-:S03]  /*10f00*/  ISETP.GE.AND P0, PT, R8, R13, PT ;  /* 0x0000000d0800720c */ /* 0x000fc60003f06270 */
[----:B-1----:R1:W-:Y:S01]  /*10f10*/  @!P2 ST.E [R16.64], R5 ;  /* 0x000000051000a985 */ /* 0x0023e2000c101912 */
[----:B---3--:R-:W-:-:S03]  /*10f20*/  LOP3.LUT R11, R4, 0x7ffffffc, RZ, 0xc0, !PT ;  /* 0x7ffffffc040b7812 */ /* 0x008fc600078ec0ff */
[----:B----4-:R1:W-:Y:S01]  /*10f30*/  @!P1 ST.E [R18.64], R7 ;  /* 0x0000000712009985 */ /* 0x0103e2000c101912 */
[----:B------:R-:W-:Y:S01]  /*10f40*/  ISETP.GE.AND P1, PT, R12, R13, PT ;  /* 0x0000000d0c00720c */ /* 0x000fe20003f26270 */
[----:B------:R-:W-:Y:S02]  /*10f50*/  IMAD.IADD R11, R6, 0x1, -R11 ;  /* 0x00000001060b7824 */ /* 0x000fe400078e0a0b */
[----:B------:R1:W3:Y:S03]  /*10f60*/  SHFL.IDX PT, R15, R10, RZ, 0x1c1f ;  /* 0x001c1fff0a0f7589 */ /* 0x0002e600000e0000 */
[----:B------:R-:W-:-:S07]  /*10f70*/  SHF.L.U32 R11, R11, 0x1, RZ ;  /* 0x000000010b0b7819 */ /* 0x000fce00000006ff */
[----:B------:R-:W-:Y:S05]  /*10f80*/  @P1 BRA `(.L_x_439) ;  /* 0x000008d000001947 */ /* 0x000fea0003800000 */
[C---:B------:R-:W-:Y:S02]  /*10f90*/  ISETP.GE.AND P1, PT, R11.reuse, c[0x0][0x3c8], PT ;  /* 0x0000f2000b007a0c */ /* 0x040fe40003f26270 */
[C---:B-1----:R-:W-:Y:S02]  /*10fa0*/  IADD3 R7, R11.reuse, 0x8, RZ ;  /* 0x000000080b077810 */ /* 0x042fe40007ffe0ff */
[C---:B------:R-:W-:Y:S02]  /*10fb0*/  IADD3 R6, R11.reuse, 0x10, RZ ;  /* 0x000000100b067810 */ /* 0x040fe40007ffe0ff */
[----:B------:R-:W-:Y:S02]  /*10fc0*/  IADD3 R5, R11, 0x18, RZ ;  /* 0x000000180b057810 */ /* 0x000fe40007ffe0ff */
[----:B------:R-:W-:Y:S02]  /*10fd0*/  ISETP.GE.AND P5, PT, R7, c[0x0][0x3c8], PT ;  /* 0x0000f20007007a0c */ /* 0x000fe40003fa6270 */
[----:B------:R-:W-:-:S02]  /*10fe0*/  ISETP.GE.AND P4, PT, R6, c[0x0][0x3c8], PT ;  /* 0x0000f20006007a0c */ /* 0x000fc40003f86270 */
[C---:B------:R-:W-:Y:S01]  /*10ff0*/  IADD3 R4, R11.reuse, 0x20, RZ ;  /* 0x000000200b047810 */ /* 0x040fe20007ffe0ff */
[----:B--23--:R-:W-:Y:S01]  /*11000*/  @!P1 IMAD.WIDE R12, R11, 0x4, R14 ;  /* 0x000000040b0c9825 */ /* 0x00cfe200078e020e */
[----:B------:R-:W-:Y:S02]  /*11010*/  ISETP.GE.AND P3, PT, R5, c[0x0][0x3c8], PT ;  /* 0x0000f20005007a0c */ /* 0x000fe40003f66270 */
[----:B------:R-:W-:Y:S02]  /*11020*/  ISETP.GE.AND P2, PT, R4, c[0x0][0x3c8], PT ;  /* 0x0000f20004007a0c */ /* 0x000fe40003f46270 */
[C---:B------:R-:W-:Y:S01]  /*11030*/  IADD3 R0, R11.reuse, 0x28, RZ ;  /* 0x000000280b007810 */ /* 0x040fe20007ffe0ff */
[----:B------:R1:W-:Y:S01]  /*11040*/  @!P1 ST.E.64 [R12.64], R128 ;  /* 0x000000800c009985 */ /* 0x0003e2000c101b12 */
[----:B------:R-:W-:Y:S02]  /*11050*/  IADD3 R8, R11, 0x30, RZ ;  /* 0x000000300b087810 */ /* 0x000fe40007ffe0ff */
[----:B------:R-:W-:-:S02]  /*11060*/  ISETP.GE.AND P6, PT, R0, c[0x0][0x3c8], PT ;  /* 0x0000f20000007a0c */ /* 0x000fc40003fc6270 */
[----:B------:R-:W-:Y:S02]  /*11070*/  @!P5 LEA.HI R7, R7, R7, RZ, 0x1 ;  /* 0x000000070707d211 */ /* 0x000fe400078f08ff */
[----:B------:R-:W-:Y:S02]  /*11080*/  ISETP.GE.AND P1, PT, R8, c[0x0][0x3c8], PT ;  /* 0x0000f20008007a0c */ /* 0x000fe40003f26270 */
[----:B------:R-:W-:Y:S02]  /*11090*/  @!P4 LEA.HI R6, R6, R6, RZ, 0x1 ;  /* 0x000000060606c211 */ /* 0x000fe400078f08ff */
[----:B------:R-:W-:Y:S02]  /*110a0*/  @!P3 LEA.HI R5, R5, R5, RZ, 0x1 ;  /* 0x000000050505b211 */ /* 0x000fe400078f08ff */
[----:B------:R-:W-:Y:S02]  /*110b0*/  @!P5 LOP3.LUT R7, R7, 0xfffffffe, RZ, 0xc0, !PT ;  /* 0xfffffffe0707d812 */ /* 0x000fe400078ec0ff */
[----:B------:R-:W-:-:S02]  /*110c0*/  @!P4 LOP3.LUT R17, R6, 0xfffffffe, RZ, 0xc0, !PT ;  /* 0xfffffffe0611c812 */ /* 0x000fc400078ec0ff */
[----:B------:R-:W-:Y:S01]  /*110d0*/  @!P2 LEA.HI R4, R4, R4, RZ, 0x1 ;  /* 0x000000040404a211 */ /* 0x000fe200078f08ff */
[--C-:B------:R-:W-:Y:S01]  /*110e0*/  @!P5 IMAD.WIDE R6, R7, 0x4, R14.reuse ;  /* 0x000000040706d825 */ /* 0x100fe200078e020e */
[----:B------:R-:W-:Y:S02]  /*110f0*/  @!P3 LOP3.LUT R5, R5, 0xfffffffe, RZ, 0xc0, !PT ;  /* 0xfffffffe0505b812 */ /* 0x000fe400078ec0ff */
[----:B------:R-:W-:Y:S02]  /*11100*/  @!P2 LOP3.LUT R19, R4, 0xfffffffe, RZ, 0xc0, !PT ;  /* 0xfffffffe0413a812 */ /* 0x000fe400078ec0ff */
[----:B------:R-:W-:Y:S01]  /*11110*/  @!P6 LEA.HI R0, R0, R0, RZ, 0x1 ;  /* 0x000000000000e211 */ /* 0x000fe200078f08ff */
[--C-:B------:R-:W-:Y:S01]  /*11120*/  @!P3 IMAD.WIDE R4, R5, 0x4, R14.reuse ;  /* 0x000000040504b825 */ /* 0x100fe200078e020e */
[----:B------:R-:W-:Y:S01]  /*11130*/  @!P1 LEA.HI R8, R8, R8, RZ, 0x1 ;  /* 0x0000000808089211 */ /* 0x000fe200078f08ff */
[----:B------:R2:W-:Y:S01]  /*11140*/  @!P5 ST.E.64 [R6.64], R124 ;  /* 0x0000007c0600d985 */ /* 0x0005e2000c101b12 */
[----:B------:R-:W-:Y:S01]  /*11150*/  IADD3 R21, R11, 0x38, RZ ;  /* 0x000000380b157810 */ /* 0x000fe20007ffe0ff */
[----:B-1----:R-:W-:Y:S01]  /*11160*/  @!P4 IMAD.WIDE R12, R17, 0x4, R14 ;  /* 0x00000004110cc825 */ /* 0x002fe200078e020e */
[----:B------:R-:W-:-:S02]  /*11170*/  IADD3 R20, R11, 0x40, RZ ;  /* 0x000000400b147810 */ /* 0x000fc40007ffe0ff */
[----:B------:R-:W-:Y:S01]  /*11180*/  ISETP.GE.AND P5, PT, R21, c[0x0][0x3c8], PT ;  /* 0x0000f20015007a0c */ /* 0x000fe20003fa6270 */
[----:B------:R-:W-:Y:S01]  /*11190*/  @!P2 IMAD.WIDE R16, R19, 0x4, R14 ;  /* 0x000000041310a825 */ /* 0x000fe200078e020e */
[----:B------:R1:W-:Y:S01]  /*111a0*/  @!P4 ST.E.64 [R12.64], R120 ;  /* 0x000000780c00c985 */ /* 0x0003e2000c101b12 */
[C---:B------:R-:W-:Y:S02]  /*111b0*/  IADD3 R19, R11.reuse, 0x48, RZ ;  /* 0x000000480b137810 */ /* 0x040fe40007ffe0ff */
[----:B------:R-:W-:Y:S01]  /*111c0*/  IADD3 R18, R11, 0x50, RZ ;  /* 0x000000500b127810 */ /* 0x000fe20007ffe0ff */
[----:B------:R3:W-:Y:S01]  /*111d0*/  @!P3 ST.E.64 [R4.64], R116 ;  /* 0x000000740400b985 */ /* 0x0007e2000c101b12 */
[----:B------:R-:W-:Y:S02]  /*111e0*/  ISETP.GE.AND P4, PT, R20, c[0x0][0x3c8], PT ;  /* 0x0000f20014007a0c */ /* 0x000fe40003f86270 */
[----:B------:R-:W-:Y:S01]  /*111f0*/  ISETP.GE.AND P3, PT, R19, c[0x0][0x3c8], PT ;  /* 0x0000f20013007a0c */ /* 0x000fe20003f66270 */
[----:B------:R4:W-:Y:S01]  /*11200*/  @!P2 ST.E.64 [R16.64], R112 ;  /* 0x000000701000a985 */ /* 0x0009e2000c101b12 */
[----:B------:R-:W-:-:S02]  /*11210*/  ISETP.GE.AND P2, PT, R18, c[0x0][0x3c8], PT ;  /* 0x0000f20012007a0c */ /* 0x000fc40003f46270 */
[----:B------:R-:W-:-:S04]  /*11220*/  @!P5 LEA.HI R21, R21, R21, RZ, 0x1 ;  /* 0x000000151515d211 */ /* 0x000fc800078f08ff */
[----:B------:R-:W-:-:S03]  /*11230*/  @!P5 LOP3.LUT R21, R21, 0xfffffffe, RZ, 0xc0, !PT ;  /* 0xfffffffe1515d812 */ /* 0x000fc600078ec0ff */
[----:B------:R-:W-:Y:S02]  /*11240*/  @!P4 LEA.HI R20, R20, R20, RZ, 0x1 ;  /* 0x000000141414c211 */ /* 0x000fe400078f08ff */
[----:B------:R-:W-:Y:S02]  /*11250*/  @!P3 LEA.HI R19, R19, R19, RZ, 0x1 ;  /* 0x000000131313b211 */ /* 0x000fe400078f08ff */
[----:B--2---:R-:W-:Y:S02]  /*11260*/  @!P6 LOP3.LUT R7, R0, 0xfffffffe, RZ, 0xc0, !PT ;  /* 0xfffffffe0007e812 */ /* 0x004fe400078ec0ff */
[----:B------:R-:W-:Y:S02]  /*11270*/  IADD3 R0, R11, 0x58, RZ ;  /* 0x000000580b007810 */ /* 0x000fe40007ffe0ff */
[----:B------:R-:W-:Y:S01]  /*11280*/  @!P2 LEA.HI R18, R18, R18, RZ, 0x1 ;  /* 0x000000121212a211 */ /* 0x000fe200078f08ff */
[----:B------:R-:W-:Y:S01]  /*11290*/  @!P6 IMAD.WIDE R6, R7, 0x4, R14 ;  /* 0x000000040706e825 */ /* 0x000fe200078e020e */
[----:B------:R-:W-:-:S02]  /*112a0*/  @!P3 LOP3.LUT R19, R19, 0xfffffffe, RZ, 0xc0, !PT ;  /* 0xfffffffe1313b812 */ /* 0x000fc400078ec0ff */
[----:B-1----:R-:W-:Y:S02]  /*112b0*/  @!P4 LOP3.LUT R13, R20, 0xfffffffe, RZ, 0xc0, !PT ;  /* 0xfffffffe140dc812 */ /* 0x002fe400078ec0ff */
[----:B------:R1:W-:Y:S01]  /*112c0*/  @!P6 ST.E.64 [R6.64], R108 ;  /* 0x0000006c0600e985 */ /* 0x0003e2000c101b12 */
[----:B---3--:R-:W-:Y:S02]  /*112d0*/  @!P1 LOP3.LUT R5, R8, 0xfffffffe, RZ, 0xc0, !PT ;  /* 0xfffffffe08059812 */ /* 0x008fe400078ec0ff */
[----:B------:R-:W-:Y:S01]  /*112e0*/  IADD3 R8, R11, 0x60, RZ ;  /* 0x000000600b087810 */ /* 0x000fe20007ffe0ff */
[--C-:B------:R-:W-:Y:S01]  /*112f0*/  @!P4 IMAD.WIDE R12, R13, 0x4, R14.reuse ;  /* 0x000000040d0cc825 */ /* 0x100fe200078e020e */
[----:B------:R-:W-:Y:S02]  /*11300*/  IADD3 R20, R11, 0x68, RZ ;  /* 0x000000680b147810 */ /* 0x000fe40007ffe0ff */
[----:B------:R-:W-:Y:S01]  /*11310*/  ISETP.GE.AND P6, PT, R8, c[0x0][0x3c8], PT ;  /* 0x0000f20008007a0c */ /* 0x000fe20003fc6270 */
[----:B------:R-:W-:-:S04]  /*11320*/  @!P1 IMAD.WIDE R4, R5, 0x4, R14 ;  /* 0x0000000405049825 */ /* 0x000fc800078e020e */
[----:B----4-:R-:W-:Y:S01]  /*11330*/  @!P3 IMAD.WIDE R16, R19, 0x4, R14 ;  /* 0x000000041310b825 */ /* 0x010fe200078e020e */
[----:B------:R2:W-:Y:S01]  /*11340*/  @!P1 ST.E.64 [R4.64], R104 ;  /* 0x0000006804009985 */ /* 0x0005e2000c101b12 */
[----:B------:R-:W-:Y:S02]  /*11350*/  ISETP.GE.AND P1, PT, R0, c[0x0][0x3c8], PT ;  /* 0x0000f20000007a0c */ /* 0x000fe40003f26270 */
[----:B------:R-:W-:-:S04]  /*11360*/  IADD3 R19, R11, 0x70, RZ ;  /* 0x000000700b137810 */ /* 0x000fc80007ffe0ff */
[----:B------:R-:W-:-:S07]  /*11370*/  @!P6 LEA.HI R8, R8, R8, RZ, 0x1 ;  /* 0x000000080808e211 */ /* 0x000fce00078f08ff */
[----:B------:R-:W-:Y:S02]  /*11380*/  @!P1 LEA.HI R0, R0, R0, RZ, 0x1 ;  /* 0x0000000000009211 */ /* 0x000fe400078f08ff */
[----:B-1----:R-:W-:Y:S02]  /*11390*/  @!P2 LOP3.LUT R7, R18, 0xfffffffe, RZ, 0xc0, !PT ;  /* 0xfffffffe1207a812 */ /* 0x002fe400078ec0ff */
[----:B------:R-:W-:Y:S02]  /*113a0*/  @!P1 LOP3.LUT R23, R0, 0xfffffffe, RZ, 0xc0, !PT ;  /* 0xfffffffe00179812 */ /* 0x000fe400078ec0ff */
[----:B------:R-:W-:Y:S01]  /*113b0*/  IADD3 R18, R11, 0x78, RZ ;  /* 0x000000780b127810 */ /* 0x000fe20007ffe0ff */
[----:B------:R-:W-:Y:S01]  /*113c0*/  @!P2 IMAD.WIDE R6, R7, 0x4, R14 ;  /* 0x000000040706a825 */ /* 0x000fe200078e020e */
[----:B------:R-:W-:-:S03]  /*113d0*/  IADD3 R0, R11, 0x88, RZ ;  /* 0x000000880b007810 */ /* 0x000fc60007ffe0ff */
[----:B--2---:R-:W-:Y:S01]  /*113e0*/  @!P5 IMAD.WIDE R4, R21, 0x4, R14 ;  /* 0x000000041504d825 */ /* 0x004fe200078e020e */
        /* <DEDUP_REMOVED lines=25> */
[----:B------:R-:W-:-:S05]  /*11580*/  @!P5 IMAD.WIDE R6, R7, 0x4, R14 ;  /* 0x000000040706d825 */ /* 0x000fca00078e020e */
[----:B------:R-:W-:Y:S01]  /*11590*/  @!P1 LEA.HI R0, R0, R0, RZ, 0x1 ;  /* 0x0000000000009211 */ /* 0x000fe200078f08ff */
[----:B------:R3:W-:Y:S01]  /*115a0*/  @!P5 ST.E.64 [R6.64], R56 ;  /* 0x000000380600d985 */ /* 0x0007e2000c101b12 */
[----:B------:R-:W-:-:S03]  /*115b0*/  ISETP.GE.AND P5, PT, R8, c[0x0][0x3c8], PT ;  /* 0x0000f20008007a0c */ /* 0x000fc60003fa6270 */
[----:B------:R4:W-:Y:S01]  /*115c0*/  @!P4 ST.E.64 [R16.64], R60 ;  /* 0x0000003c1000c985 */ /* 0x0009e2000c101b12 */
[----:B-1----:R-:W-:Y:S01]  /*115d0*/  @!P3 LOP3.LUT R13, R18, 0xfffffffe, RZ, 0xc0, !PT ;  /* 0xfffffffe120db812 */ /* 0x002fe200078ec0ff */
[--C-:B------:R-:W-:Y:S01]  /*115e0*/  @!P2 IMAD.WIDE R18, R21, 0x4, R14.reuse ;  /* 0x000000041512a825 */ /* 0x100fe200078e020e */
[----:B------:R-:W-:Y:S02]  /*115f0*/  IADD3 R21, R11, 0xa0, RZ ;  /* 0x000000a00b157810 */ /* 0x000fe40007ffe0ff */
[----:B--2---:R-:W-:Y:S01]  /*11600*/  @!P1 LOP3.LUT R5, R0, 0xfffffffe, RZ, 0xc0, !PT ;  /* 0xfffffffe00059812 */ /* 0x004fe200078ec0ff */
[--C-:B------:R-:W-:Y:S01]  /*11610*/  @!P3 IMAD.WIDE R12, R13, 0x4, R14.reuse ;  /* 0x000000040d0cb825 */ /* 0x100fe200078e020e */
[----:B------:R-:W-:Y:S02]  /*11620*/  IADD3 R0, R11, 0x90, RZ ;  /* 0x000000900b007810 */ /* 0x000fe40007ffe0ff */
[----:B------:R-:W-:Y:S01]  /*11630*/  ISETP.GE.AND P4, PT, R21, c[0x0][0x3c8], PT ;  /* 0x0000f20015007a0c */ /* 0x000fe20003f86270 */
        /* <DEDUP_REMOVED lines=13> */
[----:B------:R-:W-:Y:S02]  /*11710*/  @!P3 LEA.HI R20, R20, R20, RZ, 0x1 ;  /* 0x000000141414b211 */ /* 0x000fe400078f08ff */
[----:B------:R-:W-:Y:S02]  /*11720*/  @!P4 LOP3.LUT R21, R21, 0xfffffffe, RZ, 0xc0, !PT ;  /* 0xfffffffe1515c812 */ /* 0x000fe400078ec0ff */
[----:B----4-:R-:W-:Y:S02]  /*11730*/  @!P3 LOP3.LUT R17, R20, 0xfffffffe, RZ, 0xc0, !PT ;  /* 0xfffffffe1411b812 */ /* 0x010fe400078ec0ff */
[----:B------:R-:W-:Y:S01]  /*11740*/  @!P2 LEA.HI R7, R7, R7, RZ, 0x1 ;  /* 0x000000070707a211 */ /* 0x000fe200078f08ff */
[----:B------:R-:W-:Y:S01]  /*11750*/  @!P4 IMAD.WIDE R20, R21, 0x4, R14 ;  /* 0x000000041514c825 */ /* 0x000fe200078e020e */
[----:B------:R-:W-:-:S02]  /*11760*/  @!P1 LEA.HI R6, R6, R6, RZ, 0x1 ;  /* 0x0000000606069211 */ /* 0x000fc400078f08ff */
        /* <DEDUP_REMOVED lines=15> */
.L_x_439:
[----:B------:R-:W-:Y:S05]  /*11860*/  BSYNC B0 ;  /* 0x0000000000007941 */ /* 0x000fea0003800000 */
.L_x_438:
[----:B-1----:R1:W4:Y:S04]  /*11870*/  SHFL.IDX PT, R5, R10, 0x1, 0x1c1f ;  /* 0x003c1f000a057f89 */ /* 0x00232800000e0000 */
        /* <DEDUP_REMOVED lines=9> */
[C---:B-12---:R-:W-:Y:S01]  /*11910*/  IADD3 R9, R11.reuse, 0x20, RZ ;  /* 0x000000200b097810 */ /* 0x046fe20007ffe0ff */
[C---:B---34-:R-:W-:Y:S01]  /*11920*/  @!P1 IMAD.WIDE R12, R11.reuse, 0x4, R4 ;  /* 0x000000040b0c9825 */ /* 0x058fe200078e0204 */
[----:B------:R-:W-:-:S02]  /*11930*/  IADD3 R8, R11, 0x28, RZ ;  /* 0x000000280b087810 */ /* 0x000fc40007ffe0ff */
[----:B------:R-:W-:Y:S02]  /*11940*/  @!P0 LEA.HI R3, R3, R3, RZ, 0x1 ;  /* 0x0000000303038211 */ /* 0x000fe400078f08ff */
[----:B------:R-:W-:Y:S01]  /*11950*/  IADD3 R7, R11, 0x30, RZ ;  /* 0x000000300b077810 */ /* 0x000fe20007ffe0ff */
[----:B------:R1:W-:Y:S01]  /*11960*/  @!P1 ST.E.64 [R12.64], R130 ;  /* 0x000000820c009985 */ /* 0x0003e2000c101b12 */
[----:B------:R-:W-:Y:S02]  /*11970*/  @!P0 LOP3.LUT R3, R3, 0xfffffffe, RZ, 0xc0, !PT ;  /* 0xfffffffe03038812 */ /* 0x000fe400078ec0ff */
[----:B------:R-:W-:Y:S02]  /*11980*/  IADD3 R6, R11, 0x38, RZ ;  /* 0x000000380b067810 */ /* 0x000fe40007ffe0ff */
[----:B------:R-:W-:Y:S01]  /*11990*/  ISETP.GE.AND P4, PT, R9, c[0x0][0x3c8], PT ;  /* 0x0000f20009007a0c */ /* 0x000fe20003f86270 */
[----:B------:R-:W-:Y:S01]  /*119a0*/  @!P0 IMAD.WIDE R14, R3, 0x4, R4 ;  /* 0x00000004030e8825 */ /* 0x000fe200078e0204 */
        /* <DEDUP_REMOVED lines=8> */
[----:B------:R-:W-:Y:S02]  /*11a30*/  @!P4 LEA.HI R9, R9, R9, RZ, 0x1 ;  /* 0x000000090909c211 */ /* 0x000fe400078f08ff */
[----:B------:R-:W-:Y:S02]  /*11a40*/  @!P3 LEA.HI R8, R8, R8, RZ, 0x1 ;  /* 0x000000080808b211 */ /* 0x000fe400078f08ff */
[----:B------:R-:W-:Y:S02]  /*11a50*/  @!P2 LEA.HI R7, R7, R7, RZ, 0x1 ;  /* 0x000000070707a211 */ /* 0x000fe400078f08ff */
[----:B------:R-:W-:Y:S02]  /*11a60*/  @!P1 LEA.HI R6, R6, R6, RZ, 0x1 ;  /* 0x0000000606069211 */ /* 0x000fe400078f08ff */
[----:B-1----:R-:W-:Y:S02]  /*11a70*/  @!P6 LOP3.LUT R13, R2, 0xfffffffe, RZ, 0xc0, !PT ;  /* 0xfffffffe020de812 */ /* 0x002fe400078ec0ff */
[----:B------:R-:W-:-:S02]  /*11a80*/  IADD3 R2, R11, 0x48, RZ ;  /* 0x000000480b027810 */ /* 0x000fc40007ffe0ff */
[----:B------:R-:W-:Y:S01]  /*11a90*/  @!P0 LEA.HI R3, R3, R3, RZ, 0x1 ;  /* 0x0000000303038211 */ /* 0x000fe200078f08ff */
[--C-:B------:R-:W-:Y:S01]  /*11aa0*/  @!P6 IMAD.WIDE R12, R13, 0x4, R4.reuse ;  /* 0x000000040d0ce825 */ /* 0x100fe200078e0204 */
[----:B------:R-:W-:Y:S02]  /*11ab0*/  @!P4 LOP3.LUT R9, R9, 0xfffffffe, RZ, 0xc0, !PT ;  /* 0xfffffffe0909c812 */ /* 0x000fe400078ec0ff */
[----:B------:R-:W-:Y:S02]  /*11ac0*/  @!P3 LOP3.LUT R17, R8, 0xfffffffe, RZ, 0xc0, !PT ;  /* 0xfffffffe0811b812 */ /* 0x000fe400078ec0ff */
[----:B------:R1:W-:Y:S01]  /*11ad0*/  @!P6 ST.E.64 [R12.64], R122 ;  /* 0x0000007a0c00e985 */ /* 0x0003e2000c101b12 */
[----:B------:R-:W-:Y:S01]  /*11ae0*/  ISETP.GE.AND P6, PT, R2, c[0x0][0x3c8], PT ;  /* 0x0000f20002007a0c */ /* 0x000fe20003fc6270 */
[----:B------:R-:W-:Y:S01]  /*11af0*/  @!P4 IMAD.WIDE R8, R9, 0x4, R4 ;  /* 0x000000040908c825 */ /* 0x000fe200078e0204 */
[----:B--2---:R-:W-:Y:S02]  /*11b00*/  @!P5 LOP3.LUT R15, R0, 0xfffffffe, RZ, 0xc0, !PT ;  /* 0xfffffffe000fd812 */ /* 0x004fe400078ec0ff */
[----:B------:R-:W-:-:S02]  /*11b10*/  IADD3 R0, R11, 0x50, RZ ;  /* 0x000000500b007810 */ /* 0x000fc40007ffe0ff */
[----:B------:R-:W-:Y:S01]  /*11b20*/  @!P2 LOP3.LUT R7, R7, 0xfffffffe, RZ, 0xc0, !PT ;  /* 0xfffffffe0707a812 */ /* 0x000fe200078ec0ff */
[----:B------:R-:W-:Y:S01]  /*11b30*/  @!P5 IMAD.WIDE R14, R15, 0x4, R4 ;  /* 0x000000040f0ed825 */ /* 0x000fe200078e0204 */
[----:B------:R-:W-:Y:S02]  /*11b40*/  @!P0 LOP3.LUT R3, R3, 0xfffffffe, RZ, 0xc0, !PT ;  /* 0xfffffffe03038812 */ /* 0x000fe400078ec0ff */
[C---:B------:R-:W-:Y:S02]  /*11b50*/  IADD3 R20, R11.reuse, 0x58, RZ ;  /* 0x000000580b147810 */ /* 0x040fe40007ffe0ff */
[----:B------:R2:W-:Y:S01]  /*11b60*/  @!P5 ST.E.64 [R14.64], R118 ;  /* 0x000000760e00d985 */ /* 0x0005e2000c101b12 */
[----:B------:R-:W-:Y:S02]  /*11b70*/  ISETP.GE.AND P5, PT, R0, c[0x0][0x3c8], PT ;  /* 0x0000f20000007a0c */ /* 0x000fe40003fa6270 */
[C---:B------:R-:W-:Y:S01]  /*11b80*/  IADD3 R19, R11.reuse, 0x60, RZ ;  /* 0x000000600b137810 */ /* 0x040fe20007ffe0ff */
[----:B------:R3:W-:Y:S01]  /*11b90*/  @!P4 ST.E.64 [R8.64], R114 ;  /* 0x000000720800c985 */ /* 0x0007e2000c101b12 */
[----:B------:R-:W-:-:S02]  /*11ba0*/  IADD3 R18, R11, 0x68, RZ ;  /* 0x000000680b127810 */ /* 0x000fc40007ffe0ff */
[----:B------:R-:W-:Y:S02]  /*11bb0*/  IADD3 R10, R11, 0x70, RZ ;  /* 0x000000700b0a7810 */ /* 0x000fe40007ffe0ff */
[----:B------:R-:W-:Y:S02]  /*11bc0*/  ISETP.GE.AND P4, PT, R20, c[0x0][0x3c8], PT ;  /* 0x0000f20014007a0c */ /* 0x000fe40003f86270 */
[----:B------:R-:W-:-:S03]  /*11bd0*/  @!P6 LEA.HI R2, R2, R2, RZ, 0x1 ;  /* 0x000000020202e211 */ /* 0x000fc600078f08ff */
[----:B------:R-:W-:Y:S02]  /*11be0*/  @!P5 LEA.HI R0, R0, R0, RZ, 0x1 ;  /* 0x000000000000d211 */ /* 0x000fe400078f08ff */
[----:B-1----:R-:W-:Y:S01]  /*11bf0*/  @!P1 LOP3.LUT R13, R6, 0xfffffffe, RZ, 0xc0, !PT ;  /* 0xfffffffe060d9812 */ /* 0x002fe200078ec0ff */
[----:B------:R-:W-:-:S04]  /*11c00*/  @!P2 IMAD.WIDE R6, R7, 0x4, R4 ;  /* 0x000000040706a825 */ /* 0x000fc800078e0204 */
[----:B------:R-:W-:Y:S01]  /*11c10*/  @!P1 IMAD.WIDE R12, R13, 0x4, R4 ;  /* 0x000000040d0c9825 */ /* 0x000fe200078e0204 */
[----:B------:R-:W-:-:S03]  /*11c20*/  @!P4 LEA.HI R20, R20, R20, RZ, 0x1 ;  /* 0x000000141414c211 */ /* 0x000fc600078f08ff */
[----:B--2---:R-:W-:-:S04]  /*11c30*/  @!P3 IMAD.WIDE R14, R17, 0x4, R4 ;  /* 0x00000004110eb825 */ /* 0x004fc800078e0204 */
[----:B------:R-:W-:Y:S01]  /*11c40*/  @!P0 IMAD.WIDE R16, R3, 0x4, R4 ;  /* 0x0000000403108825 */ /* 0x000fe200078e0204 */
[----:B------:R1:W-:Y:S01]  /*11c50*/  @!P3 ST.E.64 [R14.64], R110 ;  /* 0x0000006e0e00b985 */ /* 0x0003e2000c101b12 */
[----:B------:R-:W-:Y:S02]  /*11c60*/  IADD3 R3, R11, 0x78, RZ ;  /* 0x000000780b037810 */ /* 0x000fe40007ffe0ff */
[----:B------:R-:W-:Y:S01]  /*11c70*/  ISETP.GE.AND P3, PT, R19, c[0x0][0x3c8], PT ;  /* 0x0000f20013007a0c */ /* 0x000fe20003f66270 */
[----:B------:R2:W-:Y:S01]  /*11c80*/  @!P2 ST.E.64 [R6.64], R106 ;  /* 0x0000006a0600a985 */ /* 0x0005e2000c101b12 */
[----:B------:R-:W-:Y:S02]  /*11c90*/  ISETP.GE.AND P2, PT, R18, c[0x0][0x3c8], PT ;  /* 0x0000f20012007a0c */ /* 0x000fe40003f46270 */
[----:B---3--:R-:W-:Y:S01]  /*11ca0*/  @!P5 LOP3.LUT R9, R0, 0xfffffffe, RZ, 0xc0, !PT ;  /* 0xfffffffe0009d812 */ /* 0x008fe200078ec0ff */
[----:B------:R3:W-:Y:S01]  /*11cb0*/  @!P1 ST.E.64 [R12.64], R102 ;  /* 0x000000660c009985 */ /* 0x0007e2000c101b12 */
[----:B------:R-:W-:-:S02]  /*11cc0*/  ISETP.GE.AND P1, PT, R10, c[0x0][0x3c8], PT ;  /* 0x0000f2000a007a0c */ /* 0x000fc40003f26270 */
[----:B------:R-:W-:Y:S01]  /*11cd0*/  IADD3 R0, R11, 0x88, RZ ;  /* 0x000000880b007810 */ /* 0x000fe20007ffe0ff */
[----:B------:R4:W-:Y:S01]  /*11ce0*/  @!P0 ST.E.64 [R16.64], R38 ;  /* 0x0000002610008985 */ /* 0x0009e2000c101b12 */
[----:B------:R-:W-:Y:S01]  /*11cf0*/  ISETP.GE.AND P0, PT, R3, c[0x0][0x3c8], PT ;  /* 0x0000f20003007a0c */ /* 0x000fe20003f06270 */
[----:B------:R-:W-:Y:S02]  /*11d00*/  @!P5 IMAD.WIDE R8, R9, 0x4, R4 ;  /* 0x000000040908d825 */ /* 0x000fe400078e0204 */
[----:B------:R-:W-:Y:S02]  /*11d10*/  @!P3 LEA.HI R19, R19, R19, RZ, 0x1 ;  /* 0x000000131313b211 */ /* 0x000fe400078f08ff */
[----:B------:R-:W-:Y:S02]  /*11d20*/  @!P2 LEA.HI R18, R18, R18, RZ, 0x1 ;  /* 0x000000121212a211 */ /* 0x000fe400078f08ff */
[----:B------:R-:W-:Y:S02]  /*11d30*/  @!P3 LOP3.LUT R19, R19, 0xfffffffe, RZ, 0xc0, !PT ;  /* 0xfffffffe1313b812 */ /* 0x000fe400078ec0ff */
[----:B------:R-:W-:-:S04]  /*11d40*/  @!P1 LEA.HI R10, R10, R10, RZ, 0x1 ;  /* 0x0000000a0a0a9211 */ /* 0x000fc800078f08ff */
[----:B------:R-:W-:Y:S01]  /*11d50*/  @!P0 LEA.HI R3, R3, R3, RZ, 0x1 ;  /* 0x0000000303038211 */ /* 0x000fe200078f08ff */
[----:B-1----:R-:W-:-:S03]  /*11d60*/  @!P3 IMAD.WIDE R14, R19, 0x4, R4 ;  /* 0x00000004130eb825 */ /* 0x002fc600078e0204 */
[----:B------:R-:W-:Y:S02]  /*11d70*/  @!P0 LOP3.LUT R3, R3, 0xfffffffe, RZ, 0xc0, !PT ;  /* 0xfffffffe03038812 */ /* 0x000fe400078ec0ff */
[C---:B------:R-:W-:Y:S02]  /*11d80*/  IADD3 R19, R11.reuse, 0x98, RZ ;  /* 0x000000980b137810 */ /* 0x040fe40007ffe0ff */
[----:B--2---:R-:W-:Y:S02]  /*11d90*/  @!P6 LOP3.LUT R7, R2, 0xfffffffe, RZ, 0xc0, !PT ;  /* 0xfffffffe0207e812 */ /* 0x004fe400078ec0ff */
[----:B------:R-:W-:Y:S02]  /*11da0*/  IADD3 R2, R11, 0x80, RZ ;  /* 0x000000800b027810 */ /* 0x000fe40007ffe0ff */
[----:B---3--:R-:W-:Y:S01]  /*11db0*/  @!P4 LOP3.LUT R13, R20, 0xfffffffe, RZ, 0xc0, !PT ;  /* 0xfffffffe140dc812 */ /* 0x008fe200078ec0ff */
[----:B------:R-:W-:Y:S01]  /*11dc0*/  @!P6 IMAD.WIDE R6, R7, 0x4, R4 ;  /* 0x000000040706e825 */ /* 0x000fe200078e0204 */
[----:B------:R-:W-:-:S03]  /*11dd0*/  IADD3 R20, R11, 0x90, RZ ;  /* 0x000000900b147810 */ /* 0x000fc60007ffe0ff */
[--C-:B------:R-:W-:Y:S01]  /*11de0*/  @!P4 IMAD.WIDE R12, R13, 0x4, R4.reuse ;  /* 0x000000040d0cc825 */ /* 0x100fe200078e0204 */
[----:B------:R1:W-:Y:S01]  /*11df0*/  @!P6 ST.E.64 [R6.64], R42 ;  /* 0x0000002a0600e985 */ /* 0x0003e2000c101b12 */
[----:B------:R-:W-:Y:S02]  /*11e00*/  ISETP.GE.AND P6, PT, R2, c[0x0][0x3c8], PT ;  /* 0x0000f20002007a0c */ /* 0x000fe40003fc6270 */
[----:B----4-:R-:W-:Y:S01]  /*11e10*/  @!P0 IMAD.WIDE R16, R3, 0x4, R4 ;  /* 0x0000000403108825 */ /* 0x010fe200078e0204 */
        /* <DEDUP_REMOVED lines=55> */
.L_x_437:
[----:B------:R-:W1:Y:S02]  /*12190*/  S2R R4, SR_TID.X ;  /* 0x0000000000047919 */ /* 0x000e640000002100 */
        /* <DEDUP_REMOVED lines=15> */
[----:B------:R-:W-:Y:S01]  /*12290*/  UIMAD.WIDE.U32 UR8, UR13, UR4, URZ ;  /* 0x000000040d0872a5 */ /* 0x000fe2000f8e003f */
        /* <DEDUP_REMOVED lines=33> */
.L_x_440:
        /* <DEDUP_REMOVED lines=13> */
.L_x_3096:


//--------------------- .text._ZN7cutlass13device_kernelIN5flash19enable_sm80_to_sm89INS1_16FlashAttnFwdSm80INS1_25CollectiveMainloopFwdSm80ILi8ELi1ELb0EN4cute5tupleIJNS5_1CILi128EEENS7_ILi64EEENS7_ILi192EEEEEELi192ENS_6half_tEfNS_4arch4Sm80ELb0ELb1ELb1ELb1ELb1ELb0ELb1ELb1EEENS1_21CollectiveEpilogueFwdINS6_IJS8_SA_S9_EEENS6_IJNS7_ILi1EEESI_SI_EEESC_SE_Li256ELb1ELb1ELb1ELb0EEENS1_36VarlenDynamicPersistentTileSchedulerILi128ELi64ELi256ELi256ELb1ELb1ELb0ELb1ELb0ELb1EEEEEEEEEvNT_6ParamsE --------------------------
	.section	.text._ZN7cutlass13device_kernelIN5flash19enable_sm80_to_sm89INS1_16FlashAttnFwdSm80INS1_25CollectiveMainloopFwdSm80ILi8ELi1ELb0EN4cute5tupleIJNS5_1CILi128EEENS7_ILi64EEENS7_ILi192EEEEEELi192ENS_6half_tEfNS_4arch4Sm80ELb0ELb1ELb1ELb1ELb1ELb0ELb1ELb1EEENS1_21CollectiveEpilogueFwdINS6_IJS8_SA_S9_EEENS6_IJNS7_ILi1EEESI_SI_EEESC_SE_Li256ELb1ELb1ELb1ELb0EEENS1_36VarlenDynamicPersistentTileSchedulerILi128ELi64ELi256ELi256ELb1ELb1ELb0ELb1ELb0ELb1EEEEEEEEEvNT_6ParamsE,"ax",@progbits
	.sectioninfo	@"SHI_REGISTERS=255"
	.align	128
.text._ZN7cutlass13device_kernelIN5flash19enable_sm80_to_sm89INS1_16FlashAttnFwdSm80INS1_25CollectiveMainloopFwdSm80ILi8ELi1ELb0EN4cute5tupleIJNS5_1CILi128EEENS7_ILi64EEENS7_ILi192EEEEEELi192ENS_6half_tEfNS_4arch4Sm80ELb0ELb1ELb1ELb1ELb1ELb0ELb1ELb1EEENS1_21CollectiveEpilogueFwdINS6_IJS8_SA_S9_EEENS6_IJNS7_ILi1EEESI_SI_EEESC_SE_Li256ELb1ELb1ELb1ELb0EEENS1_36VarlenDynamicPersistentTileSchedulerILi128ELi64ELi256ELi256ELb1ELb1ELb0ELb1ELb0ELb1EEEEEEEEEvNT_6ParamsE:
        .type           _ZN7cutlass13device_kernelIN5flash19enable_sm80_to_sm89INS1_16FlashAttnFwdSm80INS1_25CollectiveMainloopFwdSm80ILi8ELi1ELb0EN4cute5tupleIJNS5_1CILi128EEENS7_ILi64EEENS7_ILi192EEEEEELi192ENS_6half_tEfNS_4arch4Sm80ELb0ELb1ELb1ELb1ELb1ELb0ELb1ELb1EEENS1_21CollectiveEpilogueFwdINS6_IJS8_SA_S9_EEENS6_IJNS7_ILi1EEESI_SI_EEESC_SE_Li256ELb1ELb1ELb1ELb0EEENS1_36VarlenDynamicPersistentTileSchedulerILi128ELi64ELi256ELi256ELb1ELb1ELb0ELb1ELb0ELb1EEEEEEEEEvNT_6ParamsE,@function
        .size           _ZN7cutlass13device_kernelIN5flash19enable_sm80_to_sm89INS1_16FlashAttnFwdSm80INS1_25CollectiveMainloopFwdSm80ILi8ELi1ELb0EN4cute5tupleIJNS5_1CILi128EEENS7_ILi64EEENS7_ILi192EEEEEELi192ENS_6half_tEfNS_4arch4Sm80ELb0ELb1ELb1ELb1ELb1ELb0ELb1ELb1EEENS1_21CollectiveEpilogueFwdINS6_IJS8_SA_S9_EEENS6_IJNS7_ILi1EEESI_SI_EEESC_SE_Li256ELb1ELb1ELb1ELb0EEENS1_36VarlenDynamicPersistentTileSchedulerILi128ELi64ELi256ELi256ELb1ELb1ELb0ELb1ELb0ELb1EEEEEEEEEvNT_6ParamsE,(.L_x_3097 - _ZN7cutlass13device_kernelIN5flash19enable_sm80_to_sm89INS1_16FlashAttnFwdSm80INS1_25CollectiveMainloopFwdSm80ILi8ELi1ELb0EN4cute5tupleIJNS5_1CILi128EEENS7_ILi64EEENS7_ILi192EEEEEELi192ENS_6half_tEfNS_4arch4Sm80ELb0ELb1ELb1ELb1ELb1ELb0ELb1ELb1EEENS1_21CollectiveEpilogueFwdINS6_IJS8_SA_S9_EEENS6_IJNS7_ILi1EEESI_SI_EEESC_SE_Li256ELb1ELb1ELb1ELb0EEENS1_36VarlenDynamicPersistentTileSchedulerILi128ELi64ELi256ELi256ELb1ELb1ELb0ELb1ELb0ELb1EEEEEEEEEvNT_6ParamsE)
        .other          _ZN7cutlass13device_kernelIN5flash19enable_sm80_to_sm89INS1_16FlashAttnFwdSm80INS1_25CollectiveMainloopFwdSm80ILi8ELi1ELb0EN4cute5tupleIJNS5_1CILi128EEENS7_ILi64EEENS7_ILi192EEEEEELi192ENS_6half_tEfNS_4arch4Sm80ELb0ELb1ELb1ELb1ELb1ELb0ELb1ELb1EEENS1_21CollectiveEpilogueFwdINS6_IJS8_SA_S9_EEENS6_IJNS7_ILi1EEESI_SI_EEESC_SE_Li256ELb1ELb1ELb1ELb0EEENS1_36VarlenDynamicPersistentTileSchedulerILi128ELi64ELi256ELi256ELb1ELb1ELb0ELb1ELb0ELb1EEEEEEEEEvNT_6ParamsE,@"STO_CUDA_ENTRY STV_DEFAULT"
_ZN7cutlass13device_kernelIN5flash19enable_sm80_to_sm89INS1_16FlashAttnFwdSm80INS1_25CollectiveMainloopFwdSm80ILi8ELi1ELb0EN4cute5tupleIJNS5_1CILi128EEENS7_ILi64EEENS7_ILi192EEEEEELi192ENS_6half_tEfNS_4arch4Sm80ELb0ELb1ELb1ELb1ELb1ELb0ELb1ELb1EEENS1_21CollectiveEpilogueFwdINS6_IJS8_SA_S9_EEENS6_IJNS7_ILi1EEESI_SI_EEESC_SE_Li256ELb1ELb1ELb1ELb0EEENS1_36VarlenDynamicPersistentTileSchedulerILi128ELi64ELi256ELi256ELb1ELb1ELb0ELb1ELb0ELb1EEEEEEEEEvNT_6ParamsE:
        /* <DEDUP_REMOVED lines=13> */
[----:B------:R-:W-:-:S03]  /*00d0*/  CS2R R8, SRZ ;  /* 0x0000000000087805 */ /* 0x000fc6000001ff00 */
        /* <DEDUP_REMOVED lines=10> */
[C---:B------:R-:W-:Y:S01]  /*0180*/  ISETP.GE.U32.AND P4, PT, R13.reuse, 0x2, PT ;  /* 0x000000020d00780c */ /* 0x040fe20003f86070 */
[----:B------:R-:W-:Y:S01]  /*0190*/  IMAD.MOV.U32 R7, RZ, RZ, RZ ;  /* 0x000000ffff077224 */ /* 0x000fe200078e00ff */
        /* <DEDUP_REMOVED lines=26> */
.L_x_446:
        /* <DEDUP_REMOVED lines=9> */
[----:B------:R-:W-:-:S04]  /*03d0*/  @!P0 IMAD.WIDE R4, R0, R2, c[0x0][0x580] ;  /* 0x0001600000048625 */ /* 0x000fc800078e0202 */
[----:B------:R-:W-:Y:S01]  /*03e0*/  @!P0 IMAD.WIDE R2, R0, R3, c[0x0][0x578] ;  /* 0x00015e0000028625 */ /* 0x000fe200078e0203 */
[----:B------:R-:W2:Y:S04]  /*03f0*/  @!P0 LDG.E R9, [R4.64] ;  /* 0x0000000804098981 */ /* 0x000ea8000c1e1900 */
[----:B------:R-:W2:Y:S02]  /*0400*/  @!P0 LDG.E R8, [R2.64] ;  /* 0x0000000802088981 */ /* 0x000ea4000c1e1900 */
[----:B--2---:R-:W-:Y:S01]  /*0410*/  IMAD R5, R9, R8, RZ ;  /* 0x0000000809057224 */ /* 0x004fe200078e02ff */
[----:B------:R-:W-:Y:S05]  /*0420*/  BRA.DIV ~URZ, `(.L_x_444) ;  /* 0x000160027f007947 */ /* 0x000fea000b800000 */
[----:B------:R2:W3:Y:S02]  /*0430*/  SHFL.UP PT, R0, R5, 0x1, RZ ;  /* 0x0420000005007989 */ /* 0x0004e400000e00ff */
.L_x_622:
        /* <DEDUP_REMOVED lines=16> */
.L_x_623:
[----:B---3--:R-:W-:-:S05]  /*0540*/  IMAD R0, R0, c[0x0][0x538], RZ ;  /* 0x00014e0000007a24 */ /* 0x008fca00078e02ff */
[----:B------:R-:W-:-:S04]  /*0550*/  IADD3 R6, R0, R6, RZ ;  /* 0x0000000600067210 */ /* 0x000fc80007ffe0ff */
[----:B------:R-:W-:-:S13]  /*0560*/  ISETP.GT.AND P0, PT, R6, UR4, PT ;  /* 0x0000000406007c0c */ /* 0x000fda000bf04270 */
[----:B-12---:R-:W-:Y:S05]  /*0570*/  @!P0 BRA `(.L_x_446) ;  /* 0xfffffdc000008947 */ /* 0x006fea000383ffff */
.L_x_442:
[----:B------:R-:W-:-:S05]  /*0580*/  IADD3 R10, -R0, R6, RZ ;  /* 0x00000006000a7210 */ /* 0x000fca0007ffe1ff */
[----:B------:R-:W-:-:S05]  /*0590*/  IMAD R0, R4, c[0x0][0x538], R10 ;  /* 0x00014e0004007a24 */ /* 0x000fca00078e020a */
[----:B------:R-:W-:Y:S01]  /*05a0*/  ISETP.GT.AND P0, PT, R0, UR4, PT ;  /* 0x0000000400007c0c */ /* 0x000fe2000bf04270 */
[----:B------:R-:W-:-:S12]  /*05b0*/  BRA.DIV ~URZ, `(.L_x_447) ;  /* 0x000160927f007947 */ /* 0x000fd8000b800000 */
[----:B------:R-:W-:-:S04]  /*05c0*/  VOTE.ANY R6, PT, !P0 ;  /* 0x0000000000067806 */ /* 0x000fc800040e0100 */
.L_x_624:
[----:B------:R-:W2:Y:S02]  /*05d0*/  POPC R0, R6 ;  /* 0x0000000600007309 */ /* 0x000ea40000000000 */
[----:B-12---:R-:W-:Y:S01]  /*05e0*/  IADD3 R215, R0, R7, RZ ;  /* 0x0000000700d77210 */ /* 0x006fe20007ffe0ff */
[----:B------:R-:W-:Y:S05]  /*05f0*/  BRA.DIV ~URZ, `(.L_x_448) ;  /* 0x000160a27f007947 */ /* 0x000fea000b800000 */
[----:B------:R1:W2:Y:S01]  /*0600*/  SHFL.IDX PT, R12, R9, R0, 0x1f ;  /* 0x00001f00090c7589 */ /* 0x0002a200000e0000 */
[----:B------:R-:W-:-:S03]  /*0610*/  MOV R5, RZ ;  /* 0x000000ff00057202 */ /* 0x000fc60000000f00 */
[----:B------:R1:W3:Y:S04]  /*0620*/  SHFL.IDX PT, R9, R8, R0, 0x1f ;  /* 0x00001f0008097589 */ /* 0x0002e800000e0000 */
.L_x_625:
[----:B------:R-:W-:Y:S01]  /*0630*/  ISETP.NE.AND P0, PT, R6, RZ, PT ;  /* 0x000000ff0600720c */ /* 0x000fe20003f05270 */
[----:B------:R-:W-:-:S12]  /*0640*/  BSSY B0, `(.L_x_449) ;  /* 0x0000005000007945 */ /* 0x000fd80003800000 */
[----:B------:R-:W-:Y:S05]  /*0650*/  @!P0 BRA `(.L_x_450) ;  /* 0x0000003000008947 */ /* 0x000fea0003800000 */
[----:B-1----:R-:W-:Y:S01]  /*0660*/  IADD3 R0, R0, -0x1, RZ ;  /* 0xffffffff00007810 */ /* 0x002fe20007ffe0ff */
[----:B------:R-:W-:Y:S05]  /*0670*/  BRA.DIV ~URZ, `(.L_x_451) ;  /* 0x000161027f007947 */ /* 0x000fea000b800000 */
[----:B------:R1:W4:Y:S02]  /*0680*/  SHFL.IDX PT, R5, R4, R0, 0x1f ;  /* 0x00001f0004057589 */ /* 0x00032400000e0000 */
.L_x_450:
[----:B------:R-:W-:Y:S05]  /*0690*/  BSYNC B0 ;  /* 0x0000000000007941 */ /* 0x000fea0003800000 */
.L_x_449:
[----:B---3--:R-:W-:Y:S01]  /*06a0*/  ISETP.NE.AND P0, PT, R9, 0x1, PT ;  /* 0x000000010900780c */ /* 0x008fe20003f05270 */
[----:B----4-:R-:W-:Y:S01]  /*06b0*/  IMAD R212, R5, c[0x0][0x538], R10 ;  /* 0x00014e0005d47a24 */ /* 0x010fe200078e020a */
[----:B------:R-:W-:Y:S04]  /*06c0*/  BSSY B0, `(.L_x_452) ;  /* 0x0000085000007945 */ /* 0x000fe80003800000 */
[----:B------:R-:W-:-:S07]  /*06d0*/  IADD3 R11, -R212, UR4, RZ ;  /* 0x00000004d40b7c10 */ /* 0x000fce000fffe1ff */
[----:B------:R-:W-:Y:S05]  /*06e0*/  @!P0 BRA `(.L_x_453) ;  /* 0x000003e000008947 */ /* 0x000fea0003800000 */
[-C--:B-12---:R-:W-:Y:S02]  /*06f0*/  IABS R0, R12.reuse ;  /* 0x0000000c00007213 */ /* 0x086fe40000000000 */
[----:B------:R-:W-:-:S03]  /*0700*/  IABS R6, R12 ;  /* 0x0000000c00067213 */ /* 0x000fc60000000000 */
[----:B------:R-:W-:Y:S01]  /*0710*/  IMAD.MOV.U32 R5, RZ, RZ, R0 ;  /* 0x000000ffff057224 */ /* 0x000fe200078e0000 */
[----:B------:R-:W-:-:S03]  /*0720*/  IABS R0, R9 ;  /* 0x0000000900007213 */ /* 0x000fc60000000000 */
[----:B------:R-:W1:Y:S02]  /*0730*/  I2F.RP R2, R5 ;  /* 0x0000000500027306 */ /* 0x000e640000209400 */
[----:B------:R-:W-:Y:S01]  /*0740*/  IMAD.MOV.U32 R8, RZ, RZ, R0 ;  /* 0x000000ffff087224 */ /* 0x000fe200078e0000 */
[----:B------:R-:W-:-:S05]  /*0750*/  IABS R0, R11 ;  /* 0x0000000b00007213 */ /* 0x000fca0000000000 */
[----:B------:R-:W-:Y:S08]  /*0760*/  I2F.RP R7, R8 ;  /* 0x0000000800077306 */ /* 0x000ff00000209400 */
[----:B-1----:R-:W1:Y:S02]  /*0770*/  MUFU.RCP R2, R2 ;  /* 0x0000000200027308 */ /* 0x002e640000001000 */
[----:B-1----:R-:W-:-:S06]  /*0780*/  IADD3 R2, R2, 0xffffffe, RZ ;  /* 0x0ffffffe02027810 */ /* 0x002fcc0007ffe0ff */
[----:B------:R-:W1:Y:S02]  /*0790*/  F2I.FTZ.U32.TRUNC.NTZ R3, R2 ;  /* 0x0000000200037305 */ /* 0x000e64000021f000 */
[----:B-1----:R-:W-:-:S04]  /*07a0*/  IMAD.MOV R2, RZ, RZ, -R3 ;  /* 0x000000ffff027224 */ /* 0x002fc800078e0a03 */
[----:B------:R-:W-:Y:S02]  /*07b0*/  IMAD R4, R2, R5, RZ ;  /* 0x0000000502047224 */ /* 0x000fe400078e02ff */
[----:B------:R-:W-:-:S04]  /*07c0*/  IMAD.MOV.U32 R2, RZ, RZ, RZ ;  /* 0x000000ffff027224 */ /* 0x000fc800078e00ff */
[----:B------:R-:W-:Y:S01]  /*07d0*/  IMAD.HI.U32 R2, R3, R4, R2 ;  /* 0x0000000403027227 */ /* 0x000fe200078e0002 */
[----:B------:R-:W-:-:S03]  /*07e0*/  MOV R3, R0 ;  /* 0x0000000000037202 */ /* 0x000fc60000000f00 */
[----:B------:R-:W-:Y:S02]  /*07f0*/  IMAD.MOV R0, RZ, RZ, -R6 ;  /* 0x000000ffff007224 */ /* 0x000fe400078e0a06 */
        /* <DEDUP_REMOVED lines=28> */
[----:B------:R-:W-:-:S03]  /*09c0*/  IMAD.MOV R5, RZ, RZ, -R4 ;  /* 0x000000ffff057224 */ /* 0x000fc600078e0a04 */
        /* <DEDUP_REMOVED lines=10> */
[----:B------:R-:W-:-:S04]  /*0a70*/  IMAD.MOV R2, RZ, RZ, -R0 ;  /* 0x000000ffff027224 */ /* 0x000fc800078e0a00 */
[C---:B------:R-:W-:Y:S01]  /*0a80*/  IMAD R3, R9.reuse, R2, R4 ;  /* 0x0000000209037224 */ /* 0x040fe200078e0204 */
[----:B------:R-:W-:Y:S01]  /*0a90*/  LEA R2, R9, R0, 0x18 ;  /* 0x0000000009027211 */ /* 0x000fe200078ec0ff */
[----:B------:R-:W-:-:S04]  /*0aa0*/  IMAD R0, R12, R5, R11 ;  /* 0x000000050c007224 */ /* 0x000fc800078e020b */
[----:B------:R-:W-:Y:S01]  /*0ab0*/  IMAD R214, R3, 0x10000, R2 ;  /* 0x0001000003d67824 */ /* 0x000fe200078e0202 */
[----:B------:R-:W-:Y:S05]  /*0ac0*/  BRA `(.L_x_454) ;  /* 0x0000044000007947 */ /* 0x000fea0003800000 */
.L_x_453:
[----:B------:R-:W-:-:S04]  /*0ad0*/  IMAD.MOV.U32 R2, RZ, RZ, 0x4 ;  /* 0x00000004ff027424 */ /* 0x000fc800078e00ff */
[----:B------:R-:W-:-:S05]  /*0ae0*/  IMAD.WIDE R2, R215, R2, c[0x0][0x590] ;  /* 0x00016400d7027625 */ /* 0x000fca00078e0202 */
[----:B------:R-:W3:Y:S02]  /*0af0*/  LDG.E R7, [R2.64] ;  /* 0x0000000802077981 */ /* 0x000ee4000c1e1900 */
[----:B-123--:R-:W-:-:S05]  /*0b00*/  IMAD R9, R7, R12, RZ ;  /* 0x0000000c07097224 */ /* 0x00efca00078e02ff */
[-C--:B------:R-:W-:Y:S02]  /*0b10*/  IABS R0, R9.reuse ;  /* 0x0000000900007213 */ /* 0x080fe40000000000 */
[----:B------:R-:W-:-:S03]  /*0b20*/  IABS R8, R9 ;  /* 0x0000000900087213 */ /* 0x000fc60000000000 */
[----:B------:R-:W-:-:S04]  /*0b30*/  IMAD.MOV.U32 R6, RZ, RZ, R0 ;  /* 0x000000ffff067224 */ /* 0x000fc800078e0000 */
[----:B------:R-:W1:Y:S08]  /*0b40*/  I2F.RP R2, R6 ;  /* 0x0000000600027306 */ /* 0x000e700000209400 */
[----:B-1----:R-:W1:Y:S02]  /*0b50*/  MUFU.RCP R2, R2 ;  /* 0x0000000200027308 */ /* 0x002e640000001000 */
[----:B-1----:R-:W-:-:S06]  /*0b60*/  IADD3 R2, R2, 0xffffffe, RZ ;  /* 0x0ffffffe02027810 */ /* 0x002fcc0007ffe0ff */
[----:B------:R-:W1:Y:S02]  /*0b70*/  F2I.FTZ.U32.TRUNC.NTZ R3, R2 ;  /* 0x0000000200037305 */ /* 0x000e64000021f000 */
[----:B-1----:R-:W-:-:S04]  /*0b80*/  IMAD.MOV R0, RZ, RZ, -R3 ;  /* 0x000000ffff007224 */ /* 0x002fc800078e0a03 */
[----:B------:R-:W-:Y:S01]  /*0b90*/  IMAD.MOV.U32 R2, RZ, RZ, R0 ;  /* 0x000000ffff027224 */ /* 0x000fe200078e0000 */
[----:B------:R-:W-:-:S03]  /*0ba0*/  IABS R0, R11 ;  /* 0x0000000b00007213 */ /* 0x000fc60000000000 */
[----:B------:R-:W-:Y:S01]  /*0bb0*/  IMAD R4, R2, R6, RZ ;  /* 0x0000000602047224 */ /* 0x000fe200078e02ff */
[----:B------:R-:W-:Y:S01]  /*0bc0*/  MOV R5, R0 ;  /* 0x0000000000057202 */ /* 0x000fe20000000f00 */
[----:B------:R-:W-:-:S04]  /*0bd0*/  IMAD.MOV.U32 R2, RZ, RZ, RZ ;  /* 0x000000ffff027224 */ /* 0x000fc800078e00ff */
[----:B------:R-:W-:-:S04]  /*0be0*/  IMAD.HI.U32 R0, R3, R4, R2 ;  /* 0x0000000403007227 */ /* 0x000fc800078e0002 */
[----:B------:R-:W-:Y:S02]  /*0bf0*/  IMAD.MOV R2, RZ, RZ, -R8 ;  /* 0x000000ffff027224 */ /* 0x000fe400078e0a08 */
        /* <DEDUP_REMOVED lines=9> */
[----:B------:R-:W-:-:S04]  /*0c90*/  @P2 IADD3 R0, R0, 0x1, RZ ;  /* 0x0000000100002810 */ /* 0x000fc80007ffe0ff */
[----:B------:R-:W-:-:S05]  /*0ca0*/  MOV R4, R0 ;  /* 0x0000000000047202 */ /* 0x000fca0000000f00 */
[----:B------:R-:W-:Y:S01]  /*0cb0*/  @!P1 IMAD.MOV R4, RZ, RZ, -R4 ;  /* 0x000000ffff049224 */ /* 0x000fe200078e0a04 */
[----:B------:R-:W-:-:S05]  /*0cc0*/  @!P0 LOP3.LUT R4, RZ, R9, RZ, 0x33, !PT ;  /* 0x00000009ff048212 */ /* 0x000fca00078e33ff */
[----:B------:R-:W-:-:S05]  /*0cd0*/  IMAD R10, R7, R4, RZ ;  /* 0x00000004070a7224 */ /* 0x000fca00078e02ff */
[----:B------:R-:W-:-:S04]  /*0ce0*/  IADD3 R0, -R10, c[0x0][0x538], RZ ;  /* 0x00014e000a007a10 */ /* 0x000fc80007ffe1ff */
[----:B------:R-:W-:-:S04]  /*0cf0*/  IMNMX R6, R7, R0, PT ;  /* 0x0000000007067217 */ /* 0x000fc80003800200 */
[----:B------:R-:W-:-:S05]  /*0d00*/  IABS R0, R6 ;  /* 0x0000000600007213 */ /* 0x000fca0000000000 */
[----:B------:R-:W-:-:S04]  /*0d10*/  IMAD.MOV.U32 R5, RZ, RZ, R0 ;  /* 0x000000ffff057224 */ /* 0x000fc800078e0000 */
[----:B------:R-:W1:Y:S08]  /*0d20*/  I2F.RP R2, R5 ;  /* 0x0000000500027306 */ /* 0x000e700000209400 */
[----:B-1----:R-:W1:Y:S02]  /*0d30*/  MUFU.RCP R2, R2 ;  /* 0x0000000200027308 */ /* 0x002e640000001000 */
[----:B-1----:R-:W-:-:S06]  /*0d40*/  IADD3 R2, R2, 0xffffffe, RZ ;  /* 0x0ffffffe02027810 */ /* 0x002fcc0007ffe0ff */
[----:B------:R1:W2:Y:S02]  /*0d50*/  F2I.FTZ.U32.TRUNC.NTZ R3, R2 ;  /* 0x0000000200037305 */ /* 0x0002a4000021f000 */
[----:B-1----:R-:W-:Y:S01]  /*0d60*/  IMAD.MOV R2, RZ, RZ, -R4 ;  /* 0x000000ffff027224 */ /* 0x002fe200078e0a04 */
[----:B--2---:R-:W-:-:S03]  /*0d70*/  IADD3 R0, RZ, -R3, RZ ;  /* 0x80000003ff007210 */ /* 0x004fc60007ffe0ff */
[----:B------:R-:W-:Y:S01]  /*0d80*/  IMAD R8, R9, R2, R11 ;  /* 0x0000000209087224 */ /* 0x000fe200078e020b */
[----:B------:R-:W-:Y:S01]  /*0d90*/  IABS R9, R6 ;  /* 0x0000000600097213 */ /* 0x000fe20000000000 */
[----:B------:R-:W-:-:S03]  /*0da0*/  IMAD.MOV.U32 R2, RZ, RZ, R0 ;  /* 0x000000ffff027224 */ /* 0x000fc600078e0000 */
[----:B------:R-:W-:Y:S01]  /*0db0*/  IABS R0, R8 ;  /* 0x0000000800007213 */ /* 0x000fe20000000000 */
[----:B------:R-:W-:Y:S02]  /*0dc0*/  IMAD R7, R2, R5, RZ ;  /* 0x0000000502077224 */ /* 0x000fe400078e02ff */
[----:B------:R-:W-:Y:S02]  /*0dd0*/  IMAD.MOV.U32 R2, RZ, RZ, RZ ;  /* 0x000000ffff027224 */ /* 0x000fe400078e00ff */
[----:B------:R-:W-:Y:S01]  /*0de0*/  IMAD.MOV.U32 R4, RZ, RZ, R0 ;  /* 0x000000ffff047224 */ /* 0x000fe200078e0000 */
[----:B------:R-:W-:Y:S01]  /*0df0*/  IADD3 R0, RZ, -R9, RZ ;  /* 0x80000009ff007210 */ /* 0x000fe20007ffe0ff */
[----:B------:R-:W-:-:S04]  /*0e00*/  IMAD.HI.U32 R3, R3, R7, R2 ;  /* 0x0000000703037227 */ /* 0x000fc800078e0002 */
[----:B------:R-:W-:Y:S02]  /*0e10*/  IMAD.MOV.U32 R2, RZ, RZ, R0 ;  /* 0x000000ffff027224 */ /* 0x000fe400078e0000 */
[----:B------:R-:W-:Y:S01]  /*0e20*/  IMAD.HI.U32 R0, R3, R4, RZ ;  /* 0x0000000403007227 */ /* 0x000fe200078e00ff */
[----:B------:R-:W-:-:S03]  /*0e30*/  IADD3 R3, R10, 0x1000000, R8 ;  /* 0x010000000a037810 */ /* 0x000fc60007ffe008 */
[----:B------:R-:W-:-:S05]  /*0e40*/  IMAD R2, R0, R2, R4 ;  /* 0x0000000200027224 */ /* 0x000fca00078e0204 */
[----:B------:R-:W-:-:S13]  /*0e50*/  ISETP.GT.U32.AND P0, PT, R5, R2, PT ;  /* 0x000000020500720c */ /* 0x000fda0003f04070 */
[----:B------:R-:W-:Y:S01]  /*0e60*/  @!P0 IMAD.IADD R2, R2, 0x1, -R5 ;  /* 0x0000000102028824 */ /* 0x000fe200078e0a05 */
[----:B------:R-:W-:Y:S02]  /*0e70*/  @!P0 IADD3 R0, R0, 0x1, RZ ;  /* 0x0000000100008810 */ /* 0x000fe40007ffe0ff */
[----:B------:R-:W-:Y:S02]  /*0e80*/  ISETP.NE.AND P0, PT, R6, RZ, PT ;  /* 0x000000ff0600720c */ /* 0x000fe40003f05270 */
[----:B------:R-:W-:Y:S02]  /*0e90*/  ISETP.GE.U32.AND P2, PT, R2, R5, PT ;  /* 0x000000050200720c */ /* 0x000fe40003f46070 */
[----:B------:R-:W-:-:S04]  /*0ea0*/  LOP3.LUT R2, R8, R6, RZ, 0x3c, !PT ;  /* 0x0000000608027212 */ /* 0x000fc800078e3cff */
[----:B------:R-:W-:Y:S01]  /*0eb0*/  ISETP.GE.AND P1, PT, R2, RZ, PT ;  /* 0x000000ff0200720c */ /* 0x000fe20003f26270 */
[----:B------:R-:W-:-:S06]  /*0ec0*/  IMAD.MOV R2, RZ, RZ, -R6 ;  /* 0x000000ffff027224 */ /* 0x000fcc00078e0a06 */
[----:B------:R-:W-:-:S06]  /*0ed0*/  @P2 IADD3 R0, R0, 0x1, RZ ;  /* 0x0000000100002810 */ /* 0x000fcc0007ffe0ff */
[----:B------:R-:W-:Y:S02]  /*0ee0*/  @!P1 IADD3 R0, -R0, RZ, RZ ;  /* 0x000000ff00009210 */ /* 0x000fe40007ffe1ff */
[----:B------:R-:W-:-:S05]  /*0ef0*/  @!P0 LOP3.LUT R0, RZ, R6, RZ, 0x33, !PT ;  /* 0x00000006ff008212 */ /* 0x000fca00078e33ff */
[----:B------:R-:W-:Y:S02]  /*0f00*/  IMAD R214, R0, R2, R3 ;  /* 0x0000000200d67224 */ /* 0x000fe400078e0203 */
.L_x_454:
[----:B------:R-:W-:Y:S05]  /*0f10*/  BSYNC B0 ;  /* 0x0000000000007941 */ /* 0x000fea0003800000 */
.L_x_452:
[----:B------:R-:W-:-:S04]  /*0f20*/  LOP3.LUT R0, RZ, R0, RZ, 0x33, !PT ;  /* 0x00000000ff007212 */ /* 0x000fc800078e33ff */
[----:B------:R-:W-:Y:S01]  /*0f30*/  IADD3 R213, R0, R12, RZ ;  /* 0x0000000c00d57210 */ /* 0x000fe20007ffe0ff */
[----:B------:R-:W-:Y:S05]  /*0f40*/  BRA `(.L_x_455) ;  /* 0x0000004000007947 */ /* 0x000fea0003800000 */
.L_x_443:
[----:B-1----:R-:W-:Y:S01]  /*0f50*/  IMAD.MOV.U32 R213, RZ, RZ, RZ ;  /* 0x000000ffffd57224 */ /* 0x002fe200078e00ff */
[----:B------:R-:W-:Y:S01]  /*0f60*/  MOV R214, RZ ;  /* 0x000000ff00d67202 */ /* 0x000fe20000000f00 */
[----:B------:R-:W-:Y:S01]  /*0f70*/  IMAD.U32 R212, RZ, RZ, UR4 ;  /* 0x00000004ffd47e24 */ /* 0x000fe2000f8e00ff */
[----:B------:R-:W-:Y:S02]  /*0f80*/  MOV R215, c[0x0][0x53c] ;  /* 0x00014f0000d77a02 */ /* 0x000fe40000000f00 */
.L_x_455:
[----:B------:R-:W-:Y:S01]  /*0f90*/  ISETP.NE.AND P0, PT, R13, RZ, PT ;  /* 0x000000ff0d00720c */ /* 0x000fe20003f05270 */
[----:B------:R-:W-:-:S12]  /*0fa0*/  WARPSYNC 0xffffffff ;  /* 0xffffffff00007948 */ /* 0x000fd80003800000 */
[----:B------:R1:W-:Y:S04]  /*0fb0*/  @!P0 STS.128 [0x18100], R212 ;  /* 0x018100d4ff008388 */ /* 0x0003e80000000c00 */
[----:B------:R-:W-:Y:S06]  /*0fc0*/  BAR.ARV 0x5, 0x100 ;  /* 0x0144000000007b1d */ /* 0x000fec0000002000 */
.L_x_441:
[----:B-1----:R-:W-:-:S13]  /*0fd0*/  ISETP.GE.AND P0, PT, R215, c[0x0][0x53c], PT ;  /* 0x00014f00d7007a0c */ /* 0x002fda0003f06270 */
        /* <DEDUP_REMOVED lines=13> */
[----:B------:R-:W-:Y:S02]  /*10b0*/  SHF.R.S32.HI R217, RZ, 0x3, R15 ;  /* 0x00000003ffd97819 */ /* 0x000fe4000001140f */
[----:B------:R-:W-:Y:S01]  /*10c0*/  LEA.HI R8, R9, R17, RZ, 0x5 ;  /* 0x0000001109087211 */ /* 0x000fe200078f28ff */
[----:B------:R-:W-:Y:S01]  /*10d0*/  IMAD.IADD R14, R3, 0x1, -R0 ;  /* 0x00000001030e7824 */ /* 0x000fe200078e0a00 */
[----:B------:R-:W-:Y:S01]  /*10e0*/  LOP3.LUT R0, R2, 0xfffffff0, RZ, 0xc0, !PT ;  /* 0xfffffff002007812 */ /* 0x000fe200078ec0ff */
[----:B------:R-:W-:Y:S01]  /*10f0*/  IMAD.SHL.U32 R4, R217, 0x40, RZ ;  /* 0x00000040d9047824 */ /* 0x000fe200078e00ff */
[----:B------:R-:W-:Y:S02]  /*1100*/  SHF.R.S32.HI R2, RZ, 0x1f, R13 ;  /* 0x0000001fff027819 */ /* 0x000fe4000001140d */
[----:B------:R-:W-:Y:S01]  /*1110*/  LOP3.LUT R3, R15, 0xfffffff8, RZ, 0xc0, !PT ;  /* 0xfffffff80f037812 */ /* 0x000fe200078ec0ff */
[----:B------:R-:W-:Y:S01]  /*1120*/  IMAD.IADD R0, R17, 0x1, -R0 ;  /* 0x0000000111007824 */ /* 0x000fe200078e0a00 */
[----:B------:R-:W-:-:S02]  /*1130*/  LEA.HI R2, R2, R7, RZ, 0x3 ;  /* 0x0000000702027211 */ /* 0x000fc400078f18ff */
[----:B------:R-:W-:Y:S01]  /*1140*/  LEA.HI R9, R9, R17, RZ, 0x6 ;  /* 0x0000001109097211 */ /* 0x000fe200078f30ff */
[----:B------:R-:W-:Y:S01]  /*1150*/  IMAD.IADD R198, R17, 0x1, -R3 ;  /* 0x0000000111c67824 */ /* 0x000fe200078e0a03 */
[----:B------:R-:W-:Y:S02]  /*1160*/  SHF.R.S32.HI R5, RZ, 0x1f, R0 ;  /* 0x0000001fff057819 */ /* 0x000fe40000011400 */
[----:B------:R-:W-:Y:S01]  /*1170*/  LOP3.LUT R3, R2, 0xfffffff8, RZ, 0xc0, !PT ;  /* 0xfffffff802037812 */ /* 0x000fe200078ec0ff */
[----:B------:R-:W-:Y:S01]  /*1180*/  IMAD.SHL.U32 R184, R198, 0x8, RZ ;  /* 0x00000008c6b87824 */ /* 0x000fe200078e00ff */
[----:B------:R-:W-:Y:S01]  /*1190*/  LEA.HI R11, R5, R0, RZ, 0x3 ;  /* 0x00000000050b7211 */ /* 0x000fe200078f18ff */
[----:B------:R-:W-:Y:S01]  /*11a0*/  IMAD.SHL.U32 R9, R9, 0x8, RZ ;  /* 0x0000000809097824 */ /* 0x000fe200078e00ff */
[----:B------:R-:W-:Y:S01]  /*11b0*/  LOP3.LUT R2, R4, 0x1c0, RZ, 0xc0, !PT ;  /* 0x000001c004027812 */ /* 0x000fe200078ec0ff */
[----:B------:R-:W-:Y:S01]  /*11c0*/  IMAD.IADD R7, R7, 0x1, -R3 ;  /* 0x0000000107077824 */ /* 0x000fe200078e0a03 */
[----:B------:R-:W-:Y:S01]  /*11d0*/  LOP3.LUT R3, R11, 0xfffffff8, RZ, 0xc0, !PT ;  /* 0xfffffff80b037812 */ /* 0x000fe200078ec0ff */
[----:B------:R-:W-:Y:S01]  /*11e0*/  IMAD R197, R198, 0x20, R217 ;  /* 0x00000020c6c57824 */ /* 0x000fe200078e02d9 */
[----:B------:R-:W-:-:S02]  /*11f0*/  SHF.R.U32.HI R4, RZ, 0x3, R2 ;  /* 0x00000003ff047819 */ /* 0x000fc40000011602 */
[----:B------:R-:W-:Y:S01]  /*1200*/  LOP3.LUT R2, R2, 0x38, R184, 0xf8, !PT ;  /* 0x0000003802027812 */ /* 0x000fe200078ef8b8 */
[----:B------:R-:W-:Y:S01]  /*1210*/  IMAD.IADD R5, R0, 0x1, -R3 ;  /* 0x0000000100057824 */ /* 0x000fe200078e0a03 */
[----:B------:R-:W-:Y:S02]  /*1220*/  LOP3.LUT R0, R8, 0xffffffe0, RZ, 0xc0, !PT ;  /* 0xffffffe008007812 */ /* 0x000fe400078ec0ff */
[----:B------:R-:W-:Y:S02]  /*1230*/  LOP3.LUT R10, R2, R4, RZ, 0x3c, !PT ;  /* 0x00000004020a7212 */ /* 0x000fe400078e3cff */
[----:B------:R-:W-:Y:S01]  /*1240*/  SHF.R.S32.HI R4, RZ, 0x5, R8 ;  /* 0x00000005ff047819 */ /* 0x000fe20000011408 */
        /* <DEDUP_REMOVED lines=32> */
[----:B------:R-:W-:Y:S01]  /*1450*/  IMAD.IADD R216, R0, 0x1, -R3 ;  /* 0x0000000100d87824 */ /* 0x000fe200078e0a03 */
[----:B------:R-:W-:Y:S01]  /*1460*/  SHF.R.U32.HI R2, RZ, 0x3, R2 ;  /* 0x00000003ff027819 */ /* 0x000fe20000011602 */
[----:B------:R1:W-:Y:S01]  /*1470*/  STL [R1+0x10], R15 ;  /* 0x0000100f01007387 */ /* 0x0003e20000100800 */
[----:B------:R-:W-:Y:S01]  /*1480*/  LEA.HI R3, R4, R4, RZ, 0x1d ;  /* 0x0000000404037211 */ /* 0x000fe200078fe8ff */
[----:B------:R-:W-:Y:S01]  /*1490*/  IMAD R0, R14, 0x200, R13 ;  /* 0x000002000e007824 */ /* 0x000fe200078e020d */
[----:B------:R-:W-:Y:S01]  /*14a0*/  LOP3.LUT R2, R6, R2, RZ, 0x3c, !PT ;  /* 0x0000000206027212 */ /* 0x000fe200078e3cff */
[----:B------:R-:W-:Y:S01]  /*14b0*/  IMAD R216, R216, 0x8, R15 ;  /* 0x00000008d8d87824 */ /* 0x000fe200078e020f */
[----:B------:R-:W-:Y:S01]  /*14c0*/  LOP3.LUT R4, R7, 0xfffffe00, RZ, 0xc0, !PT ;  /* 0xfffffe0007047812 */ /* 0x000fe200078ec0ff */
[----:B------:R-:W-:Y:S01]  /*14d0*/  IMAD.IADD R7, R5, 0x1, R3 ;  /* 0x0000000105077824 */ /* 0x000fe200078e0203 */
[----:B------:R-:W-:-:S02]  /*14e0*/  IADD3 R192, R184, 0x40, RZ ;  /* 0x00000040b8c07810 */ /* 0x000fc40007ffe0ff */
[CC--:B------:R-:W-:Y:S01]  /*14f0*/  IADD3 R3, R2.reuse, R4.reuse, R8 ;  /* 0x0000000402037210 */ /* 0x0c0fe20007ffe008 */
[----:B------:R-:W-:Y:S01]  /*1500*/  IMAD.MOV.U32 R8, RZ, RZ, 0x20 ;  /* 0x00000020ff087424 */ /* 0x000fe200078e00ff */
[----:B------:R-:W-:Y:S02]  /*1510*/  LOP3.LUT R4, R2, R4, RZ, 0xfc, !PT ;  /* 0x0000000402047212 */ /* 0x000fe400078efcff */
[----:B------:R-:W-:Y:S02]  /*1520*/  LOP3.LUT R2, R12, 0x7ffffffc, RZ, 0xc0, !PT ;  /* 0x7ffffffc0c027812 */ /* 0x000fe400078ec0ff */
[----:B------:R-:W-:Y:S01]  /*1530*/  LOP3.LUT R9, R10, 0x7ffffe00, R9, 0xf8, !PT ;  /* 0x7ffffe000a097812 */ /* 0x000fe200078ef809 */
[----:B------:R-:W-:Y:S01]  /*1540*/  IMAD.MOV.U32 R10, RZ, RZ, 0x40 ;  /* 0x00000040ff0a7424 */ /* 0x000fe200078e00ff */
[----:B------:R-:W-:Y:S01]  /*1550*/  LEA R226, R7, 0x80, 0x1 ;  /* 0x0000008007e27811 */ /* 0x000fe200078e08ff */
[----:B------:R-:W-:Y:S01]  /*1560*/  IMAD.IADD R2, R16, 0x1, -R2 ;  /* 0x0000000110027824 */ /* 0x000fe200078e0a02 */
[----:B------:R-:W-:Y:S01]  /*1570*/  IADD3 R193, R184, 0x80, RZ ;  /* 0x00000080b8c17810 */ /* 0x000fe20007ffe0ff */
[----:B------:R-:W-:Y:S01]  /*1580*/  IMAD.SHL.U32 R179, R9, 0x2, RZ ;  /* 0x0000000209b37824 */ /* 0x000fe200078e00ff */
[----:B------:R-:W-:Y:S01]  /*1590*/  SHF.R.S32.HI R5, RZ, 0x1f, R192 ;  /* 0x0000001fff057819 */ /* 0x000fe200000114c0 */
[----:B------:R-:W-:Y:S01]  /*15a0*/  IMAD.SHL.U32 R199, R2, 0x2, RZ ;  /* 0x0000000202c77824 */ /* 0x000fe200078e00ff */
[----:B------:R-:W-:-:S02]  /*15b0*/  SEL R5, R8, 0xffffffe0, !P1 ;  /* 0xffffffe008057807 */ /* 0x000fc40004800000 */
[----:B------:R-:W-:Y:S02]  /*15c0*/  SEL R2, R8, 0xffffffe0, !P4 ;  /* 0xffffffe008027807 */ /* 0x000fe40006000000 */
[C---:B------:R-:W-:Y:S01]  /*15d0*/  IADD3 R252, R199.reuse, 0x8, RZ ;  /* 0x00000008c7fc7810 */ /* 0x040fe20007ffe0ff */
[----:B------:R-:W-:Y:S01]  /*15e0*/  IMAD.IADD R229, R226, 0x1, R5 ;  /* 0x00000001e2e57824 */ /* 0x000fe200078e0205 */
[C---:B------:R-:W-:Y:S02]  /*15f0*/  IADD3 R250, R199.reuse, 0x18, RZ ;  /* 0x00000018c7fa7810 */ /* 0x040fe40007ffe0ff */
[C---:B------:R-:W-:Y:S02]  /*1600*/  IADD3 R249, R199.reuse, 0x20, RZ ;  /* 0x00000020c7f97810 */ /* 0x040fe40007ffe0ff */
[C---:B------:R-:W-:Y:S02]  /*1610*/  IADD3 R247, R199.reuse, 0x30, RZ ;  /* 0x00000030c7f77810 */ /* 0x040fe40007ffe0ff */
[----:B------:R-:W-:-:S02]  /*1620*/  IADD3 R246, R199, 0x38, RZ ;  /* 0x00000038c7f67810 */ /* 0x000fc40007ffe0ff */
[C---:B------:R-:W-:Y:S02]  /*1630*/  IADD3 R244, R199.reuse, 0x48, RZ ;  /* 0x00000048c7f47810 */ /* 0x040fe40007ffe0ff */
[C---:B------:R-:W-:Y:S02]  /*1640*/  IADD3 R243, R199.reuse, 0x50, RZ ;  /* 0x00000050c7f37810 */ /* 0x040fe40007ffe0ff */
[----:B------:R-:W-:Y:S02]  /*1650*/  SHF.R.S32.HI R8, RZ, 0x1f, R199 ;  /* 0x0000001fff087819 */ /* 0x000fe400000114c7 */
[C---:B------:R-:W-:Y:S02]  /*1660*/  IADD3 R241, R199.reuse, 0x60, RZ ;  /* 0x00000060c7f17810 */ /* 0x040fe40007ffe0ff */
[----:B------:R-:W-:Y:S02]  /*1670*/  IADD3 R240, R199, 0x68, RZ ;  /* 0x00000068c7f07810 */ /* 0x000fe40007ffe0ff */
[----:B------:R-:W-:-:S02]  /*1680*/  SHF.R.S32.HI R7, RZ, 0x1f, R252 ;  /* 0x0000001fff077819 */ /* 0x000fc400000114fc */
[C---:B------:R-:W-:Y:S02]  /*1690*/  IADD3 R238, R199.reuse, 0x78, RZ ;  /* 0x00000078c7ee7810 */ /* 0x040fe40007ffe0ff */
[----:B------:R-:W-:Y:S02]  /*16a0*/  IADD3 R237, R199, 0x80, RZ ;  /* 0x00000080c7ed7810 */ /* 0x000fe40007ffe0ff */
[----:B------:R-:W-:Y:S02]  /*16b0*/  SHF.R.S32.HI R8, RZ, 0x1f, R250 ;  /* 0x0000001fff087819 */ /* 0x000fe400000114fa */
[----:B------:R-:W-:Y:S02]  /*16c0*/  SHF.R.S32.HI R7, RZ, 0x1f, R249 ;  /* 0x0000001fff077819 */ /* 0x000fe400000114f9 */
[----:B------:R-:W-:Y:S02]  /*16d0*/  IADD3 R227, R226, -0x10, RZ ;  /* 0xfffffff0e2e37810 */ /* 0x000fe40007ffe0ff */
[----:B------:R-:W-:-:S02]  /*16e0*/  SHF.R.S32.HI R6, RZ, 0x1f, R193 ;  /* 0x0000001fff067819 */ /* 0x000fc400000114c1 */
[C---:B------:R-:W-:Y:S02]  /*16f0*/  IADD3 R235, R199.reuse, 0x90, RZ ;  /* 0x00000090c7eb7810 */ /* 0x040fe40007ffe0ff */
[----:B------:R-:W-:Y:S02]  /*1700*/  IADD3 R234, R199, 0x98, RZ ;  /* 0x00000098c7ea7810 */ /* 0x000fe40007ffe0ff */
[----:B------:R-:W-:Y:S02]  /*1710*/  SHF.R.S32.HI R8, RZ, 0x1f, R247 ;  /* 0x0000001fff087819 */ /* 0x000fe400000114f7 */
[----:B------:R-:W-:Y:S02]  /*1720*/  SHF.R.S32.HI R7, RZ, 0x1f, R246 ;  /* 0x0000001fff077819 */ /* 0x000fe400000114f6 */
[----:B------:R-:W-:Y:S02]  /*1730*/  @P0 IADD3 R227, R226, 0x10, RZ ;  /* 0x00000010e2e30810 */ /* 0x000fe40007ffe0ff */
[----:B------:R-:W-:-:S02]  /*1740*/  SEL R6, R10, 0xffffffc0, !P2 ;  /* 0xffffffc00a067807 */ /* 0x000fc40005000000 */
[----:B------:R-:W-:Y:S01]  /*1750*/  IADD3 R232, R199, 0xa8, RZ ;  /* 0x000000a8c7e87810 */ /* 0x000fe20007ffe0ff */
[----:B------:R-:W-:Y:S01]  /*1760*/  IMAD.IADD R228, R5, 0x1, R227 ;  /* 0x0000000105e47824 */ /* 0x000fe200078e02e3 */
[C---:B------:R-:W-:Y:S02]  /*1770*/  IADD3 R231, R199.reuse, 0xb0, RZ ;  /* 0x000000b0c7e77810 */ /* 0x040fe40007ffe0ff */
[----:B------:R-:W-:Y:S02]  /*1780*/  SHF.R.S32.HI R8, RZ, 0x1f, R244 ;  /* 0x0000001fff087819 */ /* 0x000fe400000114f4 */
[----:B------:R-:W-:Y:S02]  /*1790*/  SHF.R.S32.HI R7, RZ, 0x1f, R243 ;  /* 0x0000001fff077819 */ /* 0x000fe400000114f3 */
[----:B------:R-:W-:Y:S02]  /*17a0*/  IADD3 R230, R199, 0xb8, RZ ;  /* 0x000000b8c7e67810 */ /* 0x000fe40007ffe0ff */
[----:B------:R-:W-:-:S02]  /*17b0*/  SHF.R.S32.HI R8, RZ, 0x1f, R241 ;  /* 0x0000001fff087819 */ /* 0x000fc400000114f1 */
[----:B------:R-:W-:Y:S02]  /*17c0*/  SHF.R.S32.HI R7, RZ, 0x1f, R240 ;  /* 0x0000001fff077819 */ /* 0x000fe400000114f0 */
[----:B------:R-:W-:Y:S02]  /*17d0*/  SHF.R.S32.HI R8, RZ, 0x1f, R238 ;  /* 0x0000001fff087819 */ /* 0x000fe400000114ee */
[----:B------:R-:W-:Y:S02]  /*17e0*/  SHF.R.S32.HI R7, RZ, 0x1f, R237 ;  /* 0x0000001fff077819 */ /* 0x000fe400000114ed */
[----:B------:R-:W-:Y:S01]  /*17f0*/  LEA R173, R3, 0xc100, 0x1 ;  /* 0x0000c10003ad7811 */ /* 0x000fe200078e08ff */
[----:B------:R-:W-:Y:S01]  /*1800*/  IMAD.IADD R3, R6, 0x1, R227 ;  /* 0x0000000106037824 */ /* 0x000fe200078e02e3 */
[----:B------:R-:W-:Y:S02]  /*1810*/  LEA R167, R4, 0x100, 0x1 ;  /* 0x0000010004a77811 */ /* 0x000fe400078e08ff */
[----:B------:R-:W-:Y:S01]  /*1820*/  SHF.R.S32.HI R8, RZ, 0x1f, R235 ;  /* 0x0000001fff087819 */ /* 0x000fe200000114eb */
[----:B------:R-:W-:Y:S01]  /*1830*/  IMAD.IADD R174, R173, 0x1, R2 ;  /* 0x00000001adae7824 */ /* 0x000fe200078e0202 */
[----:B------:R-:W-:Y:S01]  /*1840*/  SHF.R.S32.HI R7, RZ, 0x1f, R234 ;  /* 0x0000001fff077819 */ /* 0x000fe200000114ea */
[----:B------:R-:W-:Y:S01]  /*1850*/  IMAD.IADD R168, R2, 0x1, R167 ;  /* 0x0000000102a87824 */ /* 0x000fe200078e02a7 */
[----:B------:R-:W-:Y:S01]  /*1860*/  SHF.R.S32.HI R8, RZ, 0x1f, R232 ;  /* 0x0000001fff087819 */ /* 0x000fe200000114e8 */
[--C-:B------:R-:W-:Y:S01]  /*1870*/  IMAD.IADD R8, R226, 0x1, R6.reuse ;  /* 0x00000001e2087824 */ /* 0x100fe200078e0206 */
[----:B------:R-:W-:Y:S01]  /*1880*/  SHF.R.S32.HI R7, RZ, 0x1f, R231 ;  /* 0x0000001fff077819 */ /* 0x000fe200000114e7 */
[----:B------:R-:W-:Y:S01]  /*1890*/  IMAD.IADD R2, R228, 0x1, R6 ;  /* 0x00000001e4027824 */ /* 0x000fe200078e0206 */
[----:B------:R-:W-:Y:S01]  /*18a0*/  SHF.R.S32.HI R7, RZ, 0x1f, R230 ;  /* 0x0000001fff077819 */ /* 0x000fe200000114e6 */
[----:B------:R-:W-:Y:S01]  /*18b0*/  IMAD.IADD R7, R229, 0x1, R6 ;  /* 0x00000001e5077824 */ /* 0x000fe200078e0206 */
[----:B------:R1:W-:Y:S01]  /*18c0*/  STL [R1+0xc], R8 ;  /* 0x00000c0801007387 */ /* 0x0003e20000100800 */
[----:B------:R-:W-:-:S02]  /*18d0*/  IADD3 R251, R199, 0x10, RZ ;  /* 0x00000010c7fb7810 */ /* 0x000fc40007ffe0ff */
[C---:B------:R-:W-:Y:S01]  /*18e0*/  IADD3 R248, R199.reuse, 0x28, RZ ;  /* 0x00000028c7f87810 */ /* 0x040fe20007ffe0ff */
[----:B------:R1:W-:Y:S01]  /*18f0*/  STL [R1+0x8], R7 ;  /* 0x0000080701007387 */ /* 0x0003e20000100800 */
[C---:B------:R-:W-:Y:S02]  /*1900*/  IADD3 R245, R199.reuse, 0x40, RZ ;  /* 0x00000040c7f57810 */ /* 0x040fe40007ffe0ff */
[C---:B------:R-:W-:Y:S01]  /*1910*/  IADD3 R242, R199.reuse, 0x58, RZ ;  /* 0x00000058c7f27810 */ /* 0x040fe20007ffe0ff */
[----:B------:R1:W-:Y:S01]  /*1920*/  STL [R1+0x4], R3 ;  /* 0x0000040301007387 */ /* 0x0003e20000100800 */
[----:B------:R-:W-:Y:S02]  /*1930*/  LEA R164, R0, 0x6100, 0x1 ;  /* 0x0000610000a47811 */ /* 0x000fe400078e08ff */
[----:B------:R-:W-:Y:S01]  /*1940*/  IADD3 R239, R199, 0x70, RZ ;  /* 0x00000070c7ef7810 */ /* 0x000fe20007ffe0ff */
[----:B------:R1:W-:Y:S01]  /*1950*/  STL [R1], R2 ;  /* 0x0000000201007387 */ /* 0x0003e20000100800 */
[----:B------:R-:W-:-:S02]  /*1960*/  SHF.R.S32.HI R9, RZ, 0x1f, R251 ;  /* 0x0000001fff097819 */ /* 0x000fc400000114fb */
[----:B------:R-:W-:Y:S02]  /*1970*/  SEL R0, R10, 0xffffffc0, !P3 ;  /* 0xffffffc00a007807 */ /* 0x000fe40005800000 */
[----:B------:R-:W-:Y:S02]  /*1980*/  IADD3 R236, R199, 0x88, RZ ;  /* 0x00000088c7ec7810 */ /* 0x000fe40007ffe0ff */
[----:B------:R-:W-:Y:S01]  /*1990*/  SHF.R.S32.HI R9, RZ, 0x1f, R248 ;  /* 0x0000001fff097819 */ /* 0x000fe200000114f8 */
[--C-:B------:R-:W-:Y:S01]  /*19a0*/  IMAD.IADD R176, R173, 0x1, R0.reuse ;  /* 0x00000001adb07824 */ /* 0x100fe200078e0200 */
[----:B------:R-:W-:Y:S01]  /*19b0*/  IADD3 R233, R199, 0xa0, RZ ;  /* 0x000000a0c7e97810 */ /* 0x000fe20007ffe0ff */
        /* <DEDUP_REMOVED lines=9> */
.L_x_621:
[----:B------:R-:W-:Y:S01]  /*1a50*/  ISETP.NE.U32.AND P0, PT, RZ, c[0x0][0x370], PT ;  /* 0x0000dc00ff007a0c */ /* 0x000fe20003f05070 */
[----:B------:R-:W-:Y:S01]  /*1a60*/  IMAD.MOV.U32 R13, RZ, RZ, 0x4 ;  /* 0x00000004ff0d7424 */ /* 0x000fe200078e00ff */
[----:B------:R-:W-:Y:S01]  /*1a70*/  ISETP.NE.U32.AND P2, PT, RZ, c[0x0][0x360], PT ;  /* 0x0000d800ff007a0c */ /* 0x000fe20003f45070 */
[----:B------:R-:W-:Y:S01]  /*1a80*/  IMAD.MOV.U32 R201, RZ, RZ, RZ ;  /* 0x000000ffffc97224 */ /* 0x000fe200078e00ff */
[----:B------:R-:W-:Y:S01]  /*1a90*/  ISETP.NE.AND.EX P1, PT, RZ, c[0x0][0x374], PT, P0 ;  /* 0x0000dd00ff007a0c */ /* 0x000fe20003f25300 */
[----:B------:R-:W-:Y:S01]  /*1aa0*/  IMAD.MOV.U32 R12, RZ, RZ, RZ ;  /* 0x000000ffff0c7224 */ /* 0x000fe200078e00ff */
[----:B------:R-:W-:Y:S01]  /*1ab0*/  ISETP.NE.AND.EX P0, PT, RZ, c[0x0][0x364], PT, P2 ;  /* 0x0000d900ff007a0c */ /* 0x000fe20003f05320 */
[----:B-1----:R-:W-:Y:S01]  /*1ac0*/  IMAD.WIDE R2, R215, R13, c[0x0][0x348] ;  /* 0x0000d200d7027625 */ /* 0x002fe200078e020d */
[----:B------:R-:W-:-:S04]  /*1ad0*/  ISETP.NE.U32.AND P3, PT, RZ, c[0x0][0x348], PT ;  /* 0x0000d200ff007a0c */ /* 0x000fc80003f65070 */
[----:B------:R-:W-:-:S05]  /*1ae0*/  ISETP.NE.AND.EX P3, PT, RZ, c[0x0][0x34c], PT, P3 ;  /* 0x0000d300ff007a0c */ /* 0x000fca0003f65330 */
[----:B------:R-:W-:-:S04]  /*1af0*/  @P1 IMAD.WIDE R6, R215, R13, c[0x0][0x370] ;  /* 0x0000dc00d7061625 */ /* 0x000fc800078e020d */
[----:B------:R-:W-:Y:S01]  /*1b00*/  @P0 IMAD.WIDE R4, R215, R13, c[0x0][0x360] ;  /* 0x0000d800d7040625 */ /* 0x000fe200078e020d */
[----:B------:R1:W5:Y:S04]  /*1b10*/  @P1 LDG.E R201, [R6.64] ;  /* 0x0000000806c91981 */ /* 0x000368000c1e1900 */
        /* <DEDUP_REMOVED lines=9> */
.L_x_456:
[----:B------:R-:W-:-:S04]  /*1bb0*/  ISETP.NE.U32.AND P0, PT, RZ, c[0x0][0x368], PT ;  /* 0x0000da00ff007a0c */ /* 0x000fc80003f05070 */
[----:B------:R-:W-:-:S13]  /*1bc0*/  ISETP.NE.AND.EX P0, PT, RZ, c[0x0][0x36c], PT, P0 ;  /* 0x0000db00ff007a0c */ /* 0x000fda0003f05300 */
[----:B------:R-:W-:Y:S05]  /*1bd0*/  @!P0 BRA `(.L_x_457) ;  /* 0x0000003000008947 */ /* 0x000fea0003800000 */
[----:B-1----:R-:W-:-:S05]  /*1be0*/  IMAD.WIDE R2, R215, R13, c[0x0][0x368] ;  /* 0x0000da00d7027625 */ /* 0x002fca00078e020d */
[----:B------:R1:W5:Y:S01]  /*1bf0*/  LDG.E R0, [R2.64] ;  /* 0x0000000802007981 */ /* 0x000362000c1e1900 */
[----:B------:R-:W-:Y:S05]  /*1c00*/  BRA `(.L_x_458) ;  /* 0x0000008000007947 */ /* 0x000fea0003800000 */
.L_x_457:
[----:B------:R-:W-:Y:S01]  /*1c10*/  ISETP.NE.U32.AND P0, PT, RZ, c[0x0][0x350], PT ;  /* 0x0000d400ff007a0c */ /* 0x000fe20003f05070 */
[----:B------:R-:W-:-:S03]  /*1c20*/  IMAD.U32 R0, RZ, RZ, UR5 ;  /* 0x00000005ff007e24 */ /* 0x000fc6000f8e00ff */
[----:B------:R-:W-:-:S13]  /*1c30*/  ISETP.NE.AND.EX P0, PT, RZ, c[0x0][0x354], PT, P0 ;  /* 0x0000d500ff007a0c */ /* 0x000fda0003f05300 */
[----:B------:R-:W-:Y:S05]  /*1c40*/  @!P0 BRA `(.L_x_458) ;  /* 0x0000004000008947 */ /* 0x000fea0003800000 */
[----:B-1----:R-:W-:-:S05]  /*1c50*/  IMAD.WIDE R2, R215, R13, c[0x0][0x350] ;  /* 0x0000d400d7027625 */ /* 0x002fca00078e020d */
[----:B------:R-:W2:Y:S04]  /*1c60*/  LDG.E R4, [R2.64] ;  /* 0x0000000802047981 */ /* 0x000ea8000c1e1900 */
[----:B------:R-:W2:Y:S02]  /*1c70*/  LDG.E R0, [R2.64+0x4] ;  /* 0x0000040802007981 */ /* 0x000ea4000c1e1900 */
[----:B--2---:R-:W-:Y:S02]  /*1c80*/  IADD3 R0, -R4, R0, RZ ;  /* 0x0000000004007210 */ /* 0x004fe40007ffe1ff */
.L_x_458:
[----:B-1----:R-:W-:Y:S01]  /*1c90*/  IMAD.MOV.U32 R2, RZ, RZ, c[0x0][0x2c4] ;  /* 0x0000b100ff027624 */ /* 0x002fe200078e00ff */
[----:B------:R-:W-:Y:S01]  /*1ca0*/  LOP3.LUT R223, R223, 0xfffffffe, RZ, 0xc0, !PT ;  /* 0xfffffffedfdf7812 */ /* 0x000fe200078ec0ff */
[----:B------:R-:W-:Y:S02]  /*1cb0*/  IMAD.SHL.U32 R211, R213, 0x80, RZ ;  /* 0x00000080d5d37824 */ /* 0x000fe400078e00ff */
[----:B------:R-:W-:Y:S01]  /*1cc0*/  IMAD.MOV.U32 R7, RZ, RZ, c[0x0][0x32c] ;  /* 0x0000cb00ff077624 */ /* 0x000fe200078e00ff */
[----:B------:R-:W-:Y:S01]  /*1cd0*/  ISETP.NE.AND P4, PT, R2, 0x1, PT ;  /* 0x000000010200780c */ /* 0x000fe20003f85270 */
[----:B-----5:R-:W-:Y:S01]  /*1ce0*/  IMAD.IADD R195, R0, 0x1, -R201 ;  /* 0x0000000100c37824 */ /* 0x020fe200078e0ac9 */
[----:B------:R-:W-:-:S02]  /*1cf0*/  IADD3 R2, R211, 0x7f, RZ ;  /* 0x0000007fd3027810 */ /* 0x000fc40007ffe0ff */
[----:B------:R-:W-:-:S03]  /*1d00*/  ISETP.GE.AND P1, PT, R7, 0x1, PT ;  /* 0x000000010700780c */ /* 0x000fc60003f26270 */
[----:B------:R-:W-:-:S06]  /*1d10*/  IMAD.MOV.U32 R0, RZ, RZ, R2 ;  /* 0x000000ffff007224 */ /* 0x000fcc00078e0002 */
[----:B------:R-:W-:Y:S01]  /*1d20*/  @P4 IMAD.HI.U32 R3, R2, c[0x0][0x2c8], RZ ;  /* 0x0000b20002034a27 */ /* 0x000fe200078e00ff */
[----:B------:R-:W-:Y:S02]  /*1d30*/  IADD3 R2, R195, 0x1, -R196 ;  /* 0x00000001c3027810 */ /* 0x000fe40007ffe8c4 */
[----:B------:R-:W-:Y:S02]  /*1d40*/  @P4 LOP3.LUT R223, R223, 0x1, RZ, 0xfc, !PT ;  /* 0x00000001dfdf4812 */ /* 0x000fe400078efcff */
[----:B------:R-:W-:Y:S02]  /*1d50*/  @P4 SHF.R.U32.HI R0, RZ, c[0x0][0x2cc], R3 ;  /* 0x0000b300ff004a19 */ /* 0x000fe40000011603 */
[----:B------:R-:W-:-:S03]  /*1d60*/  LOP3.LUT R223, R223, 0xfffffffd, RZ, 0xc0, !PT ;  /* 0xfffffffddfdf7812 */ /* 0x000fc600078ec0ff */
[----:B------:R-:W-:Y:S01]  /*1d70*/  IMAD.IADD R0, R2, 0x1, R0 ;  /* 0x0000000102007824 */ /* 0x000fe200078e0200 */
[----:B------:R-:W-:-:S04]  /*1d80*/  @P1 LOP3.LUT R223, R223, 0x2, RZ, 0xfc, !PT ;  /* 0x00000002dfdf1812 */ /* 0x000fc800078efcff */
[----:B------:R-:W-:Y:S01]  /*1d90*/  IADD3 R3, R0, c[0x0][0x328], RZ ;  /* 0x0000ca0000037a10 */ /* 0x000fe20007ffe0ff */
[----:B------:R-:W-:Y:S05]  /*1da0*/  @!P1 BRA `(.L_x_459) ;  /* 0x0000010000009947 */ /* 0x000fea0003800000 */
[C---:B------:R-:W-:Y:S01]  /*1db0*/  ISETP.GT.AND P0, PT, R0.reuse, RZ, PT ;  /* 0x000000ff0000720c */ /* 0x040fe20003f04270 */
[----:B------:R-:W-:Y:S01]  /*1dc0*/  BSSY B0, `(.L_x_460) ;  /* 0x000000c000007945 */ /* 0x000fe20003800000 */
[----:B------:R-:W-:-:S11]  /*1dd0*/  IADD3 R2, R0, -0x1, RZ ;  /* 0xffffffff00027810 */ /* 0x000fd60007ffe0ff */
[----:B------:R-:W-:Y:S05]  /*1de0*/  @P0 BRA `(.L_x_461) ;  /* 0x0000006000000947 */ /* 0x000fea0003800000 */
[----:B------:R-:W-:Y:S01]  /*1df0*/  ISETP.NE.AND P0, PT, R7, 0x1, PT ;  /* 0x000000010700780c */ /* 0x000fe20003f05270 */
[----:B------:R-:W-:-:S12]  /*1e00*/  IMAD.MOV R0, RZ, RZ, -R0 ;  /* 0x000000ffff007224 */ /* 0x000fd800078e0a00 */
[----:B------:R-:W-:-:S05]  /*1e10*/  @P0 IMAD.HI.U32 R2, R0, c[0x0][0x330], RZ ;  /* 0x0000cc0000020a27 */ /* 0x000fca00078e00ff */
[----:B------:R-:W-:-:S04]  /*1e20*/  @P0 SHF.R.U32.HI R0, RZ, c[0x0][0x334], R2 ;  /* 0x0000cd00ff000a19 */ /* 0x000fc80000011602 */
[----:B------:R-:W-:Y:S01]  /*1e30*/  LOP3.LUT R2, RZ, R0, RZ, 0x33, !PT ;  /* 0x00000000ff027212 */ /* 0x000fe200078e33ff */
[----:B------:R-:W-:Y:S05]  /*1e40*/  BRA `(.L_x_462) ;  /* 0x0000003000007947 */ /* 0x000fea0003800000 */
.L_x_461:
[----:B------:R-:W-:-:S13]  /*1e50*/  ISETP.NE.AND P0, PT, R7, 0x1, PT ;  /* 0x000000010700780c */ /* 0x000fda0003f05270 */
[----:B------:R-:W-:-:S05]  /*1e60*/  @P0 IMAD.HI.U32 R0, R2, c[0x0][0x330], RZ ;  /* 0x0000cc0002000a27 */ /* 0x000fca00078e00ff */
[----:B------:R-:W-:Y:S02]  /*1e70*/  @P0 SHF.R.U32.HI R2, RZ, c[0x0][0x334], R0 ;  /* 0x0000cd00ff020a19 */ /* 0x000fe40000011600 */
.L_x_462:
[----:B------:R-:W-:Y:S05]  /*1e80*/  BSYNC B0 ;  /* 0x0000000000007941 */ /* 0x000fea0003800000 */
.L_x_460:
[----:B------:R-:W-:-:S05]  /*1e90*/  IMAD R2, R2, R7, c[0x0][0x32c] ;  /* 0x0000cb0002027624 */ /* 0x000fca00078e0207 */
[----:B------:R-:W-:-:S04]  /*1ea0*/  IMNMX R3, R3, R2, PT ;  /* 0x0000000203037217 */ /* 0x000fc80003800200 */
.L_x_459:
[----:B------:R-:W-:Y:S01]  /*1eb0*/  IADD3 R3, R3, 0x3f, RZ ;  /* 0x0000003f03037810 */ /* 0x000fe20007ffe0ff */
[----:B------:R-:W-:Y:S01]  /*1ec0*/  @P4 IMAD.HI.U32 R4, R211, c[0x0][0x2c8], RZ ;  /* 0x0000b200d3044a27 */ /* 0x000fe200078e00ff */
[C---:B------:R-:W-:Y:S02]  /*1ed0*/  IADD3 R2, R195.reuse, 0x3f, RZ ;  /* 0x0000003fc3027810 */ /* 0x040fe40007ffe0ff */
[----:B------:R-:W-:Y:S01]  /*1ee0*/  SHF.R.S32.HI R5, RZ, 0x1f, R3 ;  /* 0x0000001fff057819 */ /* 0x000fe20000011403 */
[----:B------:R-:W-:Y:S01]  /*1ef0*/  IMAD.MOV.U32 R0, RZ, RZ, R211 ;  /* 0x000000ffff007224 */ /* 0x000fe200078e00d3 */
[----:B------:R-:W-:Y:S01]  /*1f00*/  SHF.R.S32.HI R6, RZ, 0x1f, R2 ;  /* 0x0000001fff067819 */ /* 0x000fe20000011402 */
[----:B------:R-:W-:Y:S01]  /*1f10*/  IMAD.IADD R222, R195, 0x1, -R196 ;  /* 0x00000001c3de7824 */ /* 0x000fe200078e0ac4 */
[----:B------:R-:W-:Y:S02]  /*1f20*/  @P4 SHF.R.U32.HI R0, RZ, c[0x0][0x2cc], R4 ;  /* 0x0000b300ff004a19 */ /* 0x000fe40000011604 */
[----:B------:R-:W-:-:S02]  /*1f30*/  LEA.HI R3, R5, R3, RZ, 0x6 ;  /* 0x0000000305037211 */ /* 0x000fc400078f30ff */
[----:B------:R-:W-:Y:S01]  /*1f40*/  LEA.HI R2, R6, R2, RZ, 0x6 ;  /* 0x0000000206027211 */ /* 0x000fe200078f30ff */
[----:B------:R-:W-:Y:S01]  /*1f50*/  IMAD.IADD R0, R222, 0x1, R0 ;  /* 0x00000001de007824 */ /* 0x000fe200078e0200 */
[----:B------:R-:W-:Y:S02]  /*1f60*/  SHF.R.S32.HI R3, RZ, 0x6, R3 ;  /* 0x00000006ff037819 */ /* 0x000fe40000011403 */
[----:B------:R-:W-:Y:S02]  /*1f70*/  SHF.R.S32.HI R4, RZ, 0x6, R2 ;  /* 0x00000006ff047819 */ /* 0x000fe40000011402 */
[----:B------:R-:W-:Y:S02]  /*1f80*/  IADD3 R2, R0, -c[0x0][0x324], RZ ;  /* 0x8000c90000027a10 */ /* 0x000fe40007ffe0ff */
[----:B------:R-:W-:Y:S01]  /*1f90*/  IMNMX R11, R4, R3, PT ;  /* 0x00000003040b7217 */ /* 0x000fe20003800200 */
[----:B------:R-:W-:Y:S05]  /*1fa0*/  @!P1 BRA `(.L_x_463) ;  /* 0x000000f000009947 */ /* 0x000fea0003800000 */
[----:B------:R-:W-:Y:S01]  /*1fb0*/  ISETP.GT.AND P0, PT, R0, -0x1, PT ;  /* 0xffffffff0000780c */ /* 0x000fe20003f04270 */
[----:B------:R-:W-:-:S12]  /*1fc0*/  BSSY B0, `(.L_x_464) ;  /* 0x000000b000007945 */ /* 0x000fd80003800000 */
[----:B------:R-:W-:Y:S05]  /*1fd0*/  @P0 BRA `(.L_x_465) ;  /* 0x0000006000000947 */ /* 0x000fea0003800000 */
[----:B------:R-:W-:Y:S02]  /*1fe0*/  ISETP.NE.AND P0, PT, R7, 0x1, PT ;  /* 0x000000010700780c */ /* 0x000fe40003f05270 */
[----:B------:R-:W-:-:S11]  /*1ff0*/  LOP3.LUT R0, RZ, R0, RZ, 0x33, !PT ;  /* 0x00000000ff007212 */ /* 0x000fd600078e33ff */
[----:B------:R-:W-:-:S05]  /*2000*/  @P0 IMAD.HI.U32 R3, R0, c[0x0][0x330], RZ ;  /* 0x0000cc0000030a27 */ /* 0x000fca00078e00ff */
[----:B------:R-:W-:-:S04]  /*2010*/  @P0 SHF.R.U32.HI R0, RZ, c[0x0][0x334], R3 ;  /* 0x0000cd00ff000a19 */ /* 0x000fc80000011603 */
[----:B------:R-:W-:Y:S01]  /*2020*/  LOP3.LUT R0, RZ, R0, RZ, 0x33, !PT ;  /* 0x00000000ff007212 */ /* 0x000fe200078e33ff */
[----:B------:R-:W-:Y:S05]  /*2030*/  BRA `(.L_x_466) ;  /* 0x0000003000007947 */ /* 0x000fea0003800000 */
.L_x_465:
[----:B------:R-:W-:-:S13]  /*2040*/  ISETP.NE.AND P0, PT, R7, 0x1, PT ;  /* 0x000000010700780c */ /* 0x000fda0003f05270 */
[----:B------:R-:W-:-:S05]  /*2050*/  @P0 IMAD.HI.U32 R3, R0, c[0x0][0x330], RZ ;  /* 0x0000cc0000030a27 */ /* 0x000fca00078e00ff */
[----:B------:R-:W-:Y:S02]  /*2060*/  @P0 SHF.R.U32.HI R0, RZ, c[0x0][0x334], R3 ;  /* 0x0000cd00ff000a19 */ /* 0x000fe40000011603 */
.L_x_466:
[----:B------:R-:W-:Y:S05]  /*2070*/  BSYNC B0 ;  /* 0x0000000000007941 */ /* 0x000fea0003800000 */
.L_x_464:
[----:B------:R-:W-:-:S05]  /*2080*/  IMAD R0, R0, c[0x0][0x32c], RZ ;  /* 0x0000cb0000007a24 */ /* 0x000fca00078e02ff */
[----:B------:R-:W-:-:S04]  /*2090*/  IMNMX R2, R2, R0, !PT ;  /* 0x0000000002027217 */ /* 0x000fc80007800200 */
.L_x_463:
[----:B------:R-:W-:Y:S01]  /*20a0*/  SHF.R.S32.HI R0, RZ, 0x1f, R2 ;  /* 0x0000001fff007819 */ /* 0x000fe20000011402 */
[----:B------:R-:W-:Y:S01]  /*20b0*/  BSSY B0, `(.L_x_467) ;  /* 0x000002c000007945 */ /* 0x000fe20003800000 */
[----:B------:R-:W-:Y:S02]  /*20c0*/  LOP3.LUT R3, R214, 0xff0000, RZ, 0xc0, !PT ;  /* 0x00ff0000d6037812 */ /* 0x000fe400078ec0ff */
[----:B------:R-:W-:Y:S02]  /*20d0*/  LEA.HI R0, R0, R2, RZ, 0x6 ;  /* 0x0000000200007211 */ /* 0x000fe400078f30ff */
[----:B------:R-:W-:Y:S02]  /*20e0*/  LOP3.LUT R2, R214, 0xff000000, RZ, 0xc0, !PT ;  /* 0xff000000d6027812 */ /* 0x000fe400078ec0ff */
[----:B------:R-:W-:-:S04]  /*20f0*/  SHF.R.S32.HI R0, RZ, 0x6, R0 ;  /* 0x00000006ff007819 */ /* 0x000fc80000011400 */
[----:B------:R-:W-:Y:S02]  /*2100*/  IMNMX R8, RZ, R0, !PT ;  /* 0x00000000ff087217 */ /* 0x000fe40007800200 */
[----:B------:R-:W-:Y:S01]  /*2110*/  SHF.R.U32.HI R0, RZ, 0x8, R2 ;  /* 0x00000008ff007819 */ /* 0x000fe20000011602 */
[----:B------:R-:W-:Y:S01]  /*2120*/  IMAD.MOV.U32 R2, RZ, RZ, RZ ;  /* 0x000000ffff027224 */ /* 0x000fe200078e00ff */
[----:B------:R-:W-:Y:S02]  /*2130*/  ISETP.GT.AND P0, PT, R11, R8, PT ;  /* 0x000000080b00720c */ /* 0x000fe40003f04270 */
[----:B------:R-:W-:-:S04]  /*2140*/  LEA.HI R0, R3, R0, RZ, 0x10 ;  /* 0x0000000003007211 */ /* 0x000fc800078f80ff */
[----:B------:R-:W-:Y:S02]  /*2150*/  LOP3.LUT R225, R0, 0xff, RZ, 0xc0, !PT ;  /* 0x000000ff00e17812 */ /* 0x000fe400078ec0ff */
[----:B------:R-:W-:-:S05]  /*2160*/  SHF.R.U32.HI R224, RZ, 0x10, R0 ;  /* 0x00000010ffe07819 */ /* 0x000fca0000011600 */
[----:B------:R-:W-:Y:S05]  /*2170*/  @!P0 BRA `(.L_x_468) ;  /* 0x000001f000008947 */ /* 0x000fea0003800000 */
[----:B------:R-:W-:Y:S01]  /*2180*/  ISETP.NE.AND P0, PT, R224, RZ, PT ;  /* 0x000000ffe000720c */ /* 0x000fe20003f05270 */
[----:B------:R-:W-:-:S03]  /*2190*/  IMAD.MOV.U32 R4, RZ, RZ, RZ ;  /* 0x000000ffff047224 */ /* 0x000fc600078e00ff */
[----:B------:R-:W-:-:S04]  /*21a0*/  SEL R0, R224, c[0x0][0x338], P0 ;  /* 0x0000ce00e0007a07 */ /* 0x000fc80000000000 */
[----:B------:R-:W-:Y:S02]  /*21b0*/  IABS R3, R0 ;  /* 0x0000000000037213 */ /* 0x000fe40000000000 */
[----:B------:R-:W-:Y:S02]  /*21c0*/  IADD3 R6, R0, -0x1, R11 ;  /* 0xffffffff00067810 */ /* 0x000fe40007ffe00b */
[----:B------:R-:W1:Y:S03]  /*21d0*/  I2F.RP R2, R3 ;  /* 0x0000000300027306 */ /* 0x000e660000209400 */
[----:B------:R-:W-:-:S05]  /*21e0*/  IMAD.IADD R6, R6, 0x1, -R8 ;  /* 0x0000000106067824 */ /* 0x000fca00078e0a08 */
[----:B------:R-:W-:Y:S01]  /*21f0*/  IABS R10, R6 ;  /* 0x00000006000a7213 */ /* 0x000fe20000000000 */
        /* <DEDUP_REMOVED lines=23> */
.L_x_468:
[----:B------:R-:W-:Y:S05]  /*2370*/  BSYNC B0 ;  /* 0x0000000000007941 */ /* 0x000fea0003800000 */
.L_x_467:
[----:B------:R-:W-:Y:S01]  /*2380*/  IMAD R194, R225, R2, R8 ;  /* 0x00000002e1c27224 */ /* 0x000fe200078e0208 */
        /* <DEDUP_REMOVED lines=56> */
[----:B------:R-:W-:-:S05]  /*2710*/  @P1 IMAD.WIDE R2, R215, R13, c[0x0][0x340] ;  /* 0x0000d000d7021625 */ /* 0x000fca00078e020d */
[----:B------:R1:W5:Y:S01]  /*2720*/  @P1 LDG.E R13, [R2.64] ;  /* 0x00000008020d1981 */ /* 0x000362000c1e1900 */
[----:B------:R-:W-:Y:S01]  /*2730*/  SHF.R.S32.HI R0, RZ, 0x1f, R12 ;  /* 0x0000001fff007819 */ /* 0x000fe2000001140c */
[----:B------:R-:W-:Y:S01]  /*2740*/  IMAD.IADD R5, R197, 0x1, R211 ;  /* 0x00000001c5057824 */ /* 0x000fe200078e02d3 */
[----:B------:R-:W-:Y:S02]  /*2750*/  LOP3.LUT R14, R214, 0xffff, RZ, 0xc0, !PT ;  /* 0x0000ffffd60e7812 */ /* 0x000fe400078ec0ff */
[----:B------:R-:W-:Y:S01]  /*2760*/  SEL R4, R215, RZ, !P3 ;  /* 0x000000ffd7047207 */ /* 0x000fe20005800000 */
[----:B------:R-:W-:Y:S01]  /*2770*/  IMAD R0, R0, c[0x0][0x178], RZ ;  /* 0x00005e0000007a24 */ /* 0x000fe200078e02ff */
[----:B------:R-:W-:Y:S01]  /*2780*/  ISETP.GE.AND P2, PT, R193, c[0x0][0x198], PT ;  /* 0x00006600c1007a0c */ /* 0x000fe20003f46270 */
[----:B------:R-:W-:Y:S01]  /*2790*/  @P4 IMAD.HI.U32 R7, R5, c[0x0][0x2c8], RZ ;  /* 0x0000b20005074a27 */ /* 0x000fe200078e00ff */
[----:B------:R-:W-:-:S03]  /*27a0*/  IADD3 R101, R178, -0x1, RZ ;  /* 0xffffffffb2657810 */ /* 0x000fc60007ffe0ff */
[C---:B------:R-:W-:Y:S02]  /*27b0*/  IMAD R0, R12.reuse, c[0x0][0x17c], R0 ;  /* 0x00005f000c007a24 */ /* 0x040fe400078e0200 */
[----:B-1----:R-:W-:-:S05]  /*27c0*/  IMAD.WIDE.U32 R2, R12, c[0x0][0x178], RZ ;  /* 0x00005e000c027a25 */ /* 0x002fca00078e00ff */
[----:B------:R-:W-:Y:S02]  /*27d0*/  IADD3 R3, R3, R0, RZ ;  /* 0x0000000003037210 */ /* 0x000fe40007ffe0ff */
[----:B------:R-:W-:-:S03]  /*27e0*/  SHF.R.S32.HI R0, RZ, 0x1f, R215 ;  /* 0x0000001fff007819 */ /* 0x000fc600000114d7 */
[----:B------:R-:W-:Y:S01]  /*27f0*/  IMAD.WIDE.U32 R2, R14, c[0x0][0x1b8], R2 ;  /* 0x00006e000e027a25 */ /* 0x000fe200078e0002 */
[----:B------:R-:W-:Y:S02]  /*2800*/  SEL R6, R0, RZ, !P3 ;  /* 0x000000ff00067207 */ /* 0x000fe40005800000 */
[----:B------:R-:W-:Y:S01]  /*2810*/  MOV R0, R5 ;  /* 0x0000000500007202 */ /* 0x000fe20000000f00 */
[----:B------:R-:W-:Y:S01]  /*2820*/  IMAD R3, R14, c[0x0][0x1bc], R3 ;  /* 0x00006f000e037a24 */ /* 0x000fe200078e0203 */
[----:B------:R-:W-:Y:S01]  /*2830*/  @P4 SHF.R.U32.HI R0, RZ, c[0x0][0x2cc], R7 ;  /* 0x0000b300ff004a19 */ /* 0x000fe20000011607 */
[----:B------:R-:W-:Y:S01]  /*2840*/  IMAD R6, R6, c[0x0][0x1c0], RZ ;  /* 0x0000700006067a24 */ /* 0x000fe200078e02ff */
[----:B------:R-:W-:Y:S01]  /*2850*/  ISETP.GE.AND P4, PT, R184, c[0x0][0x198], PT ;  /* 0x00006600b8007a0c */ /* 0x000fe20003f86270 */
[----:B------:R-:W-:Y:S01]  /*2860*/  IMAD.WIDE.U32 R2, R4, c[0x0][0x1c0], R2 ;  /* 0x0000700004027a25 */ /* 0x000fe200078e0002 */
[----:B------:R-:W-:Y:S02]  /*2870*/  SHF.R.S32.HI R7, RZ, 0x1f, R0 ;  /* 0x0000001fff077819 */ /* 0x000fe40000011400 */
[----:B------:R-:W-:Y:S01]  /*2880*/  ISETP.GE.AND P3, PT, R192, c[0x0][0x198], PT ;  /* 0x00006600c0007a0c */ /* 0x000fe20003f66270 */
[----:B------:R-:W-:-:S02]  /*2890*/  IMAD R6, R4, c[0x0][0x1c4], R6 ;  /* 0x0000710004067a24 */ /* 0x000fc400078e0206 */
[----:B------:R-:W-:-:S03]  /*28a0*/  IMAD.MOV R4, RZ, RZ, -R0 ;  /* 0x000000ffff047224 */ /* 0x000fc600078e0a00 */
[----:B------:R-:W-:Y:S01]  /*28b0*/  IADD3 R3, R3, R6, RZ ;  /* 0x0000000603037210 */ /* 0x000fe20007ffe0ff */
        /* <DEDUP_REMOVED lines=11> */
[----:B------:R-:W-:Y:S02]  /*2970*/  LEA.HI.X R9, R2, c[0x0][0x164], R0, 0x1, P0 ;  /* 0x0000590002097a11 */ /* 0x000fe400000f0c00 */
[----:B------:R-:W-:Y:S01]  /*2980*/  @!P1 MOV R13, R215 ;  /* 0x000000d7000d9202 */ /* 0x000fe20000000f00 */
[----:B------:R-:W-:Y:S05]  /*2990*/  BRA.DIV ~URZ, `(.L_x_470) ;  /* 0x00013e527f007947 */ /* 0x000fea000b800000 */
[----:B------:R1:W2:Y:S02]  /*29a0*/  SHFL.IDX PT, R8, R9, RZ, 0x181f ;  /* 0x00181fff09087589 */ /* 0x0002a400000e0000 */
.L_x_626:
[----:B------:R-:W-:Y:S05]  /*29b0*/  BRA.DIV ~URZ, `(.L_x_471) ;  /* 0x00013ea27f007947 */ /* 0x000fea000b800000 */
[----:B------:R3:W4:Y:S02]  /*29c0*/  SHFL.IDX PT, R0, R12, RZ, 0x181f ;  /* 0x00181fff0c007589 */ /* 0x00072400000e0000 */
.L_x_627:
[----:B------:R-:W-:Y:S01]  /*29d0*/  IMAD R11, R196, c[0x0][0x2c4], RZ ;  /* 0x0000b100c40b7a24 */ /* 0x000fe200078e02ff */
[----:B------:R-:W-:Y:S01]  /*29e0*/  IADD3 R10, R217, R211, RZ ;  /* 0x000000d3d90a7210 */ /* 0x000fe20007ffe0ff */
[----:B------:R-:W-:Y:S03]  /*29f0*/  BSSY B0, `(.L_x_472) ;  /* 0x0000012000007945 */ /* 0x000fe60003800000 */
[----:B------:R-:W-:-:S13]  /*2a00*/  ISETP.GE.AND P0, PT, R10, R11, PT ;  /* 0x0000000b0a00720c */ /* 0x000fda0003f06270 */
[----:B------:R-:W-:Y:S05]  /*2a10*/  @P0 BRA `(.L_x_473) ;  /* 0x000000f000000947 */ /* 0x000fea0003800000 */
[-C--:B----4-:R-:W-:Y:S02]  /*2a20*/  LEA R6, P0, R184, R0.reuse, 0x1 ;  /* 0x00000000b8067211 */ /* 0x090fe400078008ff */
[----:B------:R-:W-:Y:S02]  /*2a30*/  SHF.R.S32.HI R2, RZ, 0x1f, R184 ;  /* 0x0000001fff027819 */ /* 0x000fe400000114b8 */
[----:B------:R-:W-:Y:S02]  /*2a40*/  LEA R4, P1, R192, R0, 0x1 ;  /* 0x00000000c0047211 */ /* 0x000fe400078208ff */
[----:B------:R-:W-:Y:S02]  /*2a50*/  SHF.R.S32.HI R16, RZ, 0x1f, R192 ;  /* 0x0000001fff107819 */ /* 0x000fe400000114c0 */
[----:B--2---:R-:W-:Y:S02]  /*2a60*/  LEA.HI.X R7, R184, R8, R2, 0x1, P0 ;  /* 0x00000008b8077211 */ /* 0x004fe400000f0c02 */
[----:B------:R-:W-:-:S02]  /*2a70*/  SHF.R.S32.HI R15, RZ, 0x1f, R193 ;  /* 0x0000001fff0f7819 */ /* 0x000fc400000114c1 */
[C---:B------:R-:W-:Y:S01]  /*2a80*/  LEA R2, P0, R193.reuse, R0, 0x1 ;  /* 0x00000000c1027211 */ /* 0x040fe200078008ff */
[----:B------:R-:W-:Y:S01]  /*2a90*/  @!PT LDS RZ, [RZ] ;  /* 0x00000000fffff984 */ /* 0x000fe20000000800 */
[----:B------:R-:W-:Y:S01]  /*2aa0*/  @!PT LDS RZ, [RZ] ;  /* 0x00000000fffff984 */ /* 0x000fe20000000800 */
[----:B------:R-:W-:Y:S01]  /*2ab0*/  @!PT LDS RZ, [RZ] ;  /* 0x00000000fffff984 */ /* 0x000fe20000000800 */
[----:B------:R2:W-:Y:S01]  /*2ac0*/  LDGSTS.E.BYPASS.LTC128B.128 [R179+0xc100], [R6.64], !P4 ;  /* 0x0c10000006b37fae */ /* 0x0005e2000e101d48 */
[-C--:B------:R-:W-:Y:S02]  /*2ad0*/  LEA.HI.X R5, R192, R8.reuse, R16, 0x1, P1 ;  /* 0x00000008c0057211 */ /* 0x080fe400008f0c10 */
[----:B------:R-:W-:-:S03]  /*2ae0*/  LEA.HI.X R3, R193, R8, R15, 0x1, P0 ;  /* 0x00000008c1037211 */ /* 0x000fc600000f0c0f */
[----:B------:R2:W-:Y:S04]  /*2af0*/  LDGSTS.E.BYPASS.LTC128B.128 [R179+0x10100], [R4.64], !P3 ;  /* 0x1010000004b37fae */ /* 0x0005e8000d901d48 */
[----:B------:R2:W-:Y:S02]  /*2b00*/  LDGSTS.E.BYPASS.LTC128B.128 [R179+0x14100], [R2.64], !P2 ;  /* 0x1410000002b37fae */ /* 0x0005e4000d101d48 */
.L_x_473:
[----:B------:R-:W-:Y:S05]  /*2b10*/  BSYNC B0 ;  /* 0x0000000000007941 */ /* 0x000fea0003800000 */
.L_x_472:
[----:B------:R-:W-:Y:S05]  /*2b20*/  BRA.DIV ~URZ, `(.L_x_474) ;  /* 0x00013da27f007947 */ /* 0x000fea000b800000 */
[----:B--2---:R2:W1:Y:S04]  /*2b30*/  SHFL.IDX PT, R8, R9, 0x1, 0x181f ;  /* 0x00381f0009087f89 */ /* 0x00446800000e0000 */
[----:B----4-:R2:W4:Y:S02]  /*2b40*/  SHFL.IDX PT, R0, R12, 0x1, 0x181f ;  /* 0x00381f000c007f89 */ /* 0x01052400000e0000 */
.L_x_628:
[----:B------:R-:W-:Y:S01]  /*2b50*/  IADD3 R2, R10, 0x20, RZ ;  /* 0x000000200a027810 */ /* 0x000fe20007ffe0ff */
[----:B------:R-:W-:Y:S03]  /*2b60*/  BSSY B0, `(.L_x_475) ;  /* 0x0000012000007945 */ /* 0x000fe60003800000 */
[----:B------:R-:W-:-:S13]  /*2b70*/  ISETP.GE.AND P0, PT, R2, R11, PT ;  /* 0x0000000b0200720c */ /* 0x000fda0003f06270 */
[----:B------:R-:W-:Y:S05]  /*2b80*/  @P0 BRA `(.L_x_476) ;  /* 0x000000f000000947 */ /* 0x000fea0003800000 */
[-C--:B----4-:R-:W-:Y:S02]  /*2b90*/  LEA R6, P0, R184, R0.reuse, 0x1 ;  /* 0x00000000b8067211 */ /* 0x090fe400078008ff */
[----:B------:R-:W-:Y:S02]  /*2ba0*/  SHF.R.S32.HI R3, RZ, 0x1f, R184 ;  /* 0x0000001fff037819 */ /* 0x000fe400000114b8 */
[----:B------:R-:W-:Y:S02]  /*2bb0*/  LEA R4, P1, R192, R0, 0x1 ;  /* 0x00000000c0047211 */ /* 0x000fe400078208ff */
[----:B------:R-:W-:Y:S02]  /*2bc0*/  SHF.R.S32.HI R16, RZ, 0x1f, R192 ;  /* 0x0000001fff107819 */ /* 0x000fe400000114c0 */
[----:B-1----:R-:W-:Y:S02]  /*2bd0*/  LEA.HI.X R7, R184, R8, R3, 0x1, P0 ;  /* 0x00000008b8077211 */ /* 0x002fe400000f0c03 */
        /* <DEDUP_REMOVED lines=10> */
.L_x_476:
[----:B------:R-:W-:Y:S05]  /*2c80*/  BSYNC B0 ;  /* 0x0000000000007941 */ /* 0x000fea0003800000 */
.L_x_475:
[----:B------:R-:W-:Y:S05]  /*2c90*/  BRA.DIV ~URZ, `(.L_x_477) ;  /* 0x00013d027f007947 */ /* 0x000fea000b800000 */
[----:B-1----:R1:W2:Y:S02]  /*2ca0*/  SHFL.IDX PT, R8, R9, 0x2, 0x181f ;  /* 0x00581f0009087f89 */ /* 0x0022a400000e0000 */
.L_x_629:
[----:B------:R-:W-:Y:S05]  /*2cb0*/  BRA.DIV ~URZ, `(.L_x_478) ;  /* 0x00013d527f007947 */ /* 0x000fea000b800000 */
[----:B----4-:R4:W1:Y:S02]  /*2cc0*/  SHFL.IDX PT, R0, R12, 0x2, 0x181f ;  /* 0x00581f000c007f89 */ /* 0x01086400000e0000 */
.L_x_630:
[----:B------:R-:W-:Y:S01]  /*2cd0*/  IADD3 R2, R10, 0x40, RZ ;  /* 0x000000400a027810 */ /* 0x000fe20007ffe0ff */
[----:B------:R-:W-:Y:S03]  /*2ce0*/  BSSY B0, `(.L_x_479) ;  /* 0x0000012000007945 */ /* 0x000fe60003800000 */
[----:B------:R-:W-:-:S13]  /*2cf0*/  ISETP.GE.AND P0, PT, R2, R11, PT ;  /* 0x0000000b0200720c */ /* 0x000fda0003f06270 */
[----:B------:R-:W-:Y:S05]  /*2d00*/  @P0 BRA `(.L_x_480) ;  /* 0x000000f000000947 */ /* 0x000fea0003800000 */
[-C--:B-1----:R-:W-:Y:S02]  /*2d10*/  LEA R6, P0, R184, R0.reuse, 0x1 ;  /* 0x00000000b8067211 */ /* 0x082fe400078008ff */
        /* <DEDUP_REMOVED lines=14> */
.L_x_480:
[----:B------:R-:W-:Y:S05]  /*2e00*/  BSYNC B0 ;  /* 0x0000000000007941 */ /* 0x000fea0003800000 */
.L_x_479:
[----:B------:R-:W-:Y:S05]  /*2e10*/  BRA.DIV ~URZ, `(.L_x_481) ;  /* 0x00013c627f007947 */ /* 0x000fea000b800000 */
[----:B--2---:R2:W3:Y:S04]  /*2e20*/  SHFL.IDX PT, R8, R9, 0x3, 0x181f ;  /* 0x00781f0009087f89 */ /* 0x0044e800000e0000 */
[----:B-1----:R2:W1:Y:S02]  /*2e30*/  SHFL.IDX PT, R0, R12, 0x3, 0x181f ;  /* 0x00781f000c007f89 */ /* 0x00246400000e0000 */
.L_x_631:
[----:B------:R-:W-:Y:S01]  /*2e40*/  IADD3 R2, R10, 0x60, RZ ;  /* 0x000000600a027810 */ /* 0x000fe20007ffe0ff */
[----:B-----5:R-:W-:Y:S01]  /*2e50*/  IMAD.WIDE.U32 R204, R13, c[0x0][0x2b0], RZ ;  /* 0x0000ac000dcc7a25 */ /* 0x020fe200078e00ff */
[----:B------:R-:W-:-:S02]  /*2e60*/  SHF.R.S32.HI R17, RZ, 0x1f, R184 ;  /* 0x0000001fff117819 */ /* 0x000fc400000114b8 */
[----:B------:R-:W-:Y:S02]  /*2e70*/  ISETP.GE.AND P0, PT, R2, R11, PT ;  /* 0x0000000b0200720c */ /* 0x000fe40003f06270 */
[----:B------:R-:W-:Y:S02]  /*2e80*/  SHF.R.S32.HI R16, RZ, 0x1f, R192 ;  /* 0x0000001fff107819 */ /* 0x000fe400000114c0 */
[----:B------:R-:W-:-:S09]  /*2e90*/  SHF.R.S32.HI R15, RZ, 0x1f, R193 ;  /* 0x0000001fff0f7819 */ /* 0x000fd200000114c1 */
[----:B-1----:R-:W-:-:S04]  /*2ea0*/  @!P0 LEA R6, P1, R184, R0, 0x1 ;  /* 0x00000000b8068211 */ /* 0x002fc800078208ff */
[----:B---3--:R-:W-:Y:S02]  /*2eb0*/  @!P0 LEA.HI.X R7, R184, R8, R17, 0x1, P1 ;  /* 0x00000008b8078211 */ /* 0x008fe400008f0c11 */
[----:B------:R-:W-:-:S03]  /*2ec0*/  @!P0 LEA R4, P1, R192, R0, 0x1 ;  /* 0x00000000c0048211 */ /* 0x000fc600078208ff */
[----:B------:R-:W-:Y:S01]  /*2ed0*/  @!PT LDS RZ, [RZ] ;  /* 0x00000000fffff984 */ /* 0x000fe20000000800 */
[----:B------:R-:W-:Y:S01]  /*2ee0*/  @!PT LDS RZ, [RZ] ;  /* 0x00000000fffff984 */ /* 0x000fe20000000800 */
[----:B------:R-:W-:Y:S01]  /*2ef0*/  @!PT LDS RZ, [RZ] ;  /* 0x00000000fffff984 */ /* 0x000fe20000000800 */
[----:B------:R1:W-:Y:S01]  /*2f00*/  @!P0 LDGSTS.E.BYPASS.LTC128B.128 [R179+0xf100], [R6.64], !P4 ;  /* 0x0f10000006b38fae */ /* 0x0003e2000e101d48 */
[----:B------:R-:W-:Y:S02]  /*2f10*/  @!P0 LEA.HI.X R5, R192, R8, R16, 0x1, P1 ;  /* 0x00000008c0058211 */ /* 0x000fe400008f0c10 */
[C---:B------:R-:W-:Y:S02]  /*2f20*/  @!P0 LEA R2, P1, R193.reuse, R0, 0x1 ;  /* 0x00000000c1028211 */ /* 0x040fe400078208ff */
[----:B------:R-:W-:Y:S01]  /*2f30*/  SHF.R.S32.HI R0, RZ, 0x1f, R13 ;  /* 0x0000001fff007819 */ /* 0x000fe2000001140d */
[----:B------:R1:W-:Y:S01]  /*2f40*/  @!P0 LDGSTS.E.BYPASS.LTC128B.128 [R179+0x13100], [R4.64], !P3 ;  /* 0x1310000004b38fae */ /* 0x0003e2000d901d48 */
[----:B------:R-:W-:-:S03]  /*2f50*/  @!P0 LEA.HI.X R3, R193, R8, R15, 0x1, P1 ;  /* 0x00000008c1038211 */ /* 0x000fc600008f0c0f */
[----:B------:R-:W-:Y:S02]  /*2f60*/  IMAD R0, R0, c[0x0][0x2b0], RZ ;  /* 0x0000ac0000007a24 */ /* 0x000fe400078e02ff */
[----:B------:R1:W-:Y:S02]  /*2f70*/  @!P0 LDGSTS.E.BYPASS.LTC128B.128 [R179+0x17100], [R2.64], !P2 ;  /* 0x1710000002b38fae */ /* 0x0003e4000d101d48 */
[----:B------:R-:W-:Y:S02]  /*2f80*/  IMAD R0, R13, c[0x0][0x2b4], R0 ;  /* 0x0000ad000d007a24 */ /* 0x000fe400078e0200 */
[----:B------:R-:W0:Y:S01]  /*2f90*/  LDGDEPBAR ;  /* 0x00000000000079af */ /* 0x000e220000000000 */
[----:B------:R-:W-:Y:S01]  /*2fa0*/  WARPSYNC 0xffffffff ;  /* 0xffffffff00007948 */ /* 0x000fe20003800000 */
[----:B------:R-:W-:Y:S02]  /*2fb0*/  IMAD.IADD R209, R205, 0x1, R0 ;  /* 0x00000001cdd17824 */ /* 0x000fe400078e0200 */
[----:B------:R-:W-:Y:S01]  /*2fc0*/  IMAD.MOV.U32 R0, RZ, RZ, c[0x0][0x2b8] ;  /* 0x0000ae00ff007624 */ /* 0x000fe200078e00ff */
[----:B------:R-:W-:Y:S01]  /*2fd0*/  BAR.SYNC.DEFER_BLOCKING 0x0 ;  /* 0x0000000000007b1d */ /* 0x000fe20000010000 */
[----:B------:R-:W-:-:S02]  /*2fe0*/  IMAD.SHL.U32 R96, R101, 0x40, RZ ;  /* 0x0000004065607824 */ /* 0x000fc400078e00ff */
[----:B------:R-:W-:Y:S01]  /*2ff0*/  IMAD.MOV.U32 R180, RZ, RZ, RZ ;  /* 0x000000ffffb47224 */ /* 0x000fe200078e00ff */
[----:B------:R-:W-:Y:S01]  /*3000*/  ISETP.NE.AND P6, PT, R0, 0x1, PT ;  /* 0x000000010000780c */ /* 0x000fe20003fc5270 */
[----:B-1----:R-:W-:-:S05]  /*3010*/  IMAD.IADD R2, R197, 0x1, R96 ;  /* 0x00000001c5027824 */ /* 0x002fca00078e0260 */
[C---:B------:R-:W-:Y:S02]  /*3020*/  ISETP.GE.AND P0, PT, R2.reuse, R195, PT ;  /* 0x000000c30200720c */ /* 0x040fe40003f06270 */
[----:B------:R-:W-:Y:S02]  /*3030*/  IADD3 R2, R2, R201, RZ ;  /* 0x000000c902027210 */ /* 0x000fe40007ffe0ff */
[----:B------:R-:W-:-:S03]  /*3040*/  ISETP.GT.OR P0, PT, R197, 0x3f, P0 ;  /* 0x0000003fc500780c */ /* 0x000fc60000704670 */
[----:B------:R-:W-:-:S04]  /*3050*/  @P6 IMAD.HI.U32 R3, R2, c[0x0][0x2bc], RZ ;  /* 0x0000af0002036a27 */ /* 0x000fc800078e00ff */
[----:B------:R-:W-:Y:S01]  /*3060*/  IMAD.MOV.U32 R0, RZ, RZ, R2 ;  /* 0x000000ffff007224 */ /* 0x000fe200078e0002 */
[----:B------:R-:W-:-:S05]  /*3070*/  @P6 SHF.R.U32.HI R0, RZ, c[0x0][0x2c0], R3 ;  /* 0x0000b000ff006a19 */ /* 0x000fca0000011603 */
[----:B------:R-:W-:-:S04]  /*3080*/  @!P0 IADD3 R3, P1, R0, R204, RZ ;  /* 0x000000cc00038210 */ /* 0x000fc80007f3e0ff */
[----:B------:R-:W-:Y:S02]  /*3090*/  @!P0 LEA.HI.X.SX32 R5, R0, R209, 0x1, P1 ;  /* 0x000000d100058211 */ /* 0x000fe400008f0eff */
[----:B------:R-:W-:-:S04]  /*30a0*/  @!P0 LEA R4, P1, R3, c[0x0][0x2a0], 0x2 ;  /* 0x0000a80003048a11 */ /* 0x000fc800078210ff */
[----:B------:R-:W-:-:S05]  /*30b0*/  @!P0 LEA.HI.X R5, R3, c[0x0][0x2a4], R5, 0x2, P1 ;  /* 0x0000a90003058a11 */ /* 0x000fca00008f1405 */
[----:B------:R1:W3:Y:S01]  /*30c0*/  @!P0 LDG.E R180, [R4.64] ;  /* 0x0000000804b48981 */ /* 0x0002e2000c1e1900 */
[----:B------:R-:W-:Y:S01]  /*30d0*/  IMAD.MOV R0, RZ, RZ, -R0 ;  /* 0x000000ffff007224 */ /* 0x000fe200078e0a00 */
[----:B------:R-:W-:Y:S01]  /*30e0*/  SHF.L.U64.HI R98, R192, 0x1, R16 ;  /* 0x00000001c0627819 */ /* 0x000fe20000010210 */
[----:B------:R-:W-:Y:S01]  /*30f0*/  IMAD.WIDE.U32 R202, R14, c[0x0][0x1e8], RZ ;  /* 0x00007a000eca7a25 */ /* 0x000fe200078e00ff */
[----:B------:R-:W-:Y:S01]  /*3100*/  SHF.L.U64.HI R99, R193, 0x1, R15 ;  /* 0x00000001c1637819 */ /* 0x000fe2000001020f */
[----:B------:R-:W-:Y:S01]  /*3110*/  BSSY B0, `(.L_x_482) ;  /* 0x0000196000007945 */ /* 0x000fe20003800000 */
[----:B------:R-:W-:Y:S01]  /*3120*/  SHF.L.U32 R102, R184, 0x1, RZ ;  /* 0x00000001b8667819 */ /* 0x000fe200000006ff */
[----:B------:R-:W-:Y:S01]  /*3130*/  IMAD R181, R0, c[0x0][0x2b8], R2 ;  /* 0x0000ae0000b57a24 */ /* 0x000fe200078e0202 */
[----:B------:R-:W-:Y:S01]  /*3140*/  SHF.L.U64.HI R97, R184, 0x1, R17 ;  /* 0x00000001b8617819 */ /* 0x000fe20000010211 */
[----:B------:R-:W-:Y:S01]  /*3150*/  IMAD R208, R14, c[0x0][0x1ec], R203 ;  /* 0x00007b000ed07a24 */ /* 0x000fe200078e02cb */
[----:B------:R-:W-:Y:S01]  /*3160*/  IADD3 R103, R164, 0x20, RZ ;  /* 0x00000020a4677810 */ /* 0x000fe20007ffe0ff */
[----:B------:R-:W-:-:S04]  /*3170*/  IMAD.WIDE.U32 R2, R181, c[0x0][0x1e0], RZ ;  /* 0x00007800b5027a25 */ /* 0x000fc800078e00ff */
[----:B------:R-:W-:Y:S02]  /*3180*/  IMAD.IADD R100, R195, 0x1, -R96 ;  /* 0x00000001c3647824 */ /* 0x000fe400078e0a60 */
[----:B------:R-:W-:-:S04]  /*3190*/  IMAD.WIDE.U32 R206, R14, c[0x0][0x210], RZ ;  /* 0x000084000ece7a25 */ /* 0x000fc800078e00ff */
[----:B------:R-:W-:Y:S02]  /*31a0*/  IMAD.IADD R23, R100, 0x1, -R217 ;  /* 0x0000000164177824 */ /* 0x000fe400078e0ad9 */
[----:B------:R-:W-:Y:S01]  /*31b0*/  IMAD R210, R14, c[0x0][0x214], R207 ;  /* 0x000085000ed27a24 */ /* 0x000fe200078e02cf */
[----:B-1----:R-:W-:Y:S01]  /*31c0*/  SHF.R.S32.HI R4, RZ, 0x1f, R181 ;  /* 0x0000001fff047819 */ /* 0x002fe200000114b5 */
[----:B------:R-:W-:Y:S02]  /*31d0*/  IMAD.SHL.U32 R104, R192, 0x2, RZ ;  /* 0x00000002c0687824 */ /* 0x000fe400078e00ff */
[----:B------:R-:W-:Y:S02]  /*31e0*/  IMAD.SHL.U32 R105, R193, 0x2, RZ ;  /* 0x00000002c1697824 */ /* 0x000fe400078e00ff */
[C---:B------:R-:W-:Y:S02]  /*31f0*/  IMAD R0, R4.reuse, c[0x0][0x1e0], RZ ;  /* 0x0000780004007a24 */ /* 0x040fe400078e02ff */
[----:B------:R-:W-:-:S02]  /*3200*/  IMAD R5, R4, c[0x0][0x208], RZ ;  /* 0x0000820004057a24 */ /* 0x000fc400078e02ff */
[----:B------:R-:W-:-:S05]  /*3210*/  IMAD R0, R181, c[0x0][0x1e4], R0 ;  /* 0x00007900b5007a24 */ /* 0x000fca00078e0200 */
[----:B------:R-:W-:Y:S02]  /*3220*/  IADD3 R3, R3, R0, RZ ;  /* 0x0000000003037210 */ /* 0x000fe40007ffe0ff */
[----:B--234-:R-:W-:-:S03]  /*3230*/  SHF.R.S32.HI R12, RZ, 0x1f, R180 ;  /* 0x0000001fff0c7819 */ /* 0x01cfc600000114b4 */
[----:B------:R-:W-:-:S04]  /*3240*/  IMAD.WIDE.U32 R2, R180, c[0x0][0x1f0], R2 ;  /* 0x00007c00b4027a25 */ /* 0x000fc800078e0002 */
[----:B------:R-:W-:Y:S01]  /*3250*/  IMAD R0, R12, c[0x0][0x1f0], RZ ;  /* 0x00007c000c007a24 */ /* 0x000fe200078e02ff */
[----:B------:R-:W-:-:S03]  /*3260*/  IADD3 R2, P0, R2, R202, RZ ;  /* 0x000000ca02027210 */ /* 0x000fc60007f1e0ff */
[----:B------:R-:W-:-:S05]  /*3270*/  IMAD R0, R180, c[0x0][0x1f4], R0 ;  /* 0x00007d00b4007a24 */ /* 0x000fca00078e0200 */
[----:B------:R-:W-:Y:S02]  /*3280*/  IADD3.X R3, R208, R3, R0, P0, !PT ;  /* 0x00000003d0037210 */ /* 0x000fe400007fe400 */
[----:B------:R-:W-:-:S04]  /*3290*/  LEA R0, P0, R2, c[0x0][0x1c8], 0x1 ;  /* 0x0000720002007a11 */ /* 0x000fc800078008ff */
[----:B------:R-:W-:Y:S01]  /*32a0*/  LEA.HI.X R6, R2, c[0x0][0x1cc], R3, 0x1, P0 ;  /* 0x0000730002067a11 */ /* 0x000fe200000f0c03 */
[----:B------:R-:W1:Y:S01]  /*32b0*/  SHFL.IDX PT, R8, R0, RZ, 0x181f ;  /* 0x00181fff00087589 */ /* 0x000e6200000e0000 */
[----:B------:R-:W-:Y:S01]  /*32c0*/  ISETP.GE.AND P0, PT, R23, 0x1, PT ;  /* 0x000000011700780c */ /* 0x000fe20003f06270 */
[----:B------:R-:W-:Y:S02]  /*32d0*/  IMAD.WIDE.U32 R2, R181, c[0x0][0x208], RZ ;  /* 0x00008200b5027a25 */ /* 0x000fe400078e00ff */
[----:B------:R-:W2:Y:S04]  /*32e0*/  SHFL.IDX PT, R9, R6, RZ, 0x181f ;  /* 0x00181fff06097589 */ /* 0x000ea800000e0000 */
[----:B------:R3:W4:Y:S04]  /*32f0*/  SHFL.IDX PT, R10, R0, 0x1, 0x181f ;  /* 0x00381f00000a7f89 */ /* 0x00072800000e0000 */
[----:B------:R5:W4:Y:S02]  /*3300*/  SHFL.IDX PT, R11, R6, 0x1, 0x181f ;  /* 0x00381f00060b7f89 */ /* 0x000b2400000e0000 */
[----:B------:R-:W-:-:S02]  /*3310*/  @P0 ISETP.GE.AND P3, PT, R184, c[0x0][0x1d4], PT ;  /* 0x00007500b8000a0c */ /* 0x000fc40003f66270 */
[----:B------:R-:W-:Y:S02]  /*3320*/  @P0 ISETP.GE.AND P2, PT, R192, c[0x0][0x1d4], PT ;  /* 0x00007500c0000a0c */ /* 0x000fe40003f46270 */
[----:B-1----:R-:W-:Y:S01]  /*3330*/  @P0 LEA R4, P1, R184, R8, 0x1 ;  /* 0x00000008b8040211 */ /* 0x002fe200078208ff */
[----:B---3--:R-:W-:-:S03]  /*3340*/  IMAD R0, R181, c[0x0][0x20c], R5 ;  /* 0x00008300b5007a24 */ /* 0x008fc600078e0205 */
[-C--:B--2---:R-:W-:Y:S02]  /*3350*/  @P0 LEA.HI.X R5, R184, R9.reuse, R17, 0x1, P1 ;  /* 0x00000009b8050211 */ /* 0x084fe400008f0c11 */
[----:B-----5:R-:W-:Y:S01]  /*3360*/  @P0 LEA R6, P1, R192, R8, 0x1 ;  /* 0x00000008c0060211 */ /* 0x020fe200078208ff */
[----:B------:R-:W-:Y:S02]  /*3370*/  IMAD.IADD R3, R3, 0x1, R0 ;  /* 0x0000000103037824 */ /* 0x000fe400078e0200 */
[----:B------:R1:W-:Y:S01]  /*3380*/  @P0 LDGSTS.E.BYPASS.LTC128B.128 [R179+0x6100], [R4.64], !P3 ;  /* 0x0610000004b30fae */ /* 0x0003e2000d901d48 */
[----:B------:R-:W-:Y:S01]  /*3390*/  ISETP.GE.AND P3, PT, R23, 0x21, PT ;  /* 0x000000211700780c */ /* 0x000fe20003f66270 */
[----:B------:R-:W-:Y:S01]  /*33a0*/  IMAD R0, R12, c[0x0][0x218], RZ ;  /* 0x000086000c007a24 */ /* 0x000fe200078e02ff */
[----:B------:R-:W-:Y:S01]  /*33b0*/  @P0 LEA.HI.X R7, R192, R9, R16, 0x1, P1 ;  /* 0x00000009c0070211 */ /* 0x000fe200008f0c10 */
[----:B------:R-:W-:-:S04]  /*33c0*/  IMAD.WIDE.U32 R2, R180, c[0x0][0x218], R2 ;  /* 0x00008600b4027a25 */ /* 0x000fc800078e0002 */
[----:B------:R2:W-:Y:S06]  /*33d0*/  @P0 LDGSTS.E.BYPASS.LTC128B.128 [R179+0x8100], [R6.64], !P2 ;  /* 0x0810000006b30fae */ /* 0x0005ec000d101d48 */
[C---:B------:R-:W-:Y:S02]  /*33e0*/  @P3 ISETP.GE.AND P4, PT, R193.reuse, c[0x0][0x1d4], PT ;  /* 0x00007500c1003a0c */ /* 0x040fe40003f86270 */
[----:B-1----:R-:W-:-:S04]  /*33f0*/  @P0 LEA R4, P1, R193, R8, 0x1 ;  /* 0x00000008c1040211 */ /* 0x002fc800078208ff */
[----:B------:R-:W-:Y:S01]  /*3400*/  @P0 LEA.HI.X R5, R193, R9, R15, 0x1, P1 ;  /* 0x00000009c1050211 */ /* 0x000fe200008f0c0f */
[----:B--2---:R-:W-:Y:S01]  /*3410*/  IMAD R6, R180, c[0x0][0x21c], R0 ;  /* 0x00008700b4067a24 */ /* 0x004fe200078e0200 */
[----:B------:R-:W-:Y:S02]  /*3420*/  IADD3 R0, P2, R2, R206, RZ ;  /* 0x000000ce02007210 */ /* 0x000fe40007f5e0ff */
[----:B----4-:R-:W-:Y:S02]  /*3430*/  @P3 LEA R2, P1, R184, R10, 0x1 ;  /* 0x0000000ab8023211 */ /* 0x010fe400078208ff */
[----:B------:R-:W-:Y:S02]  /*3440*/  IADD3.X R6, R210, R3, R6, P2, !PT ;  /* 0x00000003d2067210 */ /* 0x000fe400017fe406 */
[----:B------:R-:W-:Y:S02]  /*3450*/  @P3 LEA.HI.X R3, R184, R11, R17, 0x1, P1 ;  /* 0x0000000bb8033211 */ /* 0x000fe400008f0c11 */
[----:B------:R-:W-:-:S02]  /*3460*/  LEA R7, P1, R0, c[0x0][0x1f8], 0x1 ;  /* 0x00007e0000077a11 */ /* 0x000fc400078208ff */
[----:B------:R-:W-:Y:S02]  /*3470*/  @P0 ISETP.GE.AND P2, PT, R193, c[0x0][0x1d4], PT ;  /* 0x00007500c1000a0c */ /* 0x000fe40003f46270 */
[----:B------:R-:W-:Y:S02]  /*3480*/  LEA.HI.X R8, R0, c[0x0][0x1fc], R6, 0x1, P1 ;  /* 0x00007f0000087a11 */ /* 0x000fe400008f0c06 */
[----:B------:R-:W-:Y:S01]  /*3490*/  @P3 ISETP.GE.AND P1, PT, R184, c[0x0][0x1d4], PT ;  /* 0x00007500b8003a0c */ /* 0x000fe20003f26270 */
[----:B------:R-:W1:Y:S04]  /*34a0*/  SHFL.IDX PT, R0, R7, RZ, 0x181f ;  /* 0x00181fff07007589 */ /* 0x000e6800000e0000 */
[----:B------:R-:W-:Y:S04]  /*34b0*/  SHFL.IDX PT, R22, R8, 0x1, 0x181f ;  /* 0x00381f0008167f89 */ /* 0x000fe800000e0000 */
[----:B------:R2:W-:Y:S01]  /*34c0*/  @P0 LDGSTS.E.BYPASS.LTC128B.128 [R179+0xa100], [R4.64], !P2 ;  /* 0x0a10000004b30fae */ /* 0x0005e2000d101d48 */
[----:B------:R-:W-:-:S02]  /*34d0*/  @P3 ISETP.GE.AND P2, PT, R192, c[0x0][0x1d4], PT ;  /* 0x00007500c0003a0c */ /* 0x000fc40003f46270 */
[C---:B------:R-:W-:Y:S01]  /*34e0*/  @P3 LEA R6, P0, R192.reuse, R10, 0x1 ;  /* 0x0000000ac0063211 */ /* 0x040fe200078008ff */
[----:B------:R3:W-:Y:S04]  /*34f0*/  @P3 LDGSTS.E.BYPASS.LTC128B.128 [R179+0x7100], [R2.64], !P1 ;  /* 0x0710000002b33fae */ /* 0x0007e8000c901d48 */
[----:B---3--:R3:W-:Y:S04]  /*3500*/  SHFL.IDX PT, R3, R7, 0x1, 0x181f ;  /* 0x00381f0007037f89 */ /* 0x0087e800000e0000 */
[----:B------:R-:W4:Y:S01]  /*3510*/  SHFL.IDX PT, R2, R8, RZ, 0x181f ;  /* 0x00181fff08027589 */ /* 0x000f2200000e0000 */
[----:B---3--:R-:W-:-:S02]  /*3520*/  @P3 LEA.HI.X R7, R192, R11, R16, 0x1, P0 ;  /* 0x0000000bc0073211 */ /* 0x008fc400000f0c10 */
[----:B--2---:R-:W-:-:S03]  /*3530*/  @P3 LEA R4, P0, R193, R10, 0x1 ;  /* 0x0000000ac1043211 */ /* 0x004fc600078008ff */
[----:B------:R2:W-:Y:S01]  /*3540*/  @P3 LDGSTS.E.BYPASS.LTC128B.128 [R179+0x9100], [R6.64], !P2 ;  /* 0x0910000006b33fae */ /* 0x0005e2000d101d48 */
[----:B------:R-:W-:-:S05]  /*3550*/  @P3 LEA.HI.X R5, R193, R11, R15, 0x1, P0 ;  /* 0x0000000bc1053211 */ /* 0x000fca00000f0c0f */
[----:B------:R2:W-:Y:S04]  /*3560*/  @P3 LDGSTS.E.BYPASS.LTC128B.128 [R179+0xb100], [R4.64], !P4 ;  /* 0x0b10000004b33fae */ /* 0x0005e8000e101d48 */
[----:B------:R-:W0:Y:S01]  /*3570*/  LDGDEPBAR ;  /* 0x00000000000079af */ /* 0x000e220000000000 */
[----:B------:R-:W-:Y:S02]  /*3580*/  R2P PR, R198, 0x6 ;  /* 0x00000006c6007804 */ /* 0x000fe40000000000 */
[C---:B-1----:R-:W-:Y:S02]  /*3590*/  IADD3 R14, P0, R0.reuse, R104, RZ ;  /* 0x00000068000e7210 */ /* 0x042fe40007f1e0ff */
[----:B------:R-:W-:Y:S02]  /*35a0*/  IADD3 R12, P4, R0, R105, RZ ;  /* 0x00000069000c7210 */ /* 0x000fe40007f9e0ff */
[----:B----4-:R-:W-:-:S02]  /*35b0*/  IADD3.X R15, R2, R98, RZ, P0, !PT ;  /* 0x00000062020f7210 */ /* 0x010fc400007fe4ff */
[----:B------:R-:W-:Y:S01]  /*35c0*/  IADD3 R20, P0, R3, R104, RZ ;  /* 0x0000006803147210 */ /* 0x000fe20007f1e0ff */
[----:B------:R-:W-:Y:S01]  /*35d0*/  IMAD.X R13, R2, 0x1, R99, P4 ;  /* 0x00000001020d7824 */ /* 0x000fe200020e0663 */
[----:B------:R-:W-:Y:S02]  /*35e0*/  ISETP.GE.AND P4, PT, R184, c[0x0][0x1d4], PT ;  /* 0x00007500b8007a0c */ /* 0x000fe40003f86270 */
[----:B------:R-:W-:Y:S02]  /*35f0*/  IADD3.X R21, R22, R98, RZ, P0, !PT ;  /* 0x0000006216157210 */ /* 0x000fe400007fe4ff */
[----:B------:R-:W-:Y:S02]  /*3600*/  ISETP.LT.OR P0, PT, R23, 0x1, P4 ;  /* 0x000000011700780c */ /* 0x000fe40002701670 */
[----:B------:R-:W-:Y:S01]  /*3610*/  IADD3 R16, P3, R0, R102, RZ ;  /* 0x0000006600107210 */ /* 0x000fe20007f7e0ff */
[----:B------:R-:W-:Y:S01]  /*3620*/  IMAD.MOV.U32 R0, RZ, RZ, 0x40 ;  /* 0x00000040ff007424 */ /* 0x000fe200078e00ff */
[----:B------:R-:W-:-:S02]  /*3630*/  @P1 IADD3 R103, R164, -0x20, RZ ;  /* 0xffffffe0a4671810 */ /* 0x000fc40007ffe0ff */
[----:B------:R-:W-:Y:S01]  /*3640*/  IADD3 R18, P1, R3, R102, RZ ;  /* 0x0000006603127210 */ /* 0x000fe20007f3e0ff */
[----:B------:R-:W-:Y:S01]  /*3650*/  IMAD.X R17, R2, 0x1, R97, P3 ;  /* 0x0000000102117824 */ /* 0x000fe200018e0661 */
[----:B------:R-:W-:Y:S01]  /*3660*/  ISETP.GE.AND P3, PT, R192, c[0x0][0x1d4], PT ;  /* 0x00007500c0007a0c */ /* 0x000fe20003f66270 */
[----:B------:R-:W-:-:S04]  /*3670*/  DEPBAR.LE SB0, 0x1 ;  /* 0x000080400000791a */ /* 0x000fc80000000000 */
[----:B------:R-:W-:-:S04]  /*3680*/  DEPBAR.LE SB0, 0x0 ;  /* 0x000080000000791a */ /* 0x000fc80000000000 */
[----:B------:R-:W-:Y:S01]  /*3690*/  BAR.SYNC.DEFER_BLOCKING 0x0 ;  /* 0x0000000000007b1d */ /* 0x000fe20000010000 */
[----:B------:R-:W-:Y:S01]  /*36a0*/  IMAD.X R19, R22, 0x1, R97, P1 ;  /* 0x0000000116137824 */ /* 0x000fe200008e0661 */
[----:B------:R-:W-:Y:S02]  /*36b0*/  ISETP.GE.AND P1, PT, R193, c[0x0][0x1d4], PT ;  /* 0x00007500c1007a0c */ /* 0x000fe40003f26270 */
[----:B------:R-:W-:Y:S02]  /*36c0*/  ISETP.LT.OR P4, PT, R23, 0x21, P4 ;  /* 0x000000211700780c */ /* 0x000fe40002781670 */
[----:B------:R-:W-:Y:S02]  /*36d0*/  SEL R0, R0, 0xffffffc0, !P2 ;  /* 0xffffffc000007807 */ /* 0x000fe40005000000 */
[----:B------:R-:W-:Y:S02]  /*36e0*/  ISETP.GT.AND P5, PT, R197, 0x3f, PT ;  /* 0x0000003fc500780c */ /* 0x000fe40003fa4270 */
[----:B------:R-:W-:Y:S01]  /*36f0*/  IADD3 R166, R164, R0, RZ ;  /* 0x00000000a4a67210 */ /* 0x000fe20007ffe0ff */
[----:B--2---:R-:W-:Y:S04]  /*3700*/  LDSM.16.M88.4 R4, [R173] ;  /* 0x00000000ad04783b */ /* 0x004fe80000000200 */
[----:B------:R-:W-:Y:S04]  /*3710*/  LDSM.16.M88.4 R24, [R164] ;  /* 0x00000000a418783b */ /* 0x000fe80000000200 */
[----:B------:R-:W1:Y:S04]  /*3720*/  LDSM.16.M88.4 R28, [R164+0x800] ;  /* 0x00080000a41c783b */ /* 0x000e680000000200 */
[----:B------:R-:W2:Y:S04]  /*3730*/  LDSM.16.M88.4 R40, [R164+0x1000] ;  /* 0x00100000a428783b */ /* 0x000ea80000000200 */
[----:B------:R-:W3:Y:S04]  /*3740*/  LDSM.16.M88.4 R36, [R164+0x1800] ;  /* 0x00180000a424783b */ /* 0x000ee80000000200 */
[----:B------:R-:W-:Y:S04]  /*3750*/  LDSM.16.M88.4 R8, [R174] ;  /* 0x00000000ae08783b */ /* 0x000fe80000000200 */
[----:B------:R-:W-:Y:S04]  /*3760*/  LDSM.16.M88.4 R48, [R103] ;  /* 0x000000006730783b */ /* 0x000fe80000000200 */
[----:B------:R-:W4:Y:S04]  /*3770*/  LDSM.16.M88.4 R60, [R103+0x800] ;  /* 0x00080000673c783b */ /* 0x000f280000000200 */
[----:B------:R-:W5:Y:S04]  /*3780*/  LDSM.16.M88.4 R80, [R103+0x1000] ;  /* 0x001000006750783b */ /* 0x000f680000000200 */
        /* <DEDUP_REMOVED lines=9> */
[----:B------:R-:W-:Y:S01]  /*3820*/  ISETP.LT.OR P0, PT, R23, 0x1, P1 ;  /* 0x000000011700780c */ /* 0x000fe20000f01670 */
[C---:B------:R-:W-:Y:S08]  /*3830*/  HMMA.16816.F32 R28, R4.reuse, R30, RZ ;  /* 0x0000001e041c723c */ /* 0x040ff000000018ff */
[----:B--2---:R-:W-:Y:S04]  /*3840*/  HMMA.16816.F32 R52, R4, R40, RZ ;  /* 0x000000280434723c */ /* 0x004fe800000018ff */
[----:B------:R1:W-:Y:S01]  /*3850*/  LDGSTS.E.BYPASS.LTC128B.128 [R179+0x4100], [R12.64], !P0 ;  /* 0x041000000cb37fae */ /* 0x0003e2000c101d48 */
[----:B------:R-:W-:-:S03]  /*3860*/  IADD3 R2, P0, R3, R105, RZ ;  /* 0x0000006903027210 */ /* 0x000fc60007f1e0ff */
[----:B------:R2:W-:Y:S01]  /*3870*/  LDGSTS.E.BYPASS.LTC128B.128 [R179+0x1100], [R18.64], !P4 ;  /* 0x0110000012b37fae */ /* 0x0005e2000e101d48 */
[C---:B------:R-:W-:Y:S01]  /*3880*/  HMMA.16816.F32 R56, R4.reuse, R42, RZ ;  /* 0x0000002a0438723c */ /* 0x040fe200000018ff */
[----:B------:R-:W-:Y:S01]  /*3890*/  IMAD.X R3, R22, 0x1, R99, P0 ;  /* 0x0000000116037824 */ /* 0x000fe200000e0663 */
[----:B------:R-:W-:Y:S01]  /*38a0*/  ISETP.LT.OR P0, PT, R23, 0x21, P1 ;  /* 0x000000211700780c */ /* 0x000fe20000f01670 */
[----:B------:R2:W-:Y:S05]  /*38b0*/  LDGSTS.E.BYPASS.LTC128B.128 [R179+0x3100], [R20.64], !P3 ;  /* 0x0310000014b37fae */ /* 0x0005ea000d901d48 */
[C---:B---3--:R-:W-:Y:S07]  /*38c0*/  HMMA.16816.F32 R68, R4.reuse, R36, RZ ;  /* 0x000000240444723c */ /* 0x048fee00000018ff */
[----:B------:R3:W-:Y:S01]  /*38d0*/  LDGSTS.E.BYPASS.LTC128B.128 [R179+0x5100], [R2.64], !P0 ;  /* 0x0510000002b37fae */ /* 0x0007e2000c101d48 */
[----:B------:R-:W-:Y:S01]  /*38e0*/  HMMA.16816.F32 R40, R4, R38, RZ ;  /* 0x000000260428723c */ /* 0x000fe200000018ff */
[----:B------:R-:W-:-:S02]  /*38f0*/  ISETP.GT.AND P0, PT, R101, R194, PT ;  /* 0x000000c26500720c */ /* 0x000fc40003f04270 */
[----:B------:R-:W-:Y:S04]  /*3900*/  LDSM.16.M88.4 R64, [R166+0x800] ;  /* 0x00080000a640783b */ /* 0x000fe80000000200 */
[----:B------:R-:W-:Y:S01]  /*3910*/  LDSM.16.M88.4 R72, [R166+0x1000] ;  /* 0x00100000a648783b */ /* 0x000fe20000000200 */
[C---:B-1----:R-:W-:Y:S03]  /*3920*/  HMMA.16816.F32 R12, R4.reuse, R24, RZ ;  /* 0x00000018040c723c */ /* 0x042fe600000018ff */
[----:B------:R-:W-:Y:S04]  /*3930*/  LDSM.16.M88.4 R36, [R166+0x1800] ;  /* 0x00180000a624783b */ /* 0x000fe80000000200 */
[----:B--2---:R-:W-:Y:S01]  /*3940*/  LDSM.16.M88.4 R20, [R166] ;  /* 0x00000000a614783b */ /* 0x004fe20000000200 */
[----:B------:R-:W-:Y:S03]  /*3950*/  HMMA.16816.F32 R24, R4, R26, RZ ;  /* 0x0000001a0418723c */ /* 0x000fe600000018ff */
[----:B------:R-:W1:Y:S04]  /*3960*/  LDSM.16.M88.4 R4, [R176] ;  /* 0x00000000b004783b */ /* 0x000e680000000200 */
[----:B------:R-:W-:Y:S01]  /*3970*/  LDSM.16.M88.4 R16, [R175] ;  /* 0x00000000af10783b */ /* 0x000fe20000000200 */
[----:B----4-:R-:W-:Y:S01]  /*3980*/  HMMA.16816.F32 R28, R8, R62, R28 ;  /* 0x0000003e081c723c */ /* 0x010fe2000000181c */
[----:B---3--:R-:W-:-:S02]  /*3990*/  IADD3 R2, R103, 0x4000, RZ ;  /* 0x0000400067027810 */ /* 0x008fc40007ffe0ff */
[----:B------:R-:W0:Y:S03]  /*39a0*/  LDGDEPBAR ;  /* 0x00000000000079af */ /* 0x000e260000000000 */
[----:B------:R-:W-:Y:S02]  /*39b0*/  IMAD.IADD R165, R2, 0x1, R0 ;  /* 0x0000000102a57824 */ /* 0x000fe400078e0200 */
[C---:B------:R-:W-:Y:S03]  /*39c0*/  HMMA.16816.F32 R44, R8.reuse, R48, R12 ;  /* 0x00000030082c723c */ /* 0x040fe6000000180c */
[----:B------:R-:W2:Y:S05]  /*39d0*/  LDSM.16.M88.4 R76, [R165+-0x4000] ;  /* 0xffc00000a54c783b */ /* 0x000eaa0000000200 */
[C---:B------:R-:W-:Y:S01]  /*39e0*/  HMMA.16816.F32 R12, R8.reuse, R50, R24 ;  /* 0x00000032080c723c */ /* 0x040fe20000001818 */
[----:B------:R-:W3:Y:S04]  /*39f0*/  LDSM.16.M88.4 R84, [R165+-0x3800] ;  /* 0xffc80000a554783b */ /* 0x000ee80000000200 */
[----:B------:R-:W4:Y:S03]  /*3a00*/  LDSM.16.M88.4 R92, [R165+-0x3000] ;  /* 0xffd00000a55c783b */ /* 0x000f260000000200 */
[C---:B------:R-:W-:Y:S01]  /*3a10*/  HMMA.16816.F32 R24, R8.reuse, R60, R32 ;  /* 0x0000003c0818723c */ /* 0x040fe20000001820 */
[----:B------:R-:W2:Y:S07]  /*3a20*/  LDSM.16.M88.4 R60, [R165+-0x2800] ;  /* 0xffd80000a53c783b */ /* 0x000eae0000000200 */
[C---:B-----5:R-:W-:Y:S08]  /*3a30*/  HMMA.16816.F32 R32, R8.reuse, R80, R52 ;  /* 0x000000500820723c */ /* 0x060ff00000001834 */
[C---:B------:R-:W-:Y:S01]  /*3a40*/  HMMA.16816.F32 R48, R8.reuse, R82, R56 ;  /* 0x000000520830723c */ /* 0x040fe20000001838 */
[----:B------:R-:W-:Y:S04]  /*3a50*/  LDSM.16.M88.4 R80, [R164+0x2800] ;  /* 0x00280000a450783b */ /* 0x000fe80000000200 */
[----:B------:R-:W-:Y:S03]  /*3a60*/  LDSM.16.M88.4 R56, [R164+0x3800] ;  /* 0x00380000a438783b */ /* 0x000fe60000000200 */
[C---:B------:R-:W-:Y:S01]  /*3a70*/  HMMA.16816.F32 R52, R8.reuse, R88, R68 ;  /* 0x000000580834723c */ /* 0x040fe20000001844 */
[----:B------:R-:W-:Y:S07]  /*3a80*/  LDSM.16.M88.4 R68, [R103+0x2000] ;  /* 0x002000006744783b */ /* 0x000fee0000000200 */
[----:B------:R-:W-:Y:S01]  /*3a90*/  HMMA.16816.F32 R40, R8, R90, R40 ;  /* 0x0000005a0828723c */ /* 0x000fe20000001828 */
[----:B------:R-:W-:Y:S07]  /*3aa0*/  LDSM.16.M88.4 R88, [R164+0x3000] ;  /* 0x00300000a458783b */ /* 0x000fee0000000200 */
[C---:B-1----:R-:W-:Y:S08]  /*3ab0*/  HMMA.16816.F32 R44, R4.reuse, R20, R44 ;  /* 0x00000014042c723c */ /* 0x042ff0000000182c */
[C---:B------:R-:W-:Y:S01]  /*3ac0*/  HMMA.16816.F32 R20, R4.reuse, R22, R12 ;  /* 0x000000160414723c */ /* 0x040fe2000000180c */
[----:B------:R-:W-:Y:S07]  /*3ad0*/  LDSM.16.M88.4 R12, [R173+0x4000] ;  /* 0x00400000ad0c783b */ /* 0x000fee0000000200 */
[C---:B------:R-:W-:Y:S08]  /*3ae0*/  HMMA.16816.F32 R8, R4.reuse, R64, R24 ;  /* 0x000000400408723c */ /* 0x040ff00000001818 */
[C---:B------:R-:W-:Y:S01]  /*3af0*/  HMMA.16816.F32 R28, R4.reuse, R66, R28 ;  /* 0x00000042041c723c */ /* 0x040fe2000000181c */
[----:B------:R-:W1:Y:S07]  /*3b00*/  LDSM.16.M88.4 R64, [R164+0x2000] ;  /* 0x00200000a440783b */ /* 0x000e6e0000000200 */
[C---:B------:R-:W-:Y:S08]  /*3b10*/  HMMA.16816.F32 R32, R4.reuse, R72, R32 ;  /* 0x000000480420723c */ /* 0x040ff00000001820 */
[C---:B------:R-:W-:Y:S01]  /*3b20*/  HMMA.16816.F32 R48, R4.reuse, R74, R48 ;  /* 0x0000004a0430723c */ /* 0x040fe20000001830 */
[----:B------:R-:W-:Y:S07]  /*3b30*/  LDSM.16.M88.4 R72, [R166+0x2000] ;  /* 0x00200000a648783b */ /* 0x000fee0000000200 */
[C---:B------:R-:W-:Y:S08]  /*3b40*/  HMMA.16816.F32 R52, R4.reuse, R36, R52 ;  /* 0x000000240434723c */ /* 0x040ff00000001834 */
[----:B------:R-:W-:Y:S08]  /*3b50*/  HMMA.16816.F32 R40, R4, R38, R40 ;  /* 0x000000260428723c */ /* 0x000ff00000001828 */
[C---:B--2---:R-:W-:Y:S08]  /*3b60*/  HMMA.16816.F32 R44, R16.reuse, R76, R44 ;  /* 0x0000004c102c723c */ /* 0x044ff0000000182c */
[C---:B------:R-:W-:Y:S01]  /*3b70*/  HMMA.16816.F32 R36, R16.reuse, R78, R20 ;  /* 0x0000004e1024723c */ /* 0x040fe20000001814 */
[----:B------:R-:W-:Y:S07]  /*3b80*/  LDSM.16.M88.4 R76, [R103+0x2800] ;  /* 0x00280000674c783b */ /* 0x000fee0000000200 */
[C---:B---3--:R-:W-:Y:S01]  /*3b90*/  HMMA.16816.F32 R24, R16.reuse, R84, R8 ;  /* 0x000000541018723c */ /* 0x048fe20000001808 */
[----:B------:R-:W2:Y:S07]  /*3ba0*/  LDSM.16.M88.4 R8, [R174+0x4000] ;  /* 0x00400000ae08783b */ /* 0x000eae0000000200 */
[C---:B------:R-:W-:Y:S01]  /*3bb0*/  HMMA.16816.F32 R20, R16.reuse, R86, R28 ;  /* 0x000000561014723c */ /* 0x040fe2000000181c */
[----:B------:R-:W-:Y:S07]  /*3bc0*/  LDSM.16.M88.4 R84, [R166+0x3000] ;  /* 0x00300000a654783b */ /* 0x000fee0000000200 */
[C---:B----4-:R-:W-:Y:S08]  /*3bd0*/  HMMA.16816.F32 R4, R16.reuse, R92, R32 ;  /* 0x0000005c1004723c */ /* 0x050ff00000001820 */
[C---:B------:R-:W-:Y:S01]  /*3be0*/  HMMA.16816.F32 R48, R16.reuse, R94, R48 ;  /* 0x0000005e1030723c */ /* 0x040fe20000001830 */
[----:B------:R-:W3:Y:S07]  /*3bf0*/  LDSM.16.M88.4 R92, [R103+0x3000] ;  /* 0x00300000675c783b */ /* 0x000eee0000000200 */
[C---:B------:R-:W-:Y:S08]  /*3c00*/  HMMA.16816.F32 R52, R16.reuse, R60, R52 ;  /* 0x0000003c1034723c */ /* 0x040ff00000001834 */
[----:B------:R-:W-:Y:S01]  /*3c10*/  HMMA.16816.F32 R16, R16, R62, R40 ;  /* 0x0000003e1010723c */ /* 0x000fe20000001828 */
[----:B------:R-:W4:Y:S07]  /*3c20*/  LDSM.16.M88.4 R60, [R103+0x3800] ;  /* 0x00380000673c783b */ /* 0x000f2e0000000200 */
[C---:B-1----:R-:W-:Y:S08]  /*3c30*/  HMMA.16816.F32 R40, R12.reuse, R64, R44 ;  /* 0x000000400c28723c */ /* 0x042ff0000000182c */
[C---:B------:R-:W-:Y:S08]  /*3c40*/  HMMA.16816.F32 R28, R12.reuse, R80, R24 ;  /* 0x000000500c1c723c */ /* 0x040ff00000001818 */
[C---:B------:R-:W-:Y:S01]  /*3c50*/  HMMA.16816.F32 R24, R12.reuse, R82, R20 ;  /* 0x000000520c18723c */ /* 0x040fe20000001814 */
[----:B------:R-:W-:Y:S07]  /*3c60*/  LDSM.16.M88.4 R80, [R166+0x2800] ;  /* 0x00280000a650783b */ /* 0x000fee0000000200 */
[C---:B------:R-:W-:Y:S01]  /*3c70*/  HMMA.16816.F32 R32, R12.reuse, R66, R36 ;  /* 0x000000420c20723c */ /* 0x040fe20000001824 */
[----:B------:R-:W-:Y:S07]  /*3c80*/  LDSM.16.M88.4 R64, [R166+0x3800] ;  /* 0x00380000a640783b */ /* 0x000fee0000000200 */
[C---:B------:R-:W-:Y:S01]  /*3c90*/  HMMA.16816.F32 R20, R12.reuse, R88, R4 ;  /* 0x000000580c14723c */ /* 0x040fe20000001804 */
[----:B------:R-:W1:Y:S07]  /*3ca0*/  LDSM.16.M88.4 R4, [R176+0x4000] ;  /* 0x00400000b004783b */ /* 0x000e6e0000000200 */
[C---:B------:R-:W-:Y:S08]  /*3cb0*/  HMMA.16816.F32 R48, R12.reuse, R90, R48 ;  /* 0x0000005a0c30723c */ /* 0x040ff00000001830 */
[C---:B------:R-:W-:Y:S08]  /*3cc0*/  HMMA.16816.F32 R44, R12.reuse, R56, R52 ;  /* 0x000000380c2c723c */ /* 0x040ff00000001834 */
[----:B------:R-:W-:Y:S08]  /*3cd0*/  HMMA.16816.F32 R16, R12, R58, R16 ;  /* 0x0000003a0c10723c */ /* 0x000ff00000001810 */
[C---:B--2---:R-:W-:Y:S01]  /*3ce0*/  HMMA.16816.F32 R12, R8.reuse, R68, R40 ;  /* 0x00000044080c723c */ /* 0x044fe20000001828 */
[----:B------:R-:W-:Y:S07]  /*3cf0*/  LDSM.16.M88.4 R40, [R165+-0x1000] ;  /* 0xfff00000a528783b */ /* 0x000fee0000000200 */
[C---:B------:R-:W-:Y:S08]  /*3d00*/  HMMA.16816.F32 R36, R8.reuse, R76, R28 ;  /* 0x0000004c0824723c */ /* 0x040ff0000000181c */
[C---:B------:R-:W-:Y:S01]  /*3d10*/  HMMA.16816.F32 R28, R8.reuse, R78, R24 ;  /* 0x0000004e081c723c */ /* 0x040fe20000001818 */
[----:B------:R-:W-:Y:S07]  /*3d20*/  LDSM.16.M88.4 R76, [R165+-0x1800] ;  /* 0xffe80000a54c783b */ /* 0x000fee0000000200 */
[C---:B------:R-:W-:Y:S01]  /*3d30*/  HMMA.16816.F32 R32, R8.reuse, R70, R32 ;  /* 0x000000460820723c */ /* 0x040fe20000001820 */
[----:B------:R-:W-:Y:S07]  /*3d40*/  LDSM.16.M88.4 R68, [R165+-0x2000] ;  /* 0xffe00000a544783b */ /* 0x000fee0000000200 */
[C---:B---3--:R-:W-:Y:S01]  /*3d50*/  HMMA.16816.F32 R24, R8.reuse, R92, R20 ;  /* 0x0000005c0818723c */ /* 0x048fe20000001814 */
[----:B------:R-:W2:Y:S07]  /*3d60*/  LDSM.16.M88.4 R20, [R175+0x4000] ;  /* 0x00400000af14783b */ /* 0x000eae0000000200 */
[C---:B------:R-:W-:Y:S08]  /*3d70*/  HMMA.16816.F32 R56, R8.reuse, R94, R48 ;  /* 0x0000005e0838723c */ /* 0x040ff00000001830 */
[C---:B----4-:R-:W-:Y:S08]  /*3d80*/  HMMA.16816.F32 R48, R8.reuse, R60, R44 ;  /* 0x0000003c0830723c */ /* 0x050ff0000000182c */
[----:B------:R-:W-:Y:S01]  /*3d90*/  HMMA.16816.F32 R44, R8, R62, R16 ;  /* 0x0000003e082c723c */ /* 0x000fe20000001810 */
[----:B------:R-:W-:Y:S04]  /*3da0*/  LDSM.16.M88.4 R16, [R173+0x8000] ;  /* 0x00800000ad10783b */ /* 0x000fe80000000200 */
[----:B------:R-:W3:Y:S03]  /*3db0*/  LDSM.16.M88.4 R60, [R164+0x4000] ;  /* 0x00400000a43c783b */ /* 0x000ee60000000200 */
[C---:B-1----:R-:W-:Y:S08]  /*3dc0*/  HMMA.16816.F32 R8, R4.reuse, R72, R12 ;  /* 0x000000480408723c */ /* 0x042ff0000000180c */
[C---:B------:R-:W-:Y:S01]  /*3dd0*/  HMMA.16816.F32 R12, R4.reuse, R74, R32 ;  /* 0x0000004a040c723c */ /* 0x040fe20000001820 */
[----:B------:R-:W-:Y:S07]  /*3de0*/  LDSM.16.M88.4 R72, [R164+0x5800] ;  /* 0x00580000a448783b */ /* 0x000fee0000000200 */
[C---:B------:R-:W-:Y:S08]  /*3df0*/  HMMA.16816.F32 R52, R4.reuse, R82, R28 ;  /* 0x000000520434723c */ /* 0x040ff0000000181c */
[C---:B------:R-:W-:Y:S08]  /*3e00*/  HMMA.16816.F32 R32, R4.reuse, R84, R24 ;  /* 0x000000540420723c */ /* 0x040ff00000001818 */
[C---:B------:R-:W-:Y:S01]  /*3e10*/  HMMA.16816.F32 R28, R4.reuse, R86, R56 ;  /* 0x00000056041c723c */ /* 0x040fe20000001838 */
[----:B------:R-:W1:Y:S04]  /*3e20*/  LDSM.16.M88.4 R84, [R165+-0x800] ;  /* 0xfff80000a554783b */ /* 0x000e680000000200 */
[----:B------:R-:W-:Y:S03]  /*3e30*/  LDSM.16.M88.4 R56, [R165] ;  /* 0x00000000a538783b */ /* 0x000fe60000000200 */
[C---:B------:R-:W-:Y:S08]  /*3e40*/  HMMA.16816.F32 R36, R4.reuse, R80, R36 ;  /* 0x000000500424723c */ /* 0x040ff00000001824 */
[C---:B------:R-:W-:Y:S08]  /*3e50*/  HMMA.16816.F32 R48, R4.reuse, R64, R48 ;  /* 0x000000400430723c */ /* 0x040ff00000001830 */
[----:B------:R-:W-:Y:S01]  /*3e60*/  HMMA.16816.F32 R92, R4, R66, R44 ;  /* 0x00000042045c723c */ /* 0x000fe2000000182c */
[----:B------:R-:W-:Y:S04]  /*3e70*/  LDSM.16.M88.4 R44, [R103+0x4000] ;  /* 0x00400000672c783b */ /* 0x000fe80000000200 */
[----:B------:R-:W-:Y:S03]  /*3e80*/  LDSM.16.M88.4 R64, [R103+0x4800] ;  /* 0x004800006740783b */ /* 0x000fe60000000200 */
[C---:B--2---:R-:W-:Y:S01]  /*3e90*/  HMMA.16816.F32 R4, R20.reuse, R68, R8 ;  /* 0x000000441404723c */ /* 0x044fe20000001808 */
[----:B------:R-:W-:Y:S07]  /*3ea0*/  LDSM.16.M88.4 R8, [R176+0x8000] ;  /* 0x00800000b008783b */ /* 0x000fee0000000200 */
[C---:B------:R-:W-:Y:S01]  /*3eb0*/  HMMA.16816.F32 R24, R20.reuse, R70, R12 ;  /* 0x000000461418723c */ /* 0x040fe2000000180c */
[----:B------:R-:W2:Y:S07]  /*3ec0*/  LDSM.16.M88.4 R12, [R174+0x8000] ;  /* 0x00800000ae0c783b */ /* 0x000eae0000000200 */
[----:B------:R-:W-:Y:S01]  /*3ed0*/  HMMA.16816.F32 R68, R20, R78, R52 ;  /* 0x0000004e1444723c */ /* 0x000fe20000001834 */
[----:B------:R-:W4:Y:S07]  /*3ee0*/  LDSM.16.M88.4 R52, [R164+0x4800] ;  /* 0x00480000a434783b */ /* 0x000f2e0000000200 */
[----:B---3--:R-:W-:Y:S08]  /*3ef0*/  HMMA.16816.F32 R4, R16, R60, R4 ;  /* 0x0000003c1004723c */ /* 0x008ff00000001804 */
[C---:B-1----:R-:W-:Y:S01]  /*3f00*/  HMMA.16816.F32 R88, R20.reuse, R84, R48 ;  /* 0x000000541458723c */ /* 0x042fe20000001830 */
[----:B------:R-:W1:Y:S07]  /*3f10*/  LDSM.16.M88.4 R48, [R166+0x4000] ;  /* 0x00400000a630783b */ /* 0x000e6e0000000200 */
[C---:B------:R-:W-:Y:S08]  /*3f20*/  HMMA.16816.F32 R36, R20.reuse, R76, R36 ;  /* 0x0000004c1424723c */ /* 0x040ff00000001824 */
[----:B------:R-:W-:Y:S08]  /*3f30*/  HMMA.16816.F32 R76, R20, R42, R28 ;  /* 0x0000002a144c723c */ /* 0x000ff0000000181c */
[----:B------:R-:W-:Y:S01]  /*3f40*/  HMMA.16816.F32 R28, R16, R62, R24 ;  /* 0x0000003e101c723c */ /* 0x000fe20000001818 */
[----:B------:R-:W-:Y:S07]  /*3f50*/  LDSM.16.M88.4 R60, [R166+0x4800] ;  /* 0x00480000a63c783b */ /* 0x000fee0000000200 */
[----:B--2---:R-:W-:Y:S01]  /*3f60*/  HMMA.16816.F32 R24, R12, R44, R4 ;  /* 0x0000002c0c18723c */ /* 0x004fe20000001804 */
[----:B------:R-:W2:Y:S07]  /*3f70*/  LDSM.16.M88.4 R4, [R175+0x8000] ;  /* 0x00800000af04783b */ /* 0x000eae0000000200 */
[----:B------:R-:W-:Y:S08]  /*3f80*/  HMMA.16816.F32 R80, R20, R40, R32 ;  /* 0x000000281450723c */ /* 0x000ff00000001820 */
[----:B------:R-:W-:Y:S01]  /*3f90*/  HMMA.16816.F32 R28, R12, R46, R28 ;  /* 0x0000002e0c1c723c */ /* 0x000fe2000000181c */
[----:B------:R-:W3:Y:S07]  /*3fa0*/  LDSM.16.M88.4 R44, [R164+0x5000] ;  /* 0x00500000a42c783b */ /* 0x000eee0000000200 */
[----:B----4-:R-:W-:Y:S08]  /*3fb0*/  HMMA.16816.F32 R32, R16, R52, R36 ;  /* 0x000000341020723c */ /* 0x010ff00000001824 */
[----:B-1----:R-:W-:Y:S08]  /*3fc0*/  HMMA.16816.F32 R24, R8, R48, R24 ;  /* 0x000000300818723c */ /* 0x002ff00000001818 */
[----:B------:R-:W-:Y:S01]  /*3fd0*/  HMMA.16816.F32 R40, R16, R54, R68 ;  /* 0x000000361028723c */ /* 0x000fe20000001844 */
[----:B------:R-:W1:Y:S04]  /*3fe0*/  LDSM.16.M88.4 R68, [R103+0x5000] ;  /* 0x005000006744783b */ /* 0x000e680000000200 */
[----:B------:R-:W4:Y:S03]  /*3ff0*/  LDSM.16.M88.4 R52, [R165+0x800] ;  /* 0x00080000a534783b */ /* 0x000f260000000200 */
[----:B------:R-:W-:Y:S08]  /*4000*/  HMMA.16816.F32 R28, R8, R50, R28 ;  /* 0x00000032081c723c */ /* 0x000ff0000000181c */
[----:B------:R-:W-:Y:S08]  /*4010*/  HMMA.16816.F32 R36, R12, R64, R32 ;  /* 0x000000400c24723c */ /* 0x000ff00000001820 */
[----:B--2---:R-:W-:Y:S08]  /*4020*/  HMMA.16816.F32 R48, R4, R56, R24 ;  /* 0x000000380430723c */ /* 0x004ff00000001818 */
[----:B------:R-:W-:Y:S08]  /*4030*/  HMMA.16816.F32 R84, R20, R86, R92 ;  /* 0x000000561454723c */ /* 0x000ff0000000185c */
[----:B---3--:R-:W-:Y:S08]  /*4040*/  HMMA.16816.F32 R20, R16, R44, R80 ;  /* 0x0000002c1014723c */ /* 0x008ff00000001850 */
[----:B------:R-:W-:Y:S01]  /*4050*/  HMMA.16816.F32 R32, R12, R66, R40 ;  /* 0x000000420c20723c */ /* 0x000fe20000001828 */
[----:B------:R-:W-:-:S07]  /*4060*/  FMUL.FTZ R0, R48, c[0x0][0x320] ;  /* 0x0000c80030007a20 */ /* 0x000fce0000410000 */
[----:B------:R-:W-:Y:S01]  /*4070*/  HMMA.16816.F32 R28, R4, R58, R28 ;  /* 0x0000003a041c723c */ /* 0x000fe2000000181c */
[----:B------:R-:W2:Y:S07]  /*4080*/  LDSM.16.M88.4 R56, [R166+0x5000] ;  /* 0x00500000a638783b */ /* 0x000eae0000000200 */
[----:B------:R-:W-:Y:S08]  /*4090*/  HMMA.16816.F32 R36, R8, R60, R36 ;  /* 0x0000003c0824723c */ /* 0x000ff00000001824 */
[----:B------:R-:W-:Y:S01]  /*40a0*/  HMMA.16816.F32 R44, R16, R46, R76 ;  /* 0x0000002e102c723c */ /* 0x000fe2000000184c */
[----:B------:R3:W2:Y:S07]  /*40b0*/  MUFU.TANH R76, R0 ;  /* 0x00000000004c7308 */ /* 0x0006ae0000002400 */
[----:B-1----:R-:W-:Y:S08]  /*40c0*/  HMMA.16816.F32 R24, R12, R68, R20 ;  /* 0x000000440c18723c */ /* 0x002ff00000001814 */
[----:B------:R-:W-:Y:S01]  /*40d0*/  HMMA.16816.F32 R20, R8, R62, R32 ;  /* 0x0000003e0814723c */ /* 0x000fe20000001820 */
[----:B---3--:R-:W-:Y:S01]  /*40e0*/  FMUL.FTZ R0, R49, c[0x0][0x320] ;  /* 0x0000c80031007a20 */ /* 0x008fe20000410000 */
[----:B------:R-:W1:Y:S06]  /*40f0*/  LDSM.16.M88.4 R60, [R103+0x5800] ;  /* 0x00580000673c783b */ /* 0x000e6c0000000200 */
[----:B------:R-:W-:Y:S01]  /*4100*/  HMMA.16816.F32 R64, R16, R72, R88 ;  /* 0x000000481040723c */ /* 0x000fe20000001858 */
[----:B------:R3:W1:Y:S07]  /*4110*/  MUFU.TANH R72, R0 ;  /* 0x0000000000487308 */ /* 0x00066e0000002400 */
[----:B----4-:R-:W-:Y:S08]  /*4120*/  HMMA.16816.F32 R36, R4, R52, R36 ;  /* 0x000000340424723c */ /* 0x010ff00000001824 */
[----:B------:R-:W-:Y:S01]  /*4130*/  HMMA.16816.F32 R40, R12, R70, R44 ;  /* 0x000000460c28723c */ /* 0x000fe2000000182c */
[----:B---3--:R-:W-:Y:S01]  /*4140*/  FMUL.FTZ R0, R50, c[0x0][0x320] ;  /* 0x0000c80032007a20 */ /* 0x008fe20000410000 */
[----:B------:R-:W3:Y:S03]  /*4150*/  LDSM.16.M88.4 R44, [R166+0x5800] ;  /* 0x00580000a62c783b */ /* 0x000ee60000000200 */
[----:B------:R4:W1:Y:S03]  /*4160*/  MUFU.TANH R77, R0 ;  /* 0x00000000004d7308 */ /* 0x0008660000002400 */
[----:B--2---:R-:W-:Y:S08]  /*4170*/  HMMA.16816.F32 R32, R8, R56, R24 ;  /* 0x000000380820723c */ /* 0x004ff00000001818 */
[----:B------:R-:W-:Y:S01]  /*4180*/  HMMA.16816.F32 R24, R4, R54, R20 ;  /* 0x000000360418723c */ /* 0x000fe20000001814 */
[----:B----4-:R-:W-:-:S02]  /*4190*/  FMUL.FTZ R0, R51, c[0x0][0x320] ;  /* 0x0000c80033007a20 */ /* 0x010fc40000410000 */
[----:B------:R-:W2:Y:S05]  /*41a0*/  LDSM.16.M88.4 R48, [R165+0x1000] ;  /* 0x00100000a530783b */ /* 0x000eaa0000000200 */
[----:B------:R-:W-:Y:S01]  /*41b0*/  HMMA.16816.F32 R16, R16, R74, R84 ;  /* 0x0000004a1010723c */ /* 0x000fe20000001854 */
[----:B------:R4:W2:Y:S07]  /*41c0*/  MUFU.TANH R73, R0 ;  /* 0x0000000000497308 */ /* 0x0008ae0000002400 */
[----:B-1----:R-:W-:Y:S01]  /*41d0*/  HMMA.16816.F32 R20, R12, R60, R64 ;  /* 0x0000003c0c14723c */ /* 0x002fe20000001840 */
[----:B----4-:R-:W-:-:S04]  /*41e0*/  FMUL.FTZ R0, R28, c[0x0][0x320] ;  /* 0x0000c8001c007a20 */ /* 0x010fc80000410000 */
[----:B------:R1:W4:Y:S11]  /*41f0*/  MUFU.TANH R69, R0 ;  /* 0x0000000000457308 */ /* 0x0003360000002400 */
[----:B------:R-:W-:Y:S08]  /*4200*/  HMMA.16816.F32 R12, R12, R62, R16 ;  /* 0x0000003e0c0c723c */ /* 0x000ff00000001810 */
[----:B---3--:R-:W-:Y:S01]  /*4210*/  HMMA.16816.F32 R16, R8, R44, R20 ;  /* 0x0000002c0810723c */ /* 0x008fe20000001814 */
[----:B-1----:R-:W-:-:S07]  /*4220*/  FMUL.FTZ R0, R29, c[0x0][0x320] ;  /* 0x0000c8001d007a20 */ /* 0x002fce0000410000 */
[----:B--2---:R-:W-:Y:S01]  /*4230*/  HMMA.16816.F32 R32, R4, R48, R32 ;  /* 0x000000300420723c */ /* 0x004fe20000001820 */
[----:B------:R1:W2:Y:S02]  /*4240*/  MUFU.TANH R68, R0 ;  /* 0x0000000000447308 */ /* 0x0002a40000002400 */
[----:B-1----:R-:W-:-:S06]  /*4250*/  FMUL.FTZ R0, R30, c[0x0][0x320] ;  /* 0x0000c8001e007a20 */ /* 0x002fcc0000410000 */
[----:B------:R1:W3:Y:S02]  /*4260*/  MUFU.TANH R70, R0 ;  /* 0x0000000000467308 */ /* 0x0002e40000002400 */
[----:B-1----:R-:W-:Y:S02]  /*4270*/  FMUL.FTZ R0, R31, c[0x0][0x320] ;  /* 0x0000c8001f007a20 */ /* 0x002fe40000410000 */
[C---:B------:R-:W-:Y:S04]  /*4280*/  HMMA.16816.F32 R28, R8.reuse, R58, R40 ;  /* 0x0000003a081c723c */ /* 0x040fe80000001828 */
[----:B------:R1:W1:Y:S04]  /*4290*/  MUFU.TANH R56, R0 ;  /* 0x0000000000387308 */ /* 0x0002680000002400 */
[----:B------:R-:W-:Y:S01]  /*42a0*/  HMMA.16816.F32 R8, R8, R46, R12 ;  /* 0x0000002e0808723c */ /* 0x000fe2000000180c */
[----:B-1----:R-:W-:-:S04]  /*42b0*/  FMUL.FTZ R0, R36, c[0x0][0x320] ;  /* 0x0000c80024007a20 */ /* 0x002fc80000410000 */
[----:B------:R1:W1:Y:S11]  /*42c0*/  MUFU.TANH R55, R0 ;  /* 0x0000000000377308 */ /* 0x0002760000002400 */
[----:B------:R-:W-:Y:S01]  /*42d0*/  HMMA.16816.F32 R20, R4, R50, R28 ;  /* 0x000000320414723c */ /* 0x000fe2000000181c */
[----:B-1----:R-:W-:-:S04]  /*42e0*/  FMUL.FTZ R0, R37, c[0x0][0x320] ;  /* 0x0000c80025007a20 */ /* 0x002fc80000410000 */
[----:B------:R1:W1:Y:S02]  /*42f0*/  MUFU.TANH R52, R0 ;  /* 0x0000000000347308 */ /* 0x0002640000002400 */
[----:B-1----:R-:W-:-:S06]  /*4300*/  FMUL.FTZ R0, R38, c[0x0][0x320] ;  /* 0x0000c80026007a20 */ /* 0x002fcc0000410000 */
[----:B------:R1:W1:Y:S02]  /*4310*/  MUFU.TANH R54, R0 ;  /* 0x0000000000367308 */ /* 0x0002640000002400 */
[----:B-1----:R-:W-:Y:S02]  /*4320*/  FMUL.FTZ R0, R39, c[0x0][0x320] ;  /* 0x0000c80027007a20 */ /* 0x002fe40000410000 */
[----:B------:R-:W1:Y:S01]  /*4330*/  LDSM.16.M88.4 R36, [R165+0x1800] ;  /* 0x00180000a524783b */ /* 0x000e620000000200 */
[----:B------:R-:W-:-:S04]  /*4340*/  DEPBAR.LE SB0, 0x0 ;  /* 0x000080000000791a */ /* 0x000fc80000000000 */
[----:B------:R5:W1:Y:S02]  /*4350*/  MUFU.TANH R53, R0 ;  /* 0x0000000000357308 */ /* 0x000a640000002400 */
[----:B-----5:R-:W-:-:S06]  /*4360*/  FMUL.FTZ R0, R24, c[0x0][0x320] ;  /* 0x0000c80018007a20 */ /* 0x020fcc0000410000 */
[----:B------:R5:W2:Y:S01]  /*4370*/  MUFU.TANH R41, R0 ;  /* 0x0000000000297308 */ /* 0x000aa20000002400 */
[----:B-1----:R-:W-:Y:S01]  /*4380*/  HMMA.16816.F32 R12, R4, R36, R16 ;  /* 0x00000024040c723c */ /* 0x002fe20000001810 */
[----:B-----5:R-:W-:-:S06]  /*4390*/  FMUL.FTZ R0, R25, c[0x0][0x320] ;  /* 0x0000c80019007a20 */ /* 0x020fcc0000410000 */
[----:B------:R1:W1:Y:S01]  /*43a0*/  MUFU.TANH R40, R0 ;  /* 0x0000000000287308 */ /* 0x0002620000002400 */
        /* <DEDUP_REMOVED lines=39> */
[----:B--234-:R-:W-:Y:S01]  /*4620*/  IADD3 R2, R197, R96, R201 ;  /* 0x00000060c5027210 */ /* 0x01cfe20007ffe0c9 */
[----:B------:R-:W-:-:S03]  /*4630*/  IMAD.MOV.U32 R180, RZ, RZ, RZ ;  /* 0x000000ffffb47224 */ /* 0x000fc600078e00ff */
[----:B------:R-:W-:-:S05]  /*4640*/  IADD3 R2, R2, -0x40, RZ ;  /* 0xffffffc002027810 */ /* 0x000fca0007ffe0ff */
        /* <DEDUP_REMOVED lines=25> */
.L_x_632:
[----:B------:R-:W-:Y:S05]  /*47e0*/  BRA.DIV ~URZ, `(.L_x_485) ;  /* 0x000123d27f007947 */ /* 0x000fea000b800000 */
[----:B------:R-:W3:Y:S01]  /*47f0*/  SHFL.IDX PT, R0, R12, RZ, 0x181f ;  /* 0x00181fff0c007589 */ /* 0x000ee200000e0000 */
[----:B------:R-:W-:-:S04]  /*4800*/  ISETP.GE.AND P2, PT, R184, c[0x0][0x1d4], PT ;  /* 0x00007500b8007a0c */ /* 0x000fc80003f46270 */
[----:B------:R-:W-:Y:S02]  /*4810*/  SEL R11, RZ, 0x10, P2 ;  /* 0x00000010ff0b7807 */ /* 0x000fe40001000000 */
[C---:B---3--:R-:W-:Y:S02]  /*4820*/  IADD3 R6, P0, R0.reuse, R102, RZ ;  /* 0x0000006600067210 */ /* 0x048fe40007f1e0ff */
[----:B------:R-:W-:-:S03]  /*4830*/  IADD3 R2, P1, R0, R104, RZ ;  /* 0x0000006800027210 */ /* 0x000fc60007f3e0ff */
[----:B--2---:R-:W-:Y:S01]  /*4840*/  IMAD.X R7, R4, 0x1, R97, P0 ;  /* 0x0000000104077824 */ /* 0x004fe200000e0661 */
[----:B------:R-:W-:Y:S01]  /*4850*/  IADD3 R8, P0, R0, R105, RZ ;  /* 0x0000006900087210 */ /* 0x000fe20007f1e0ff */
[----:B------:R-:W-:Y:S01]  /*4860*/  IMAD.X R3, R4, 0x1, R98, P1 ;  /* 0x0000000104037824 */ /* 0x000fe200008e0662 */
[----:B------:R-:W-:Y:S01]  /*4870*/  ISETP.GE.AND P1, PT, R192, c[0x0][0x1d4], PT ;  /* 0x00007500c0007a0c */ /* 0x000fe20003f26270 */
[----:B------:R-:W2:Y:S02]  /*4880*/  SHFL.IDX PT, R0, R12, 0x1, 0x181f ;  /* 0x00381f000c007f89 */ /* 0x000ea400000e0000 */
[----:B------:R-:W-:Y:S01]  /*4890*/  IMAD.X R9, R4, 0x1, R99, P0 ;  /* 0x0000000104097824 */ /* 0x000fe200000e0663 */
[----:B------:R-:W-:Y:S01]  /*48a0*/  ISETP.GE.AND P0, PT, R193, c[0x0][0x1d4], PT ;  /* 0x00007500c1007a0c */ /* 0x000fe20003f06270 */
[----:B------:R-:W-:Y:S01]  /*48b0*/  @!PT LDS RZ, [RZ] ;  /* 0x00000000fffff984 */ /* 0x000fe20000000800 */
[----:B------:R3:W-:Y:S01]  /*48c0*/  LDGSTS.E.BYPASS.LTC128B.128 [R179+0x6100], [R6.64], !P2 ;  /* 0x0610000006b37fae */ /* 0x0007e2000d101d48 */
[----:B------:R-:W-:-:S03]  /*48d0*/  SEL R10, RZ, 0x10, P1 ;  /* 0x00000010ff0a7807 */ /* 0x000fc60000800000 */
[----:B------:R4:W1:Y:S04]  /*48e0*/  SHFL.IDX PT, R4, R5, 0x1, 0x181f ;  /* 0x00381f0005047f89 */ /* 0x00086800000e0000 */
[----:B------:R3:W-:Y:S04]  /*48f0*/  LDGSTS.E.BYPASS.LTC128B.128 [R179+0x8100], [R2.64], !P1 ;  /* 0x0810000002b37fae */ /* 0x0007e8000c901d48 */
[----:B------:R3:W-:Y:S01]  /*4900*/  LDGSTS.E.BYPASS.LTC128B.128 [R179+0xa100], [R8.64], !P0 ;  /* 0x0a10000008b37fae */ /* 0x0007e2000c101d48 */
[----:B-1--4-:R-:W-:-:S03]  /*4910*/  SEL R5, RZ, 0x10, P0 ;  /* 0x00000010ff057807 */ /* 0x012fc60000000000 */
.L_x_633:
[----:B--23--:R-:W-:Y:S02]  /*4920*/  IADD3 R2, -R11, 0x10, RZ ;  /* 0x000000100b027810 */ /* 0x00cfe40007ffe1ff */
[----:B------:R-:W-:-:S02]  /*4930*/  IADD3 R3, -R10, 0x10, RZ ;  /* 0x000000100a037810 */ /* 0x000fc40007ffe1ff */
[----:B------:R-:W-:Y:S02]  /*4940*/  LOP3.LUT R2, R2, 0xf, RZ, 0xc0, !PT ;  /* 0x0000000f02027812 */ /* 0x000fe400078ec0ff */
[----:B------:R-:W-:Y:S02]  /*4950*/  ISETP.NE.U32.AND P2, PT, R11, RZ, PT ;  /* 0x000000ff0b00720c */ /* 0x000fe40003f45070 */
[----:B------:R-:W-:Y:S02]  /*4960*/  IADD3 R8, P1, P0, R2, R0, R102 ;  /* 0x0000000002087210 */ /* 0x000fe4000783e066 */
[----:B------:R-:W-:Y:S02]  /*4970*/  LOP3.LUT R2, R3, 0xf, RZ, 0xc0, !PT ;  /* 0x0000000f03027812 */ /* 0x000fe400078ec0ff */
[----:B------:R-:W-:Y:S02]  /*4980*/  IADD3 R3, -R5, 0x10, RZ ;  /* 0x0000001005037810 */ /* 0x000fe40007ffe1ff */
[----:B------:R-:W-:-:S02]  /*4990*/  IADD3.X R9, RZ, R4, R97, P1, P0 ;  /* 0x00000004ff097210 */ /* 0x000fc40000fe0461 */
[----:B------:R-:W-:Y:S02]  /*49a0*/  IADD3 R6, P1, P0, R2, R0, R104 ;  /* 0x0000000002067210 */ /* 0x000fe4000783e068 */
[----:B------:R-:W-:Y:S01]  /*49b0*/  LOP3.LUT R2, R3, 0xf, RZ, 0xc0, !PT ;  /* 0x0000000f03027812 */ /* 0x000fe200078ec0ff */
[----:B------:R-:W-:Y:S01]  /*49c0*/  @!PT LDS RZ, [RZ] ;  /* 0x00000000fffff984 */ /* 0x000fe20000000800 */
[----:B------:R-:W-:Y:S01]  /*49d0*/  @!PT LDS RZ, [RZ] ;  /* 0x00000000fffff984 */ /* 0x000fe20000000800 */
[----:B------:R-:W-:Y:S01]  /*49e0*/  @!PT LDS RZ, [RZ] ;  /* 0x00000000fffff984 */ /* 0x000fe20000000800 */
[----:B------:R1:W-:Y:S01]  /*49f0*/  LDGSTS.E.BYPASS.LTC128B.128.ZFILL [R179+0x7100], [R8.64], P2 ;  /* 0x0710000008b37fae */ /* 0x0003e20009141d48 */
[----:B------:R-:W-:Y:S02]  /*4a00*/  IADD3.X R7, RZ, R4, R98, P1, P0 ;  /* 0x00000004ff077210 */ /* 0x000fe40000fe0462 */
[----:B------:R-:W-:-:S04]  /*4a10*/  IADD3 R2, P1, P0, R2, R0, R105 ;  /* 0x0000000002027210 */ /* 0x000fc8000783e069 */
[----:B------:R-:W-:Y:S02]  /*4a20*/  IADD3.X R3, RZ, R4, R99, P1, P0 ;  /* 0x00000004ff037210 */ /* 0x000fe40000fe0463 */
[----:B------:R-:W-:Y:S02]  /*4a30*/  ISETP.NE.U32.AND P1, PT, R10, RZ, PT ;  /* 0x000000ff0a00720c */ /* 0x000fe40003f25070 */
[----:B------:R-:W-:-:S11]  /*4a40*/  ISETP.NE.U32.AND P0, PT, R5, RZ, PT ;  /* 0x000000ff0500720c */ /* 0x000fd60003f05070 */
[----:B------:R1:W-:Y:S04]  /*4a50*/  LDGSTS.E.BYPASS.LTC128B.128.ZFILL [R179+0x9100], [R6.64], P1 ;  /* 0x0910000006b37fae */ /* 0x0003e80008941d48 */
[----:B------:R1:W-:Y:S02]  /*4a60*/  LDGSTS.E.BYPASS.LTC128B.128.ZFILL [R179+0xb100], [R2.64], P0 ;  /* 0x0b10000002b37fae */ /* 0x0003e40008141d48 */
.L_x_483:
[----:B--234-:R-:W-:Y:S05]  /*4a70*/  BSYNC B0 ;  /* 0x0000000000007941 */ /* 0x01cfea0003800000 */
.L_x_482:
[----:B-1----:R-:W-:Y:S01]  /*4a80*/  IMAD.MOV.U32 R0, RZ, RZ, c[0x0][0x2c4] ;  /* 0x0000b100ff007624 */ /* 0x002fe200078e00ff */
[----:B------:R-:W-:Y:S01]  /*4a90*/  ULDC UR4, c[0x0][0x324] ;  /* 0x0000c90000047ab9 */ /* 0x000fe20000000800 */
[----:B------:R-:W-:Y:S01]  /*4aa0*/  IADD3 R2, R195, 0x1, -R96 ;  /* 0x00000001c3027810 */ /* 0x000fe20007ffe860 */
[----:B------:R-:W-:Y:S01]  /*4ab0*/  ULOP3.LUT UR4, URZ, UR4, URZ, 0x33, !UPT ;  /* 0x000000043f047292 */ /* 0x000fe2000f8e333f */
[----:B------:R-:W0:Y:S01]  /*4ac0*/  LDGDEPBAR ;  /* 0x00000000000079af */ /* 0x000e220000000000 */
[----:B------:R-:W-:Y:S01]  /*4ad0*/  ISETP.NE.AND P0, PT, R0, 0x1, PT ;  /* 0x000000010000780c */ /* 0x000fe20003f05270 */
[----:B------:R-:W-:-:S02]  /*4ae0*/  IMAD.IADD R0, R216, 0x1, R211 ;  /* 0x00000001d8007824 */ /* 0x000fc400078e02d3 */
[----:B------:R-:W-:Y:S02]  /*4af0*/  IMAD.IADD R8, R100, 0x1, -R199 ;  /* 0x0000000164087824 */ /* 0x000fe400078e0ac7 */
[----:B------:R-:W-:-:S08]  /*4b00*/  IMAD.MOV.U32 R4, RZ, RZ, R0 ;  /* 0x000000ffff047224 */ /* 0x000fd000078e0000 */
[----:B------:R-:W-:Y:S01]  /*4b10*/  @P0 IMAD.HI.U32 R3, R0, c[0x0][0x2c8], RZ ;  /* 0x0000b20000030a27 */ /* 0x000fe200078e00ff */
[----:B------:R-:W-:-:S04]  /*4b20*/  IADD3 R0, -R196, R2, -R199 ;  /* 0x00000002c4007210 */ /* 0x000fc80007ffe9c7 */
[C---:B------:R-:W-:Y:S02]  /*4b30*/  IADD3 R7, R0.reuse, UR4, RZ ;  /* 0x0000000400077c10 */ /* 0x040fe4000fffe0ff */
[----:B------:R-:W-:Y:S02]  /*4b40*/  @P0 SHF.R.U32.HI R4, RZ, c[0x0][0x2cc], R3 ;  /* 0x0000b300ff040a19 */ /* 0x000fe40000011603 */
[----:B------:R-:W-:Y:S01]  /*4b50*/  IADD3 R6, R0, c[0x0][0x328], RZ ;  /* 0x0000ca0000067a10 */ /* 0x000fe20007ffe0ff */
[----:B------:R-:W-:Y:S05]  /*4b60*/  BRA.DIV ~URZ, `(.L_x_486) ;  /* 0x000122927f007947 */ /* 0x000fea000b800000 */
[----:B------:R1:W2:Y:S02]  /*4b70*/  SHFL.IDX PT, R3, R4, RZ, 0x1c1f ;  /* 0x001c1fff04037589 */ /* 0x0002a400000e0000 */
.L_x_634:
[----:B------:R-:W-:Y:S01]  /*4b80*/  IMAD.MOV.U32 R0, RZ, RZ, c[0x0][0x32c] ;  /* 0x0000cb00ff007624 */ /* 0x000fe200078e00ff */
[----:B--2---:R-:W-:-:S04]  /*4b90*/  IADD3 R2, R6, R3, RZ ;  /* 0x0000000306027210 */ /* 0x004fc80007ffe0ff */
[----:B------:R-:W-:Y:S01]  /*4ba0*/  ISETP.GE.AND P0, PT, R0, 0x1, PT ;  /* 0x000000010000780c */ /* 0x000fe20003f06270 */
[----:B------:R-:W-:Y:S01]  /*4bb0*/  IMAD.IADD R0, R7, 0x1, R3 ;  /* 0x0000000107007824 */ /* 0x000fe200078e0203 */
[----:B------:R-:W-:-:S11]  /*4bc0*/  IMNMX R2, R8, R2, PT ;  /* 0x0000000208027217 */ /* 0x000fd60003800200 */
[----:B------:R-:W-:Y:S05]  /*4bd0*/  @!P0 BRA `(.L_x_487) ;  /* 0x0000015000008947 */ /* 0x000fea0003800000 */
[----:B------:R-:W-:Y:S01]  /*4be0*/  IADD3 R3, -R196, R195, R3 ;  /* 0x000000c3c4037210 */ /* 0x000fe20007ffe103 */
[----:B------:R-:W-:Y:S03]  /*4bf0*/  BSSY B0, `(.L_x_488) ;  /* 0x000000e000007945 */ /* 0x000fe60003800000 */
[----:B------:R-:W-:-:S13]  /*4c00*/  ISETP.GT.AND P0, PT, R3, -0x1, PT ;  /* 0xffffffff0300780c */ /* 0x000fda0003f04270 */
[----:B------:R-:W-:Y:S05]  /*4c10*/  @P0 BRA `(.L_x_489) ;  /* 0x0000007000000947 */ /* 0x000fea0003800000 */
[----:B------:R-:W-:Y:S01]  /*4c20*/  IMAD.MOV.U32 R5, RZ, RZ, 0x1 ;  /* 0x00000001ff057424 */ /* 0x000fe200078e00ff */
[----:B------:R-:W-:-:S04]  /*4c30*/  LOP3.LUT R3, RZ, R3, RZ, 0x33, !PT ;  /* 0x00000003ff037212 */ /* 0x000fc800078e33ff */
[----:B------:R-:W-:-:S13]  /*4c40*/  ISETP.NE.AND P0, PT, R5, c[0x0][0x32c], PT ;  /* 0x0000cb0005007a0c */ /* 0x000fda0003f05270 */
[----:B------:R-:W-:-:S05]  /*4c50*/  @P0 IMAD.HI.U32 R5, R3, c[0x0][0x330], RZ ;  /* 0x0000cc0003050a27 */ /* 0x000fca00078e00ff */
[----:B------:R-:W-:-:S04]  /*4c60*/  @P0 SHF.R.U32.HI R3, RZ, c[0x0][0x334], R5 ;  /* 0x0000cd00ff030a19 */ /* 0x000fc80000011605 */
[----:B------:R-:W-:Y:S01]  /*4c70*/  LOP3.LUT R3, RZ, R3, RZ, 0x33, !PT ;  /* 0x00000003ff037212 */ /* 0x000fe200078e33ff */
[----:B------:R-:W-:Y:S05]  /*4c80*/  BRA `(.L_x_490) ;  /* 0x0000004000007947 */ /* 0x000fea0003800000 */
.L_x_489:
[----:B------:R-:W-:-:S04]  /*4c90*/  MOV R5, 0x1 ;  /* 0x0000000100057802 */ /* 0x000fc80000000f00 */
[----:B------:R-:W-:-:S13]  /*4ca0*/  ISETP.NE.AND P0, PT, R5, c[0x0][0x32c], PT ;  /* 0x0000cb0005007a0c */ /* 0x000fda0003f05270 */
[----:B------:R-:W-:-:S05]  /*4cb0*/  @P0 IMAD.HI.U32 R5, R3, c[0x0][0x330], RZ ;  /* 0x0000cc0003050a27 */ /* 0x000fca00078e00ff */
[----:B------:R-:W-:Y:S02]  /*4cc0*/  @P0 SHF.R.U32.HI R3, RZ, c[0x0][0x334], R5 ;  /* 0x0000cd00ff030a19 */ /* 0x000fe40000011605 */
.L_x_490:
[----:B------:R-:W-:Y:S05]  /*4cd0*/  BSYNC B0 ;  /* 0x0000000000007941 */ /* 0x000fea0003800000 */
.L_x_488:
[----:B------:R-:W-:-:S04]  /*4ce0*/  IMAD R3, R3, c[0x0][0x32c], -R96 ;  /* 0x0000cb0003037a24 */ /* 0x000fc800078e0a60 */
[----:B------:R-:W-:-:S05]  /*4cf0*/  IMAD.IADD R3, R3, 0x1, -R199 ;  /* 0x0000000103037824 */ /* 0x000fca00078e0ac7 */
[----:B------:R-:W-:Y:S02]  /*4d00*/  IADD3 R5, R3, c[0x0][0x32c], RZ ;  /* 0x0000cb0003057a10 */ /* 0x000fe40007ffe0ff */
[----:B------:R-:W-:Y:S02]  /*4d10*/  IMNMX R0, R0, R3, !PT ;  /* 0x0000000300007217 */ /* 0x000fe40007800200 */
[----:B------:R-:W-:Y:S02]  /*4d20*/  IMNMX R2, R2, R5, PT ;  /* 0x0000000502027217 */ /* 0x000fe40003800200 */
.L_x_487:
[----:B------:R-:W-:-:S04]  /*4d30*/  ISETP.GT.AND P1, PT, R178, RZ, PT ;  /* 0x000000ffb200720c */ /* 0x000fc80003f24270 */
[C---:B------:R-:W-:Y:S02]  /*4d40*/  ISETP.GT.AND P2, PT, R0.reuse, RZ, P1 ;  /* 0x000000ff0000720c */ /* 0x040fe40000f44270 */
[----:B------:R-:W-:Y:S02]  /*4d50*/  ISETP.GT.AND P0, PT, R0, 0x1, P1 ;  /* 0x000000010000780c */ /* 0x000fe40000f04270 */
[C---:B------:R-:W-:Y:S02]  /*4d60*/  ISETP.LT.OR P2, PT, R2.reuse, 0x1, P2 ;  /* 0x000000010200780c */ /* 0x040fe40001741670 */
[----:B------:R-:W-:Y:S02]  /*4d70*/  ISETP.LT.OR P0, PT, R2, 0x2, P0 ;  /* 0x000000020200780c */ /* 0x000fe40000701670 */
[----:B------:R-:W-:Y:S02]  /*4d80*/  FSEL R9, R76, -INF , !P2 ;  /* 0xff8000004c097808 */ /* 0x000fe40005000000 */
[----:B------:R-:W-:-:S02]  /*4d90*/  FSEL R11, R72, -INF , !P0 ;  /* 0xff800000480b7808 */ /* 0x000fc40004000000 */
[C---:B------:R-:W-:Y:S02]  /*4da0*/  ISETP.GT.AND P2, PT, R0.reuse, 0x8, P1 ;  /* 0x000000080000780c */ /* 0x040fe40000f44270 */
        /* <DEDUP_REMOVED lines=40> */
[----:B------:R-:W-:Y:S01]  /*5030*/  FSEL R106, R13, -INF , !P0 ;  /* 0xff8000000d6a7808 */ /* 0x000fe20004000000 */
[----:B------:R-:W-:Y:S06]  /*5040*/  BRA.DIV ~URZ, `(.L_x_491) ;  /* 0x00011e227f007947 */ /* 0x000fec000b800000 */
[----:B------:R2:W3:Y:S02]  /*5050*/  SHFL.IDX PT, R3, R4, 0x1, 0x1c1f ;  /* 0x003c1f0004037f89 */ /* 0x0004e400000e0000 */
.L_x_635:
[----:B------:R-:W-:Y:S01]  /*5060*/  IMAD.MOV.U32 R0, RZ, RZ, c[0x0][0x32c] ;  /* 0x0000cb00ff007624 */ /* 0x000fe200078e00ff */
[----:B---3--:R-:W-:-:S04]  /*5070*/  IADD3 R2, R6, R3, RZ ;  /* 0x0000000306027210 */ /* 0x008fc80007ffe0ff */
        /* <DEDUP_REMOVED lines=8> */
[----:B-12---:R-:W-:Y:S01]  /*5100*/  IMAD.MOV.U32 R4, RZ, RZ, 0x1 ;  /* 0x00000001ff047424 */ /* 0x006fe200078e00ff */
[----:B------:R-:W-:-:S04]  /*5110*/  LOP3.LUT R3, RZ, R3, RZ, 0x33, !PT ;  /* 0x00000003ff037212 */ /* 0x000fc800078e33ff */
[----:B------:R-:W-:-:S13]  /*5120*/  ISETP.NE.AND P0, PT, R4, c[0x0][0x32c], PT ;  /* 0x0000cb0004007a0c */ /* 0x000fda0003f05270 */
[----:B------:R-:W-:-:S05]  /*5130*/  @P0 IMAD.HI.U32 R4, R3, c[0x0][0x330], RZ ;  /* 0x0000cc0003040a27 */ /* 0x000fca00078e00ff */
[----:B------:R-:W-:-:S04]  /*5140*/  @P0 SHF.R.U32.HI R3, RZ, c[0x0][0x334], R4 ;  /* 0x0000cd00ff030a19 */ /* 0x000fc80000011604 */
[----:B------:R-:W-:Y:S01]  /*5150*/  LOP3.LUT R3, RZ, R3, RZ, 0x33, !PT ;  /* 0x00000003ff037212 */ /* 0x000fe200078e33ff */
[----:B------:R-:W-:Y:S05]  /*5160*/  BRA `(.L_x_495) ;  /* 0x0000004000007947 */ /* 0x000fea0003800000 */
.L_x_494:
[----:B-12---:R-:W-:-:S04]  /*5170*/  MOV R4, 0x1 ;  /* 0x0000000100047802 */ /* 0x006fc80000000f00 */
[----:B------:R-:W-:-:S13]  /*5180*/  ISETP.NE.AND P0, PT, R4, c[0x0][0x32c], PT ;  /* 0x0000cb0004007a0c */ /* 0x000fda0003f05270 */
[----:B------:R-:W-:-:S05]  /*5190*/  @P0 IMAD.HI.U32 R4, R3, c[0x0][0x330], RZ ;  /* 0x0000cc0003040a27 */ /* 0x000fca00078e00ff */
[----:B------:R-:W-:Y:S02]  /*51a0*/  @P0 SHF.R.U32.HI R3, RZ, c[0x0][0x334], R4 ;  /* 0x0000cd00ff030a19 */ /* 0x000fe40000011604 */
.L_x_495:
[----:B------:R-:W-:Y:S05]  /*51b0*/  BSYNC B0 ;  /* 0x0000000000007941 */ /* 0x000fea0003800000 */
.L_x_493:
[----:B------:R-:W-:-:S04]  /*51c0*/  IMAD R3, R3, c[0x0][0x32c], -R96 ;  /* 0x0000cb0003037a24 */ /* 0x000fc800078e0a60 */
[----:B------:R-:W-:-:S05]  /*51d0*/  IMAD.IADD R3, R3, 0x1, -R199 ;  /* 0x0000000103037824 */ /* 0x000fca00078e0ac7 */
[----:B------:R-:W-:Y:S02]  /*51e0*/  IADD3 R4, R3, c[0x0][0x32c], RZ ;  /* 0x0000cb0003047a10 */ /* 0x000fe40007ffe0ff */
[----:B------:R-:W-:Y:S02]  /*51f0*/  IMNMX R0, R0, R3, !PT ;  /* 0x0000000300007217 */ /* 0x000fe40007800200 */
[----:B------:R-:W-:Y:S02]  /*5200*/  IMNMX R2, R2, R4, PT ;  /* 0x0000000402027217 */ /* 0x000fe40003800200 */
.L_x_492:
[C---:B------:R-:W-:Y:S02]  /*5210*/  ISETP.GT.AND P0, PT, R0.reuse, 0x1, P1 ;  /* 0x000000010000780c */ /* 0x040fe40000f04270 */
[----:B------:R-:W-:Y:S02]  /*5220*/  ISETP.GT.AND P2, PT, R0, 0x8, P1 ;  /* 0x000000080000780c */ /* 0x000fe40000f44270 */
[C---:B------:R-:W-:Y:S02]  /*5230*/  ISETP.LT.OR P0, PT, R2.reuse, 0x2, P0 ;  /* 0x000000020200780c */ /* 0x040fe40000701670 */
[----:B------:R-:W-:-:S02]  /*5240*/  ISETP.LT.OR P2, PT, R2, 0x9, P2 ;  /* 0x000000090200780c */ /* 0x000fc40001741670 */
[----:B------:R-:W-:Y:S02]  /*5250*/  FSEL R7, R73, -INF , !P0 ;  /* 0xff80000049077808 */ /* 0x000fe40004000000 */
[----:B------:R-:W-:Y:S02]  /*5260*/  ISETP.GT.AND P0, PT, R0, 0x9, P1 ;  /* 0x000000090000780c */ /* 0x000fe40000f04270 */
[----:B------:R-:W-:Y:S02]  /*5270*/  FSEL R8, R70, -INF , !P2 ;  /* 0xff80000046087808 */ /* 0x000fe40005000000 */
[----:B------:R-:W-:Y:S02]  /*5280*/  ISETP.LT.OR P0, PT, R2, 0xa, P0 ;  /* 0x0000000a0200780c */ /* 0x000fe40000701670 */
[----:B------:R-:W-:Y:S02]  /*5290*/  FMNMX.FTZ R3, R9, R11, !PT ;  /* 0x0000000b09037209 */ /* 0x000fe40007810000 */
[----:B------:R-:W-:-:S02]  /*52a0*/  FSEL R10, R56, -INF , !P0 ;  /* 0xff800000380a7808 */ /* 0x000fc40004000000 */
[C---:B------:R-:W-:Y:S02]  /*52b0*/  ISETP.GT.AND P0, PT, R0.reuse, 0x11, P1 ;  /* 0x000000110000780c */ /* 0x040fe40000f04270 */
[----:B------:R-:W-:Y:S02]  /*52c0*/  ISETP.GT.AND P3, PT, R0, 0x10, P1 ;  /* 0x000000100000780c */ /* 0x000fe40000f64270 */
[----:B------:R-:W-:Y:S02]  /*52d0*/  ISETP.LT.OR P2, PT, R2, 0x12, P0 ;  /* 0x000000120200780c */ /* 0x000fe40000741670 */
[C---:B------:R-:W-:Y:S02]  /*52e0*/  ISETP.GT.AND P0, PT, R0.reuse, 0x18, P1 ;  /* 0x000000180000780c */ /* 0x040fe40000f04270 */
[----:B------:R-:W-:Y:S02]  /*52f0*/  FSEL R14, R53, -INF , !P2 ;  /* 0xff800000350e7808 */ /* 0x000fe40005000000 */
[----:B------:R-:W-:-:S02]  /*5300*/  ISETP.GT.AND P2, PT, R0, RZ, P1 ;  /* 0x000000ff0000720c */ /* 0x000fc40000f44270 */
[----:B------:R-:W-:Y:S02]  /*5310*/  FMNMX.FTZ R3, R12, R3, !PT ;  /* 0x000000030c037209 */ /* 0x000fe40007810000 */
[C---:B------:R-:W-:Y:S02]  /*5320*/  ISETP.LT.OR P2, PT, R2.reuse, 0x1, P2 ;  /* 0x000000010200780c */ /* 0x040fe40001741670 */
[C---:B------:R-:W-:Y:S02]  /*5330*/  ISETP.LT.OR P3, PT, R2.reuse, 0x11, P3 ;  /* 0x000000110200780c */ /* 0x040fe40001f61670 */
[----:B------:R-:W-:Y:S02]  /*5340*/  FSEL R6, R77, -INF , !P2 ;  /* 0xff8000004d067808 */ /* 0x000fe40005000000 */
[----:B------:R-:W-:Y:S02]  /*5350*/  ISETP.LT.OR P0, PT, R2, 0x19, P0 ;  /* 0x000000190200780c */ /* 0x000fe40000701670 */
[----:B-12---:R-:W-:-:S02]  /*5360*/  FMNMX.FTZ R4, R6, R7, !PT ;  /* 0x0000000706047209 */ /* 0x006fc40007810000 */
[----:B------:R-:W-:Y:S02]  /*5370*/  FMNMX.FTZ R3, R15, R3, !PT ;  /* 0x000000030f037209 */ /* 0x000fe40007810000 */
[----:B------:R-:W-:Y:S02]  /*5380*/  FMNMX.FTZ R4, R8, R4, !PT ;  /* 0x0000000408047209 */ /* 0x000fe40007810000 */
[----:B------:R-:W-:Y:S02]  /*5390*/  FSEL R13, R54, -INF , !P3 ;  /* 0xff800000360d7808 */ /* 0x000fe40005800000 */
[----:B------:R-:W-:Y:S02]  /*53a0*/  FMNMX.FTZ R4, R10, R4, !PT ;  /* 0x000000040a047209 */ /* 0x000fe40007810000 */
[----:B------:R-:W-:Y:S02]  /*53b0*/  FSEL R17, R43, -INF , !P0 ;  /* 0xff8000002b117808 */ /* 0x000fe40004000000 */
[----:B------:R-:W-:-:S02]  /*53c0*/  ISETP.GT.AND P2, PT, R0, 0x19, P1 ;  /* 0x000000190000780c */ /* 0x000fc40000f44270 */
[----:B------:R-:W-:Y:S02]  /*53d0*/  ISETP.GT.AND P0, PT, R0, 0x20, P1 ;  /* 0x000000200000780c */ /* 0x000fe40000f04270 */
[----:B------:R-:W-:Y:S02]  /*53e0*/  FMNMX.FTZ R3, R16, R3, !PT ;  /* 0x0000000310037209 */ /* 0x000fe40007810000 */
[----:B------:R-:W-:Y:S02]  /*53f0*/  FMNMX.FTZ R4, R13, R4, !PT ;  /* 0x000000040d047209 */ /* 0x000fe40007810000 */
[C---:B------:R-:W-:Y:S02]  /*5400*/  ISETP.LT.OR P2, PT, R2.reuse, 0x1a, P2 ;  /* 0x0000001a0200780c */ /* 0x040fe40001741670 */
[----:B------:R-:W-:Y:S02]  /*5410*/  ISETP.LT.OR P0, PT, R2, 0x21, P0 ;  /* 0x000000210200780c */ /* 0x000fe40000701670 */
[----:B------:R-:W-:-:S02]  /*5420*/  FMNMX.FTZ R3, R18, R3, !PT ;  /* 0x0000000312037209 */ /* 0x000fc40007810000 */
[----:B------:R-:W-:Y:S02]  /*5430*/  FMNMX.FTZ R4, R14, R4, !PT ;  /* 0x000000040e047209 */ /* 0x000fe40007810000 */
[----:B------:R-:W-:Y:S02]  /*5440*/  FSEL R24, R42, -INF , !P2 ;  /* 0xff8000002a187808 */ /* 0x000fe40005000000 */
[C---:B------:R-:W-:Y:S02]  /*5450*/  ISETP.GT.AND P2, PT, R0.reuse, 0x21, P1 ;  /* 0x000000210000780c */ /* 0x040fe40000f44270 */
[----:B------:R-:W-:Y:S02]  /*5460*/  FSEL R79, R33, -INF , !P0 ;  /* 0xff800000214f7808 */ /* 0x000fe40004000000 */
[----:B------:R-:W-:Y:S02]  /*5470*/  FMNMX.FTZ R3, R19, R3, !PT ;  /* 0x0000000313037209 */ /* 0x000fe40007810000 */
[----:B------:R-:W-:-:S02]  /*5480*/  ISETP.GT.AND P0, PT, R0, 0x28, P1 ;  /* 0x000000280000780c */ /* 0x000fc40000f04270 */
[----:B------:R-:W-:Y:S02]  /*5490*/  FMNMX.FTZ R4, R17, R4, !PT ;  /* 0x0000000411047209 */ /* 0x000fe40007810000 */
[----:B------:R-:W-:Y:S02]  /*54a0*/  ISETP.LT.OR P2, PT, R2, 0x22, P2 ;  /* 0x000000220200780c */ /* 0x000fe40001741670 */
[----:B------:R-:W-:Y:S02]  /*54b0*/  FMNMX.FTZ R3, R20, R3, !PT ;  /* 0x0000000314037209 */ /* 0x000fe40007810000 */
[----:B------:R-:W-:Y:S02]  /*54c0*/  ISETP.LT.OR P0, PT, R2, 0x29, P0 ;  /* 0x000000290200780c */ /* 0x000fe40000701670 */
[----:B------:R-:W-:Y:S02]  /*54d0*/  FMNMX.FTZ R4, R24, R4, !PT ;  /* 0x0000000418047209 */ /* 0x000fe40007810000 */
[----:B------:R-:W-:-:S02]  /*54e0*/  FSEL R77, R32, -INF , !P2 ;  /* 0xff800000204d7808 */ /* 0x000fc40005000000 */
[----:B------:R-:W-:Y:S02]  /*54f0*/  FMNMX.FTZ R3, R105, R3, !PT ;  /* 0x0000000369037209 */ /* 0x000fe40007810000 */
[----:B------:R-:W-:Y:S02]  /*5500*/  ISETP.GT.AND P2, PT, R0, 0x29, P1 ;  /* 0x000000290000780c */ /* 0x000fe40000f44270 */
[----:B------:R-:W-:Y:S02]  /*5510*/  FSEL R78, R30, -INF , !P0 ;  /* 0xff8000001e4e7808 */ /* 0x000fe40004000000 */
[----:B------:R-:W-:Y:S02]  /*5520*/  FMNMX.FTZ R4, R79, R4, !PT ;  /* 0x000000044f047209 */ /* 0x000fe40007810000 */
[----:B------:R-:W-:Y:S02]  /*5530*/  ISETP.GT.AND P0, PT, R0, 0x30, P1 ;  /* 0x000000300000780c */ /* 0x000fe40000f04270 */
[----:B------:R-:W-:-:S02]  /*5540*/  FMNMX.FTZ R3, R104, R3, !PT ;  /* 0x0000000368037209 */ /* 0x000fc40007810000 */
[C---:B------:R-:W-:Y:S02]  /*5550*/  ISETP.LT.OR P2, PT, R2.reuse, 0x2a, P2 ;  /* 0x0000002a0200780c */ /* 0x040fe40001741670 */
[----:B------:R-:W-:Y:S02]  /*5560*/  FMNMX.FTZ R4, R77, R4, !PT ;  /* 0x000000044d047209 */ /* 0x000fe40007810000 */
[----:B------:R-:W-:Y:S02]  /*5570*/  ISETP.LT.OR P0, PT, R2, 0x31, P0 ;  /* 0x000000310200780c */ /* 0x000fe40000701670 */
[----:B------:R-:W-:Y:S02]  /*5580*/  FMNMX.FTZ R3, R102, R3, !PT ;  /* 0x0000000366037209 */ /* 0x000fe40007810000 */
[----:B------:R-:W-:Y:S02]  /*5590*/  FSEL R76, R31, -INF , !P2 ;  /* 0xff8000001f4c7808 */ /* 0x000fe40005000000 */
[----:B------:R-:W-:-:S02]  /*55a0*/  ISETP.GT.AND P3, PT, R0, 0x31, P1 ;  /* 0x000000310000780c */ /* 0x000fc40000f64270 */
[----:B------:R-:W-:Y:S02]  /*55b0*/  FMNMX.FTZ R4, R78, R4, !PT ;  /* 0x000000044e047209 */ /* 0x000fe40007810000 */
[----:B------:R-:W-:Y:S02]  /*55c0*/  FSEL R159, R26, -INF , !P0 ;  /* 0xff8000001a9f7808 */ /* 0x000fe40004000000 */
[C---:B------:R-:W-:Y:S02]  /*55d0*/  ISETP.GT.AND P2, PT, R0.reuse, 0x38, P1 ;  /* 0x000000380000780c */ /* 0x040fe40000f44270 */
[----:B------:R-:W-:Y:S02]  /*55e0*/  ISETP.GT.AND P0, PT, R0, 0x39, P1 ;  /* 0x000000390000780c */ /* 0x000fe40000f04270 */
[----:B------:R-:W-:Y:S02]  /*55f0*/  FMNMX.FTZ R0, R101, R3, !PT ;  /* 0x0000000365007209 */ /* 0x000fe40007810000 */
[----:B------:R-:W-:-:S02]  /*5600*/  ISETP.LT.OR P3, PT, R2, 0x32, P3 ;  /* 0x000000320200780c */ /* 0x000fc40001f61670 */
[----:B------:R-:W-:Y:S02]  /*5610*/  FMNMX.FTZ R3, R76, R4, !PT ;  /* 0x000000044c037209 */ /* 0x000fe40007810000 */
[C---:B------:R-:W-:Y:S02]  /*5620*/  ISETP.LT.OR P1, PT, R2.reuse, 0x39, P2 ;  /* 0x000000390200780c */ /* 0x040fe40001721670 */
[----:B------:R-:W-:Y:S02]  /*5630*/  FSEL R158, R27, -INF , !P3 ;  /* 0xff8000001b9e7808 */ /* 0x000fe40005800000 */
[----:B------:R-:W-:Y:S02]  /*5640*/  FMNMX.FTZ R0, R109, R0, !PT ;  /* 0x000000006d007209 */ /* 0x000fe40007810000 */
[----:B------:R-:W-:Y:S02]  /*5650*/  FMNMX.FTZ R3, R159, R3, !PT ;  /* 0x000000039f037209 */ /* 0x000fe40007810000 */
[----:B------:R-:W-:-:S02]  /*5660*/  ISETP.LT.OR P0, PT, R2, 0x3a, P0 ;  /* 0x0000003a0200780c */ /* 0x000fc40000701670 */
[----:B------:R-:W-:Y:S02]  /*5670*/  FSEL R157, R23, -INF , !P1 ;  /* 0xff800000179d7808 */ /* 0x000fe40004800000 */
[----:B------:R-:W-:Y:S02]  /*5680*/  FMNMX.FTZ R0, R108, R0, !PT ;  /* 0x000000006c007209 */ /* 0x000fe40007810000 */
[----:B------:R-:W-:Y:S02]  /*5690*/  FMNMX.FTZ R2, R158, R3, !PT ;  /* 0x000000039e027209 */ /* 0x000fe40007810000 */
[----:B------:R-:W-:Y:S02]  /*56a0*/  FSEL R156, R22, -INF , !P0 ;  /* 0xff800000169c7808 */ /* 0x000fe40004000000 */
[----:B------:R-:W-:Y:S02]  /*56b0*/  FMNMX.FTZ R0, R107, R0, !PT ;  /* 0x000000006b007209 */ /* 0x000fe40007810000 */
[----:B------:R-:W-:-:S02]  /*56c0*/  FMNMX.FTZ R2, R157, R2, !PT ;  /* 0x000000029d027209 */ /* 0x000fc40007810000 */
[----:B------:R-:W-:Y:S02]  /*56d0*/  FMNMX.FTZ R4, R106, R0, !PT ;  /* 0x000000006a047209 */ /* 0x000fe40007810000 */
[----:B------:R-:W-:Y:S01]  /*56e0*/  FMNMX.FTZ R5, R156, R2, !PT ;  /* 0x000000029c057209 */ /* 0x000fe20007810000 */
[----:B------:R-:W-:Y:S05]  /*56f0*/  BRA.DIV ~URZ, `(.L_x_496) ;  /* 0x000117e27f007947 */ /* 0x000fea000b800000 */
[----:B------:R1:W2:Y:S02]  /*5700*/  SHFL.BFLY PT, R0, R4, 0x2, 0x1f ;  /* 0x0c401f0004007f89 */ /* 0x0002a400000e0000 */
.L_x_636:
[----:B-12---:R-:W-:Y:S01]  /*5710*/  FMNMX.FTZ R4, R4, R0, !PT ;  /* 0x0000000004047209 */ /* 0x006fe20007810000 */
[----:B------:R-:W-:Y:S05]  /*5720*/  BRA.DIV ~URZ, `(.L_x_497) ;  /* 0x000117f27f007947 */ /* 0x000fea000b800000 */
[----:B------:R-:W1:Y:S04]  /*5730*/  SHFL.BFLY PT, R0, R5, 0x2, 0x1f ;  /* 0x0c401f0005007f89 */ /* 0x000e6800000e0000 */
[----:B------:R-:W2:Y:S01]  /*5740*/  SHFL.BFLY PT, R2, R4, 0x1, 0x1f ;  /* 0x0c201f0004027f89 */ /* 0x000ea200000e0000 */
[----:B-1----:R-:W-:Y:S02]  /*5750*/  FMNMX.FTZ R5, R5, R0, !PT ;  /* 0x0000000005057209 */ /* 0x002fe40007810000 */
[----:B--2---:R-:W-:-:S03]  /*5760*/  FMNMX.FTZ R100, R4, R2, !PT ;  /* 0x0000000204647209 */ /* 0x004fc60007810000 */
[----:B------:R1:W2:Y:S04]  /*5770*/  SHFL.BFLY PT, R3, R5, 0x1, 0x1f ;  /* 0x0c201f0005037f89 */ /* 0x0002a800000e0000 */
.L_x_637:
[C---:B------:R-:W-:Y:S01]  /*5780*/  FMUL.FTZ R0, R100.reuse, c[0x0][0x2d0] ;  /* 0x0000b40064007a20 */ /* 0x040fe20000410000 */
[----:B------:R-:W-:Y:S01]  /*5790*/  FSETP.NEU.FTZ.AND P0, PT, R100, -INF , PT ;  /* 0xff8000006400780b */ /* 0x000fe20003f1d000 */
[----:B------:R-:W-:Y:S01]  /*57a0*/  WARPSYNC 0xffffffff ;  /* 0xffffffff00007948 */ /* 0x000fe20003800000 */
[----:B------:R-:W-:Y:S01]  /*57b0*/  LDSM.16.MT88.4 R36, [R167+0x800] ;  /* 0x00080000a724783b */ /* 0x000fe20000004200 */
[----:B------:R-:W-:Y:S02]  /*57c0*/  IADD3 R178, R178, -0x2, RZ ;  /* 0xfffffffeb2b27810 */ /* 0x000fe40007ffe0ff */
[----:B------:R-:W-:Y:S01]  /*57d0*/  FSEL R0, R0, RZ, P0 ;  /* 0x000000ff00007208 */ /* 0x000fe20000000000 */
[----:B------:R-:W-:Y:S04]  /*57e0*/  LDSM.16.MT88.4 R32, [R168] ;  /* 0x00000000a820783b */ /* 0x000fe80000004200 */
[--C-:B------:R-:W-:Y:S01]  /*57f0*/  FFMA.FTZ R2, R9, c[0x0][0x2d0], -R0.reuse ;  /* 0x0000b40009027a23 */ /* 0x100fe20000010800 */
[----:B------:R-:W-:Y:S03]  /*5800*/  LDSM.16.MT88.4 R44, [R170] ;  /* 0x00000000aa2c783b */ /* 0x000fe60000004200 */
[----:B------:R3:W-:Y:S01]  /*5810*/  MUFU.EX2 R111, R2 ;  /* 0x00000002006f7308 */ /* 0x0007e20000000800 */
[----:B------:R-:W-:Y:S04]  /*5820*/  LDSM.16.MT88.4 R40, [R168+0x800] ;  /* 0x00080000a828783b */ /* 0x000fe80000004200 */
[----:B------:R-:W-:Y:S04]  /*5830*/  LDSM.16.MT88.4 R60, [R170+0x800] ;  /* 0x00080000aa3c783b */ /* 0x000fe80000004200 */
[----:B------:R-:W-:Y:S04]  /*5840*/  LDSM.16.MT88.4 R52, [R167+0x2000] ;  /* 0x00200000a734783b */ /* 0x000fe80000004200 */
[----:B------:R-:W-:Y:S01]  /*5850*/  LDSM.16.MT88.4 R48, [R169] ;  /* 0x00000000a930783b */ /* 0x000fe20000004200 */
[----:B---3--:R-:W-:-:S03]  /*5860*/  FFMA.FTZ R2, R11, c[0x0][0x2d0], -R0 ;  /* 0x0000b4000b027a23 */ /* 0x008fc60000010800 */
[----:B------:R-:W-:Y:S01]  /*5870*/  LDSM.16.MT88.4 R64, [R170+0x2000] ;  /* 0x00200000aa40783b */ /* 0x000fe20000004200 */
[----:B------:R3:W4:Y:S03]  /*5880*/  MUFU.EX2 R110, R2 ;  /* 0x00000002006e7308 */ /* 0x0007260000000800 */
[----:B------:R-:W-:Y:S04]  /*5890*/  LDSM.16.MT88.4 R72, [R169+0x2000] ;  /* 0x00200000a948783b */ /* 0x000fe80000004200 */
[----:B------:R-:W-:Y:S04]  /*58a0*/  LDSM.16.MT88.4 R56, [R169+0x800] ;  /* 0x00080000a938783b */ /* 0x000fe80000004200 */
[----:B------:R-:W-:Y:S01]  /*58b0*/  LDSM.16.MT88.4 R68, [R168+0x2800] ;  /* 0x00280000a844783b */ /* 0x000fe20000004200 */
[--C-:B---3--:R-:W-:Y:S01]  /*58c0*/  FFMA.FTZ R2, R12, c[0x0][0x2d0], -R0.reuse ;  /* 0x0000b4000c027a23 */ /* 0x108fe20000010800 */
[----:B--2---:R-:W-:Y:S01]  /*58d0*/  FMNMX.FTZ R12, R3, R5, !PT ;  /* 0x00000005030c7209 */ /* 0x004fe20007810000 */
[----:B------:R-:W-:-:S02]  /*58e0*/  FFMA.FTZ R3, R19, c[0x0][0x2d0], -R0 ;  /* 0x0000b40013037a23 */ /* 0x000fc40000010800 */
[----:B------:R2:W-:Y:S01]  /*58f0*/  MUFU.EX2 R187, R2 ;  /* 0x0000000200bb7308 */ /* 0x0005e20000000800 */
[----:B------:R-:W-:-:S07]  /*5900*/  FSETP.NEU.FTZ.AND P0, PT, R12, -INF , PT ;  /* 0xff8000000c00780b */ /* 0x000fce0003f1d000 */
[----:B------:R3:W-:Y:S01]  /*5910*/  MUFU.EX2 R221, R3 ;  /* 0x0000000300dd7308 */ /* 0x0007e20000000800 */
[----:B--2---:R-:W-:Y:S02]  /*5920*/  FFMA.FTZ R2, R15, c[0x0][0x2d0], -R0 ;  /* 0x0000b4000f027a23 */ /* 0x004fe40000010800 */
[----:B----4-:R-:W-:-:S05]  /*5930*/  FADD.FTZ R15, R111, R110 ;  /* 0x0000006e6f0f7221 */ /* 0x010fca0000010000 */
[----:B------:R2:W-:Y:S01]  /*5940*/  MUFU.EX2 R189, R2 ;  /* 0x0000000200bd7308 */ /* 0x0005e20000000800 */
[--C-:B---3--:R-:W-:Y:S02]  /*5950*/  FFMA.FTZ R3, R20, c[0x0][0x2d0], -R0.reuse ;  /* 0x0000b40014037a23 */ /* 0x108fe40000010800 */
[----:B------:R-:W3:Y:S05]  /*5960*/  LDSM.16.MT88.4 R20, [R167] ;  /* 0x00000000a714783b */ /* 0x000eea0000004200 */
[----:B------:R-:W-:Y:S01]  /*5970*/  MUFU.EX2 R220, R3 ;  /* 0x0000000300dc7308 */ /* 0x000fe20000000800 */
[----:B--2---:R-:W-:-:S07]  /*5980*/  FFMA.FTZ R2, R16, c[0x0][0x2d0], -R0 ;  /* 0x0000b40010027a23 */ /* 0x004fce0000010800 */
[----:B------:R2:W-:Y:S02]  /*5990*/  MUFU.EX2 R188, R2 ;  /* 0x0000000200bc7308 */ /* 0x0005e40000000800 */
[----:B--2---:R-:W-:-:S06]  /*59a0*/  FFMA.FTZ R2, R18, c[0x0][0x2d0], -R0 ;  /* 0x0000b40012027a23 */ /* 0x004fcc0000010800 */
[----:B------:R2:W4:Y:S02]  /*59b0*/  MUFU.EX2 R219, R2 ;  /* 0x0000000200db7308 */ /* 0x0005240000000800 */
[----:B--2---:R-:W-:Y:S01]  /*59c0*/  FMUL.FTZ R2, R12, c[0x0][0x2d0] ;  /* 0x0000b4000c027a20 */ /* 0x004fe20000410000 */
[----:B----4-:R-:W-:-:S04]  /*59d0*/  F2FP.PACK_AB R4, R219, R188 ;  /* 0x000000bcdb04723e */ /* 0x010fc800000000ff */
[----:B------:R-:W-:-:S05]  /*59e0*/  FSEL R2, R2, RZ, P0 ;  /* 0x000000ff02027208 */ /* 0x000fca0000000000 */
[----:B------:R-:W-:Y:S01]  /*59f0*/  FFMA.FTZ R3, R6, c[0x0][0x2d0], -R2 ;  /* 0x0000b40006037a23 */ /* 0x000fe20000010802 */
[----:B------:R-:W-:-:S03]  /*5a00*/  F2FP.PACK_AB R6, R220, R221 ;  /* 0x000000dddc06723e */ /* 0x000fc600000000ff */
[----:B------:R2:W-:Y:S02]  /*5a10*/  MUFU.EX2 R183, R3 ;  /* 0x0000000300b77308 */ /* 0x0005e40000000800 */
[----:B--2---:R-:W-:-:S06]  /*5a20*/  FFMA.FTZ R3, R7, c[0x0][0x2d0], -R2 ;  /* 0x0000b40007037a23 */ /* 0x004fcc0000010802 */
[----:B------:R2:W4:Y:S02]  /*5a30*/  MUFU.EX2 R177, R3 ;  /* 0x0000000300b17308 */ /* 0x0005240000000800 */
[----:B--2---:R-:W-:Y:S01]  /*5a40*/  FFMA.FTZ R3, R8, c[0x0][0x2d0], -R2 ;  /* 0x0000b40008037a23 */ /* 0x004fe20000010802 */
[----:B------:R-:W-:Y:S02]  /*5a50*/  F2FP.PACK_AB R8, R110, R111 ;  /* 0x0000006f6e08723e */ /* 0x000fe400000000ff */
[----:B----4-:R-:W-:-:S03]  /*5a60*/  F2FP.PACK_AB R9, R177, R183 ;  /* 0x000000b7b109723e */ /* 0x010fc600000000ff */
[----:B------:R2:W-:Y:S02]  /*5a70*/  MUFU.EX2 R182, R3 ;  /* 0x0000000300b67308 */ /* 0x0005e40000000800 */
[----:B--2---:R-:W-:Y:S01]  /*5a80*/  FFMA.FTZ R3, R10, c[0x0][0x2d0], -R2 ;  /* 0x0000b4000a037a23 */ /* 0x004fe20000010802 */
[----:B------:R-:W-:-:S05]  /*5a90*/  F2FP.PACK_AB R10, R189, R187 ;  /* 0x000000bbbd0a723e */ /* 0x000fca00000000ff */
[----:B------:R2:W4:Y:S02]  /*5aa0*/  MUFU.EX2 R186, R3 ;  /* 0x0000000300ba7308 */ /* 0x0005240000000800 */
[----:B--2---:R-:W-:Y:S01]  /*5ab0*/  FFMA.FTZ R3, R13, c[0x0][0x2d0], -R2 ;  /* 0x0000b4000d037a23 */ /* 0x004fe20000010802 */
[----:B----4-:R-:W-:Y:S01]  /*5ac0*/  F2FP.PACK_AB R11, R186, R182 ;  /* 0x000000b6ba0b723e */ /* 0x010fe200000000ff */
[----:B------:R-:W-:-:S04]  /*5ad0*/  FFMA.FTZ R13, R108, c[0x0][0x2d0], -R0 ;  /* 0x0000b4006c0d7a23 */ /* 0x000fc80000010800 */
[----:B------:R2:W-:Y:S02]  /*5ae0*/  MUFU.EX2 R185, R3 ;  /* 0x0000000300b97308 */ /* 0x0005e40000000800 */
[----:B---3--:R-:W-:Y:S06]  /*5af0*/  HMMA.16816.F32 R28, R8, R22, RZ ;  /* 0x00000016081c723c */ /* 0x008fec00000018ff */
[----:B------:R-:W-:Y:S01]  /*5b00*/  MUFU.EX2 R13, R13 ;  /* 0x0000000d000d7308 */ /* 0x000fe20000000800 */
[----:B--2---:R-:W-:Y:S02]  /*5b10*/  FFMA.FTZ R3, R14, c[0x0][0x2d0], -R2 ;  /* 0x0000b4000e037a23 */ /* 0x004fe40000010802 */
[----:B------:R-:W-:-:S05]  /*5b20*/  FFMA.FTZ R14, R109, c[0x0][0x2d0], -R0 ;  /* 0x0000b4006d0e7a23 */ /* 0x000fca0000010800 */
[----:B------:R2:W3:Y:S08]  /*5b30*/  MUFU.EX2 R200, R3 ;  /* 0x0000000300c87308 */ /* 0x0004f00000000800 */
[----:B------:R-:W-:Y:S01]  /*5b40*/  MUFU.EX2 R14, R14 ;  /* 0x0000000e000e7308 */ /* 0x000fe20000000800 */
[--C-:B--2---:R-:W-:Y:S01]  /*5b50*/  FFMA.FTZ R3, R17, c[0x0][0x2d0], -R2.reuse ;  /* 0x0000b40011037a23 */ /* 0x104fe20000010802 */
[----:B-1-3--:R-:W-:Y:S01]  /*5b60*/  F2FP.PACK_AB R5, R200, R185 ;  /* 0x000000b9c805723e */ /* 0x00afe200000000ff */
[C---:B------:R-:W-:Y:S05]  /*5b70*/  HMMA.16816.F32 R16, R8.reuse, R20, RZ ;  /* 0x000000140810723c */ /* 0x040fea00000018ff */
[----:B------:R1:W-:Y:S03]  /*5b80*/  MUFU.EX2 R218, R3 ;  /* 0x0000000300da7308 */ /* 0x0003e60000000800 */
[----:B------:R-:W-:Y:S01]  /*5b90*/  HMMA.16816.F32 R20, R8, R34, RZ ;  /* 0x000000220814723c */ /* 0x000fe200000018ff */
[----:B-1----:R-:W-:-:S07]  /*5ba0*/  FFMA.FTZ R3, R24, c[0x0][0x2d0], -R2 ;  /* 0x0000b40018037a23 */ /* 0x002fce0000010802 */
[C---:B------:R-:W-:Y:S01]  /*5bb0*/  HMMA.16816.F32 R24, R8.reuse, R32, RZ ;  /* 0x000000200818723c */ /* 0x040fe200000018ff */
[----:B------:R-:W1:Y:S07]  /*5bc0*/  MUFU.EX2 R213, R3 ;  /* 0x0000000300d57308 */ /* 0x000e6e0000000800 */
[----:B------:R-:W-:Y:S01]  /*5bd0*/  HMMA.16816.F32 R32, R8, R46, RZ ;  /* 0x0000002e0820723c */ /* 0x000fe200000018ff */
[----:B-1----:R-:W-:Y:S01]  /*5be0*/  F2FP.PACK_AB R7, R213, R218 ;  /* 0x000000dad507723e */ /* 0x002fe200000000ff */
[----:B------:R-:W-:-:S04]  /*5bf0*/  FFMA.FTZ R3, R105, c[0x0][0x2d0], -R0 ;  /* 0x0000b40069037a23 */ /* 0x000fc80000010800 */
[----:B------:R1:W-:Y:S02]  /*5c00*/  MUFU.EX2 R163, R3 ;  /* 0x0000000300a37308 */ /* 0x0003e40000000800 */
[----:B------:R-:W-:Y:S08]  /*5c10*/  HMMA.16816.F32 R132, R4, R36, R16 ;  /* 0x000000240484723c */ /* 0x000ff00000001810 */
[----:B------:R-:W-:Y:S01]  /*5c20*/  HMMA.16816.F32 R16, R8, R44, RZ ;  /* 0x0000002c0810723c */ /* 0x000fe200000018ff */
[----:B------:R-:W-:Y:S01]  /*5c30*/  LDSM.16.MT88.4 R44, [R170+0x2800] ;  /* 0x00280000aa2c783b */ /* 0x000fe20000004200 */
[----:B-1----:R-:W-:-:S06]  /*5c40*/  FFMA.FTZ R3, R104, c[0x0][0x2d0], -R0 ;  /* 0x0000b40068037a23 */ /* 0x002fcc0000010800 */
[C---:B------:R-:W-:Y:S01]  /*5c50*/  HMMA.16816.F32 R148, R4.reuse, R38, R28 ;  /* 0x000000260494723c */ /* 0x040fe2000000181c */
[----:B------:R-:W1:Y:S01]  /*5c60*/  LDSM.16.MT88.4 R36, [R167+0x2800] ;  /* 0x00280000a724783b */ /* 0x000e620000004200 */
[----:B------:R2:W3:Y:S06]  /*5c70*/  MUFU.EX2 R162, R3 ;  /* 0x0000000300a27308 */ /* 0x0004ec0000000800 */
[C---:B------:R-:W-:Y:S08]  /*5c80*/  HMMA.16816.F32 R144, R4.reuse, R42, R20 ;  /* 0x0000002a0490723c */ /* 0x040ff00000001814 */
[----:B------:R-:W-:Y:S01]  /*5c90*/  HMMA.16816.F32 R116, R4, R60, R16 ;  /* 0x0000003c0474723c */ /* 0x000fe20000001810 */
[----:B--2---:R-:W-:-:S04]  /*5ca0*/  FFMA.FTZ R3, R102, c[0x0][0x2d0], -R0 ;  /* 0x0000b40066037a23 */ /* 0x004fc80000010800 */
[----:B------:R2:W-:Y:S03]  /*5cb0*/  MUFU.EX2 R172, R3 ;  /* 0x0000000300ac7308 */ /* 0x0005e60000000800 */
[C---:B------:R-:W-:Y:S08]  /*5cc0*/  HMMA.16816.F32 R20, R8.reuse, R52, RZ ;  /* 0x000000340814723c */ /* 0x040ff000000018ff */
[----:B------:R-:W-:Y:S01]  /*5cd0*/  HMMA.16816.F32 R16, R8, R54, RZ ;  /* 0x000000360810723c */ /* 0x000fe200000018ff */
[----:B------:R-:W-:Y:S01]  /*5ce0*/  LDSM.16.MT88.4 R52, [R169+0x2800] ;  /* 0x00280000a934783b */ /* 0x000fe20000004200 */
[----:B--2---:R-:W-:-:S06]  /*5cf0*/  FFMA.FTZ R3, R101, c[0x0][0x2d0], -R0 ;  /* 0x0000b40065037a23 */ /* 0x004fcc0000010800 */
[----:B------:R-:W-:Y:S01]  /*5d00*/  HMMA.16816.F32 R124, R4, R40, R24 ;  /* 0x00000028047c723c */ /* 0x000fe20000001818 */
[----:B------:R-:W2:Y:S01]  /*5d10*/  LDSM.16.MT88.4 R40, [R168+0x2000] ;  /* 0x00200000a828783b */ /* 0x000ea20000004200 */
[----:B------:R4:W5:Y:S06]  /*5d20*/  MUFU.EX2 R171, R3 ;  /* 0x0000000300ab7308 */ /* 0x00096c0000000800 */
[C---:B------:R-:W-:Y:S08]  /*5d30*/  HMMA.16816.F32 R28, R8.reuse, R48, RZ ;  /* 0x00000030081c723c */ /* 0x040ff000000018ff */
[----:B------:R-:W-:Y:S01]  /*5d40*/  HMMA.16816.F32 R24, R8, R50, RZ ;  /* 0x000000320818723c */ /* 0x000fe200000018ff */
[----:B------:R-:W2:Y:S01]  /*5d50*/  LDSM.16.MT88.4 R48, [R167+0x4000] ;  /* 0x00400000a730783b */ /* 0x000ea20000004200 */
[----:B----4-:R-:W-:-:S04]  /*5d60*/  FFMA.FTZ R3, R79, c[0x0][0x2d0], -R2 ;  /* 0x0000b4004f037a23 */ /* 0x010fc80000010802 */
[----:B------:R4:W-:Y:S02]  /*5d70*/  MUFU.EX2 R102, R3 ;  /* 0x0000000300667308 */ /* 0x0009e40000000800 */
[C---:B------:R-:W-:Y:S08]  /*5d80*/  HMMA.16816.F32 R136, R4.reuse, R62, R32 ;  /* 0x0000003e0488723c */ /* 0x040ff00000001820 */
[----:B-1----:R-:W-:Y:S01]  /*5d90*/  HMMA.16816.F32 R60, R4, R36, R20 ;  /* 0x00000024043c723c */ /* 0x002fe20000001814 */
[----:B----4-:R-:W-:-:S07]  /*5da0*/  FFMA.FTZ R3, R77, c[0x0][0x2d0], -R2 ;  /* 0x0000b4004d037a23 */ /* 0x010fce0000010802 */
[----:B------:R-:W-:Y:S01]  /*5db0*/  HMMA.16816.F32 R128, R4, R38, R16 ;  /* 0x000000260480723c */ /* 0x000fe20000001810 */
[----:B------:R-:W1:Y:S01]  /*5dc0*/  LDSM.16.MT88.4 R36, [R167+0x4800] ;  /* 0x00480000a724783b */ /* 0x000e620000004200 */
[----:B------:R4:W1:Y:S06]  /*5dd0*/  MUFU.EX2 R101, R3 ;  /* 0x0000000300657308 */ /* 0x00086c0000000800 */
[C---:B------:R-:W-:Y:S08]  /*5de0*/  HMMA.16816.F32 R20, R8.reuse, R66, RZ ;  /* 0x000000420814723c */ /* 0x040ff000000018ff */
[----:B------:R-:W-:Y:S01]  /*5df0*/  HMMA.16816.F32 R16, R8, R72, RZ ;  /* 0x000000480810723c */ /* 0x000fe200000018ff */
[----:B----4-:R-:W-:-:S04]  /*5e00*/  FFMA.FTZ R3, R78, c[0x0][0x2d0], -R2 ;  /* 0x0000b4004e037a23 */ /* 0x010fc80000010802 */
[----:B------:R4:W-:Y:S03]  /*5e10*/  MUFU.EX2 R161, R3 ;  /* 0x0000000300a17308 */ /* 0x0009e60000000800 */
[----:B------:R-:W-:Y:S08]  /*5e20*/  HMMA.16816.F32 R140, R4, R56, R28 ;  /* 0x00000038048c723c */ /* 0x000ff0000000181c */
[----:B--2---:R-:W-:Y:S01]  /*5e30*/  HMMA.16816.F32 R32, R8, R40, RZ ;  /* 0x000000280820723c */ /* 0x004fe200000018ff */
[----:B----4-:R-:W-:-:S07]  /*5e40*/  FFMA.FTZ R3, R76, c[0x0][0x2d0], -R2 ;  /* 0x0000b4004c037a23 */ /* 0x010fce0000010802 */
[----:B------:R-:W-:Y:S01]  /*5e50*/  HMMA.16816.F32 R28, R8, R42, RZ ;  /* 0x0000002a081c723c */ /* 0x000fe200000018ff */
[----:B------:R-:W2:Y:S01]  /*5e60*/  LDSM.16.MT88.4 R40, [R170+0x4000] ;  /* 0x00400000aa28783b */ /* 0x000ea20000004200 */
[----:B------:R4:W1:Y:S06]  /*5e70*/  MUFU.EX2 R160, R3 ;  /* 0x0000000300a07308 */ /* 0x00086c0000000800 */
[C---:B------:R-:W-:Y:S08]  /*5e80*/  HMMA.16816.F32 R92, R4.reuse, R46, R20 ;  /* 0x0000002e045c723c */ /* 0x040ff00000001814 */
[----:B------:R-:W-:Y:S01]  /*5e90*/  HMMA.16816.F32 R88, R4, R52, R16 ;  /* 0x000000340458723c */ /* 0x000fe20000001810 */
[----:B----4-:R-:W-:-:S02]  /*5ea0*/  FFMA.FTZ R3, R107, c[0x0][0x2d0], -R0 ;  /* 0x0000b4006b037a23 */ /* 0x010fc40000010800 */
[----:B------:R-:W-:Y:S02]  /*5eb0*/  FFMA.FTZ R0, R106, c[0x0][0x2d0], -R0 ;  /* 0x0000b4006a007a23 */ /* 0x000fe40000010800 */
[----:B------:R-:W-:Y:S03]  /*5ec0*/  LDSM.16.MT88.4 R104, [R169+0x1800] ;  /* 0x00180000a968783b */ /* 0x000fe60000004200 */
[C---:B------:R-:W-:Y:S01]  /*5ed0*/  HMMA.16816.F32 R20, R8.reuse, R48, RZ ;  /* 0x000000300814723c */ /* 0x040fe200000018ff */
[----:B------:R4:W-:Y:S07]  /*5ee0*/  MUFU.EX2 R190, R0 ;  /* 0x0000000000be7308 */ /* 0x0009ee0000000800 */
[----:B------:R-:W-:Y:S08]  /*5ef0*/  HMMA.16816.F32 R16, R8, R50, RZ ;  /* 0x000000320810723c */ /* 0x000ff000000018ff */
[----:B------:R-:W-:Y:S01]  /*5f00*/  HMMA.16816.F32 R120, R4, R68, R32 ;  /* 0x000000440478723c */ /* 0x000fe20000001820 */
[----:B------:R-:W2:Y:S01]  /*5f10*/  LDSM.16.MT88.4 R32, [R168+0x4000] ;  /* 0x00400000a820783b */ /* 0x000ea20000004200 */
[----:B----4-:R-:W-:Y:S01]  /*5f20*/  FFMA.FTZ R0, R159, c[0x0][0x2d0], -R2 ;  /* 0x0000b4009f007a23 */ /* 0x010fe20000010802 */
[----:B------:R-:W-:-:S04]  /*5f30*/  MOV R159, c[0x0][0x2c4] ;  /* 0x0000b100009f7a02 */ /* 0x000fc80000000f00 */
[----:B------:R-:W-:Y:S01]  /*5f40*/  ISETP.NE.AND P1, PT, R159, 0x1, PT ;  /* 0x000000019f00780c */ /* 0x000fe20003f25270 */
[----:B------:R-:W-:Y:S01]  /*5f50*/  HMMA.16816.F32 R96, R4, R70, R28 ;  /* 0x000000460460723c */ /* 0x000fe2000000181c */
[----:B------:R-:W-:Y:S01]  /*5f60*/  LDSM.16.MT88.4 R28, [R168+0x4800] ;  /* 0x00480000a81c783b */ /* 0x000fe20000004200 */
[----:B------:R-:W-:-:S06]  /*5f70*/  MOV R159, c[0x0][0x32c] ;  /* 0x0000cb00009f7a02 */ /* 0x000fcc0000000f00 */
[C---:B-1----:R-:W-:Y:S08]  /*5f80*/  HMMA.16816.F32 R80, R4.reuse, R36, R20 ;  /* 0x000000240450723c */ /* 0x042ff00000001814 */
[C---:B------:R-:W-:Y:S01]  /*5f90*/  HMMA.16816.F32 R68, R4.reuse, R38, R16 ;  /* 0x000000260444723c */ /* 0x040fe20000001810 */
[----:B------:R-:W1:Y:S07]  /*5fa0*/  LDSM.16.MT88.4 R36, [R170+0x4800] ;  /* 0x00480000aa24783b */ /* 0x000e6e0000004200 */
[----:B------:R-:W-:Y:S08]  /*5fb0*/  HMMA.16816.F32 R56, R4, R58, R24 ;  /* 0x0000003a0438723c */ /* 0x000ff00000001818 */
[C---:B------:R-:W-:Y:S08]  /*5fc0*/  HMMA.16816.F32 R24, R8.reuse, R64, RZ ;  /* 0x000000400818723c */ /* 0x040ff000000018ff */
[C---:B--2---:R-:W-:Y:S08]  /*5fd0*/  HMMA.16816.F32 R16, R8.reuse, R40, RZ ;  /* 0x000000280810723c */ /* 0x044ff000000018ff */
[----:B------:R-:W-:Y:S08]  /*5fe0*/  HMMA.16816.F32 R20, R8, R34, RZ ;  /* 0x000000220814723c */ /* 0x000ff000000018ff */
[----:B------:R-:W-:Y:S08]  /*5ff0*/  HMMA.16816.F32 R112, R4, R44, R24 ;  /* 0x0000002c0470723c */ /* 0x000ff00000001818 */
[----:B------:R-:W-:Y:S08]  /*6000*/  HMMA.16816.F32 R24, R8, R74, RZ ;  /* 0x0000004a0818723c */ /* 0x000ff000000018ff */
[C---:B-1----:R-:W-:Y:S01]  /*6010*/  HMMA.16816.F32 R44, R4.reuse, R36, R16 ;  /* 0x00000024042c723c */ /* 0x042fe20000001810 */
[----:B------:R-:W1:Y:S07]  /*6020*/  LDSM.16.MT88.4 R16, [R169+0x4000] ;  /* 0x00400000a910783b */ /* 0x000e6e0000004200 */
[C---:B------:R-:W-:Y:S08]  /*6030*/  HMMA.16816.F32 R48, R4.reuse, R30, R20 ;  /* 0x0000001e0430723c */ /* 0x040ff00000001814 */
[----:B------:R-:W-:Y:S08]  /*6040*/  HMMA.16816.F32 R84, R4, R54, R24 ;  /* 0x000000360454723c */ /* 0x000ff00000001818 */
[C---:B------:R-:W-:Y:S08]  /*6050*/  HMMA.16816.F32 R24, R8.reuse, R32, RZ ;  /* 0x000000200818723c */ /* 0x040ff000000018ff */
[----:B------:R-:W-:Y:S01]  /*6060*/  HMMA.16816.F32 R20, R8, R42, RZ ;  /* 0x0000002a0814723c */ /* 0x000fe200000018ff */
[----:B------:R-:W-:Y:S11]  /*6070*/  LDSM.16.MT88.4 R40, [R167+0x3800] ;  /* 0x00380000a728783b */ /* 0x000ff60000004200 */
[----:B------:R-:W-:Y:S04]  /*6080*/  @!UPT UIADD3 URZ, URZ, URZ, URZ ;  /* 0x0000003f3f3ff290 */ /* 0x000fe8000fffe03f */
[----:B------:R-:W-:Y:S08]  /*6090*/  HMMA.16816.F32 R52, R4, R28, R24 ;  /* 0x0000001c0434723c */ /* 0x000ff00000001818 */
[C---:B-1----:R-:W-:Y:S08]  /*60a0*/  HMMA.16816.F32 R24, R8.reuse, R16, RZ ;  /* 0x000000100818723c */ /* 0x042ff000000018ff */
[----:B------:R-:W-:Y:S01]  /*60b0*/  HMMA.16816.F32 R8, R8, R18, RZ ;  /* 0x000000120808723c */ /* 0x000fe200000018ff */
[----:B------:R-:W1:Y:S07]  /*60c0*/  LDSM.16.MT88.4 R16, [R169+0x4800] ;  /* 0x00480000a910783b */ /* 0x000e6e0000004200 */
[C---:B------:R-:W-:Y:S08]  /*60d0*/  HMMA.16816.F32 R20, R4.reuse, R38, R20 ;  /* 0x000000260414723c */ /* 0x040ff00000001814 */
[C---:B-1----:R-:W-:Y:S08]  /*60e0*/  HMMA.16816.F32 R24, R4.reuse, R16, R24 ;  /* 0x000000100418723c */ /* 0x042ff00000001818 */
[----:B------:R-:W-:Y:S01]  /*60f0*/  HMMA.16816.F32 R16, R4, R18, R8 ;  /* 0x000000120410723c */ /* 0x000fe20000001808 */
[----:B------:R-:W1:Y:S06]  /*6100*/  LDSM.16.MT88.4 R8, [R167+0x1000] ;  /* 0x00100000a708783b */ /* 0x000e6c0000004200 */
[----:B---3--:R-:W-:-:S02]  /*6110*/  F2FP.PACK_AB R4, R162, R163 ;  /* 0x000000a3a204723e */ /* 0x008fc400000000ff */
[----:B-----5:R-:W-:Y:S02]  /*6120*/  F2FP.PACK_AB R6, R171, R172 ;  /* 0x000000acab06723e */ /* 0x020fe400000000ff */
[----:B------:R-:W-:Y:S02]  /*6130*/  F2FP.PACK_AB R5, R101, R102 ;  /* 0x000000666505723e */ /* 0x000fe400000000ff */
        /* <DEDUP_REMOVED lines=20> */
[----:B------:R-:W1:Y:S06]  /*6280*/  LDSM.16.MT88.4 R8, [R170+0x3000] ;  /* 0x00300000aa08783b */ /* 0x000e6c0000004200 */
[----:B------:R-:W-:Y:S01]  /*6290*/  F2FP.PACK_AB R96, R13, R14 ;  /* 0x0000000e0d60723e */ /* 0x000fe200000000ff */
[C---:B-1----:R-:W-:Y:S01]  /*62a0*/  HMMA.16816.F32 R152, R4.reuse, R8, R112 ;  /* 0x000000080498723c */ /* 0x042fe20000001870 */
[----:B------:R-:W-:Y:S07]  /*62b0*/  LDSM.16.MT88.4 R112, [R170+0x1800] ;  /* 0x00180000aa70783b */ /* 0x000fee0000004200 */
        /* <DEDUP_REMOVED lines=12> */
[C---:B-1----:R-:W-:Y:S08]  /*6380*/  HMMA.16816.F32 R92, R4.reuse, R8, R44 ;  /* 0x00000008045c723c */ /* 0x042ff0000000182c */
[C---:B------:R-:W-:Y:S01]  /*6390*/  HMMA.16816.F32 R20, R4.reuse, R10, R20 ;  /* 0x0000000a0414723c */ /* 0x040fe20000001814 */
[----:B------:R-:W1:Y:S07]  /*63a0*/  LDSM.16.MT88.4 R8, [R169+0x5000] ;  /* 0x00500000a908783b */ /* 0x000e6e0000004200 */
[C---:B-1----:R-:W-:Y:S01]  /*63b0*/  HMMA.16816.F32 R24, R4.reuse, R8, R24 ;  /* 0x000000080418723c */ /* 0x042fe20000001818 */
[----:B------:R1:W-:Y:S07]  /*63c0*/  MUFU.EX2 R9, R0 ;  /* 0x0000000000097308 */ /* 0x0003ee0000000800 */
[----:B------:R-:W-:Y:S01]  /*63d0*/  HMMA.16816.F32 R16, R4, R10, R16 ;  /* 0x0000000a0410723c */ /* 0x000fe20000001810 */
[----:B------:R-:W2:Y:S06]  /*63e0*/  MUFU.EX2 R11, R3 ;  /* 0x00000003000b7308 */ /* 0x000eac0000000800 */
[----:B------:R-:W-:-:S02]  /*63f0*/  FADD.FTZ R4, R187, R15 ;  /* 0x0000000fbb047221 */ /* 0x000fc40000010000 */
[----:B-1----:R-:W-:-:S04]  /*6400*/  FFMA.FTZ R0, R158, c[0x0][0x2d0], -R2 ;  /* 0x0000b4009e007a23 */ /* 0x002fc80000010802 */
[----:B------:R1:W3:Y:S01]  /*6410*/  MUFU.EX2 R10, R0 ;  /* 0x00000000000a7308 */ /* 0x0002e20000000800 */
[----:B--2---:R-:W-:Y:S01]  /*6420*/  F2FP.PACK_AB R98, R190, R11 ;  /* 0x0000000bbe62723e */ /* 0x004fe200000000ff */
[----:B------:R-:W-:-:S04]  /*6430*/  FADD.FTZ R3, R183, R177 ;  /* 0x000000b1b7037221 */ /* 0x000fc80000010000 */
[----:B------:R-:W-:Y:S02]  /*6440*/  FADD.FTZ R3, R182, R3 ;  /* 0x00000003b6037221 */ /* 0x000fe40000010000 */
[--C-:B-1----:R-:W-:Y:S01]  /*6450*/  FFMA.FTZ R0, R157, c[0x0][0x2d0], -R2.reuse ;  /* 0x0000b4009d007a23 */ /* 0x102fe20000010802 */
[----:B---3--:R-:W-:Y:S01]  /*6460*/  F2FP.PACK_AB R97, R10, R9 ;  /* 0x000000090a61723e */ /* 0x008fe200000000ff */
[----:B------:R-:W-:Y:S02]  /*6470*/  FFMA.FTZ R2, R156, c[0x0][0x2d0], -R2 ;  /* 0x0000b4009c027a23 */ /* 0x000fe40000010802 */
[----:B------:R1:W-:Y:S08]  /*6480*/  MUFU.EX2 R8, R0 ;  /* 0x0000000000087308 */ /* 0x0003f00000000800 */
[----:B------:R-:W2:Y:S01]  /*6490*/  MUFU.EX2 R191, R2 ;  /* 0x0000000200bf7308 */ /* 0x000ea20000000800 */
[----:B-1----:R-:W-:-:S04]  /*64a0*/  FADD.FTZ R0, R186, R3 ;  /* 0x00000003ba007221 */ /* 0x002fc80000010000 */
[----:B------:R-:W-:Y:S01]  /*64b0*/  FADD.FTZ R3, R185, R0 ;  /* 0x00000000b9037221 */ /* 0x000fe20000010000 */
[----:B--2---:R-:W-:Y:S01]  /*64c0*/  F2FP.PACK_AB R99, R191, R8 ;  /* 0x00000008bf63723e */ /* 0x004fe200000000ff */
[----:B------:R-:W-:Y:S02]  /*64d0*/  FADD.FTZ R2, R189, R4 ;  /* 0x00000004bd027221 */ /* 0x000fe40000010000 */
[----:B------:R-:W-:Y:S01]  /*64e0*/  LDSM.16.MT88.4 R4, [R169+0x5800] ;  /* 0x00580000a904783b */ /* 0x000fe20000004200 */
[----:B------:R-:W-:Y:S02]  /*64f0*/  FADD.FTZ R3, R200, R3 ;  /* 0x00000003c8037221 */ /* 0x000fe40000010000 */
[----:B------:R-:W-:Y:S01]  /*6500*/  FADD.FTZ R2, R188, R2 ;  /* 0x00000002bc027221 */ /* 0x000fe20000010000 */
[----:B------:R-:W-:Y:S03]  /*6510*/  HMMA.16816.F32 R116, R96, R112, R116 ;  /* 0x000000706074723c */ /* 0x000fe60000001874 */
[----:B------:R-:W-:-:S04]  /*6520*/  FADD.FTZ R0, R219, R2 ;  /* 0x00000002db007221 */ /* 0x000fc80000010000 */
[----:B------:R-:W-:Y:S01]  /*6530*/  FADD.FTZ R2, R221, R0 ;  /* 0x00000000dd027221 */ /* 0x000fe20000010000 */
[C---:B------:R-:W-:Y:S01]  /*6540*/  HMMA.16816.F32 R112, R96.reuse, R114, R36 ;  /* 0x000000726070723c */ /* 0x040fe20000001824 */
[----:B------:R-:W-:Y:S02]  /*6550*/  FADD.FTZ R0, R218, R3 ;  /* 0x00000003da007221 */ /* 0x000fe40000010000 */
[----:B------:R-:W-:Y:S02]  /*6560*/  FADD.FTZ R2, R220, R2 ;  /* 0x00000002dc027221 */ /* 0x000fe40000010000 */
[----:B------:R-:W-:Y:S02]  /*6570*/  FADD.FTZ R0, R213, R0 ;  /* 0x00000000d5007221 */ /* 0x000fe40000010000 */
[----:B------:R-:W-:Y:S01]  /*6580*/  FADD.FTZ R2, R163, R2 ;  /* 0x00000002a3027221 */ /* 0x000fe20000010000 */
[----:B------:R-:W-:Y:S01]  /*6590*/  HMMA.16816.F32 R36, R96, R40, R60 ;  /* 0x000000286024723c */ /* 0x000fe2000000183c */
[----:B------:R-:W-:-:S02]  /*65a0*/  FADD.FTZ R0, R102, R0 ;  /* 0x0000000066007221 */ /* 0x000fc40000010000 */
[----:B------:R-:W-:Y:S02]  /*65b0*/  FADD.FTZ R2, R162, R2 ;  /* 0x00000002a2027221 */ /* 0x000fe40000010000 */
[----:B------:R-:W-:Y:S02]  /*65c0*/  FADD.FTZ R0, R101, R0 ;  /* 0x0000000065007221 */ /* 0x000fe40000010000 */
[----:B------:R-:W-:Y:S01]  /*65d0*/  FADD.FTZ R2, R172, R2 ;  /* 0x00000002ac027221 */ /* 0x000fe20000010000 */
[----:B------:R-:W-:Y:S01]  /*65e0*/  HMMA.16816.F32 R40, R96, R42, R64 ;  /* 0x0000002a6028723c */ /* 0x000fe20000001840 */
[----:B------:R-:W1:Y:S01]  /*65f0*/  LDSM.16.MT88.4 R64, [R169+0x3800] ;  /* 0x00380000a940783b */ /* 0x000e620000004200 */
[----:B------:R-:W-:Y:S02]  /*6600*/  FADD.FTZ R0, R161, R0 ;  /* 0x00000000a1007221 */ /* 0x000fe40000010000 */
[----:B------:R-:W-:Y:S02]  /*6610*/  FADD.FTZ R2, R171, R2 ;  /* 0x00000002ab027221 */ /* 0x000fe40000010000 */
[----:B------:R-:W-:-:S02]  /*6620*/  FADD.FTZ R0, R160, R0 ;  /* 0x00000000a0007221 */ /* 0x000fc40000010000 */
[----:B------:R-:W-:Y:S01]  /*6630*/  HMMA.16816.F32 R44, R96, R48, R72 ;  /* 0x00000030602c723c */ /* 0x000fe20000001848 */
[----:B------:R-:W2:Y:S01]  /*6640*/  LDSM.16.MT88.4 R72, [R167+0x5800] ;  /* 0x00580000a748783b */ /* 0x000ea20000004200 */
[----:B------:R-:W-:-:S04]  /*6650*/  FADD.FTZ R2, R14, R2 ;  /* 0x000000020e027221 */ /* 0x000fc80000010000 */
[----:B------:R-:W-:Y:S02]  /*6660*/  FADD.FTZ R3, R13, R2 ;  /* 0x000000020d037221 */ /* 0x000fe40000010000 */
[C---:B------:R-:W-:Y:S08]  /*6670*/  HMMA.16816.F32 R108, R96.reuse, R104, R108 ;  /* 0x00000068606c723c */ /* 0x040ff0000000186c */
[C---:B------:R-:W-:Y:S01]  /*6680*/  HMMA.16816.F32 R104, R96.reuse, R106, R56 ;  /* 0x0000006a6068723c */ /* 0x040fe20000001838 */
[----:B------:R-:W3:Y:S07]  /*6690*/  LDSM.16.MT88.4 R56, [R170+0x3800] ;  /* 0x00380000aa38783b */ /* 0x000eee0000004200 */
[C---:B------:R-:W-:Y:S08]  /*66a0*/  HMMA.16816.F32 R48, R96.reuse, R50, R76 ;  /* 0x000000326030723c */ /* 0x040ff0000000184c */
[C---:B------:R-:W-:Y:S08]  /*66b0*/  HMMA.16816.F32 R132, R96.reuse, R128, R132 ;  /* 0x000000806084723c */ /* 0x040ff00000001884 */
[C---:B-1----:R-:W-:Y:S01]  /*66c0*/  HMMA.16816.F32 R60, R96.reuse, R64, R88 ;  /* 0x00000040603c723c */ /* 0x042fe20000001858 */
[----:B------:R-:W1:Y:S07]  /*66d0*/  LDSM.16.MT88.4 R88, [R170+0x5800] ;  /* 0x00580000aa58783b */ /* 0x000e6e0000004200 */
[C---:B--2---:R-:W-:Y:S01]  /*66e0*/  HMMA.16816.F32 R68, R96.reuse, R72, R80 ;  /* 0x000000486044723c */ /* 0x044fe20000001850 */
[----:B------:R-:W2:Y:S07]  /*66f0*/  LDSM.16.MT88.4 R80, [R168+0x5800] ;  /* 0x00580000a850783b */ /* 0x000eae0000004200 */
[C---:B------:R-:W-:Y:S08]  /*6700*/  HMMA.16816.F32 R64, R96.reuse, R66, R84 ;  /* 0x000000426040723c */ /* 0x040ff00000001854 */
[C---:B------:R-:W-:Y:S08]  /*6710*/  HMMA.16816.F32 R124, R96.reuse, R120, R124 ;  /* 0x00000078607c723c */ /* 0x040ff0000000187c */
[C---:B---3--:R-:W-:Y:S08]  /*6720*/  HMMA.16816.F32 R52, R96.reuse, R56, R152 ;  /* 0x000000386034723c */ /* 0x048ff00000001898 */
[C---:B------:R-:W-:Y:S08]  /*6730*/  HMMA.16816.F32 R128, R96.reuse, R130, R28 ;  /* 0x000000826080723c */ /* 0x040ff0000000181c */
[C---:B-1----:R-:W-:Y:S08]  /*6740*/  HMMA.16816.F32 R84, R96.reuse, R88, R92 ;  /* 0x000000586054723c */ /* 0x042ff0000000185c */
[C---:B------:R-:W-:Y:S07]  /*6750*/  HMMA.16816.F32 R92, R96.reuse, R4, R24 ;  /* 0x00000004605c723c */ /* 0x040fee0000001818 */
[----:B------:R-:W-:Y:S01]  /*6760*/  @P1 IMAD.HI.U32 R5, R211, c[0x0][0x2c8], RZ ;  /* 0x0000b200d3051a27 */ /* 0x000fe200078e00ff */
[----:B--2---:R-:W-:Y:S03]  /*6770*/  HMMA.16816.F32 R76, R96, R80, R148 ;  /* 0x00000050604c723c */ /* 0x004fe60000001894 */
[----:B------:R-:W-:Y:S01]  /*6780*/  FADD.FTZ R4, R9, R0 ;  /* 0x0000000009047221 */ /* 0x000fe20000010000 */
[----:B------:R-:W-:-:S02]  /*6790*/  MOV R0, R211 ;  /* 0x000000d300007202 */ /* 0x000fc40000000f00 */
[----:B------:R-:W-:Y:S01]  /*67a0*/  @P1 SHF.R.U32.HI R0, RZ, c[0x0][0x2cc], R5 ;  /* 0x0000b300ff001a19 */ /* 0x000fe20000011605 */
[----:B------:R-:W-:Y:S01]  /*67b0*/  FADD.FTZ R2, R10, R4 ;  /* 0x000000040a027221 */ /* 0x000fe20000010000 */
[----:B------:R-:W-:Y:S01]  /*67c0*/  ISETP.GE.AND P1, PT, R159, 0x1, PT ;  /* 0x000000019f00780c */ /* 0x000fe20003f26270 */
[----:B------:R-:W-:Y:S01]  /*67d0*/  FADD.FTZ R4, R11, R3 ;  /* 0x000000030b047221 */ /* 0x000fe20000010000 */
[----:B------:R-:W-:Y:S01]  /*67e0*/  HMMA.16816.F32 R120, R96, R122, R32 ;  /* 0x0000007a6078723c */ /* 0x000fe20000001820 */
[----:B------:R-:W-:Y:S01]  /*67f0*/  FADD.FTZ R3, R8, R2 ;  /* 0x0000000208037221 */ /* 0x000fe20000010000 */
[----:B------:R-:W-:Y:S01]  /*6800*/  IADD3 R2, R222, R0, RZ ;  /* 0x00000000de027210 */ /* 0x000fe20007ffe0ff */
[----:B------:R-:W-:Y:S02]  /*6810*/  FADD.FTZ R190, R190, R4 ;  /* 0x00000004bebe7221 */ /* 0x000fe40000010000 */
[----:B------:R-:W-:Y:S01]  /*6820*/  FADD.FTZ R191, R191, R3 ;  /* 0x00000003bfbf7221 */ /* 0x000fe20000010000 */
[----:B------:R-:W-:-:S02]  /*6830*/  IADD3 R0, R2, c[0x0][0x328], RZ ;  /* 0x0000ca0002007a10 */ /* 0x000fc40007ffe0ff */
[C---:B------:R-:W-:Y:S08]  /*6840*/  HMMA.16816.F32 R56, R96.reuse, R58, R144 ;  /* 0x0000003a6038723c */ /* 0x040ff00000001890 */
[C---:B------:R-:W-:Y:S08]  /*6850*/  HMMA.16816.F32 R72, R96.reuse, R74, R140 ;  /* 0x0000004a6048723c */ /* 0x040ff0000000188c */
[C---:B------:R-:W-:Y:S08]  /*6860*/  HMMA.16816.F32 R80, R96.reuse, R82, R136 ;  /* 0x000000526050723c */ /* 0x040ff00000001888 */
[C---:B------:R-:W-:Y:S08]  /*6870*/  HMMA.16816.F32 R88, R96.reuse, R90, R20 ;  /* 0x0000005a6058723c */ /* 0x040ff00000001814 */
[----:B------:R-:W-:Y:S01]  /*6880*/  HMMA.16816.F32 R96, R96, R6, R16 ;  /* 0x000000066060723c */ /* 0x000fe20000001810 */
[----:B------:R-:W-:Y:S07]  /*6890*/  @!P1 BRA `(.L_x_498) ;  /* 0x0000013000009947 */ /* 0x000fee0003800000 */
[C---:B------:R-:W-:Y:S01]  /*68a0*/  ISETP.GT.AND P0, PT, R2.reuse, RZ, PT ;  /* 0x000000ff0200720c */ /* 0x040fe20003f04270 */
[----:B------:R-:W-:Y:S01]  /*68b0*/  BSSY B0, `(.L_x_499) ;  /* 0x000000e000007945 */ /* 0x000fe20003800000 */
[----:B------:R-:W-:-:S11]  /*68c0*/  IADD3 R3, R2, -0x1, RZ ;  /* 0xffffffff02037810 */ /* 0x000fd60007ffe0ff */
[----:B------:R-:W-:Y:S05]  /*68d0*/  @P0 BRA `(.L_x_500) ;  /* 0x0000007000000947 */ /* 0x000fea0003800000 */
[----:B------:R-:W-:Y:S02]  /*68e0*/  IMAD.MOV.U32 R3, RZ, RZ, 0x1 ;  /* 0x00000001ff037424 */ /* 0x000fe400078e00ff */
[----:B------:R-:W-:-:S03]  /*68f0*/  IMAD.MOV R2, RZ, RZ, -R2 ;  /* 0x000000ffff027224 */ /* 0x000fc600078e0a02 */
[----:B------:R-:W-:-:S13]  /*6900*/  ISETP.NE.AND P0, PT, R3, c[0x0][0x32c], PT ;  /* 0x0000cb0003007a0c */ /* 0x000fda0003f05270 */
[----:B------:R-:W-:-:S05]  /*6910*/  @P0 IMAD.HI.U32 R3, R2, c[0x0][0x330], RZ ;  /* 0x0000cc0002030a27 */ /* 0x000fca00078e00ff */
[----:B------:R-:W-:-:S04]  /*6920*/  @P0 SHF.R.U32.HI R2, RZ, c[0x0][0x334], R3 ;  /* 0x0000cd00ff020a19 */ /* 0x000fc80000011603 */
[----:B------:R-:W-:Y:S01]  /*6930*/  LOP3.LUT R3, RZ, R2, RZ, 0x33, !PT ;  /* 0x00000002ff037212 */ /* 0x000fe200078e33ff */
[----:B------:R-:W-:Y:S05]  /*6940*/  BRA `(.L_x_501) ;  /* 0x0000004000007947 */ /* 0x000fea0003800000 */
.L_x_500:
[----:B------:R-:W-:-:S04]  /*6950*/  MOV R2, 0x1 ;  /* 0x0000000100027802 */ /* 0x000fc80000000f00 */
[----:B------:R-:W-:-:S13]  /*6960*/  ISETP.NE.AND P0, PT, R2, c[0x0][0x32c], PT ;  /* 0x0000cb0002007a0c */ /* 0x000fda0003f05270 */
[----:B------:R-:W-:-:S05]  /*6970*/  @P0 IMAD.HI.U32 R2, R3, c[0x0][0x330], RZ ;  /* 0x0000cc0003020a27 */ /* 0x000fca00078e00ff */
[----:B------:R-:W-:Y:S02]  /*6980*/  @P0 SHF.R.U32.HI R3, RZ, c[0x0][0x334], R2 ;  /* 0x0000cd00ff030a19 */ /* 0x000fe40000011602 */
.L_x_501:
[----:B------:R-:W-:Y:S05]  /*6990*/  BSYNC B0 ;  /* 0x0000000000007941 */ /* 0x000fea0003800000 */
.L_x_499:
[----:B------:R-:W-:-:S05]  /*69a0*/  MOV R2, c[0x0][0x32c] ;  /* 0x0000cb0000027a02 */ /* 0x000fca0000000f00 */
[----:B------:R-:W-:-:S05]  /*69b0*/  IMAD R3, R3, R2, c[0x0][0x32c] ;  /* 0x0000cb0003037624 */ /* 0x000fca00078e0202 */
[----:B------:R-:W-:-:S04]  /*69c0*/  IMNMX R0, R0, R3, PT ;  /* 0x0000000300007217 */ /* 0x000fc80003800200 */
.L_x_498:
[----:B------:R-:W-:-:S04]  /*69d0*/  SHF.R.S32.HI R2, RZ, 0x1f, R0 ;  /* 0x0000001fff027819 */ /* 0x000fc80000011400 */
[----:B------:R-:W-:-:S04]  /*69e0*/  LEA.HI R0, R2, R0, RZ, 0x6 ;  /* 0x0000000002007211 */ /* 0x000fc800078f30ff */
[----:B------:R-:W-:-:S04]  /*69f0*/  SHF.R.S32.HI R0, RZ, 0x6, R0 ;  /* 0x00000006ff007819 */ /* 0x000fc80000011400 */
[----:B------:R-:W-:-:S04]  /*6a00*/  IMNMX R200, R194, R0, !PT ;  /* 0x00000000c2c87217 */ /* 0x000fc80007800200 */
[----:B------:R-:W-:-:S13]  /*6a10*/  ISETP.GE.AND P0, PT, R178, R200, PT ;  /* 0x000000c8b200720c */ /* 0x000fda0003f06270 */
[----:B------:R-:W-:Y:S05]  /*6a20*/  @!P0 BRA `(.L_x_502) ;  /* 0x00003cf000008947 */ /* 0x000fea0003800000 */
[----:B------:R-:W-:Y:S02]  /*6a30*/  MOV R102, R12 ;  /* 0x0000000c00667202 */ /* 0x000fe40000000f00 */
[----:B------:R-:W-:Y:S02]  /*6a40*/  MOV R101, R100 ;  /* 0x0000006400657202 */ /* 0x000fe40000000f00 */
.L_x_523:
[----:B------:R-:W-:Y:S04]  /*6a50*/  DEPBAR.LE SB0, 0x0 ;  /* 0x000080000000791a */ /* 0x000fe80000000000 */
[----:B------:R-:W-:Y:S01]  /*6a60*/  WARPSYNC 0xffffffff ;  /* 0xffffffff00007948 */ /* 0x000fe20003800000 */
[----:B------:R-:W-:Y:S01]  /*6a70*/  BAR.SYNC.DEFER_BLOCKING 0x0 ;  /* 0x0000000000007b1d */ /* 0x000fe20000010000 */
[----:B------:R-:W-:Y:S05]  /*6a80*/  ISETP.GT.AND P0, PT, R194, R178, PT ;  /* 0x000000b2c200720c */ /* 0x000fea0003f04270 */
[----:B------:R1:W2:Y:S01]  /*6a90*/  LDSM.16.M88.4 R32, [R173] ;  /* 0x00000000ad20783b */ /* 0x0002a20000000200 */
[----:B------:R-:W-:Y:S03]  /*6aa0*/  BSSY B0, `(.L_x_503) ;  /* 0x000004e000007945 */ /* 0x000fe60003800000 */
[----:B------:R1:W3:Y:S04]  /*6ab0*/  LDSM.16.M88.4 R8, [R164] ;  /* 0x00000000a408783b */ /* 0x0002e80000000200 */
[----:B------:R1:W4:Y:S04]  /*6ac0*/  LDSM.16.M88.4 R16, [R164+0x800] ;  /* 0x00080000a410783b */ /* 0x0003280000000200 */
[----:B------:R1:W1:Y:S04]  /*6ad0*/  LDSM.16.M88.4 R24, [R164+0x1000] ;  /* 0x00100000a418783b */ /* 0x0002680000000200 */
[----:B------:R1:W1:Y:S04]  /*6ae0*/  LDSM.16.M88.4 R136, [R164+0x1800] ;  /* 0x00180000a488783b */ /* 0x0002680000000200 */
[----:B------:R1:W1:Y:S04]  /*6af0*/  LDSM.16.M88.4 R140, [R174] ;  /* 0x00000000ae8c783b */ /* 0x0002680000000200 */
[----:B------:R1:W1:Y:S04]  /*6b00*/  LDSM.16.M88.4 R144, [R103] ;  /* 0x000000006790783b */ /* 0x0002680000000200 */
[----:B------:R1:W1:Y:S04]  /*6b10*/  LDSM.16.M88.4 R148, [R103+0x800] ;  /* 0x000800006794783b */ /* 0x0002680000000200 */
[----:B------:R1:W1:Y:S04]  /*6b20*/  LDSM.16.M88.4 R152, [R103+0x1000] ;  /* 0x001000006798783b */ /* 0x0002680000000200 */
[----:B------:R1:W1:Y:S01]  /*6b30*/  LDSM.16.M88.4 R156, [R103+0x1800] ;  /* 0x00180000679c783b */ /* 0x0002620000000200 */
[----:B------:R-:W-:-:S05]  /*6b40*/  @P0 BRA `(.L_x_504) ;  /* 0x0000043000000947 */ /* 0x000fca0003800000 */
[----:B------:R-:W-:Y:S01]  /*6b50*/  IMAD.WIDE.U32 R2, R181, c[0x0][0x208], RZ ;  /* 0x00008200b5027a25 */ /* 0x000fe200078e00ff */
[----:B------:R-:W-:Y:S02]  /*6b60*/  SHF.R.S32.HI R0, RZ, 0x1f, R181 ;  /* 0x0000001fff007819 */ /* 0x000fe400000114b5 */
[----:B------:R-:W-:Y:S01]  /*6b70*/  SHF.R.S32.HI R4, RZ, 0x1f, R180 ;  /* 0x0000001fff047819 */ /* 0x000fe200000114b4 */
[----:B------:R-:W-:Y:S01]  /*6b80*/  IMAD.SHL.U32 R23, R193, 0x2, RZ ;  /* 0x00000002c1177824 */ /* 0x000fe200078e00ff */
[----:B------:R-:W-:Y:S01]  /*6b90*/  SHF.R.S32.HI R5, RZ, 0x1f, R193 ;  /* 0x0000001fff057819 */ /* 0x000fe200000114c1 */
[----:B------:R-:W-:Y:S01]  /*6ba0*/  IMAD R0, R0, c[0x0][0x208], RZ ;  /* 0x0000820000007a24 */ /* 0x000fe200078e02ff */
[----:B------:R-:W-:Y:S01]  /*6bb0*/  SHF.R.S32.HI R7, RZ, 0x1f, R192 ;  /* 0x0000001fff077819 */ /* 0x000fe200000114c0 */
[----:B------:R-:W-:Y:S01]  /*6bc0*/  IMAD R4, R4, c[0x0][0x218], RZ ;  /* 0x0000860004047a24 */ /* 0x000fe200078e02ff */
[----:B------:R-:W-:Y:S01]  /*6bd0*/  SHF.R.S32.HI R6, RZ, 0x1f, R184 ;  /* 0x0000001fff067819 */ /* 0x000fe200000114b8 */
[----:B------:R-:W-:Y:S01]  /*6be0*/  IMAD R0, R181, c[0x0][0x20c], R0 ;  /* 0x00008300b5007a24 */ /* 0x000fe200078e0200 */
[----:B------:R-:W-:Y:S01]  /*6bf0*/  SHF.L.U64.HI R20, R193, 0x1, R5 ;  /* 0x00000001c1147819 */ /* 0x000fe20000010205 */
[----:B------:R-:W-:Y:S01]  /*6c00*/  IMAD R4, R180, c[0x0][0x21c], R4 ;  /* 0x00008700b4047a24 */ /* 0x000fe200078e0204 */
[----:B------:R-:W-:Y:S01]  /*6c10*/  SHF.L.U64.HI R15, R192, 0x1, R7 ;  /* 0x00000001c00f7819 */ /* 0x000fe20000010207 */
[----:B------:R-:W-:Y:S01]  /*6c20*/  IMAD.IADD R3, R3, 0x1, R0 ;  /* 0x0000000103037824 */ /* 0x000fe200078e0200 */
[----:B------:R-:W-:Y:S01]  /*6c30*/  SHF.L.U64.HI R14, R184, 0x1, R6 ;  /* 0x00000001b80e7819 */ /* 0x000fe20000010206 */
[----:B------:R-:W-:Y:S02]  /*6c40*/  IMAD.SHL.U32 R22, R192, 0x2, RZ ;  /* 0x00000002c0167824 */ /* 0x000fe400078e00ff */
[----:B------:R-:W-:Y:S04]  /*6c50*/  IMAD.WIDE.U32 R2, R180, c[0x0][0x218], R2 ;  /* 0x00008600b4027a25 */ /* 0x000fe800078e0002 */
[----:B------:R-:W-:Y:S01]  /*6c60*/  IMAD.SHL.U32 R21, R184, 0x2, RZ ;  /* 0x00000002b8157824 */ /* 0x000fe200078e00ff */
[----:B------:R-:W-:Y:S04]  /*6c70*/  IADD3 R0, P0, R206, R2, RZ ;  /* 0x00000002ce007210 */ /* 0x000fe80007f1e0ff */
[----:B------:R-:W-:Y:S02]  /*6c80*/  IADD3.X R2, R210, R3, R4, P0, !PT ;  /* 0x00000003d2027210 */ /* 0x000fe400007fe404 */
[C---:B------:R-:W-:Y:S04]  /*6c90*/  LEA R13, P0, R0.reuse, c[0x0][0x1f8], 0x1 ;  /* 0x00007e00000d7a11 */ /* 0x040fe800078008ff */
[----:B------:R-:W-:Y:S01]  /*6ca0*/  LEA.HI.X R5, R0, c[0x0][0x1fc], R2, 0x1, P0 ;  /* 0x00007f0000057a11 */ /* 0x000fe200000f0c02 */
[----:B------:R-:W-:-:S06]  /*6cb0*/  BRA.DIV ~URZ, `(.L_x_505) ;  /* 0x000103527f007947 */ /* 0x000fcc000b800000 */
[----:B------:R4:W3:Y:S02]  /*6cc0*/  SHFL.IDX PT, R4, R5, RZ, 0x181f ;  /* 0x00181fff05047589 */ /* 0x0008e400000e0000 */
.L_x_638:
[----:B------:R-:W-:-:S05]  /*6cd0*/  BRA.DIV ~URZ, `(.L_x_506) ;  /* 0x000103a27f007947 */ /* 0x000fca000b800000 */
[----:B------:R-:W5:Y:S01]  /*6ce0*/  SHFL.IDX PT, R0, R13, RZ, 0x181f ;  /* 0x00181fff0d007589 */ /* 0x000f6200000e0000 */
[----:B------:R-:W-:Y:S02]  /*6cf0*/  ISETP.GE.AND P2, PT, R184, c[0x0][0x1d4], PT ;  /* 0x00007500b8007a0c */ /* 0x000fe40003f46270 */
[----:B------:R-:W-:Y:S02]  /*6d00*/  ISETP.GE.AND P1, PT, R192, c[0x0][0x1d4], PT ;  /* 0x00007500c0007a0c */ /* 0x000fe40003f26270 */
[----:B-----5:R-:W-:Y:S05]  /*6d10*/  IADD3 R2, P0, R0, R21, RZ ;  /* 0x0000001500027210 */ /* 0x020fea0007f1e0ff */
[----:B---3--:R-:W-:Y:S01]  /*6d20*/  IMAD.X R3, R4, 0x1, R14, P0 ;  /* 0x0000000104037824 */ /* 0x008fe200000e060e */
[----:B------:R-:W-:Y:S04]  /*6d30*/  IADD3 R6, P0, R0, R22, RZ ;  /* 0x0000001600067210 */ /* 0x000fe80007f1e0ff */
[----:B------:R-:W-:Y:S01]  /*6d40*/  @!PT LDS RZ, [RZ] ;  /* 0x00000000fffff984 */ /* 0x000fe20000000800 */
[----:B------:R-:W-:Y:S01]  /*6d50*/  @!PT LDS RZ, [RZ] ;  /* 0x00000000fffff984 */ /* 0x000fe20000000800 */
[----:B------:R3:W-:Y:S01]  /*6d60*/  LDGSTS.E.BYPASS.LTC128B.128 [R179+0x100], [R2.64], !P2 ;  /* 0x0010000002b37fae */ /* 0x0007e2000d101d48 */
[----:B------:R-:W-:Y:S05]  /*6d70*/  IMAD.X R7, R4, 0x1, R15, P0 ;  /* 0x0000000104077824 */ /* 0x000fea00000e060f */
[----:B------:R5:W-:Y:S01]  /*6d80*/  LDGSTS.E.BYPASS.LTC128B.128 [R179+0x2100], [R6.64], !P1 ;  /* 0x0210000006b37fae */ /* 0x000be2000c901d48 */
[----:B---3--:R-:W-:Y:S03]  /*6d90*/  IADD3 R2, P0, R0, R23, RZ ;  /* 0x0000001700027210 */ /* 0x008fe60007f1e0ff */
[----:B------:R-:W3:Y:S02]  /*6da0*/  SHFL.IDX PT, R0, R13, 0x1, 0x181f ;  /* 0x00381f000d007f89 */ /* 0x000ee400000e0000 */
[----:B------:R-:W-:Y:S01]  /*6db0*/  IMAD.X R3, R4, 0x1, R20, P0 ;  /* 0x0000000104037824 */ /* 0x000fe200000e0614 */
[----:B------:R-:W-:Y:S01]  /*6dc0*/  ISETP.GE.AND P0, PT, R193, c[0x0][0x1d4], PT ;  /* 0x00007500c1007a0c */ /* 0x000fe20003f06270 */
[----:B------:R4:W2:Y:S01]  /*6dd0*/  SHFL.IDX PT, R4, R5, 0x1, 0x181f ;  /* 0x00381f0005047f89 */ /* 0x0008a200000e0000 */
[----:B-----5:R-:W-:Y:S02]  /*6de0*/  SEL R6, RZ, 0x10, P1 ;  /* 0x00000010ff067807 */ /* 0x020fe40000800000 */
[----:B------:R-:W-:Y:S09]  /*6df0*/  SEL R12, RZ, 0x10, P0 ;  /* 0x00000010ff0c7807 */ /* 0x000ff20000000000 */
[----:B------:R1:W-:Y:S01]  /*6e00*/  LDGSTS.E.BYPASS.LTC128B.128 [R179+0x4100], [R2.64], !P0 ;  /* 0x0410000002b37fae */ /* 0x0003e2000c101d48 */
[----:B----4-:R-:W-:Y:S04]  /*6e10*/  SEL R5, RZ, 0x10, P2 ;  /* 0x00000010ff057807 */ /* 0x010fe80001000000 */
.L_x_639:
[C---:B-1-3--:R-:W-:Y:S02]  /*6e20*/  IADD3 R2, -R5.reuse, 0x10, RZ ;  /* 0x0000001005027810 */ /* 0x04afe40007ffe1ff */
[----:B------:R-:W-:Y:S02]  /*6e30*/  ISETP.NE.U32.AND P2, PT, R5, RZ, PT ;  /* 0x000000ff0500720c */ /* 0x000fe40003f45070 */
[----:B------:R-:W-:Y:S04]  /*6e40*/  LOP3.LUT R2, R2, 0xf, RZ, 0xc0, !PT ;  /* 0x0000000f02027812 */ /* 0x000fe800078ec0ff */
[----:B------:R-:W-:Y:S04]  /*6e50*/  IADD3 R2, P1, P0, R2, R0, R21 ;  /* 0x0000000002027210 */ /* 0x000fe8000783e015 */
[----:B--2---:R-:W-:Y:S05]  /*6e60*/  IADD3.X R3, RZ, R4, R14, P1, P0 ;  /* 0x00000004ff037210 */ /* 0x004fea0000fe040e */
[----:B------:R-:W-:Y:S01]  /*6e70*/  @!PT LDS RZ, [RZ] ;  /* 0x00000000fffff984 */ /* 0x000fe20000000800 */
[----:B------:R-:W-:Y:S01]  /*6e80*/  @!PT LDS RZ, [RZ] ;  /* 0x00000000fffff984 */ /* 0x000fe20000000800 */
[----:B------:R-:W-:Y:S01]  /*6e90*/  @!PT LDS RZ, [RZ] ;  /* 0x00000000fffff984 */ /* 0x000fe20000000800 */
[----:B------:R1:W-:Y:S01]  /*6ea0*/  LDGSTS.E.BYPASS.LTC128B.128.ZFILL [R179+0x1100], [R2.64], P2 ;  /* 0x0110000002b37fae */ /* 0x0003e20009141d48 */
[C---:B------:R-:W-:Y:S02]  /*6eb0*/  ISETP.NE.U32.AND P2, PT, R6.reuse, RZ, PT ;  /* 0x000000ff0600720c */ /* 0x040fe40003f45070 */
[----:B-1----:R-:W-:Y:S04]  /*6ec0*/  IADD3 R2, -R6, 0x10, RZ ;  /* 0x0000001006027810 */ /* 0x002fe80007ffe1ff */
[----:B------:R-:W-:Y:S04]  /*6ed0*/  LOP3.LUT R2, R2, 0xf, RZ, 0xc0, !PT ;  /* 0x0000000f02027812 */ /* 0x000fe800078ec0ff */
[----:B------:R-:W-:Y:S02]  /*6ee0*/  IADD3 R6, P1, P0, R2, R0, R22 ;  /* 0x0000000002067210 */ /* 0x000fe4000783e016 */
[----:B------:R-:W-:Y:S02]  /*6ef0*/  IADD3 R2, -R12, 0x10, RZ ;  /* 0x000000100c027810 */ /* 0x000fe40007ffe1ff */
[----:B------:R-:W-:Y:S02]  /*6f00*/  IADD3.X R7, RZ, R4, R15, P1, P0 ;  /* 0x00000004ff077210 */ /* 0x000fe40000fe040f */
[----:B------:R-:W-:Y:S03]  /*6f10*/  LOP3.LUT R2, R2, 0xf, RZ, 0xc0, !PT ;  /* 0x0000000f02027812 */ /* 0x000fe600078ec0ff */
[----:B------:R1:W-:Y:S01]  /*6f20*/  LDGSTS.E.BYPASS.LTC128B.128.ZFILL [R179+0x3100], [R6.64], P2 ;  /* 0x0310000006b37fae */ /* 0x0003e20009141d48 */
[----:B------:R-:W-:Y:S04]  /*6f30*/  IADD3 R2, P1, P0, R2, R0, R23 ;  /* 0x0000000002027210 */ /* 0x000fe8000783e017 */
[----:B------:R-:W-:Y:S02]  /*6f40*/  IADD3.X R3, RZ, R4, R20, P1, P0 ;  /* 0x00000004ff037210 */ /* 0x000fe40000fe0414 */
[----:B------:R-:W-:Y:S11]  /*6f50*/  ISETP.NE.U32.AND P0, PT, R12, RZ, PT ;  /* 0x000000ff0c00720c */ /* 0x000ff60003f05070 */
[----:B------:R-:W-:Y:S02]  /*6f60*/  @!UPT UIADD3 URZ, URZ, URZ, URZ ;  /* 0x0000003f3f3ff290 */ /* 0x000fe4000fffe03f */
[----:B------:R1:W-:Y:S02]  /*6f70*/  LDGSTS.E.BYPASS.LTC128B.128.ZFILL [R179+0x5100], [R2.64], P0 ;  /* 0x0510000002b37fae */ /* 0x0003e40008141d48 */
.L_x_504:
[----:B------:R-:W-:Y:S05]  /*6f80*/  BSYNC B0 ;  /* 0x0000000000007941 */ /* 0x000fea0003800000 */
.L_x_503:
[----:B------:R-:W0:Y:S01]  /*6f90*/  LDGDEPBAR ;  /* 0x00000000000079af */ /* 0x000e220000000000 */
[----:B------:R-:W-:Y:S01]  /*6fa0*/  WARPSYNC 0xffffffff ;  /* 0xffffffff00007948 */ /* 0x000fe20003800000 */
[C---:B-123--:R-:W-:Y:S01]  /*6fb0*/  HMMA.16816.F32 R4, R32.reuse, R8, RZ ;  /* 0x000000082004723c */ /* 0x04efe200000018ff */
[----:B------:R-:W-:Y:S02]  /*6fc0*/  BSSY B0, `(.L_x_507) ;  /* 0x0000128000007945 */ /* 0x000fe40003800000 */
[----:B------:R-:W-:Y:S05]  /*6fd0*/  ISETP.GT.AND P0, PT, R178, R194, PT ;  /* 0x000000c2b200720c */ /* 0x000fea0003f04270 */
[C---:B------:R-:W-:Y:S08]  /*6fe0*/  HMMA.16816.F32 R8, R32.reuse, R10, RZ ;  /* 0x0000000a2008723c */ /* 0x040ff000000018ff */
[C---:B----4-:R-:W-:Y:S08]  /*6ff0*/  HMMA.16816.F32 R12, R32.reuse, R16, RZ ;  /* 0x00000010200c723c */ /* 0x050ff000000018ff */
[C---:B------:R-:W-:Y:S08]  /*7000*/  HMMA.16816.F32 R16, R32.reuse, R18, RZ ;  /* 0x000000122010723c */ /* 0x040ff000000018ff */
[C---:B------:R-:W-:Y:S08]  /*7010*/  HMMA.16816.F32 R20, R32.reuse, R24, RZ ;  /* 0x000000182014723c */ /* 0x040ff000000018ff */
[C---:B------:R-:W-:Y:S08]  /*7020*/  HMMA.16816.F32 R24, R32.reuse, R26, RZ ;  /* 0x0000001a2018723c */ /* 0x040ff000000018ff */
[C---:B------:R-:W-:Y:S08]  /*7030*/  HMMA.16816.F32 R28, R32.reuse, R136, RZ ;  /* 0x00000088201c723c */ /* 0x040ff000000018ff */
[----:B------:R-:W-:Y:S01]  /*7040*/  HMMA.16816.F32 R32, R32, R138, RZ ;  /* 0x0000008a2020723c */ /* 0x000fe200000018ff */
[----:B------:R-:W-:Y:S07]  /*7050*/  LDSM.16.M88.4 R136, [R176] ;  /* 0x00000000b088783b */ /* 0x000fee0000000200 */
[C---:B------:R-:W-:Y:S08]  /*7060*/  HMMA.16816.F32 R4, R140.reuse, R144, R4 ;  /* 0x000000908c04723c */ /* 0x040ff00000001804 */
[C---:B------:R-:W-:Y:S01]  /*7070*/  HMMA.16816.F32 R8, R140.reuse, R146, R8 ;  /* 0x000000928c08723c */ /* 0x040fe20000001808 */
[----:B------:R-:W1:Y:S07]  /*7080*/  LDSM.16.M88.4 R144, [R166] ;  /* 0x00000000a690783b */ /* 0x000e6e0000000200 */
[C---:B------:R-:W-:Y:S08]  /*7090*/  HMMA.16816.F32 R12, R140.reuse, R148, R12 ;  /* 0x000000948c0c723c */ /* 0x040ff0000000180c */
[C---:B------:R-:W-:Y:S01]  /*70a0*/  HMMA.16816.F32 R16, R140.reuse, R150, R16 ;  /* 0x000000968c10723c */ /* 0x040fe20000001810 */
[----:B------:R-:W2:Y:S07]  /*70b0*/  LDSM.16.M88.4 R148, [R166+0x800] ;  /* 0x00080000a694783b */ /* 0x000eae0000000200 */
[C---:B------:R-:W-:Y:S08]  /*70c0*/  HMMA.16816.F32 R20, R140.reuse, R152, R20 ;  /* 0x000000988c14723c */ /* 0x040ff00000001814 */
[C---:B------:R-:W-:Y:S01]  /*70d0*/  HMMA.16816.F32 R24, R140.reuse, R154, R24 ;  /* 0x0000009a8c18723c */ /* 0x040fe20000001818 */
[----:B------:R-:W-:Y:S07]  /*70e0*/  LDSM.16.M88.4 R152, [R166+0x1800] ;  /* 0x00180000a698783b */ /* 0x000fee0000000200 */
[C---:B------:R-:W-:Y:S08]  /*70f0*/  HMMA.16816.F32 R28, R140.reuse, R156, R28 ;  /* 0x0000009c8c1c723c */ /* 0x040ff0000000181c */
[----:B------:R-:W-:Y:S01]  /*7100*/  HMMA.16816.F32 R32, R140, R158, R32 ;  /* 0x0000009e8c20723c */ /* 0x000fe20000001820 */
[----:B------:R-:W3:Y:S07]  /*7110*/  LDSM.16.M88.4 R140, [R166+0x1000] ;  /* 0x00100000a68c783b */ /* 0x000eee0000000200 */
[C---:B-1----:R-:W-:Y:S08]  /*7120*/  HMMA.16816.F32 R4, R136.reuse, R144, R4 ;  /* 0x000000908804723c */ /* 0x042ff00000001804 */
[C---:B------:R-:W-:Y:S01]  /*7130*/  HMMA.16816.F32 R8, R136.reuse, R146, R8 ;  /* 0x000000928808723c */ /* 0x040fe20000001808 */
[----:B------:R-:W-:Y:S07]  /*7140*/  LDSM.16.M88.4 R144, [R165+-0x4000] ;  /* 0xffc00000a590783b */ /* 0x000fee0000000200 */
[C---:B--2---:R-:W-:Y:S08]  /*7150*/  HMMA.16816.F32 R12, R136.reuse, R148, R12 ;  /* 0x00000094880c723c */ /* 0x044ff0000000180c */
[C---:B------:R-:W-:Y:S01]  /*7160*/  HMMA.16816.F32 R16, R136.reuse, R150, R16 ;  /* 0x000000968810723c */ /* 0x040fe20000001810 */
[----:B------:R-:W-:Y:S07]  /*7170*/  LDSM.16.M88.4 R148, [R165+-0x3800] ;  /* 0xffc80000a594783b */ /* 0x000fee0000000200 */
[C---:B---3--:R-:W-:Y:S08]  /*7180*/  HMMA.16816.F32 R20, R136.reuse, R140, R20 ;  /* 0x0000008c8814723c */ /* 0x048ff00000001814 */
[C---:B------:R-:W-:Y:S01]  /*7190*/  HMMA.16816.F32 R24, R136.reuse, R142, R24 ;  /* 0x0000008e8818723c */ /* 0x040fe20000001818 */
[----:B------:R-:W1:Y:S07]  /*71a0*/  LDSM.16.M88.4 R140, [R175] ;  /* 0x00000000af8c783b */ /* 0x000e6e0000000200 */
[C---:B------:R-:W-:Y:S08]  /*71b0*/  HMMA.16816.F32 R28, R136.reuse, R152, R28 ;  /* 0x00000098881c723c */ /* 0x040ff0000000181c */
[----:B------:R-:W-:Y:S01]  /*71c0*/  HMMA.16816.F32 R32, R136, R154, R32 ;  /* 0x0000009a8820723c */ /* 0x000fe20000001820 */
[----:B------:R-:W2:Y:S08]  /*71d0*/  LDSM.16.M88.4 R136, [R165+-0x3000] ;  /* 0xffd00000a588783b */ /* 0x000eb00000000200 */
[----:B------:R-:W3:Y:S01]  /*71e0*/  LDSM.16.M88.4 R152, [R165+-0x2800] ;  /* 0xffd80000a598783b */ /* 0x000ee20000000200 */
[C---:B-1----:R-:W-:Y:S08]  /*71f0*/  HMMA.16816.F32 R4, R140.reuse, R144, R4 ;  /* 0x000000908c04723c */ /* 0x042ff00000001804 */
[C---:B------:R-:W-:Y:S01]  /*7200*/  HMMA.16816.F32 R8, R140.reuse, R146, R8 ;  /* 0x000000928c08723c */ /* 0x040fe20000001808 */
[----:B------:R-:W-:Y:S07]  /*7210*/  LDSM.16.M88.4 R144, [R164+0x2000] ;  /* 0x00200000a490783b */ /* 0x000fee0000000200 */
[C---:B------:R-:W-:Y:S08]  /*7220*/  HMMA.16816.F32 R12, R140.reuse, R148, R12 ;  /* 0x000000948c0c723c */ /* 0x040ff0000000180c */
[C---:B------:R-:W-:Y:S01]  /*7230*/  HMMA.16816.F32 R16, R140.reuse, R150, R16 ;  /* 0x000000968c10723c */ /* 0x040fe20000001810 */
[----:B------:R-:W-:Y:S07]  /*7240*/  LDSM.16.M88.4 R148, [R164+0x2800] ;  /* 0x00280000a494783b */ /* 0x000fee0000000200 */
[C---:B--2---:R-:W-:Y:S08]  /*7250*/  HMMA.16816.F32 R20, R140.reuse, R136, R20 ;  /* 0x000000888c14723c */ /* 0x044ff00000001814 */
[C---:B------:R-:W-:Y:S01]  /*7260*/  HMMA.16816.F32 R24, R140.reuse, R138, R24 ;  /* 0x0000008a8c18723c */ /* 0x040fe20000001818 */
[----:B------:R-:W1:Y:S07]  /*7270*/  LDSM.16.M88.4 R136, [R173+0x4000] ;  /* 0x00400000ad88783b */ /* 0x000e6e0000000200 */
[C---:B---3--:R-:W-:Y:S08]  /*7280*/  HMMA.16816.F32 R28, R140.reuse, R152, R28 ;  /* 0x000000988c1c723c */ /* 0x048ff0000000181c */
[----:B------:R-:W-:Y:S01]  /*7290*/  HMMA.16816.F32 R32, R140, R154, R32 ;  /* 0x0000009a8c20723c */ /* 0x000fe20000001820 */
[----:B------:R-:W2:Y:S08]  /*72a0*/  LDSM.16.M88.4 R140, [R164+0x3000] ;  /* 0x00300000a48c783b */ /* 0x000eb00000000200 */
[----:B------:R-:W3:Y:S01]  /*72b0*/  LDSM.16.M88.4 R152, [R164+0x3800] ;  /* 0x00380000a498783b */ /* 0x000ee20000000200 */
        /* <DEDUP_REMOVED lines=28> */
[----:B------:R-:W-:Y:S07]  /*7480*/  LDSM.16.M88.4 R144, [R165+-0x2000] ;  /* 0xffe00000a590783b */ /* 0x000fee0000000200 */
[C---:B------:R-:W-:Y:S08]  /*7490*/  HMMA.16816.F32 R12, R136.reuse, R148, R12 ;  /* 0x00000094880c723c */ /* 0x040ff0000000180c */
[C---:B------:R-:W-:Y:S01]  /*74a0*/  HMMA.16816.F32 R16, R136.reuse, R150, R16 ;  /* 0x000000968810723c */ /* 0x040fe20000001810 */
[----:B------:R-:W-:Y:S07]  /*74b0*/  LDSM.16.M88.4 R148, [R165+-0x1800] ;  /* 0xffe80000a594783b */ /* 0x000fee0000000200 */
[C---:B--2---:R-:W-:Y:S08]  /*74c0*/  HMMA.16816.F32 R20, R136.reuse, R140, R20 ;  /* 0x0000008c8814723c */ /* 0x044ff00000001814 */
[C---:B------:R-:W-:Y:S01]  /*74d0*/  HMMA.16816.F32 R24, R136.reuse, R142, R24 ;  /* 0x0000008e8818723c */ /* 0x040fe20000001818 */
[----:B------:R-:W1:Y:S07]  /*74e0*/  LDSM.16.M88.4 R140, [R175+0x4000] ;  /* 0x00400000af8c783b */ /* 0x000e6e0000000200 */
[C---:B---3--:R-:W-:Y:S08]  /*74f0*/  HMMA.16816.F32 R28, R136.reuse, R152, R28 ;  /* 0x00000098881c723c */ /* 0x048ff0000000181c */
        /* <DEDUP_REMOVED lines=41> */
[----:B------:R-:W-:Y:S01]  /*7790*/  LDSM.16.M88.4 R152, [R165] ;  /* 0x00000000a598783b */ /* 0x000fe20000000200 */
[C---:B-1----:R-:W-:Y:S08]  /*77a0*/  HMMA.16816.F32 R4, R136.reuse, R144, R4 ;  /* 0x000000908804723c */ /* 0x042ff00000001804 */
[C---:B------:R-:W-:Y:S01]  /*77b0*/  HMMA.16816.F32 R8, R136.reuse, R146, R8 ;  /* 0x000000928808723c */ /* 0x040fe20000001808 */
[----:B------:R-:W1:Y:S07]  /*77c0*/  LDSM.16.M88.4 R144, [R166+0x5800] ;  /* 0x00580000a690783b */ /* 0x000e6e0000000200 */
[C---:B------:R-:W-:Y:S08]  /*77d0*/  HMMA.16816.F32 R12, R136.reuse, R148, R12 ;  /* 0x00000094880c723c */ /* 0x040ff0000000180c */
[C---:B------:R-:W-:Y:S01]  /*77e0*/  HMMA.16816.F32 R16, R136.reuse, R150, R16 ;  /* 0x000000968810723c */ /* 0x040fe20000001810 */
[----:B------:R-:W3:Y:S07]  /*77f0*/  LDSM.16.M88.4 R148, [R175+0x8000] ;  /* 0x00800000af94783b */ /* 0x000eee0000000200 */
[C---:B--2---:R-:W-:Y:S08]  /*7800*/  HMMA.16816.F32 R20, R136.reuse, R140, R20 ;  /* 0x0000008c8814723c */ /* 0x044ff00000001814 */
[C---:B------:R-:W-:Y:S08]  /*7810*/  HMMA.16816.F32 R24, R136.reuse, R142, R24 ;  /* 0x0000008e8818723c */ /* 0x040ff00000001818 */
[C---:B-1----:R-:W-:Y:S08]  /*7820*/  HMMA.16816.F32 R28, R136.reuse, R144, R28 ;  /* 0x00000090881c723c */ /* 0x042ff0000000181c */
[----:B------:R-:W-:Y:S01]  /*7830*/  HMMA.16816.F32 R32, R136, R146, R32 ;  /* 0x000000928820723c */ /* 0x000fe20000001820 */
[----:B------:R-:W1:Y:S07]  /*7840*/  LDSM.16.M88.4 R136, [R165+0x800] ;  /* 0x00080000a588783b */ /* 0x000e6e0000000200 */
[C---:B---3--:R-:W-:Y:S08]  /*7850*/  HMMA.16816.F32 R4, R148.reuse, R152, R4 ;  /* 0x000000989404723c */ /* 0x048ff00000001804 */
[C---:B------:R-:W-:Y:S11]  /*7860*/  HMMA.16816.F32 R8, R148.reuse, R154, R8 ;  /* 0x0000009a9408723c */ /* 0x040ff60000001808 */
[----:B------:R-:W-:Y:S05]  /*7870*/  @!UPT UIADD3 URZ, URZ, URZ, URZ ;  /* 0x0000003f3f3ff290 */ /* 0x000fea000fffe03f */
[----:B------:R-:W-:Y:S04]  /*7880*/  FMUL.FTZ R0, R4, c[0x0][0x320] ;  /* 0x0000c80004007a20 */ /* 0x000fe80000410000 */
[----:B------:R2:W3:Y:S04]  /*7890*/  MUFU.TANH R158, R0 ;  /* 0x00000000009e7308 */ /* 0x0004e80000002400 */
[----:B------:R-:W-:Y:S01]  /*78a0*/  FMUL.FTZ R2, R11, c[0x0][0x320] ;  /* 0x0000c8000b027a20 */ /* 0x000fe20000410000 */
[C---:B-1----:R-:W-:Y:S05]  /*78b0*/  HMMA.16816.F32 R12, R148.reuse, R136, R12 ;  /* 0x00000088940c723c */ /* 0x042fea000000180c */
[----:B------:R1:W4:Y:S03]  /*78c0*/  MUFU.TANH R159, R2 ;  /* 0x00000002009f7308 */ /* 0x0003260000002400 */
[C---:B------:R-:W-:Y:S04]  /*78d0*/  HMMA.16816.F32 R16, R148.reuse, R138, R16 ;  /* 0x0000008a9410723c */ /* 0x040fe80000001810 */
[----:B--2---:R-:W-:Y:S04]  /*78e0*/  FMUL.FTZ R0, R5, c[0x0][0x320] ;  /* 0x0000c80005007a20 */ /* 0x004fe80000410000 */
[----:B------:R2:W2:Y:S11]  /*78f0*/  MUFU.TANH R157, R0 ;  /* 0x00000000009d7308 */ /* 0x0004b60000002400 */
[----:B------:R-:W-:Y:S05]  /*7900*/  @!UPT UIADD3 URZ, URZ, URZ, URZ ;  /* 0x0000003f3f3ff290 */ /* 0x000fea000fffe03f */
[----:B-1----:R-:W-:Y:S04]  /*7910*/  FMUL.FTZ R2, R19, c[0x0][0x320] ;  /* 0x0000c80013027a20 */ /* 0x002fe80000410000 */
[----:B------:R-:W1:Y:S01]  /*7920*/  MUFU.TANH R153, R2 ;  /* 0x0000000200997308 */ /* 0x000e620000002400 */
[----:B--2---:R-:W-:Y:S09]  /*7930*/  FMUL.FTZ R0, R6, c[0x0][0x320] ;  /* 0x0000c80006007a20 */ /* 0x004ff20000410000 */
[----:B------:R2:W1:Y:S02]  /*7940*/  MUFU.TANH R162, R0 ;  /* 0x0000000000a27308 */ /* 0x0004640000002400 */
[----:B--2---:R-:W-:Y:S02]  /*7950*/  FMUL.FTZ R0, R7, c[0x0][0x320] ;  /* 0x0000c80007007a20 */ /* 0x004fe40000410000 */
[----:B------:R-:W2:Y:S06]  /*7960*/  LDSM.16.M88.4 R4, [R165+0x1000] ;  /* 0x00100000a504783b */ /* 0x000eac0000000200 */
[----:B------:R5:W1:Y:S02]  /*7970*/  MUFU.TANH R161, R0 ;  /* 0x0000000000a17308 */ /* 0x000a640000002400 */
[----:B-----5:R-:W-:Y:S08]  /*7980*/  FMUL.FTZ R0, R8, c[0x0][0x320] ;  /* 0x0000c80008007a20 */ /* 0x020ff00000410000 */
[----:B------:R5:W1:Y:S01]  /*7990*/  MUFU.TANH R154, R0 ;  /* 0x00000000009a7308 */ /* 0x000a620000002400 */
[C---:B--2---:R-:W-:Y:S08]  /*79a0*/  HMMA.16816.F32 R20, R148.reuse, R4, R20 ;  /* 0x000000049414723c */ /* 0x044ff00000001814 */
[C---:B------:R-:W-:Y:S04]  /*79b0*/  HMMA.16816.F32 R24, R148.reuse, R6, R24 ;  /* 0x000000069418723c */ /* 0x040fe80000001818 */
[----:B-----5:R-:W-:Y:S04]  /*79c0*/  FMUL.FTZ R0, R9, c[0x0][0x320] ;  /* 0x0000c80009007a20 */ /* 0x020fe80000410000 */
[----:B------:R2:W1:Y:S04]  /*79d0*/  MUFU.TANH R147, R0 ;  /* 0x0000000000937308 */ /* 0x0004680000002400 */
[----:B--2---:R-:W-:Y:S02]  /*79e0*/  FMUL.FTZ R0, R10, c[0x0][0x320] ;  /* 0x0000c8000a007a20 */ /* 0x004fe40000410000 */
[----:B------:R-:W2:Y:S01]  /*79f0*/  LDSM.16.M88.4 R8, [R165+0x1800] ;  /* 0x00180000a508783b */ /* 0x000ea20000000200 */
[----:B------:R-:W-:Y:S04]  /*7a00*/  DEPBAR.LE SB0, 0x0 ;  /* 0x000080000000791a */ /* 0x000fe80000000000 */
[----:B------:R5:W1:Y:S03]  /*7a10*/  MUFU.TANH R160, R0 ;  /* 0x0000000000a07308 */ /* 0x000a660000002400 */
[----:B------:R-:W-:Y:S01]  /*7a20*/  BAR.SYNC.DEFER_BLOCKING 0x0 ;  /* 0x0000000000007b1d */ /* 0x000fe20000010000 */
[----:B-----5:R-:W-:Y:S06]  /*7a30*/  FMUL.FTZ R0, R12, c[0x0][0x320] ;  /* 0x0000c8000c007a20 */ /* 0x020fec0000410000 */
[----:B------:R5:W1:Y:S01]  /*7a40*/  MUFU.TANH R137, R0 ;  /* 0x0000000000897308 */ /* 0x000a620000002400 */
[C---:B--2---:R-:W-:Y:S08]  /*7a50*/  HMMA.16816.F32 R28, R148.reuse, R8, R28 ;  /* 0x00000008941c723c */ /* 0x044ff0000000181c */
[----:B------:R-:W-:Y:S04]  /*7a60*/  HMMA.16816.F32 R32, R148, R10, R32 ;  /* 0x0000000a9420723c */ /* 0x000fe80000001820 */
[----:B-----5:R-:W-:Y:S04]  /*7a70*/  FMUL.FTZ R0, R13, c[0x0][0x320] ;  /* 0x0000c8000d007a20 */ /* 0x020fe80000410000 */
[----:B------:R2:W1:Y:S04]  /*7a80*/  MUFU.TANH R136, R0 ;  /* 0x0000000000887308 */ /* 0x0004680000002400 */
[----:B--2---:R-:W-:Y:S06]  /*7a90*/  FMUL.FTZ R0, R14, c[0x0][0x320] ;  /* 0x0000c8000e007a20 */ /* 0x004fec0000410000 */
[----:B------:R2:W1:Y:S02]  /*7aa0*/  MUFU.TANH R156, R0 ;  /* 0x00000000009c7308 */ /* 0x0004640000002400 */
[----:B--2---:R-:W-:Y:S08]  /*7ab0*/  FMUL.FTZ R0, R15, c[0x0][0x320] ;  /* 0x0000c8000f007a20 */ /* 0x004ff00000410000 */
        /* <DEDUP_REMOVED lines=38> */
[----:B------:R2:W1:Y:S01]  /*7d20*/  MUFU.TANH R141, R0 ;  /* 0x00000000008d7308 */ /* 0x0004620000002400 */
[----:B------:R-:W-:-:S05]  /*7d30*/  @!P0 BRA `(.L_x_508) ;  /* 0x0000050000008947 */ /* 0x000fca0003800000 */
[----:B---34-:R-:W-:Y:S01]  /*7d40*/  IMAD R2, R178, 0x40, R201 ;  /* 0x00000040b2027824 */ /* 0x018fe200078e02c9 */
[----:B------:R-:W-:Y:S01]  /*7d50*/  SHF.R.S32.HI R163, RZ, 0x1f, R193 ;  /* 0x0000001fffa37819 */ /* 0x000fe200000114c1 */
[----:B------:R-:W-:Y:S01]  /*7d60*/  IMAD.MOV.U32 R180, RZ, RZ, RZ ;  /* 0x000000ffffb47224 */ /* 0x000fe200078e00ff */
[----:B------:R-:W-:Y:S01]  /*7d70*/  SHF.R.S32.HI R171, RZ, 0x1f, R192 ;  /* 0x0000001fffab7819 */ /* 0x000fe200000114c0 */
[C---:B------:R-:W-:Y:S01]  /*7d80*/  IMAD.SHL.U32 R23, R193.reuse, 0x2, RZ ;  /* 0x00000002c1177824 */ /* 0x040fe200078e00ff */
[----:B------:R-:W-:Y:S01]  /*7d90*/  IADD3 R2, R2, -0x40, R197 ;  /* 0xffffffc002027810 */ /* 0x000fe20007ffe0c5 */
[----:B------:R-:W-:Y:S01]  /*7da0*/  IMAD.SHL.U32 R22, R192, 0x2, RZ ;  /* 0x00000002c0167824 */ /* 0x000fe200078e00ff */
[----:B------:R-:W-:Y:S01]  /*7db0*/  SHF.L.U64.HI R12, R193, 0x1, R163 ;  /* 0x00000001c10c7819 */ /* 0x000fe200000102a3 */
[----:B------:R-:W-:Y:S01]  /*7dc0*/  IMAD.SHL.U32 R21, R184, 0x2, RZ ;  /* 0x00000002b8157824 */ /* 0x000fe200078e00ff */
[----:B------:R-:W-:Y:S01]  /*7dd0*/  SHF.R.S32.HI R163, RZ, 0x1f, R184 ;  /* 0x0000001fffa37819 */ /* 0x000fe200000114b8 */
[----:B------:R-:W-:Y:S01]  /*7de0*/  @P6 IMAD.HI.U32 R3, R2, c[0x0][0x2bc], RZ ;  /* 0x0000af0002036a27 */ /* 0x000fe200078e00ff */
[----:B------:R-:W-:Y:S02]  /*7df0*/  SHF.L.U64.HI R11, R192, 0x1, R171 ;  /* 0x00000001c00b7819 */ /* 0x000fe400000102ab */
[----:B------:R-:W-:Y:S01]  /*7e00*/  SHF.L.U64.HI R10, R184, 0x1, R163 ;  /* 0x00000001b80a7819 */ /* 0x000fe200000102a3 */
[----:B--2---:R-:W-:Y:S01]  /*7e10*/  IMAD.MOV.U32 R0, RZ, RZ, R2 ;  /* 0x000000ffff007224 */ /* 0x004fe200078e0002 */
        /* <DEDUP_REMOVED lines=22> */
[----:B------:R2:W3:Y:S02]  /*7f80*/  SHFL.IDX PT, R4, R5, RZ, 0x181f ;  /* 0x00181fff05047589 */ /* 0x0004e400000e0000 */
.L_x_640:
[----:B------:R-:W-:-:S05]  /*7f90*/  BRA.DIV ~URZ, `(.L_x_510) ;  /* 0x0000f3927f007947 */ /* 0x000fca000b800000 */
[----:B------:R-:W4:Y:S01]  /*7fa0*/  SHFL.IDX PT, R0, R9, RZ, 0x181f ;  /* 0x00181fff09007589 */ /* 0x000f2200000e0000 */
[----:B------:R-:W-:Y:S02]  /*7fb0*/  ISETP.GE.AND P2, PT, R184, c[0x0][0x1d4], PT ;  /* 0x00007500b8007a0c */ /* 0x000fe40003f46270 */
[----:B------:R-:W-:Y:S02]  /*7fc0*/  ISETP.GE.AND P1, PT, R192, c[0x0][0x1d4], PT ;  /* 0x00007500c0007a0c */ /* 0x000fe40003f26270 */
[----:B----4-:R-:W-:Y:S05]  /*7fd0*/  IADD3 R2, P0, R0, R21, RZ ;  /* 0x0000001500027210 */ /* 0x010fea0007f1e0ff */
        /* <DEDUP_REMOVED lines=12> */
[----:B----4-:R-:W-:Y:S02]  /*80a0*/  SEL R6, RZ, 0x10, P1 ;  /* 0x00000010ff067807 */ /* 0x010fe40000800000 */
[----:B------:R-:W-:Y:S09]  /*80b0*/  SEL R8, RZ, 0x10, P0 ;  /* 0x00000010ff087807 */ /* 0x000ff20000000000 */
[----:B------:R4:W-:Y:S01]  /*80c0*/  LDGSTS.E.BYPASS.LTC128B.128 [R179+0xa100], [R2.64], !P0 ;  /* 0x0a10000002b37fae */ /* 0x0009e2000c101d48 */
[----:B--2--5:R-:W-:Y:S04]  /*80d0*/  SEL R5, RZ, 0x10, P2 ;  /* 0x00000010ff057807 */ /* 0x024fe80001000000 */
.L_x_641:
[C---:B---34-:R-:W-:Y:S02]  /*80e0*/  IADD3 R2, -R5.reuse, 0x10, RZ ;  /* 0x0000001005027810 */ /* 0x058fe40007ffe1ff */
        /* <DEDUP_REMOVED lines=8> */
[C---:B------:R-:W-:Y:S02]  /*8170*/  ISETP.NE.U32.AND P2, PT, R6.reuse, RZ, PT ;  /* 0x000000ff0600720c */ /* 0x040fe40003f45070 */
[----:B--2---:R-:W-:Y:S04]  /*8180*/  IADD3 R2, -R6, 0x10, RZ ;  /* 0x0000001006027810 */ /* 0x004fe80007ffe1ff */
        /* <DEDUP_REMOVED lines=11> */
.L_x_508:
[----:B---34-:R-:W-:Y:S05]  /*8240*/  BSYNC B0 ;  /* 0x0000000000007941 */ /* 0x018fea0003800000 */
.L_x_507:
[----:B--2---:R-:W-:Y:S01]  /*8250*/  IMAD.MOV.U32 R0, RZ, RZ, c[0x0][0x2c4] ;  /* 0x0000b100ff007624 */ /* 0x004fe200078e00ff */
[----:B------:R-:W0:Y:S01]  /*8260*/  LDGDEPBAR ;  /* 0x00000000000079af */ /* 0x000e220000000000 */
[----:B------:R-:W-:Y:S01]  /*8270*/  IMAD.SHL.U32 R5, R178, 0x40, RZ ;  /* 0x00000040b2057824 */ /* 0x000fe200078e00ff */
[----:B------:R-:W-:Y:S01]  /*8280*/  ULDC UR4, c[0x0][0x324] ;  /* 0x0000c90000047ab9 */ /* 0x000fe20000000800 */
[----:B------:R-:W-:Y:S01]  /*8290*/  IMAD.IADD R4, R216, 0x1, R211 ;  /* 0x00000001d8047824 */ /* 0x000fe200078e02d3 */
[----:B------:R-:W-:Y:S01]  /*82a0*/  ISETP.NE.AND P0, PT, R0, 0x1, PT ;  /* 0x000000010000780c */ /* 0x000fe20003f05270 */
[----:B------:R-:W-:Y:S01]  /*82b0*/  ULOP3.LUT UR4, URZ, UR4, URZ, 0x33, !UPT ;  /* 0x000000043f047292 */ /* 0x000fe2000f8e333f */
[----:B------:R-:W-:Y:S04]  /*82c0*/  IADD3 R0, -R199, 0x1, -R5 ;  /* 0x00000001c7007810 */ /* 0x000fe80007ffe905 */
[----:B------:R-:W-:Y:S04]  /*82d0*/  IADD3 R0, -R196, R0, R195 ;  /* 0x00000000c4007210 */ /* 0x000fe80007ffe1c3 */
[C---:B------:R-:W-:Y:S02]  /*82e0*/  IADD3 R6, R0.reuse, UR4, RZ ;  /* 0x0000000400067c10 */ /* 0x040fe4000fffe0ff */
[----:B------:R-:W-:Y:S01]  /*82f0*/  IADD3 R7, R0, c[0x0][0x328], RZ ;  /* 0x0000ca0000077a10 */ /* 0x000fe20007ffe0ff */
[----:B------:R-:W-:Y:S05]  /*8300*/  @P0 IMAD.HI.U32 R2, R4, c[0x0][0x2c8], RZ ;  /* 0x0000b20004020a27 */ /* 0x000fea00078e00ff */
[----:B------:R-:W-:Y:S01]  /*8310*/  @P0 SHF.R.U32.HI R4, RZ, c[0x0][0x2cc], R2 ;  /* 0x0000b300ff040a19 */ /* 0x000fe20000011602 */
[----:B------:R-:W-:-:S05]  /*8320*/  BRA.DIV ~URZ, `(.L_x_511) ;  /* 0x0000f2427f007947 */ /* 0x000fca000b800000 */
[----:B------:R2:W3:Y:S02]  /*8330*/  SHFL.IDX PT, R3, R4, RZ, 0x1c1f ;  /* 0x001c1fff04037589 */ /* 0x0004e400000e0000 */
.L_x_642:
[----:B---3--:R-:W-:Y:S01]  /*8340*/  IADD3 R2, R7, R3, RZ ;  /* 0x0000000307027210 */ /* 0x008fe20007ffe0ff */
[----:B------:R-:W-:Y:S05]  /*8350*/  IMAD.MOV.U32 R0, RZ, RZ, c[0x0][0x32c] ;  /* 0x0000cb00ff007624 */ /* 0x000fea00078e00ff */
[----:B------:R-:W-:Y:S01]  /*8360*/  ISETP.GE.AND P0, PT, R0, 0x1, PT ;  /* 0x000000010000780c */ /* 0x000fe20003f06270 */
[----:B------:R-:W-:Y:S11]  /*8370*/  IMAD.IADD R0, R6, 0x1, R3 ;  /* 0x0000000106007824 */ /* 0x000ff600078e0203 */
[----:B------:R-:W-:Y:S01]  /*8380*/  @!UPT UIADD3 URZ, URZ, URZ, URZ ;  /* 0x0000003f3f3ff290 */ /* 0x000fe2000fffe03f */
[----:B------:R-:W-:-:S05]  /*8390*/  @!P0 BRA `(.L_x_512) ;  /* 0x0000018000008947 */ /* 0x000fca0003800000 */
[----:B------:R-:W-:Y:S01]  /*83a0*/  IADD3 R3, -R196, R195, R3 ;  /* 0x000000c3c4037210 */ /* 0x000fe20007ffe103 */
[----:B------:R-:W-:Y:S03]  /*83b0*/  BSSY B0, `(.L_x_513) ;  /* 0x0000011000007945 */ /* 0x000fe60003800000 */
        /* <DEDUP_REMOVED lines=11> */
.L_x_514:
[----:B------:R-:W-:Y:S04]  /*8470*/  MOV R8, 0x1 ;  /* 0x0000000100087802 */ /* 0x000fe80000000f00 */
[----:B------:R-:W-:Y:S11]  /*8480*/  ISETP.NE.AND P0, PT, R8, c[0x0][0x32c], PT ;  /* 0x0000cb0008007a0c */ /* 0x000ff60003f05270 */
[----:B------:R-:W-:Y:S02]  /*8490*/  @!UPT UIADD3 URZ, URZ, URZ, URZ ;  /* 0x0000003f3f3ff290 */ /* 0x000fe4000fffe03f */
[----:B------:R-:W-:Y:S05]  /*84a0*/  @P0 IMAD.HI.U32 R8, R3, c[0x0][0x330], RZ ;  /* 0x0000cc0003080a27 */ /* 0x000fea00078e00ff */
[----:B------:R-:W-:Y:S02]  /*84b0*/  @P0 SHF.R.U32.HI R3, RZ, c[0x0][0x334], R8 ;  /* 0x0000cd00ff030a19 */ /* 0x000fe40000011608 */
.L_x_515:
[----:B------:R-:W-:Y:S05]  /*84c0*/  BSYNC B0 ;  /* 0x0000000000007941 */ /* 0x000fea0003800000 */
.L_x_513:
[----:B------:R-:W-:Y:S04]  /*84d0*/  IMAD R3, R3, c[0x0][0x32c], -R5 ;  /* 0x0000cb0003037a24 */ /* 0x000fe800078e0a05 */
[----:B------:R-:W-:Y:S05]  /*84e0*/  IMAD.IADD R3, R3, 0x1, -R199 ;  /* 0x0000000103037824 */ /* 0x000fea00078e0ac7 */
[----:B------:R-:W-:Y:S02]  /*84f0*/  IMNMX R0, R0, R3, !PT ;  /* 0x0000000300007217 */ /* 0x000fe40007800200 */
[----:B------:R-:W-:Y:S04]  /*8500*/  IADD3 R3, R3, c[0x0][0x32c], RZ ;  /* 0x0000cb0003037a10 */ /* 0x000fe80007ffe0ff */
[----:B------:R-:W-:Y:S02]  /*8510*/  IMNMX R2, R2, R3, PT ;  /* 0x0000000302027217 */ /* 0x000fe40003800200 */
.L_x_512:
[----:B------:R-:W-:Y:S04]  /*8520*/  ISETP.GT.AND P1, PT, R178, -0x1, PT ;  /* 0xffffffffb200780c */ /* 0x000fe80003f24270 */
[C---:B------:R-:W-:Y:S02]  /*8530*/  ISETP.GT.AND P2, PT, R0.reuse, RZ, P1 ;  /* 0x000000ff0000720c */ /* 0x040fe40000f44270 */
[----:B------:R-:W-:Y:S02]  /*8540*/  ISETP.GT.AND P0, PT, R0, 0x1, P1 ;  /* 0x000000010000780c */ /* 0x000fe40000f04270 */
[C---:B------:R-:W-:Y:S02]  /*8550*/  ISETP.LT.OR P2, PT, R2.reuse, 0x1, P2 ;  /* 0x000000010200780c */ /* 0x040fe40001741670 */
[----:B------:R-:W-:Y:S02]  /*8560*/  ISETP.LT.OR P0, PT, R2, 0x2, P0 ;  /* 0x000000020200780c */ /* 0x000fe40000701670 */
[----:B------:R-:W-:Y:S02]  /*8570*/  FSEL R23, R158, -INF , !P2 ;  /* 0xff8000009e177808 */ /* 0x000fe40005000000 */
[C---:B------:R-:W-:Y:S02]  /*8580*/  ISETP.GT.AND P2, PT, R0.reuse, 0x8, P1 ;  /* 0x000000080000780c */ /* 0x040fe40000f44270 */
[----:B------:R-:W-:Y:S02]  /*8590*/  FSEL R25, R157, -INF , !P0 ;  /* 0xff8000009d197808 */ /* 0x000fe40004000000 */
[----:B------:R-:W-:Y:S02]  /*85a0*/  ISETP.GT.AND P0, PT, R0, 0x9, P1 ;  /* 0x000000090000780c */ /* 0x000fe40000f04270 */
[C---:B------:R-:W-:Y:S02]  /*85b0*/  ISETP.LT.OR P2, PT, R2.reuse, 0x9, P2 ;  /* 0x000000090200780c */ /* 0x040fe40001741670 */
[----:B------:R-:W-:Y:S02]  /*85c0*/  ISETP.LT.OR P0, PT, R2, 0xa, P0 ;  /* 0x0000000a0200780c */ /* 0x000fe40000701670 */
[----:B-1----:R-:W-:Y:S02]  /*85d0*/  FSEL R24, R154, -INF , !P2 ;  /* 0xff8000009a187808 */ /* 0x002fe40005000000 */
[C---:B------:R-:W-:Y:S02]  /*85e0*/  ISETP.GT.AND P2, PT, R0.reuse, 0x10, P1 ;  /* 0x000000100000780c */ /* 0x040fe40000f44270 */
[----:B------:R-:W-:Y:S02]  /*85f0*/  FSEL R26, R147, -INF , !P0 ;  /* 0xff800000931a7808 */ /* 0x000fe40004000000 */
[----:B------:R-:W-:Y:S02]  /*8600*/  ISETP.GT.AND P0, PT, R0, 0x11, P1 ;  /* 0x000000110000780c */ /* 0x000fe40000f04270 */
[C---:B------:R-:W-:Y:S02]  /*8610*/  ISETP.LT.OR P2, PT, R2.reuse, 0x11, P2 ;  /* 0x000000110200780c */ /* 0x040fe40001741670 */
[----:B------:R-:W-:Y:S02]  /*8620*/  ISETP.LT.OR P0, PT, R2, 0x12, P0 ;  /* 0x000000120200780c */ /* 0x000fe40000701670 */
[----:B------:R-:W-:Y:S02]  /*8630*/  FSEL R137, R137, -INF , !P2 ;  /* 0xff80000089897808 */ /* 0x000fe40005000000 */
[----:B------:R-:W-:Y:S02]  /*8640*/  ISETP.GT.AND P2, PT, R0, 0x18, P1 ;  /* 0x000000180000780c */ /* 0x000fe40000f44270 */
        /* <DEDUP_REMOVED lines=29> */
[----:B------:R-:W-:Y:S01]  /*8820*/  FSEL R27, R13, -INF , !P0 ;  /* 0xff8000000d1b7808 */ /* 0x000fe20004000000 */
[----:B------:R-:W-:-:S06]  /*8830*/  BRA.DIV ~URZ, `(.L_x_516) ;  /* 0x0000eda27f007947 */ /* 0x000fcc000b800000 */
[----:B------:R1:W3:Y:S02]  /*8840*/  SHFL.IDX PT, R3, R4, 0x1, 0x1c1f ;  /* 0x003c1f0004037f89 */ /* 0x0002e400000e0000 */
.L_x_643:
        /* <DEDUP_REMOVED lines=12> */
[----:B-12---:R-:W-:Y:S05]  /*8910*/  IMAD.MOV.U32 R4, RZ, RZ, 0x1 ;  /* 0x00000001ff047424 */ /* 0x006fea00078e00ff */
[----:B------:R-:W-:Y:S11]  /*8920*/  ISETP.NE.AND P0, PT, R4, c[0x0][0x32c], PT ;  /* 0x0000cb0004007a0c */ /* 0x000ff60003f05270 */
[----:B------:R-:W-:Y:S02]  /*8930*/  @!UPT UIADD3 URZ, URZ, URZ, URZ ;  /* 0x0000003f3f3ff290 */ /* 0x000fe4000fffe03f */
[----:B------:R-:W-:Y:S05]  /*8940*/  @P0 IMAD.HI.U32 R4, R3, c[0x0][0x330], RZ ;  /* 0x0000cc0003040a27 */ /* 0x000fea00078e00ff */
[----:B------:R-:W-:Y:S04]  /*8950*/  @P0 SHF.R.U32.HI R3, RZ, c[0x0][0x334], R4 ;  /* 0x0000cd00ff030a19 */ /* 0x000fe80000011604 */
[----:B------:R-:W-:Y:S01]  /*8960*/  LOP3.LUT R3, RZ, R3, RZ, 0x33, !PT ;  /* 0x00000003ff037212 */ /* 0x000fe200078e33ff */
[----:B------:R-:W-:-:S05]  /*8970*/  BRA `(.L_x_520) ;  /* 0x0000005000007947 */ /* 0x000fca0003800000 */
.L_x_519:
[----:B-12---:R-:W-:Y:S04]  /*8980*/  MOV R4, 0x1 ;  /* 0x0000000100047802 */ /* 0x006fe80000000f00 */
[----:B------:R-:W-:Y:S11]  /*8990*/  ISETP.NE.AND P0, PT, R4, c[0x0][0x32c], PT ;  /* 0x0000cb0004007a0c */ /* 0x000ff60003f05270 */
[----:B------:R-:W-:Y:S02]  /*89a0*/  @!UPT UIADD3 URZ, URZ, URZ, URZ ;  /* 0x0000003f3f3ff290 */ /* 0x000fe4000fffe03f */
[----:B------:R-:W-:Y:S05]  /*89b0*/  @P0 IMAD.HI.U32 R4, R3, c[0x0][0x330], RZ ;  /* 0x0000cc0003040a27 */ /* 0x000fea00078e00ff */
[----:B------:R-:W-:Y:S02]  /*89c0*/  @P0 SHF.R.U32.HI R3, RZ, c[0x0][0x334], R4 ;  /* 0x0000cd00ff030a19 */ /* 0x000fe40000011604 */
.L_x_520:
[----:B------:R-:W-:Y:S05]  /*89d0*/  BSYNC B0 ;  /* 0x0000000000007941 */ /* 0x000fea0003800000 */
.L_x_518:
[----:B------:R-:W-:Y:S04]  /*89e0*/  IMAD R5, R3, c[0x0][0x32c], -R5 ;  /* 0x0000cb0003057a24 */ /* 0x000fe800078e0a05 */
[----:B------:R-:W-:Y:S05]  /*89f0*/  IMAD.IADD R3, R5, 0x1, -R199 ;  /* 0x0000000105037824 */ /* 0x000fea00078e0ac7 */
[----:B------:R-:W-:Y:S02]  /*8a00*/  IADD3 R4, R3, c[0x0][0x32c], RZ ;  /* 0x0000cb0003047a10 */ /* 0x000fe40007ffe0ff */
[----:B------:R-:W-:Y:S02]  /*8a10*/  IMNMX R0, R0, R3, !PT ;  /* 0x0000000300007217 */ /* 0x000fe40007800200 */
[----:B------:R-:W-:Y:S02]  /*8a20*/  IMNMX R2, R2, R4, PT ;  /* 0x0000000402027217 */ /* 0x000fe40003800200 */
.L_x_517:
[C---:B------:R-:W-:Y:S02]  /*8a30*/  ISETP.GT.AND P0, PT, R0.reuse, RZ, P1 ;  /* 0x000000ff0000720c */ /* 0x040fe40000f04270 */
[----:B------:R-:W-:Y:S02]  /*8a40*/  ISETP.GT.AND P2, PT, R0, 0x1, P1 ;  /* 0x000000010000780c */ /* 0x000fe40000f44270 */
[C---:B------:R-:W-:Y:S02]  /*8a50*/  ISETP.LT.OR P0, PT, R2.reuse, 0x1, P0 ;  /* 0x000000010200780c */ /* 0x040fe40000701670 */
[----:B------:R-:W-:Y:S02]  /*8a60*/  ISETP.LT.OR P2, PT, R2, 0x2, P2 ;  /* 0x000000020200780c */ /* 0x000fe40001741670 */
[----:B------:R-:W-:Y:S02]  /*8a70*/  FSEL R7, R162, -INF , !P0 ;  /* 0xff800000a2077808 */ /* 0x000fe40004000000 */
[----:B------:R-:W-:Y:S02]  /*8a80*/  ISETP.GT.AND P0, PT, R0, 0x8, P1 ;  /* 0x000000080000780c */ /* 0x000fe40000f04270 */
[----:B------:R-:W-:Y:S02]  /*8a90*/  FSEL R10, R161, -INF , !P2 ;  /* 0xff800000a10a7808 */ /* 0x000fe40005000000 */
[----:B------:R-:W-:Y:S02]  /*8aa0*/  ISETP.LT.OR P0, PT, R2, 0x9, P0 ;  /* 0x000000090200780c */ /* 0x000fe40000701670 */
[----:B------:R-:W-:Y:S02]  /*8ab0*/  ISETP.GT.AND P2, PT, R0, 0x9, P1 ;  /* 0x000000090000780c */ /* 0x000fe40000f44270 */
[----:B------:R-:W-:Y:S02]  /*8ac0*/  FMNMX.FTZ R3, R23, R101, !PT ;  /* 0x0000006517037209 */ /* 0x000fe40007810000 */
[----:B------:R-:W-:Y:S02]  /*8ad0*/  FMNMX.FTZ R5, R7, R102, !PT ;  /* 0x0000006607057209 */ /* 0x000fe40007810000 */
[----:B------:R-:W-:Y:S02]  /*8ae0*/  FSEL R9, R160, -INF , !P0 ;  /* 0xff800000a0097808 */ /* 0x000fe40004000000 */
[----:B------:R-:W-:Y:S02]  /*8af0*/  ISETP.GT.AND P0, PT, R0, 0x10, P1 ;  /* 0x000000100000780c */ /* 0x000fe40000f04270 */
[----:B------:R-:W-:Y:S02]  /*8b00*/  ISETP.LT.OR P2, PT, R2, 0xa, P2 ;  /* 0x0000000a0200780c */ /* 0x000fe40001741670 */
[----:B-12---:R-:W-:Y:S02]  /*8b10*/  FMNMX.FTZ R4, R25, R3, !PT ;  /* 0x0000000319047209 */ /* 0x006fe40007810000 */
[----:B------:R-:W-:Y:S02]  /*8b20*/  FMNMX.FTZ R3, R10, R5, !PT ;  /* 0x000000050a037209 */ /* 0x000fe40007810000 */
[----:B------:R-:W-:Y:S02]  /*8b30*/  ISETP.LT.OR P0, PT, R2, 0x11, P0 ;  /* 0x000000110200780c */ /* 0x000fe40000701670 */
[----:B------:R-:W-:Y:S02]  /*8b40*/  FSEL R22, R159, -INF , !P2 ;  /* 0xff8000009f167808 */ /* 0x000fe40005000000 */
[----:B------:R-:W-:Y:S02]  /*8b50*/  ISETP.GT.AND P2, PT, R0, 0x11, P1 ;  /* 0x000000110000780c */ /* 0x000fe40000f44270 */
[----:B------:R-:W-:Y:S02]  /*8b60*/  FMNMX.FTZ R4, R24, R4, !PT ;  /* 0x0000000418047209 */ /* 0x000fe40007810000 */
[----:B------:R-:W-:Y:S02]  /*8b70*/  FMNMX.FTZ R3, R9, R3, !PT ;  /* 0x0000000309037209 */ /* 0x000fe40007810000 */
[----:B------:R-:W-:Y:S02]  /*8b80*/  FSEL R21, R156, -INF , !P0 ;  /* 0xff8000009c157808 */ /* 0x000fe40004000000 */
[----:B------:R-:W-:Y:S02]  /*8b90*/  ISETP.GT.AND P0, PT, R0, 0x18, P1 ;  /* 0x000000180000780c */ /* 0x000fe40000f04270 */
[----:B------:R-:W-:Y:S02]  /*8ba0*/  ISETP.LT.OR P2, PT, R2, 0x12, P2 ;  /* 0x000000120200780c */ /* 0x000fe40001741670 */
[----:B------:R-:W-:Y:S02]  /*8bb0*/  FMNMX.FTZ R4, R26, R4, !PT ;  /* 0x000000041a047209 */ /* 0x000fe40007810000 */
        /* <DEDUP_REMOVED lines=13> */
[C---:B------:R-:W-:Y:S02]  /*8c90*/  ISETP.GT.AND P2, PT, R0.reuse, 0x21, P1 ;  /* 0x000000210000780c */ /* 0x040fe40000f44270 */
        /* <DEDUP_REMOVED lines=23> */
[C---:B------:R-:W-:Y:S02]  /*8e10*/  ISETP.GT.AND P2, PT, R0.reuse, 0x38, P1 ;  /* 0x000000380000780c */ /* 0x040fe40000f44270 */
[----:B------:R-:W-:Y:S02]  /*8e20*/  ISETP.GT.AND P0, PT, R0, 0x39, P1 ;  /* 0x000000390000780c */ /* 0x000fe40000f04270 */
[----:B------:R-:W-:Y:S02]  /*8e30*/  ISETP.LT.OR P3, PT, R2, 0x32, P3 ;  /* 0x000000320200780c */ /* 0x000fe40001f61670 */
[----:B------:R-:W-:Y:S02]  /*8e40*/  FMNMX.FTZ R4, R30, R4, !PT ;  /* 0x000000041e047209 */ /* 0x000fe40007810000 */
[----:B------:R-:W-:Y:S02]  /*8e50*/  FMNMX.FTZ R0, R14, R3, !PT ;  /* 0x000000030e007209 */ /* 0x000fe40007810000 */
[----:B------:R-:W-:Y:S02]  /*8e60*/  ISETP.LT.OR P1, PT, R2, 0x39, P2 ;  /* 0x000000390200780c */ /* 0x000fe40001721670 */
[----:B------:R-:W-:Y:S02]  /*8e70*/  FSEL R12, R142, -INF , !P3 ;  /* 0xff8000008e0c7808 */ /* 0x000fe40005800000 */
[----:B------:R-:W-:Y:S02]  /*8e80*/  FMNMX.FTZ R3, R29, R4, !PT ;  /* 0x000000041d037209 */ /* 0x000fe40007810000 */
[----:B------:R-:W-:Y:S02]  /*8e90*/  FMNMX.FTZ R0, R13, R0, !PT ;  /* 0x000000000d007209 */ /* 0x000fe40007810000 */
[----:B------:R-:W-:Y:S02]  /*8ea0*/  ISETP.LT.OR P0, PT, R2, 0x3a, P0 ;  /* 0x0000003a0200780c */ /* 0x000fe40000701670 */
[----:B------:R-:W-:Y:S02]  /*8eb0*/  FSEL R8, R139, -INF , !P1 ;  /* 0xff8000008b087808 */ /* 0x000fe40004800000 */
[----:B------:R-:W-:Y:S02]  /*8ec0*/  FMNMX.FTZ R2, R138, R3, !PT ;  /* 0x000000038a027209 */ /* 0x000fe40007810000 */
[----:B------:R-:W-:Y:S02]  /*8ed0*/  FMNMX.FTZ R0, R12, R0, !PT ;  /* 0x000000000c007209 */ /* 0x000fe40007810000 */
[----:B------:R-:W-:Y:S02]  /*8ee0*/  FSEL R11, R141, -INF , !P0 ;  /* 0xff8000008d0b7808 */ /* 0x000fe40004000000 */
[----:B------:R-:W-:Y:S02]  /*8ef0*/  FMNMX.FTZ R2, R28, R2, !PT ;  /* 0x000000021c027209 */ /* 0x000fe40007810000 */
[----:B------:R-:W-:Y:S02]  /*8f00*/  FMNMX.FTZ R0, R8, R0, !PT ;  /* 0x0000000008007209 */ /* 0x000fe40007810000 */
[----:B------:R-:W-:Y:S02]  /*8f10*/  FMNMX.FTZ R4, R27, R2, !PT ;  /* 0x000000021b047209 */ /* 0x000fe40007810000 */
[----:B------:R-:W-:Y:S01]  /*8f20*/  FMNMX.FTZ R6, R11, R0, !PT ;  /* 0x000000000b067209 */ /* 0x000fe20007810000 */
[----:B------:R-:W-:-:S05]  /*8f30*/  BRA.DIV ~URZ, `(.L_x_521) ;  /* 0x0000e7127f007947 */ /* 0x000fca000b800000 */
[----:B------:R1:W2:Y:S02]  /*8f40*/  SHFL.BFLY PT, R0, R4, 0x2, 0x1f ;  /* 0x0c401f0004007f89 */ /* 0x0002a400000e0000 */
.L_x_644:
[----:B--2---:R-:W-:Y:S01]  /*8f50*/  FMNMX.FTZ R5, R4, R0, !PT ;  /* 0x0000000004057209 */ /* 0x004fe20007810000 */
[----:B------:R-:W-:-:S05]  /*8f60*/  BRA.DIV ~URZ, `(.L_x_522) ;  /* 0x0000e7227f007947 */ /* 0x000fca000b800000 */
[----:B------:R-:W-:Y:S04]  /*8f70*/  SHFL.BFLY PT, R0, R6, 0x2, 0x1f ;  /* 0x0c401f0006007f89 */ /* 0x000fe800000e0000 */
[----:B------:R-:W2:Y:S02]  /*8f80*/  SHFL.BFLY PT, R2, R5, 0x1, 0x1f ;  /* 0x0c201f0005027f89 */ /* 0x000ea400000e0000 */
[----:B--2---:R-:W-:Y:S02]  /*8f90*/  FMNMX.FTZ R100, R5, R2, !PT ;  /* 0x0000000205647209 */ /* 0x004fe40007810000 */
[----:B-1----:R-:W-:Y:S05]  /*8fa0*/  FMNMX.FTZ R4, R6, R0, !PT ;  /* 0x0000000006047209 */ /* 0x002fea0007810000 */
[----:B------:R1:W2:Y:S02]  /*8fb0*/  SHFL.BFLY PT, R0, R4, 0x1, 0x1f ;  /* 0x0c201f0004007f89 */ /* 0x0002a400000e0000 */
.L_x_645:
[C---:B------:R-:W-:Y:S01]  /*8fc0*/  FMUL.FTZ R2, R100.reuse, c[0x0][0x2d0] ;  /* 0x0000b40064027a20 */ /* 0x040fe20000410000 */
[----:B------:R-:W-:Y:S01]  /*8fd0*/  FSETP.NEU.FTZ.AND P0, PT, R100, -INF , PT ;  /* 0xff8000006400780b */ /* 0x000fe20003f1d000 */
[----:B------:R-:W-:Y:S01]  /*8fe0*/  WARPSYNC 0xffffffff ;  /* 0xffffffff00007948 */ /* 0x000fe20003800000 */
[----:B--2---:R-:W-:Y:S01]  /*8ff0*/  FMNMX.FTZ R3, R0, R4, !PT ;  /* 0x0000000400037209 */ /* 0x004fe20007810000 */
[----:B------:R-:W2:Y:S01]  /*9000*/  LDSM.16.MT88.4 R140, [R167] ;  /* 0x00000000a78c783b */ /* 0x000ea20000004200 */
[----:B------:R-:W-:Y:S03]  /*9010*/  FSEL R5, R2, RZ, P0 ;  /* 0x000000ff02057208 */ /* 0x000fe60000000000 */
[----:B-1----:R-:W-:Y:S02]  /*9020*/  FMUL.FTZ R4, R3, c[0x0][0x2d0] ;  /* 0x0000b40003047a20 */ /* 0x002fe40000410000 */
[--C-:B------:R-:W-:Y:S02]  /*9030*/  FFMA.FTZ R2, R23, c[0x0][0x2d0], -R5.reuse ;  /* 0x0000b40017027a23 */ /* 0x100fe40000010805 */
[--C-:B------:R-:W-:Y:S02]  /*9040*/  FFMA.FTZ R6, R26, c[0x0][0x2d0], -R5.reuse ;  /* 0x0000b4001a067a23 */ /* 0x100fe40000010805 */
[----:B------:R1:W-:Y:S01]  /*9050*/  MUFU.EX2 R23, R2 ;  /* 0x0000000200177308 */ /* 0x0003e20000000800 */
        /* <DEDUP_REMOVED lines=14> */
[--C-:B-1----:R-:W-:Y:S05]  /*9140*/  FFMA.FTZ R2, R25, c[0x0][0x2d0], -R5.reuse ;  /* 0x0000b40019027a23 */ /* 0x102fea0000010805 */
[----:B------:R1:W-:Y:S10]  /*9150*/  MUFU.EX2 R182, R2 ;  /* 0x0000000200b67308 */ /* 0x0003f40000000800 */
[----:B------:R-:W-:Y:S10]  /*9160*/  MUFU.EX2 R156, R156 ;  /* 0x0000009c009c7308 */ /* 0x000ff40000000800 */
[----:B------:R-:W-:Y:S01]  /*9170*/  MUFU.EX2 R155, R155 ;  /* 0x0000009b009b7308 */ /* 0x000fe20000000800 */
[----:B-1----:R-:W-:Y:S09]  /*9180*/  FFMA.FTZ R2, R24, c[0x0][0x2d0], -R5 ;  /* 0x0000b40018027a23 */ /* 0x002ff20000010805 */
[----:B------:R1:W-:Y:S10]  /*9190*/  MUFU.EX2 R187, R2 ;  /* 0x0000000200bb7308 */ /* 0x0003f40000000800 */
[----:B------:R-:W-:Y:S10]  /*91a0*/  MUFU.EX2 R153, R153 ;  /* 0x0000009900997308 */ /* 0x000ff40000000800 */
[----:B------:R-:W-:Y:S01]  /*91b0*/  MUFU.EX2 R145, R163 ;  /* 0x000000a300917308 */ /* 0x000fe20000000800 */
[----:B-1----:R-:W-:Y:S02]  /*91c0*/  FSEL R2, R100, RZ, P0 ;  /* 0x000000ff64027208 */ /* 0x002fe40000000000 */
[----:B------:R-:W-:Y:S03]  /*91d0*/  FSETP.NEU.FTZ.AND P0, PT, R3, -INF , PT ;  /* 0xff8000000300780b */ /* 0x000fe60003f1d000 */
[----:B------:R-:W-:Y:S01]  /*91e0*/  FADD.FTZ R0, -R2, R101 ;  /* 0x0000006502007221 */ /* 0x000fe20000010100 */
[----:B------:R-:W-:Y:S03]  /*91f0*/  FSEL R4, R4, RZ, P0 ;  /* 0x000000ff04047208 */ /* 0x000fe60000000000 */
[----:B------:R-:W-:Y:S02]  /*9200*/  FMUL.FTZ R0, R0, c[0x0][0x2d0] ;  /* 0x0000b40000007a20 */ /* 0x000fe40000410000 */
[--C-:B------:R-:W-:Y:S02]  /*9210*/  FFMA.FTZ R6, R9, c[0x0][0x2d0], -R4.reuse ;  /* 0x0000b40009067a23 */ /* 0x100fe40000010804 */
[----:B------:R1:W3:Y:S01]  /*9220*/  MUFU.EX2 R2, R0 ;  /* 0x0000000000027308 */ /* 0x0002e20000000800 */
        /* <DEDUP_REMOVED lines=19> */
[----:B------:R1:W4:Y:S02]  /*9360*/  MUFU.EX2 R158, R0 ;  /* 0x00000000009e7308 */ /* 0x0003240000000800 */
[----:B-1----:R-:W-:Y:S01]  /*9370*/  FSEL R0, R3, RZ, P0 ;  /* 0x000000ff03007208 */ /* 0x002fe20000000000 */
[----:B---3--:R-:W-:Y:S01]  /*9380*/  FMUL.FTZ R8, R2, R128 ;  /* 0x0000008002087220 */ /* 0x008fe20000410000 */
[----:B------:R-:W-:Y:S01]  /*9390*/  F2FP.PACK_AB R136, R182, R23 ;  /* 0x00000017b688723e */ /* 0x000fe200000000ff */
[----:B------:R-:W-:Y:S01]  /*93a0*/  FMUL.FTZ R9, R2, R129 ;  /* 0x0000008102097220 */ /* 0x000fe20000410000 */
[----:B------:R-:W-:Y:S01]  /*93b0*/  F2FP.PACK_AB R138, R188, R187 ;  /* 0x000000bbbc8a723e */ /* 0x000fe200000000ff */
[----:B------:R-:W-:Y:S01]  /*93c0*/  FADD.FTZ R0, -R0, R102 ;  /* 0x0000006600007221 */ /* 0x000fe20000010100 */
[----:B----4-:R-:W-:Y:S01]  /*93d0*/  F2FP.PACK_AB R137, R158, R159 ;  /* 0x0000009f9e89723e */ /* 0x010fe200000000ff */
[----:B------:R-:W-:Y:S01]  /*93e0*/  FMUL.FTZ R16, R2, R120 ;  /* 0x0000007802107220 */ /* 0x000fe20000410000 */
[----:B------:R-:W-:Y:S01]  /*93f0*/  F2FP.PACK_AB R139, R185, R186 ;  /* 0x000000bab98b723e */ /* 0x000fe200000000ff */
[----:B------:R-:W-:Y:S01]  /*9400*/  FMUL.FTZ R0, R0, c[0x0][0x2d0] ;  /* 0x0000b40000007a20 */ /* 0x000fe20000410000 */
[----:B------:R-:W-:Y:S01]  /*9410*/  ISETP.GT.AND P0, PT, R178, R200, PT ;  /* 0x000000c8b200720c */ /* 0x000fe20003f04270 */
[----:B------:R-:W-:Y:S01]  /*9420*/  FMUL.FTZ R17, R2, R121 ;  /* 0x0000007902117220 */ /* 0x000fe20000410000 */
[----:B------:R-:W-:Y:S01]  /*9430*/  IADD3 R178, R178, -0x1, RZ ;  /* 0xffffffffb2b27810 */ /* 0x000fe20007ffe0ff */
[----:B------:R-:W-:Y:S02]  /*9440*/  FFMA.FTZ R102, R20, c[0x0][0x2d0], -R4 ;  /* 0x0000b40014667a23 */ /* 0x000fe40000010804 */
[----:B------:R-:W1:Y:S01]  /*9450*/  MUFU.EX2 R0, R0 ;  /* 0x0000000000007308 */ /* 0x000e620000000800 */
[C---:B------:R-:W-:Y:S02]  /*9460*/  FMUL.FTZ R4, R2.reuse, R132 ;  /* 0x0000008402047220 */ /* 0x040fe40000410000 */
[C---:B------:R-:W-:Y:S02]  /*9470*/  FMUL.FTZ R5, R2.reuse, R133 ;  /* 0x0000008502057220 */ /* 0x040fe40000410000 */
[C---:B------:R-:W-:Y:S02]  /*9480*/  FMUL.FTZ R24, R2.reuse, R112 ;  /* 0x0000007002187220 */ /* 0x040fe40000410000 */
[C---:B------:R-:W-:Y:S02]  /*9490*/  FMUL.FTZ R25, R2.reuse, R113 ;  /* 0x0000007102197220 */ /* 0x040fe40000410000 */
[C---:B------:R-:W-:Y:S01]  /*94a0*/  FMUL.FTZ R12, R2.reuse, R124 ;  /* 0x0000007c020c7220 */ /* 0x040fe20000410000 */
[----:B------:R-:W-:Y:S01]  /*94b0*/  MUFU.EX2 R132, R148 ;  /* 0x0000009400847308 */ /* 0x000fe20000000800 */
[C---:B------:R-:W-:Y:S02]  /*94c0*/  FMUL.FTZ R13, R2.reuse, R125 ;  /* 0x0000007d020d7220 */ /* 0x040fe40000410000 */
[C---:B------:R-:W-:Y:S02]  /*94d0*/  FMUL.FTZ R32, R2.reuse, R104 ;  /* 0x0000006802207220 */ /* 0x040fe40000410000 */
[C---:B------:R-:W-:Y:S02]  /*94e0*/  FMUL.FTZ R33, R2.reuse, R105 ;  /* 0x0000006902217220 */ /* 0x040fe40000410000 */
[C---:B------:R-:W-:Y:S02]  /*94f0*/  FMUL.FTZ R20, R2.reuse, R116 ;  /* 0x0000007402147220 */ /* 0x040fe40000410000 */
[C---:B------:R-:W-:Y:S01]  /*9500*/  FMUL.FTZ R21, R2.reuse, R117 ;  /* 0x0000007502157220 */ /* 0x040fe20000410000 */
[----:B------:R-:W-:Y:S01]  /*9510*/  MUFU.EX2 R133, R146 ;  /* 0x0000009200857308 */ /* 0x000fe20000000800 */
[C---:B------:R-:W-:Y:S02]  /*9520*/  FMUL.FTZ R28, R2.reuse, R108 ;  /* 0x0000006c021c7220 */ /* 0x040fe40000410000 */
[----:B------:R-:W-:Y:S02]  /*9530*/  FMUL.FTZ R29, R2, R109 ;  /* 0x0000006d021d7220 */ /* 0x000fe40000410000 */
[C---:B-1----:R-:W-:Y:S02]  /*9540*/  FMUL.FTZ R10, R0.reuse, R130 ;  /* 0x00000082000a7220 */ /* 0x042fe40000410000 */
[C---:B------:R-:W-:Y:S02]  /*9550*/  FMUL.FTZ R11, R0.reuse, R131 ;  /* 0x00000083000b7220 */ /* 0x040fe40000410000 */
[----:B------:R-:W1:Y:S01]  /*9560*/  LDSM.16.MT88.4 R128, [R168] ;  /* 0x00000000a880783b */ /* 0x000e620000004200 */
[C---:B------:R-:W-:Y:S01]  /*9570*/  FMUL.FTZ R18, R0.reuse, R122 ;  /* 0x0000007a00127220 */ /* 0x040fe20000410000 */
[----:B------:R-:W-:Y:S01]  /*9580*/  MUFU.EX2 R125, R102 ;  /* 0x00000066007d7308 */ /* 0x000fe20000000800 */
[C---:B------:R-:W-:Y:S02]  /*9590*/  FMUL.FTZ R19, R0.reuse, R123 ;  /* 0x0000007b00137220 */ /* 0x040fe40000410000 */
[C---:B------:R-:W-:Y:S02]  /*95a0*/  FMUL.FTZ R6, R0.reuse, R134 ;  /* 0x0000008600067220 */ /* 0x040fe40000410000 */
[C---:B------:R-:W-:Y:S01]  /*95b0*/  FMUL.FTZ R7, R0.reuse, R135 ;  /* 0x0000008700077220 */ /* 0x040fe20000410000 */
[----:B------:R-:W3:Y:S01]  /*95c0*/  LDSM.16.MT88.4 R120, [R170] ;  /* 0x00000000aa78783b */ /* 0x000ee20000004200 */
[C---:B------:R-:W-:Y:S02]  /*95d0*/  FMUL.FTZ R26, R0.reuse, R114 ;  /* 0x00000072001a7220 */ /* 0x040fe40000410000 */
[C---:B------:R-:W-:Y:S01]  /*95e0*/  FMUL.FTZ R27, R0.reuse, R115 ;  /* 0x00000073001b7220 */ /* 0x040fe20000410000 */
[----:B------:R-:W-:Y:S01]  /*95f0*/  MUFU.EX2 R124, R144 ;  /* 0x00000090007c7308 */ /* 0x000fe20000000800 */
[C---:B------:R-:W-:Y:S01]  /*9600*/  FMUL.FTZ R34, R0.reuse, R106 ;  /* 0x0000006a00227220 */ /* 0x040fe20000410000 */
[C---:B--2---:R-:W-:Y:S02]  /*9610*/  HMMA.16816.F32 R4, R136.reuse, R140, R4 ;  /* 0x0000008c8804723c */ /* 0x044fe40000001804 */
[----:B------:R-:W2:Y:S03]  /*9620*/  LDSM.16.MT88.4 R112, [R169] ;  /* 0x00000000a970783b */ /* 0x000ea60000004200 */
[C---:B------:R-:W-:Y:S02]  /*9630*/  FMUL.FTZ R35, R0.reuse, R107 ;  /* 0x0000006b00237220 */ /* 0x040fe40000410000 */
[C---:B------:R-:W-:Y:S01]  /*9640*/  FMUL.FTZ R22, R0.reuse, R118 ;  /* 0x0000007600167220 */ /* 0x040fe20000410000 */
[C---:B------:R-:W-:Y:S01]  /*9650*/  HMMA.16816.F32 R8, R136.reuse, R142, R8 ;  /* 0x0000008e8808723c */ /* 0x040fe20000001808 */
[----:B------:R-:W-:Y:S01]  /*9660*/  MUFU.EX2 R148, R152 ;  /* 0x0000009800947308 */ /* 0x000fe20000000800 */
[----:B------:R-:W4:Y:S02]  /*9670*/  LDSM.16.MT88.4 R104, [R167+0x2000] ;  /* 0x00200000a768783b */ /* 0x000f240000004200 */
[C---:B------:R-:W-:Y:S02]  /*9680*/  FMUL.FTZ R14, R0.reuse, R126 ;  /* 0x0000007e000e7220 */ /* 0x040fe40000410000 */
[C---:B------:R-:W-:Y:S02]  /*9690*/  FMUL.FTZ R15, R0.reuse, R127 ;  /* 0x0000007f000f7220 */ /* 0x040fe40000410000 */
[C---:B------:R-:W-:Y:S03]  /*96a0*/  FMUL.FTZ R30, R0.reuse, R110 ;  /* 0x0000006e001e7220 */ /* 0x040fe60000410000 */
[----:B------:R-:W5:Y:S01]  /*96b0*/  MUFU.EX2 R127, R149 ;  /* 0x00000095007f7308 */ /* 0x000f620000000800 */
[----:B------:R-:W-:Y:S02]  /*96c0*/  FMUL.FTZ R31, R0, R111 ;  /* 0x0000006f001f7220 */ /* 0x000fe40000410000 */
[----:B------:R-:W-:Y:S01]  /*96d0*/  LDSM.16.MT88.4 R108, [R167+0x800] ;  /* 0x00080000a76c783b */ /* 0x000fe20000004200 */
[C---:B------:R-:W-:Y:S02]  /*96e0*/  FMUL.FTZ R36, R2.reuse, R36 ;  /* 0x0000002402247220 */ /* 0x040fe40000410000 */
[C---:B------:R-:W-:Y:S01]  /*96f0*/  FMUL.FTZ R37, R2.reuse, R37 ;  /* 0x0000002502257220 */ /* 0x040fe20000410000 */
[C---:B-1----:R-:W-:Y:S03]  /*9700*/  HMMA.16816.F32 R12, R136.reuse, R128, R12 ;  /* 0x00000080880c723c */ /* 0x042fe6000000180c */
[C---:B------:R-:W-:Y:S01]  /*9710*/  FMUL.FTZ R40, R2.reuse, R40 ;  /* 0x0000002802287220 */ /* 0x040fe20000410000 */
[----:B------:R1:W1:Y:S01]  /*9720*/  MUFU.EX2 R126, R101 ;  /* 0x00000065007e7308 */ /* 0x0002620000000800 */
[C---:B------:R-:W-:Y:S02]  /*9730*/  FMUL.FTZ R41, R2.reuse, R41 ;  /* 0x0000002902297220 */ /* 0x040fe40000410000 */
[C---:B------:R-:W-:Y:S01]  /*9740*/  FMUL.FTZ R44, R2.reuse, R44 ;  /* 0x0000002c022c7220 */ /* 0x040fe20000410000 */
[C---:B------:R-:W-:Y:S01]  /*9750*/  HMMA.16816.F32 R16, R136.reuse, R130, R16 ;  /* 0x000000828810723c */ /* 0x040fe20000001810 */
[----:B------:R-:W-:Y:S03]  /*9760*/  LDSM.16.MT88.4 R128, [R167+0x1800] ;  /* 0x00180000a780783b */ /* 0x000fe60000004200 */
[C---:B------:R-:W-:Y:S02]  /*9770*/  FMUL.FTZ R45, R2.reuse, R45 ;  /* 0x0000002d022d7220 */ /* 0x040fe40000410000 */
[C---:B------:R-:W-:Y:S01]  /*9780*/  FMUL.FTZ R48, R2.reuse, R48 ;  /* 0x0000003002307220 */ /* 0x040fe20000410000 */
[----:B------:R-:W-:Y:S01]  /*9790*/  MUFU.EX2 R149, R157 ;  /* 0x0000009d00957308 */ /* 0x000fe20000000800 */
[C---:B------:R-:W-:Y:S04]  /*97a0*/  FMUL.FTZ R49, R2.reuse, R49 ;  /* 0x0000003102317220 */ /* 0x040fe80000410000 */
        /* <DEDUP_REMOVED lines=29> */
[----:B------:R-:W-:Y:S02]  /*9980*/  FFMA.FTZ R2, R2, R190, R23 ;  /* 0x000000be02027223 */ /* 0x000fe40000010017 */
[C---:B------:R-:W-:Y:S02]  /*9990*/  FMUL.FTZ R23, R0.reuse, R119 ;  /* 0x0000007700177220 */ /* 0x040fe40000410000 */
[----:B------:R-:W-:Y:S01]  /*99a0*/  LDSM.16.MT88.4 R116, [R168+0x1000] ;  /* 0x00100000a874783b */ /* 0x000fe20000004200 */
[C---:B------:R-:W-:Y:S02]  /*99b0*/  FMUL.FTZ R38, R0.reuse, R38 ;  /* 0x0000002600267220 */ /* 0x040fe40000410000 */
[C---:B------:R-:W-:Y:S01]  /*99c0*/  FMUL.FTZ R39, R0.reuse, R39 ;  /* 0x0000002700277220 */ /* 0x040fe20000410000 */
[----:B------:R-:W-:Y:S01]  /*99d0*/  MUFU.EX2 R140, R177 ;  /* 0x000000b1008c7308 */ /* 0x000fe20000000800 */
[C---:B---3--:R-:W-:Y:S03]  /*99e0*/  HMMA.16816.F32 R20, R136.reuse, R120, R20 ;  /* 0x000000788814723c */ /* 0x048fe60000001814 */
[C---:B------:R-:W-:Y:S02]  /*99f0*/  FMUL.FTZ R42, R0.reuse, R42 ;  /* 0x0000002a002a7220 */ /* 0x040fe40000410000 */
[C---:B------:R-:W-:Y:S02]  /*9a00*/  FMUL.FTZ R43, R0.reuse, R43 ;  /* 0x0000002b002b7220 */ /* 0x040fe40000410000 */
[C---:B------:R-:W-:Y:S01]  /*9a10*/  FMUL.FTZ R46, R0.reuse, R46 ;  /* 0x0000002e002e7220 */ /* 0x040fe20000410000 */
[C---:B------:R-:W-:Y:S01]  /*9a20*/  HMMA.16816.F32 R24, R136.reuse, R122, R24 ;  /* 0x0000007a8818723c */ /* 0x040fe20000001818 */
[----:B------:R-:W-:Y:S01]  /*9a30*/  LDSM.16.MT88.4 R120, [R168+0x1800] ;  /* 0x00180000a878783b */ /* 0x000fe20000004200 */
[----:B------:R-:W-:Y:S02]  /*9a40*/  MUFU.EX2 R102, R183 ;  /* 0x000000b700667308 */ /* 0x000fe40000000800 */
[C---:B------:R-:W-:Y:S02]  /*9a50*/  FMUL.FTZ R47, R0.reuse, R47 ;  /* 0x0000002f002f7220 */ /* 0x040fe40000410000 */
[C---:B------:R-:W-:Y:S02]  /*9a60*/  FMUL.FTZ R50, R0.reuse, R50 ;  /* 0x0000003200327220 */ /* 0x040fe40000410000 */
[C---:B--2---:R-:W-:Y:S04]  /*9a70*/  HMMA.16816.F32 R28, R136.reuse, R112, R28 ;  /* 0x00000070881c723c */ /* 0x044fe8000000181c */
        /* <DEDUP_REMOVED lines=9> */
[C---:B------:R-:W-:Y:S01]  /*9b10*/  HMMA.16816.F32 R40, R136.reuse, R106, R40 ;  /* 0x0000006a8828723c */ /* 0x040fe20000001828 */
[----:B------:R-:W2:Y:S03]  /*9b20*/  LDSM.16.MT88.4 R104, [R168+0x2000] ;  /* 0x00200000a868783b */ /* 0x000ea60000004200 */
[C---:B------:R-:W-:Y:S02]  /*9b30*/  FMUL.FTZ R63, R0.reuse, R63 ;  /* 0x0000003f003f7220 */ /* 0x040fe40000410000 */
[C---:B------:R-:W-:Y:S02]  /*9b40*/  FMUL.FTZ R66, R0.reuse, R66 ;  /* 0x0000004200427220 */ /* 0x040fe40000410000 */
[C---:B------:R-:W-:Y:S04]  /*9b50*/  FMUL.FTZ R67, R0.reuse, R67 ;  /* 0x0000004300437220 */ /* 0x040fe80000410000 */
        /* <DEDUP_REMOVED lines=14> */
[C---:B------:R-:W-:Y:S01]  /*9c40*/  FMUL.FTZ R98, R0.reuse, R98 ;  /* 0x0000006200627220 */ /* 0x040fe20000410000 */
[C---:B--2---:R-:W-:Y:S03]  /*9c50*/  HMMA.16816.F32 R44, R136.reuse, R104, R44 ;  /* 0x00000068882c723c */ /* 0x044fe6000000182c */
[C---:B------:R-:W-:Y:S02]  /*9c60*/  FMUL.FTZ R99, R0.reuse, R99 ;  /* 0x0000006300637220 */ /* 0x040fe40000410000 */
[----:B------:R-:W-:Y:S02]  /*9c70*/  FFMA.FTZ R0, R0, R191, R159 ;  /* 0x000000bf00007223 */ /* 0x000fe4000001009f */
[----:B------:R-:W2:Y:S01]  /*9c80*/  MUFU.EX2 R159, R147 ;  /* 0x00000093009f7308 */ /* 0x000ea20000000800 */
[C---:B------:R-:W-:Y:S01]  /*9c90*/  HMMA.16816.F32 R48, R136.reuse, R106, R48 ;  /* 0x0000006a8830723c */ /* 0x040fe20000001830 */
[----:B------:R-:W3:Y:S03]  /*9ca0*/  LDSM.16.MT88.4 R104, [R170+0x2000] ;  /* 0x00200000aa68783b */ /* 0x000ee60000004200 */
[----:B-1----:R-:W-:Y:S02]  /*9cb0*/  FADD.FTZ R101, R158, R0 ;  /* 0x000000009e657221 */ /* 0x002fe40000010000 */
[----:B------:R-:W-:Y:S03]  /*9cc0*/  FADD.FTZ R2, R182, R2 ;  /* 0x00000002b6027221 */ /* 0x000fe60000010000 */
[----:B------:R-:W1:Y:S03]  /*9cd0*/  MUFU.EX2 R147, R154 ;  /* 0x0000009a00937308 */ /* 0x000e660000000800 */
[----:B------:R-:W-:Y:S02]  /*9ce0*/  FADD.FTZ R0, R187, R2 ;  /* 0x00000002bb007221 */ /* 0x000fe40000010000 */
[----:B------:R-:W-:Y:S02]  /*9cf0*/  FADD.FTZ R2, R186, R101 ;  /* 0x00000065ba027221 */ /* 0x000fe40000010000 */
[----:B------:R-:W-:Y:S02]  /*9d00*/  FADD.FTZ R0, R188, R0 ;  /* 0x00000000bc007221 */ /* 0x000fe40000010000 */
[----:B------:R-:W-:Y:S02]  /*9d10*/  FADD.FTZ R2, R185, R2 ;  /* 0x00000002b9027221 */ /* 0x000fe40000010000 */
[----:B-----5:R-:W-:Y:S02]  /*9d20*/  FADD.FTZ R0, R127, R0 ;  /* 0x000000007f007221 */ /* 0x020fe40000010000 */
[----:B------:R-:W-:Y:S02]  /*9d30*/  FADD.FTZ R101, R126, R2 ;  /* 0x000000027e657221 */ /* 0x000fe40000010000 */
[----:B------:R-:W-:Y:S02]  /*9d40*/  FADD.FTZ R2, R132, R0 ;  /* 0x0000000084027221 */ /* 0x000fe40000010000 */
[----:B------:R-:W-:Y:S02]  /*9d50*/  FADD.FTZ R0, R125, R101 ;  /* 0x000000657d007221 */ /* 0x000fe40000010000 */
[----:B------:R-:W-:Y:S02]  /*9d60*/  FADD.FTZ R101, R133, R2 ;  /* 0x0000000285657221 */ /* 0x000fe40000010000 */
[----:B------:R-:W-:Y:S02]  /*9d70*/  FADD.FTZ R2, R124, R0 ;  /* 0x000000007c027221 */ /* 0x000fe40000010000 */
[----:B------:R-:W-:Y:S01]  /*9d80*/  FADD.FTZ R0, R189, R101 ;  /* 0x00000065bd007221 */ /* 0x000fe20000010000 */
[----:B------:R-:W-:Y:S01]  /*9d90*/  MOV R101, R100 ;  /* 0x0000006400657202 */ /* 0x000fe20000000f00 */
[----:B--2---:R-:W-:Y:S02]  /*9da0*/  FADD.FTZ R2, R159, R2 ;  /* 0x000000029f027221 */ /* 0x004fe40000010000 */
[----:B------:R-:W-:Y:S02]  /*9db0*/  FADD.FTZ R0, R149, R0 ;  /* 0x0000000095007221 */ /* 0x000fe40000010000 */
[----:B------:R-:W-:Y:S02]  /*9dc0*/  FADD.FTZ R2, R151, R2 ;  /* 0x0000000297027221 */ /* 0x000fe40000010000 */
[----:B------:R-:W-:Y:S01]  /*9dd0*/  FADD.FTZ R0, R156, R0 ;  /* 0x000000009c007221 */ /* 0x000fe20000010000 */
[C---:B---3--:R-:W-:Y:S03]  /*9de0*/  HMMA.16816.F32 R52, R136.reuse, R104, R52 ;  /* 0x000000688834723c */ /* 0x048fe60000001834 */
[----:B------:R-:W-:Y:S02]  /*9df0*/  FADD.FTZ R2, R150, R2 ;  /* 0x0000000296027221 */ /* 0x000fe40000010000 */
[----:B------:R-:W-:Y:S02]  /*9e00*/  FADD.FTZ R0, R155, R0 ;  /* 0x000000009b007221 */ /* 0x000fe40000010000 */
[----:B------:R-:W-:Y:S01]  /*9e10*/  FADD.FTZ R2, R148, R2 ;  /* 0x0000000294027221 */ /* 0x000fe20000010000 */
[C---:B------:R-:W-:Y:S01]  /*9e20*/  HMMA.16816.F32 R56, R136.reuse, R106, R56 ;  /* 0x0000006a8838723c */ /* 0x040fe20000001838 */
[----:B------:R-:W2:Y:S03]  /*9e30*/  LDSM.16.MT88.4 R104, [R169+0x2000] ;  /* 0x00200000a968783b */ /* 0x000ea60000004200 */
[----:B------:R-:W-:Y:S04]  /*9e40*/  FADD.FTZ R0, R153, R0 ;  /* 0x0000000099007221 */ /* 0x000fe80000010000 */
[C---:B--2---:R-:W-:Y:S08]  /*9e50*/  HMMA.16816.F32 R60, R136.reuse, R104, R60 ;  /* 0x00000068883c723c */ /* 0x044ff0000000183c */
[C---:B------:R-:W-:Y:S01]  /*9e60*/  HMMA.16816.F32 R64, R136.reuse, R106, R64 ;  /* 0x0000006a8840723c */ /* 0x040fe20000001840 */
[----:B------:R-:W2:Y:S07]  /*9e70*/  LDSM.16.MT88.4 R104, [R167+0x4000] ;  /* 0x00400000a768783b */ /* 0x000eae0000004200 */
        /* <DEDUP_REMOVED lines=9> */
[C---:B--2---:R-:W-:Y:S07]  /*9f10*/  HMMA.16816.F32 R92, R136.reuse, R104, R92 ;  /* 0x00000068885c723c */ /* 0x044fee000000185c */
[----:B------:R-:W-:Y:S01]  /*9f20*/  F2FP.PACK_AB R104, R132, R127 ;  /* 0x0000007f8468723e */ /* 0x000fe200000000ff */
[----:B------:R-:W-:Y:S04]  /*9f30*/  HMMA.16816.F32 R96, R136, R106, R96 ;  /* 0x0000006a8860723c */ /* 0x000fe80000001860 */
[----:B------:R-:W-:Y:S03]  /*9f40*/  F2FP.PACK_AB R105, R125, R126 ;  /* 0x0000007e7d69723e */ /* 0x000fe600000000ff */
[----:B------:R-:W-:Y:S02]  /*9f50*/  F2FP.PACK_AB R106, R189, R133 ;  /* 0x00000085bd6a723e */ /* 0x000fe400000000ff */
[----:B------:R-:W-:Y:S03]  /*9f60*/  F2FP.PACK_AB R107, R159, R124 ;  /* 0x0000007c9f6b723e */ /* 0x000fe600000000ff */
[----:B------:R-:W-:Y:S02]  /*9f70*/  F2FP.PACK_AB R136, R144, R142 ;  /* 0x0000008e9088723e */ /* 0x000fe400000000ff */
[----:B------:R-:W-:Y:S02]  /*9f80*/  F2FP.PACK_AB R138, R146, R145 ;  /* 0x00000091928a723e */ /* 0x000fe400000000ff */
[C---:B------:R-:W-:Y:S05]  /*9f90*/  HMMA.16816.F32 R4, R104.reuse, R108, R4 ;  /* 0x0000006c6804723c */ /* 0x040fea0000001804 */
[----:B------:R-:W-:Y:S02]  /*9fa0*/  F2FP.PACK_AB R137, R141, R143 ;  /* 0x0000008f8d89723e */ /* 0x000fe400000000ff */
[----:B------:R-:W-:Y:S01]  /*9fb0*/  F2FP.PACK_AB R139, R102, R140 ;  /* 0x0000008c668b723e */ /* 0x000fe200000000ff */
[C---:B------:R-:W-:Y:S01]  /*9fc0*/  HMMA.16816.F32 R8, R104.reuse, R110, R8 ;  /* 0x0000006e6808723c */ /* 0x040fe20000001808 */
[----:B------:R-:W2:Y:S07]  /*9fd0*/  LDSM.16.MT88.4 R108, [R170+0x800] ;  /* 0x00080000aa6c783b */ /* 0x000eae0000004200 */
[C---:B------:R-:W-:Y:S08]  /*9fe0*/  HMMA.16816.F32 R12, R104.reuse, R112, R12 ;  /* 0x00000070680c723c */ /* 0x040ff0000000180c */
[C---:B------:R-:W-:Y:S01]  /*9ff0*/  HMMA.16816.F32 R16, R104.reuse, R114, R16 ;  /* 0x000000726810723c */ /* 0x040fe20000001810 */
[----:B------:R-:W3:Y:S07]  /*a000*/  LDSM.16.MT88.4 R112, [R169+0x800] ;  /* 0x00080000a970783b */ /* 0x000eee0000004200 */
[C---:B--2---:R-:W-:Y:S08]  /*a010*/  HMMA.16816.F32 R20, R104.reuse, R108, R20 ;  /* 0x0000006c6814723c */ /* 0x044ff00000001814 */
[C---:B------:R-:W-:Y:S01]  /*a020*/  HMMA.16816.F32 R24, R104.reuse, R110, R24 ;  /* 0x0000006e6818723c */ /* 0x040fe20000001818 */
[----:B------:R-:W2:Y:S07]  /*a030*/  LDSM.16.MT88.4 R108, [R167+0x2800] ;  /* 0x00280000a76c783b */ /* 0x000eae0000004200 */
[C---:B---3--:R-:W-:Y:S08]  /*a040*/  HMMA.16816.F32 R28, R104.reuse, R112, R28 ;  /* 0x00000070681c723c */ /* 0x048ff0000000181c */
        /* <DEDUP_REMOVED lines=24> */
[----:B------:R-:W-:Y:S01]  /*a1d0*/  HMMA.16816.F32 R96, R104, R114, R96 ;  /* 0x000000726860723c */ /* 0x000fe20000001860 */
[----:B------:R-:W-:Y:S06]  /*a1e0*/  LDSM.16.MT88.4 R112, [R169+0x1000] ;  /* 0x00100000a970783b */ /* 0x000fec0000004200 */
[----:B------:R-:W-:Y:S02]  /*a1f0*/  F2FP.PACK_AB R104, R156, R149 ;  /* 0x000000959c68723e */ /* 0x000fe400000000ff */
[----:B------:R-:W-:Y:S03]  /*a200*/  F2FP.PACK_AB R106, R153, R155 ;  /* 0x0000009b996a723e */ /* 0x000fe600000000ff */
[----:B------:R-:W-:Y:S02]  /*a210*/  F2FP.PACK_AB R105, R150, R151 ;  /* 0x000000979669723e */ /* 0x000fe400000000ff */
[C---:B-1----:R-:W-:Y:S07]  /*a220*/  F2FP.PACK_AB R107, R147.reuse, R148 ;  /* 0x00000094936b723e */ /* 0x042fee00000000ff */
[C---:B--2---:R-:W-:Y:S08]  /*a230*/  HMMA.16816.F32 R4, R104.reuse, R108, R4 ;  /* 0x0000006c6804723c */ /* 0x044ff00000001804 */
[C---:B------:R-:W-:Y:S01]  /*a240*/  HMMA.16816.F32 R8, R104.reuse, R110, R8 ;  /* 0x0000006e6808723c */ /* 0x040fe20000001808 */
[----:B------:R-:W1:Y:S07]  /*a250*/  LDSM.16.MT88.4 R108, [R170+0x1000] ;  /* 0x00100000aa6c783b */ /* 0x000e6e0000004200 */
[C---:B------:R-:W-:Y:S08]  /*a260*/  HMMA.16816.F32 R12, R104.reuse, R116, R12 ;  /* 0x00000074680c723c */ /* 0x040ff0000000180c */
[C---:B------:R-:W-:Y:S01]  /*a270*/  HMMA.16816.F32 R16, R104.reuse, R118, R16 ;  /* 0x000000766810723c */ /* 0x040fe20000001810 */
[----:B------:R-:W-:Y:S07]  /*a280*/  LDSM.16.MT88.4 R116, [R168+0x3000] ;  /* 0x00300000a874783b */ /* 0x000fee0000004200 */
[C---:B-1----:R-:W-:Y:S08]  /*a290*/  HMMA.16816.F32 R20, R104.reuse, R108, R20 ;  /* 0x0000006c6814723c */ /* 0x042ff00000001814 */
        /* <DEDUP_REMOVED lines=22> */
[C---:B-1----:R-:W-:Y:S08]  /*a400*/  HMMA.16816.F32 R84, R104.reuse, R108, R84 ;  /* 0x0000006c6854723c */ /* 0x042ff00000001854 */
[C---:B------:R-:W-:Y:S08]  /*a410*/  HMMA.16816.F32 R88, R104.reuse, R110, R88 ;  /* 0x0000006e6858723c */ /* 0x040ff00000001858 */
[C---:B------:R-:W-:Y:S08]  /*a420*/  HMMA.16816.F32 R92, R104.reuse, R112, R92 ;  /* 0x00000070685c723c */ /* 0x040ff0000000185c */
[----:B------:R-:W-:Y:S01]  /*a430*/  HMMA.16816.F32 R96, R104, R114, R96 ;  /* 0x000000726860723c */ /* 0x000fe20000001860 */
[----:B------:R-:W1:Y:S07]  /*a440*/  LDSM.16.MT88.4 R112, [R170+0x1800] ;  /* 0x00180000aa70783b */ /* 0x000e6e0000004200 */
[C---:B------:R-:W-:Y:S01]  /*a450*/  HMMA.16816.F32 R132, R136.reuse, R128, R4 ;  /* 0x000000808884723c */ /* 0x040fe20000001804 */
[----:B------:R-:W2:Y:S07]  /*a460*/  LDSM.16.MT88.4 R104, [R169+0x1800] ;  /* 0x00180000a968783b */ /* 0x000eae0000004200 */
[C---:B------:R-:W-:Y:S01]  /*a470*/  HMMA.16816.F32 R128, R136.reuse, R130, R8 ;  /* 0x000000828880723c */ /* 0x040fe20000001808 */
[----:B------:R-:W3:Y:S07]  /*a480*/  LDSM.16.MT88.4 R4, [R167+0x3800] ;  /* 0x00380000a704783b */ /* 0x000eee0000004200 */
[C---:B------:R-:W-:Y:S01]  /*a490*/  HMMA.16816.F32 R124, R136.reuse, R120, R12 ;  /* 0x00000078887c723c */ /* 0x040fe2000000180c */
[----:B------:R-:W4:Y:S07]  /*a4a0*/  LDSM.16.MT88.4 R8, [R168+0x3800] ;  /* 0x00380000a808783b */ /* 0x000f2e0000004200 */
[C---:B------:R-:W-:Y:S01]  /*a4b0*/  HMMA.16816.F32 R120, R136.reuse, R122, R16 ;  /* 0x0000007a8878723c */ /* 0x040fe20000001810 */
[----:B------:R-:W5:Y:S07]  /*a4c0*/  LDSM.16.MT88.4 R12, [R170+0x3800] ;  /* 0x00380000aa0c783b */ /* 0x000f6e0000004200 */
[C---:B-1----:R-:W-:Y:S01]  /*a4d0*/  HMMA.16816.F32 R116, R136.reuse, R112, R20 ;  /* 0x000000708874723c */ /* 0x042fe20000001814 */
[----:B------:R-:W1:Y:S07]  /*a4e0*/  LDSM.16.MT88.4 R16, [R169+0x3800] ;  /* 0x00380000a910783b */ /* 0x000e6e0000004200 */
[C---:B------:R-:W-:Y:S08]  /*a4f0*/  HMMA.16816.F32 R112, R136.reuse, R114, R24 ;  /* 0x000000728870723c */ /* 0x040ff00000001818 */
[C---:B--2---:R-:W-:Y:S08]  /*a500*/  HMMA.16816.F32 R108, R136.reuse, R104, R28 ;  /* 0x00000068886c723c */ /* 0x044ff0000000181c */
[C---:B------:R-:W-:Y:S08]  /*a510*/  HMMA.16816.F32 R104, R136.reuse, R106, R32 ;  /* 0x0000006a8868723c */ /* 0x040ff00000001820 */
[C---:B---3--:R-:W-:Y:S08]  /*a520*/  HMMA.16816.F32 R36, R136.reuse, R4, R36 ;  /* 0x000000048824723c */ /* 0x048ff00000001824 */
[C---:B------:R-:W-:Y:S01]  /*a530*/  HMMA.16816.F32 R40, R136.reuse, R6, R40 ;  /* 0x000000068828723c */ /* 0x040fe20000001828 */
[----:B------:R-:W2:Y:S07]  /*a540*/  LDSM.16.MT88.4 R4, [R167+0x5800] ;  /* 0x00580000a704783b */ /* 0x000eae0000004200 */
[C---:B----4-:R-:W-:Y:S08]  /*a550*/  HMMA.16816.F32 R44, R136.reuse, R8, R44 ;  /* 0x00000008882c723c */ /* 0x050ff0000000182c */
[C---:B------:R-:W-:Y:S01]  /*a560*/  HMMA.16816.F32 R48, R136.reuse, R10, R48 ;  /* 0x0000000a8830723c */ /* 0x040fe20000001830 */
[----:B------:R-:W3:Y:S07]  /*a570*/  LDSM.16.MT88.4 R8, [R168+0x5800] ;  /* 0x00580000a808783b */ /* 0x000eee0000004200 */
[C---:B-----5:R-:W-:Y:S08]  /*a580*/  HMMA.16816.F32 R52, R136.reuse, R12, R52 ;  /* 0x0000000c8834723c */ /* 0x060ff00000001834 */
[C---:B------:R-:W-:Y:S01]  /*a590*/  HMMA.16816.F32 R56, R136.reuse, R14, R56 ;  /* 0x0000000e8838723c */ /* 0x040fe20000001838 */
[----:B------:R-:W4:Y:S07]  /*a5a0*/  LDSM.16.MT88.4 R12, [R170+0x5800] ;  /* 0x00580000aa0c783b */ /* 0x000f2e0000004200 */
[C---:B-1----:R-:W-:Y:S08]  /*a5b0*/  HMMA.16816.F32 R60, R136.reuse, R16, R60 ;  /* 0x00000010883c723c */ /* 0x042ff0000000183c */
[C---:B------:R-:W-:Y:S01]  /*a5c0*/  HMMA.16816.F32 R64, R136.reuse, R18, R64 ;  /* 0x000000128840723c */ /* 0x040fe20000001840 */
[----:B------:R-:W1:Y:S07]  /*a5d0*/  LDSM.16.MT88.4 R16, [R169+0x5800] ;  /* 0x00580000a910783b */ /* 0x000e6e0000004200 */
[C---:B--2---:R-:W-:Y:S07]  /*a5e0*/  HMMA.16816.F32 R68, R136.reuse, R4, R68 ;  /* 0x000000048844723c */ /* 0x044fee0000001844 */
[----:B------:R-:W-:Y:S01]  /*a5f0*/  FADD.FTZ R4, R147, R2 ;  /* 0x0000000293047221 */ /* 0x000fe20000010000 */
[C---:B------:R-:W-:Y:S04]  /*a600*/  HMMA.16816.F32 R72, R136.reuse, R6, R72 ;  /* 0x000000068848723c */ /* 0x040fe80000001848 */
[----:B------:R-:W-:Y:S02]  /*a610*/  FADD.FTZ R2, R142, R0 ;  /* 0x000000008e027221 */ /* 0x000fe40000010000 */
[----:B------:R-:W-:Y:S02]  /*a620*/  FADD.FTZ R0, R143, R4 ;  /* 0x000000048f007221 */ /* 0x000fe40000010000 */
[C---:B---3--:R-:W-:Y:S04]  /*a630*/  HMMA.16816.F32 R76, R136.reuse, R8, R76 ;  /* 0x00000008884c723c */ /* 0x048fe8000000184c */
[----:B------:R-:W-:Y:S02]  /*a640*/  FADD.FTZ R2, R144, R2 ;  /* 0x0000000290027221 */ /* 0x000fe40000010000 */
[----:B------:R-:W-:Y:S02]  /*a650*/  FADD.FTZ R0, R141, R0 ;  /* 0x000000008d007221 */ /* 0x000fe40000010000 */
[C---:B------:R-:W-:Y:S04]  /*a660*/  HMMA.16816.F32 R80, R136.reuse, R10, R80 ;  /* 0x0000000a8850723c */ /* 0x040fe80000001850 */
[----:B------:R-:W-:Y:S02]  /*a670*/  FADD.FTZ R2, R145, R2 ;  /* 0x0000000291027221 */ /* 0x000fe40000010000 */
[----:B------:R-:W-:Y:S02]  /*a680*/  FADD.FTZ R0, R140, R0 ;  /* 0x000000008c007221 */ /* 0x000fe40000010000 */
[C---:B----4-:R-:W-:Y:S04]  /*a690*/  HMMA.16816.F32 R84, R136.reuse, R12, R84 ;  /* 0x0000000c8854723c */ /* 0x050fe80000001854 */
[----:B------:R-:W-:Y:S02]  /*a6a0*/  FADD.FTZ R190, R146, R2 ;  /* 0x0000000292be7221 */ /* 0x000fe40000010000 */
[----:B------:R-:W-:Y:S01]  /*a6b0*/  FADD.FTZ R191, R102, R0 ;  /* 0x0000000066bf7221 */ /* 0x000fe20000010000 */
[-C--:B------:R-:W-:Y:S01]  /*a6c0*/  MOV R12, R3.reuse ;  /* 0x00000003000c7202 */ /* 0x080fe20000000f00 */
[C---:B------:R-:W-:Y:S04]  /*a6d0*/  HMMA.16816.F32 R88, R136.reuse, R14, R88 ;  /* 0x0000000e8858723c */ /* 0x040fe80000001858 */
[----:B------:R-:W-:Y:S04]  /*a6e0*/  MOV R102, R3 ;  /* 0x0000000300667202 */ /* 0x000fe80000000f00 */
[C---:B-1----:R-:W-:Y:S08]  /*a6f0*/  HMMA.16816.F32 R92, R136.reuse, R16, R92 ;  /* 0x00000010885c723c */ /* 0x042ff0000000185c */
[----:B------:R-:W-:Y:S01]  /*a700*/  HMMA.16816.F32 R96, R136, R18, R96 ;  /* 0x000000128860723c */ /* 0x000fe20000001860 */
[----:B------:R-:W-:-:S07]  /*a710*/  @P0 BRA `(.L_x_523) ;  /* 0xffffc33000000947 */ /* 0x000fce000383ffff */
.L_x_502:
[----:B------:R-:W-:Y:S01]  /*a720*/  IMAD.MOV.U32 R0, RZ, RZ, c[0x0][0x2c4] ;  /* 0x0000b100ff007624 */ /* 0x000fe200078e00ff */
[----:B------:R-:W-:Y:S01]  /*a730*/  IADD3 R2, R195, 0x1, -R196 ;  /* 0x00000001c3027810 */ /* 0x000fe20007ffe8c4 */
[----:B------:R-:W-:-:S03]  /*a740*/  IMAD.MOV.U32 R4, RZ, RZ, c[0x0][0x32c] ;  /* 0x0000cb00ff047624 */ /* 0x000fc600078e00ff */
[----:B------:R-:W-:Y:S02]  /*a750*/  ISETP.NE.AND P1, PT, R0, 0x1, PT ;  /* 0x000000010000780c */ /* 0x000fe40003f25270 */
[----:B------:R-:W-:Y:S02]  /*a760*/  IADD3 R0, R211, 0x7f, RZ ;  /* 0x0000007fd3007810 */ /* 0x000fe40007ffe0ff */
[----:B------:R-:W-:-:S09]  /*a770*/  ISETP.GE.AND P0, PT, R4, 0x1, PT ;  /* 0x000000010400780c */ /* 0x000fd20003f06270 */
[----:B------:R-:W-:-:S05]  /*a780*/  @P1 IMAD.HI.U32 R3, R0, c[0x0][0x2c8], RZ ;  /* 0x0000b20000031a27 */ /* 0x000fca00078e00ff */
[----:B------:R-:W-:-:S05]  /*a790*/  @P1 SHF.R.U32.HI R0, RZ, c[0x0][0x2cc], R3 ;  /* 0x0000b300ff001a19 */ /* 0x000fca0000011603 */
[----:B------:R-:W-:-:S05]  /*a7a0*/  IMAD.IADD R0, R2, 0x1, R0 ;  /* 0x0000000102007824 */ /* 0x000fca00078e0200 */
[----:B------:R-:W-:Y:S01]  /*a7b0*/  IADD3 R2, R0, -c[0x0][0x324], RZ ;  /* 0x8000c90000027a10 */ /* 0x000fe20007ffe0ff */
[----:B------:R-:W-:Y:S05]  /*a7c0*/  @!P0 BRA `(.L_x_524) ;  /* 0x0000011000008947 */ /* 0x000fea0003800000 */
[----:B------:R-:W-:Y:S01]  /*a7d0*/  ISETP.GT.AND P0, PT, R0, -0x1, PT ;  /* 0xffffffff0000780c */ /* 0x000fe20003f04270 */
[----:B------:R-:W-:-:S12]  /*a7e0*/  BSSY B0, `(.L_x_525) ;  /* 0x000000d000007945 */ /* 0x000fd80003800000 */
        /* <DEDUP_REMOVED lines=8> */
.L_x_526:
[----:B------:R-:W-:-:S04]  /*a870*/  MOV R3, 0x1 ;  /* 0x0000000100037802 */ /* 0x000fc80000000f00 */
[----:B------:R-:W-:-:S13]  /*a880*/  ISETP.NE.AND P0, PT, R3, c[0x0][0x32c], PT ;  /* 0x0000cb0003007a0c */ /* 0x000fda0003f05270 */
[----:B------:R-:W-:-:S05]  /*a890*/  @P0 IMAD.HI.U32 R3, R0, c[0x0][0x330], RZ ;  /* 0x0000cc0000030a27 */ /* 0x000fca00078e00ff */
[----:B------:R-:W-:Y:S02]  /*a8a0*/  @P0 SHF.R.U32.HI R0, RZ, c[0x0][0x334], R3 ;  /* 0x0000cd00ff000a19 */ /* 0x000fe40000011603 */
.L_x_527:
[----:B------:R-:W-:Y:S05]  /*a8b0*/  BSYNC B0 ;  /* 0x0000000000007941 */ /* 0x000fea0003800000 */
.L_x_525:
[----:B------:R-:W-:-:S05]  /*a8c0*/  IMAD R0, R0, c[0x0][0x32c], RZ ;  /* 0x0000cb0000007a24 */ /* 0x000fca00078e02ff */
[----:B------:R-:W-:-:S04]  /*a8d0*/  IMNMX R2, R2, R0, !PT ;  /* 0x0000000002027217 */ /* 0x000fc80007800200 */
.L_x_524:
[----:B------:R-:W-:-:S04]  /*a8e0*/  IADD3 R2, R2, 0x3f, RZ ;  /* 0x0000003f02027810 */ /* 0x000fc80007ffe0ff */
        /* <DEDUP_REMOVED lines=8> */
.L_x_539:
        /* <DEDUP_REMOVED lines=40> */
.L_x_646:
        /* <DEDUP_REMOVED lines=21> */
.L_x_647:
        /* <DEDUP_REMOVED lines=22> */
.L_x_530:
[----:B------:R-:W-:Y:S05]  /*aea0*/  BSYNC B0 ;  /* 0x0000000000007941 */ /* 0x000fea0003800000 */
.L_x_529:
        /* <DEDUP_REMOVED lines=146> */
[C---:B-1----:R-:W-:Y:S03]  /*b7d0*/  HMMA.16816.F32 R12, R148.reuse, R136, R12 ;  /* 0x00000088940c723c */ /* 0x042fe6000000180c */
[----:B------:R-:W-:Y:S02]  /*b7e0*/  FMUL.FTZ R3, R11, c[0x0][0x320] ;  /* 0x0000c8000b037a20 */ /* 0x000fe40000410000 */
[----:B------:R-:W1:Y:S03]  /*b7f0*/  MUFU.TANH R137, R10 ;  /* 0x0000000a00897308 */ /* 0x000e660000002400 */
[C---:B------:R-:W-:Y:S07]  /*b800*/  HMMA.16816.F32 R16, R148.reuse, R138, R16 ;  /* 0x0000008a9410723c */ /* 0x040fee0000001810 */
[----:B------:R-:W4:Y:S01]  /*b810*/  MUFU.TANH R145, R3 ;  /* 0x0000000300917308 */ /* 0x000f220000002400 */
[----:B--2---:R-:W-:Y:S08]  /*b820*/  FMUL.FTZ R0, R5, c[0x0][0x320] ;  /* 0x0000c80005007a20 */ /* 0x004ff00000410000 */
[----:B------:R-:W-:Y:S01]  /*b830*/  FMUL.FTZ R2, R12, c[0x0][0x320] ;  /* 0x0000c8000c027a20 */ /* 0x000fe20000410000 */
[----:B------:R2:W1:Y:S10]  /*b840*/  MUFU.TANH R143, R0 ;  /* 0x00000000008f7308 */ /* 0x0004740000002400 */
[----:B------:R5:W1:Y:S01]  /*b850*/  MUFU.TANH R155, R2 ;  /* 0x00000002009b7308 */ /* 0x000a620000002400 */
[----:B--2---:R-:W-:Y:S09]  /*b860*/  FMUL.FTZ R0, R6, c[0x0][0x320] ;  /* 0x0000c80006007a20 */ /* 0x004ff20000410000 */
[----:B------:R2:W1:Y:S01]  /*b870*/  MUFU.TANH R142, R0 ;  /* 0x00000000008e7308 */ /* 0x0004620000002400 */
[----:B-----5:R-:W-:Y:S09]  /*b880*/  FMUL.FTZ R2, R19, c[0x0][0x320] ;  /* 0x0000c80013027a20 */ /* 0x020ff20000410000 */
[----:B------:R-:W1:Y:S01]  /*b890*/  MUFU.TANH R156, R2 ;  /* 0x00000002009c7308 */ /* 0x000e620000002400 */
[----:B--2---:R-:W-:Y:S02]  /*b8a0*/  FMUL.FTZ R0, R7, c[0x0][0x320] ;  /* 0x0000c80007007a20 */ /* 0x004fe40000410000 */
[----:B------:R-:W2:Y:S07]  /*b8b0*/  LDSM.16.M88.4 R4, [R165+0x1000] ;  /* 0x00100000a504783b */ /* 0x000eae0000000200 */
[----:B------:R5:W1:Y:S02]  /*b8c0*/  MUFU.TANH R144, R0 ;  /* 0x0000000000907308 */ /* 0x000a640000002400 */
[----:B-----5:R-:W-:Y:S08]  /*b8d0*/  FMUL.FTZ R0, R8, c[0x0][0x320] ;  /* 0x0000c80008007a20 */ /* 0x020ff00000410000 */
[----:B------:R5:W1:Y:S01]  /*b8e0*/  MUFU.TANH R141, R0 ;  /* 0x00000000008d7308 */ /* 0x000a620000002400 */
[C---:B--2---:R-:W-:Y:S08]  /*b8f0*/  HMMA.16816.F32 R20, R148.reuse, R4, R20 ;  /* 0x000000049414723c */ /* 0x044ff00000001814 */
[C---:B------:R-:W-:Y:S04]  /*b900*/  HMMA.16816.F32 R24, R148.reuse, R6, R24 ;  /* 0x000000069418723c */ /* 0x040fe80000001818 */
[----:B-----5:R-:W-:Y:S02]  /*b910*/  FMUL.FTZ R0, R9, c[0x0][0x320] ;  /* 0x0000c80009007a20 */ /* 0x020fe40000410000 */
[----:B------:R-:W2:Y:S02]  /*b920*/  LDSM.16.M88.4 R8, [R165+0x1800] ;  /* 0x00180000a508783b */ /* 0x000ea40000000200 */
[----:B------:R-:W-:Y:S04]  /*b930*/  DEPBAR.LE SB0, 0x0 ;  /* 0x000080000000791a */ /* 0x000fe80000000000 */
[----:B------:R5:W1:Y:S02]  /*b940*/  MUFU.TANH R136, R0 ;  /* 0x0000000000887308 */ /* 0x000a640000002400 */
[----:B------:R-:W-:Y:S01]  /*b950*/  BAR.SYNC.DEFER_BLOCKING 0x0 ;  /* 0x0000000000007b1d */ /* 0x000fe20000010000 */
[----:B-----5:R-:W-:Y:S07]  /*b960*/  FMUL.FTZ R0, R13, c[0x0][0x320] ;  /* 0x0000c8000d007a20 */ /* 0x020fee0000410000 */
        /* <DEDUP_REMOVED lines=83> */
.L_x_648:
        /* <DEDUP_REMOVED lines=21> */
.L_x_649:
        /* <DEDUP_REMOVED lines=22> */
.L_x_534:
[----:B---34-:R-:W-:Y:S05]  /*c150*/  BSYNC B0 ;  /* 0x0000000000007941 */ /* 0x018fea0003800000 */
.L_x_533:
[----:B--2---:R-:W-:Y:S01]  /*c160*/  FMNMX.FTZ R2, R140, R101, !PT ;  /* 0x000000658c027209 */ /* 0x004fe20007810000 */
        /* <DEDUP_REMOVED lines=33> */
[----:B------:R1:W2:Y:S02]  /*c380*/  SHFL.BFLY PT, R0, R4, 0x2, 0x1f ;  /* 0x0c401f0004007f89 */ /* 0x0002a400000e0000 */
.L_x_650:
[----:B--2---:R-:W-:Y:S01]  /*c390*/  FMNMX.FTZ R5, R4, R0, !PT ;  /* 0x0000000004057209 */ /* 0x004fe20007810000 */
[----:B------:R-:W-:-:S05]  /*c3a0*/  BRA.DIV ~URZ, `(.L_x_538) ;  /* 0x0000b9627f007947 */ /* 0x000fca000b800000 */
[----:B------:R-:W-:Y:S04]  /*c3b0*/  SHFL.BFLY PT, R0, R6, 0x2, 0x1f ;  /* 0x0c401f0006007f89 */ /* 0x000fe800000e0000 */
[----:B------:R-:W2:Y:S02]  /*c3c0*/  SHFL.BFLY PT, R2, R5, 0x1, 0x1f ;  /* 0x0c201f0005027f89 */ /* 0x000ea400000e0000 */
[----:B--2---:R-:W-:Y:S02]  /*c3d0*/  FMNMX.FTZ R100, R5, R2, !PT ;  /* 0x0000000205647209 */ /* 0x004fe40007810000 */
[----:B-1----:R-:W-:Y:S05]  /*c3e0*/  FMNMX.FTZ R4, R6, R0, !PT ;  /* 0x0000000006047209 */ /* 0x002fea0007810000 */
[----:B------:R1:W2:Y:S02]  /*c3f0*/  SHFL.BFLY PT, R0, R4, 0x1, 0x1f ;  /* 0x0c201f0004007f89 */ /* 0x0002a400000e0000 */
.L_x_651:
[C---:B------:R-:W-:Y:S01]  /*c400*/  FMUL.FTZ R139, R100.reuse, c[0x0][0x2d0] ;  /* 0x0000b400648b7a20 */ /* 0x040fe20000410000 */
[----:B------:R-:W-:Y:S01]  /*c410*/  WARPSYNC 0xffffffff ;  /* 0xffffffff00007948 */ /* 0x000fe20003800000 */
[----:B------:R-:W-:Y:S01]  /*c420*/  FADD.FTZ R2, -R100, R101 ;  /* 0x0000006564027221 */ /* 0x000fe20000010100 */
[----:B------:R-:W-:Y:S01]  /*c430*/  ISETP.GT.AND P0, PT, R178, R188, PT ;  /* 0x000000bcb200720c */ /* 0x000fe20003f04270 */
[--C-:B------:R-:W-:Y:S01]  /*c440*/  FFMA.FTZ R3, R140, c[0x0][0x2d0], -R139.reuse ;  /* 0x0000b4008c037a23 */ /* 0x100fe2000001088b */
[----:B------:R-:W-:Y:S01]  /*c450*/  IADD3 R178, R178, -0x1, RZ ;  /* 0xffffffffb2b27810 */ /* 0x000fe20007ffe0ff */
[----:B------:R-:W-:Y:S02]  /*c460*/  FMUL.FTZ R2, R2, c[0x0][0x2d0] ;  /* 0x0000b40002027a20 */ /* 0x000fe40000410000 */
[----:B------:R3:W-:Y:S10]  /*c470*/  MUFU.EX2 R140, R3 ;  /* 0x00000003008c7308 */ /* 0x0007f40000000800 */
[----:B------:R-:W4:Y:S01]  /*c480*/  MUFU.EX2 R2, R2 ;  /* 0x0000000200027308 */ /* 0x000f220000000800 */
[--C-:B---3--:R-:W-:Y:S09]  /*c490*/  FFMA.FTZ R3, R143, c[0x0][0x2d0], -R139.reuse ;  /* 0x0000b4008f037a23 */ /* 0x108ff2000001088b */
[----:B------:R3:W5:Y:S02]  /*c4a0*/  MUFU.EX2 R143, R3 ;  /* 0x00000003008f7308 */ /* 0x0007640000000800 */
[--C-:B---3--:R-:W-:Y:S02]  /*c4b0*/  FFMA.FTZ R3, R141, c[0x0][0x2d0], -R139.reuse ;  /* 0x0000b4008d037a23 */ /* 0x108fe4000001088b */
        /* <DEDUP_REMOVED lines=14> */
[----:B--23--:R-:W-:Y:S01]  /*c5a0*/  FMNMX.FTZ R3, R0, R4, !PT ;  /* 0x0000000400037209 */ /* 0x00cfe20007810000 */
[----:B------:R-:W-:Y:S02]  /*c5b0*/  FFMA.FTZ R0, R136, c[0x0][0x2d0], -R139 ;  /* 0x0000b40088007a23 */ /* 0x000fe4000001088b */
[C---:B------:R-:W-:Y:S01]  /*c5c0*/  FMUL.FTZ R32, R2.reuse, R104 ;  /* 0x0000006802207220 */ /* 0x040fe20000410000 */
[----:B-----5:R-:W-:Y:S01]  /*c5d0*/  F2FP.PACK_AB R104, R143, R140 ;  /* 0x0000008c8f68723e */ /* 0x020fe200000000ff */
[----:B------:R2:W-:Y:S01]  /*c5e0*/  MUFU.EX2 R185, R0 ;  /* 0x0000000000b97308 */ /* 0x0005e20000000800 */
[C---:B------:R-:W-:Y:S02]  /*c5f0*/  FMUL.FTZ R101, R3.reuse, c[0x0][0x2d0] ;  /* 0x0000b40003657a20 */ /* 0x040fe40000410000 */
[----:B------:R-:W-:Y:S02]  /*c600*/  FMUL.FTZ R33, R2, R105 ;  /* 0x0000006902217220 */ /* 0x000fe40000410000 */
[--C-:B------:R-:W-:Y:S02]  /*c610*/  FFMA.FTZ R6, R144, c[0x0][0x2d0], -R101.reuse ;  /* 0x0000b40090067a23 */ /* 0x100fe40000010865 */
[--C-:B-1----:R-:W-:Y:S02]  /*c620*/  FFMA.FTZ R4, R142, c[0x0][0x2d0], -R101.reuse ;  /* 0x0000b4008e047a23 */ /* 0x102fe40000010865 */
[C---:B------:R-:W-:Y:S01]  /*c630*/  FMUL.FTZ R36, R2.reuse, R36 ;  /* 0x0000002402247220 */ /* 0x040fe20000410000 */
[----:B------:R-:W-:Y:S01]  /*c640*/  MUFU.EX2 R113, R6 ;  /* 0x0000000600717308 */ /* 0x000fe20000000800 */
        /* <DEDUP_REMOVED lines=8> */
[----:B--2---:R-:W-:Y:S02]  /*c6d0*/  FADD.FTZ R0, -R3, R102 ;  /* 0x0000006603007221 */ /* 0x004fe40000010100 */
[----:B------:R-:W-:Y:S02]  /*c6e0*/  FMUL.FTZ R52, R2, R52 ;  /* 0x0000003402347220 */ /* 0x000fe40000410000 */
[----:B------:R-:W-:Y:S02]  /*c6f0*/  FMUL.FTZ R0, R0, c[0x0][0x2d0] ;  /* 0x0000b40000007a20 */ /* 0x000fe40000410000 */
[C---:B------:R-:W-:Y:S02]  /*c700*/  FMUL.FTZ R53, R2.reuse, R53 ;  /* 0x0000003502357220 */ /* 0x040fe40000410000 */
[C---:B------:R-:W-:Y:S02]  /*c710*/  FMUL.FTZ R56, R2.reuse, R56 ;  /* 0x0000003802387220 */ /* 0x040fe40000410000 */
[----:B------:R-:W2:Y:S01]  /*c720*/  MUFU.EX2 R0, R0 ;  /* 0x0000000000007308 */ /* 0x000ea20000000800 */
[C---:B------:R-:W-:Y:S02]  /*c730*/  FMUL.FTZ R57, R2.reuse, R57 ;  /* 0x0000003902397220 */ /* 0x040fe40000410000 */
[C---:B------:R-:W-:Y:S02]  /*c740*/  FMUL.FTZ R60, R2.reuse, R60 ;  /* 0x0000003c023c7220 */ /* 0x040fe40000410000 */
[C---:B------:R-:W-:Y:S02]  /*c750*/  FMUL.FTZ R61, R2.reuse, R61 ;  /* 0x0000003d023d7220 */ /* 0x040fe40000410000 */
[C---:B------:R-:W-:Y:S02]  /*c760*/  FMUL.FTZ R64, R2.reuse, R64 ;  /* 0x0000004002407220 */ /* 0x040fe40000410000 */
[C---:B-1----:R-:W-:Y:S01]  /*c770*/  FMUL.FTZ R4, R2.reuse, R132 ;  /* 0x0000008402047220 */ /* 0x042fe20000410000 */
[----:B---3--:R-:W-:Y:S01]  /*c780*/  F2FP.PACK_AB R105, R113, R136 ;  /* 0x000000887169723e */ /* 0x008fe200000000ff */
[C---:B------:R-:W-:Y:S02]  /*c790*/  FMUL.FTZ R65, R2.reuse, R65 ;  /* 0x0000004102417220 */ /* 0x040fe40000410000 */
[C---:B------:R-:W-:Y:S02]  /*c7a0*/  FMUL.FTZ R68, R2.reuse, R68 ;  /* 0x0000004402447220 */ /* 0x040fe40000410000 */
[C---:B------:R-:W-:Y:S02]  /*c7b0*/  FMUL.FTZ R69, R2.reuse, R69 ;  /* 0x0000004502457220 */ /* 0x040fe40000410000 */
[C---:B------:R-:W-:Y:S02]  /*c7c0*/  FMUL.FTZ R72, R2.reuse, R72 ;  /* 0x0000004802487220 */ /* 0x040fe40000410000 */
[C---:B------:R-:W-:Y:S02]  /*c7d0*/  FMUL.FTZ R73, R2.reuse, R73 ;  /* 0x0000004902497220 */ /* 0x040fe40000410000 */
[C---:B------:R-:W-:Y:S02]  /*c7e0*/  FMUL.FTZ R76, R2.reuse, R76 ;  /* 0x0000004c024c7220 */ /* 0x040fe40000410000 */
[----:B------:R-:W-:Y:S02]  /*c7f0*/  FMUL.FTZ R77, R2, R77 ;  /* 0x0000004d024d7220 */ /* 0x000fe40000410000 */
[C---:B--2---:R-:W-:Y:S02]  /*c800*/  FMUL.FTZ R30, R0.reuse, R110 ;  /* 0x0000006e001e7220 */ /* 0x044fe40000410000 */
[C---:B------:R-:W-:Y:S02]  /*c810*/  FMUL.FTZ R31, R0.reuse, R111 ;  /* 0x0000006f001f7220 */ /* 0x040fe40000410000 */
[----:B------:R-:W1:Y:S01]  /*c820*/  LDSM.16.MT88.4 R108, [R167] ;  /* 0x00000000a76c783b */ /* 0x000e620000004200 */
[C---:B------:R-:W-:Y:S02]  /*c830*/  FMUL.FTZ R10, R0.reuse, R130 ;  /* 0x00000082000a7220 */ /* 0x040fe40000410000 */
[C---:B------:R-:W-:Y:S02]  /*c840*/  FMUL.FTZ R11, R0.reuse, R131 ;  /* 0x00000083000b7220 */ /* 0x040fe40000410000 */
[C---:B------:R-:W-:Y:S02]  /*c850*/  FMUL.FTZ R22, R0.reuse, R118 ;  /* 0x0000007600167220 */ /* 0x040fe40000410000 */
[C---:B------:R-:W-:Y:S01]  /*c860*/  FMUL.FTZ R23, R0.reuse, R119 ;  /* 0x0000007700177220 */ /* 0x040fe20000410000 */
[----:B------:R-:W-:Y:S01]  /*c870*/  LDSM.16.MT88.4 R128, [R167+0x1800] ;  /* 0x00180000a780783b */ /* 0x000fe20000004200 */
[C---:B------:R-:W-:Y:S02]  /*c880*/  FMUL.FTZ R26, R0.reuse, R114 ;  /* 0x00000072001a7220 */ /* 0x040fe40000410000 */
[C---:B------:R-:W-:Y:S02]  /*c890*/  FMUL.FTZ R27, R0.reuse, R115 ;  /* 0x00000073001b7220 */ /* 0x040fe40000410000 */
[----:B------:R-:W-:Y:S02]  /*c8a0*/  FFMA.FTZ R112, R0, R191, R136 ;  /* 0x000000bf00707223 */ /* 0x000fe40000010088 */
        /* <DEDUP_REMOVED lines=9> */
[----:B------:R-:W-:Y:S02]  /*c940*/  FMUL.FTZ R97, R2, R97 ;  /* 0x0000006102617220 */ /* 0x000fe40000410000 */
[C---:B------:R-:W-:Y:S02]  /*c950*/  FMUL.FTZ R6, R0.reuse, R134 ;  /* 0x0000008600067220 */ /* 0x040fe40000410000 */
[C---:B------:R-:W-:Y:S02]  /*c960*/  FMUL.FTZ R7, R0.reuse, R135 ;  /* 0x0000008700077220 */ /* 0x040fe40000410000 */
[C---:B------:R-:W-:Y:S02]  /*c970*/  FMUL.FTZ R14, R0.reuse, R126 ;  /* 0x0000007e000e7220 */ /* 0x040fe40000410000 */
[C---:B------:R-:W-:Y:S02]  /*c980*/  FMUL.FTZ R15, R0.reuse, R127 ;  /* 0x0000007f000f7220 */ /* 0x040fe40000410000 */
[C---:B------:R-:W-:Y:S02]  /*c990*/  FMUL.FTZ R18, R0.reuse, R122 ;  /* 0x0000007a00127220 */ /* 0x040fe40000410000 */
[C---:B------:R-:W-:Y:S02]  /*c9a0*/  FMUL.FTZ R19, R0.reuse, R123 ;  /* 0x0000007b00137220 */ /* 0x040fe40000410000 */
[C---:B------:R-:W-:Y:S01]  /*c9b0*/  FMUL.FTZ R34, R0.reuse, R106 ;  /* 0x0000006a00227220 */ /* 0x040fe20000410000 */
[----:B------:R-:W-:Y:S01]  /*c9c0*/  F2FP.PACK_AB R106, R185, R141 ;  /* 0x0000008db96a723e */ /* 0x000fe200000000ff */
        /* <DEDUP_REMOVED lines=33> */
[--C-:B------:R-:W-:Y:S02]  /*cbe0*/  FFMA.FTZ R0, R145, c[0x0][0x2d0], -R101.reuse ;  /* 0x0000b40091007a23 */ /* 0x100fe40000010865 */
[----:B------:R-:W-:Y:S02]  /*cbf0*/  FFMA.FTZ R102, R2, R190, R140 ;  /* 0x000000be02667223 */ /* 0x000fe4000001008c */
[----:B------:R-:W-:Y:S01]  /*cc00*/  FFMA.FTZ R2, R137, c[0x0][0x2d0], -R101 ;  /* 0x0000b40089027a23 */ /* 0x000fe20000010865 */
[----:B------:R2:W-:Y:S01]  /*cc10*/  MUFU.EX2 R117, R0 ;  /* 0x0000000000757308 */ /* 0x0005e20000000800 */
[--C-:B------:R-:W-:Y:S02]  /*cc20*/  FFMA.FTZ R121, R151, c[0x0][0x2d0], -R139.reuse ;  /* 0x0000b40097797a23 */ /* 0x100fe4000001088b */
[--C-:B------:R-:W-:Y:S02]  /*cc30*/  FFMA.FTZ R120, R150, c[0x0][0x2d0], -R139.reuse ;  /* 0x0000b40096787a23 */ /* 0x100fe4000001088b */
[----:B------:R-:W-:Y:S04]  /*cc40*/  FADD.FTZ R102, R143, R102 ;  /* 0x000000668f667221 */ /* 0x000fe80000010000 */
[----:B------:R-:W-:Y:S01]  /*cc50*/  FADD.FTZ R102, R141, R102 ;  /* 0x000000668d667221 */ /* 0x000fe20000010000 */
[----:B------:R-:W3:Y:S10]  /*cc60*/  MUFU.EX2 R116, R2 ;  /* 0x0000000200747308 */ /* 0x000ef40000000800 */
[----:B------:R-:W-:Y:S01]  /*cc70*/  MUFU.EX2 R143, R121 ;  /* 0x00000079008f7308 */ /* 0x000fe20000000800 */
[----:B--2---:R-:W-:Y:S09]  /*cc80*/  FFMA.FTZ R0, R155, c[0x0][0x2d0], -R139 ;  /* 0x0000b4009b007a23 */ /* 0x004ff2000001088b */
[----:B------:R2:W-:Y:S01]  /*cc90*/  MUFU.EX2 R122, R0 ;  /* 0x00000000007a7308 */ /* 0x0005e20000000800 */
[----:B---3--:R-:W-:Y:S01]  /*cca0*/  F2FP.PACK_AB R107, R117, R116 ;  /* 0x00000074756b723e */ /* 0x008fe200000000ff */
[----:B------:R-:W-:Y:S08]  /*ccb0*/  FFMA.FTZ R2, R146, c[0x0][0x2d0], -R101 ;  /* 0x0000b40092027a23 */ /* 0x000ff00000010865 */
[----:B------:R-:W3:Y:S01]  /*ccc0*/  MUFU.EX2 R144, R120 ;  /* 0x0000007800907308 */ /* 0x000ee20000000800 */
[C---:B-1----:R-:W-:Y:S08]  /*ccd0*/  HMMA.16816.F32 R4, R104.reuse, R108, R4 ;  /* 0x0000006c6804723c */ /* 0x042ff00000001804 */
[C---:B------:R-:W-:Y:S01]  /*cce0*/  HMMA.16816.F32 R8, R104.reuse, R110, R8 ;  /* 0x0000006e6808723c */ /* 0x040fe20000001808 */
[----:B------:R-:W1:Y:S01]  /*ccf0*/  LDSM.16.MT88.4 R108, [R168] ;  /* 0x00000000a86c783b */ /* 0x000e620000004200 */
[----:B------:R4:W-:Y:S02]  /*cd00*/  MUFU.EX2 R127, R2 ;  /* 0x00000002007f7308 */ /* 0x0009e40000000800 */
[--C-:B--2---:R-:W-:Y:S08]  /*cd10*/  FFMA.FTZ R0, R153, c[0x0][0x2d0], -R139.reuse ;  /* 0x0000b40099007a23 */ /* 0x104ff0000001088b */
[----:B------:R2:W-:Y:S01]  /*cd20*/  MUFU.EX2 R126, R0 ;  /* 0x00000000007e7308 */ /* 0x0005e20000000800 */
[----:B---3--:R-:W-:Y:S01]  /*cd30*/  F2FP.PACK_AB R136, R144, R143 ;  /* 0x0000008f9088723e */ /* 0x008fe200000000ff */
[----:B----4-:R-:W-:Y:S02]  /*cd40*/  FADD.FTZ R2, R113, R112 ;  /* 0x0000007071027221 */ /* 0x010fe40000010000 */
[----:B------:R-:W-:Y:S02]  /*cd50*/  LDSM.16.MT88.4 R112, [R168+0x800] ;  /* 0x00080000a870783b */ /* 0x000fe40000004200 */
[----:B------:R-:W-:Y:S02]  /*cd60*/  FADD.FTZ R116, R116, R2 ;  /* 0x0000000274747221 */ /* 0x000fe40000010000 */
[--C-:B------:R-:W-:Y:S02]  /*cd70*/  FFMA.FTZ R2, R148, c[0x0][0x2d0], -R139.reuse ;  /* 0x0000b40094027a23 */ /* 0x100fe4000001088b */
[----:B------:R-:W-:Y:S02]  /*cd80*/  FADD.FTZ R123, R117, R116 ;  /* 0x00000074757b7221 */ /* 0x000fe40000010000 */
[----:B------:R-:W-:Y:S01]  /*cd90*/  LDSM.16.MT88.4 R116, [R170+0x1000] ;  /* 0x00100000aa74783b */ /* 0x000fe20000004200 */
[----:B------:R-:W-:Y:S01]  /*cda0*/  MUFU.EX2 R146, R2 ;  /* 0x0000000200927308 */ /* 0x000fe20000000800 */
[--C-:B--2---:R-:W-:Y:S01]  /*cdb0*/  FFMA.FTZ R0, R147, c[0x0][0x2d0], -R139.reuse ;  /* 0x0000b40093007a23 */ /* 0x104fe2000001088b */
[C---:B-1----:R-:W-:Y:S08]  /*cdc0*/  HMMA.16816.F32 R12, R104.reuse, R108, R12 ;  /* 0x0000006c680c723c */ /* 0x042ff0000000180c */
[----:B------:R1:W-:Y:S01]  /*cdd0*/  MUFU.EX2 R132, R0 ;  /* 0x0000000000847308 */ /* 0x0003e20000000800 */
[C---:B------:R-:W-:Y:S01]  /*cde0*/  HMMA.16816.F32 R16, R104.reuse, R110, R16 ;  /* 0x0000006e6810723c */ /* 0x040fe20000001810 */
[----:B------:R-:W2:Y:S02]  /*cdf0*/  LDSM.16.MT88.4 R108, [R170] ;  /* 0x00000000aa6c783b */ /* 0x000ea40000004200 */
[----:B-1----:R-:W-:Y:S06]  /*ce00*/  FFMA.FTZ R0, R138, c[0x0][0x2d0], -R139 ;  /* 0x0000b4008a007a23 */ /* 0x002fec000001088b */
[----:B------:R1:W-:Y:S01]  /*ce10*/  MUFU.EX2 R187, R0 ;  /* 0x0000000000bb7308 */ /* 0x0003e20000000800 */
[C---:B--2---:R-:W-:Y:S08]  /*ce20*/  HMMA.16816.F32 R20, R104.reuse, R108, R20 ;  /* 0x0000006c6814723c */ /* 0x044ff00000001814 */
[C---:B------:R-:W-:Y:S01]  /*ce30*/  HMMA.16816.F32 R24, R104.reuse, R110, R24 ;  /* 0x0000006e6818723c */ /* 0x040fe20000001818 */
[----:B------:R-:W2:Y:S03]  /*ce40*/  LDSM.16.MT88.4 R108, [R169] ;  /* 0x00000000a96c783b */ /* 0x000ea60000004200 */
[----:B-1----:R-:W-:Y:S04]  /*ce50*/  FFMA.FTZ R0, R154, c[0x0][0x2d0], -R101 ;  /* 0x0000b4009a007a23 */ /* 0x002fe80000010865 */
[----:B------:R-:W1:Y:S04]  /*ce60*/  MUFU.EX2 R124, R0 ;  /* 0x00000000007c7308 */ /* 0x000e680000000800 */
[----:B-1----:R-:W-:Y:S02]  /*ce70*/  FADD.FTZ R2, R124, R123 ;  /* 0x0000007b7c027221 */ /* 0x002fe40000010000 */
[--C-:B------:R-:W-:Y:S04]  /*ce80*/  FFMA.FTZ R0, R152, c[0x0][0x2d0], -R101.reuse ;  /* 0x0000b40098007a23 */ /* 0x100fe80000010865 */
[----:B------:R-:W1:Y:S01]  /*ce90*/  MUFU.EX2 R125, R0 ;  /* 0x00000000007d7308 */ /* 0x000e620000000800 */
[C---:B--2---:R-:W-:Y:S08]  /*cea0*/  HMMA.16816.F32 R28, R104.reuse, R108, R28 ;  /* 0x0000006c681c723c */ /* 0x044ff0000000181c */
[C---:B------:R-:W-:Y:S01]  /*ceb0*/  HMMA.16816.F32 R32, R104.reuse, R110, R32 ;  /* 0x0000006e6820723c */ /* 0x040fe20000001820 */
[----:B------:R-:W2:Y:S03]  /*cec0*/  LDSM.16.MT88.4 R108, [R167+0x2000] ;  /* 0x00200000a76c783b */ /* 0x000ea60000004200 */
[----:B-1----:R-:W-:Y:S02]  /*ced0*/  FADD.FTZ R2, R125, R2 ;  /* 0x000000027d027221 */ /* 0x002fe40000010000 */
[----:B------:R-:W-:Y:S02]  /*cee0*/  FFMA.FTZ R0, R156, c[0x0][0x2d0], -R101 ;  /* 0x0000b4009c007a23 */ /* 0x000fe40000010865 */
[----:B------:R-:W-:Y:S02]  /*cef0*/  FADD.FTZ R2, R127, R2 ;  /* 0x000000027f027221 */ /* 0x000fe40000010000 */
[----:B------:R1:W3:Y:S01]  /*cf00*/  MUFU.EX2 R186, R0 ;  /* 0x0000000000ba7308 */ /* 0x0002e20000000800 */
[C---:B--2---:R-:W-:Y:S03]  /*cf10*/  HMMA.16816.F32 R36, R104.reuse, R108, R36 ;  /* 0x0000006c6824723c */ /* 0x044fe60000001824 */
[--C-:B-1----:R-:W-:Y:S02]  /*cf20*/  FFMA.FTZ R0, R162, c[0x0][0x2d0], -R139.reuse ;  /* 0x0000b400a2007a23 */ /* 0x102fe4000001088b */
[----:B---3--:R-:W-:Y:S04]  /*cf30*/  FADD.FTZ R2, R186, R2 ;  /* 0x00000002ba027221 */ /* 0x008fe80000010000 */
[----:B------:R1:W-:Y:S01]  /*cf40*/  MUFU.EX2 R155, R0 ;  /* 0x00000000009b7308 */ /* 0x0003e20000000800 */
[C---:B------:R-:W-:Y:S01]  /*cf50*/  HMMA.16816.F32 R40, R104.reuse, R110, R40 ;  /* 0x0000006e6828723c */ /* 0x040fe20000001828 */
[----:B------:R-:W2:Y:S02]  /*cf60*/  LDSM.16.MT88.4 R108, [R168+0x2000] ;  /* 0x00200000a86c783b */ /* 0x000ea40000004200 */
[--C-:B-1----:R-:W-:Y:S06]  /*cf70*/  FFMA.FTZ R0, R160, c[0x0][0x2d0], -R139.reuse ;  /* 0x0000b400a0007a23 */ /* 0x102fec000001088b */
[----:B------:R1:W-:Y:S01]  /*cf80*/  MUFU.EX2 R160, R0 ;  /* 0x0000000000a07308 */ /* 0x0003e20000000800 */
[C---:B--2---:R-:W-:Y:S08]  /*cf90*/  HMMA.16816.F32 R44, R104.reuse, R108, R44 ;  /* 0x0000006c682c723c */ /* 0x044ff0000000182c */
[C---:B------:R-:W-:Y:S01]  /*cfa0*/  HMMA.16816.F32 R48, R104.reuse, R110, R48 ;  /* 0x0000006e6830723c */ /* 0x040fe20000001830 */
[----:B------:R-:W2:Y:S03]  /*cfb0*/  LDSM.16.MT88.4 R108, [R170+0x2000] ;  /* 0x00200000aa6c783b */ /* 0x000ea60000004200 */
[--C-:B-1----:R-:W-:Y:S04]  /*cfc0*/  FFMA.FTZ R0, R158, c[0x0][0x2d0], -R139.reuse ;  /* 0x0000b4009e007a23 */ /* 0x102fe8000001088b */
[----:B------:R1:W-:Y:S04]  /*cfd0*/  MUFU.EX2 R156, R0 ;  /* 0x00000000009c7308 */ /* 0x0003e80000000800 */
[----:B-1----:R-:W-:Y:S06]  /*cfe0*/  FFMA.FTZ R0, R157, c[0x0][0x2d0], -R139 ;  /* 0x0000b4009d007a23 */ /* 0x002fec000001088b */
[----:B------:R1:W-:Y:S01]  /*cff0*/  MUFU.EX2 R157, R0 ;  /* 0x00000000009d7308 */ /* 0x0003e20000000800 */
[C---:B--2---:R-:W-:Y:S08]  /*d000*/  HMMA.16816.F32 R52, R104.reuse, R108, R52 ;  /* 0x0000006c6834723c */ /* 0x044ff00000001834 */
[C---:B------:R-:W-:Y:S01]  /*d010*/  HMMA.16816.F32 R56, R104.reuse, R110, R56 ;  /* 0x0000006e6838723c */ /* 0x040fe20000001838 */
[----:B------:R-:W2:Y:S03]  /*d020*/  LDSM.16.MT88.4 R108, [R169+0x2000] ;  /* 0x00200000a96c783b */ /* 0x000ea60000004200 */
[--C-:B-1----:R-:W-:Y:S04]  /*d030*/  FFMA.FTZ R0, R161, c[0x0][0x2d0], -R101.reuse ;  /* 0x0000b400a1007a23 */ /* 0x102fe80000010865 */
[----:B------:R1:W3:Y:S04]  /*d040*/  MUFU.EX2 R154, R0 ;  /* 0x00000000009a7308 */ /* 0x0002e80000000800 */
[--C-:B-1----:R-:W-:Y:S01]  /*d050*/  FFMA.FTZ R0, R163, c[0x0][0x2d0], -R101.reuse ;  /* 0x0000b400a3007a23 */ /* 0x102fe20000010865 */
[C---:B--2---:R-:W-:Y:S05]  /*d060*/  HMMA.16816.F32 R60, R104.reuse, R108, R60 ;  /* 0x0000006c683c723c */ /* 0x044fea000000183c */
[----:B------:R1:W2:Y:S01]  /*d070*/  MUFU.EX2 R153, R0 ;  /* 0x0000000000997308 */ /* 0x0002a20000000800 */
[----:B---3--:R-:W-:Y:S02]  /*d080*/  FADD.FTZ R2, R154, R2 ;  /* 0x000000029a027221 */ /* 0x008fe40000010000 */
[C---:B------:R-:W-:Y:S01]  /*d090*/  HMMA.16816.F32 R64, R104.reuse, R110, R64 ;  /* 0x0000006e6840723c */ /* 0x040fe20000001840 */
[----:B------:R-:W3:Y:S03]  /*d0a0*/  LDSM.16.MT88.4 R108, [R167+0x4000] ;  /* 0x00400000a76c783b */ /* 0x000ee60000004200 */
[--C-:B-1----:R-:W-:Y:S02]  /*d0b0*/  FFMA.FTZ R0, R159, c[0x0][0x2d0], -R101.reuse ;  /* 0x0000b4009f007a23 */ /* 0x102fe40000010865 */
[----:B--2---:R-:W-:Y:S02]  /*d0c0*/  FADD.FTZ R2, R153, R2 ;  /* 0x0000000299027221 */ /* 0x004fe40000010000 */
[----:B------:R1:W2:Y:S01]  /*d0d0*/  MUFU.EX2 R152, R0 ;  /* 0x0000000000987308 */ /* 0x0002a20000000800 */
[C---:B---3--:R-:W-:Y:S03]  /*d0e0*/  HMMA.16816.F32 R68, R104.reuse, R108, R68 ;  /* 0x0000006c6844723c */ /* 0x048fe60000001844 */
[----:B-1----:R-:W-:Y:S05]  /*d0f0*/  FFMA.FTZ R0, R171, c[0x0][0x2d0], -R101 ;  /* 0x0000b400ab007a23 */ /* 0x002fea0000010865 */
[C---:B------:R-:W-:Y:S01]  /*d100*/  HMMA.16816.F32 R72, R104.reuse, R110, R72 ;  /* 0x0000006e6848723c */ /* 0x040fe20000001848 */
[----:B------:R-:W1:Y:S01]  /*d110*/  LDSM.16.MT88.4 R108, [R168+0x4000] ;  /* 0x00400000a86c783b */ /* 0x000e620000004200 */
[----:B------:R3:W-:Y:S02]  /*d120*/  MUFU.EX2 R147, R0 ;  /* 0x0000000000937308 */ /* 0x0007e40000000800 */
[----:B--2---:R-:W-:Y:S02]  /*d130*/  FADD.FTZ R2, R152, R2 ;  /* 0x0000000298027221 */ /* 0x004fe40000010000 */
[----:B---3--:R-:W-:Y:S02]  /*d140*/  FADD.FTZ R0, R185, R102 ;  /* 0x00000066b9007221 */ /* 0x008fe40000010000 */
[----:B------:R-:W-:Y:S04]  /*d150*/  FFMA.FTZ R102, R149, c[0x0][0x2d0], -R139 ;  /* 0x0000b40095667a23 */ /* 0x000fe8000001088b */
[----:B------:R-:W2:Y:S01]  /*d160*/  MUFU.EX2 R145, R102 ;  /* 0x0000006600917308 */ /* 0x000ea20000000800 */
[C---:B-1----:R-:W-:Y:S08]  /*d170*/  HMMA.16816.F32 R76, R104.reuse, R108, R76 ;  /* 0x0000006c684c723c */ /* 0x042ff0000000184c */
[C---:B------:R-:W-:Y:S01]  /*d180*/  HMMA.16816.F32 R80, R104.reuse, R110, R80 ;  /* 0x0000006e6850723c */ /* 0x040fe20000001850 */
[----:B------:R-:W1:Y:S03]  /*d190*/  LDSM.16.MT88.4 R108, [R170+0x4000] ;  /* 0x00400000aa6c783b */ /* 0x000e660000004200 */
[----:B--2---:R-:W-:Y:S04]  /*d1a0*/  F2FP.PACK_AB R138, R146, R145 ;  /* 0x00000091928a723e */ /* 0x004fe800000000ff */
[C---:B-1----:R-:W-:Y:S08]  /*d1b0*/  HMMA.16816.F32 R84, R104.reuse, R108, R84 ;  /* 0x0000006c6854723c */ /* 0x042ff00000001854 */
[C---:B------:R-:W-:Y:S01]  /*d1c0*/  HMMA.16816.F32 R88, R104.reuse, R110, R88 ;  /* 0x0000006e6858723c */ /* 0x040fe20000001858 */
[----:B------:R-:W1:Y:S07]  /*d1d0*/  LDSM.16.MT88.4 R108, [R169+0x4000] ;  /* 0x00400000a96c783b */ /* 0x000e6e0000004200 */
[C---:B-1----:R-:W-:Y:S08]  /*d1e0*/  HMMA.16816.F32 R92, R104.reuse, R108, R92 ;  /* 0x0000006c685c723c */ /* 0x042ff0000000185c */
[----:B------:R-:W-:Y:S01]  /*d1f0*/  HMMA.16816.F32 R96, R104, R110, R96 ;  /* 0x0000006e6860723c */ /* 0x000fe20000001860 */
[----:B------:R-:W1:Y:S06]  /*d200*/  LDSM.16.MT88.4 R108, [R167+0x800] ;  /* 0x00080000a76c783b */ /* 0x000e6c0000004200 */
[----:B------:R-:W-:Y:S01]  /*d210*/  F2FP.PACK_AB R104, R126, R122 ;  /* 0x0000007a7e68723e */ /* 0x000fe200000000ff */
[----:B------:R-:W-:Y:S01]  /*d220*/  FADD.FTZ R122, R122, R0 ;  /* 0x000000007a7a7221 */ /* 0x000fe20000010000 */
[----:B------:R-:W-:Y:S03]  /*d230*/  F2FP.PACK_AB R106, R187, R132 ;  /* 0x00000084bb6a723e */ /* 0x000fe600000000ff */
[----:B------:R-:W-:Y:S01]  /*d240*/  F2FP.PACK_AB R105, R125, R124 ;  /* 0x0000007c7d69723e */ /* 0x000fe200000000ff */
[----:B------:R-:W-:Y:S01]  /*d250*/  FADD.FTZ R102, R126, R122 ;  /* 0x0000007a7e667221 */ /* 0x000fe20000010000 */
[----:B------:R-:W-:Y:S01]  /*d260*/  F2FP.PACK_AB R107, R186, R127 ;  /* 0x0000007fba6b723e */ /* 0x000fe200000000ff */
[----:B------:R-:W-:Y:S01]  /*d270*/  LDSM.16.MT88.4 R120, [R168+0x1800] ;  /* 0x00180000a878783b */ /* 0x000fe20000004200 */
[--C-:B------:R-:W-:Y:S04]  /*d280*/  FFMA.FTZ R0, R172, c[0x0][0x2d0], -R101.reuse ;  /* 0x0000b400ac007a23 */ /* 0x100fe80000010865 */
[----:B------:R2:W-:Y:S01]  /*d290*/  MUFU.EX2 R142, R0 ;  /* 0x00000000008e7308 */ /* 0x0005e20000000800 */
[C---:B-1----:R-:W-:Y:S03]  /*d2a0*/  HMMA.16816.F32 R4, R104.reuse, R108, R4 ;  /* 0x0000006c6804723c */ /* 0x042fe60000001804 */
[--C-:B--2---:R-:W-:Y:S06]  /*d2b0*/  FFMA.FTZ R0, R183, c[0x0][0x2d0], -R101.reuse ;  /* 0x0000b400b7007a23 */ /* 0x104fec0000010865 */
[----:B------:R-:W1:Y:S01]  /*d2c0*/  MUFU.EX2 R141, R0 ;  /* 0x00000000008d7308 */ /* 0x000e620000000800 */
[C---:B------:R-:W-:Y:S01]  /*d2d0*/  HMMA.16816.F32 R8, R104.reuse, R110, R8 ;  /* 0x0000006e6808723c */ /* 0x040fe20000001808 */
[----:B------:R-:W2:Y:S07]  /*d2e0*/  LDSM.16.MT88.4 R108, [R170+0x800] ;  /* 0x00080000aa6c783b */ /* 0x000eae0000004200 */
[C---:B------:R-:W-:Y:S08]  /*d2f0*/  HMMA.16816.F32 R12, R104.reuse, R112, R12 ;  /* 0x00000070680c723c */ /* 0x040ff0000000180c */
[C---:B------:R-:W-:Y:S01]  /*d300*/  HMMA.16816.F32 R16, R104.reuse, R114, R16 ;  /* 0x000000726810723c */ /* 0x040fe20000001810 */
[----:B------:R-:W3:Y:S03]  /*d310*/  LDSM.16.MT88.4 R112, [R169+0x800] ;  /* 0x00080000a970783b */ /* 0x000ee60000004200 */
[----:B-1----:R-:W-:Y:S01]  /*d320*/  F2FP.PACK_AB R137, R141, R142 ;  /* 0x0000008e8d89723e */ /* 0x002fe200000000ff */
[--C-:B------:R-:W-:Y:S04]  /*d330*/  FFMA.FTZ R0, R182, c[0x0][0x2d0], -R101.reuse ;  /* 0x0000b400b6007a23 */ /* 0x100fe80000010865 */
[----:B------:R1:W-:Y:S03]  /*d340*/  MUFU.EX2 R140, R0 ;  /* 0x00000000008c7308 */ /* 0x0003e60000000800 */
[----:B------:R-:W-:Y:S07]  /*d350*/  FFMA.FTZ R101, R177, c[0x0][0x2d0], -R101 ;  /* 0x0000b400b1657a23 */ /* 0x000fee0000010865 */
[----:B------:R-:W4:Y:S01]  /*d360*/  MUFU.EX2 R101, R101 ;  /* 0x0000006500657308 */ /* 0x000f220000000800 */
[C---:B--2---:R-:W-:Y:S08]  /*d370*/  HMMA.16816.F32 R20, R104.reuse, R108, R20 ;  /* 0x0000006c6814723c */ /* 0x044ff00000001814 */
[C---:B------:R-:W-:Y:S01]  /*d380*/  HMMA.16816.F32 R24, R104.reuse, R110, R24 ;  /* 0x0000006e6818723c */ /* 0x040fe20000001818 */
[----:B------:R-:W2:Y:S03]  /*d390*/  LDSM.16.MT88.4 R108, [R167+0x2800] ;  /* 0x00280000a76c783b */ /* 0x000ea60000004200 */
[----:B-1----:R-:W-:Y:S01]  /*d3a0*/  FADD.FTZ R0, R132, R102 ;  /* 0x0000006684007221 */ /* 0x002fe20000010000 */
[----:B------:R-:W-:Y:S03]  /*d3b0*/  MOV R102, R3 ;  /* 0x0000000300667202 */ /* 0x000fe60000000f00 */
[C---:B---3--:R-:W-:Y:S04]  /*d3c0*/  HMMA.16816.F32 R28, R104.reuse, R112, R28 ;  /* 0x00000070681c723c */ /* 0x048fe8000000181c */
[----:B------:R-:W-:Y:S01]  /*d3d0*/  FADD.FTZ R0, R187, R0 ;  /* 0x00000000bb007221 */ /* 0x000fe20000010000 */
[----:B----4-:R-:W-:Y:S03]  /*d3e0*/  F2FP.PACK_AB R139, R101, R140 ;  /* 0x0000008c658b723e */ /* 0x010fe600000000ff */
[C---:B------:R-:W-:Y:S01]  /*d3f0*/  HMMA.16816.F32 R32, R104.reuse, R114, R32 ;  /* 0x000000726820723c */ /* 0x040fe20000001820 */
[----:B------:R-:W1:Y:S03]  /*d400*/  LDSM.16.MT88.4 R112, [R168+0x2800] ;  /* 0x00280000a870783b */ /* 0x000e660000004200 */
[----:B------:R-:W-:Y:S04]  /*d410*/  FADD.FTZ R0, R155, R0 ;  /* 0x000000009b007221 */ /* 0x000fe80000010000 */
[----:B------:R-:W-:Y:S04]  /*d420*/  FADD.FTZ R0, R160, R0 ;  /* 0x00000000a0007221 */ /* 0x000fe80000010000 */
        /* <DEDUP_REMOVED lines=99> */
[----:B------:R-:W-:Y:S02]  /*da60*/  FADD.FTZ R0, R140, R0 ;  /* 0x000000008c007221 */ /* 0x000fe40000010000 */
[C---:B---3--:R-:W-:Y:S04]  /*da70*/  HMMA.16816.F32 R84, R136.reuse, R12, R84 ;  /* 0x0000000c8854723c */ /* 0x048fe80000001854 */
[----:B------:R-:W-:Y:S02]  /*da80*/  FADD.FTZ R190, R146, R2 ;  /* 0x0000000292be7221 */ /* 0x000fe40000010000 */
[----:B------:R-:W-:Y:S01]  /*da90*/  FADD.FTZ R191, R101, R0 ;  /* 0x0000000065bf7221 */ /* 0x000fe20000010000 */
[----:B------:R-:W-:Y:S01]  /*daa0*/  MOV R12, R3 ;  /* 0x00000003000c7202 */ /* 0x000fe20000000f00 */
[C---:B------:R-:W-:Y:S04]  /*dab0*/  HMMA.16816.F32 R88, R136.reuse, R14, R88 ;  /* 0x0000000e8858723c */ /* 0x040fe80000001858 */
[----:B------:R-:W-:Y:S04]  /*dac0*/  MOV R101, R100 ;  /* 0x0000006400657202 */ /* 0x000fe80000000f00 */
[C---:B----4-:R-:W-:Y:S08]  /*dad0*/  HMMA.16816.F32 R92, R136.reuse, R16, R92 ;  /* 0x00000010885c723c */ /* 0x050ff0000000185c */
[----:B------:R-:W-:Y:S01]  /*dae0*/  HMMA.16816.F32 R96, R136, R18, R96 ;  /* 0x000000128860723c */ /* 0x000fe20000001860 */
[----:B------:R-:W-:-:S07]  /*daf0*/  @P0 BRA `(.L_x_539) ;  /* 0xffffce7000000947 */ /* 0x000fce000383ffff */
.L_x_528:
[----:B------:R-:W-:-:S13]  /*db00*/  ISETP.GE.AND P0, PT, R178, R194, PT ;  /* 0x000000c2b200720c */ /* 0x000fda0003f06270 */
[----:B------:R-:W-:Y:S05]  /*db10*/  @!P0 BRA `(.L_x_540) ;  /* 0x00003c4000008947 */ /* 0x000fea0003800000 */
[----:B------:R-:W-:Y:S02]  /*db20*/  MOV R102, R12 ;  /* 0x0000000c00667202 */ /* 0x000fe40000000f00 */
[----:B------:R-:W-:Y:S02]  /*db30*/  MOV R101, R100 ;  /* 0x0000006400657202 */ /* 0x000fe40000000f00 */
.L_x_558:
[----:B------:R-:W-:Y:S04]  /*db40*/  DEPBAR.LE SB0, 0x0 ;  /* 0x000080000000791a */ /* 0x000fe80000000000 */
[----:B------:R-:W-:Y:S01]  /*db50*/  WARPSYNC 0xffffffff ;  /* 0xffffffff00007948 */ /* 0x000fe20003800000 */
[----:B------:R-:W-:Y:S01]  /*db60*/  BAR.SYNC.DEFER_BLOCKING 0x0 ;  /* 0x0000000000007b1d */ /* 0x000fe20000010000 */
[----:B------:R-:W-:Y:S01]  /*db70*/  SHF.R.S32.HI R0, RZ, 0x1f, R181 ;  /* 0x0000001fff007819 */ /* 0x000fe200000114b5 */
[----:B------:R-:W-:Y:S01]  /*db80*/  IMAD.WIDE.U32 R2, R181, c[0x0][0x208], RZ ;  /* 0x00008200b5027a25 */ /* 0x000fe200078e00ff */
[----:B------:R-:W-:Y:S02]  /*db90*/  SHF.R.S32.HI R4, RZ, 0x1f, R180 ;  /* 0x0000001fff047819 */ /* 0x000fe400000114b4 */
[----:B------:R-:W-:Y:S01]  /*dba0*/  SHF.R.S32.HI R5, RZ, 0x1f, R193 ;  /* 0x0000001fff057819 */ /* 0x000fe200000114c1 */
[----:B------:R-:W-:Y:S01]  /*dbb0*/  IMAD R0, R0, c[0x0][0x208], RZ ;  /* 0x0000820000007a24 */ /* 0x000fe200078e02ff */
[----:B------:R-:W-:Y:S01]  /*dbc0*/  SHF.R.S32.HI R6, RZ, 0x1f, R192 ;  /* 0x0000001fff067819 */ /* 0x000fe200000114c0 */
[----:B------:R-:W-:Y:S01]  /*dbd0*/  IMAD R4, R4, c[0x0][0x218], RZ ;  /* 0x0000860004047a24 */ /* 0x000fe200078e02ff */
[----:B------:R-:W-:Y:S01]  /*dbe0*/  SHF.L.U64.HI R22, R193, 0x1, R5 ;  /* 0x00000001c1167819 */ /* 0x000fe20000010205 */
[----:B------:R-:W-:Y:S01]  /*dbf0*/  IMAD R0, R181, c[0x0][0x20c], R0 ;  /* 0x00008300b5007a24 */ /* 0x000fe200078e0200 */
[----:B------:R-:W-:Y:S01]  /*dc00*/  SHF.R.S32.HI R5, RZ, 0x1f, R184 ;  /* 0x0000001fff057819 */ /* 0x000fe200000114b8 */
[C---:B------:R-:W-:Y:S01]  /*dc10*/  IMAD R4, R180.reuse, c[0x0][0x21c], R4 ;  /* 0x00008700b4047a24 */ /* 0x040fe200078e0204 */
[----:B------:R-:W-:Y:S01]  /*dc20*/  IADD3 R172, R103, 0x5800, RZ ;  /* 0x0000580067ac7810 */ /* 0x000fe20007ffe0ff */
[----:B------:R-:W-:Y:S01]  /*dc30*/  IMAD.IADD R3, R3, 0x1, R0 ;  /* 0x0000000103037824 */ /* 0x000fe200078e0200 */
[----:B------:R-:W-:Y:S01]  /*dc40*/  IADD3 R171, R103, 0x5000, RZ ;  /* 0x0000500067ab7810 */ /* 0x000fe20007ffe0ff */
[----:B------:R-:W-:Y:S01]  /*dc50*/  IMAD.SHL.U32 R28, R193, 0x2, RZ ;  /* 0x00000002c11c7824 */ /* 0x000fe200078e00ff */
[C---:B------:R-:W-:Y:S01]  /*dc60*/  IADD3 R163, R103.reuse, 0x4800, RZ ;  /* 0x0000480067a37810 */ /* 0x040fe20007ffe0ff */
[----:B------:R-:W-:Y:S01]  /*dc70*/  IMAD.WIDE.U32 R2, R180, c[0x0][0x218], R2 ;  /* 0x00008600b4027a25 */ /* 0x000fe200078e0002 */
[C---:B------:R-:W-:Y:S02]  /*dc80*/  IADD3 R162, R103.reuse, 0x4000, RZ ;  /* 0x0000400067a27810 */ /* 0x040fe40007ffe0ff */
[C---:B------:R-:W-:Y:S01]  /*dc90*/  IADD3 R161, R103.reuse, 0x3800, RZ ;  /* 0x0000380067a17810 */ /* 0x040fe20007ffe0ff */
[----:B------:R-:W-:Y:S01]  /*dca0*/  IMAD.SHL.U32 R23, R192, 0x2, RZ ;  /* 0x00000002c0177824 */ /* 0x000fe200078e00ff */
[----:B------:R-:W-:Y:S01]  /*dcb0*/  IADD3 R0, P0, R206, R2, RZ ;  /* 0x00000002ce007210 */ /* 0x000fe20007f1e0ff */
[----:B------:R1:W2:Y:S01]  /*dcc0*/  LDSM.16.M88.4 R32, [R173] ;  /* 0x00000000ad20783b */ /* 0x0002a20000000200 */
[C---:B------:R-:W-:Y:S01]  /*dcd0*/  IADD3 R160, R103.reuse, 0x3000, RZ ;  /* 0x0000300067a07810 */ /* 0x040fe20007ffe0ff */
[----:B------:R-:W-:Y:S01]  /*dce0*/  IMAD.SHL.U32 R14, R184, 0x2, RZ ;  /* 0x00000002b80e7824 */ /* 0x000fe200078e00ff */
[----:B------:R-:W-:Y:S01]  /*dcf0*/  IADD3.X R2, R210, R3, R4, P0, !PT ;  /* 0x00000003d2027210 */ /* 0x000fe200007fe404 */
[----:B------:R1:W3:Y:S01]  /*dd00*/  LDSM.16.M88.4 R8, [R164] ;  /* 0x00000000a408783b */ /* 0x0002e20000000200 */
[C---:B------:R-:W-:Y:S02]  /*dd10*/  LEA R4, P0, R0.reuse, c[0x0][0x1f8], 0x1 ;  /* 0x00007e0000047a11 */ /* 0x040fe400078008ff */
[C---:B------:R-:W-:Y:S01]  /*dd20*/  IADD3 R100, R103.reuse, 0x2800, RZ ;  /* 0x0000280067647810 */ /* 0x040fe20007ffe0ff */
[----:B------:R1:W4:Y:S01]  /*dd30*/  LDSM.16.M88.4 R16, [R164+0x800] ;  /* 0x00080000a410783b */ /* 0x0003220000000200 */
[----:B------:R-:W-:Y:S02]  /*dd40*/  LEA.HI.X R12, R0, c[0x0][0x1fc], R2, 0x1, P0 ;  /* 0x00007f00000c7a11 */ /* 0x000fe400000f0c02 */
[----:B------:R-:W-:Y:S01]  /*dd50*/  IADD3 R0, R103, 0x2000, RZ ;  /* 0x0000200067007810 */ /* 0x000fe20007ffe0ff */
[----:B------:R1:W1:Y:S01]  /*dd60*/  LDSM.16.M88.4 R24, [R164+0x1000] ;  /* 0x00100000a418783b */ /* 0x0002620000000200 */
[----:B------:R-:W-:Y:S02]  /*dd70*/  SHF.L.U64.HI R15, R192, 0x1, R6 ;  /* 0x00000001c00f7819 */ /* 0x000fe40000010206 */
[----:B------:R-:W-:Y:S01]  /*dd80*/  SHF.L.U64.HI R13, R184, 0x1, R5 ;  /* 0x00000001b80d7819 */ /* 0x000fe20000010205 */
[----:B------:R1:W1:Y:S04]  /*dd90*/  LDSM.16.M88.4 R136, [R164+0x1800] ;  /* 0x00180000a488783b */ /* 0x0002680000000200 */
[----:B------:R1:W1:Y:S04]  /*dda0*/  LDSM.16.M88.4 R140, [R174] ;  /* 0x00000000ae8c783b */ /* 0x0002680000000200 */
[----:B------:R1:W1:Y:S04]  /*ddb0*/  LDSM.16.M88.4 R144, [R103] ;  /* 0x000000006790783b */ /* 0x0002680000000200 */
[----:B------:R1:W1:Y:S04]  /*ddc0*/  LDSM.16.M88.4 R148, [R103+0x800] ;  /* 0x000800006794783b */ /* 0x0002680000000200 */
[----:B------:R1:W1:Y:S04]  /*ddd0*/  LDSM.16.M88.4 R152, [R103+0x1000] ;  /* 0x001000006798783b */ /* 0x0002680000000200 */
[----:B------:R1:W1:Y:S01]  /*dde0*/  LDSM.16.M88.4 R156, [R103+0x1800] ;  /* 0x00180000679c783b */ /* 0x0002620000000200 */
[----:B------:R-:W-:-:S05]  /*ddf0*/  BRA.DIV ~URZ, `(.L_x_541) ;  /* 0x00009ff27f007947 */ /* 0x000fca000b800000 */
[----:B------:R4:W3:Y:S02]  /*de00*/  SHFL.IDX PT, R2, R12, RZ, 0x181f ;  /* 0x00181fff0c027589 */ /* 0x0008e400000e0000 */
.L_x_652:
[----:B------:R-:W5:Y:S01]  /*de10*/  SHFL.IDX PT, R5, R4, RZ, 0x181f ;  /* 0x00181fff04057589 */ /* 0x000f6200000e0000 */
[----:B------:R-:W-:Y:S01]  /*de20*/  ISETP.GE.AND P1, PT, R184, c[0x0][0x1d4], PT ;  /* 0x00007500b8007a0c */ /* 0x000fe20003f26270 */
[----:B------:R-:W-:Y:S01]  /*de30*/  BSSY B0, `(.L_x_542) ;  /* 0x0000145000007945 */ /* 0x000fe20003800000 */
[----:B------:R-:W-:Y:S02]  /*de40*/  ISETP.GE.AND P4, PT, R192, c[0x0][0x1d4], PT ;  /* 0x00007500c0007a0c */ /* 0x000fe40003f86270 */
[----:B------:R-:W-:Y:S02]  /*de50*/  SEL R177, RZ, 0x10, P1 ;  /* 0x00000010ffb17807 */ /* 0x000fe40000800000 */
[----:B------:R-:W-:Y:S01]  /*de60*/  ISETP.GE.AND P3, PT, R193, c[0x0][0x1d4], PT ;  /* 0x00007500c1007a0c */ /* 0x000fe20003f66270 */
[----:B------:R-:W4:Y:S08]  /*de70*/  SHFL.IDX PT, R3, R4, 0x1, 0x181f ;  /* 0x00381f0004037f89 */ /* 0x000f3000000e0000 */
[----:B------:R3:W2:Y:S01]  /*de80*/  SHFL.IDX PT, R4, R12, 0x1, 0x181f ;  /* 0x00381f000c047f89 */ /* 0x0006a200000e0000 */
[C---:B-----5:R-:W-:Y:S04]  /*de90*/  IADD3 R6, P0, R5.reuse, R14, RZ ;  /* 0x0000000e05067210 */ /* 0x060fe80007f1e0ff */
[C---:B---3--:R-:W-:Y:S05]  /*dea0*/  IADD3.X R7, R2.reuse, R13, RZ, P0, !PT ;  /* 0x0000000d02077210 */ /* 0x048fea00007fe4ff */
[----:B------:R3:W-:Y:S01]  /*deb0*/  LDGSTS.E.BYPASS.LTC128B.128 [R179+0x100], [R6.64], !P1 ;  /* 0x0010000006b37fae */ /* 0x0007e2000c901d48 */
[C---:B----4-:R-:W-:Y:S02]  /*dec0*/  IADD3 R12, P2, R5.reuse, R28, RZ ;  /* 0x0000001c050c7210 */ /* 0x050fe40007f5e0ff */
[----:B---3--:R-:W-:Y:S04]  /*ded0*/  IADD3 R6, P0, R5, R23, RZ ;  /* 0x0000001705067210 */ /* 0x008fe80007f1e0ff */
[----:B------:R-:W-:Y:S05]  /*dee0*/  IADD3.X R7, R2, R15, RZ, P0, !PT ;  /* 0x0000000f02077210 */ /* 0x000fea00007fe4ff */
[----:B------:R3:W-:Y:S02]  /*def0*/  LDGSTS.E.BYPASS.LTC128B.128 [R179+0x2100], [R6.64], !P4 ;  /* 0x0210000006b37fae */ /* 0x0007e4000e101d48 */
[----:B---3--:R-:W-:Y:S04]  /*df00*/  IADD3 R6, -R177, 0x10, RZ ;  /* 0x00000010b1067810 */ /* 0x008fe80007ffe1ff */
[----:B------:R-:W-:Y:S04]  /*df10*/  LOP3.LUT R6, R6, 0xf, RZ, 0xc0, !PT ;  /* 0x0000000f06067812 */ /* 0x000fe800078ec0ff */
[-C--:B------:R-:W-:Y:S02]  /*df20*/  IADD3 R20, P1, P0, R6, R3.reuse, R14 ;  /* 0x0000000306147210 */ /* 0x080fe4000783e00e */
[----:B------:R-:W-:Y:S02]  /*df30*/  SEL R6, RZ, 0x10, P4 ;  /* 0x00000010ff067807 */ /* 0x000fe40002000000 */
[-C--:B--2---:R-:W-:Y:S02]  /*df40*/  IADD3.X R21, RZ, R4.reuse, R13, P1, P0 ;  /* 0x00000004ff157210 */ /* 0x084fe40000fe040d */
[----:B------:R-:W-:Y:S04]  /*df50*/  IADD3 R7, -R6, 0x10, RZ ;  /* 0x0000001006077810 */ /* 0x000fe80007ffe1ff */
[----:B------:R-:W-:Y:S04]  /*df60*/  LOP3.LUT R7, R7, 0xf, RZ, 0xc0, !PT ;  /* 0x0000000f07077812 */ /* 0x000fe800078ec0ff */
[-C--:B------:R-:W-:Y:S02]  /*df70*/  IADD3 R14, P1, P0, R7, R3.reuse, R23 ;  /* 0x00000003070e7210 */ /* 0x080fe4000783e017 */
[----:B------:R-:W-:Y:S02]  /*df80*/  SEL R7, RZ, 0x10, P3 ;  /* 0x00000010ff077807 */ /* 0x000fe40001800000 */
[----:B------:R-:W-:Y:S02]  /*df90*/  IADD3.X R15, RZ, R4, R15, P1, P0 ;  /* 0x00000004ff0f7210 */ /* 0x000fe40000fe040f */
[----:B------:R-:W-:Y:S04]  /*dfa0*/  IADD3 R13, -R7, 0x10, RZ ;  /* 0x00000010070d7810 */ /* 0x000fe80007ffe1ff */
[----:B------:R-:W-:Y:S04]  /*dfb0*/  LOP3.LUT R13, R13, 0xf, RZ, 0xc0, !PT ;  /* 0x0000000f0d0d7812 */ /* 0x000fe800078ec0ff */
[----:B------:R-:W-:Y:S02]  /*dfc0*/  IADD3 R28, P1, P0, R13, R3, R28 ;  /* 0x000000030d1c7210 */ /* 0x000fe4000783e01c */
[----:B------:R-:W-:Y:S02]  /*dfd0*/  IADD3.X R13, R2, R22, RZ, P2, !PT ;  /* 0x00000016020d7210 */ /* 0x000fe400017fe4ff */
[----:B------:R-:W-:Y:S02]  /*dfe0*/  IADD3.X R29, RZ, R4, R22, P1, P0 ;  /* 0x00000004ff1d7210 */ /* 0x000fe40000fe0416 */
[----:B------:R-:W-:Y:S01]  /*dff0*/  ISETP.NE.U32.AND P0, PT, R177, RZ, PT ;  /* 0x000000ffb100720c */ /* 0x000fe20003f05070 */
[----:B------:R2:W-:Y:S11]  /*e000*/  LDGSTS.E.BYPASS.LTC128B.128 [R179+0x4100], [R12.64], !P3 ;  /* 0x041000000cb37fae */ /* 0x0005f6000d901d48 */
[----:B------:R-:W-:Y:S01]  /*e010*/  @!UPT UIADD3 URZ, URZ, URZ, URZ ;  /* 0x0000003f3f3ff290 */ /* 0x000fe2000fffe03f */
[----:B------:R3:W-:Y:S01]  /*e020*/  LDGSTS.E.BYPASS.LTC128B.128.ZFILL [R179+0x1100], [R20.64], P0 ;  /* 0x0110000014b37fae */ /* 0x0007e20008141d48 */
[----:B------:R-:W-:Y:S11]  /*e030*/  ISETP.NE.U32.AND P0, PT, R6, RZ, PT ;  /* 0x000000ff0600720c */ /* 0x000ff60003f05070 */
[----:B------:R-:W-:Y:S02]  /*e040*/  @!UPT UIADD3 URZ, URZ, URZ, URZ ;  /* 0x0000003f3f3ff290 */ /* 0x000fe4000fffe03f */
[----:B------:R2:W-:Y:S01]  /*e050*/  LDGSTS.E.BYPASS.LTC128B.128.ZFILL [R179+0x3100], [R14.64], P0 ;  /* 0x031000000eb37fae */ /* 0x0005e20008141d48 */
[----:B------:R-:W-:Y:S02]  /*e060*/  ISETP.NE.U32.AND P0, PT, R7, RZ, PT ;  /* 0x000000ff0700720c */ /* 0x000fe40003f05070 */
[C---:B------:R-:W-:Y:S08]  /*e070*/  HMMA.16816.F32 R4, R32.reuse, R8, RZ ;  /* 0x000000082004723c */ /* 0x040ff000000018ff */
[C---:B------:R-:W-:Y:S03]  /*e080*/  HMMA.16816.F32 R8, R32.reuse, R10, RZ ;  /* 0x0000000a2008723c */ /* 0x040fe600000018ff */
[----:B------:R4:W-:Y:S01]  /*e090*/  LDGSTS.E.BYPASS.LTC128B.128.ZFILL [R179+0x5100], [R28.64], P0 ;  /* 0x051000001cb37fae */ /* 0x0009e20008141d48 */
[----:B------:R-:W-:Y:S07]  /*e0a0*/  ISETP.GT.AND P0, PT, R178, R194, PT ;  /* 0x000000c2b200720c */ /* 0x000fee0003f04270 */
[----:B------:R-:W0:Y:S01]  /*e0b0*/  LDGDEPBAR ;  /* 0x00000000000079af */ /* 0x000e220000000000 */
[C---:B--2---:R-:W-:Y:S08]  /*e0c0*/  HMMA.16816.F32 R12, R32.reuse, R16, RZ ;  /* 0x00000010200c723c */ /* 0x044ff000000018ff */
[C---:B------:R-:W-:Y:S08]  /*e0d0*/  HMMA.16816.F32 R16, R32.reuse, R18, RZ ;  /* 0x000000122010723c */ /* 0x040ff000000018ff */
        /* <DEDUP_REMOVED lines=17> */
[C---:B-1----:R-:W-:Y:S01]  /*e1f0*/  HMMA.16816.F32 R4, R136.reuse, R144, R4 ;  /* 0x000000908804723c */ /* 0x042fe20000001804 */
[----:B------:R-:W-:Y:S07]  /*e200*/  LDSM.16.M88.4 R156, [R160] ;  /* 0x00000000a09c783b */ /* 0x000fee0000000200 */
        /* <DEDUP_REMOVED lines=27> */
[----:B------:R-:W-:Y:S07]  /*e3c0*/  LDSM.16.M88.4 R144, [R0] ;  /* 0x000000000090783b */ /* 0x000fee0000000200 */
[C---:B------:R-:W-:Y:S08]  /*e3d0*/  HMMA.16816.F32 R12, R136.reuse, R148, R12 ;  /* 0x00000094880c723c */ /* 0x040ff0000000180c */
[C---:B------:R-:W-:Y:S01]  /*e3e0*/  HMMA.16816.F32 R16, R136.reuse, R150, R16 ;  /* 0x000000968810723c */ /* 0x040fe20000001810 */
[----:B------:R-:W-:Y:S07]  /*e3f0*/  LDSM.16.M88.4 R148, [R100] ;  /* 0x000000006494783b */ /* 0x000fee0000000200 */
[C---:B--2---:R-:W-:Y:S08]  /*e400*/  HMMA.16816.F32 R20, R136.reuse, R140, R20 ;  /* 0x0000008c8814723c */ /* 0x044ff00000001814 */
[C---:B------:R-:W-:Y:S01]  /*e410*/  HMMA.16816.F32 R24, R136.reuse, R142, R24 ;  /* 0x0000008e8818723c */ /* 0x040fe20000001818 */
[----:B------:R-:W1:Y:S07]  /*e420*/  LDSM.16.M88.4 R140, [R174+0x4000] ;  /* 0x00400000ae8c783b */ /* 0x000e6e0000000200 */
[C---:B---3--:R-:W-:Y:S08]  /*e430*/  HMMA.16816.F32 R28, R136.reuse, R152, R28 ;  /* 0x00000098881c723c */ /* 0x048ff0000000181c */
[----:B------:R-:W-:Y:S01]  /*e440*/  HMMA.16816.F32 R32, R136, R154, R32 ;  /* 0x0000009a8820723c */ /* 0x000fe20000001820 */
[----:B------:R-:W2:Y:S08]  /*e450*/  LDSM.16.M88.4 R136, [R161] ;  /* 0x00000000a188783b */ /* 0x000eb00000000200 */
[----:B------:R-:W-:Y:S01]  /*e460*/  LDSM.16.M88.4 R152, [R166+0x2800] ;  /* 0x00280000a698783b */ /* 0x000fe20000000200 */
        /* <DEDUP_REMOVED lines=8> */
[----:B------:R-:W3:Y:S07]  /*e4f0*/  LDSM.16.M88.4 R156, [R166+0x3000] ;  /* 0x00300000a69c783b */ /* 0x000eee0000000200 */
[C---:B--2---:R-:W-:Y:S08]  /*e500*/  HMMA.16816.F32 R28, R140.reuse, R136, R28 ;  /* 0x000000888c1c723c */ /* 0x044ff0000000181c */
[----:B------:R-:W-:Y:S01]  /*e510*/  HMMA.16816.F32 R32, R140, R138, R32 ;  /* 0x0000008a8c20723c */ /* 0x000fe20000001820 */
[----:B------:R-:W2:Y:S07]  /*e520*/  LDSM.16.M88.4 R136, [R166+0x3800] ;  /* 0x00380000a688783b */ /* 0x000eae0000000200 */
[C---:B-1----:R-:W-:Y:S01]  /*e530*/  HMMA.16816.F32 R4, R144.reuse, R148, R4 ;  /* 0x000000949004723c */ /* 0x042fe20000001804 */
[----:B------:R-:W-:Y:S07]  /*e540*/  LDSM.16.M88.4 R140, [R175+0x4000] ;  /* 0x00400000af8c783b */ /* 0x000fee0000000200 */
[C---:B------:R-:W-:Y:S01]  /*e550*/  HMMA.16816.F32 R8, R144.reuse, R150, R8 ;  /* 0x000000969008723c */ /* 0x040fe20000001808 */
[----:B------:R-:W1:Y:S07]  /*e560*/  LDSM.16.M88.4 R148, [R165+-0x2000] ;  /* 0xffe00000a594783b */ /* 0x000e6e0000000200 */
[C---:B------:R-:W-:Y:S08]  /*e570*/  HMMA.16816.F32 R12, R144.reuse, R152, R12 ;  /* 0x00000098900c723c */ /* 0x040ff0000000180c */
[C---:B------:R-:W-:Y:S01]  /*e580*/  HMMA.16816.F32 R16, R144.reuse, R154, R16 ;  /* 0x0000009a9010723c */ /* 0x040fe20000001810 */
[----:B------:R-:W4:Y:S07]  /*e590*/  LDSM.16.M88.4 R152, [R165+-0x1800] ;  /* 0xffe80000a598783b */ /* 0x000f2e0000000200 */
[C---:B---3--:R-:W-:Y:S08]  /*e5a0*/  HMMA.16816.F32 R20, R144.reuse, R156, R20 ;  /* 0x0000009c9014723c */ /* 0x048ff00000001814 */
[C---:B------:R-:W-:Y:S01]  /*e5b0*/  HMMA.16816.F32 R24, R144.reuse, R158, R24 ;  /* 0x0000009e9018723c */ /* 0x040fe20000001818 */
[----:B------:R-:W3:Y:S07]  /*e5c0*/  LDSM.16.M88.4 R156, [R165+-0x1000] ;  /* 0xfff00000a59c783b */ /* 0x000eee0000000200 */
[C---:B--2---:R-:W-:Y:S08]  /*e5d0*/  HMMA.16816.F32 R28, R144.reuse, R136, R28 ;  /* 0x00000088901c723c */ /* 0x044ff0000000181c */
[----:B------:R-:W-:Y:S01]  /*e5e0*/  HMMA.16816.F32 R32, R144, R138, R32 ;  /* 0x0000008a9020723c */ /* 0x000fe20000001820 */
[----:B------:R-:W2:Y:S07]  /*e5f0*/  LDSM.16.M88.4 R136, [R165+-0x800] ;  /* 0xfff80000a588783b */ /* 0x000eae0000000200 */
[C---:B-1----:R-:W-:Y:S01]  /*e600*/  HMMA.16816.F32 R4, R140.reuse, R148, R4 ;  /* 0x000000948c04723c */ /* 0x042fe20000001804 */
[----:B------:R-:W-:Y:S07]  /*e610*/  LDSM.16.M88.4 R144, [R173+0x8000] ;  /* 0x00800000ad90783b */ /* 0x000fee0000000200 */
[C---:B------:R-:W-:Y:S01]  /*e620*/  HMMA.16816.F32 R8, R140.reuse, R150, R8 ;  /* 0x000000968c08723c */ /* 0x040fe20000001808 */
[----:B------:R-:W1:Y:S07]  /*e630*/  LDSM.16.M88.4 R148, [R164+0x4000] ;  /* 0x00400000a494783b */ /* 0x000e6e0000000200 */
[C---:B----4-:R-:W-:Y:S08]  /*e640*/  HMMA.16816.F32 R12, R140.reuse, R152, R12 ;  /* 0x000000988c0c723c */ /* 0x050ff0000000180c */
[C---:B------:R-:W-:Y:S01]  /*e650*/  HMMA.16816.F32 R16, R140.reuse, R154, R16 ;  /* 0x0000009a8c10723c */ /* 0x040fe20000001810 */
[----:B------:R-:W4:Y:S07]  /*e660*/  LDSM.16.M88.4 R152, [R164+0x4800] ;  /* 0x00480000a498783b */ /* 0x000f2e0000000200 */
[C---:B---3--:R-:W-:Y:S08]  /*e670*/  HMMA.16816.F32 R20, R140.reuse, R156, R20 ;  /* 0x0000009c8c14723c */ /* 0x048ff00000001814 */
        /* <DEDUP_REMOVED lines=8> */
[----:B------:R-:W1:Y:S07]  /*e700*/  LDSM.16.M88.4 R148, [R162] ;  /* 0x00000000a294783b */ /* 0x000e6e0000000200 */
[C---:B----4-:R-:W-:Y:S08]  /*e710*/  HMMA.16816.F32 R12, R144.reuse, R152, R12 ;  /* 0x00000098900c723c */ /* 0x050ff0000000180c */
[C---:B------:R-:W-:Y:S01]  /*e720*/  HMMA.16816.F32 R16, R144.reuse, R154, R16 ;  /* 0x0000009a9010723c */ /* 0x040fe20000001810 */
[----:B------:R-:W4:Y:S07]  /*e730*/  LDSM.16.M88.4 R152, [R163] ;  /* 0x00000000a398783b */ /* 0x000f2e0000000200 */
[C---:B---3--:R-:W-:Y:S01]  /*e740*/  HMMA.16816.F32 R20, R144.reuse, R156, R20 ;  /* 0x0000009c9014723c */ /* 0x048fe20000001814 */
[----:B------:R-:W-:Y:S07]  /*e750*/  LDSM.16.M88.4 R160, [R172] ;  /* 0x00000000aca0783b */ /* 0x000fee0000000200 */
[C---:B------:R-:W-:Y:S01]  /*e760*/  HMMA.16816.F32 R24, R144.reuse, R158, R24 ;  /* 0x0000009e9018723c */ /* 0x040fe20000001818 */
[----:B------:R-:W3:Y:S07]  /*e770*/  LDSM.16.M88.4 R156, [R171] ;  /* 0x00000000ab9c783b */ /* 0x000eee0000000200 */
[C---:B--2---:R-:W-:Y:S08]  /*e780*/  HMMA.16816.F32 R28, R144.reuse, R136, R28 ;  /* 0x00000088901c723c */ /* 0x044ff0000000181c */
[----:B------:R-:W-:Y:S01]  /*e790*/  HMMA.16816.F32 R32, R144, R138, R32 ;  /* 0x0000008a9020723c */ /* 0x000fe20000001820 */
[----:B------:R-:W-:Y:S07]  /*e7a0*/  LDSM.16.M88.4 R136, [R176+0x8000] ;  /* 0x00800000b088783b */ /* 0x000fee0000000200 */
[C---:B-1----:R-:W-:Y:S01]  /*e7b0*/  HMMA.16816.F32 R4, R140.reuse, R148, R4 ;  /* 0x000000948c04723c */ /* 0x042fe20000001804 */
[----:B------:R-:W1:Y:S07]  /*e7c0*/  LDSM.16.M88.4 R144, [R166+0x4000] ;  /* 0x00400000a690783b */ /* 0x000e6e0000000200 */
[C---:B------:R-:W-:Y:S01]  /*e7d0*/  HMMA.16816.F32 R8, R140.reuse, R150, R8 ;  /* 0x000000968c08723c */ /* 0x040fe20000001808 */
[----:B------:R-:W2:Y:S07]  /*e7e0*/  LDSM.16.M88.4 R148, [R166+0x4800] ;  /* 0x00480000a694783b */ /* 0x000eae0000000200 */
[C---:B----4-:R-:W-:Y:S08]  /*e7f0*/  HMMA.16816.F32 R12, R140.reuse, R152, R12 ;  /* 0x000000988c0c723c */ /* 0x050ff0000000180c */
[C---:B------:R-:W-:Y:S01]  /*e800*/  HMMA.16816.F32 R16, R140.reuse, R154, R16 ;  /* 0x0000009a8c10723c */ /* 0x040fe20000001810 */
[----:B------:R-:W4:Y:S07]  /*e810*/  LDSM.16.M88.4 R152, [R166+0x5000] ;  /* 0x00500000a698783b */ /* 0x000f2e0000000200 */
[C---:B---3--:R-:W-:Y:S08]  /*e820*/  HMMA.16816.F32 R20, R140.reuse, R156, R20 ;  /* 0x0000009c8c14723c */ /* 0x048ff00000001814 */
[C---:B------:R-:W-:Y:S01]  /*e830*/  HMMA.16816.F32 R24, R140.reuse, R158, R24 ;  /* 0x0000009e8c18723c */ /* 0x040fe20000001818 */
[----:B------:R-:W-:Y:S07]  /*e840*/  LDSM.16.M88.4 R156, [R175+0x8000] ;  /* 0x00800000af9c783b */ /* 0x000fee0000000200 */
[C---:B------:R-:W-:Y:S08]  /*e850*/  HMMA.16816.F32 R28, R140.reuse, R160, R28 ;  /* 0x000000a08c1c723c */ /* 0x040ff0000000181c */
[----:B------:R-:W-:Y:S01]  /*e860*/  HMMA.16816.F32 R32, R140, R162, R32 ;  /* 0x000000a28c20723c */ /* 0x000fe20000001820 */
[----:B------:R-:W3:Y:S07]  /*e870*/  LDSM.16.M88.4 R140, [R166+0x5800] ;  /* 0x00580000a68c783b */ /* 0x000eee0000000200 */
[C---:B-1----:R-:W-:Y:S01]  /*e880*/  HMMA.16816.F32 R4, R136.reuse, R144, R4 ;  /* 0x000000908804723c */ /* 0x042fe20000001804 */
[----:B------:R-:W1:Y:S07]  /*e890*/  LDSM.16.M88.4 R160, [R165] ;  /* 0x00000000a5a0783b */ /* 0x000e6e0000000200 */
[C---:B------:R-:W-:Y:S08]  /*e8a0*/  HMMA.16816.F32 R8, R136.reuse, R146, R8 ;  /* 0x000000928808723c */ /* 0x040ff00000001808 */
[C---:B--2---:R-:W-:Y:S08]  /*e8b0*/  HMMA.16816.F32 R12, R136.reuse, R148, R12 ;  /* 0x00000094880c723c */ /* 0x044ff0000000180c */
[C---:B------:R-:W-:Y:S08]  /*e8c0*/  HMMA.16816.F32 R16, R136.reuse, R150, R16 ;  /* 0x000000968810723c */ /* 0x040ff00000001810 */
[C---:B----4-:R-:W-:Y:S08]  /*e8d0*/  HMMA.16816.F32 R20, R136.reuse, R152, R20 ;  /* 0x000000988814723c */ /* 0x050ff00000001814 */
[C---:B------:R-:W-:Y:S08]  /*e8e0*/  HMMA.16816.F32 R24, R136.reuse, R154, R24 ;  /* 0x0000009a8818723c */ /* 0x040ff00000001818 */
[C---:B---3--:R-:W-:Y:S08]  /*e8f0*/  HMMA.16816.F32 R28, R136.reuse, R140, R28 ;  /* 0x0000008c881c723c */ /* 0x048ff0000000181c */
[----:B------:R-:W-:Y:S01]  /*e900*/  HMMA.16816.F32 R32, R136, R142, R32 ;  /* 0x0000008e8820723c */ /* 0x000fe20000001820 */
[----:B------:R-:W2:Y:S07]  /*e910*/  LDSM.16.M88.4 R136, [R165+0x800] ;  /* 0x00080000a588783b */ /* 0x000eae0000000200 */
[C---:B-1----:R-:W-:Y:S08]  /*e920*/  HMMA.16816.F32 R4, R156.reuse, R160, R4 ;  /* 0x000000a09c04723c */ /* 0x042ff00000001804 */
[C---:B------:R-:W-:Y:S11]  /*e930*/  HMMA.16816.F32 R8, R156.reuse, R162, R8 ;  /* 0x000000a29c08723c */ /* 0x040ff60000001808 */
[----:B------:R-:W-:Y:S05]  /*e940*/  @!UPT UIADD3 URZ, URZ, URZ, URZ ;  /* 0x0000003f3f3ff290 */ /* 0x000fea000fffe03f */
[----:B------:R-:W-:Y:S04]  /*e950*/  FMUL.FTZ R0, R4, c[0x0][0x320] ;  /* 0x0000c80004007a20 */ /* 0x000fe80000410000 */
[----:B------:R1:W3:Y:S04]  /*e960*/  MUFU.TANH R150, R0 ;  /* 0x0000000000967308 */ /* 0x0002e80000002400 */
[----:B------:R-:W-:Y:S01]  /*e970*/  FMUL.FTZ R2, R11, c[0x0][0x320] ;  /* 0x0000c8000b027a20 */ /* 0x000fe20000410000 */
[C---:B--2---:R-:W-:Y:S05]  /*e980*/  HMMA.16816.F32 R12, R156.reuse, R136, R12 ;  /* 0x000000889c0c723c */ /* 0x044fea000000180c */
[----:B------:R2:W4:Y:S03]  /*e990*/  MUFU.TANH R153, R2 ;  /* 0x0000000200997308 */ /* 0x0005260000002400 */
[C---:B------:R-:W-:Y:S04]  /*e9a0*/  HMMA.16816.F32 R16, R156.reuse, R138, R16 ;  /* 0x0000008a9c10723c */ /* 0x040fe80000001810 */
[----:B-1----:R-:W-:Y:S04]  /*e9b0*/  FMUL.FTZ R0, R5, c[0x0][0x320] ;  /* 0x0000c80005007a20 */ /* 0x002fe80000410000 */
[----:B------:R1:W1:Y:S11]  /*e9c0*/  MUFU.TANH R149, R0 ;  /* 0x0000000000957308 */ /* 0x0002760000002400 */
[----:B------:R-:W-:Y:S05]  /*e9d0*/  @!UPT UIADD3 URZ, URZ, URZ, URZ ;  /* 0x0000003f3f3ff290 */ /* 0x000fea000fffe03f */
[----:B--2---:R-:W-:Y:S04]  /*e9e0*/  FMUL.FTZ R2, R19, c[0x0][0x320] ;  /* 0x0000c80013027a20 */ /* 0x004fe80000410000 */
[----:B------:R-:W2:Y:S01]  /*e9f0*/  MUFU.TANH R143, R2 ;  /* 0x00000002008f7308 */ /* 0x000ea20000002400 */
        /* <DEDUP_REMOVED lines=9> */
[----:B-----5:R-:W-:Y:S04]  /*ea90*/  FMUL.FTZ R0, R9, c[0x0][0x320] ;  /* 0x0000c80009007a20 */ /* 0x020fe80000410000 */
[----:B------:R1:W1:Y:S04]  /*eaa0*/  MUFU.TANH R147, R0 ;  /* 0x0000000000937308 */ /* 0x0002680000002400 */
[----:B-1----:R-:W-:Y:S02]  /*eab0*/  FMUL.FTZ R0, R10, c[0x0][0x320] ;  /* 0x0000c8000a007a20 */ /* 0x002fe40000410000 */
[----:B------:R-:W1:Y:S01]  /*eac0*/  LDSM.16.M88.4 R8, [R165+0x1800] ;  /* 0x00180000a508783b */ /* 0x000e620000000200 */
[----:B------:R-:W-:Y:S04]  /*ead0*/  DEPBAR.LE SB0, 0x0 ;  /* 0x000080000000791a */ /* 0x000fe80000000000 */
[----:B------:R5:W1:Y:S03]  /*eae0*/  MUFU.TANH R154, R0 ;  /* 0x00000000009a7308 */ /* 0x000a660000002400 */
[----:B------:R-:W-:Y:S01]  /*eaf0*/  BAR.SYNC.DEFER_BLOCKING 0x0 ;  /* 0x0000000000007b1d */ /* 0x000fe20000010000 */
[----:B-----5:R-:W-:Y:S06]  /*eb00*/  FMUL.FTZ R0, R12, c[0x0][0x320] ;  /* 0x0000c8000c007a20 */ /* 0x020fec0000410000 */
        /* <DEDUP_REMOVED lines=48> */
[----:B--234-:R-:W-:Y:S01]  /*ee10*/  IMAD R2, R178, 0x40, R201 ;  /* 0x00000040b2027824 */ /* 0x01cfe200078e02c9 */
        /* <DEDUP_REMOVED lines=12> */
[----:B-1----:R-:W-:Y:S01]  /*eee0*/  IMAD.MOV.U32 R0, RZ, RZ, R2 ;  /* 0x000000ffff007224 */ /* 0x002fe200078e0002 */
        /* <DEDUP_REMOVED lines=23> */
.L_x_653:
[----:B------:R-:W-:-:S05]  /*f060*/  BRA.DIV ~URZ, `(.L_x_545) ;  /* 0x00008e627f007947 */ /* 0x000fca000b800000 */
[----:B------:R-:W3:Y:S01]  /*f070*/  SHFL.IDX PT, R0, R8, RZ, 0x181f ;  /* 0x00181fff08007589 */ /* 0x000ee200000e0000 */
[C---:B------:R-:W-:Y:S04]  /*f080*/  IADD3 R2, -R177.reuse, 0x10, RZ ;  /* 0x00000010b1027810 */ /* 0x040fe80007ffe1ff */
[----:B------:R-:W-:Y:S04]  /*f090*/  LOP3.LUT R2, R2, 0xf, RZ, 0xc0, !PT ;  /* 0x0000000f02027812 */ /* 0x000fe800078ec0ff */
[----:B---3--:R-:W-:Y:S04]  /*f0a0*/  IADD3 R2, P1, P0, R2, R0, R12 ;  /* 0x0000000002027210 */ /* 0x008fe8000783e00c */
[----:B--2---:R-:W-:Y:S02]  /*f0b0*/  IADD3.X R3, RZ, R4, R9, P1, P0 ;  /* 0x00000004ff037210 */ /* 0x004fe40000fe0409 */
[----:B------:R-:W-:Y:S11]  /*f0c0*/  ISETP.NE.U32.AND P0, PT, R177, RZ, PT ;  /* 0x000000ffb100720c */ /* 0x000ff60003f05070 */
[----:B------:R-:W-:Y:S02]  /*f0d0*/  @!UPT UIADD3 URZ, URZ, URZ, URZ ;  /* 0x0000003f3f3ff290 */ /* 0x000fe4000fffe03f */
        /* <DEDUP_REMOVED lines=11> */
.L_x_654:
[C---:B---3--:R-:W-:Y:S02]  /*f190*/  IADD3 R2, -R177.reuse, 0x10, RZ ;  /* 0x00000010b1027810 */ /* 0x048fe40007ffe1ff */
[----:B------:R-:W-:Y:S02]  /*f1a0*/  ISETP.NE.U32.AND P0, PT, R177, RZ, PT ;  /* 0x000000ffb100720c */ /* 0x000fe40003f05070 */
[----:B------:R-:W-:Y:S04]  /*f1b0*/  LOP3.LUT R2, R2, 0xf, RZ, 0xc0, !PT ;  /* 0x0000000f02027812 */ /* 0x000fe800078ec0ff */
[----:B--2---:R-:W-:Y:S04]  /*f1c0*/  IADD3 R2, P2, P1, R2, R0, R12 ;  /* 0x0000000002027210 */ /* 0x004fe8000795e00c */
[----:B----4-:R-:W-:Y:S05]  /*f1d0*/  IADD3.X R3, RZ, R4, R9, P2, P1 ;  /* 0x00000004ff037210 */ /* 0x010fea00017e2409 */
[----:B------:R-:W-:Y:S01]  /*f1e0*/  @!PT LDS RZ, [RZ] ;  /* 0x00000000fffff984 */ /* 0x000fe20000000800 */
[----:B------:R-:W-:Y:S01]  /*f1f0*/  @!PT LDS RZ, [RZ] ;  /* 0x00000000fffff984 */ /* 0x000fe20000000800 */
[----:B------:R-:W-:Y:S01]  /*f200*/  @!PT LDS RZ, [RZ] ;  /* 0x00000000fffff984 */ /* 0x000fe20000000800 */
[----:B------:R2:W-:Y:S01]  /*f210*/  LDGSTS.E.BYPASS.LTC128B.128.ZFILL [R179+0x7100], [R2.64], P0 ;  /* 0x0710000002b37fae */ /* 0x0005e20008141d48 */
[----:B------:R-:W-:Y:S05]  /*f220*/  IADD3 R6, P0, R0, R13, RZ ;  /* 0x0000000d00067210 */ /* 0x000fea0007f1e0ff */
[----:B------:R-:W-:Y:S05]  /*f230*/  IMAD.X R7, R4, 0x1, R10, P0 ;  /* 0x0000000104077824 */ /* 0x000fea00000e060a */
[----:B------:R3:W-:Y:S01]  /*f240*/  LDGSTS.E.BYPASS.LTC128B.128 [R179+0x9100], [R6.64], !P4 ;  /* 0x0910000006b37fae */ /* 0x0007e2000e101d48 */
[----:B--2---:R-:W-:Y:S05]  /*f250*/  IADD3 R2, P0, R0, R26, RZ ;  /* 0x0000001a00027210 */ /* 0x004fea0007f1e0ff */
[----:B------:R-:W-:Y:S05]  /*f260*/  IMAD.X R3, R4, 0x1, R11, P0 ;  /* 0x0000000104037824 */ /* 0x000fea00000e060b */
[----:B------:R3:W-:Y:S03]  /*f270*/  LDGSTS.E.BYPASS.LTC128B.128 [R179+0xb100], [R2.64], !P3 ;  /* 0x0b10000002b37fae */ /* 0x0007e6000d901d48 */
.L_x_543:
[----:B--234-:R-:W-:Y:S05]  /*f280*/  BSYNC B0 ;  /* 0x0000000000007941 */ /* 0x01cfea0003800000 */
.L_x_542:
[----:B------:R-:W-:Y:S01]  /*f290*/  LOP3.LUT R6, RZ, c[0x0][0x324], RZ, 0x33, !PT ;  /* 0x0000c900ff067a12 */ /* 0x000fe200078e33ff */
[----:B-1----:R-:W-:Y:S01]  /*f2a0*/  IMAD.MOV.U32 R0, RZ, RZ, c[0x0][0x2c4] ;  /* 0x0000b100ff007624 */ /* 0x002fe200078e00ff */
[----:B------:R-:W0:Y:S01]  /*f2b0*/  LDGDEPBAR ;  /* 0x00000000000079af */ /* 0x000e220000000000 */
[----:B------:R-:W-:Y:S02]  /*f2c0*/  IMAD.SHL.U32 R5, R178, 0x40, RZ ;  /* 0x00000040b2057824 */ /* 0x000fe400078e00ff */
[----:B------:R-:W-:Y:S01]  /*f2d0*/  IMAD.IADD R4, R216, 0x1, R211 ;  /* 0x00000001d8047824 */ /* 0x000fe200078e02d3 */
[----:B------:R-:W-:Y:S02]  /*f2e0*/  ISETP.NE.AND P0, PT, R0, 0x1, PT ;  /* 0x000000010000780c */ /* 0x000fe40003f05270 */
[----:B------:R-:W-:Y:S04]  /*f2f0*/  IADD3 R0, -R199, 0x1, -R5 ;  /* 0x00000001c7007810 */ /* 0x000fe80007ffe905 */
[----:B------:R-:W-:Y:S04]  /*f300*/  IADD3 R0, -R196, R0, R195 ;  /* 0x00000000c4007210 */ /* 0x000fe80007ffe1c3 */
[----:B------:R-:W-:Y:S03]  /*f310*/  IADD3 R7, R0, c[0x0][0x328], RZ ;  /* 0x0000ca0000077a10 */ /* 0x000fe60007ffe0ff */
[----:B------:R-:W-:Y:S05]  /*f320*/  @P0 IMAD.HI.U32 R2, R4, c[0x0][0x2c8], RZ ;  /* 0x0000b20004020a27 */ /* 0x000fea00078e00ff */
[----:B------:R-:W-:Y:S01]  /*f330*/  @P0 SHF.R.U32.HI R4, RZ, c[0x0][0x2cc], R2 ;  /* 0x0000b300ff040a19 */ /* 0x000fe20000011602 */
[----:B------:R-:W-:-:S05]  /*f340*/  BRA.DIV ~URZ, `(.L_x_546) ;  /* 0x00008da27f007947 */ /* 0x000fca000b800000 */
[----:B------:R1:W2:Y:S02]  /*f350*/  SHFL.IDX PT, R3, R4, RZ, 0x1c1f ;  /* 0x001c1fff04037589 */ /* 0x0002a400000e0000 */
.L_x_655:
[----:B------:R-:W-:Y:S02]  /*f360*/  IMAD.MOV.U32 R2, RZ, RZ, c[0x0][0x32c] ;  /* 0x0000cb00ff027624 */ /* 0x000fe400078e00ff */
[----:B------:R-:W-:Y:S03]  /*f370*/  IMAD.IADD R6, R6, 0x1, R0 ;  /* 0x0000000106067824 */ /* 0x000fe600078e0200 */
[----:B------:R-:W-:Y:S02]  /*f380*/  ISETP.GE.AND P0, PT, R2, 0x1, PT ;  /* 0x000000010200780c */ /* 0x000fe40003f06270 */
[-C--:B--2---:R-:W-:Y:S02]  /*f390*/  IADD3 R2, R7, R3.reuse, RZ ;  /* 0x0000000307027210 */ /* 0x084fe40007ffe0ff */
[----:B------:R-:W-:Y:S09]  /*f3a0*/  IADD3 R0, R6, R3, RZ ;  /* 0x0000000306007210 */ /* 0x000ff20007ffe0ff */
        /* <DEDUP_REMOVED lines=14> */
.L_x_549:
[----:B------:R-:W-:Y:S04]  /*f490*/  MOV R8, 0x1 ;  /* 0x0000000100087802 */ /* 0x000fe80000000f00 */
[----:B------:R-:W-:Y:S11]  /*f4a0*/  ISETP.NE.AND P0, PT, R8, c[0x0][0x32c], PT ;  /* 0x0000cb0008007a0c */ /* 0x000ff60003f05270 */
[----:B------:R-:W-:Y:S02]  /*f4b0*/  @!UPT UIADD3 URZ, URZ, URZ, URZ ;  /* 0x0000003f3f3ff290 */ /* 0x000fe4000fffe03f */
[----:B------:R-:W-:Y:S05]  /*f4c0*/  @P0 IMAD.HI.U32 R8, R3, c[0x0][0x330], RZ ;  /* 0x0000cc0003080a27 */ /* 0x000fea00078e00ff */
[----:B------:R-:W-:Y:S02]  /*f4d0*/  @P0 SHF.R.U32.HI R3, RZ, c[0x0][0x334], R8 ;  /* 0x0000cd00ff030a19 */ /* 0x000fe40000011608 */
.L_x_550:
[----:B------:R-:W-:Y:S05]  /*f4e0*/  BSYNC B0 ;  /* 0x0000000000007941 */ /* 0x000fea0003800000 */
.L_x_548:
[----:B------:R-:W-:Y:S04]  /*f4f0*/  IMAD R3, R3, c[0x0][0x32c], -R5 ;  /* 0x0000cb0003037a24 */ /* 0x000fe800078e0a05 */
[----:B------:R-:W-:Y:S05]  /*f500*/  IMAD.IADD R3, R3, 0x1, -R199 ;  /* 0x0000000103037824 */ /* 0x000fea00078e0ac7 */
[----:B------:R-:W-:Y:S02]  /*f510*/  IMNMX R0, R0, R3, !PT ;  /* 0x0000000300007217 */ /* 0x000fe40007800200 */
[----:B------:R-:W-:Y:S04]  /*f520*/  IADD3 R3, R3, c[0x0][0x32c], RZ ;  /* 0x0000cb0003037a10 */ /* 0x000fe80007ffe0ff */
[----:B------:R-:W-:Y:S02]  /*f530*/  IMNMX R2, R2, R3, PT ;  /* 0x0000000302027217 */ /* 0x000fe40003800200 */
.L_x_547:
        /* <DEDUP_REMOVED lines=51> */
.L_x_656:
        /* <DEDUP_REMOVED lines=19> */
.L_x_554:
[----:B-12---:R-:W-:Y:S04]  /*f9a0*/  MOV R4, 0x1 ;  /* 0x0000000100047802 */ /* 0x006fe80000000f00 */
[----:B------:R-:W-:Y:S11]  /*f9b0*/  ISETP.NE.AND P0, PT, R4, c[0x0][0x32c], PT ;  /* 0x0000cb0004007a0c */ /* 0x000ff60003f05270 */
[----:B------:R-:W-:Y:S02]  /*f9c0*/  @!UPT UIADD3 URZ, URZ, URZ, URZ ;  /* 0x0000003f3f3ff290 */ /* 0x000fe4000fffe03f */
[----:B------:R-:W-:Y:S05]  /*f9d0*/  @P0 IMAD.HI.U32 R4, R3, c[0x0][0x330], RZ ;  /* 0x0000cc0003040a27 */ /* 0x000fea00078e00ff */
[----:B------:R-:W-:Y:S02]  /*f9e0*/  @P0 SHF.R.U32.HI R3, RZ, c[0x0][0x334], R4 ;  /* 0x0000cd00ff030a19 */ /* 0x000fe40000011604 */
.L_x_555:
[----:B------:R-:W-:Y:S05]  /*f9f0*/  BSYNC B0 ;  /* 0x0000000000007941 */ /* 0x000fea0003800000 */
.L_x_553:
[----:B------:R-:W-:Y:S04]  /*fa00*/  IMAD R5, R3, c[0x0][0x32c], -R5 ;  /* 0x0000cb0003057a24 */ /* 0x000fe800078e0a05 */
[----:B------:R-:W-:Y:S05]  /*fa10*/  IMAD.IADD R3, R5, 0x1, -R199 ;  /* 0x0000000105037824 */ /* 0x000fea00078e0ac7 */
[----:B------:R-:W-:Y:S02]  /*fa20*/  IADD3 R4, R3, c[0x0][0x32c], RZ ;  /* 0x0000cb0003047a10 */ /* 0x000fe40007ffe0ff */
[----:B------:R-:W-:Y:S02]  /*fa30*/  IMNMX R0, R0, R3, !PT ;  /* 0x0000000300007217 */ /* 0x000fe40007800200 */
[----:B------:R-:W-:Y:S02]  /*fa40*/  IMNMX R2, R2, R4, PT ;  /* 0x0000000402027217 */ /* 0x000fe40003800200 */
.L_x_552:
        /* <DEDUP_REMOVED lines=10> */
[----:B-12---:R-:W-:Y:S02]  /*faf0*/  FMNMX.FTZ R4, R7, R102, !PT ;  /* 0x0000006607047209 */ /* 0x006fe40007810000 */
        /* <DEDUP_REMOVED lines=42> */
[C---:B------:R-:W-:Y:S02]  /*fda0*/  ISETP.LT.OR P2, PT, R2.reuse, 0x2a, P2 ;  /* 0x0000002a0200780c */ /* 0x040fe40001741670 */
        /* <DEDUP_REMOVED lines=28> */
.L_x_657:
[----:B--2---:R-:W-:Y:S01]  /*ff70*/  FMNMX.FTZ R5, R4, R0, !PT ;  /* 0x0000000004057209 */ /* 0x004fe20007810000 */
[----:B------:R-:W-:-:S05]  /*ff80*/  BRA.DIV ~URZ, `(.L_x_557) ;  /* 0x000082827f007947 */ /* 0x000fca000b800000 */
[----:B------:R-:W-:Y:S04]  /*ff90*/  SHFL.BFLY PT, R0, R6, 0x2, 0x1f ;  /* 0x0c401f0006007f89 */ /* 0x000fe800000e0000 */
[----:B------:R-:W2:Y:S02]  /*ffa0*/  SHFL.BFLY PT, R2, R5, 0x1, 0x1f ;  /* 0x0c201f0005027f89 */ /* 0x000ea400000e0000 */
[----:B--2---:R-:W-:Y:S02]  /*ffb0*/  FMNMX.FTZ R100, R5, R2, !PT ;  /* 0x0000000205647209 */ /* 0x004fe40007810000 */
[----:B-1----:R-:W-:Y:S05]  /*ffc0*/  FMNMX.FTZ R4, R6, R0, !PT ;  /* 0x0000000006047209 */ /* 0x002fea0007810000 */
[----:B------:R1:W2:Y:S02]  /*ffd0*/  SHFL.BFLY PT, R0, R4, 0x1, 0x1f ;  /* 0x0c201f0004007f89 */ /* 0x0002a400000e0000 */
.L_x_658:
        /* <DEDUP_REMOVED lines=9> */
[----:B------:R1:W-:Y:S10]  /*10070*/  MUFU.EX2 R6, R2 ;  /* 0x0000000200067308 */ /* 0x0003f40000000800 */
[----:B------:R-:W-:Y:S01]  /*10080*/  MUFU.EX2 R189, R5 ;  /* 0x0000000500bd7308 */ /* 0x000fe20000000800 */
[--C-:B-1----:R-:W-:Y:S09]  /*10090*/  FFMA.FTZ R2, R12, c[0x0][0x2d0], -R144.reuse ;  /* 0x0000b4000c027a23 */ /* 0x102ff20000010890 */
[----:B------:R1:W3:Y:S02]  /*100a0*/  MUFU.EX2 R186, R2 ;  /* 0x0000000200ba7308 */ /* 0x0002e40000000800 */
[----:B-1----:R-:W-:Y:S01]  /*100b0*/  FFMA.FTZ R2, R11, c[0x0][0x2d0], -R144 ;  /* 0x0000b4000b027a23 */ /* 0x002fe20000010890 */
[----:B---3--:R-:W-:Y:S07]  /*100c0*/  F2FP.PACK_AB R136, R186, R6 ;  /* 0x00000006ba88723e */ /* 0x008fee00000000ff */
[----:B------:R1:W3:Y:S02]  /*100d0*/  MUFU.EX2 R187, R2 ;  /* 0x0000000200bb7308 */ /* 0x0002e40000000800 */
[----:B-1----:R-:W-:Y:S02]  /*100e0*/  FSEL R2, R100, RZ, P0 ;  /* 0x000000ff64027208 */ /* 0x002fe40000000000 */
[----:B------:R-:W-:Y:S02]  /*100f0*/  FSETP.NEU.FTZ.AND P0, PT, R3, -INF , PT ;  /* 0xff8000000300780b */ /* 0x000fe40003f1d000 */
[----:B---3--:R-:W-:Y:S01]  /*10100*/  F2FP.PACK_AB R138, R189, R187 ;  /* 0x000000bbbd8a723e */ /* 0x008fe200000000ff */
[----:B------:R-:W-:Y:S01]  /*10110*/  FADD.FTZ R0, -R2, R101 ;  /* 0x0000006502007221 */ /* 0x000fe20000010100 */
[----:B------:R-:W-:Y:S03]  /*10120*/  FSEL R101, R4, RZ, P0 ;  /* 0x000000ff04657208 */ /* 0x000fe60000000000 */
[----:B------:R-:W-:Y:S02]  /*10130*/  FMUL.FTZ R0, R0, c[0x0][0x2d0] ;  /* 0x0000b40000007a20 */ /* 0x000fe40000410000 */
[--C-:B------:R-:W-:Y:S02]  /*10140*/  FFMA.FTZ R4, R9, c[0x0][0x2d0], -R101.reuse ;  /* 0x0000b40009047a23 */ /* 0x100fe40000010865 */
[----:B------:R1:W3:Y:S01]  /*10150*/  MUFU.EX2 R2, R0 ;  /* 0x0000000000027308 */ /* 0x0002e20000000800 */
[--C-:B------:R-:W-:Y:S09]  /*10160*/  FFMA.FTZ R7, R7, c[0x0][0x2d0], -R101.reuse ;  /* 0x0000b40007077a23 */ /* 0x100ff20000010865 */
[----:B------:R-:W-:Y:S10]  /*10170*/  MUFU.EX2 R188, R4 ;  /* 0x0000000400bc7308 */ /* 0x000ff40000000800 */
[----:B------:R-:W-:Y:S01]  /*10180*/  MUFU.EX2 R7, R7 ;  /* 0x0000000700077308 */ /* 0x000fe20000000800 */
[--C-:B-1----:R-:W-:Y:S02]  /*10190*/  FFMA.FTZ R0, R8, c[0x0][0x2d0], -R101.reuse ;  /* 0x0000b40008007a23 */ /* 0x102fe40000010865 */
[C---:B---3--:R-:W-:Y:S02]  /*101a0*/  FMUL.FTZ R8, R2.reuse, R128 ;  /* 0x0000008002087220 */ /* 0x048fe40000410000 */
[C---:B------:R-:W-:Y:S05]  /*101b0*/  FMUL.FTZ R9, R2.reuse, R129 ;  /* 0x0000008102097220 */ /* 0x040fea0000410000 */
[----:B------:R1:W3:Y:S01]  /*101c0*/  MUFU.EX2 R185, R0 ;  /* 0x0000000000b97308 */ /* 0x0002e20000000800 */
        /* <DEDUP_REMOVED lines=12> */
[----:B-1----:R-:W-:Y:S01]  /*10290*/  FSEL R0, R3, RZ, P0 ;  /* 0x000000ff03007208 */ /* 0x002fe20000000000 */
[C---:B------:R-:W-:Y:S01]  /*102a0*/  FMUL.FTZ R36, R2.reuse, R36 ;  /* 0x0000002402247220 */ /* 0x040fe20000410000 */
[----:B---3--:R-:W-:Y:S01]  /*102b0*/  F2FP.PACK_AB R137, R185, R7 ;  /* 0x00000007b989723e */ /* 0x008fe200000000ff */
[----:B------:R-:W-:Y:S01]  /*102c0*/  FMUL.FTZ R37, R2, R37 ;  /* 0x0000002502257220 */ /* 0x000fe20000410000 */
[----:B------:R-:W-:Y:S01]  /*102d0*/  ISETP.GT.AND P0, PT, R178, R194, PT ;  /* 0x000000c2b200720c */ /* 0x000fe20003f04270 */
[----:B------:R-:W-:Y:S02]  /*102e0*/  FADD.FTZ R0, -R0, R102 ;  /* 0x0000006600007221 */ /* 0x000fe40000010100 */
[----:B------:R-:W-:Y:S02]  /*102f0*/  FMUL.FTZ R40, R2, R40 ;  /* 0x0000002802287220 */ /* 0x000fe40000410000 */
[----:B------:R-:W-:Y:S02]  /*10300*/  FMUL.FTZ R0, R0, c[0x0][0x2d0] ;  /* 0x0000b40000007a20 */ /* 0x000fe40000410000 */
[C---:B------:R-:W-:Y:S02]  /*10310*/  FMUL.FTZ R41, R2.reuse, R41 ;  /* 0x0000002902297220 */ /* 0x040fe40000410000 */
[C---:B------:R-:W-:Y:S02]  /*10320*/  FMUL.FTZ R44, R2.reuse, R44 ;  /* 0x0000002c022c7220 */ /* 0x040fe40000410000 */
[----:B------:R-:W1:Y:S01]  /*10330*/  MUFU.EX2 R0, R0 ;  /* 0x0000000000007308 */ /* 0x000e620000000800 */
        /* <DEDUP_REMOVED lines=29> */
[----:B------:R-:W-:Y:S02]  /*10510*/  FFMA.FTZ R102, R2, R190, R6 ;  /* 0x000000be02667223 */ /* 0x000fe40000010006 */
[----:B------:R-:W-:Y:S02]  /*10520*/  FFMA.FTZ R2, R14, c[0x0][0x2d0], -R101 ;  /* 0x0000b4000e027a23 */ /* 0x000fe40000010865 */
[C---:B-1----:R-:W-:Y:S02]  /*10530*/  FMUL.FTZ R10, R0.reuse, R130 ;  /* 0x00000082000a7220 */ /* 0x042fe40000410000 */
[----:B------:R-:W1:Y:S01]  /*10540*/  MUFU.EX2 R132, R2 ;  /* 0x0000000200847308 */ /* 0x000e620000000800 */
[C---:B------:R-:W-:Y:S02]  /*10550*/  FMUL.FTZ R11, R0.reuse, R131 ;  /* 0x00000083000b7220 */ /* 0x040fe40000410000 */
[----:B------:R-:W3:Y:S01]  /*10560*/  LDSM.16.MT88.4 R128, [R168] ;  /* 0x00000000a880783b */ /* 0x000ee20000004200 */
[C---:B------:R-:W-:Y:S02]  /*10570*/  FMUL.FTZ R18, R0.reuse, R122 ;  /* 0x0000007a00127220 */ /* 0x040fe40000410000 */
[C---:B------:R-:W-:Y:S02]  /*10580*/  FMUL.FTZ R19, R0.reuse, R123 ;  /* 0x0000007b00137220 */ /* 0x040fe40000410000 */
[C---:B------:R-:W-:Y:S02]  /*10590*/  FFMA.FTZ R116, R0.reuse, R191, R7 ;  /* 0x000000bf00747223 */ /* 0x040fe40000010007 */
[C---:B------:R-:W-:Y:S01]  /*105a0*/  FMUL.FTZ R6, R0.reuse, R134 ;  /* 0x0000008600067220 */ /* 0x040fe20000410000 */
[----:B------:R-:W4:Y:S01]  /*105b0*/  LDSM.16.MT88.4 R120, [R170] ;  /* 0x00000000aa78783b */ /* 0x000f220000004200 */
[C---:B------:R-:W-:Y:S02]  /*105c0*/  FMUL.FTZ R7, R0.reuse, R135 ;  /* 0x0000008700077220 */ /* 0x040fe40000410000 */
[C---:B------:R-:W-:Y:S02]  /*105d0*/  FMUL.FTZ R26, R0.reuse, R114 ;  /* 0x00000072001a7220 */ /* 0x040fe40000410000 */
[C---:B------:R-:W-:Y:S02]  /*105e0*/  FMUL.FTZ R27, R0.reuse, R115 ;  /* 0x00000073001b7220 */ /* 0x040fe40000410000 */
[C---:B------:R-:W-:Y:S01]  /*105f0*/  FMUL.FTZ R14, R0.reuse, R126 ;  /* 0x0000007e000e7220 */ /* 0x040fe20000410000 */
[----:B------:R-:W5:Y:S01]  /*10600*/  LDSM.16.MT88.4 R112, [R169] ;  /* 0x00000000a970783b */ /* 0x000f620000004200 */
[C---:B------:R-:W-:Y:S02]  /*10610*/  FMUL.FTZ R15, R0.reuse, R127 ;  /* 0x0000007f000f7220 */ /* 0x040fe40000410000 */
[----:B------:R-:W-:Y:S01]  /*10620*/  FMUL.FTZ R34, R0, R106 ;  /* 0x0000006a00227220 */ /* 0x000fe20000410000 */
[----:B-1----:R-:W-:Y:S01]  /*10630*/  F2FP.PACK_AB R139, R132, R188 ;  /* 0x000000bc848b723e */ /* 0x002fe200000000ff */
[C---:B------:R-:W-:Y:S03]  /*10640*/  FMUL.FTZ R35, R0.reuse, R107 ;  /* 0x0000006b00237220 */ /* 0x040fe60000410000 */
[----:B------:R-:W1:Y:S01]  /*10650*/  LDSM.16.MT88.4 R104, [R167+0x2000] ;  /* 0x00200000a768783b */ /* 0x000e620000004200 */
[C---:B------:R-:W-:Y:S02]  /*10660*/  FMUL.FTZ R22, R0.reuse, R118 ;  /* 0x0000007600167220 */ /* 0x040fe40000410000 */
[C---:B------:R-:W-:Y:S01]  /*10670*/  FMUL.FTZ R23, R0.reuse, R119 ;  /* 0x0000007700177220 */ /* 0x040fe20000410000 */
[C---:B--2---:R-:W-:Y:S05]  /*10680*/  HMMA.16816.F32 R4, R136.reuse, R140, R4 ;  /* 0x0000008c8804723c */ /* 0x044fea0000001804 */
[C---:B------:R-:W-:Y:S02]  /*10690*/  FMUL.FTZ R30, R0.reuse, R110 ;  /* 0x0000006e001e7220 */ /* 0x040fe40000410000 */
[C---:B------:R-:W-:Y:S01]  /*106a0*/  FMUL.FTZ R31, R0.reuse, R111 ;  /* 0x0000006f001f7220 */ /* 0x040fe20000410000 */
[C---:B------:R-:W-:Y:S01]  /*106b0*/  HMMA.16816.F32 R8, R136.reuse, R142, R8 ;  /* 0x0000008e8808723c */ /* 0x040fe20000001808 */
[----:B------:R-:W-:Y:S03]  /*106c0*/  LDSM.16.MT88.4 R108, [R167+0x800] ;  /* 0x00080000a76c783b */ /* 0x000fe60000004200 */
[C---:B------:R-:W-:Y:S02]  /*106d0*/  FMUL.FTZ R38, R0.reuse, R38 ;  /* 0x0000002600267220 */ /* 0x040fe40000410000 */
[C---:B------:R-:W-:Y:S02]  /*106e0*/  FMUL.FTZ R39, R0.reuse, R39 ;  /* 0x0000002700277220 */ /* 0x040fe40000410000 */
[C---:B---3--:R-:W-:Y:S04]  /*106f0*/  HMMA.16816.F32 R12, R136.reuse, R128, R12 ;  /* 0x00000080880c723c */ /* 0x048fe8000000180c */
        /* <DEDUP_REMOVED lines=8> */
[----:B------:R-:W-:Y:S02]  /*10780*/  FMUL.FTZ R51, R0, R51 ;  /* 0x0000003300337220 */ /* 0x000fe40000410000 */
        /* <DEDUP_REMOVED lines=11> */
[C---:B-1----:R-:W-:Y:S04]  /*10840*/  HMMA.16816.F32 R36, R136.reuse, R104, R36 ;  /* 0x000000688824723c */ /* 0x042fe80000001824 */
[C---:B------:R-:W-:Y:S02]  /*10850*/  FMUL.FTZ R63, R0.reuse, R63 ;  /* 0x0000003f003f7220 */ /* 0x040fe40000410000 */
[C---:B------:R-:W-:Y:S02]  /*10860*/  FMUL.FTZ R66, R0.reuse, R66 ;  /* 0x0000004200427220 */ /* 0x040fe40000410000 */
[C---:B------:R-:W-:Y:S01]  /*10870*/  HMMA.16816.F32 R40, R136.reuse, R106, R40 ;  /* 0x0000006a8828723c */ /* 0x040fe20000001828 */
[----:B------:R-:W1:Y:S03]  /*10880*/  LDSM.16.MT88.4 R104, [R168+0x2000] ;  /* 0x00200000a868783b */ /* 0x000e660000004200 */
        /* <DEDUP_REMOVED lines=14> */
[C---:B------:R-:W-:Y:S02]  /*10970*/  FMUL.FTZ R94, R0.reuse, R94 ;  /* 0x0000005e005e7220 */ /* 0x040fe40000410000 */
[----:B------:R2:W-:Y:S01]  /*10980*/  MUFU.EX2 R124, R2 ;  /* 0x00000002007c7308 */ /* 0x0005e20000000800 */
[C---:B------:R-:W-:Y:S02]  /*10990*/  FMUL.FTZ R95, R0.reuse, R95 ;  /* 0x0000005f005f7220 */ /* 0x040fe40000410000 */
[C---:B------:R-:W-:Y:S01]  /*109a0*/  FMUL.FTZ R98, R0.reuse, R98 ;  /* 0x0000006200627220 */ /* 0x040fe20000410000 */
[C---:B-1----:R-:W-:Y:S03]  /*109b0*/  HMMA.16816.F32 R44, R136.reuse, R104, R44 ;  /* 0x00000068882c723c */ /* 0x042fe6000000182c */
[----:B------:R-:W-:Y:S02]  /*109c0*/  FMUL.FTZ R99, R0, R99 ;  /* 0x0000006300637220 */ /* 0x000fe40000410000 */
[--C-:B------:R-:W-:Y:S03]  /*109d0*/  FFMA.FTZ R0, R147, c[0x0][0x2d0], -R101.reuse ;  /* 0x0000b40093007a23 */ /* 0x100fe60000010865 */
[C---:B------:R-:W-:Y:S01]  /*109e0*/  HMMA.16816.F32 R48, R136.reuse, R106, R48 ;  /* 0x0000006a8830723c */ /* 0x040fe20000001830 */
[----:B------:R-:W1:Y:S01]  /*109f0*/  LDSM.16.MT88.4 R104, [R170+0x2000] ;  /* 0x00200000aa68783b */ /* 0x000e620000004200 */
[----:B------:R3:W-:Y:S02]  /*10a00*/  MUFU.EX2 R190, R0 ;  /* 0x0000000000be7308 */ /* 0x0007e40000000800 */
[----:B--2---:R-:W-:Y:S08]  /*10a10*/  FFMA.FTZ R2, R151, c[0x0][0x2d0], -R144 ;  /* 0x0000b40097027a23 */ /* 0x004ff00000010890 */
[----:B------:R2:W-:Y:S01]  /*10a20*/  MUFU.EX2 R125, R2 ;  /* 0x00000002007d7308 */ /* 0x0005e20000000800 */
[----:B---3--:R-:W-:Y:S02]  /*10a30*/  FADD.FTZ R0, R186, R102 ;  /* 0x00000066ba007221 */ /* 0x008fe40000010000 */
[--C-:B------:R-:W-:Y:S02]  /*10a40*/  FFMA.FTZ R102, R171, c[0x0][0x2d0], -R144.reuse ;  /* 0x0000b400ab667a23 */ /* 0x100fe40000010890 */
[--C-:B--2---:R-:W-:Y:S01]  /*10a50*/  FFMA.FTZ R2, R150, c[0x0][0x2d0], -R144.reuse ;  /* 0x0000b40096027a23 */ /* 0x104fe20000010890 */
[C---:B-1----:R-:W-:Y:S04]  /*10a60*/  HMMA.16816.F32 R52, R136.reuse, R104, R52 ;  /* 0x000000688834723c */ /* 0x042fe80000001834 */
[----:B------:R1:W-:Y:S04]  /*10a70*/  MUFU.EX2 R127, R2 ;  /* 0x00000002007f7308 */ /* 0x0003e80000000800 */
[C---:B------:R-:W-:Y:S01]  /*10a80*/  HMMA.16816.F32 R56, R136.reuse, R106, R56 ;  /* 0x0000006a8838723c */ /* 0x040fe20000001838 */
[----:B------:R-:W2:Y:S03]  /*10a90*/  LDSM.16.MT88.4 R104, [R169+0x2000] ;  /* 0x00200000a968783b */ /* 0x000ea60000004200 */
[----:B-1----:R-:W-:Y:S04]  /*10aa0*/  FFMA.FTZ R2, R149, c[0x0][0x2d0], -R144 ;  /* 0x0000b40095027a23 */ /* 0x002fe80000010890 */
[----:B------:R1:W-:Y:S01]  /*10ab0*/  MUFU.EX2 R191, R2 ;  /* 0x0000000200bf7308 */ /* 0x0003e20000000800 */
[C---:B--2---:R-:W-:Y:S03]  /*10ac0*/  HMMA.16816.F32 R60, R136.reuse, R104, R60 ;  /* 0x00000068883c723c */ /* 0x044fe6000000183c */
[--C-:B-1----:R-:W-:Y:S05]  /*10ad0*/  FFMA.FTZ R2, R145, c[0x0][0x2d0], -R101.reuse ;  /* 0x0000b40091027a23 */ /* 0x102fea0000010865 */
[C---:B------:R-:W-:Y:S01]  /*10ae0*/  HMMA.16816.F32 R64, R136.reuse, R106, R64 ;  /* 0x0000006a8840723c */ /* 0x040fe20000001840 */
[----:B------:R-:W1:Y:S01]  /*10af0*/  LDSM.16.MT88.4 R104, [R167+0x4000] ;  /* 0x00400000a768783b */ /* 0x000e620000004200 */
[----:B------:R2:W-:Y:S10]  /*10b00*/  MUFU.EX2 R123, R2 ;  /* 0x00000002007b7308 */ /* 0x0005f40000000800 */
[----:B------:R-:W-:Y:S01]  /*10b10*/  MUFU.EX2 R145, R102 ;  /* 0x0000006600917308 */ /* 0x000fe20000000800 */
[--C-:B--2---:R-:W-:Y:S09]  /*10b20*/  FFMA.FTZ R2, R146, c[0x0][0x2d0], -R101.reuse ;  /* 0x0000b40092027a23 */ /* 0x104ff20000010865 */
[----:B------:R2:W3:Y:S01]  /*10b30*/  MUFU.EX2 R126, R2 ;  /* 0x00000002007e7308 */ /* 0x0004e20000000800 */
[C---:B-1----:R-:W-:Y:S08]  /*10b40*/  HMMA.16816.F32 R68, R136.reuse, R104, R68 ;  /* 0x000000688844723c */ /* 0x042ff00000001844 */
[C---:B------:R-:W-:Y:S01]  /*10b50*/  HMMA.16816.F32 R72, R136.reuse, R106, R72 ;  /* 0x0000006a8848723c */ /* 0x040fe20000001848 */
[----:B------:R-:W1:Y:S03]  /*10b60*/  LDSM.16.MT88.4 R104, [R168+0x4000] ;  /* 0x00400000a868783b */ /* 0x000e660000004200 */
[--C-:B--2---:R-:W-:Y:S04]  /*10b70*/  FFMA.FTZ R2, R148, c[0x0][0x2d0], -R101.reuse ;  /* 0x0000b40094027a23 */ /* 0x104fe80000010865 */
[----:B------:R2:W4:Y:S04]  /*10b80*/  MUFU.EX2 R186, R2 ;  /* 0x0000000200ba7308 */ /* 0x0005280000000800 */
[----:B--2---:R-:W-:Y:S02]  /*10b90*/  FADD.FTZ R2, R185, R116 ;  /* 0x00000074b9027221 */ /* 0x004fe40000010000 */
[----:B------:R-:W-:Y:S02]  /*10ba0*/  FADD.FTZ R116, R187, R0 ;  /* 0x00000000bb747221 */ /* 0x000fe40000010000 */
[----:B------:R-:W-:Y:S02]  /*10bb0*/  FFMA.FTZ R0, R161, c[0x0][0x2d0], -R144 ;  /* 0x0000b400a1007a23 */ /* 0x000fe40000010890 */
[----:B------:R-:W-:Y:S01]  /*10bc0*/  FADD.FTZ R122, R189, R116 ;  /* 0x00000074bd7a7221 */ /* 0x000fe20000010000 */
[C---:B-1----:R-:W-:Y:S01]  /*10bd0*/  HMMA.16816.F32 R76, R136.reuse, R104, R76 ;  /* 0x00000068884c723c */ /* 0x042fe2000000184c */
[----:B------:R-:W-:Y:S01]  /*10be0*/  LDSM.16.MT88.4 R116, [R170+0x1000] ;  /* 0x00100000aa74783b */ /* 0x000fe20000004200 */
[----:B------:R1:W-:Y:S06]  /*10bf0*/  MUFU.EX2 R151, R0 ;  /* 0x0000000000977308 */ /* 0x0003ec0000000800 */
[C---:B------:R-:W-:Y:S01]  /*10c00*/  HMMA.16816.F32 R80, R136.reuse, R106, R80 ;  /* 0x0000006a8850723c */ /* 0x040fe20000001850 */
[----:B------:R-:W2:Y:S03]  /*10c10*/  LDSM.16.MT88.4 R104, [R170+0x4000] ;  /* 0x00400000aa68783b */ /* 0x000ea60000004200 */
[--C-:B-1----:R-:W-:Y:S04]  /*10c20*/  FFMA.FTZ R0, R159, c[0x0][0x2d0], -R144.reuse ;  /* 0x0000b4009f007a23 */ /* 0x102fe80000010890 */
[----:B------:R1:W-:Y:S01]  /*10c30*/  MUFU.EX2 R159, R0 ;  /* 0x00000000009f7308 */ /* 0x0003e20000000800 */
[C---:B--2---:R-:W-:Y:S03]  /*10c40*/  HMMA.16816.F32 R84, R136.reuse, R104, R84 ;  /* 0x000000688854723c */ /* 0x044fe60000001854 */
[--C-:B-1----:R-:W-:Y:S05]  /*10c50*/  FFMA.FTZ R0, R158, c[0x0][0x2d0], -R144.reuse ;  /* 0x0000b4009e007a23 */ /* 0x102fea0000010890 */
[C---:B------:R-:W-:Y:S01]  /*10c60*/  HMMA.16816.F32 R88, R136.reuse, R106, R88 ;  /* 0x0000006a8858723c */ /* 0x040fe20000001858 */
[----:B------:R-:W1:Y:S01]  /*10c70*/  LDSM.16.MT88.4 R104, [R169+0x4000] ;  /* 0x00400000a968783b */ /* 0x000e620000004200 */
[----:B------:R2:W-:Y:S02]  /*10c80*/  MUFU.EX2 R152, R0 ;  /* 0x0000000000987308 */ /* 0x0005e40000000800 */
[----:B--2---:R-:W-:Y:S08]  /*10c90*/  FFMA.FTZ R0, R157, c[0x0][0x2d0], -R144 ;  /* 0x0000b4009d007a23 */ /* 0x004ff00000010890 */
[----:B------:R2:W-:Y:S01]  /*10ca0*/  MUFU.EX2 R157, R0 ;  /* 0x00000000009d7308 */ /* 0x0005e20000000800 */
[C---:B-1----:R-:W-:Y:S07]  /*10cb0*/  HMMA.16816.F32 R92, R136.reuse, R104, R92 ;  /* 0x00000068885c723c */ /* 0x042fee000000185c */
[----:B---3--:R-:W-:Y:S01]  /*10cc0*/  F2FP.PACK_AB R105, R126, R123 ;  /* 0x0000007b7e69723e */ /* 0x008fe200000000ff */
[----:B------:R-:W-:Y:S04]  /*10cd0*/  HMMA.16816.F32 R96, R136, R106, R96 ;  /* 0x0000006a8860723c */ /* 0x000fe80000001860 */
[----:B------:R-:W-:Y:S01]  /*10ce0*/  F2FP.PACK_AB R104, R125, R124 ;  /* 0x0000007c7d68723e */ /* 0x000fe200000000ff */
[--C-:B--2---:R-:W-:Y:S02]  /*10cf0*/  FFMA.FTZ R0, R154, c[0x0][0x2d0], -R101.reuse ;  /* 0x0000b4009a007a23 */ /* 0x104fe40000010865 */
[----:B------:R-:W-:Y:S02]  /*10d00*/  F2FP.PACK_AB R106, R191, R127 ;  /* 0x0000007fbf6a723e */ /* 0x000fe400000000ff */
[----:B----4-:R-:W-:Y:S01]  /*10d10*/  F2FP.PACK_AB R107, R186, R190 ;  /* 0x000000beba6b723e */ /* 0x010fe200000000ff */
[----:B------:R1:W-:Y:S02]  /*10d20*/  MUFU.EX2 R150, R0 ;  /* 0x0000000000967308 */ /* 0x0003e40000000800 */
[----:B------:R-:W-:Y:S04]  /*10d30*/  F2FP.PACK_AB R136, R145, R143 ;  /* 0x0000008f9188723e */ /* 0x000fe800000000ff */
[C---:B------:R-:W-:Y:S08]  /*10d40*/  HMMA.16816.F32 R4, R104.reuse, R108, R4 ;  /* 0x0000006c6804723c */ /* 0x040ff00000001804 */
[C---:B------:R-:W-:Y:S01]  /*10d50*/  HMMA.16816.F32 R8, R104.reuse, R110, R8 ;  /* 0x0000006e6808723c */ /* 0x040fe20000001808 */
[----:B------:R-:W2:Y:S07]  /*10d60*/  LDSM.16.MT88.4 R108, [R170+0x800] ;  /* 0x00080000aa6c783b */ /* 0x000eae0000004200 */
[C---:B------:R-:W-:Y:S04]  /*10d70*/  HMMA.16816.F32 R12, R104.reuse, R112, R12 ;  /* 0x00000070680c723c */ /* 0x040fe8000000180c */
[--C-:B-1----:R-:W-:Y:S04]  /*10d80*/  FFMA.FTZ R0, R153, c[0x0][0x2d0], -R101.reuse ;  /* 0x0000b40099007a23 */ /* 0x102fe80000010865 */
[C---:B------:R-:W-:Y:S01]  /*10d90*/  HMMA.16816.F32 R16, R104.reuse, R114, R16 ;  /* 0x000000726810723c */ /* 0x040fe20000001810 */
[----:B------:R-:W1:Y:S01]  /*10da0*/  LDSM.16.MT88.4 R112, [R169+0x800] ;  /* 0x00080000a970783b */ /* 0x000e620000004200 */
[----:B------:R3:W-:Y:S06]  /*10db0*/  MUFU.EX2 R149, R0 ;  /* 0x0000000000957308 */ /* 0x0007ec0000000800 */
[C---:B--2---:R-:W-:Y:S04]  /*10dc0*/  HMMA.16816.F32 R20, R104.reuse, R108, R20 ;  /* 0x0000006c6814723c */ /* 0x044fe80000001814 */
[--C-:B---3--:R-:W-:Y:S04]  /*10dd0*/  FFMA.FTZ R0, R155, c[0x0][0x2d0], -R101.reuse ;  /* 0x0000b4009b007a23 */ /* 0x108fe80000010865 */
[----:B------:R2:W-:Y:S01]  /*10de0*/  MUFU.EX2 R148, R0 ;  /* 0x0000000000947308 */ /* 0x0005e20000000800 */
[C---:B------:R-:W-:Y:S01]  /*10df0*/  HMMA.16816.F32 R24, R104.reuse, R110, R24 ;  /* 0x0000006e6818723c */ /* 0x040fe20000001818 */
[----:B------:R-:W3:Y:S07]  /*10e00*/  LDSM.16.MT88.4 R108, [R167+0x2800] ;  /* 0x00280000a76c783b */ /* 0x000eee0000004200 */
[C---:B-1----:R-:W-:Y:S08]  /*10e10*/  HMMA.16816.F32 R28, R104.reuse, R112, R28 ;  /* 0x00000070681c723c */ /* 0x042ff0000000181c */
[C---:B------:R-:W-:Y:S01]  /*10e20*/  HMMA.16816.F32 R32, R104.reuse, R114, R32 ;  /* 0x000000726820723c */ /* 0x040fe20000001820 */
[----:B------:R-:W1:Y:S03]  /*10e30*/  LDSM.16.MT88.4 R112, [R168+0x2800] ;  /* 0x00280000a870783b */ /* 0x000e660000004200 */
[--C-:B--2---:R-:W-:Y:S04]  /*10e40*/  FFMA.FTZ R0, R156, c[0x0][0x2d0], -R101.reuse ;  /* 0x0000b4009c007a23 */ /* 0x104fe80000010865 */
[----:B------:R2:W-:Y:S01]  /*10e50*/  MUFU.EX2 R147, R0 ;  /* 0x0000000000937308 */ /* 0x0005e20000000800 */
[C---:B---3--:R-:W-:Y:S08]  /*10e60*/  HMMA.16816.F32 R36, R104.reuse, R108, R36 ;  /* 0x0000006c6824723c */ /* 0x048ff00000001824 */
[C---:B------:R-:W-:Y:S01]  /*10e70*/  HMMA.16816.F32 R40, R104.reuse, R110, R40 ;  /* 0x0000006e6828723c */ /* 0x040fe20000001828 */
[----:B------:R-:W3:Y:S03]  /*10e80*/  LDSM.16.MT88.4 R108, [R170+0x2800] ;  /* 0x00280000aa6c783b */ /* 0x000ee60000004200 */
[----:B--2---:R-:W-:Y:S02]  /*10e90*/  FADD.FTZ R0, R188, R2 ;  /* 0x00000002bc007221 */ /* 0x004fe40000010000 */
[----:B------:R-:W-:Y:S02]  /*10ea0*/  FFMA.FTZ R2, R163, c[0x0][0x2d0], -R144 ;  /* 0x0000b400a3027a23 */ /* 0x000fe40000010890 */
[C---:B-1----:R-:W-:Y:S02]  /*10eb0*/  HMMA.16816.F32 R44, R104.reuse, R112, R44 ;  /* 0x00000070682c723c */ /* 0x042fe4000000182c */
[----:B------:R1:W-:Y:S02]  /*10ec0*/  MUFU.EX2 R146, R2 ;  /* 0x0000000200927308 */ /* 0x0003e40000000800 */
[----:B------:R-:W-:Y:S02]  /*10ed0*/  FADD.FTZ R121, R132, R0 ;  /* 0x0000000084797221 */ /* 0x000fe40000010000 */
[----:B------:R-:W-:Y:S02]  /*10ee0*/  FFMA.FTZ R0, R182, c[0x0][0x2d0], -R101 ;  /* 0x0000b400b6007a23 */ /* 0x000fe40000010865 */
[C---:B------:R-:W-:Y:S01]  /*10ef0*/  HMMA.16816.F32 R48, R104.reuse, R114, R48 ;  /* 0x000000726830723c */ /* 0x040fe20000001830 */
[----:B------:R-:W2:Y:S03]  /*10f00*/  LDSM.16.MT88.4 R112, [R169+0x2800] ;  /* 0x00280000a970783b */ /* 0x000ea60000004200 */
[----:B------:R-:W-:Y:S01]  /*10f10*/  FADD.FTZ R102, R123, R121 ;  /* 0x000000797b667221 */ /* 0x000fe20000010000 */
[----:B------:R4:W-:Y:S01]  /*10f20*/  MUFU.EX2 R142, R0 ;  /* 0x00000000008e7308 */ /* 0x0009e20000000800 */
[----:B------:R-:W-:Y:S02]  /*10f30*/  FFMA.FTZ R144, R162, c[0x0][0x2d0], -R144 ;  /* 0x0000b400a2907a23 */ /* 0x000fe40000010890 */
[----:B------:R-:W-:Y:S07]  /*10f40*/  FADD.FTZ R102, R126, R102 ;  /* 0x000000667e667221 */ /* 0x000fee0000010000 */
[----:B------:R-:W5:Y:S01]  /*10f50*/  MUFU.EX2 R144, R144 ;  /* 0x0000009000907308 */ /* 0x000f620000000800 */
[----:B-1----:R-:W-:Y:S02]  /*10f60*/  FADD.FTZ R2, R124, R122 ;  /* 0x0000007a7c027221 */ /* 0x002fe40000010000 */
[----:B------:R-:W-:Y:S02]  /*10f70*/  LDSM.16.MT88.4 R120, [R168+0x1800] ;  /* 0x00180000a878783b */ /* 0x000fe40000004200 */
[----:B------:R-:W-:Y:S01]  /*10f80*/  FADD.FTZ R2, R125, R2 ;  /* 0x000000027d027221 */ /* 0x000fe20000010000 */
[C---:B---3--:R-:W-:Y:S03]  /*10f90*/  HMMA.16816.F32 R52, R104.reuse, R108, R52 ;  /* 0x0000006c6834723c */ /* 0x048fe60000001834 */
[--C-:B----4-:R-:W-:Y:S05]  /*10fa0*/  FFMA.FTZ R0, R177, c[0x0][0x2d0], -R101.reuse ;  /* 0x0000b400b1007a23 */ /* 0x110fea0000010865 */
[C---:B------:R-:W-:Y:S01]  /*10fb0*/  HMMA.16816.F32 R56, R104.reuse, R110, R56 ;  /* 0x0000006e6838723c */ /* 0x040fe20000001838 */
[----:B------:R-:W1:Y:S01]  /*10fc0*/  LDSM.16.MT88.4 R108, [R167+0x4800] ;  /* 0x00480000a76c783b */ /* 0x000e620000004200 */
[----:B------:R-:W3:Y:S02]  /*10fd0*/  MUFU.EX2 R141, R0 ;  /* 0x00000000008d7308 */ /* 0x000ee40000000800 */
[----:B-----5:R-:W-:Y:S04]  /*10fe0*/  F2FP.PACK_AB R138, R144, R146 ;  /* 0x00000092908a723e */ /* 0x020fe800000000ff */
[C---:B--2---:R-:W-:Y:S08]  /*10ff0*/  HMMA.16816.F32 R60, R104.reuse, R112, R60 ;  /* 0x00000070683c723c */ /* 0x044ff0000000183c */
[C---:B------:R-:W-:Y:S01]  /*11000*/  HMMA.16816.F32 R64, R104.reuse, R114, R64 ;  /* 0x000000726840723c */ /* 0x040fe20000001840 */
[----:B------:R-:W2:Y:S03]  /*11010*/  LDSM.16.MT88.4 R112, [R168+0x4800] ;  /* 0x00480000a870783b */ /* 0x000ea60000004200 */
[----:B---3--:R-:W-:Y:S01]  /*11020*/  F2FP.PACK_AB R137, R141, R142 ;  /* 0x0000008e8d89723e */ /* 0x008fe200000000ff */
[--C-:B------:R-:W-:Y:S02]  /*11030*/  FFMA.FTZ R0, R183, c[0x0][0x2d0], -R101.reuse ;  /* 0x0000b400b7007a23 */ /* 0x100fe40000010865 */
[----:B------:R-:W-:Y:S02]  /*11040*/  FFMA.FTZ R101, R160, c[0x0][0x2d0], -R101 ;  /* 0x0000b400a0657a23 */ /* 0x000fe40000010865 */
[----:B------:R3:W-:Y:S01]  /*11050*/  MUFU.EX2 R140, R0 ;  /* 0x00000000008c7308 */ /* 0x0007e20000000800 */
[C---:B-1----:R-:W-:Y:S09]  /*11060*/  HMMA.16816.F32 R68, R104.reuse, R108, R68 ;  /* 0x0000006c6844723c */ /* 0x042ff20000001844 */
[----:B------:R-:W1:Y:S01]  /*11070*/  MUFU.EX2 R101, R101 ;  /* 0x0000006500657308 */ /* 0x000e620000000800 */
[C---:B------:R-:W-:Y:S01]  /*11080*/  HMMA.16816.F32 R72, R104.reuse, R110, R72 ;  /* 0x0000006e6848723c */ /* 0x040fe20000001848 */
[----:B------:R-:W4:Y:S07]  /*11090*/  LDSM.16.MT88.4 R108, [R170+0x4800] ;  /* 0x00480000aa6c783b */ /* 0x000f2e0000004200 */
[C---:B--2---:R-:W-:Y:S04]  /*110a0*/  HMMA.16816.F32 R76, R104.reuse, R112, R76 ;  /* 0x00000070684c723c */ /* 0x044fe8000000184c */
[----:B---3--:R-:W-:Y:S02]  /*110b0*/  FADD.FTZ R0, R127, R2 ;  /* 0x000000027f007221 */ /* 0x008fe40000010000 */
[----:B------:R-:W-:Y:S01]  /*110c0*/  FADD.FTZ R2, R190, R102 ;  /* 0x00000066be027221 */ /* 0x000fe20000010000 */
[----:B------:R-:W-:Y:S01]  /*110d0*/  MOV R102, R3 ;  /* 0x0000000300667202 */ /* 0x000fe20000000f00 */
[C---:B------:R-:W-:Y:S01]  /*110e0*/  HMMA.16816.F32 R80, R104.reuse, R114, R80 ;  /* 0x000000726850723c */ /* 0x040fe20000001850 */
[----:B------:R-:W2:Y:S03]  /*110f0*/  LDSM.16.MT88.4 R112, [R169+0x4800] ;  /* 0x00480000a970783b */ /* 0x000ea60000004200 */
[----:B-1----:R-:W-:Y:S01]  /*11100*/  F2FP.PACK_AB R139, R101, R140 ;  /* 0x0000008c658b723e */ /* 0x002fe200000000ff */
[----:B------:R-:W-:Y:S02]  /*11110*/  FADD.FTZ R0, R191, R0 ;  /* 0x00000000bf007221 */ /* 0x000fe40000010000 */
[----:B------:R-:W-:Y:S02]  /*11120*/  FADD.FTZ R2, R186, R2 ;  /* 0x00000002ba027221 */ /* 0x000fe40000010000 */
[----:B------:R-:W-:Y:S03]  /*11130*/  FADD.FTZ R0, R151, R0 ;  /* 0x0000000097007221 */ /* 0x000fe60000010000 */
[----:B------:R-:W-:Y:S02]  /*11140*/  FADD.FTZ R2, R150, R2 ;  /* 0x0000000296027221 */ /* 0x000fe40000010000 */
[----:B------:R-:W-:Y:S02]  /*11150*/  FADD.FTZ R0, R159, R0 ;  /* 0x000000009f007221 */ /* 0x000fe40000010000 */
[----:B------:R-:W-:Y:S02]  /*11160*/  FADD.FTZ R2, R149, R2 ;  /* 0x0000000295027221 */ /* 0x000fe40000010000 */
[----:B------:R-:W-:Y:S02]  /*11170*/  FADD.FTZ R0, R152, R0 ;  /* 0x0000000098007221 */ /* 0x000fe40000010000 */
[----:B------:R-:W-:Y:S02]  /*11180*/  FADD.FTZ R2, R148, R2 ;  /* 0x0000000294027221 */ /* 0x000fe40000010000 */
[----:B------:R-:W-:Y:S01]  /*11190*/  FADD.FTZ R0, R157, R0 ;  /* 0x000000009d007221 */ /* 0x000fe20000010000 */
[C---:B----4-:R-:W-:Y:S08]  /*111a0*/  HMMA.16816.F32 R84, R104.reuse, R108, R84 ;  /* 0x0000006c6854723c */ /* 0x050ff00000001854 */
[C---:B------:R-:W-:Y:S01]  /*111b0*/  HMMA.16816.F32 R88, R104.reuse, R110, R88 ;  /* 0x0000006e6858723c */ /* 0x040fe20000001858 */
[----:B------:R-:W1:Y:S07]  /*111c0*/  LDSM.16.MT88.4 R108, [R167+0x1000] ;  /* 0x00100000a76c783b */ /* 0x000e6e0000004200 */
[C---:B--2---:R-:W-:Y:S08]  /*111d0*/  HMMA.16816.F32 R92, R104.reuse, R112, R92 ;  /* 0x00000070685c723c */ /* 0x044ff0000000185c */
[----:B------:R-:W-:Y:S01]  /*111e0*/  HMMA.16816.F32 R96, R104, R114, R96 ;  /* 0x000000726860723c */ /* 0x000fe20000001860 */
[----:B------:R-:W2:Y:S06]  /*111f0*/  LDSM.16.MT88.4 R112, [R168+0x1000] ;  /* 0x00100000a870783b */ /* 0x000eac0000004200 */
[----:B------:R-:W-:Y:S02]  /*11200*/  F2FP.PACK_AB R104, R159, R151 ;  /* 0x000000979f68723e */ /* 0x000fe400000000ff */
[----:B------:R-:W-:Y:S03]  /*11210*/  F2FP.PACK_AB R106, R157, R152 ;  /* 0x000000989d6a723e */ /* 0x000fe600000000ff */
[----:B------:R-:W-:Y:S02]  /*11220*/  F2FP.PACK_AB R105, R149, R150 ;  /* 0x000000969569723e */ /* 0x000fe400000000ff */
[C---:B------:R-:W-:Y:S07]  /*11230*/  F2FP.PACK_AB R107, R147.reuse, R148 ;  /* 0x00000094936b723e */ /* 0x040fee00000000ff */
        /* <DEDUP_REMOVED lines=8> */
[----:B------:R-:W3:Y:S07]  /*112c0*/  LDSM.16.MT88.4 R116, [R168+0x3000] ;  /* 0x00300000a874783b */ /* 0x000eee0000004200 */
[C---:B-1----:R-:W-:Y:S08]  /*112d0*/  HMMA.16816.F32 R28, R104.reuse, R108, R28 ;  /* 0x0000006c681c723c */ /* 0x042ff0000000181c */
[C---:B------:R-:W-:Y:S01]  /*112e0*/  HMMA.16816.F32 R32, R104.reuse, R110, R32 ;  /* 0x0000006e6820723c */ /* 0x040fe20000001820 */
[----:B------:R-:W1:Y:S07]  /*112f0*/  LDSM.16.MT88.4 R108, [R170+0x3000] ;  /* 0x00300000aa6c783b */ /* 0x000e6e0000004200 */
[C---:B--2---:R-:W-:Y:S08]  /*11300*/  HMMA.16816.F32 R36, R104.reuse, R112, R36 ;  /* 0x000000706824723c */ /* 0x044ff00000001824 */
[C---:B------:R-:W-:Y:S01]  /*11310*/  HMMA.16816.F32 R40, R104.reuse, R114, R40 ;  /* 0x000000726828723c */ /* 0x040fe20000001828 */
[----:B------:R-:W2:Y:S07]  /*11320*/  LDSM.16.MT88.4 R112, [R169+0x3000] ;  /* 0x00300000a970783b */ /* 0x000eae0000004200 */
[C---:B---3--:R-:W-:Y:S08]  /*11330*/  HMMA.16816.F32 R44, R104.reuse, R116, R44 ;  /* 0x00000074682c723c */ /* 0x048ff0000000182c */
        /* <DEDUP_REMOVED lines=12> */
[C---:B------:R-:W-:Y:S08]  /*11400*/  HMMA.16816.F32 R80, R104.reuse, R110, R80 ;  /* 0x0000006e6850723c */ /* 0x040ff00000001850 */
[C---:B--2---:R-:W-:Y:S08]  /*11410*/  HMMA.16816.F32 R84, R104.reuse, R112, R84 ;  /* 0x000000706854723c */ /* 0x044ff00000001854 */
        /* <DEDUP_REMOVED lines=52> */
.L_x_540:
[----:B------:R-:W-:Y:S05]  /*11760*/  BRA.DIV ~URZ, `(.L_x_559) ;  /* 0x00006b827f007947 */ /* 0x000fea000b800000 */
[----:B------:R1:W2:Y:S02]  /*11770*/  SHFL.BFLY PT, R0, R190, 0x2, 0x1f ;  /* 0x0c401f00be007f89 */ /* 0x0002a400000e0000 */
.L_x_659:
[----:B--2---:R-:W-:Y:S01]  /*11780*/  FADD.FTZ R5, R0, R190 ;  /* 0x000000be00057221 */ /* 0x004fe20000010000 */
[----:B------:R-:W-:Y:S05]  /*11790*/  BRA.DIV ~URZ, `(.L_x_560) ;  /* 0x00006ba27f007947 */ /* 0x000fea000b800000 */
[----:B------:R-:W2:Y:S04]  /*117a0*/  SHFL.BFLY PT, R0, R191, 0x2, 0x1f ;  /* 0x0c401f00bf007f89 */ /* 0x000ea800000e0000 */
[----:B------:R-:W3:Y:S01]  /*117b0*/  SHFL.BFLY PT, R2, R5, 0x1, 0x1f ;  /* 0x0c201f0005027f89 */ /* 0x000ee200000e0000 */
[----:B--2---:R-:W-:-:S02]  /*117c0*/  FADD.FTZ R4, R0, R191 ;  /* 0x000000bf00047221 */ /* 0x004fc40000010000 */
[----:B---3--:R-:W-:-:S03]  /*117d0*/  FADD.FTZ R5, R5, R2 ;  /* 0x0000000205057221 */ /* 0x008fc60000010000 */
[----:B------:R2:W3:Y:S04]  /*117e0*/  SHFL.BFLY PT, R3, R4, 0x1, 0x1f ;  /* 0x0c201f0004037f89 */ /* 0x0004e800000e0000 */
.L_x_660:
        /* <DEDUP_REMOVED lines=71> */
[C---:B------:R-:W-:Y:S01]  /*11c60*/  FMUL.FTZ R93, R0.reuse, R123 ;  /* 0x0000007b005d7220 */ /* 0x040fe20000410000 */
[----:B--2---:R-:W-:Y:S01]  /*11c70*/  @P0 MOV R3, 0x3f317218 ;  /* 0x3f31721800030802 */ /* 0x004fe20000000f00 */
[C---:B------:R-:W-:Y:S02]  /*11c80*/  FMUL.FTZ R38, R0.reuse, R46 ;  /* 0x0000002e00267220 */ /* 0x040fe40000410000 */
[----:B------:R-:W-:Y:S02]  /*11c90*/  FMUL.FTZ R39, R0, R47 ;  /* 0x0000002f00277220 */ /* 0x000fe40000410000 */
[----:B----4-:R-:W-:-:S02]  /*11ca0*/  @P0 FMUL.FTZ R2, R2, 0.69314718246459960938 ;  /* 0x3f31721802020820 */ /* 0x010fc40000410000 */
[----:B------:R-:W-:Y:S02]  /*11cb0*/  @P0 FMUL.FTZ R3, R3, c[0x0][0x2d0] ;  /* 0x0000b40003030a20 */ /* 0x000fe40000410000 */
        /* <DEDUP_REMOVED lines=40> */
.L_x_469:
        /* <DEDUP_REMOVED lines=17> */
.L_x_562:
[----:B------:R-:W-:Y:S05]  /*12050*/  BSYNC B0 ;  /* 0x0000000000007941 */ /* 0x000fea0003800000 */
.L_x_561:
        /* <DEDUP_REMOVED lines=8> */
[----:B------:R-:W4:Y:S01]  /*120e0*/  LDL R8, [R1] ;  /* 0x0000000001087983 */ /* 0x000f220000100800 */
[----:B------:R-:W-:Y:S01]  /*120f0*/  WARPSYNC 0xffffffff ;  /* 0xffffffff00007948 */ /* 0x000fe20003800000 */
[----:B------:R-:W-:Y:S01]  /*12100*/  F2FP.PACK_AB R0, R133, R132 ;  /* 0x000000848500723e */ /* 0x000fe200000000ff */
[----:B------:R-:W-:Y:S01]  /*12110*/  IMAD.MOV.U32 R15, RZ, RZ, c[0x0][0x388] ;  /* 0x0000e200ff0f7624 */ /* 0x000fe200078e00ff */
[----:B------:R-:W-:Y:S01]  /*12120*/  BAR.SYNC.DEFER_BLOCKING 0x1, 0x100 ;  /* 0x0044000000007b1d */ /* 0x000fe20000010000 */
[----:B------:R-:W-:-:S02]  /*12130*/  F2FP.PACK_AB R2, R85, R84 ;  /* 0x000000545502723e */ /* 0x000fc400000000ff */
[----:B------:R-:W-:Y:S02]  /*12140*/  F2FP.PACK_AB R3, R29, R28 ;  /* 0x0000001c1d03723e */ /* 0x000fe400000000ff */
[----:B------:R-:W-:Y:S02]  /*12150*/  F2FP.PACK_AB R4, R113, R112 ;  /* 0x000000707104723e */ /* 0x000fe400000000ff */
[----:B------:R-:W-:Y:S02]  /*12160*/  ISETP.NE.U32.AND P0, PT, RZ, c[0x0][0x508], PT ;  /* 0x00014200ff007a0c */ /* 0x000fe40003f05070 */
[----:B------:R-:W-:Y:S02]  /*12170*/  ISETP.NE.U32.AND P2, PT, RZ, c[0x0][0x500], PT ;  /* 0x00014000ff007a0c */ /* 0x000fe40003f45070 */
[----:B------:R-:W-:Y:S02]  /*12180*/  ISETP.NE.AND.EX P1, PT, RZ, c[0x0][0x50c], PT, P0 ;  /* 0x00014300ff007a0c */ /* 0x000fe40003f25300 */
[----:B------:R-:W-:Y:S01]  /*12190*/  ISETP.NE.AND.EX P2, PT, RZ, c[0x0][0x504], PT, P2 ;  /* 0x00014100ff007a0c */ /* 0x000fe20003f45320 */
[----:B------:R1:W-:Y:S04]  /*121a0*/  STS [R226], R0 ;  /* 0x00000000e2007388 */ /* 0x0003e80000000800 */
[----:B------:R1:W-:Y:S04]  /*121b0*/  STS [R226+0x400], R2 ;  /* 0x00040002e2007388 */ /* 0x0003e80000000800 */
[----:B------:R1:W-:Y:S02]  /*121c0*/  STS [R227], R3 ;  /* 0x00000003e3007388 */ /* 0x0003e40000000800 */
[----:B-1----:R-:W-:-:S02]  /*121d0*/  F2FP.PACK_AB R0, R27, R26 ;  /* 0x0000001a1b00723e */ /* 0x002fc400000000ff */
[----:B------:R-:W-:-:S03]  /*121e0*/  F2FP.PACK_AB R2, R31, R30 ;  /* 0x0000001e1f02723e */ /* 0x000fc600000000ff */
[----:B------:R1:W-:Y:S01]  /*121f0*/  STS [R227+0x400], R0 ;  /* 0x00040000e3007388 */ /* 0x0003e20000000800 */
[----:B------:R-:W-:-:S03]  /*12200*/  F2FP.PACK_AB R3, R121, R120 ;  /* 0x000000787903723e */ /* 0x000fc600000000ff */
[----:B------:R1:W-:Y:S04]  /*12210*/  STS [R229], R2 ;  /* 0x00000002e5007388 */ /* 0x0003e80000000800 */
[----:B------:R1:W-:Y:S02]  /*12220*/  STS [R229+0x400], R3 ;  /* 0x00040003e5007388 */ /* 0x0003e40000000800 */
[----:B-1----:R-:W-:Y:S02]  /*12230*/  F2FP.PACK_AB R0, R33, R32 ;  /* 0x000000202100723e */ /* 0x002fe400000000ff */
[----:B------:R-:W-:-:S03]  /*12240*/  F2FP.PACK_AB R2, R93, R92 ;  /* 0x0000005c5d02723e */ /* 0x000fc600000000ff */
[----:B------:R1:W-:Y:S01]  /*12250*/  STS [R228], R0 ;  /* 0x00000000e4007388 */ /* 0x0003e20000000800 */
[----:B------:R-:W-:-:S03]  /*12260*/  F2FP.PACK_AB R3, R35, R34 ;  /* 0x000000222303723e */ /* 0x000fc600000000ff */
[----:B------:R1:W-:Y:S02]  /*12270*/  STS [R228+0x400], R2 ;  /* 0x00040002e4007388 */ /* 0x0003e40000000800 */
[----:B-1----:R-:W-:Y:S02]  /*12280*/  F2FP.PACK_AB R0, R37, R36 ;  /* 0x000000242500723e */ /* 0x002fe400000000ff */
[----:B------:R-:W-:Y:S01]  /*12290*/  F2FP.PACK_AB R2, R101, R100 ;  /* 0x000000646502723e */ /* 0x000fe200000000ff */
[----:B--2---:R1:W-:Y:S04]  /*122a0*/  STS [R7], R3 ;  /* 0x0000000307007388 */ /* 0x0043e80000000800 */
[----:B------:R2:W-:Y:S04]  /*122b0*/  STS [R7+0x400], R0 ;  /* 0x0004000007007388 */ /* 0x0005e80000000800 */
[----:B---3--:R3:W-:Y:S01]  /*122c0*/  STS [R6], R2 ;  /* 0x0000000206007388 */ /* 0x0087e20000000800 */
[----:B-1----:R-:W-:-:S02]  /*122d0*/  F2FP.PACK_AB R3, R115, R114 ;  /* 0x000000727303723e */ /* 0x002fc400000000ff */
[----:B--2---:R-:W-:-:S03]  /*122e0*/  F2FP.PACK_AB R0, R103, R102 ;  /* 0x000000666700723e */ /* 0x004fc600000000ff */
[----:B------:R1:W-:Y:S01]  /*122f0*/  STS [R6+0x400], R3 ;  /* 0x0004000306007388 */ /* 0x0003e20000000800 */
[----:B---3--:R-:W-:-:S03]  /*12300*/  F2FP.PACK_AB R2, R97, R96 ;  /* 0x000000606102723e */ /* 0x008fc600000000ff */
[----:B----4-:R2:W-:Y:S04]  /*12310*/  STS [R5], R0 ;  /* 0x0000000005007388 */ /* 0x0105e80000000800 */
        /* <DEDUP_REMOVED lines=58> */
[----:B----4-:R-:W-:-:S03]  /*126c0*/  F2FP.PACK_AB R2, R81, R80 ;  /* 0x000000505102723e */ /* 0x010fc600000000ff */
[----:B------:R2:W-:Y:S04]  /*126d0*/  STS [R6+0x8000], R4 ;  /* 0x0080000406007388 */ /* 0x0005e80000000800 */
[----:B------:R-:W-:Y:S04]  /*126e0*/  STS [R6+0x8400], R3 ;  /* 0x0084000306007388 */ /* 0x000fe80000000800 */
[----:B------:R3:W-:Y:S01]  /*126f0*/  STS [R5+0x8000], R2 ;  /* 0x0080000205007388 */ /* 0x0007e20000000800 */
[----:B-1----:R-:W-:-:S05]  /*12700*/  F2FP.PACK_AB R0, R55, R54 ;  /* 0x000000363700723e */ /* 0x002fca00000000ff */
[----:B------:R1:W-:Y:S01]  /*12710*/  STS [R5+0x8400], R0 ;  /* 0x0084000005007388 */ /* 0x0003e20000000800 */
[----:B--2---:R-:W-:Y:S01]  /*12720*/  F2FP.PACK_AB R4, R43, R42 ;  /* 0x0000002a2b04723e */ /* 0x004fe200000000ff */
[----:B---3--:R-:W-:-:S04]  /*12730*/  IMAD.MOV.U32 R2, RZ, RZ, 0x4 ;  /* 0x00000004ff027424 */ /* 0x008fc800078e00ff */
[----:B------:R-:W-:-:S04]  /*12740*/  @P1 IMAD.WIDE R6, R215, R2, c[0x0][0x508] ;  /* 0x00014200d7061625 */ /* 0x000fc800078e0202 */
[----:B------:R-:W-:Y:S01]  /*12750*/  IMAD.WIDE R2, R215, R2, c[0x0][0x500] ;  /* 0x00014000d7027625 */ /* 0x000fe200078e0202 */
[----:B-1----:R-:W-:-:S03]  /*12760*/  F2FP.PACK_AB R5, R25, R24 ;  /* 0x000000181905723e */ /* 0x002fc600000000ff */
[----:B------:R-:W-:Y:S02]  /*12770*/  IMAD.MOV.U32 R0, RZ, RZ, RZ ;  /* 0x000000ffff007224 */ /* 0x000fe400078e00ff */
[----:B------:R1:W-:Y:S04]  /*12780*/  STS [R8+0x8000], R5 ;  /* 0x0080000508007388 */ /* 0x0003e80000000800 */
[----:B------:R2:W-:Y:S04]  /*12790*/  STS [R8+0x8400], R4 ;  /* 0x0084000408007388 */ /* 0x0005e80000000800 */
[----:B------:R-:W-:Y:S06]  /*127a0*/  BAR.SYNC.DEFER_BLOCKING 0x1, 0x100 ;  /* 0x0044000000007b1d */ /* 0x000fec0000010000 */
[----:B------:R2:W5:Y:S04]  /*127b0*/  @P1 LDG.E R15, [R6.64] ;  /* 0x00000008060f1981 */ /* 0x000568000c1e1900 */
[----:B------:R2:W5:Y:S01]  /*127c0*/  @P2 LDG.E R0, [R2.64] ;  /* 0x0000000802002981 */ /* 0x000562000c1e1900 */
[----:B------:R-:W-:-:S04]  /*127d0*/  ISETP.NE.AND P0, PT, R224, RZ, PT ;  /* 0x000000ffe000720c */ /* 0x000fc80003f05270 */
[----:B-1----:R-:W-:Y:S01]  /*127e0*/  SEL R5, R224, c[0x0][0x3d4], P0 ;  /* 0x0000f500e0057a07 */ /* 0x002fe20000000000 */
[----:B------:R-:W-:Y:S05]  /*127f0*/  @P1 BRA `(.L_x_565) ;  /* 0x0000004000001947 */ /* 0x000fea0003800000 */
[----:B------:R-:W-:Y:S05]  /*12800*/  @!P2 BRA `(.L_x_565) ;  /* 0x000000300000a947 */ /* 0x000fea0003800000 */
[----:B--2---:R1:W2:Y:S04]  /*12810*/  LDG.E R4, [R2.64] ;  /* 0x0000000802047981 */ /* 0x0042a8000c1e1900 */
[----:B-1----:R-:W2:Y:S02]  /*12820*/  LDG.E R2, [R2.64+0x4] ;  /* 0x0000040802027981 */ /* 0x002ea4000c1e1900 */
[----:B--2--5:R-:W-:Y:S02]  /*12830*/  IADD3 R15, -R4, R2, RZ ;  /* 0x00000002040f7210 */ /* 0x024fe40007ffe1ff */
.L_x_565:
[----:B------:R-:W3:Y:S01]  /*12840*/  LDL R86, [R1+0x10] ;  /* 0x0000100001567983 */ /* 0x000ee20000100800 */
[----:B------:R-:W-:Y:S01]  /*12850*/  IMAD.MOV.U32 R9, RZ, RZ, 0x368 ;  /* 0x00000368ff097424 */ /* 0x000fe200078e00ff */
[----:B------:R-:W-:Y:S01]  /*12860*/  ISETP.GT.AND P2, PT, R5, 0x1, PT ;  /* 0x000000010500780c */ /* 0x000fe20003f44270 */
[----:B--2---:R-:W-:Y:S01]  /*12870*/  IMAD.MOV.U32 R2, RZ, RZ, c[0x0][0x4e8] ;  /* 0x00013a00ff027624 */ /* 0x004fe200078e00ff */
[----:B------:R-:W-:Y:S01]  /*12880*/  ISETP.NE.U32.AND P0, PT, RZ, c[0x0][0x500], PT ;  /* 0x00014000ff007a0c */ /* 0x000fe20003f05070 */
[----:B------:R-:W-:Y:S01]  /*12890*/  IMAD.IADD R11, R216, 0x1, R211 ;  /* 0x00000001d80b7824 */ /* 0x000fe200078e02d3 */
[----:B------:R-:W-:Y:S01]  /*128a0*/  SEL R9, R9, 0x328, P2 ;  /* 0x0000032809097807 */ /* 0x000fe20001000000 */
[----:B------:R-:W1:Y:S01]  /*128b0*/  S2R R87, SR_TID.X ;  /* 0x0000000000577919 */ /* 0x000e620000002100 */
[----:B------:R-:W-:-:S02]  /*128c0*/  ISETP.NE.AND.EX P0, PT, RZ, c[0x0][0x504], PT, P0 ;  /* 0x00014100ff007a0c */ /* 0x000fc40003f05300 */
[----:B------:R-:W2:Y:S01]  /*128d0*/  LDC.64 R4, c[0x0][R9+0x170] ;  /* 0x00005c0009047b82 */ /* 0x000ea20000000a00 */
[----:B------:R-:W-:Y:S02]  /*128e0*/  ISETP.NE.AND P3, PT, R2, 0x1, PT ;  /* 0x000000010200780c */ /* 0x000fe40003f65270 */
[----:B------:R-:W-:Y:S02]  /*128f0*/  SHF.R.S32.HI R2, RZ, 0x1f, R215 ;  /* 0x0000001fff027819 */ /* 0x000fe400000114d7 */
[----:B------:R-:W-:Y:S02]  /*12900*/  SEL R8, R215, RZ, !P0 ;  /* 0x000000ffd7087207 */ /* 0x000fe40004000000 */
[----:B------:R-:W-:Y:S01]  /*12910*/  SEL R3, R2, RZ, !P0 ;  /* 0x000000ff02037207 */ /* 0x000fe20004000000 */
[----:B------:R-:W4:Y:S01]  /*12920*/  LDC.64 R16, c[0x0][R9+0x168] ;  /* 0x00005a0009107b82 */ /* 0x000f220000000a00 */
[----:B------:R-:W-:-:S07]  /*12930*/  LOP3.LUT R10, R214, 0xffff, RZ, 0xc0, !PT ;  /* 0x0000ffffd60a7812 */ /* 0x000fce00078ec0ff */
[----:B------:R2:W4:Y:S01]  /*12940*/  LDC.64 R18, c[0x0][R9+0x178] ;  /* 0x00005e0009127b82 */ /* 0x0005220000000a00 */
[----:B-1----:R-:W-:-:S07]  /*12950*/  SHF.R.S32.HI R83, RZ, 0x1f, R87 ;  /* 0x0000001fff537819 */ /* 0x002fce0000011457 */
[----:B------:R1:W1:Y:S01]  /*12960*/  LDC.64 R20, c[0x0][R9+0x160] ;  /* 0x0000580009147b82 */ /* 0x0002620000000a00 */
[----:B------:R-:W-:-:S04]  /*12970*/  LEA.HI R83, R83, R87, RZ, 0x5 ;  /* 0x0000005753537211 */ /* 0x000fc800078f28ff */
[----:B------:R-:W-:-:S05]  /*12980*/  LOP3.LUT R83, R83, 0xffffffe0, RZ, 0xc0, !PT ;  /* 0xffffffe053537812 */ /* 0x000fca00078ec0ff */
[----:B------:R-:W-:Y:S02]  /*12990*/  IMAD.IADD R83, R87, 0x1, -R83 ;  /* 0x0000000157537824 */ /* 0x000fe400078e0a53 */
[----:B--2---:R-:W-:-:S04]  /*129a0*/  IMAD R2, R5, R8, RZ ;  /* 0x0000000805027224 */ /* 0x004fc800078e02ff */
[----:B------:R-:W-:Y:S02]  /*129b0*/  IMAD R12, R4, R3, R2 ;  /* 0x00000003040c7224 */ /* 0x000fe400078e0202 */
[----:B------:R-:W-:-:S04]  /*129c0*/  @P3 IMAD.HI.U32 R3, R11, c[0x0][0x4ec], RZ ;  /* 0x00013b000b033a27 */ /* 0x000fc800078e00ff */
[----:B------:R-:W-:-:S04]  /*129d0*/  IMAD.WIDE.U32 R4, R4, R8, RZ ;  /* 0x0000000804047225 */ /* 0x000fc800078e00ff */
[----:B----4-:R-:W-:-:S04]  /*129e0*/  IMAD.WIDE.U32 R6, R16, R10, RZ ;  /* 0x0000000a10067225 */ /* 0x010fc800078e00ff */
[----:B------:R-:W-:Y:S01]  /*129f0*/  IMAD.MOV.U32 R2, RZ, RZ, R11 ;  /* 0x000000ffff027224 */ /* 0x000fe200078e000b */
[----:B------:R-:W-:Y:S01]  /*12a00*/  @P3 SHF.R.U32.HI R2, RZ, c[0x0][0x4f0], R3 ;  /* 0x00013c00ff023a19 */ /* 0x000fe20000011603 */
[----:B-1----:R-:W-:Y:S01]  /*12a10*/  IMAD R9, R17, R10, RZ ;  /* 0x0000000a11097224 */ /* 0x002fe200078e02ff */
[----:B------:R-:W-:Y:S01]  /*12a20*/  SEL R3, R225, RZ, P2 ;  /* 0x000000ffe1037207 */ /* 0x000fe20001000000 */
[----:B------:R-:W-:Y:S01]  /*12a30*/  IMAD.IADD R13, R5, 0x1, R12 ;  /* 0x00000001050d7824 */ /* 0x000fe200078e020c */
[--C-:B-----5:R-:W-:Y:S01]  /*12a40*/  IADD3 R14, P1, P0, R4, R6, R0.reuse ;  /* 0x00000006040e7210 */ /* 0x120fe2000783e000 */
[----:B------:R-:W-:Y:S01]  /*12a50*/  IMAD.IADD R6, R7, 0x1, R9 ;  /* 0x0000000107067824 */ /* 0x000fe200078e0209 */
[----:B------:R-:W-:Y:S01]  /*12a60*/  SHF.R.S32.HI R9, RZ, 0x1f, R0 ;  /* 0x0000001fff097819 */ /* 0x000fe20000011400 */
[----:B------:R-:W-:Y:S02]  /*12a70*/  IMAD.MOV R7, RZ, RZ, -R2 ;  /* 0x000000ffff077224 */ /* 0x000fe400078e0a02 */
[-C--:B------:R-:W-:Y:S01]  /*12a80*/  IMAD R12, R19, R3.reuse, RZ ;  /* 0x00000003130c7224 */ /* 0x080fe200078e02ff */
[----:B------:R-:W-:Y:S01]  /*12a90*/  IADD3.X R13, R13, R6, R9, P1, P0 ;  /* 0x000000060d0d7210 */ /* 0x000fe20000fe0409 */
[----:B------:R-:W-:-:S04]  /*12aa0*/  IMAD.WIDE.U32 R4, R18, R3, RZ ;  /* 0x0000000312047225 */ /* 0x000fc800078e00ff */
[----:B------:R-:W-:Y:S01]  /*12ab0*/  IMAD R3, R7, c[0x0][0x4e8], R11 ;  /* 0x00013a0007037a24 */ /* 0x000fe200078e020b */
[----:B------:R-:W-:Y:S01]  /*12ac0*/  IADD3 R4, P1, P0, R2, R14, R4 ;  /* 0x0000000e02047210 */ /* 0x000fe2000783e004 */
[----:B------:R-:W-:Y:S01]  /*12ad0*/  IMAD.IADD R12, R5, 0x1, R12 ;  /* 0x00000001050c7824 */ /* 0x000fe200078e020c */
[----:B------:R-:W-:Y:S01]  /*12ae0*/  SHF.R.S32.HI R5, RZ, 0x1f, R2 ;  /* 0x0000001fff057819 */ /* 0x000fe20000011402 */
[----:B------:R-:W-:Y:S01]  /*12af0*/  IMAD R2, R21, R3, RZ ;  /* 0x0000000315027224 */ /* 0x000fe200078e02ff */
[----:B------:R-:W-:Y:S01]  /*12b00*/  SHF.R.S32.HI R6, RZ, 0x1f, R3 ;  /* 0x0000001fff067819 */ /* 0x000fe20000011403 */
[----:B------:R-:W-:Y:S01]  /*12b10*/  IMAD.MOV.U32 R7, RZ, RZ, c[0x0][0x4a8] ;  /* 0x00012a00ff077624 */ /* 0x000fe200078e00ff */
[----:B------:R-:W-:Y:S01]  /*12b20*/  IADD3.X R5, R5, R13, R12, P1, P0 ;  /* 0x0000000d05057210 */ /* 0x000fe20000fe040c */
[----:B------:R-:W-:Y:S02]  /*12b30*/  IMAD R12, R15, c[0x0][0x4e8], RZ ;  /* 0x00013a000f0c7a24 */ /* 0x000fe400078e02ff */
[----:B------:R-:W-:-:S02]  /*12b40*/  IMAD R6, R20, R6, R2 ;  /* 0x0000000614067224 */ /* 0x000fc400078e0202 */
[----:B------:R-:W-:Y:S01]  /*12b50*/  IMAD.WIDE.U32 R2, R20, R3, R4 ;  /* 0x0000000314027225 */ /* 0x000fe200078e0004 */
[----:B------:R-:W-:-:S03]  /*12b60*/  SEL R4, R7, c[0x0][0x450], P2 ;  /* 0x0001140007047a07 */ /* 0x000fc60001000000 */
[----:B------:R-:W-:Y:S01]  /*12b70*/  IMAD.MOV.U32 R5, RZ, RZ, c[0x0][0x4ac] ;  /* 0x00012b00ff057624 */ /* 0x000fe200078e00ff */
[----:B------:R-:W-:Y:S01]  /*12b80*/  LEA R4, P0, R2, R4, 0x2 ;  /* 0x0000000402047211 */ /* 0x000fe200078010ff */
[----:B------:R-:W-:-:S03]  /*12b90*/  IMAD.IADD R3, R3, 0x1, R6 ;  /* 0x0000000103037824 */ /* 0x000fc600078e0206 */
[----:B------:R-:W-:Y:S01]  /*12ba0*/  SEL R5, R5, c[0x0][0x454], P2 ;  /* 0x0001150005057a07 */ /* 0x000fe20001000000 */
[----:B------:R-:W-:Y:S03]  /*12bb0*/  SHFL.IDX PT, R6, R4, RZ, 0x1c1f ;  /* 0x001c1fff04067589 */ /* 0x000fe600000e0000 */
[----:B------:R-:W-:Y:S01]  /*12bc0*/  LEA.HI.X R2, R2, R5, R3, 0x2, P0 ;  /* 0x0000000502027211 */ /* 0x000fe200000f1403 */
[----:B------:R-:W-:Y:S01]  /*12bd0*/  SHFL.IDX PT, R4, R4, 0x1, 0x1c1f ;  /* 0x003c1f0004047f89 */ /* 0x000fe200000e0000 */
[----:B------:R-:W-:-:S03]  /*12be0*/  LOP3.LUT P0, RZ, R83, 0x3, RZ, 0xc0, !PT ;  /* 0x0000000353ff7812 */ /* 0x000fc6000780c0ff */
[----:B------:R-:W1:Y:S04]  /*12bf0*/  SHFL.IDX PT, R7, R2, RZ, 0x1c1f ;  /* 0x001c1fff02077589 */ /* 0x000e6800000e0000 */
[----:B------:R3:W2:Y:S02]  /*12c00*/  SHFL.IDX PT, R5, R2, 0x1, 0x1c1f ;  /* 0x003c1f0002057f89 */ /* 0x0006a400000e0000 */
[----:B---3--:R-:W-:-:S05]  /*12c10*/  IMAD.IADD R2, R86, 0x1, R211 ;  /* 0x0000000156027824 */ /* 0x008fca00078e02d3 */
[C---:B------:R-:W-:Y:S02]  /*12c20*/  IADD3 R3, R2.reuse, 0x8, RZ ;  /* 0x0000000802037810 */ /* 0x040fe40007ffe0ff */
[-C--:B------:R-:W-:Y:S02]  /*12c30*/  ISETP.GE.OR P1, PT, R2, R12.reuse, P0 ;  /* 0x0000000c0200720c */ /* 0x080fe40000726670 */
[----:B------:R-:W-:-:S11]  /*12c40*/  ISETP.GE.OR P0, PT, R3, R12, P0 ;  /* 0x0000000c0300720c */ /* 0x000fd60000706670 */
[----:B-1----:R1:W-:Y:S01]  /*12c50*/  @!P1 ST.E [R6.64], R23 ;  /* 0x0000001706009985 */ /* 0x0023e2000c101908 */
[----:B------:R-:W-:-:S03]  /*12c60*/  ISETP.GE.AND P1, PT, R3, R12, PT ;  /* 0x0000000c0300720c */ /* 0x000fc60003f26270 */
[----:B--2---:R1:W-:Y:S01]  /*12c70*/  @!P0 ST.E [R4.64], R22 ;  /* 0x0000001604008985 */ /* 0x0043e2000c101908 */
[----:B------:R-:W-:Y:S02]  /*12c80*/  ISETP.GE.AND P0, PT, R2, R12, PT ;  /* 0x0000000c0200720c */ /* 0x000fe40003f06270 */
[----:B------:R-:W-:Y:S01]  /*12c90*/  P2R R13, PR, RZ, 0x2 ;  /* 0x00000002ff0d7803 */ /* 0x000fe20000000000 */
[----:B------:R-:W-:Y:S05]  /*12ca0*/  @P2 BRA `(.L_x_566) ;  /* 0x0000087000002947 */ /* 0x000fea0003800000 */
[----:B-1----:R-:W-:Y:S01]  /*12cb0*/  IMAD R4, R9, c[0x0][0x3a0], RZ ;  /* 0x0000e80009047a24 */ /* 0x002fe200078e02ff */
[----:B------:R-:W-:Y:S01]  /*12cc0*/  SHF.R.S32.HI R5, RZ, 0x1f, R8 ;  /* 0x0000001fff057819 */ /* 0x000fe20000011408 */
[C---:B------:R-:W-:Y:S01]  /*12cd0*/  IMAD.WIDE.U32 R2, R0.reuse, c[0x0][0x3a0], RZ ;  /* 0x0000e80000027a25 */ /* 0x040fe200078e00ff */
[----:B------:R1:W2:Y:S03]  /*12ce0*/  LDS.128 R24, [R179+0x80] ;  /* 0x00008000b3187984 */ /* 0x0002a60000000c00 */
[----:B------:R-:W-:Y:S01]  /*12cf0*/  IMAD R0, R0, c[0x0][0x3a4], R4 ;  /* 0x0000e90000007a24 */ /* 0x000fe200078e0204 */
[----:B------:R-:W-:Y:S01]  /*12d00*/  IADD3 R4, R197, R211, RZ ;  /* 0x000000d3c5047210 */ /* 0x000fe20007ffe0ff */
[----:B------:R1:W3:Y:S01]  /*12d10*/  LDS.128 R36, [R179+0x1080] ;  /* 0x00108000b3247984 */ /* 0x0002e20000000c00 */
[----:B------:R-:W-:-:S02]  /*12d20*/  IMAD R5, R5, c[0x0][0x3f0], RZ ;  /* 0x0000fc0005057a24 */ /* 0x000fc400078e02ff */
[----:B------:R-:W-:Y:S01]  /*12d30*/  IADD3 R3, R3, R0, RZ ;  /* 0x0000000003037210 */ /* 0x000fe20007ffe0ff */
[----:B------:R-:W-:Y:S01]  /*12d40*/  @P3 IMAD.HI.U32 R6, R4, c[0x0][0x4ec], RZ ;  /* 0x00013b0004063a27 */ /* 0x000fe200078e00ff */
[----:B------:R1:W4:Y:S01]  /*12d50*/  LDS.128 R48, [R179+0x2080] ;  /* 0x00208000b3307984 */ /* 0x0003220000000c00 */
[----:B------:R-:W-:Y:S02]  /*12d60*/  MOV R0, R4 ;  /* 0x0000000400007202 */ /* 0x000fe40000000f00 */
[C---:B------:R-:W-:Y:S01]  /*12d70*/  IMAD.WIDE.U32 R2, R10.reuse, c[0x0][0x3e8], R2 ;  /* 0x0000fa000a027a25 */ /* 0x040fe200078e0002 */
[----:B------:R1:W1:Y:S01]  /*12d80*/  LDS.128 R56, [R179+0x3080] ;  /* 0x00308000b3387984 */ /* 0x0002620000000c00 */
[----:B------:R-:W-:Y:S02]  /*12d90*/  @P3 SHF.R.U32.HI R0, RZ, c[0x0][0x4f0], R6 ;  /* 0x00013c00ff003a19 */ /* 0x000fe40000011606 */
[----:B------:R-:W-:Y:S01]  /*12da0*/  IMAD R3, R10, c[0x0][0x3ec], R3 ;  /* 0x0000fb000a037a24 */ /* 0x000fe200078e0203 */
[----:B------:R1:W1:Y:S01]  /*12db0*/  LDS.128 R20, [R179+0x4080] ;  /* 0x00408000b3147984 */ /* 0x0002620000000c00 */
[C---:B------:R-:W-:Y:S01]  /*12dc0*/  IMAD R7, R8.reuse, c[0x0][0x3f4], R5 ;  /* 0x0000fd0008077a24 */ /* 0x040fe200078e0205 */
[----:B------:R-:W-:Y:S01]  /*12dd0*/  SHF.R.S32.HI R6, RZ, 0x1f, R0 ;  /* 0x0000001fff067819 */ /* 0x000fe20000011400 */
[----:B------:R-:W-:Y:S01]  /*12de0*/  IMAD.WIDE.U32 R2, R8, c[0x0][0x3f0], R2 ;  /* 0x0000fc0008027a25 */ /* 0x000fe200078e0002 */
[----:B------:R1:W1:Y:S01]  /*12df0*/  LDS.128 R32, [R179+0x5080] ;  /* 0x00508000b3207984 */ /* 0x0002620000000c00 */
[----:B------:R-:W-:-:S02]  /*12e00*/  IADD3 R5, -R0, RZ, RZ ;  /* 0x000000ff00057210 */ /* 0x000fc40007ffe1ff */
[----:B------:R-:W-:Y:S01]  /*12e10*/  IMAD R6, R6, c[0x0][0x3e0], RZ ;  /* 0x0000f80006067a24 */ /* 0x000fe200078e02ff */
[----:B------:R1:W1:Y:S01]  /*12e20*/  LDS.128 R44, [R179+0x6080] ;  /* 0x00608000b32c7984 */ /* 0x0002620000000c00 */
[----:B------:R-:W-:Y:S01]  /*12e30*/  IADD3 R3, R3, R7, RZ ;  /* 0x0000000703037210 */ /* 0x000fe20007ffe0ff */
[----:B------:R-:W-:Y:S02]  /*12e40*/  IMAD R4, R5, c[0x0][0x4e8], R4 ;  /* 0x00013a0005047a24 */ /* 0x000fe400078e0204 */
[----:B------:R1:W1:Y:S01]  /*12e50*/  LDS.128 R52, [R179+0x7080] ;  /* 0x00708000b3347984 */ /* 0x0002620000000c00 */
[C---:B------:R-:W-:Y:S02]  /*12e60*/  IMAD R5, R0.reuse, c[0x0][0x3e4], R6 ;  /* 0x0000f90000057a24 */ /* 0x040fe400078e0206 */
[----:B------:R-:W-:Y:S01]  /*12e70*/  IMAD.WIDE.U32 R2, R0, c[0x0][0x3e0], R2 ;  /* 0x0000f80000027a25 */ /* 0x000fe200078e0002 */
[----:B------:R1:W1:Y:S01]  /*12e80*/  LDS.128 R16, [R179+0x8080] ;  /* 0x00808000b3107984 */ /* 0x0002620000000c00 */
[----:B------:R-:W-:-:S03]  /*12e90*/  SHF.R.S32.HI R0, RZ, 0x1f, R4 ;  /* 0x0000001fff007819 */ /* 0x000fc60000011404 */
[----:B------:R1:W1:Y:S01]  /*12ea0*/  LDS.128 R28, [R179+0x9080] ;  /* 0x00908000b31c7984 */ /* 0x0002620000000c00 */
[----:B------:R-:W-:Y:S01]  /*12eb0*/  IADD3 R3, R3, R5, RZ ;  /* 0x0000000503037210 */ /* 0x000fe20007ffe0ff */
[----:B------:R-:W-:Y:S02]  /*12ec0*/  IMAD R0, R0, c[0x0][0x3d8], RZ ;  /* 0x0000f60000007a24 */ /* 0x000fe400078e02ff */
[----:B------:R1:W1:Y:S02]  /*12ed0*/  LDS.128 R40, [R179+0xa080] ;  /* 0x00a08000b3287984 */ /* 0x0002640000000c00 */
[C---:B------:R-:W-:Y:S02]  /*12ee0*/  IMAD.WIDE.U32 R2, R4.reuse, c[0x0][0x3d8], R2 ;  /* 0x0000f60004027a25 */ /* 0x040fe400078e0002 */
[----:B------:R1:W1:Y:S02]  /*12ef0*/  LDS.128 R60, [R179+0xb080] ;  /* 0x00b08000b33c7984 */ /* 0x0002640000000c00 */
[----:B------:R-:W-:Y:S01]  /*12f00*/  IMAD R0, R4, c[0x0][0x3dc], R0 ;  /* 0x0000f70004007a24 */ /* 0x000fe200078e0200 */
[----:B------:R-:W-:-:S04]  /*12f10*/  LEA R11, P0, R2, c[0x0][0x380], 0x1 ;  /* 0x0000e000020b7a11 */ /* 0x000fc800078008ff */
[----:B------:R-:W-:-:S04]  /*12f20*/  IADD3 R0, R3, R0, RZ ;  /* 0x0000000003007210 */ /* 0x000fc80007ffe0ff */
[----:B------:R-:W-:Y:S01]  /*12f30*/  LEA.HI.X R9, R2, c[0x0][0x384], R0, 0x1, P0 ;  /* 0x0000e10002097a11 */ /* 0x000fe200000f0c00 */
[----:B------:R-:W-:Y:S05]  /*12f40*/  BRA.DIV ~URZ, `(.L_x_567) ;  /* 0x000054e27f007947 */ /* 0x000fea000b800000 */
[----:B--234-:R2:W3:Y:S02]  /*12f50*/  SHFL.IDX PT, R8, R9, RZ, 0x181f ;  /* 0x00181fff09087589 */ /* 0x01c4e400000e0000 */
.L_x_661:
[----:B------:R-:W-:Y:S05]  /*12f60*/  BRA.DIV ~URZ, `(.L_x_568) ;  /* 0x000055327f007947 */ /* 0x000fea000b800000 */
[----:B------:R4:W2:Y:S02]  /*12f70*/  SHFL.IDX PT, R0, R11, RZ, 0x181f ;  /* 0x00181fff0b007589 */ /* 0x0008a400000e0000 */
.L_x_662:
[----:B------:R-:W-:Y:S01]  /*12f80*/  IADD3 R10, R217, R211, RZ ;  /* 0x000000d3d90a7210 */ /* 0x000fe20007ffe0ff */
        /* <DEDUP_REMOVED lines=10> */
[-C--:B------:R-:W-:Y:S02]  /*13030*/  @!P1 LEA R4, P4, R192, R0.reuse, 0x1 ;  /* 0x00000000c0049211 */ /* 0x080fe400078808ff */
[C---:B------:R-:W-:Y:S02]  /*13040*/  @!P0 LEA R2, P3, R193.reuse, R0, 0x1 ;  /* 0x00000000c1028211 */ /* 0x040fe400078608ff */
[-C--:B---3--:R-:W-:Y:S02]  /*13050*/  @!P2 LEA.HI.X R7, R184, R8.reuse, R15, 0x1, P5 ;  /* 0x00000008b807a211 */ /* 0x088fe400028f0c0f */
[-C--:B------:R-:W-:Y:S02]  /*13060*/  @!P1 LEA.HI.X R5, R192, R8.reuse, R14, 0x1, P4 ;  /* 0x00000008c0059211 */ /* 0x080fe400020f0c0e */
[----:B------:R-:W-:Y:S01]  /*13070*/  @!P0 LEA.HI.X R3, R193, R8, R13, 0x1, P3 ;  /* 0x00000008c1038211 */ /* 0x000fe200018f0c0d */
[----:B------:R2:W-:Y:S04]  /*13080*/  @!P2 ST.E.128 [R6.64], R24 ;  /* 0x000000180600a985 */ /* 0x0005e8000c101d08 */
[----:B-1----:R2:W-:Y:S04]  /*13090*/  @!P1 ST.E.128 [R4.64], R20 ;  /* 0x0000001404009985 */ /* 0x0025e8000c101d08 */
[----:B------:R2:W-:Y:S02]  /*130a0*/  @!P0 ST.E.128 [R2.64], R16 ;  /* 0x0000001002008985 */ /* 0x0005e4000c101d08 */
.L_x_570:
[----:B------:R-:W-:Y:S05]  /*130b0*/  BSYNC B0 ;  /* 0x0000000000007941 */ /* 0x000fea0003800000 */
.L_x_569:
[----:B------:R-:W-:Y:S05]  /*130c0*/  BRA.DIV ~URZ, `(.L_x_571) ;  /* 0x000054427f007947 */ /* 0x000fea000b800000 */
[----:B---3--:R3:W4:Y:S04]  /*130d0*/  SHFL.IDX PT, R8, R9, 0x1, 0x181f ;  /* 0x00381f0009087f89 */ /* 0x00872800000e0000 */
[----:B--2---:R3:W2:Y:S02]  /*130e0*/  SHFL.IDX PT, R0, R11, 0x1, 0x181f ;  /* 0x00381f000b007f89 */ /* 0x0046a400000e0000 */
.L_x_663:
        /* <DEDUP_REMOVED lines=13> */
[-C--:B----4-:R-:W-:Y:S02]  /*131c0*/  @!P2 LEA.HI.X R7, R184, R8.reuse, R15, 0x1, P5 ;  /* 0x00000008b807a211 */ /* 0x090fe400028f0c0f */
[-C--:B------:R-:W-:Y:S02]  /*131d0*/  @!P1 LEA.HI.X R5, R192, R8.reuse, R14, 0x1, P4 ;  /* 0x00000008c0059211 */ /* 0x080fe400020f0c0e */
[----:B------:R-:W-:Y:S01]  /*131e0*/  @!P0 LEA.HI.X R3, R193, R8, R13, 0x1, P3 ;  /* 0x00000008c1038211 */ /* 0x000fe200018f0c0d */
[----:B------:R2:W-:Y:S04]  /*131f0*/  @!P2 ST.E.128 [R6.64], R36 ;  /* 0x000000240600a985 */ /* 0x0005e8000c101d08 */
[----:B-1----:R2:W-:Y:S04]  /*13200*/  @!P1 ST.E.128 [R4.64], R32 ;  /* 0x0000002004009985 */ /* 0x0025e8000c101d08 */
[----:B------:R2:W-:Y:S02]  /*13210*/  @!P0 ST.E.128 [R2.64], R28 ;  /* 0x0000001c02008985 */ /* 0x0005e4000c101d08 */
.L_x_573:
[----:B------:R-:W-:Y:S05]  /*13220*/  BSYNC B0 ;  /* 0x0000000000007941 */ /* 0x000fea0003800000 */
.L_x_572:
[----:B------:R-:W-:Y:S05]  /*13230*/  BRA.DIV ~URZ, `(.L_x_574) ;  /* 0x000053a27f007947 */ /* 0x000fea000b800000 */
[----:B----4-:R4:W3:Y:S02]  /*13240*/  SHFL.IDX PT, R8, R9, 0x2, 0x181f ;  /* 0x00581f0009087f89 */ /* 0x0108e400000e0000 */
.L_x_664:
[----:B------:R-:W-:Y:S05]  /*13250*/  BRA.DIV ~URZ, `(.L_x_575) ;  /* 0x000053f27f007947 */ /* 0x000fea000b800000 */
[----:B--2---:R2:W4:Y:S02]  /*13260*/  SHFL.IDX PT, R0, R11, 0x2, 0x181f ;  /* 0x00581f000b007f89 */ /* 0x00452400000e0000 */
.L_x_665:
        /* <DEDUP_REMOVED lines=19> */
.L_x_577:
[----:B------:R-:W-:Y:S05]  /*133a0*/  BSYNC B0 ;  /* 0x0000000000007941 */ /* 0x000fea0003800000 */
.L_x_576:
[----:B------:R-:W-:Y:S05]  /*133b0*/  BRA.DIV ~URZ, `(.L_x_578) ;  /* 0x000053027f007947 */ /* 0x000fea000b800000 */
[----:B---3--:R3:W2:Y:S04]  /*133c0*/  SHFL.IDX PT, R6, R9, 0x3, 0x181f ;  /* 0x00781f0009067f89 */ /* 0x0086a800000e0000 */
[----:B----4-:R3:W4:Y:S02]  /*133d0*/  SHFL.IDX PT, R0, R11, 0x3, 0x181f ;  /* 0x00781f000b007f89 */ /* 0x01072400000e0000 */
.L_x_666:
[----:B------:R-:W-:-:S04]  /*133e0*/  IADD3 R2, R10, 0x60, RZ ;  /* 0x000000600a027810 */ /* 0x000fc80007ffe0ff */
[----:B------:R-:W-:-:S13]  /*133f0*/  ISETP.GE.AND P0, PT, R2, R12, PT ;  /* 0x0000000c0200720c */ /* 0x000fda0003f06270 */
[----:B------:R-:W-:Y:S05]  /*13400*/  @P0 BRA `(.L_x_579) ;  /* 0x0000201000000947 */ /* 0x000fea0003800000 */
[----:B------:R-:W-:Y:S02]  /*13410*/  ISETP.GE.AND P1, PT, R184, c[0x0][0x3c8], PT ;  /* 0x0000f200b8007a0c */ /* 0x000fe40003f26270 */
[----:B------:R-:W-:Y:S02]  /*13420*/  ISETP.GE.AND P0, PT, R192, c[0x0][0x3c8], PT ;  /* 0x0000f200c0007a0c */ /* 0x000fe40003f06270 */
[----:B------:R-:W-:Y:S02]  /*13430*/  SHF.R.S32.HI R8, RZ, 0x1f, R184 ;  /* 0x0000001fff087819 */ /* 0x000fe400000114b8 */
[----:B------:R-:W-:-:S07]  /*13440*/  SHF.R.S32.HI R7, RZ, 0x1f, R192 ;  /* 0x0000001fff077819 */ /* 0x000fce00000114c0 */
[-C--:B----4-:R-:W-:Y:S02]  /*13450*/  @!P1 LEA R4, P3, R184, R0.reuse, 0x1 ;  /* 0x00000000b8049211 */ /* 0x090fe400078608ff */
[----:B------:R-:W-:Y:S02]  /*13460*/  @!P0 LEA R2, P2, R192, R0, 0x1 ;  /* 0x00000000c0028211 */ /* 0x000fe400078408ff */
        /* <DEDUP_REMOVED lines=11> */
.L_x_566:
        /* <DEDUP_REMOVED lines=32> */
.L_x_667:
[----:B------:R-:W-:Y:S05]  /*13720*/  BRA.DIV ~URZ, `(.L_x_581) ;  /* 0x000050d27f007947 */ /* 0x000fea000b800000 */
[----:B------:R3:W4:Y:S02]  /*13730*/  SHFL.IDX PT, R0, R12, RZ, 0x1c1f ;  /* 0x001c1fff0c007589 */ /* 0x00072400000e0000 */
.L_x_668:
[----:B------:R-:W-:Y:S01]  /*13740*/  BSSY B0, `(.L_x_582) ;  /* 0x000007a000007945 */ /* 0x000fe20003800000 */
[----:B------:R-:W-:Y:S05]  /*13750*/  @P0 BRA `(.L_x_583) ;  /* 0x0000078000000947 */ /* 0x000fea0003800000 */
[----:B------:R-:W-:Y:S02]  /*13760*/  ISETP.GE.AND P1, PT, R199, c[0x0][0x3c8], PT ;  /* 0x0000f200c7007a0c */ /* 0x000fe40003f26270 */
[----:B------:R-:W-:Y:S02]  /*13770*/  ISETP.GE.AND P0, PT, R252, c[0x0][0x3c8], PT ;  /* 0x0000f200fc007a0c */ /* 0x000fe40003f06270 */
[----:B------:R-:W-:Y:S02]  /*13780*/  ISETP.GE.AND P3, PT, R251, c[0x0][0x3c8], PT ;  /* 0x0000f200fb007a0c */ /* 0x000fe40003f66270 */
[----:B------:R-:W-:Y:S02]  /*13790*/  SHF.R.S32.HI R9, RZ, 0x1f, R199 ;  /* 0x0000001fff097819 */ /* 0x000fe400000114c7 */
[----:B------:R-:W-:-:S02]  /*137a0*/  ISETP.GE.AND P4, PT, R250, c[0x0][0x3c8], PT ;  /* 0x0000f200fa007a0c */ /* 0x000fc40003f86270 */
[----:B------:R-:W-:Y:S02]  /*137b0*/  SHF.R.S32.HI R8, RZ, 0x1f, R252 ;  /* 0x0000001fff087819 */ /* 0x000fe400000114fc */
[----:B------:R-:W-:Y:S02]  /*137c0*/  SHF.R.S32.HI R11, RZ, 0x1f, R241 ;  /* 0x0000001fff0b7819 */ /* 0x000fe400000114f1 */
[CC--:B----4-:R-:W-:Y:S02]  /*137d0*/  @!P1 LEA R2, P5, R199.reuse, R0.reuse, 0x2 ;  /* 0x00000000c7029211 */ /* 0x0d0fe400078a10ff */
[C---:B------:R-:W-:Y:S02]  /*137e0*/  @!P0 LEA R6, P2, R252.reuse, R0, 0x2 ;  /* 0x00000000fc068211 */ /* 0x040fe400078410ff */
[-C--:B--2---:R-:W-:Y:S02]  /*137f0*/  @!P1 LEA.HI.X R3, R199, R4.reuse, R9, 0x2, P5 ;  /* 0x00000004c7039211 */ /* 0x084fe400028f1409 */
[----:B------:R-:W-:-:S02]  /*13800*/  @!P0 LEA.HI.X R7, R252, R4, R8, 0x2, P2 ;  /* 0x00000004fc078211 */ /* 0x000fc400010f1408 */
[----:B------:R-:W-:Y:S01]  /*13810*/  ISETP.GE.AND P2, PT, R249, c[0x0][0x3c8], PT ;  /* 0x0000f200f9007a0c */ /* 0x000fe20003f46270 */
[----:B------:R2:W-:Y:S01]  /*13820*/  @!P1 ST.E.64 [R2.64], R132 ;  /* 0x0000008402009985 */ /* 0x0005e2000c101b08 */
[----:B------:R-:W-:Y:S02]  /*13830*/  SHF.R.S32.HI R9, RZ, 0x1f, R251 ;  /* 0x0000001fff097819 */ /* 0x000fe400000114fb */
[----:B------:R-:W-:Y:S01]  /*13840*/  ISETP.GE.AND P1, PT, R248, c[0x0][0x3c8], PT ;  /* 0x0000f200f8007a0c */ /* 0x000fe20003f26270 */
[----:B------:R4:W-:Y:S01]  /*13850*/  @!P0 ST.E.64 [R6.64], R28 ;  /* 0x0000001c06008985 */ /* 0x0009e2000c101b08 */
[----:B------:R-:W-:Y:S02]  /*13860*/  SHF.R.S32.HI R8, RZ, 0x1f, R250 ;  /* 0x0000001fff087819 */ /* 0x000fe400000114fa */
[----:B------:R-:W-:Y:S02]  /*13870*/  SHF.R.S32.HI R10, RZ, 0x1f, R240 ;  /* 0x0000001fff0a7819 */ /* 0x000fe400000114f0 */
[----:B------:R-:W-:-:S02]  /*13880*/  ISETP.GE.AND P6, PT, R235, c[0x0][0x3c8], PT ;  /* 0x0000f200eb007a0c */ /* 0x000fc40003fc6270 */
[----:B------:R-:W-:Y:S02]  /*13890*/  SHF.R.S32.HI R14, RZ, 0x1f, R233 ;  /* 0x0000001fff0e7819 */ /* 0x000fe400000114e9 */
[----:B------:R-:W-:Y:S02]  /*138a0*/  SHF.R.S32.HI R16, RZ, 0x1f, R232 ;  /* 0x0000001fff107819 */ /* 0x000fe400000114e8 */
[----:B------:R-:W-:Y:S02]  /*138b0*/  SHF.R.S32.HI R15, RZ, 0x1f, R231 ;  /* 0x0000001fff0f7819 */ /* 0x000fe400000114e7 */
[CC--:B--2---:R-:W-:Y:S02]  /*138c0*/  @!P3 LEA R2, P5, R251.reuse, R0.reuse, 0x2 ;  /* 0x00000000fb02b211 */ /* 0x0c4fe400078a10ff */
[----:B----4-:R-:W-:Y:S02]  /*138d0*/  @!P4 LEA R6, P0, R250, R0, 0x2 ;  /* 0x00000000fa06c211 */ /* 0x010fe400078010ff */
[----:B------:R-:W-:-:S02]  /*138e0*/  @!P3 LEA.HI.X R3, R251, R4, R9, 0x2, P5 ;  /* 0x00000004fb03b211 */ /* 0x000fc400028f1409 */
[----:B------:R-:W-:Y:S02]  /*138f0*/  @!P4 LEA.HI.X R7, R250, R4, R8, 0x2, P0 ;  /* 0x00000004fa07c211 */ /* 0x000fe400000f1408 */
[----:B------:R-:W-:Y:S01]  /*13900*/  SHF.R.S32.HI R9, RZ, 0x1f, R249 ;  /* 0x0000001fff097819 */ /* 0x000fe200000114f9 */
[----:B------:R2:W-:Y:S01]  /*13910*/  @!P3 ST.E.64 [R2.64], R30 ;  /* 0x0000001e0200b985 */ /* 0x0005e2000c101b08 */
[----:B------:R-:W-:Y:S02]  /*13920*/  ISETP.GE.AND P3, PT, R247, c[0x0][0x3c8], PT ;  /* 0x0000f200f7007a0c */ /* 0x000fe40003f66270 */
[----:B------:R-:W-:Y:S01]  /*13930*/  SHF.R.S32.HI R8, RZ, 0x1f, R248 ;  /* 0x0000001fff087819 */ /* 0x000fe200000114f8 */
[----:B------:R4:W-:Y:S01]  /*13940*/  @!P4 ST.E.64 [R6.64], R32 ;  /* 0x000000200600c985 */ /* 0x0009e2000c101b08 */
[----:B------:R-:W-:Y:S02]  /*13950*/  ISETP.GE.AND P4, PT, R246, c[0x0][0x3c8], PT ;  /* 0x0000f200f6007a0c */ /* 0x000fe40003f86270 */
        /* <DEDUP_REMOVED lines=33> */
[----:B------:R-:W-:-:S05]  /*13b70*/  @!P4 LEA.HI.X R7, R242, R4, R8, 0x2, P0 ;  /* 0x00000004f207c211 */ /* 0x000fca00000f1408 */
[C---:B------:R-:W-:Y:S01]  /*13b80*/  @!P1 LEA R8, P0, R240.reuse, R0, 0x2 ;  /* 0x00000000f0089211 */ /* 0x040fe200078010ff */
[----:B------:R2:W-:Y:S01]  /*13b90*/  @!P3 ST.E.64 [R2.64], R44 ;  /* 0x0000002c0200b985 */ /* 0x0005e2000c101b08 */
[----:B------:R-:W-:Y:S02]  /*13ba0*/  ISETP.GE.AND P3, PT, R239, c[0x0][0x3c8], PT ;  /* 0x0000f200ef007a0c */ /* 0x000fe40003f66270 */
[----:B------:R-:W-:Y:S01]  /*13bb0*/  @!P1 LEA.HI.X R9, R240, R4, R10, 0x2, P0 ;  /* 0x00000004f0099211 */ /* 0x000fe200000f140a */
[----:B------:R4:W-:Y:S01]  /*13bc0*/  @!P4 ST.E.64 [R6.64], R48 ;  /* 0x000000300600c985 */ /* 0x0009e2000c101b08 */
[----:B------:R-:W-:Y:S02]  /*13bd0*/  ISETP.GE.AND P4, PT, R238, c[0x0][0x3c8], PT ;  /* 0x0000f200ee007a0c */ /* 0x000fe40003f86270 */
[----:B------:R-:W-:Y:S02]  /*13be0*/  SHF.R.S32.HI R10, RZ, 0x1f, R238 ;  /* 0x0000001fff0a7819 */ /* 0x000fe400000114ee */
[----:B--2---:R-:W-:-:S04]  /*13bf0*/  @!P2 LEA R2, P5, R241, R0, 0x2 ;  /* 0x00000000f102a211 */ /* 0x004fc800078a10ff */
[----:B------:R-:W-:Y:S02]  /*13c00*/  @!P2 LEA.HI.X R3, R241, R4, R11, 0x2, P5 ;  /* 0x00000004f103a211 */ /* 0x000fe400028f140b */
[----:B----4-:R-:W-:Y:S02]  /*13c10*/  @!P3 LEA R6, P5, R239, R0, 0x2 ;  /* 0x00000000ef06b211 */ /* 0x010fe400078a10ff */
[----:B------:R-:W-:Y:S01]  /*13c20*/  SHF.R.S32.HI R11, RZ, 0x1f, R239 ;  /* 0x0000001fff0b7819 */ /* 0x000fe200000114ef */
[----:B------:R2:W-:Y:S01]  /*13c30*/  @!P2 ST.E.64 [R2.64], R52 ;  /* 0x000000340200a985 */ /* 0x0005e2000c101b08 */
[----:B------:R-:W-:Y:S02]  /*13c40*/  ISETP.GE.AND P2, PT, R237, c[0x0][0x3c8], PT ;  /* 0x0000f200ed007a0c */ /* 0x000fe40003f46270 */
[----:B------:R-:W-:Y:S01]  /*13c50*/  @!P3 LEA.HI.X R7, R239, R4, R11, 0x2, P5 ;  /* 0x00000004ef07b211 */ /* 0x000fe200028f140b */
[----:B------:R4:W-:Y:S01]  /*13c60*/  @!P1 ST.E.64 [R8.64], R56 ;  /* 0x0000003808009985 */ /* 0x0009e2000c101b08 */
[----:B------:R-:W-:-:S02]  /*13c70*/  ISETP.GE.AND P1, PT, R236, c[0x0][0x3c8], PT ;  /* 0x0000f200ec007a0c */ /* 0x000fc40003f26270 */
[----:B------:R-:W-:Y:S01]  /*13c80*/  ISETP.GE.AND P5, PT, R234, c[0x0][0x3c8], PT ;  /* 0x0000f200ea007a0c */ /* 0x000fe20003fa6270 */
[----:B------:R5:W-:Y:S01]  /*13c90*/  @!P3 ST.E.64 [R6.64], R60 ;  /* 0x0000003c0600b985 */ /* 0x000be2000c101b08 */
[----:B------:R-:W-:Y:S02]  /*13ca0*/  SHF.R.S32.HI R11, RZ, 0x1f, R236 ;  /* 0x0000001fff0b7819 */ /* 0x000fe400000114ec */
[----:B--2---:R-:W-:-:S04]  /*13cb0*/  @!P4 LEA R2, P0, R238, R0, 0x2 ;  /* 0x00000000ee02c211 */ /* 0x004fc800078010ff */
[----:B------:R-:W-:Y:S02]  /*13cc0*/  @!P4 LEA.HI.X R3, R238, R4, R10, 0x2, P0 ;  /* 0x00000004ee03c211 */ /* 0x000fe400000f140a */
[----:B----4-:R-:W-:Y:S02]  /*13cd0*/  @!P2 LEA R8, P0, R237, R0, 0x2 ;  /* 0x00000000ed08a211 */ /* 0x010fe400078010ff */
[----:B------:R-:W-:Y:S01]  /*13ce0*/  SHF.R.S32.HI R10, RZ, 0x1f, R237 ;  /* 0x0000001fff0a7819 */ /* 0x000fe200000114ed */
[----:B------:R2:W-:Y:S01]  /*13cf0*/  @!P4 ST.E.64 [R2.64], R64 ;  /* 0x000000400200c985 */ /* 0x0005e2000c101b08 */
[----:B------:R-:W-:Y:S02]  /*13d00*/  ISETP.GE.AND P4, PT, R233, c[0x0][0x3c8], PT ;  /* 0x0000f200e9007a0c */ /* 0x000fe40003f86270 */
[----:B------:R-:W-:Y:S02]  /*13d10*/  @!P2 LEA.HI.X R9, R237, R4, R10, 0x2, P0 ;  /* 0x00000004ed09a211 */ /* 0x000fe400000f140a */
[----:B-----5:R-:W-:-:S02]  /*13d20*/  @!P6 LEA R6, P0, R235, R0, 0x2 ;  /* 0x00000000eb06e211 */ /* 0x020fc400078010ff */
[----:B------:R-:W-:Y:S01]  /*13d30*/  SHF.R.S32.HI R10, RZ, 0x1f, R235 ;  /* 0x0000001fff0a7819 */ /* 0x000fe200000114eb */
[----:B------:R-:W-:Y:S01]  /*13d40*/  @!P2 ST.E.64 [R8.64], R112 ;  /* 0x000000700800a985 */ /* 0x000fe2000c101b08 */
[----:B------:R-:W-:Y:S02]  /*13d50*/  ISETP.GE.AND P2, PT, R232, c[0x0][0x3c8], PT ;  /* 0x0000f200e8007a0c */ /* 0x000fe40003f46270 */
[----:B------:R-:W-:Y:S02]  /*13d60*/  @!P6 LEA.HI.X R7, R235, R4, R10, 0x2, P0 ;  /* 0x00000004eb07e211 */ /* 0x000fe400000f140a */
[----:B------:R-:W-:Y:S02]  /*13d70*/  ISETP.GE.AND P0, PT, R230, c[0x0][0x3c8], PT ;  /* 0x0000f200e6007a0c */ /* 0x000fe40003f06270 */
[----:B------:R-:W-:Y:S02]  /*13d80*/  SHF.R.S32.HI R10, RZ, 0x1f, R234 ;  /* 0x0000001fff0a7819 */ /* 0x000fe400000114ea */
[----:B--2---:R-:W-:-:S04]  /*13d90*/  @!P1 LEA R2, P3, R236, R0, 0x2 ;  /* 0x00000000ec029211 */ /* 0x004fc800078610ff */
[----:B------:R-:W-:-:S05]  /*13da0*/  @!P1 LEA.HI.X R3, R236, R4, R11, 0x2, P3 ;  /* 0x00000004ec039211 */ /* 0x000fca00018f140b */
[----:B------:R2:W-:Y:S01]  /*13db0*/  @!P1 ST.E.64 [R2.64], R68 ;  /* 0x0000004402009985 */ /* 0x0005e2000c101b08 */
[----:B------:R-:W-:-:S03]  /*13dc0*/  ISETP.GE.AND P1, PT, R231, c[0x0][0x3c8], PT ;  /* 0x0000f200e7007a0c */ /* 0x000fc60003f26270 */
[----:B------:R4:W-:Y:S01]  /*13dd0*/  @!P6 ST.E.64 [R6.64], R72 ;  /* 0x000000480600e985 */ /* 0x0009e2000c101b08 */
[----:B--2---:R-:W-:-:S04]  /*13de0*/  @!P5 LEA R2, P3, R234, R0, 0x2 ;  /* 0x00000000ea02d211 */ /* 0x004fc800078610ff */
[----:B------:R-:W-:Y:S02]  /*13df0*/  @!P5 LEA.HI.X R3, R234, R4, R10, 0x2, P3 ;  /* 0x00000004ea03d211 */ /* 0x000fe400018f140a */
[CC--:B------:R-:W-:Y:S02]  /*13e00*/  @!P4 LEA R10, P6, R233.reuse, R0.reuse, 0x2 ;  /* 0x00000000e90ac211 */ /* 0x0c0fe400078c10ff */
[C---:B------:R-:W-:Y:S01]  /*13e10*/  @!P2 LEA R8, P3, R232.reuse, R0, 0x2 ;  /* 0x00000000e808a211 */ /* 0x040fe200078610ff */
[----:B------:R2:W-:Y:S01]  /*13e20*/  @!P5 ST.E.64 [R2.64], R76 ;  /* 0x0000004c0200d985 */ /* 0x0005e2000c101b08 */
[----:B------:R-:W-:Y:S02]  /*13e30*/  @!P4 LEA.HI.X R11, R233, R4, R14, 0x2, P6 ;  /* 0x00000004e90bc211 */ /* 0x000fe400030f140e */
[----:B----4-:R-:W-:Y:S02]  /*13e40*/  @!P1 LEA R6, P5, R231, R0, 0x2 ;  /* 0x00000000e7069211 */ /* 0x010fe400078a10ff */
[----:B------:R-:W-:Y:S01]  /*13e50*/  @!P2 LEA.HI.X R9, R232, R4, R16, 0x2, P3 ;  /* 0x00000004e809a211 */ /* 0x000fe200018f1410 */
[----:B------:R4:W-:Y:S01]  /*13e60*/  @!P4 ST.E.64 [R10.64], R124 ;  /* 0x0000007c0a00c985 */ /* 0x0009e2000c101b08 */
[----:B------:R-:W-:-:S02]  /*13e70*/  SHF.R.S32.HI R14, RZ, 0x1f, R230 ;  /* 0x0000001fff0e7819 */ /* 0x000fc400000114e6 */
[----:B------:R-:W-:Y:S01]  /*13e80*/  @!P1 LEA.HI.X R7, R231, R4, R15, 0x2, P5 ;  /* 0x00000004e7079211 */ /* 0x000fe200028f140f */
[----:B------:R4:W-:Y:S04]  /*13e90*/  @!P2 ST.E.64 [R8.64], R116 ;  /* 0x000000740800a985 */ /* 0x0009e8000c101b08 */
[----:B------:R4:W-:Y:S01]  /*13ea0*/  @!P1 ST.E.64 [R6.64], R80 ;  /* 0x0000005006009985 */ /* 0x0009e2000c101b08 */
[----:B--2---:R-:W-:-:S04]  /*13eb0*/  @!P0 LEA R2, P3, R230, R0, 0x2 ;  /* 0x00000000e6028211 */ /* 0x004fc800078610ff */
[----:B------:R-:W-:-:S05]  /*13ec0*/  @!P0 LEA.HI.X R3, R230, R4, R14, 0x2, P3 ;  /* 0x00000004e6038211 */ /* 0x000fca00018f140e */
[----:B------:R4:W-:Y:S04]  /*13ed0*/  @!P0 ST.E.64 [R2.64], R24 ;  /* 0x0000001802008985 */ /* 0x0009e8000c101b08 */
.L_x_583:
[----:B------:R-:W-:Y:S05]  /*13ee0*/  BSYNC B0 ;  /* 0x0000000000007941 */ /* 0x000fea0003800000 */
.L_x_582:
[----:B------:R-:W-:Y:S05]  /*13ef0*/  BRA.DIV ~URZ, `(.L_x_584) ;  /* 0x000049727f007947 */ /* 0x000fea000b800000 */
[----:B--2---:R2:W1:Y:S04]  /*13f00*/  SHFL.IDX PT, R4, R5, 0x1, 0x1c1f ;  /* 0x003c1f0005047f89 */ /* 0x00446800000e0000 */
[----:B----4-:R2:W4:Y:S02]  /*13f10*/  SHFL.IDX PT, R0, R12, 0x1, 0x1c1f ;  /* 0x003c1f000c007f89 */ /* 0x01052400000e0000 */
.L_x_669:
[----:B------:R-:W-:-:S13]  /*13f20*/  ISETP.NE.AND P0, PT, R13, RZ, PT ;  /* 0x000000ff0d00720c */ /* 0x000fda0003f05270 */
[----:B------:R-:W-:Y:S05]  /*13f30*/  @P0 BRA `(.L_x_579) ;  /* 0x000014e000000947 */ /* 0x000fea0003800000 */
[----:B------:R-:W-:Y:S02]  /*13f40*/  ISETP.GE.AND P4, PT, R199, c[0x0][0x3c8], PT ;  /* 0x0000f200c7007a0c */ /* 0x000fe40003f86270 */
[----:B------:R-:W-:Y:S02]  /*13f50*/  ISETP.GE.AND P1, PT, R250, c[0x0][0x3c8], PT ;  /* 0x0000f200fa007a0c */ /* 0x000fe40003f26270 */
[----:B------:R-:W-:Y:S02]  /*13f60*/  ISETP.GE.AND P3, PT, R252, c[0x0][0x3c8], PT ;  /* 0x0000f200fc007a0c */ /* 0x000fe40003f66270 */
[----:B------:R-:W-:Y:S02]  /*13f70*/  SHF.R.S32.HI R8, RZ, 0x1f, R199 ;  /* 0x0000001fff087819 */ /* 0x000fe400000114c7 */
[----:B------:R-:W-:Y:S02]  /*13f80*/  ISETP.GE.AND P2, PT, R251, c[0x0][0x3c8], PT ;  /* 0x0000f200fb007a0c */ /* 0x000fe40003f46270 */
[----:B-12---:R-:W-:-:S02]  /*13f90*/  SHF.R.S32.HI R5, RZ, 0x1f, R252 ;  /* 0x0000001fff057819 */ /* 0x006fc400000114fc */
[----:B------:R-:W-:Y:S02]  /*13fa0*/  SHF.R.S32.HI R10, RZ, 0x1f, R250 ;  /* 0x0000001fff0a7819 */ /* 0x000fe400000114fa */
[C---:B----4-:R-:W-:Y:S02]  /*13fb0*/  @!P4 LEA R6, P0, R199.reuse, R0, 0x2 ;  /* 0x00000000c706c211 */ /* 0x050fe400078010ff */
[----:B------:R-:W-:Y:S02]  /*13fc0*/  SHF.R.S32.HI R13, RZ, 0x1f, R233 ;  /* 0x0000001fff0d7819 */ /* 0x000fe400000114e9 */
[----:B------:R-:W-:Y:S02]  /*13fd0*/  @!P4 LEA.HI.X R7, R199, R4, R8, 0x2, P0 ;  /* 0x00000004c707c211 */ /* 0x000fe400000f1408 */
[C---:B------:R-:W-:Y:S02]  /*13fe0*/  @!P3 LEA R2, P5, R252.reuse, R0, 0x2 ;  /* 0x00000000fc02b211 */ /* 0x040fe400078a10ff */
[----:B------:R-:W-:Y:S01]  /*13ff0*/  ISETP.GE.AND P0, PT, R249, c[0x0][0x3c8], PT ;  /* 0x0000f200f9007a0c */ /* 0x000fe20003f06270 */
[----:B------:R1:W-:Y:S01]  /*14000*/  @!P4 ST.E.64 [R6.64], R84 ;  /* 0x000000540600c985 */ /* 0x0003e2000c101b08 */
[----:B------:R-:W-:-:S02]  /*14010*/  @!P3 LEA.HI.X R3, R252, R4, R5, 0x2, P5 ;  /* 0x00000004fc03b211 */ /* 0x000fc400028f1405 */
[----:B------:R-:W-:Y:S02]  /*14020*/  SHF.R.S32.HI R5, RZ, 0x1f, R251 ;  /* 0x0000001fff057819 */ /* 0x000fe400000114fb */
[----:B------:R-:W-:Y:S01]  /*14030*/  ISETP.GE.AND P5, PT, R248, c[0x0][0x3c8], PT ;  /* 0x0000f200f8007a0c */ /* 0x000fe20003fa6270 */
[----:B------:R2:W-:Y:S01]  /*14040*/  @!P3 ST.E.64 [R2.64], R26 ;  /* 0x0000001a0200b985 */ /* 0x0005e2000c101b08 */
[----:B------:R-:W-:Y:S02]  /*14050*/  @!P2 LEA R8, P3, R251, R0, 0x2 ;  /* 0x00000000fb08a211 */ /* 0x000fe400078610ff */
[----:B------:R-:W-:Y:S02]  /*14060*/  ISETP.GE.AND P4, PT, R247, c[0x0][0x3c8], PT ;  /* 0x0000f200f7007a0c */ /* 0x000fe40003f86270 */
[----:B------:R-:W-:Y:S02]  /*14070*/  @!P2 LEA.HI.X R9, R251, R4, R5, 0x2, P3 ;  /* 0x00000004fb09a211 */ /* 0x000fe400018f1405 */
[----:B------:R-:W-:-:S02]  /*14080*/  SHF.R.S32.HI R5, RZ, 0x1f, R249 ;  /* 0x0000001fff057819 */ /* 0x000fc400000114f9 */
[----:B---3--:R-:W-:Y:S01]  /*14090*/  SHF.R.S32.HI R12, RZ, 0x1f, R232 ;  /* 0x0000001fff0c7819 */ /* 0x008fe200000114e8 */
[----:B------:R3:W-:Y:S01]  /*140a0*/  @!P2 ST.E.64 [R8.64], R120 ;  /* 0x000000780800a985 */ /* 0x0007e2000c101b08 */
[----:B------:R-:W-:Y:S02]  /*140b0*/  ISETP.GE.AND P2, PT, R245, c[0x0][0x3c8], PT ;  /* 0x0000f200f5007a0c */ /* 0x000fe40003f46270 */
[----:B-1----:R-:W-:-:S13]  /*140c0*/  @!P1 LEA R6, P6, R250, R0, 0x2 ;  /* 0x00000000fa069211 */ /* 0x002fda00078c10ff */
[----:B--2---:R-:W-:-:S04]  /*140d0*/  P2R R2, PR, RZ, 0x40 ;  /* 0x00000040ff027803 */ /* 0x004fc80000000000 */
[----:B------:R-:W-:Y:S02]  /*140e0*/  ISETP.NE.AND P3, PT, R2, RZ, PT ;  /* 0x000000ff0200720c */ /* 0x000fe40003f65270 */
[C---:B------:R-:W-:Y:S02]  /*140f0*/  @!P0 LEA R2, P6, R249.reuse, R0, 0x2 ;  /* 0x00000000f9028211 */ /* 0x040fe400078c10ff */
[-C--:B------:R-:W-:Y:S02]  /*14100*/  @!P1 LEA.HI.X R7, R250, R4.reuse, R10, 0x2, P3 ;  /* 0x00000004fa079211 */ /* 0x080fe400018f140a */
[----:B------:R-:W-:Y:S02]  /*14110*/  ISETP.GE.AND P3, PT, R246, c[0x0][0x3c8], PT ;  /* 0x0000f200f6007a0c */ /* 0x000fe40003f66270 */
[----:B------:R-:W-:Y:S01]  /*14120*/  @!P0 LEA.HI.X R3, R249, R4, R5, 0x2, P6 ;  /* 0x00000004f9038211 */ /* 0x000fe200030f1405 */
[----:B------:R1:W-:Y:S01]  /*14130*/  @!P1 ST.E.64 [R6.64], R92 ;  /* 0x0000005c06009985 */ /* 0x0003e2000c101b08 */
[----:B------:R-:W-:-:S02]  /*14140*/  SHF.R.S32.HI R5, RZ, 0x1f, R248 ;  /* 0x0000001fff057819 */ /* 0x000fc400000114f8 */
[----:B------:R-:W-:Y:S01]  /*14150*/  SHF.R.S32.HI R10, RZ, 0x1f, R247 ;  /* 0x0000001fff0a7819 */ /* 0x000fe200000114f7 */
[----:B------:R2:W-:Y:S01]  /*14160*/  @!P0 ST.E.64 [R2.64], R36 ;  /* 0x0000002402008985 */ /* 0x0005e2000c101b08 */
[----:B---3--:R-:W-:-:S04]  /*14170*/  @!P5 LEA R8, P0, R248, R0, 0x2 ;  /* 0x00000000f808d211 */ /* 0x008fc800078010ff */
[----:B------:R-:W-:Y:S02]  /*14180*/  @!P5 LEA.HI.X R9, R248, R4, R5, 0x2, P0 ;  /* 0x00000004f809d211 */ /* 0x000fe400000f1405 */
[----:B------:R-:W-:Y:S02]  /*14190*/  SHF.R.S32.HI R5, RZ, 0x1f, R246 ;  /* 0x0000001fff057819 */ /* 0x000fe400000114f6 */
[----:B------:R-:W-:Y:S01]  /*141a0*/  ISETP.GE.AND P0, PT, R243, c[0x0][0x3c8], PT ;  /* 0x0000f200f3007a0c */ /* 0x000fe20003f06270 */
[----:B------:R3:W-:Y:S01]  /*141b0*/  @!P5 ST.E.64 [R8.64], R114 ;  /* 0x000000720800d985 */ /* 0x0007e2000c101b08 */
[----:B------:R-:W-:Y:S02]  /*141c0*/  ISETP.GE.AND P5, PT, R242, c[0x0][0x3c8], PT ;  /* 0x0000f200f2007a0c */ /* 0x000fe40003fa6270 */
[-C--:B-1----:R-:W-:Y:S02]  /*141d0*/  @!P4 LEA R6, P6, R247, R0.reuse, 0x2 ;  /* 0x00000000f706c211 */ /* 0x082fe400078c10ff */
[----:B--2---:R-:W-:-:S02]  /*141e0*/  @!P3 LEA R2, P1, R246, R0, 0x2 ;  /* 0x00000000f602b211 */ /* 0x004fc400078210ff */
[----:B------:R-:W-:Y:S02]  /*141f0*/  @!P4 LEA.HI.X R7, R247, R4, R10, 0x2, P6 ;  /* 0x00000004f707c211 */ /* 0x000fe400030f140a */
[----:B------:R-:W-:-:S03]  /*14200*/  SHF.R.S32.HI R10, RZ, 0x1f, R244 ;  /* 0x0000001fff0a7819 */ /* 0x000fc600000114f4 */
[----:B------:R1:W-:Y:S01]  /*14210*/  @!P4 ST.E.64 [R6.64], R96 ;  /* 0x000000600600c985 */ /* 0x0003e2000c101b08 */
[----:B------:R-:W-:-:S05]  /*14220*/  ISETP.GE.AND P4, PT, R241, c[0x0][0x3c8], PT ;  /* 0x0000f200f1007a0c */ /* 0x000fca0003f86270 */
[----:B------:R-:W-:Y:S02]  /*14230*/  P2R R3, PR, RZ, 0x2 ;  /* 0x00000002ff037803 */ /* 0x000fe40000000000 */
[----:B------:R-:W-:Y:S02]  /*14240*/  ISETP.GE.AND P1, PT, R244, c[0x0][0x3c8], PT ;  /* 0x0000f200f4007a0c */ /* 0x000fe40003f26270 */
[----:B------:R-:W-:-:S04]  /*14250*/  ISETP.NE.AND P6, PT, R3, RZ, PT ;  /* 0x000000ff0300720c */ /* 0x000fc80003fc5270 */
[----:B------:R-:W-:Y:S02]  /*14260*/  @!P3 LEA.HI.X R3, R246, R4, R5, 0x2, P6 ;  /* 0x00000004f603b211 */ /* 0x000fe400030f1405 */
[----:B------:R-:W-:-:S03]  /*14270*/  SHF.R.S32.HI R5, RZ, 0x1f, R245 ;  /* 0x0000001fff057819 */ /* 0x000fc600000114f5 */
[----:B------:R2:W-:Y:S01]  /*14280*/  @!P3 ST.E.64 [R2.64], R88 ;  /* 0x000000580200b985 */ /* 0x0005e2000c101b08 */
[----:B---3--:R-:W-:-:S04]  /*14290*/  @!P2 LEA R8, P3, R245, R0, 0x2 ;  /* 0x00000000f508a211 */ /* 0x008fc800078610ff */
[----:B------:R-:W-:Y:S02]  /*142a0*/  @!P2 LEA.HI.X R9, R245, R4, R5, 0x2, P3 ;  /* 0x00000004f509a211 */ /* 0x000fe400018f1405 */
[----:B------:R-:W-:Y:S02]  /*142b0*/  SHF.R.S32.HI R5, RZ, 0x1f, R243 ;  /* 0x0000001fff057819 */ /* 0x000fe400000114f3 */
[----:B-1----:R-:W-:Y:S01]  /*142c0*/  @!P1 LEA R6, P6, R244, R0, 0x2 ;  /* 0x00000000f4069211 */ /* 0x002fe200078c10ff */
[----:B------:R1:W-:Y:S01]  /*142d0*/  @!P2 ST.E.64 [R8.64], R118 ;  /* 0x000000760800a985 */ /* 0x0003e2000c101b08 */
[----:B------:R-:W-:-:S11]  /*142e0*/  ISETP.GE.AND P2, PT, R239, c[0x0][0x3c8], PT ;  /* 0x0000f200ef007a0c */ /* 0x000fd60003f46270 */
[----:B--2---:R-:W-:-:S04]  /*142f0*/  P2R R2, PR, RZ, 0x40 ;  /* 0x00000040ff027803 */ /* 0x004fc80000000000 */
[----:B------:R-:W-:Y:S02]  /*14300*/  ISETP.NE.AND P3, PT, R2, RZ, PT ;  /* 0x000000ff0200720c */ /* 0x000fe40003f65270 */
[C---:B------:R-:W-:Y:S02]  /*14310*/  @!P0 LEA R2, P6, R243.reuse, R0, 0x2 ;  /* 0x00000000f3028211 */ /* 0x040fe400078c10ff */
[-C--:B------:R-:W-:Y:S02]  /*14320*/  @!P1 LEA.HI.X R7, R244, R4.reuse, R10, 0x2, P3 ;  /* 0x00000004f4079211 */ /* 0x080fe400018f140a */
[----:B------:R-:W-:Y:S02]  /*14330*/  @!P0 LEA.HI.X R3, R243, R4, R5, 0x2, P6 ;  /* 0x00000004f3038211 */ /* 0x000fe400030f1405 */
[----:B------:R-:W-:Y:S01]  /*14340*/  SHF.R.S32.HI R5, RZ, 0x1f, R242 ;  /* 0x0000001fff057819 */ /* 0x000fe200000114f2 */
[----:B------:R2:W-:Y:S01]  /*14350*/  @!P1 ST.E.64 [R6.64], R106 ;  /* 0x0000006a06009985 */ /* 0x0005e2000c101b08 */
[----:B------:R-:W-:-:S02]  /*14360*/  ISETP.GE.AND P1, PT, R238, c[0x0][0x3c8], PT ;  /* 0x0000f200ee007a0c */ /* 0x000fc40003f26270 */
[----:B------:R-:W-:Y:S01]  /*14370*/  ISETP.GE.AND P3, PT, R240, c[0x0][0x3c8], PT ;  /* 0x0000f200f0007a0c */ /* 0x000fe20003f66270 */
[----:B------:R3:W-:Y:S01]  /*14380*/  @!P0 ST.E.64 [R2.64], R38 ;  /* 0x0000002602008985 */ /* 0x0007e2000c101b08 */
[C---:B-1----:R-:W-:Y:S02]  /*14390*/  @!P5 LEA R8, P0, R242.reuse, R0, 0x2 ;  /* 0x00000000f208d211 */ /* 0x042fe400078010ff */
[----:B------:R-:W-:Y:S02]  /*143a0*/  SHF.R.S32.HI R10, RZ, 0x1f, R241 ;  /* 0x0000001fff0a7819 */ /* 0x000fe400000114f1 */
[----:B------:R-:W-:Y:S02]  /*143b0*/  @!P5 LEA.HI.X R9, R242, R4, R5, 0x2, P0 ;  /* 0x00000004f209d211 */ /* 0x000fe400000f1405 */
[----:B------:R-:W-:-:S03]  /*143c0*/  SHF.R.S32.HI R5, RZ, 0x1f, R240 ;  /* 0x0000001fff057819 */ /* 0x000fc600000114f0 */
[----:B------:R1:W-:Y:S01]  /*143d0*/  @!P5 ST.E.64 [R8.64], R122 ;  /* 0x0000007a0800d985 */ /* 0x0003e2000c101b08 */
[----:B------:R-:W-:Y:S02]  /*143e0*/  ISETP.GE.AND P5, PT, R236, c[0x0][0x3c8], PT ;  /* 0x0000f200ec007a0c */ /* 0x000fe40003fa6270 */
[----:B--2---:R-:W-:-:S13]  /*143f0*/  @!P4 LEA R6, P6, R241, R0, 0x2 ;  /* 0x00000000f106c211 */ /* 0x004fda00078c10ff */
[----:B---3--:R-:W-:-:S04]  /*14400*/  P2R R2, PR, RZ, 0x40 ;  /* 0x00000040ff027803 */ /* 0x008fc80000000000 */
        /* <DEDUP_REMOVED lines=9> */
[----:B-1----:R-:W-:-:S04]  /*144a0*/  @!P2 LEA R8, P3, R239, R0, 0x2 ;  /* 0x00000000ef08a211 */ /* 0x002fc800078610ff */
[----:B------:R-:W-:Y:S02]  /*144b0*/  @!P2 LEA.HI.X R9, R239, R4, R5, 0x2, P3 ;  /* 0x00000004ef09a211 */ /* 0x000fe400018f1405 */
[----:B------:R-:W-:-:S03]  /*144c0*/  SHF.R.S32.HI R5, RZ, 0x1f, R237 ;  /* 0x0000001fff057819 */ /* 0x000fc600000114ed */
[----:B------:R-:W-:Y:S01]  /*144d0*/  @!P2 ST.E.64 [R8.64], R126 ;  /* 0x0000007e0800a985 */ /* 0x000fe2000c101b08 */
        /* <DEDUP_REMOVED lines=8> */
[----:B------:R-:W-:-:S02]  /*14560*/  ISETP.GE.AND P3, PT, R234, c[0x0][0x3c8], PT ;  /* 0x0000f200ea007a0c */ /* 0x000fc40003f66270 */
[----:B------:R-:W-:Y:S01]  /*14570*/  SHF.R.S32.HI R10, RZ, 0x1f, R236 ;  /* 0x0000001fff0a7819 */ /* 0x000fe200000114ec */
[----:B------:R1:W-:Y:S01]  /*14580*/  @!P1 ST.E.64 [R6.64], R66 ;  /* 0x0000004206009985 */ /* 0x0003e2000c101b08 */
[----:B------:R-:W-:Y:S02]  /*14590*/  SHF.R.S32.HI R5, RZ, 0x1f, R235 ;  /* 0x0000001fff057819 */ /* 0x000fe400000114eb */
[----:B------:R-:W-:Y:S01]  /*145a0*/  ISETP.GE.AND P1, PT, R232, c[0x0][0x3c8], PT ;  /* 0x0000f200e8007a0c */ /* 0x000fe20003f26270 */
[----:B------:R2:W-:Y:S01]  /*145b0*/  @!P0 ST.E.64 [R2.64], R50 ;  /* 0x0000003202008985 */ /* 0x0005e2000c101b08 */
[----:B-1----:R-:W-:-:S04]  /*145c0*/  @!P5 LEA R6, P0, R236, R0, 0x2 ;  /* 0x00000000ec06d211 */ /* 0x002fc800078010ff */
[----:B------:R-:W-:Y:S02]  /*145d0*/  @!P5 LEA.HI.X R7, R236, R4, R10, 0x2, P0 ;  /* 0x00000004ec07d211 */ /* 0x000fe400000f140a */
[-C--:B--2---:R-:W-:Y:S02]  /*145e0*/  @!P4 LEA R2, P6, R235, R0.reuse, 0x2 ;  /* 0x00000000eb02c211 */ /* 0x084fe400078c10ff */
[----:B------:R-:W-:Y:S01]  /*145f0*/  ISETP.GE.AND P0, PT, R231, c[0x0][0x3c8], PT ;  /* 0x0000f200e7007a0c */ /* 0x000fe20003f06270 */
[----:B------:R-:W-:Y:S01]  /*14600*/  @!P5 ST.E.64 [R6.64], R58 ;  /* 0x0000003a0600d985 */ /* 0x000fe2000c101b08 */
[----:B------:R-:W-:Y:S02]  /*14610*/  @!P3 LEA R10, P5, R234, R0, 0x2 ;  /* 0x00000000ea0ab211 */ /* 0x000fe400078a10ff */
[----:B------:R-:W-:Y:S02]  /*14620*/  @!P4 LEA.HI.X R3, R235, R4, R5, 0x2, P6 ;  /* 0x00000004eb03c211 */ /* 0x000fe400030f1405 */
[----:B------:R-:W-:-:S02]  /*14630*/  SHF.R.S32.HI R5, RZ, 0x1f, R234 ;  /* 0x0000001fff057819 */ /* 0x000fc400000114ea */
[C---:B------:R-:W-:Y:S01]  /*14640*/  @!P2 LEA R8, P6, R233.reuse, R0, 0x2 ;  /* 0x00000000e908a211 */ /* 0x040fe200078c10ff */
[----:B------:R1:W-:Y:S03]  /*14650*/  @!P4 ST.E.64 [R2.64], R62 ;  /* 0x0000003e0200c985 */ /* 0x0003e6000c101b08 */
[----:B------:R-:W-:-:S03]  /*14660*/  @!P2 LEA.HI.X R9, R233, R4, R13, 0x2, P6 ;  /* 0x00000004e909a211 */ /* 0x000fc600030f140d */
[----:B-1----:R-:W-:Y:S02]  /*14670*/  P2R R2, PR, RZ, 0x20 ;  /* 0x00000020ff027803 */ /* 0x002fe40000000000 */
[----:B------:R-:W-:Y:S02]  /*14680*/  @!P1 LEA R6, P5, R232, R0, 0x2 ;  /* 0x00000000e8069211 */ /* 0x000fe400078a10ff */
[----:B------:R-:W-:Y:S02]  /*14690*/  ISETP.NE.AND P4, PT, R2, RZ, PT ;  /* 0x000000ff0200720c */ /* 0x000fe40003f85270 */
[-C--:B------:R-:W-:Y:S02]  /*146a0*/  @!P1 LEA.HI.X R7, R232, R4.reuse, R12, 0x2, P5 ;  /* 0x00000004e8079211 */ /* 0x080fe400028f140c */
[----:B------:R-:W-:Y:S02]  /*146b0*/  @!P3 LEA.HI.X R11, R234, R4, R5, 0x2, P4 ;  /* 0x00000004ea0bb211 */ /* 0x000fe400020f1405 */
[----:B------:R-:W-:-:S02]  /*146c0*/  SHF.R.S32.HI R5, RZ, 0x1f, R231 ;  /* 0x0000001fff057819 */ /* 0x000fc400000114e7 */
[C---:B------:R-:W-:Y:S01]  /*146d0*/  @!P0 LEA R2, P4, R231.reuse, R0, 0x2 ;  /* 0x00000000e7028211 */ /* 0x040fe200078810ff */
[----:B------:R1:W-:Y:S03]  /*146e0*/  @!P3 ST.E.64 [R10.64], R78 ;  /* 0x0000004e0a00b985 */ /* 0x0003e6000c101b08 */
[----:B------:R-:W-:Y:S01]  /*146f0*/  @!P0 LEA.HI.X R3, R231, R4, R5, 0x2, P4 ;  /* 0x00000004e7038211 */ /* 0x000fe200020f1405 */
[----:B------:R1:W-:Y:S04]  /*14700*/  @!P2 ST.E.64 [R8.64], R74 ;  /* 0x0000004a0800a985 */ /* 0x0003e8000c101b08 */
        /* <DEDUP_REMOVED lines=9> */
.L_x_564:
[----:B------:R-:W-:Y:S01]  /*147a0*/  ISETP.NE.U32.AND P0, PT, RZ, c[0x0][0x508], PT ;  /* 0x00014200ff007a0c */ /* 0x000fe20003f05070 */
[----:B------:R-:W-:Y:S01]  /*147b0*/  IMAD.MOV.U32 R4, RZ, RZ, 0x4 ;  /* 0x00000004ff047424 */ /* 0x000fe200078e00ff */
[----:B------:R-:W-:Y:S01]  /*147c0*/  ISETP.NE.U32.AND P2, PT, RZ, c[0x0][0x500], PT ;  /* 0x00014000ff007a0c */ /* 0x000fe20003f45070 */
[----:B------:R-:W-:Y:S01]  /*147d0*/  IMAD.MOV.U32 R20, RZ, RZ, c[0x0][0x388] ;  /* 0x0000e200ff147624 */ /* 0x000fe200078e00ff */
[----:B------:R-:W-:Y:S01]  /*147e0*/  ISETP.NE.AND.EX P0, PT, RZ, c[0x0][0x50c], PT, P0 ;  /* 0x00014300ff007a0c */ /* 0x000fe20003f05300 */
[----:B------:R-:W-:Y:S01]  /*147f0*/  IMAD.MOV.U32 R10, RZ, RZ, RZ ;  /* 0x000000ffff0a7224 */ /* 0x000fe200078e00ff */
[----:B------:R-:W-:Y:S01]  /*14800*/  ISETP.NE.AND.EX P2, PT, RZ, c[0x0][0x504], PT, P2 ;  /* 0x00014100ff007a0c */ /* 0x000fe20003f45320 */
[----:B------:R-:W-:-:S10]  /*14810*/  IMAD.WIDE R2, R215, R4, c[0x0][0x500] ;  /* 0x00014000d7027625 */ /* 0x000fd400078e0204 */
[----:B------:R-:W-:Y:S02]  /*14820*/  @P0 IMAD.WIDE R4, R215, R4, c[0x0][0x508] ;  /* 0x00014200d7040625 */ /* 0x000fe400078e0204 */
[----:B------:R2:W5:Y:S04]  /*14830*/  @P2 LDG.E R10, [R2.64] ;  /* 0x00000008020a2981 */ /* 0x000568000c1e1900 */
        /* <DEDUP_REMOVED lines=8> */
.L_x_585:
[----:B--2---:R-:W2:Y:S01]  /*148c0*/  S2R R2, SR_TID.X ;  /* 0x0000000000027919 */ /* 0x004ea20000002100 */
[----:B------:R-:W-:Y:S01]  /*148d0*/  SHF.R.S32.HI R0, RZ, 0x1f, R215 ;  /* 0x0000001fff007819 */ /* 0x000fe200000114d7 */
[----:B------:R-:W-:Y:S01]  /*148e0*/  BSSY B0, `(.L_x_586) ;  /* 0x0000036000007945 */ /* 0x000fe20003800000 */
[----:B------:R-:W-:-:S02]  /*148f0*/  LOP3.LUT R14, R214, 0xffff, RZ, 0xc0, !PT ;  /* 0x0000ffffd60e7812 */ /* 0x000fc400078ec0ff */
[----:B-----5:R-:W-:Y:S02]  /*14900*/  SHF.R.S32.HI R18, RZ, 0x1f, R10 ;  /* 0x0000001fff127819 */ /* 0x020fe4000001140a */
[----:B------:R-:W-:Y:S02]  /*14910*/  SEL R15, R215, RZ, !P2 ;  /* 0x000000ffd70f7207 */ /* 0x000fe40005000000 */
[----:B------:R-:W-:Y:S02]  /*14920*/  SEL R21, R0, RZ, !P2 ;  /* 0x000000ff00157207 */ /* 0x000fe40005000000 */
[----:B--2---:R-:W-:-:S13]  /*14930*/  ISETP.GT.AND P0, PT, R2, 0x7f, PT ;  /* 0x0000007f0200780c */ /* 0x004fda0003f04270 */
[----:B------:R-:W-:Y:S05]  /*14940*/  @P0 BRA `(.L_x_587) ;  /* 0x000002f000000947 */ /* 0x000fea0003800000 */
[----:B------:R-:W-:Y:S01]  /*14950*/  IMAD R0, R20, c[0x0][0x4e8], RZ ;  /* 0x00013a0014007a24 */ /* 0x000fe200078e02ff */
[----:B------:R-:W-:-:S04]  /*14960*/  IADD3 R11, R211, R2, RZ ;  /* 0x00000002d30b7210 */ /* 0x000fc80007ffe0ff */
        /* <DEDUP_REMOVED lines=45> */
.L_x_587:
[----:B------:R-:W-:Y:S05]  /*14c40*/  BSYNC B0 ;  /* 0x0000000000007941 */ /* 0x000fea0003800000 */
.L_x_586:
[----:B------:R-:W-:-:S13]  /*14c50*/  ISETP.GT.AND P0, PT, R19, 0x1, PT ;  /* 0x000000011300780c */ /* 0x000fda0003f04270 */
[----:B------:R-:W-:Y:S05]  /*14c60*/  @P0 BRA `(.L_x_579) ;  /* 0x000007b000000947 */ /* 0x000fea0003800000 */
[----:B------:R-:W-:Y:S01]  /*14c70*/  MOV R2, c[0x0][0x4e8] ;  /* 0x00013a0000027a02 */ /* 0x000fe20000000f00 */
[----:B-1----:R-:W-:Y:S01]  /*14c80*/  IMAD R0, R18, c[0x0][0x3a0], RZ ;  /* 0x0000e80012007a24 */ /* 0x002fe200078e02ff */
[----:B------:R-:W-:Y:S01]  /*14c90*/  IADD3 R4, R197, R211, RZ ;  /* 0x000000d3c5047210 */ /* 0x000fe20007ffe0ff */
[----:B------:R-:W-:Y:S01]  /*14ca0*/  IMAD R5, R21, c[0x0][0x3f0], RZ ;  /* 0x0000fc0015057a24 */ /* 0x000fe200078e02ff */
[----:B------:R-:W-:Y:S01]  /*14cb0*/  ISETP.NE.AND P0, PT, R2, 0x1, PT ;  /* 0x000000010200780c */ /* 0x000fe20003f05270 */
[----:B------:R-:W-:-:S04]  /*14cc0*/  IMAD.WIDE.U32 R2, R10, c[0x0][0x3a0], RZ ;  /* 0x0000e8000a027a25 */ /* 0x000fc800078e00ff */
        /* <DEDUP_REMOVED lines=26> */
.L_x_670:
[----:B------:R-:W-:Y:S05]  /*14e70*/  BRA.DIV ~URZ, `(.L_x_589) ;  /* 0x00003b327f007947 */ /* 0x000fea000b800000 */
[----:B------:R3:W4:Y:S02]  /*14e80*/  SHFL.IDX PT, R0, R12, RZ, 0x181f ;  /* 0x00181fff0c007589 */ /* 0x00072400000e0000 */
.L_x_671:
[----:B------:R-:W-:Y:S01]  /*14e90*/  IMAD R11, R20, c[0x0][0x4e8], RZ ;  /* 0x00013a00140b7a24 */ /* 0x000fe200078e02ff */
        /* <DEDUP_REMOVED lines=13> */
[-C--:B--2---:R-:W-:Y:S02]  /*14f70*/  @!P2 LEA.HI.X R7, R184, R8.reuse, R15, 0x1, P5 ;  /* 0x00000008b807a211 */ /* 0x084fe400028f0c0f */
[-C--:B------:R-:W-:Y:S02]  /*14f80*/  @!P1 LEA.HI.X R5, R192, R8.reuse, R14, 0x1, P4 ;  /* 0x00000008c0059211 */ /* 0x080fe400020f0c0e */
[----:B------:R-:W-:Y:S01]  /*14f90*/  @!P0 LEA.HI.X R3, R193, R8, R13, 0x1, P3 ;  /* 0x00000008c1038211 */ /* 0x000fe200018f0c0d */
[----:B------:R2:W-:Y:S04]  /*14fa0*/  @!P2 ST.E.128 [R6.64], RZ ;  /* 0x000000ff0600a985 */ /* 0x0005e8000c101d08 */
[----:B------:R2:W-:Y:S04]  /*14fb0*/  @!P1 ST.E.128 [R4.64], RZ ;  /* 0x000000ff04009985 */ /* 0x0005e8000c101d08 */
[----:B------:R2:W-:Y:S02]  /*14fc0*/  @!P0 ST.E.128 [R2.64], RZ ;  /* 0x000000ff02008985 */ /* 0x0005e4000c101d08 */
.L_x_591:
[----:B------:R-:W-:Y:S05]  /*14fd0*/  BSYNC B0 ;  /* 0x0000000000007941 */ /* 0x000fea0003800000 */
.L_x_590:
[----:B------:R-:W-:Y:S05]  /*14fe0*/  BRA.DIV ~URZ, `(.L_x_592) ;  /* 0x00003a327f007947 */ /* 0x000fea000b800000 */
[----:B--2---:R2:W1:Y:S04]  /*14ff0*/  SHFL.IDX PT, R8, R9, 0x1, 0x181f ;  /* 0x00381f0009087f89 */ /* 0x00446800000e0000 */
[----:B----4-:R2:W4:Y:S02]  /*15000*/  SHFL.IDX PT, R0, R12, 0x1, 0x181f ;  /* 0x00381f000c007f89 */ /* 0x01052400000e0000 */
.L_x_672:
        /* <DEDUP_REMOVED lines=13> */
[-C--:B-1----:R-:W-:Y:S02]  /*150e0*/  @!P2 LEA.HI.X R7, R184, R8.reuse, R15, 0x1, P5 ;  /* 0x00000008b807a211 */ /* 0x082fe400028f0c0f */
[-C--:B------:R-:W-:Y:S02]  /*150f0*/  @!P1 LEA.HI.X R5, R192, R8.reuse, R14, 0x1, P4 ;  /* 0x00000008c0059211 */ /* 0x080fe400020f0c0e */
[----:B------:R-:W-:Y:S01]  /*15100*/  @!P0 LEA.HI.X R3, R193, R8, R13, 0x1, P3 ;  /* 0x00000008c1038211 */ /* 0x000fe200018f0c0d */
[----:B------:R1:W-:Y:S04]  /*15110*/  @!P2 ST.E.128 [R6.64], RZ ;  /* 0x000000ff0600a985 */ /* 0x0003e8000c101d08 */
[----:B------:R1:W-:Y:S04]  /*15120*/  @!P1 ST.E.128 [R4.64], RZ ;  /* 0x000000ff04009985 */ /* 0x0003e8000c101d08 */
[----:B------:R1:W-:Y:S02]  /*15130*/  @!P0 ST.E.128 [R2.64], RZ ;  /* 0x000000ff02008985 */ /* 0x0003e4000c101d08 */
.L_x_594:
[----:B------:R-:W-:Y:S05]  /*15140*/  BSYNC B0 ;  /* 0x0000000000007941 */ /* 0x000fea0003800000 */
.L_x_593:
[----:B------:R-:W-:Y:S05]  /*15150*/  BRA.DIV ~URZ, `(.L_x_595) ;  /* 0x000039927f007947 */ /* 0x000fea000b800000 */
[----:B-1----:R1:W2:Y:S02]  /*15160*/  SHFL.IDX PT, R8, R9, 0x2, 0x181f ;  /* 0x00581f0009087f89 */ /* 0x0022a400000e0000 */
.L_x_673:
[----:B------:R-:W-:Y:S05]  /*15170*/  BRA.DIV ~URZ, `(.L_x_596) ;  /* 0x000039e27f007947 */ /* 0x000fea000b800000 */
[----:B----4-:R4:W1:Y:S02]  /*15180*/  SHFL.IDX PT, R0, R12, 0x2, 0x181f ;  /* 0x00581f000c007f89 */ /* 0x01086400000e0000 */
.L_x_674:
        /* <DEDUP_REMOVED lines=19> */
.L_x_598:
[----:B------:R-:W-:Y:S05]  /*152c0*/  BSYNC B0 ;  /* 0x0000000000007941 */ /* 0x000fea0003800000 */
.L_x_597:
[----:B------:R-:W-:Y:S05]  /*152d0*/  BRA.DIV ~URZ, `(.L_x_599) ;  /* 0x000038f27f007947 */ /* 0x000fea000b800000 */
[----:B--2---:R2:W3:Y:S04]  /*152e0*/  SHFL.IDX PT, R8, R9, 0x3, 0x181f ;  /* 0x00781f0009087f89 */ /* 0x0044e800000e0000 */
[----:B-1----:R2:W1:Y:S02]  /*152f0*/  SHFL.IDX PT, R0, R12, 0x3, 0x181f ;  /* 0x00781f000c007f89 */ /* 0x00246400000e0000 */
.L_x_675:
        /* <DEDUP_REMOVED lines=10> */
[-C--:B------:R-:W-:Y:S02]  /*153a0*/  @!P1 LEA R4, P4, R192, R0.reuse, 0x1 ;  /* 0x00000000c0049211 */ /* 0x080fe400078808ff */
[C---:B------:R-:W-:Y:S02]  /*153b0*/  @!P0 LEA R2, P3, R193.reuse, R0, 0x1 ;  /* 0x00000000c1028211 */ /* 0x040fe400078608ff */
[-C--:B------:R-:W-:Y:S02]  /*153c0*/  @!P2 LEA.HI.X R7, R184, R8.reuse, R13, 0x1, P5 ;  /* 0x00000008b807a211 */ /* 0x080fe400028f0c0d */
[-C--:B------:R-:W-:Y:S02]  /*153d0*/  @!P1 LEA.HI.X R5, R192, R8.reuse, R12, 0x1, P4 ;  /* 0x00000008c0059211 */ /* 0x080fe400020f0c0c */
[----:B------:R-:W-:Y:S01]  /*153e0*/  @!P0 LEA.HI.X R3, R193, R8, R9, 0x1, P3 ;  /* 0x00000008c1038211 */ /* 0x000fe200018f0c09 */
[----:B------:R1:W-:Y:S04]  /*153f0*/  @!P2 ST.E.128 [R6.64], RZ ;  /* 0x000000ff0600a985 */ /* 0x0003e8000c101d08 */
[----:B------:R1:W-:Y:S04]  /*15400*/  @!P1 ST.E.128 [R4.64], RZ ;  /* 0x000000ff04009985 */ /* 0x0003e8000c101d08 */
[----:B------:R1:W-:Y:S02]  /*15410*/  @!P0 ST.E.128 [R2.64], RZ ;  /* 0x000000ff02008985 */ /* 0x0003e4000c101d08 */
.L_x_579:
[----:B------:R-:W-:Y:S05]  /*15420*/  BSYNC B1 ;  /* 0x0000000000017941 */ /* 0x000fea0003800000 */
.L_x_563:
[----:B------:R-:W-:-:S13]  /*15430*/  ISETP.NE.AND P0, PT, RZ, UR6, PT ;  /* 0x00000006ff007c0c */ /* 0x000fda000bf05270 */
[----:B------:R-:W-:Y:S01]  /*15440*/  @P0 WARPSYNC 0xffffffff ;  /* 0xffffffff00000948 */ /* 0x000fe20003800000 */
[----:B------:R-:W-:Y:S06]  /*15450*/  @P0 BAR.SYNC.DEFER_BLOCKING 0x5, 0x100 ;  /* 0x0144000000000b1d */ /* 0x000fec0000010000 */
[----:B------:R-:W4:Y:S04]  /*15460*/  @P0 LDS.128 R212, [0x18100] ;  /* 0x01810000ffd40984 */ /* 0x000f280000000c00 */
[----:B------:R-:W-:Y:S06]  /*15470*/  @P0 BAR.ARV 0x4, 0x100 ;  /* 0x0104000000000b1d */ /* 0x000fec0000002000 */
[----:B------:R-:W-:Y:S05]  /*15480*/  @P0 BRA `(.L_x_600) ;  /* 0x00000f6000000947 */ /* 0x000fea0003800000 */
[----:B-1--4-:R-:W1:Y:S01]  /*15490*/  S2R R0, SR_TID.X ;  /* 0x0000000000007919 */ /* 0x012e620000002100 */
[----:B------:R-:W-:Y:S01]  /*154a0*/  IMAD.MOV.U32 R7, RZ, RZ, RZ ;  /* 0x000000ffff077224 */ /* 0x000fe200078e00ff */
[----:B-123--:R-:W-:-:S04]  /*154b0*/  LOP3.LUT R12, R0, 0x1f, RZ, 0xc0, !PT ;  /* 0x0000001f000c7812 */ /* 0x00efc800078ec0ff */
[----:B------:R-:W-:Y:S01]  /*154c0*/  ISETP.NE.AND P6, PT, R12, 0x1f, PT ;  /* 0x0000001f0c00780c */ /* 0x000fe20003fc5270 */
[----:B------:R-:W-:Y:S10]  /*154d0*/  BRA.DIV ~URZ, `(.L_x_601) ;  /* 0x000037c27f007947 */ /* 0x000ff4000b800000 */
[----:B------:R1:W2:Y:S02]  /*154e0*/  SHFL.IDX PT, R9, R82, RZ, 0x1f ;  /* 0x00001fff52097589 */ /* 0x0002a400000e0000 */
.L_x_676:
[----:B------:R-:W-:Y:S05]  /*154f0*/  BRA.DIV ~URZ, `(.L_x_602) ;  /* 0x000038127f007947 */ /* 0x000fea000b800000 */
[----:B------:R3:W4:Y:S02]  /*15500*/  SHFL.IDX PT, R8, R82, 0x1, 0x1f ;  /* 0x00201f0052087f89 */ /* 0x00072400000e0000 */
.L_x_677:
[----:B------:R-:W-:Y:S02]  /*15510*/  IMAD.IADD R0, R215, 0x1, R12 ;  /* 0x00000001d7007824 */ /* 0x000fe400078e020c */
        /* <DEDUP_REMOVED lines=16> */
[----:B------:R1:W3:Y:S02]  /*15620*/  SHFL.UP PT, R4, R0, 0x1, RZ ;  /* 0x0420000000047989 */ /* 0x0002e400000e00ff */
.L_x_678:
        /* <DEDUP_REMOVED lines=16> */
.L_x_679:
[----:B---3--:R-:W-:Y:S01]  /*15730*/  IMAD R0, R0, c[0x0][0x538], RZ ;  /* 0x00014e0000007a24 */ /* 0x008fe200078e02ff */
[----:B------:R-:W-:Y:S04]  /*15740*/  BSSY B1, `(.L_x_605) ;  /* 0x00000c5000017945 */ /* 0x000fe80003800000 */
[----:B----4-:R-:W-:-:S04]  /*15750*/  IADD3 R8, R0, R8, RZ ;  /* 0x0000000800087210 */ /* 0x010fc80007ffe0ff */
[----:B--2---:R-:W-:-:S13]  /*15760*/  ISETP.GT.AND P0, PT, R8, R9, PT ;  /* 0x000000090800720c */ /* 0x004fda0003f04270 */
[----:B------:R-:W-:Y:S05]  /*15770*/  @P0 BRA `(.L_x_606) ;  /* 0x0000024000000947 */ /* 0x000fea0003800000 */
.L_x_610:
        /* <DEDUP_REMOVED lines=16> */
.L_x_680:
        /* <DEDUP_REMOVED lines=16> */
.L_x_681:
[----:B--2---:R-:W-:-:S05]  /*15980*/  IMAD R0, R0, c[0x0][0x538], RZ ;  /* 0x00014e0000007a24 */ /* 0x004fca00078e02ff */
[----:B------:R-:W-:-:S04]  /*15990*/  IADD3 R8, R0, R8, RZ ;  /* 0x0000000800087210 */ /* 0x000fc80007ffe0ff */
[----:B------:R-:W-:-:S13]  /*159a0*/  ISETP.GT.AND P0, PT, R8, R9, PT ;  /* 0x000000090800720c */ /* 0x000fda0003f04270 */
[----:B-1----:R-:W-:Y:S05]  /*159b0*/  @!P0 BRA `(.L_x_610) ;  /* 0xfffffdc000008947 */ /* 0x002fea000383ffff */
.L_x_606:
[----:B------:R-:W-:-:S05]  /*159c0*/  IADD3 R8, -R0, R8, RZ ;  /* 0x0000000800087210 */ /* 0x000fca0007ffe1ff */
[----:B------:R-:W-:-:S05]  /*159d0*/  IMAD R0, R4, c[0x0][0x538], R8 ;  /* 0x00014e0004007a24 */ /* 0x000fca00078e0208 */
[----:B------:R-:W-:Y:S01]  /*159e0*/  ISETP.GT.AND P0, PT, R0, R9, PT ;  /* 0x000000090000720c */ /* 0x000fe20003f04270 */
[----:B------:R-:W-:-:S12]  /*159f0*/  BRA.DIV ~URZ, `(.L_x_611) ;  /* 0x000037727f007947 */ /* 0x000fd8000b800000 */
[----:B------:R-:W-:-:S04]  /*15a00*/  VOTE.ANY R5, PT, !P0 ;  /* 0x0000000000057806 */ /* 0x000fc800040e0100 */
.L_x_682:
[----:B------:R-:W2:Y:S02]  /*15a10*/  POPC R0, R5 ;  /* 0x0000000500007309 */ /* 0x000ea40000000000 */
[----:B--2---:R-:W-:Y:S01]  /*15a20*/  IADD3 R215, R0, R215, RZ ;  /* 0x000000d700d77210 */ /* 0x004fe20007ffe0ff */
[----:B------:R-:W-:Y:S05]  /*15a30*/  BRA.DIV ~URZ, `(.L_x_612) ;  /* 0x000037827f007947 */ /* 0x000fea000b800000 */
[----:B------:R2:W3:Y:S04]  /*15a40*/  SHFL.IDX PT, R10, R6, R0, 0x1f ;  /* 0x00001f00060a7589 */ /* 0x0004e800000e0000 */
[----:B------:R2:W4:Y:S02]  /*15a50*/  SHFL.IDX PT, R7, R7, R0, 0x1f ;  /* 0x00001f0007077589 */ /* 0x00052400000e0000 */
.L_x_683:
[----:B------:R-:W-:Y:S01]  /*15a60*/  ISETP.NE.AND P0, PT, R5, RZ, PT ;  /* 0x000000ff0500720c */ /* 0x000fe20003f05270 */
[----:B------:R-:W-:-:S12]  /*15a70*/  BSSY B0, `(.L_x_613) ;  /* 0x0000005000007945 */ /* 0x000fd80003800000 */
[----:B------:R-:W-:Y:S05]  /*15a80*/  @!P0 BRA `(.L_x_614) ;  /* 0x0000003000008947 */ /* 0x000fea0003800000 */
[----:B--2---:R-:W-:Y:S01]  /*15a90*/  IADD3 R0, R0, -0x1, RZ ;  /* 0xffffffff00007810 */ /* 0x004fe20007ffe0ff */
[----:B------:R-:W-:Y:S05]  /*15aa0*/  BRA.DIV ~URZ, `(.L_x_615) ;  /* 0x000037e27f007947 */ /* 0x000fea000b800000 */
[----:B------:R2:W1:Y:S02]  /*15ab0*/  SHFL.IDX PT, R11, R4, R0, 0x1f ;  /* 0x00001f00040b7589 */ /* 0x00046400000e0000 */
.L_x_614:
[----:B------:R-:W-:Y:S05]  /*15ac0*/  BSYNC B0 ;  /* 0x0000000000007941 */ /* 0x000fea0003800000 */
.L_x_613:
[----:B----4-:R-:W-:Y:S01]  /*15ad0*/  ISETP.NE.AND P0, PT, R7, 0x1, PT ;  /* 0x000000010700780c */ /* 0x010fe20003f05270 */
[----:B-1----:R-:W-:Y:S01]  /*15ae0*/  IMAD R212, R11, c[0x0][0x538], R8 ;  /* 0x00014e000bd47a24 */ /* 0x002fe200078e0208 */
[----:B------:R-:W-:Y:S04]  /*15af0*/  BSSY B0, `(.L_x_616) ;  /* 0x0000082000007945 */ /* 0x000fe80003800000 */
[----:B------:R-:W-:-:S07]  /*15b00*/  IADD3 R9, -R212, R9, RZ ;  /* 0x00000009d4097210 */ /* 0x000fce0007ffe1ff */
[----:B------:R-:W-:Y:S05]  /*15b10*/  @!P0 BRA `(.L_x_617) ;  /* 0x000003d000008947 */ /* 0x000fea0003800000 */
[-C--:B---3--:R-:W-:Y:S02]  /*15b20*/  IABS R2, R10.reuse ;  /* 0x0000000a00027213 */ /* 0x088fe40000000000 */
[----:B------:R-:W-:Y:S02]  /*15b30*/  IABS R8, R10 ;  /* 0x0000000a00087213 */ /* 0x000fe40000000000 */
[----:B--2---:R-:W1:Y:S08]  /*15b40*/  I2F.RP R0, R2 ;  /* 0x0000000200007306 */ /* 0x004e700000209400 */
[----:B-1----:R-:W1:Y:S02]  /*15b50*/  MUFU.RCP R0, R0 ;  /* 0x0000000000007308 */ /* 0x002e640000001000 */
[----:B-1----:R-:W-:-:S06]  /*15b60*/  IADD3 R0, R0, 0xffffffe, RZ ;  /* 0x0ffffffe00007810 */ /* 0x002fcc0007ffe0ff */
[----:B------:R-:W1:Y:S02]  /*15b70*/  F2I.FTZ.U32.TRUNC.NTZ R5, R0 ;  /* 0x0000000000057305 */ /* 0x000e64000021f000 */
[----:B-1----:R-:W-:Y:S01]  /*15b80*/  IMAD.MOV R3, RZ, RZ, -R5 ;  /* 0x000000ffff037224 */ /* 0x002fe200078e0a05 */
[----:B------:R-:W-:-:S03]  /*15b90*/  IABS R0, R7 ;  /* 0x0000000700007213 */ /* 0x000fc60000000000 */
[----:B------:R-:W-:Y:S01]  /*15ba0*/  IMAD.MOV.U32 R4, RZ, RZ, R3 ;  /* 0x000000ffff047224 */ /* 0x000fe200078e0003 */
[----:B------:R-:W-:Y:S01]  /*15bb0*/  IABS R3, R9 ;  /* 0x0000000900037213 */ /* 0x000fe20000000000 */
[----:B------:R-:W-:Y:S02]  /*15bc0*/  IMAD.MOV.U32 R6, RZ, RZ, R0 ;  /* 0x000000ffff067224 */ /* 0x000fe400078e0000 */
[----:B------:R-:W-:Y:S02]  /*15bd0*/  IMAD R0, R4, R2, RZ ;  /* 0x0000000204007224 */ /* 0x000fe400078e02ff */
[----:B------:R-:W-:Y:S01]  /*15be0*/  IMAD.MOV.U32 R4, RZ, RZ, RZ ;  /* 0x000000ffff047224 */ /* 0x000fe200078e00ff */
[----:B------:R-:W1:Y:S03]  /*15bf0*/  I2F.RP R11, R6 ;  /* 0x00000006000b7306 */ /* 0x000e660000209400 */
[----:B------:R-:W-:-:S04]  /*15c00*/  IMAD.HI.U32 R5, R5, R0, R4 ;  /* 0x0000000005057227 */ /* 0x000fc800078e0004 */
[----:B------:R-:W-:-:S05]  /*15c10*/  IMAD.MOV R0, RZ, RZ, -R8 ;  /* 0x000000ffff007224 */ /* 0x000fca00078e0a08 */
[----:B------:R-:W-:Y:S01]  /*15c20*/  MOV R4, R0 ;  /* 0x0000000000047202 */ /* 0x000fe20000000f00 */
[----:B------:R-:W-:-:S04]  /*15c30*/  IMAD.HI.U32 R0, R5, R3, RZ ;  /* 0x0000000305007227 */ /* 0x000fc800078e00ff */
[----:B------:R-:W-:Y:S02]  /*15c40*/  IMAD R3, R0, R4, R3 ;  /* 0x0000000400037224 */ /* 0x000fe400078e0203 */
[----:B-1----:R-:W1:Y:S03]  /*15c50*/  MUFU.RCP R4, R11 ;  /* 0x0000000b00047308 */ /* 0x002e660000001000 */
[----:B------:R-:W-:-:S13]  /*15c60*/  ISETP.GT.U32.AND P0, PT, R2, R3, PT ;  /* 0x000000030200720c */ /* 0x000fda0003f04070 */
[----:B------:R-:W-:Y:S01]  /*15c70*/  @!P0 IMAD.IADD R3, R3, 0x1, -R2 ;  /* 0x0000000103038824 */ /* 0x000fe200078e0a02 */
[----:B-1----:R-:W-:Y:S02]  /*15c80*/  IADD3 R4, R4, 0xffffffe, RZ ;  /* 0x0ffffffe04047810 */ /* 0x002fe40007ffe0ff */
[----:B------:R-:W-:Y:S02]  /*15c90*/  @!P0 IADD3 R0, R0, 0x1, RZ ;  /* 0x0000000100008810 */ /* 0x000fe40007ffe0ff */
[----:B------:R-:W-:Y:S02]  /*15ca0*/  ISETP.GE.U32.AND P2, PT, R3, R2, PT ;  /* 0x000000020300720c */ /* 0x000fe40003f46070 */
[----:B------:R-:W1:Y:S01]  /*15cb0*/  F2I.FTZ.U32.TRUNC.NTZ R3, R4 ;  /* 0x0000000400037305 */ /* 0x000e62000021f000 */
[----:B------:R-:W-:Y:S02]  /*15cc0*/  LOP3.LUT R2, R9, R10, RZ, 0x3c, !PT ;  /* 0x0000000a09027212 */ /* 0x000fe400078e3cff */
[----:B------:R-:W-:-:S02]  /*15cd0*/  ISETP.NE.AND P0, PT, R10, RZ, PT ;  /* 0x000000ff0a00720c */ /* 0x000fc40003f05270 */
[----:B------:R-:W-:-:S06]  /*15ce0*/  ISETP.GE.AND P1, PT, R2, RZ, PT ;  /* 0x000000ff0200720c */ /* 0x000fcc0003f26270 */
[----:B------:R-:W-:Y:S01]  /*15cf0*/  @P2 IADD3 R0, R0, 0x1, RZ ;  /* 0x0000000100002810 */ /* 0x000fe20007ffe0ff */
[----:B-1----:R-:W-:-:S06]  /*15d00*/  IMAD.MOV R2, RZ, RZ, -R3 ;  /* 0x000000ffff027224 */ /* 0x002fcc00078e0a03 */
[----:B------:R-:W-:Y:S01]  /*15d10*/  @!P1 IMAD.MOV R0, RZ, RZ, -R0 ;  /* 0x000000ffff009224 */ /* 0x000fe200078e0a00 */
[----:B------:R-:W-:Y:S02]  /*15d20*/  @!P0 LOP3.LUT R0, RZ, R10, RZ, 0x33, !PT ;  /* 0x0000000aff008212 */ /* 0x000fe400078e33ff */
[----:B------:R-:W-:Y:S02]  /*15d30*/  MOV R4, R2 ;  /* 0x0000000200047202 */ /* 0x000fe40000000f00 */
[----:B------:R-:W-:Y:S02]  /*15d40*/  IABS R2, R7 ;  /* 0x0000000700027213 */ /* 0x000fe40000000000 */
[----:B------:R-:W-:Y:S01]  /*15d50*/  IABS R8, R0 ;  /* 0x0000000000087213 */ /* 0x000fe20000000000 */
[----:B------:R-:W-:Y:S02]  /*15d60*/  IMAD R4, R4, R6, RZ ;  /* 0x0000000604047224 */ /* 0x000fe400078e02ff */
[----:B------:R-:W-:-:S02]  /*15d70*/  IMAD.MOV R5, RZ, RZ, -R2 ;  /* 0x000000ffff057224 */ /* 0x000fc400078e0a02 */
[----:B------:R-:W-:-:S04]  /*15d80*/  IMAD.MOV.U32 R2, RZ, RZ, RZ ;  /* 0x000000ffff027224 */ /* 0x000fc800078e00ff */
[----:B------:R-:W-:Y:S01]  /*15d90*/  IMAD.HI.U32 R2, R3, R4, R2 ;  /* 0x0000000403027227 */ /* 0x000fe200078e0002 */
[----:B------:R-:W-:-:S03]  /*15da0*/  MOV R4, R5 ;  /* 0x0000000500047202 */ /* 0x000fc60000000f00 */
[----:B------:R-:W-:-:S04]  /*15db0*/  IMAD.MOV.U32 R3, RZ, RZ, R8 ;  /* 0x000000ffff037224 */ /* 0x000fc800078e0008 */
[----:B------:R-:W-:-:S04]  /*15dc0*/  IMAD.HI.U32 R2, R2, R3, RZ ;  /* 0x0000000302027227 */ /* 0x000fc800078e00ff */
[----:B------:R-:W-:Y:S01]  /*15dd0*/  IMAD R3, R2, R4, R3 ;  /* 0x0000000402037224 */ /* 0x000fe200078e0203 */
[----:B------:R-:W-:-:S04]  /*15de0*/  IADD3 R4, -R0, RZ, RZ ;  /* 0x000000ff00047210 */ /* 0x000fc80007ffe1ff */
        /* <DEDUP_REMOVED lines=9> */
[----:B------:R-:W-:-:S05]  /*15e80*/  @!P0 LOP3.LUT R2, RZ, R7, RZ, 0x33, !PT ;  /* 0x00000007ff028212 */ /* 0x000fca00078e33ff */
[--C-:B------:R-:W-:Y:S02]  /*15e90*/  IMAD.MOV R3, RZ, RZ, -R2.reuse ;  /* 0x000000ffff037224 */ /* 0x100fe400078e0a02 */
[C---:B------:R-:W-:Y:S02]  /*15ea0*/  IMAD R2, R7.reuse, 0x1000000, R2 ;  /* 0x0100000007027824 */ /* 0x040fe400078e0202 */
[----:B------:R-:W-:Y:S02]  /*15eb0*/  IMAD R3, R7, R3, R0 ;  /* 0x0000000307037224 */ /* 0x000fe400078e0200 */
[----:B------:R-:W-:Y:S02]  /*15ec0*/  IMAD R0, R10, R4, R9 ;  /* 0x000000040a007224 */ /* 0x000fe400078e0209 */
[----:B------:R-:W-:Y:S01]  /*15ed0*/  IMAD R214, R3, 0x10000, R2 ;  /* 0x0001000003d67824 */ /* 0x000fe200078e0202 */
[----:B------:R-:W-:Y:S05]  /*15ee0*/  BRA `(.L_x_618) ;  /* 0x0000042000007947 */ /* 0x000fea0003800000 */
.L_x_617:
[----:B------:R-:W-:-:S04]  /*15ef0*/  IMAD.MOV.U32 R2, RZ, RZ, 0x4 ;  /* 0x00000004ff027424 */ /* 0x000fc800078e00ff */
[----:B------:R-:W-:-:S05]  /*15f00*/  IMAD.WIDE R2, R215, R2, c[0x0][0x590] ;  /* 0x00016400d7027625 */ /* 0x000fca00078e0202 */
[----:B--2---:R-:W2:Y:S02]  /*15f10*/  LDG.E R4, [R2.64] ;  /* 0x0000000802047981 */ /* 0x004ea4000c1e1900 */
[----:B--23--:R-:W-:-:S05]  /*15f20*/  IMAD R8, R4, R10, RZ ;  /* 0x0000000a04087224 */ /* 0x00cfca00078e02ff */
        /* <DEDUP_REMOVED lines=27> */
[----:B------:R-:W-:Y:S02]  /*160e0*/  IMAD R11, R4, R0, RZ ;  /* 0x00000000040b7224 */ /* 0x000fe400078e02ff */
[----:B------:R-:W-:-:S03]  /*160f0*/  IMAD.MOV R0, RZ, RZ, -R0 ;  /* 0x000000ffff007224 */ /* 0x000fc600078e0a00 */
[----:B------:R-:W-:Y:S01]  /*16100*/  IADD3 R2, -R11, c[0x0][0x538], RZ ;  /* 0x00014e000b027a10 */ /* 0x000fe20007ffe1ff */
[----:B------:R-:W-:-:S03]  /*16110*/  IMAD R7, R8, R0, R9 ;  /* 0x0000000008077224 */ /* 0x000fc600078e0209 */
[----:B------:R-:W-:Y:S01]  /*16120*/  IMNMX R2, R4, R2, PT ;  /* 0x0000000204027217 */ /* 0x000fe20003800200 */
[----:B------:R-:W-:-:S03]  /*16130*/  IMAD.MOV.U32 R4, RZ, RZ, RZ ;  /* 0x000000ffff047224 */ /* 0x000fc600078e00ff */
[-C--:B------:R-:W-:Y:S02]  /*16140*/  IABS R3, R2.reuse ;  /* 0x0000000200037213 */ /* 0x080fe40000000000 */
[----:B------:R-:W-:-:S03]  /*16150*/  IABS R8, R2 ;  /* 0x0000000200087213 */ /* 0x000fc60000000000 */
[----:B------:R-:W-:-:S04]  /*16160*/  IMAD.MOV.U32 R6, RZ, RZ, R3 ;  /* 0x000000ffff067224 */ /* 0x000fc800078e0003 */
[----:B------:R-:W1:Y:S08]  /*16170*/  I2F.RP R3, R6 ;  /* 0x0000000600037306 */ /* 0x000e700000209400 */
[----:B-1----:R-:W1:Y:S02]  /*16180*/  MUFU.RCP R3, R3 ;  /* 0x0000000300037308 */ /* 0x002e640000001000 */
[----:B-1----:R-:W-:-:S06]  /*16190*/  IADD3 R3, R3, 0xffffffe, RZ ;  /* 0x0ffffffe03037810 */ /* 0x002fcc0007ffe0ff */
[----:B------:R-:W1:Y:S02]  /*161a0*/  F2I.FTZ.U32.TRUNC.NTZ R5, R3 ;  /* 0x0000000300057305 */ /* 0x000e64000021f000 */
[----:B-1----:R-:W-:-:S05]  /*161b0*/  IMAD.MOV R3, RZ, RZ, -R5 ;  /* 0x000000ffff037224 */ /* 0x002fca00078e0a05 */
[----:B------:R-:W-:Y:S02]  /*161c0*/  MOV R0, R3 ;  /* 0x0000000300007202 */ /* 0x000fe40000000f00 */
[----:B------:R-:W-:-:S03]  /*161d0*/  IABS R3, R7 ;  /* 0x0000000700037213 */ /* 0x000fc60000000000 */
[----:B------:R-:W-:-:S04]  /*161e0*/  IMAD R0, R0, R6, RZ ;  /* 0x0000000600007224 */ /* 0x000fc800078e02ff */
[----:B------:R-:W-:-:S04]  /*161f0*/  IMAD.HI.U32 R5, R5, R0, R4 ;  /* 0x0000000005057227 */ /* 0x000fc800078e0004 */
[----:B------:R-:W-:-:S04]  /*16200*/  IMAD.MOV R0, RZ, RZ, -R8 ;  /* 0x000000ffff007224 */ /* 0x000fc800078e0a08 */
[----:B------:R-:W-:Y:S02]  /*16210*/  IMAD.MOV.U32 R4, RZ, RZ, R0 ;  /* 0x000000ffff047224 */ /* 0x000fe400078e0000 */
[----:B------:R-:W-:-:S04]  /*16220*/  IMAD.HI.U32 R0, R5, R3, RZ ;  /* 0x0000000305007227 */ /* 0x000fc800078e00ff */
[----:B------:R-:W-:-:S05]  /*16230*/  IMAD R3, R0, R4, R3 ;  /* 0x0000000400037224 */ /* 0x000fca00078e0203 */
[----:B------:R-:W-:-:S13]  /*16240*/  ISETP.GT.U32.AND P0, PT, R6, R3, PT ;  /* 0x000000030600720c */ /* 0x000fda0003f04070 */
[-C--:B------:R-:W-:Y:S02]  /*16250*/  @!P0 IADD3 R3, R3, -R6.reuse, RZ ;  /* 0x8000000603038210 */ /* 0x080fe40007ffe0ff */
[----:B------:R-:W-:Y:S02]  /*16260*/  @!P0 IADD3 R0, R0, 0x1, RZ ;  /* 0x0000000100008810 */ /* 0x000fe40007ffe0ff */
[----:B------:R-:W-:Y:S02]  /*16270*/  ISETP.GE.U32.AND P2, PT, R3, R6, PT ;  /* 0x000000060300720c */ /* 0x000fe40003f46070 */
[----:B------:R-:W-:Y:S02]  /*16280*/  LOP3.LUT R3, R7, R2, RZ, 0x3c, !PT ;  /* 0x0000000207037212 */ /* 0x000fe400078e3cff */
[----:B------:R-:W-:Y:S02]  /*16290*/  ISETP.NE.AND P0, PT, R2, RZ, PT ;  /* 0x000000ff0200720c */ /* 0x000fe40003f05270 */
[----:B------:R-:W-:Y:S01]  /*162a0*/  ISETP.GE.AND P1, PT, R3, RZ, PT ;  /* 0x000000ff0300720c */ /* 0x000fe20003f26270 */
[----:B------:R-:W-:Y:S01]  /*162b0*/  IMAD.MOV R3, RZ, RZ, -R2 ;  /* 0x000000ffff037224 */ /* 0x000fe200078e0a02 */
[----:B------:R-:W-:-:S05]  /*162c0*/  IADD3 R7, R11, 0x1000000, R7 ;  /* 0x010000000b077810 */ /* 0x000fca0007ffe007 */
[----:B------:R-:W-:-:S06]  /*162d0*/  @P2 IADD3 R0, R0, 0x1, RZ ;  /* 0x0000000100002810 */ /* 0x000fcc0007ffe0ff */
[----:B------:R-:W-:Y:S01]  /*162e0*/  @!P1 IMAD.MOV R0, RZ, RZ, -R0 ;  /* 0x000000ffff009224 */ /* 0x000fe200078e0a00 */
[----:B------:R-:W-:-:S05]  /*162f0*/  @!P0 LOP3.LUT R0, RZ, R2, RZ, 0x33, !PT ;  /* 0x00000002ff008212 */ /* 0x000fca00078e33ff */
[----:B------:R-:W-:Y:S02]  /*16300*/  IMAD R214, R0, R3, R7 ;  /* 0x0000000300d67224 */ /* 0x000fe400078e0207 */
.L_x_618:
[----:B------:R-:W-:Y:S05]  /*16310*/  BSYNC B0 ;  /* 0x0000000000007941 */ /* 0x000fea0003800000 */
.L_x_616:
[----:B------:R-:W-:-:S04]  /*16320*/  LOP3.LUT R0, RZ, R0, RZ, 0x33, !PT ;  /* 0x00000000ff007212 */ /* 0x000fc800078e33ff */
[----:B------:R-:W-:Y:S01]  /*16330*/  IADD3 R213, R0, R10, RZ ;  /* 0x0000000a00d57210 */ /* 0x000fe20007ffe0ff */
[----:B------:R-:W-:Y:S05]  /*16340*/  BRA `(.L_x_619) ;  /* 0x0000004000007947 */ /* 0x000fea0003800000 */
.L_x_607:
[----:B------:R-:W-:Y:S01]  /*16350*/  IMAD.MOV.U32 R212, RZ, RZ, R9 ;  /* 0x000000ffffd47224 */ /* 0x000fe200078e0009 */
[----:B------:R-:W-:Y:S01]  /*16360*/  MOV R214, RZ ;  /* 0x000000ff00d67202 */ /* 0x000fe20000000f00 */
[----:B------:R-:W-:Y:S01]  /*16370*/  IMAD.MOV.U32 R213, RZ, RZ, RZ ;  /* 0x000000ffffd57224 */ /* 0x000fe200078e00ff */
[----:B------:R-:W-:Y:S02]  /*16380*/  MOV R215, c[0x0][0x53c] ;  /* 0x00014f0000d77a02 */ /* 0x000fe40000000f00 */
.L_x_619:
[----:B------:R-:W-:Y:S05]  /*16390*/  BSYNC B1 ;  /* 0x0000000000017941 */ /* 0x000fea0003800000 */
.L_x_605:
[----:B------:R-:W-:Y:S01]  /*163a0*/  WARPSYNC 0xffffffff ;  /* 0xffffffff00007948 */ /* 0x000fe20003800000 */
[----:B------:R-:W-:Y:S01]  /*163b0*/  BAR.SYNC.DEFER_BLOCKING 0x4, 0x100 ;  /* 0x0104000000007b1d */ /* 0x000fe20000010000 */
[----:B------:R-:W-:-:S13]  /*163c0*/  ISETP.NE.AND P0, PT, R12, RZ, PT ;  /* 0x000000ff0c00720c */ /* 0x000fda0003f05270 */
[----:B------:R2:W-:Y:S04]  /*163d0*/  @!P0 STS.128 [0x18100], R212 ;  /* 0x018100d4ff008388 */ /* 0x0005e80000000c00 */
[----:B------:R-:W-:Y:S06]  /*163e0*/  BAR.ARV 0x5, 0x100 ;  /* 0x0144000000007b1d */ /* 0x000fec0000002000 */
.L_x_600:
[----:B----4-:R-:W-:-:S13]  /*163f0*/  ISETP.GE.AND P0, PT, R215, c[0x0][0x53c], PT ;  /* 0x00014f00d7007a0c */ /* 0x010fda0003f06270 */
[----:B-123--:R-:W-:Y:S01]  /*16400*/  @P0 CALL.REL.NOINC `(.L_x_620) ;  /* 0x0000001000000944 */ /* 0x00efe20003c00000 */
[----:B------:R-:W-:Y:S05]  /*16410*/  BRA `(.L_x_621) ;  /* 0xfffeb63000007947 */ /* 0x000fea000383ffff */
.L_x_620:
[----:B------:R-:W-:Y:S05]  /*16420*/  EXIT ;  /* 0x000000000000794d */ /* 0x000fea0003800000 */
.L_x_444:
[----:B------:R-:W-:Y:S01]  /*16430*/  IMAD.MOV.U32 R0, RZ, RZ, R5 ;  /* 0x000000ffff007224 */ /* 0x000fe200078e0005 */
[----:B------:R-:W-:Y:S02]  /*16440*/  MOV R2, 0x1 ;  /* 0x0000000100027802 */ /* 0x000fe40000000f00 */
[----:B------:R-:W-:Y:S02]  /*16450*/  MOV R3, 0x16470 ;  /* 0x0001647000037802 */ /* 0x000fe40000000f00 */
[----:B-1----:R-:W-:Y:S05]  /*16460*/  CALL.REL.NOINC `($__internal_10_$__cuda_sm70_shflsync_up_p) ;  /* 0x00002f5000007944 */ /* 0x002fea0003c00000 */
[----:B------:R-:W-:Y:S01]  /*16470*/  MOV R0, R4 ;  /* 0x0000000400007202 */ /* 0x000fe20000000f00 */
[----:B------:R-:W-:Y:S05]  /*16480*/  BRA `(.L_x_622) ;  /* 0xfffe9fb000007947 */ /* 0x000fea000383ffff */
.L_x_445:
[----:B------:R-:W-:Y:S01]  /*16490*/  IMAD.MOV.U32 R0, RZ, RZ, R5 ;  /* 0x000000ffff007224 */ /* 0x000fe200078e0005 */
[----:B------:R-:W-:Y:S02]  /*164a0*/  MOV R2, 0x2 ;  /* 0x0000000200027802 */ /* 0x000fe40000000f00 */
[----:B------:R-:W-:Y:S02]  /*164b0*/  MOV R3, 0x164d0 ;  /* 0x000164d000037802 */ /* 0x000fe40000000f00 */
[----:B-1----:R-:W-:Y:S05]  /*164c0*/  CALL.REL.NOINC `($__internal_10_$__cuda_sm70_shflsync_up_p) ;  /* 0x00002ef000007944 */ /* 0x002fea0003c00000 */
[----:B------:R-:W-:Y:S01]  /*164d0*/  SEL R0, R4, RZ, P4 ;  /* 0x000000ff04007207 */ /* 0x000fe20002000000 */
[----:B------:R-:W-:Y:S01]  /*164e0*/  IMAD.MOV.U32 R2, RZ, RZ, 0x4 ;  /* 0x00000004ff027424 */ /* 0x000fe200078e00ff */
[----:B------:R-:W-:-:S03]  /*164f0*/  MOV R3, 0x16520 ;  /* 0x0001652000037802 */ /* 0x000fc60000000f00 */
[----:B------:R-:W-:Y:S02]  /*16500*/  IMAD.IADD R0, R5, 0x1, R0 ;  /* 0x0000000105007824 */ /* 0x000fe400078e0200 */
[----:B------:R-:W-:Y:S05]  /*16510*/  CALL.REL.NOINC `($__internal_10_$__cuda_sm70_shflsync_up_p) ;  /* 0x00002ea000007944 */ /* 0x000fea0003c00000 */
        /* <DEDUP_REMOVED lines=12> */
[----:B------:R-:W-:Y:S02]  /*165e0*/  MOV R186, 0x1f ;  /* 0x0000001f00ba7802 */ /* 0x000fe40000000f00 */
[----:B------:R-:W-:Y:S01]  /*165f0*/  MOV R3, 0x16630 ;  /* 0x0001663000037802 */ /* 0x000fe20000000f00 */
[----:B------:R-:W-:-:S04]  /*16600*/  IMAD.IADD R4, R0, 0x1, R4 ;  /* 0x0000000100047824 */ /* 0x000fc800078e0204 */
[----:B------:R-:W-:Y:S02]  /*16610*/  IMAD.MOV.U32 R185, RZ, RZ, R4 ;  /* 0x000000ffffb97224 */ /* 0x000fe400078e0004 */
[----:B------:R-:W-:Y:S05]  /*16620*/  CALL.REL.NOINC `($__internal_9_$__cuda_sm70_shflsync_idx_p) ;  /* 0x00002d3000007944 */ /* 0x000fea0003c00000 */
[----:B------:R-:W-:Y:S01]  /*16630*/  MOV R0, R186 ;  /* 0x000000ba00007202 */ /* 0x000fe20000000f00 */
[----:B------:R-:W-:Y:S05]  /*16640*/  BRA `(.L_x_623) ;  /* 0xfffe9ef000007947 */ /* 0x000fea000383ffff */
.L_x_447:
[----:B------:R-:W-:Y:S02]  /*16650*/  SEL R0, RZ, 0x1, P0 ;  /* 0x00000001ff007807 */ /* 0x000fe40000000000 */
[----:B------:R-:W-:Y:S02]  /*16660*/  MOV R2, 0x16680 ;  /* 0x0001668000027802 */ /* 0x000fe40000000f00 */
[----:B-1----:R-:W-:Y:S05]  /*16670*/  CALL.REL.NOINC `($__internal_11_$__cuda_sm70_votesync_ballot) ;  /* 0x00002db000007944 */ /* 0x002fea0003c00000 */
[----:B------:R-:W-:Y:S01]  /*16680*/  MOV R6, R0 ;  /* 0x0000000000067202 */ /* 0x000fe20000000f00 */
[----:B------:R-:W-:Y:S05]  /*16690*/  BRA `(.L_x_624) ;  /* 0xfffe9f3000007947 */ /* 0x000fea000383ffff */
.L_x_448:
[----:B------:R-:W-:Y:S01]  /*166a0*/  IMAD.MOV.U32 R185, RZ, RZ, R9 ;  /* 0x000000ffffb97224 */ /* 0x000fe200078e0009 */
[----:B------:R-:W-:Y:S01]  /*166b0*/  MOV R2, R0 ;  /* 0x0000000000027202 */ /* 0x000fe20000000f00 */
[----:B------:R-:W-:Y:S01]  /*166c0*/  IMAD.MOV.U32 R186, RZ, RZ, 0x1f ;  /* 0x0000001fffba7424 */ /* 0x000fe200078e00ff */
[----:B------:R-:W-:Y:S02]  /*166d0*/  MOV R3, 0x166f0 ;  /* 0x000166f000037802 */ /* 0x000fe40000000f00 */
[----:B------:R-:W-:Y:S05]  /*166e0*/  CALL.REL.NOINC `($__internal_9_$__cuda_sm70_shflsync_idx_p) ;  /* 0x00002c7000007944 */ /* 0x000fea0003c00000 */
[----:B------:R-:W-:Y:S01]  /*166f0*/  IMAD.MOV.U32 R12, RZ, RZ, R186 ;  /* 0x000000ffff0c7224 */ /* 0x000fe200078e00ba */
[----:B------:R-:W-:Y:S01]  /*16700*/  MOV R185, R8 ;  /* 0x0000000800b97202 */ /* 0x000fe20000000f00 */
[----:B------:R-:W-:Y:S01]  /*16710*/  IMAD.MOV.U32 R5, RZ, RZ, RZ ;  /* 0x000000ffff057224 */ /* 0x000fe200078e00ff */
[----:B------:R-:W-:Y:S01]  /*16720*/  MOV R2, R0 ;  /* 0x0000000000027202 */ /* 0x000fe20000000f00 */
[----:B------:R-:W-:Y:S01]  /*16730*/  IMAD.MOV.U32 R186, RZ, RZ, 0x1f ;  /* 0x0000001fffba7424 */ /* 0x000fe200078e00ff */
[----:B------:R-:W-:-:S02]  /*16740*/  MOV R3, 0x16760 ;  /* 0x0001676000037802 */ /* 0x000fc40000000f00 */
[----:B------:R-:W-:Y:S05]  /*16750*/  CALL.REL.NOINC `($__internal_9_$__cuda_sm70_shflsync_idx_p) ;  /* 0x00002c0000007944 */ /* 0x000fea0003c00000 */
[----:B------:R-:W-:Y:S01]  /*16760*/  MOV R9, R186 ;  /* 0x000000ba00097202 */ /* 0x000fe20000000f00 */
[----:B------:R-:W-:Y:S05]  /*16770*/  BRA `(.L_x_625) ;  /* 0xfffe9eb000007947 */ /* 0x000fea000383ffff */
.L_x_451:
[----:B------:R-:W-:Y:S01]  /*16780*/  IMAD.MOV.U32 R185, RZ, RZ, R4 ;  /* 0x000000ffffb97224 */ /* 0x000fe200078e0004 */
[----:B------:R-:W-:Y:S01]  /*16790*/  MOV R2, R0 ;  /* 0x0000000000027202 */ /* 0x000fe20000000f00 */
[----:B------:R-:W-:Y:S01]  /*167a0*/  IMAD.MOV.U32 R186, RZ, RZ, 0x1f ;  /* 0x0000001fffba7424 */ /* 0x000fe200078e00ff */
[----:B------:R-:W-:-:S02]  /*167b0*/  MOV R3, 0x167d0 ;  /* 0x000167d000037802 */ /* 0x000fc40000000f00 */
[----:B--23--:R-:W-:Y:S05]  /*167c0*/  CALL.REL.NOINC `($__internal_9_$__cuda_sm70_shflsync_idx_p) ;  /* 0x00002b9000007944 */ /* 0x00cfea0003c00000 */
[----:B------:R-:W-:Y:S01]  /*167d0*/  MOV R5, R186 ;  /* 0x000000ba00057202 */ /* 0x000fe20000000f00 */
[----:B------:R-:W-:Y:S05]  /*167e0*/  BRA `(.L_x_450) ;  /* 0xfffe9ea000007947 */ /* 0x000fea000383ffff */
.L_x_470:
[----:B------:R-:W-:Y:S01]  /*167f0*/  IMAD.MOV.U32 R185, RZ, RZ, R9 ;  /* 0x000000ffffb97224 */ /* 0x000fe200078e0009 */
[----:B------:R-:W-:Y:S01]  /*16800*/  MOV R2, RZ ;  /* 0x000000ff00027202 */ /* 0x000fe20000000f00 */
[----:B------:R-:W-:Y:S01]  /*16810*/  IMAD.MOV.U32 R186, RZ, RZ, 0x181f ;  /* 0x0000181fffba7424 */ /* 0x000fe200078e00ff */
[----:B------:R-:W-:-:S02]  /*16820*/  MOV R3, 0x16840 ;  /* 0x0001684000037802 */ /* 0x000fc40000000f00 */
[----:B-----5:R-:W-:Y:S05]  /*16830*/  CALL.REL.NOINC `($__internal_9_$__cuda_sm70_shflsync_idx_p) ;  /* 0x00002b2000007944 */ /* 0x020fea0003c00000 */
[----:B------:R-:W-:Y:S01]  /*16840*/  MOV R8, R186 ;  /* 0x000000ba00087202 */ /* 0x000fe20000000f00 */
[----:B------:R-:W-:Y:S05]  /*16850*/  BRA `(.L_x_626) ;  /* 0xfffec15000007947 */ /* 0x000fea000383ffff */
.L_x_471:
[----:B------:R-:W-:Y:S01]  /*16860*/  IMAD.MOV.U32 R185, RZ, RZ, R12 ;  /* 0x000000ffffb97224 */ /* 0x000fe200078e000c */
[----:B------:R-:W-:Y:S01]  /*16870*/  MOV R2, RZ ;  /* 0x000000ff00027202 */ /* 0x000fe20000000f00 */
[----:B------:R-:W-:Y:S01]  /*16880*/  IMAD.MOV.U32 R186, RZ, RZ, 0x181f ;  /* 0x0000181fffba7424 */ /* 0x000fe200078e00ff */
[----:B------:R-:W-:-:S02]  /*16890*/  MOV R3, 0x168b0 ;  /* 0x000168b000037802 */ /* 0x000fc40000000f00 */
[----:B-12--5:R-:W-:Y:S05]  /*168a0*/  CALL.REL.NOINC `($__internal_9_$__cuda_sm70_shflsync_idx_p) ;  /* 0x00002ab000007944 */ /* 0x026fea0003c00000 */
[----:B------:R-:W-:Y:S01]  /*168b0*/  MOV R0, R186 ;  /* 0x000000ba00007202 */ /* 0x000fe20000000f00 */
[----:B------:R-:W-:Y:S05]  /*168c0*/  BRA `(.L_x_627) ;  /* 0xfffec10000007947 */ /* 0x000fea000383ffff */
.L_x_474:
[----:B------:R-:W-:Y:S01]  /*168d0*/  IMAD.MOV.U32 R185, RZ, RZ, R9 ;  /* 0x000000ffffb97224 */ /* 0x000fe200078e0009 */
[----:B--2---:R-:W-:Y:S01]  /*168e0*/  MOV R2, 0x1 ;  /* 0x0000000100027802 */ /* 0x004fe20000000f00 */
[----:B------:R-:W-:Y:S01]  /*168f0*/  IMAD.MOV.U32 R186, RZ, RZ, 0x181f ;  /* 0x0000181fffba7424 */ /* 0x000fe200078e00ff */
[----:B------:R-:W-:-:S02]  /*16900*/  MOV R3, 0x16920 ;  /* 0x0001692000037802 */ /* 0x000fc40000000f00 */
[----:B-1-345:R-:W-:Y:S05]  /*16910*/  CALL.REL.NOINC `($__internal_9_$__cuda_sm70_shflsync_idx_p) ;  /* 0x00002a4000007944 */ /* 0x03afea0003c00000 */
[----:B------:R-:W-:Y:S01]  /*16920*/  IMAD.MOV.U32 R8, RZ, RZ, R186 ;  /* 0x000000ffff087224 */ /* 0x000fe200078e00ba */
[----:B------:R-:W-:Y:S01]  /*16930*/  MOV R2, 0x1 ;  /* 0x0000000100027802 */ /* 0x000fe20000000f00 */
[----:B------:R-:W-:Y:S01]  /*16940*/  IMAD.MOV.U32 R185, RZ, RZ, R12 ;  /* 0x000000ffffb97224 */ /* 0x000fe200078e000c */
[----:B------:R-:W-:-:S02]  /*16950*/  MOV R186, 0x181f ;  /* 0x0000181f00ba7802 */ /* 0x000fc40000000f00 */
[----:B------:R-:W-:Y:S02]  /*16960*/  MOV R3, 0x16980 ;  /* 0x0001698000037802 */ /* 0x000fe40000000f00 */
[----:B------:R-:W-:Y:S05]  /*16970*/  CALL.REL.NOINC `($__internal_9_$__cuda_sm70_shflsync_idx_p) ;  /* 0x000029e000007944 */ /* 0x000fea0003c00000 */
[----:B------:R-:W-:Y:S01]  /*16980*/  MOV R0, R186 ;  /* 0x000000ba00007202 */ /* 0x000fe20000000f00 */
[----:B------:R-:W-:Y:S05]  /*16990*/  BRA `(.L_x_628) ;  /* 0xfffec1b000007947 */ /* 0x000fea000383ffff */
.L_x_477:
[----:B------:R-:W-:Y:S01]  /*169a0*/  IMAD.MOV.U32 R185, RZ, RZ, R9 ;  /* 0x000000ffffb97224 */ /* 0x000fe200078e0009 */
[----:B-1----:R-:W-:Y:S01]  /*169b0*/  MOV R2, 0x2 ;  /* 0x0000000200027802 */ /* 0x002fe20000000f00 */
[----:B------:R-:W-:Y:S01]  /*169c0*/  IMAD.MOV.U32 R186, RZ, RZ, 0x181f ;  /* 0x0000181fffba7424 */ /* 0x000fe200078e00ff */
[----:B------:R-:W-:Y:S02]  /*169d0*/  MOV R3, 0x169f0 ;  /* 0x000169f000037802 */ /* 0x000fe40000000f00 */
[----:B--2345:R-:W-:Y:S05]  /*169e0*/  CALL.REL.NOINC `($__internal_9_$__cuda_sm70_shflsync_idx_p) ;  /* 0x0000297000007944 */ /* 0x03cfea0003c00000 */
[----:B------:R-:W-:Y:S01]  /*169f0*/  MOV R8, R186 ;  /* 0x000000ba00087202 */ /* 0x000fe20000000f00 */
[----:B------:R-:W-:Y:S05]  /*16a00*/  BRA `(.L_x_629) ;  /* 0xfffec2a000007947 */ /* 0x000fea000383ffff */
.L_x_478:
[----:B------:R-:W-:Y:S01]  /*16a10*/  IMAD.MOV.U32 R185, RZ, RZ, R12 ;  /* 0x000000ffffb97224 */ /* 0x000fe200078e000c */
[----:B------:R-:W-:Y:S01]  /*16a20*/  MOV R2, 0x2 ;  /* 0x0000000200027802 */ /* 0x000fe20000000f00 */
[----:B------:R-:W-:Y:S01]  /*16a30*/  IMAD.MOV.U32 R186, RZ, RZ, 0x181f ;  /* 0x0000181fffba7424 */ /* 0x000fe200078e00ff */
[----:B------:R-:W-:Y:S02]  /*16a40*/  MOV R3, 0x16a60 ;  /* 0x00016a6000037802 */ /* 0x000fe40000000f00 */
[----:B-12345:R-:W-:Y:S05]  /*16a50*/  CALL.REL.NOINC `($__internal_9_$__cuda_sm70_shflsync_idx_p) ;  /* 0x0000290000007944 */ /* 0x03efea0003c00000 */
[----:B------:R-:W-:Y:S01]  /*16a60*/  MOV R0, R186 ;  /* 0x000000ba00007202 */ /* 0x000fe20000000f00 */
[----:B------:R-:W-:Y:S05]  /*16a70*/  BRA `(.L_x_630) ;  /* 0xfffec25000007947 */ /* 0x000fea000383ffff */
.L_x_481:
[----:B------:R-:W-:Y:S01]  /*16a80*/  IMAD.MOV.U32 R185, RZ, RZ, R9 ;  /* 0x000000ffffb97224 */ /* 0x000fe200078e0009 */
[----:B-1----:R-:W-:Y:S01]  /*16a90*/  MOV R2, 0x3 ;  /* 0x0000000300027802 */ /* 0x002fe20000000f00 */
[----:B------:R-:W-:Y:S01]  /*16aa0*/  IMAD.MOV.U32 R186, RZ, RZ, 0x181f ;  /* 0x0000181fffba7424 */ /* 0x000fe200078e00ff */
[----:B------:R-:W-:-:S02]  /*16ab0*/  MOV R3, 0x16ad0 ;  /* 0x00016ad000037802 */ /* 0x000fc40000000f00 */
[----:B--2345:R-:W-:Y:S05]  /*16ac0*/  CALL.REL.NOINC `($__internal_9_$__cuda_sm70_shflsync_idx_p) ;  /* 0x0000289000007944 */ /* 0x03cfea0003c00000 */
        /* <DEDUP_REMOVED lines=8> */
.L_x_484:
[----:B------:R-:W-:Y:S01]  /*16b50*/  IMAD.MOV.U32 R185, RZ, RZ, R5 ;  /* 0x000000ffffb97224 */ /* 0x000fe200078e0005 */
[----:B------:R-:W-:Y:S01]  /*16b60*/  MOV R2, RZ ;  /* 0x000000ff00027202 */ /* 0x000fe20000000f00 */
[----:B------:R-:W-:Y:S01]  /*16b70*/  IMAD.MOV.U32 R186, RZ, RZ, 0x181f ;  /* 0x0000181fffba7424 */ /* 0x000fe200078e00ff */
[----:B------:R-:W-:Y:S02]  /*16b80*/  MOV R3, 0x16ba0 ;  /* 0x00016ba000037802 */ /* 0x000fe40000000f00 */
[----:B------:R-:W-:Y:S05]  /*16b90*/  CALL.REL.NOINC `($__internal_9_$__cuda_sm70_shflsync_idx_p) ;  /* 0x000027c000007944 */ /* 0x000fea0003c00000 */
[----:B------:R-:W-:Y:S01]  /*16ba0*/  MOV R4, R186 ;  /* 0x000000ba00047202 */ /* 0x000fe20000000f00 */
[----:B------:R-:W-:Y:S05]  /*16bb0*/  BRA `(.L_x_632) ;  /* 0xfffedc2000007947 */ /* 0x000fea000383ffff */
.L_x_485:
[----:B------:R-:W-:Y:S01]  /*16bc0*/  IMAD.MOV.U32 R185, RZ, RZ, R12 ;  /* 0x000000ffffb97224 */ /* 0x000fe200078e000c */
[----:B------:R-:W-:Y:S01]  /*16bd0*/  MOV R2, RZ ;  /* 0x000000ff00027202 */ /* 0x000fe20000000f00 */
[----:B------:R-:W-:Y:S01]  /*16be0*/  IMAD.MOV.U32 R186, RZ, RZ, 0x181f ;  /* 0x0000181fffba7424 */ /* 0x000fe200078e00ff */
[----:B------:R-:W-:Y:S02]  /*16bf0*/  MOV R3, 0x16c10 ;  /* 0x00016c1000037802 */ /* 0x000fe40000000f00 */
[----:B-12---:R-:W-:Y:S05]  /*16c00*/  CALL.REL.NOINC `($__internal_9_$__cuda_sm70_shflsync_idx_p) ;  /* 0x0000275000007944 */ /* 0x006fea0003c00000 */
[C---:B------:R-:W-:Y:S01]  /*16c10*/  IADD3 R6, P1, R186.reuse, R104, RZ ;  /* 0x00000068ba067210 */ /* 0x040fe20007f3e0ff */
[----:B------:R-:W-:Y:S01]  /*16c20*/  IMAD.MOV.U32 R185, RZ, RZ, R5 ;  /* 0x000000ffffb97224 */ /* 0x000fe200078e0005 */
[----:B------:R-:W-:-:S02]  /*16c30*/  IADD3 R8, P0, R186, R102, RZ ;  /* 0x00000066ba087210 */ /* 0x000fc40007f1e0ff */
[----:B------:R-:W-:Y:S01]  /*16c40*/  ISETP.GE.AND P2, PT, R184, c[0x0][0x1d4], PT ;  /* 0x00007500b8007a0c */ /* 0x000fe20003f46270 */
[----:B------:R-:W-:Y:S01]  /*16c50*/  IMAD.X R7, R4, 0x1, R98, P1 ;  /* 0x0000000104077824 */ /* 0x000fe200008e0662 */
[----:B------:R-:W-:Y:S01]  /*16c60*/  ISETP.GE.AND P1, PT, R192, c[0x0][0x1d4], PT ;  /* 0x00007500c0007a0c */ /* 0x000fe20003f26270 */
[----:B------:R-:W-:Y:S01]  /*16c70*/  IMAD.X R9, R4, 0x1, R97, P0 ;  /* 0x0000000104097824 */ /* 0x000fe200000e0661 */
[----:B------:R-:W-:Y:S02]  /*16c80*/  ISETP.GE.AND P0, PT, R193, c[0x0][0x1d4], PT ;  /* 0x00007500c1007a0c */ /* 0x000fe40003f06270 */
[----:B------:R-:W-:Y:S01]  /*16c90*/  IADD3 R2, P3, R186, R105, RZ ;  /* 0x00000069ba027210 */ /* 0x000fe20007f7e0ff */
[----:B------:R-:W-:Y:S01]  /*16ca0*/  IMAD.MOV.U32 R186, RZ, RZ, 0x181f ;  /* 0x0000181fffba7424 */ /* 0x000fe200078e00ff */
[----:B------:R-:W-:Y:S02]  /*16cb0*/  SEL R11, RZ, 0x10, P2 ;  /* 0x00000010ff0b7807 */ /* 0x000fe40001000000 */
[----:B------:R-:W-:Y:S01]  /*16cc0*/  SEL R10, RZ, 0x10, P1 ;  /* 0x00000010ff0a7807 */ /* 0x000fe20000800000 */
[----:B------:R-:W-:Y:S01]  /*16cd0*/  IMAD.X R3, R4, 0x1, R99, P3 ;  /* 0x0000000104037824 */ /* 0x000fe200018e0663 */
[----:B------:R-:W-:Y:S01]  /*16ce0*/  SEL R5, RZ, 0x10, P0 ;  /* 0x00000010ff057807 */ /* 0x000fe20000000000 */
[----:B------:R-:W-:Y:S01]  /*16cf0*/  @!PT LDS RZ, [RZ] ;  /* 0x00000000fffff984 */ /* 0x000fe20000000800 */
[----:B------:R-:W-:Y:S01]  /*16d00*/  @!PT LDS RZ, [RZ] ;  /* 0x00000000fffff984 */ /* 0x000fe20000000800 */
[----:B------:R-:W-:Y:S01]  /*16d10*/  @!PT LDS RZ, [RZ] ;  /* 0x00000000fffff984 */ /* 0x000fe20000000800 */
[----:B------:R1:W-:Y:S04]  /*16d20*/  LDGSTS.E.BYPASS.LTC128B.128 [R179+0x6100], [R8.64], !P2 ;  /* 0x0610000008b37fae */ /* 0x0003e8000d101d48 */
[----:B------:R1:W-:Y:S04]  /*16d30*/  LDGSTS.E.BYPASS.LTC128B.128 [R179+0x8100], [R6.64], !P1 ;  /* 0x0810000006b37fae */ /* 0x0003e8000c901d48 */
[----:B------:R2:W-:Y:S02]  /*16d40*/  LDGSTS.E.BYPASS.LTC128B.128 [R179+0xa100], [R2.64], !P0 ;  /* 0x0a10000002b37fae */ /* 0x0005e4000c101d48 */
[----:B--2---:R-:W-:Y:S01]  /*16d50*/  IMAD.MOV.U32 R2, RZ, RZ, 0x1 ;  /* 0x00000001ff027424 */ /* 0x004fe200078e00ff */
[----:B------:R-:W-:-:S02]  /*16d60*/  MOV R3, 0x16d80 ;  /* 0x00016d8000037802 */ /* 0x000fc40000000f00 */
[----:B-1----:R-:W-:Y:S05]  /*16d70*/  CALL.REL.NOINC `($__internal_9_$__cuda_sm70_shflsync_idx_p) ;  /* 0x000025e000007944 */ /* 0x002fea0003c00000 */
        /* <DEDUP_REMOVED lines=8> */
.L_x_486:
[----:B------:R-:W-:Y:S01]  /*16e00*/  IMAD.MOV.U32 R185, RZ, RZ, R4 ;  /* 0x000000ffffb97224 */ /* 0x000fe200078e0004 */
[----:B------:R-:W-:Y:S01]  /*16e10*/  MOV R2, RZ ;  /* 0x000000ff00027202 */ /* 0x000fe20000000f00 */
[----:B------:R-:W-:Y:S01]  /*16e20*/  IMAD.MOV.U32 R186, RZ, RZ, 0x1c1f ;  /* 0x00001c1fffba7424 */ /* 0x000fe200078e00ff */
[----:B------:R-:W-:Y:S02]  /*16e30*/  MOV R3, 0x16e50 ;  /* 0x00016e5000037802 */ /* 0x000fe40000000f00 */
[----:B------:R-:W-:Y:S05]  /*16e40*/  CALL.REL.NOINC `($__internal_9_$__cuda_sm70_shflsync_idx_p) ;  /* 0x0000251000007944 */ /* 0x000fea0003c00000 */
[----:B------:R-:W-:Y:S01]  /*16e50*/  MOV R3, R186 ;  /* 0x000000ba00037202 */ /* 0x000fe20000000f00 */
[----:B------:R-:W-:Y:S05]  /*16e60*/  BRA `(.L_x_634) ;  /* 0xfffedd1000007947 */ /* 0x000fea000383ffff */
.L_x_491:
[----:B------:R-:W-:Y:S01]  /*16e70*/  IMAD.MOV.U32 R185, RZ, RZ, R4 ;  /* 0x000000ffffb97224 */ /* 0x000fe200078e0004 */
[----:B------:R-:W-:Y:S01]  /*16e80*/  MOV R2, 0x1 ;  /* 0x0000000100027802 */ /* 0x000fe20000000f00 */
[----:B------:R-:W-:Y:S01]  /*16e90*/  IMAD.MOV.U32 R186, RZ, RZ, 0x1c1f ;  /* 0x00001c1fffba7424 */ /* 0x000fe200078e00ff */
[----:B------:R-:W-:Y:S02]  /*16ea0*/  MOV R3, 0x16ec0 ;  /* 0x00016ec000037802 */ /* 0x000fe40000000f00 */
[----:B-1----:R-:W-:Y:S05]  /*16eb0*/  CALL.REL.NOINC `($__internal_9_$__cuda_sm70_shflsync_idx_p) ;  /* 0x000024a000007944 */ /* 0x002fea0003c00000 */
[----:B------:R-:W-:Y:S01]  /*16ec0*/  MOV R3, R186 ;  /* 0x000000ba00037202 */ /* 0x000fe20000000f00 */
[----:B------:R-:W-:Y:S05]  /*16ed0*/  BRA `(.L_x_635) ;  /* 0xfffee18000007947 */ /* 0x000fea000383ffff */
.L_x_496:
[----:B------:R-:W-:Y:S02]  /*16ee0*/  MOV R0, 0x2 ;  /* 0x0000000200007802 */ /* 0x000fe40000000f00 */
[----:B------:R-:W-:-:S02]  /*16ef0*/  MOV R2, 0x16f10 ;  /* 0x00016f1000027802 */ /* 0x000fc40000000f00 */
[----:B------:R-:W-:Y:S05]  /*16f00*/  CALL.REL.NOINC `($__internal_8_$__cuda_sm70_shflsync_bfly_p) ;  /* 0x000023f000007944 */ /* 0x000fea0003c00000 */
[----:B------:R-:W-:Y:S05]  /*16f10*/  BRA `(.L_x_636) ;  /* 0xfffee7f000007947 */ /* 0x000fea000383ffff */
.L_x_497:
[----:B------:R-:W-:Y:S02]  /*16f20*/  MOV R0, 0x1 ;  /* 0x0000000100007802 */ /* 0x000fe40000000f00 */
[----:B------:R-:W-:-:S02]  /*16f30*/  MOV R2, 0x16f50 ;  /* 0x00016f5000027802 */ /* 0x000fc40000000f00 */
[----:B------:R-:W-:Y:S05]  /*16f40*/  CALL.REL.NOINC `($__internal_8_$__cuda_sm70_shflsync_bfly_p) ;  /* 0x000023b000007944 */ /* 0x000fea0003c00000 */
[----:B------:R-:W-:Y:S01]  /*16f50*/  FMNMX.FTZ R100, R4, R0, !PT ;  /* 0x0000000004647209 */ /* 0x000fe20007810000 */
[----:B------:R-:W-:Y:S01]  /*16f60*/  IMAD.MOV.U32 R4, RZ, RZ, R5 ;  /* 0x000000ffff047224 */ /* 0x000fe200078e0005 */
[----:B------:R-:W-:Y:S01]  /*16f70*/  MOV R2, 0x16fa0 ;  /* 0x00016fa000027802 */ /* 0x000fe20000000f00 */
[----:B------:R-:W-:-:S02]  /*16f80*/  IMAD.MOV.U32 R0, RZ, RZ, 0x2 ;  /* 0x00000002ff007424 */ /* 0x000fc400078e00ff */
[----:B------:R-:W-:Y:S05]  /*16f90*/  CALL.REL.NOINC `($__internal_8_$__cuda_sm70_shflsync_bfly_p) ;  /* 0x0000236000007944 */ /* 0x000fea0003c00000 */
[----:B------:R-:W-:Y:S01]  /*16fa0*/  FMNMX.FTZ R5, R5, R0, !PT ;  /* 0x0000000005057209 */ /* 0x000fe20007810000 */
[----:B------:R-:W-:Y:S01]  /*16fb0*/  IMAD.MOV.U32 R0, RZ, RZ, 0x1 ;  /* 0x00000001ff007424 */ /* 0x000fe200078e00ff */
[----:B------:R-:W-:-:S03]  /*16fc0*/  MOV R2, 0x16ff0 ;  /* 0x00016ff000027802 */ /* 0x000fc60000000f00 */
[----:B------:R-:W-:Y:S02]  /*16fd0*/  IMAD.MOV.U32 R4, RZ, RZ, R5 ;  /* 0x000000ffff047224 */ /* 0x000fe400078e0005 */
[----:B------:R-:W-:Y:S05]  /*16fe0*/  CALL.REL.NOINC `($__internal_8_$__cuda_sm70_shflsync_bfly_p) ;  /* 0x0000231000007944 */ /* 0x000fea0003c00000 */
[----:B------:R-:W-:Y:S01]  /*16ff0*/  MOV R3, R0 ;  /* 0x0000000000037202 */ /* 0x000fe20000000f00 */
[----:B------:R-:W-:Y:S05]  /*17000*/  BRA `(.L_x_637) ;  /* 0xfffee77000007947 */ /* 0x000fea000383ffff */
.L_x_505:
[----:B------:R-:W-:Y:S01]  /*17010*/  MOV R2, RZ ;  /* 0x000000ff00027202 */ /* 0x000fe20000000f00 */
[----:B------:R-:W-:Y:S01]  /*17020*/  IMAD.MOV.U32 R185, RZ, RZ, R5 ;  /* 0x000000ffffb97224 */ /* 0x000fe200078e0005 */
[----:B------:R-:W-:Y:S01]  /*17030*/  MOV R3, 0x17060 ;  /* 0x0001706000037802 */ /* 0x000fe20000000f00 */
[----:B------:R-:W-:Y:S02]  /*17040*/  IMAD.MOV.U32 R186, RZ, RZ, 0x181f ;  /* 0x0000181fffba7424 */ /* 0x000fe400078e00ff */
[----:B-1234-:R-:W-:Y:S05]  /*17050*/  CALL.REL.NOINC `($__internal_9_$__cuda_sm70_shflsync_idx_p) ;  /* 0x0000230000007944 */ /* 0x01efea0003c00000 */
[----:B------:R-:W-:Y:S01]  /*17060*/  MOV R4, R186 ;  /* 0x000000ba00047202 */ /* 0x000fe20000000f00 */
[----:B------:R-:W-:-:S05]  /*17070*/  BRA `(.L_x_638) ;  /* 0xfffefc5000007947 */ /* 0x000fca000383ffff */
.L_x_506:
[----:B------:R-:W-:Y:S01]  /*17080*/  MOV R2, RZ ;  /* 0x000000ff00027202 */ /* 0x000fe20000000f00 */
[----:B------:R-:W-:Y:S01]  /*17090*/  IMAD.MOV.U32 R185, RZ, RZ, R13 ;  /* 0x000000ffffb97224 */ /* 0x000fe200078e000d */
[----:B------:R-:W-:Y:S01]  /*170a0*/  MOV R3, 0x170d0 ;  /* 0x000170d000037802 */ /* 0x000fe20000000f00 */
[----:B------:R-:W-:Y:S02]  /*170b0*/  IMAD.MOV.U32 R186, RZ, RZ, 0x181f ;  /* 0x0000181fffba7424 */ /* 0x000fe400078e00ff */
[----:B-1234-:R-:W-:Y:S05]  /*170c0*/  CALL.REL.NOINC `($__internal_9_$__cuda_sm70_shflsync_idx_p) ;  /* 0x0000229000007944 */ /* 0x01efea0003c00000 */
[----:B------:R-:W-:Y:S01]  /*170d0*/  ISETP.GE.AND P2, PT, R184, c[0x0][0x1d4], PT ;  /* 0x00007500b8007a0c */ /* 0x000fe20003f46270 */
[----:B------:R-:W-:Y:S01]  /*170e0*/  IMAD.MOV.U32 R185, RZ, RZ, R5 ;  /* 0x000000ffffb97224 */ /* 0x000fe200078e0005 */
[----:B------:R-:W-:Y:S02]  /*170f0*/  IADD3 R2, P0, R186, R21, RZ ;  /* 0x00000015ba027210 */ /* 0x000fe40007f1e0ff */
[----:B------:R-:W-:Y:S02]  /*17100*/  ISETP.GE.AND P1, PT, R192, c[0x0][0x1d4], PT ;  /* 0x00007500c0007a0c */ /* 0x000fe40003f26270 */
[----:B------:R-:W-:Y:S01]  /*17110*/  SEL R5, RZ, 0x10, P2 ;  /* 0x00000010ff057807 */ /* 0x000fe20001000000 */
[----:B------:R-:W-:Y:S01]  /*17120*/  IMAD.X R3, R4, 0x1, R14, P0 ;  /* 0x0000000104037824 */ /* 0x000fe200000e060e */
[----:B------:R-:W-:Y:S05]  /*17130*/  IADD3 R6, P0, R186, R22, RZ ;  /* 0x00000016ba067210 */ /* 0x000fea0007f1e0ff */
[----:B------:R-:W-:Y:S01]  /*17140*/  @!PT LDS RZ, [RZ] ;  /* 0x00000000fffff984 */ /* 0x000fe20000000800 */
[----:B------:R-:W-:Y:S01]  /*17150*/  @!PT LDS RZ, [RZ] ;  /* 0x00000000fffff984 */ /* 0x000fe20000000800 */
[----:B------:R-:W-:Y:S01]  /*17160*/  @!PT LDS RZ, [RZ] ;  /* 0x00000000fffff984 */ /* 0x000fe20000000800 */
[----:B------:R1:W-:Y:S01]  /*17170*/  LDGSTS.E.BYPASS.LTC128B.128 [R179+0x100], [R2.64], !P2 ;  /* 0x0010000002b37fae */ /* 0x0003e2000d101d48 */
[----:B------:R-:W-:Y:S05]  /*17180*/  IMAD.X R7, R4, 0x1, R15, P0 ;  /* 0x0000000104077824 */ /* 0x000fea00000e060f */
[----:B------:R2:W-:Y:S01]  /*17190*/  LDGSTS.E.BYPASS.LTC128B.128 [R179+0x2100], [R6.64], !P1 ;  /* 0x0210000006b37fae */ /* 0x0005e2000c901d48 */
[----:B-1----:R-:W-:Y:S01]  /*171a0*/  IADD3 R2, P0, R186, R23, RZ ;  /* 0x00000017ba027210 */ /* 0x002fe20007f1e0ff */
[----:B------:R-:W-:Y:S04]  /*171b0*/  IMAD.MOV.U32 R186, RZ, RZ, 0x181f ;  /* 0x0000181fffba7424 */ /* 0x000fe800078e00ff */
[----:B------:R-:W-:Y:S01]  /*171c0*/  IMAD.X R3, R4, 0x1, R20, P0 ;  /* 0x0000000104037824 */ /* 0x000fe200000e0614 */
[----:B------:R-:W-:Y:S02]  /*171d0*/  ISETP.GE.AND P0, PT, R193, c[0x0][0x1d4], PT ;  /* 0x00007500c1007a0c */ /* 0x000fe40003f06270 */
[----:B--2---:R-:W-:Y:S02]  /*171e0*/  SEL R6, RZ, 0x10, P1 ;  /* 0x00000010ff067807 */ /* 0x004fe40000800000 */
[----:B------:R-:W-:Y:S09]  /*171f0*/  SEL R12, RZ, 0x10, P0 ;  /* 0x00000010ff0c7807 */ /* 0x000ff20000000000 */
[----:B------:R1:W-:Y:S02]  /*17200*/  LDGSTS.E.BYPASS.LTC128B.128 [R179+0x4100], [R2.64], !P0 ;  /* 0x0410000002b37fae */ /* 0x0003e4000c101d48 */
[----:B-1----:R-:W-:Y:S01]  /*17210*/  MOV R3, 0x17240 ;  /* 0x0001724000037802 */ /* 0x002fe20000000f00 */
[----:B------:R-:W-:Y:S02]  /*17220*/  IMAD.MOV.U32 R2, RZ, RZ, 0x1 ;  /* 0x00000001ff027424 */ /* 0x000fe400078e00ff */
[----:B------:R-:W-:Y:S05]  /*17230*/  CALL.REL.NOINC `($__internal_9_$__cuda_sm70_shflsync_idx_p) ;  /* 0x0000212000007944 */ /* 0x000fea0003c00000 */
[----:B------:R-:W-:Y:S01]  /*17240*/  MOV R2, 0x1 ;  /* 0x0000000100027802 */ /* 0x000fe20000000f00 */
[----:B------:R-:W-:Y:S01]  /*17250*/  IMAD.MOV.U32 R4, RZ, RZ, R186 ;  /* 0x000000ffff047224 */ /* 0x000fe200078e00ba */
[----:B------:R-:W-:Y:S01]  /*17260*/  MOV R186, 0x181f ;  /* 0x0000181f00ba7802 */ /* 0x000fe20000000f00 */
[----:B------:R-:W-:Y:S01]  /*17270*/  IMAD.MOV.U32 R185, RZ, RZ, R13 ;  /* 0x000000ffffb97224 */ /* 0x000fe200078e000d */
[----:B------:R-:W-:Y:S02]  /*17280*/  MOV R3, 0x172a0 ;  /* 0x000172a000037802 */ /* 0x000fe40000000f00 */
[----:B------:R-:W-:Y:S05]  /*17290*/  CALL.REL.NOINC `($__internal_9_$__cuda_sm70_shflsync_idx_p) ;  /* 0x000020c000007944 */ /* 0x000fea0003c00000 */
[----:B------:R-:W-:Y:S01]  /*172a0*/  MOV R0, R186 ;  /* 0x000000ba00007202 */ /* 0x000fe20000000f00 */
[----:B------:R-:W-:-:S05]  /*172b0*/  BRA `(.L_x_639) ;  /* 0xfffefb6000007947 */ /* 0x000fca000383ffff */
.L_x_509:
[----:B------:R-:W-:Y:S01]  /*172c0*/  MOV R2, RZ ;  /* 0x000000ff00027202 */ /* 0x000fe20000000f00 */
[----:B------:R-:W-:Y:S01]  /*172d0*/  IMAD.MOV.U32 R185, RZ, RZ, R5 ;  /* 0x000000ffffb97224 */ /* 0x000fe200078e0005 */
[----:B------:R-:W-:Y:S01]  /*172e0*/  MOV R3, 0x17310 ;  /* 0x0001731000037802 */ /* 0x000fe20000000f00 */
[----:B------:R-:W-:Y:S02]  /*172f0*/  IMAD.MOV.U32 R186, RZ, RZ, 0x181f ;  /* 0x0000181fffba7424 */ /* 0x000fe400078e00ff */
[----:B-1----:R-:W-:Y:S05]  /*17300*/  CALL.REL.NOINC `($__internal_9_$__cuda_sm70_shflsync_idx_p) ;  /* 0x0000205000007944 */ /* 0x002fea0003c00000 */
[----:B------:R-:W-:Y:S01]  /*17310*/  MOV R4, R186 ;  /* 0x000000ba00047202 */ /* 0x000fe20000000f00 */
[----:B------:R-:W-:-:S05]  /*17320*/  BRA `(.L_x_640) ;  /* 0xffff0c6000007947 */ /* 0x000fca000383ffff */
.L_x_510:
[----:B------:R-:W-:Y:S01]  /*17330*/  MOV R2, RZ ;  /* 0x000000ff00027202 */ /* 0x000fe20000000f00 */
[----:B------:R-:W-:Y:S01]  /*17340*/  IMAD.MOV.U32 R185, RZ, RZ, R9 ;  /* 0x000000ffffb97224 */ /* 0x000fe200078e0009 */
[----:B------:R-:W-:Y:S01]  /*17350*/  MOV R3, 0x17380 ;  /* 0x0001738000037802 */ /* 0x000fe20000000f00 */
[----:B------:R-:W-:Y:S02]  /*17360*/  IMAD.MOV.U32 R186, RZ, RZ, 0x181f ;  /* 0x0000181fffba7424 */ /* 0x000fe400078e00ff */
[----:B-123--:R-:W-:Y:S05]  /*17370*/  CALL.REL.NOINC `($__internal_9_$__cuda_sm70_shflsync_idx_p) ;  /* 0x00001fe000007944 */ /* 0x00efea0003c00000 */
        /* <DEDUP_REMOVED lines=31> */
.L_x_511:
[----:B------:R-:W-:Y:S01]  /*17570*/  MOV R2, RZ ;  /* 0x000000ff00027202 */ /* 0x000fe20000000f00 */
[----:B------:R-:W-:Y:S01]  /*17580*/  IMAD.MOV.U32 R185, RZ, RZ, R4 ;  /* 0x000000ffffb97224 */ /* 0x000fe200078e0004 */
[----:B------:R-:W-:Y:S01]  /*17590*/  MOV R3, 0x175c0 ;  /* 0x000175c000037802 */ /* 0x000fe20000000f00 */
[----:B------:R-:W-:Y:S02]  /*175a0*/  IMAD.MOV.U32 R186, RZ, RZ, 0x1c1f ;  /* 0x00001c1fffba7424 */ /* 0x000fe400078e00ff */
[----:B-1----:R-:W-:Y:S05]  /*175b0*/  CALL.REL.NOINC `($__internal_9_$__cuda_sm70_shflsync_idx_p) ;  /* 0x00001da000007944 */ /* 0x002fea0003c00000 */
[----:B------:R-:W-:Y:S01]  /*175c0*/  MOV R3, R186 ;  /* 0x000000ba00037202 */ /* 0x000fe20000000f00 */
[----:B------:R-:W-:-:S05]  /*175d0*/  BRA `(.L_x_642) ;  /* 0xffff0d6000007947 */ /* 0x000fca000383ffff */
.L_x_516:
[----:B------:R-:W-:Y:S01]  /*175e0*/  MOV R2, 0x1 ;  /* 0x0000000100027802 */ /* 0x000fe20000000f00 */
[----:B------:R-:W-:Y:S01]  /*175f0*/  IMAD.MOV.U32 R185, RZ, RZ, R4 ;  /* 0x000000ffffb97224 */ /* 0x000fe200078e0004 */
[----:B------:R-:W-:Y:S01]  /*17600*/  MOV R3, 0x17630 ;  /* 0x0001763000037802 */ /* 0x000fe20000000f00 */
[----:B------:R-:W-:Y:S02]  /*17610*/  IMAD.MOV.U32 R186, RZ, RZ, 0x1c1f ;  /* 0x00001c1fffba7424 */ /* 0x000fe400078e00ff */
[----:B--2---:R-:W-:Y:S05]  /*17620*/  CALL.REL.NOINC `($__internal_9_$__cuda_sm70_shflsync_idx_p) ;  /* 0x00001d3000007944 */ /* 0x004fea0003c00000 */
[----:B------:R-:W-:Y:S01]  /*17630*/  MOV R3, R186 ;  /* 0x000000ba00037202 */ /* 0x000fe20000000f00 */
[----:B------:R-:W-:-:S05]  /*17640*/  BRA `(.L_x_643) ;  /* 0xffff120000007947 */ /* 0x000fca000383ffff */
.L_x_521:
[----:B------:R-:W-:Y:S02]  /*17650*/  MOV R0, 0x2 ;  /* 0x0000000200007802 */ /* 0x000fe40000000f00 */
[----:B------:R-:W-:Y:S02]  /*17660*/  MOV R2, 0x17680 ;  /* 0x0001768000027802 */ /* 0x000fe40000000f00 */
[----:B------:R-:W-:Y:S05]  /*17670*/  CALL.REL.NOINC `($__internal_8_$__cuda_sm70_shflsync_bfly_p) ;  /* 0x00001c8000007944 */ /* 0x000fea0003c00000 */
[----:B------:R-:W-:-:S05]  /*17680*/  BRA `(.L_x_644) ;  /* 0xffff18c000007947 */ /* 0x000fca000383ffff */
.L_x_522:
[----:B------:R-:W-:Y:S01]  /*17690*/  MOV R0, 0x1 ;  /* 0x0000000100007802 */ /* 0x000fe20000000f00 */
[----:B-1----:R-:W-:Y:S01]  /*176a0*/  IMAD.MOV.U32 R4, RZ, RZ, R5 ;  /* 0x000000ffff047224 */ /* 0x002fe200078e0005 */
[----:B------:R-:W-:Y:S02]  /*176b0*/  MOV R2, 0x176d0 ;  /* 0x000176d000027802 */ /* 0x000fe40000000f00 */
[----:B------:R-:W-:Y:S05]  /*176c0*/  CALL.REL.NOINC `($__internal_8_$__cuda_sm70_shflsync_bfly_p) ;  /* 0x00001c3000007944 */ /* 0x000fea0003c00000 */
[----:B------:R-:W-:Y:S01]  /*176d0*/  IMAD.MOV.U32 R4, RZ, RZ, R6 ;  /* 0x000000ffff047224 */ /* 0x000fe200078e0006 */
[----:B------:R-:W-:Y:S01]  /*176e0*/  FMNMX.FTZ R100, R5, R0, !PT ;  /* 0x0000000005647209 */ /* 0x000fe20007810000 */
[----:B------:R-:W-:Y:S01]  /*176f0*/  IMAD.MOV.U32 R0, RZ, RZ, 0x2 ;  /* 0x00000002ff007424 */ /* 0x000fe200078e00ff */
[----:B------:R-:W-:Y:S02]  /*17700*/  MOV R2, 0x17720 ;  /* 0x0001772000027802 */ /* 0x000fe40000000f00 */
[----:B------:R-:W-:Y:S05]  /*17710*/  CALL.REL.NOINC `($__internal_8_$__cuda_sm70_shflsync_bfly_p) ;  /* 0x00001be000007944 */ /* 0x000fea0003c00000 */
[----:B------:R-:W-:Y:S01]  /*17720*/  FMNMX.FTZ R4, R6, R0, !PT ;  /* 0x0000000006047209 */ /* 0x000fe20007810000 */
[----:B------:R-:W-:Y:S01]  /*17730*/  IMAD.MOV.U32 R0, RZ, RZ, 0x1 ;  /* 0x00000001ff007424 */ /* 0x000fe200078e00ff */
[----:B------:R-:W-:Y:S02]  /*17740*/  MOV R2, 0x17760 ;  /* 0x0001776000027802 */ /* 0x000fe40000000f00 */
[----:B------:R-:W-:Y:S05]  /*17750*/  CALL.REL.NOINC `($__internal_8_$__cuda_sm70_shflsync_bfly_p) ;  /* 0x00001ba000007944 */ /* 0x000fea0003c00000 */
[----:B------:R-:W-:-:S05]  /*17760*/  BRA `(.L_x_645) ;  /* 0xffff185000007947 */ /* 0x000fca000383ffff */
.L_x_531:
[----:B------:R-:W-:Y:S01]  /*17770*/  MOV R2, RZ ;  /* 0x000000ff00027202 */ /* 0x000fe20000000f00 */
[----:B------:R-:W-:Y:S01]  /*17780*/  IMAD.MOV.U32 R185, RZ, RZ, R5 ;  /* 0x000000ffffb97224 */ /* 0x000fe200078e0005 */
[----:B------:R-:W-:Y:S01]  /*17790*/  MOV R3, 0x177c0 ;  /* 0x000177c000037802 */ /* 0x000fe20000000f00 */
[----:B------:R-:W-:Y:S02]  /*177a0*/  IMAD.MOV.U32 R186, RZ, RZ, 0x181f ;  /* 0x0000181fffba7424 */ /* 0x000fe400078e00ff */
[----:B-1234-:R-:W-:Y:S05]  /*177b0*/  CALL.REL.NOINC `($__internal_9_$__cuda_sm70_shflsync_idx_p) ;  /* 0x00001ba000007944 */ /* 0x01efea0003c00000 */
[----:B------:R-:W-:Y:S01]  /*177c0*/  MOV R4, R186 ;  /* 0x000000ba00047202 */ /* 0x000fe20000000f00 */
[----:B------:R-:W-:-:S05]  /*177d0*/  BRA `(.L_x_646) ;  /* 0xffff341000007947 */ /* 0x000fca000383ffff */
.L_x_532:
        /* <DEDUP_REMOVED lines=36> */
.L_x_535:
[----:B------:R-:W-:Y:S01]  /*17a20*/  MOV R2, RZ ;  /* 0x000000ff00027202 */ /* 0x000fe20000000f00 */
[----:B------:R-:W-:Y:S01]  /*17a30*/  IMAD.MOV.U32 R185, RZ, RZ, R5 ;  /* 0x000000ffffb97224 */ /* 0x000fe200078e0005 */
[----:B------:R-:W-:Y:S01]  /*17a40*/  MOV R3, 0x17a70 ;  /* 0x00017a7000037802 */ /* 0x000fe20000000f00 */
[----:B------:R-:W-:Y:S02]  /*17a50*/  IMAD.MOV.U32 R186, RZ, RZ, 0x181f ;  /* 0x0000181fffba7424 */ /* 0x000fe400078e00ff */
[----:B-1----:R-:W-:Y:S05]  /*17a60*/  CALL.REL.NOINC `($__internal_9_$__cuda_sm70_shflsync_idx_p) ;  /* 0x000018f000007944 */ /* 0x002fea0003c00000 */
[----:B------:R-:W-:Y:S01]  /*17a70*/  MOV R4, R186 ;  /* 0x000000ba00047202 */ /* 0x000fe20000000f00 */
[----:B------:R-:W-:-:S05]  /*17a80*/  BRA `(.L_x_648) ;  /* 0xffff441000007947 */ /* 0x000fca000383ffff */
.L_x_536:
        /* <DEDUP_REMOVED lines=36> */
.L_x_537:
[----:B------:R-:W-:Y:S02]  /*17cd0*/  MOV R0, 0x2 ;  /* 0x0000000200007802 */ /* 0x000fe40000000f00 */
[----:B------:R-:W-:Y:S02]  /*17ce0*/  MOV R2, 0x17d00 ;  /* 0x00017d0000027802 */ /* 0x000fe40000000f00 */
[----:B------:R-:W-:Y:S05]  /*17cf0*/  CALL.REL.NOINC `($__internal_8_$__cuda_sm70_shflsync_bfly_p) ;  /* 0x0000160000007944 */ /* 0x000fea0003c00000 */
[----:B------:R-:W-:-:S05]  /*17d00*/  BRA `(.L_x_650) ;  /* 0xffff468000007947 */ /* 0x000fca000383ffff */
.L_x_538:
        /* <DEDUP_REMOVED lines=14> */
.L_x_541:
[----:B------:R-:W-:Y:S01]  /*17df0*/  MOV R2, RZ ;  /* 0x000000ff00027202 */ /* 0x000fe20000000f00 */
[----:B------:R-:W-:Y:S01]  /*17e00*/  IMAD.MOV.U32 R185, RZ, RZ, R12 ;  /* 0x000000ffffb97224 */ /* 0x000fe200078e000c */
[----:B------:R-:W-:Y:S01]  /*17e10*/  MOV R3, 0x17e40 ;  /* 0x00017e4000037802 */ /* 0x000fe20000000f00 */
[----:B------:R-:W-:Y:S02]  /*17e20*/  IMAD.MOV.U32 R186, RZ, RZ, 0x181f ;  /* 0x0000181fffba7424 */ /* 0x000fe400078e00ff */
[----:B-1234-:R-:W-:Y:S05]  /*17e30*/  CALL.REL.NOINC `($__internal_9_$__cuda_sm70_shflsync_idx_p) ;  /* 0x0000152000007944 */ /* 0x01efea0003c00000 */
[----:B------:R-:W-:Y:S01]  /*17e40*/  MOV R2, R186 ;  /* 0x000000ba00027202 */ /* 0x000fe20000000f00 */
[----:B------:R-:W-:-:S05]  /*17e50*/  BRA `(.L_x_652) ;  /* 0xffff5fb000007947 */ /* 0x000fca000383ffff */
.L_x_544:
[----:B------:R-:W-:Y:S01]  /*17e60*/  MOV R2, RZ ;  /* 0x000000ff00027202 */ /* 0x000fe20000000f00 */
[----:B------:R-:W-:Y:S01]  /*17e70*/  IMAD.MOV.U32 R185, RZ, RZ, R5 ;  /* 0x000000ffffb97224 */ /* 0x000fe200078e0005 */
[----:B------:R-:W-:Y:S01]  /*17e80*/  MOV R3, 0x17eb0 ;  /* 0x00017eb000037802 */ /* 0x000fe20000000f00 */
[----:B------:R-:W-:Y:S02]  /*17e90*/  IMAD.MOV.U32 R186, RZ, RZ, 0x181f ;  /* 0x0000181fffba7424 */ /* 0x000fe400078e00ff */
[----:B------:R-:W-:Y:S05]  /*17ea0*/  CALL.REL.NOINC `($__internal_9_$__cuda_sm70_shflsync_idx_p) ;  /* 0x000014b000007944 */ /* 0x000fea0003c00000 */
[----:B------:R-:W-:Y:S01]  /*17eb0*/  MOV R4, R186 ;  /* 0x000000ba00047202 */ /* 0x000fe20000000f00 */
[----:B------:R-:W-:-:S05]  /*17ec0*/  BRA `(.L_x_653) ;  /* 0xffff719000007947 */ /* 0x000fca000383ffff */
.L_x_545:
[----:B------:R-:W-:Y:S01]  /*17ed0*/  MOV R2, RZ ;  /* 0x000000ff00027202 */ /* 0x000fe20000000f00 */
[----:B------:R-:W-:Y:S01]  /*17ee0*/  IMAD.MOV.U32 R185, RZ, RZ, R8 ;  /* 0x000000ffffb97224 */ /* 0x000fe200078e0008 */
[----:B------:R-:W-:Y:S01]  /*17ef0*/  MOV R3, 0x17f20 ;  /* 0x00017f2000037802 */ /* 0x000fe20000000f00 */
[----:B------:R-:W-:Y:S02]  /*17f00*/  IMAD.MOV.U32 R186, RZ, RZ, 0x181f ;  /* 0x0000181fffba7424 */ /* 0x000fe400078e00ff */
[----:B-12---:R-:W-:Y:S05]  /*17f10*/  CALL.REL.NOINC `($__internal_9_$__cuda_sm70_shflsync_idx_p) ;  /* 0x0000144000007944 */ /* 0x006fea0003c00000 */
[C---:B------:R-:W-:Y:S01]  /*17f20*/  IADD3 R2, -R177.reuse, 0x10, RZ ;  /* 0x00000010b1027810 */ /* 0x040fe20007ffe1ff */
[----:B------:R-:W-:Y:S03]  /*17f30*/  IMAD.MOV.U32 R185, RZ, RZ, R5 ;  /* 0x000000ffffb97224 */ /* 0x000fe600078e0005 */
[----:B------:R-:W-:Y:S04]  /*17f40*/  LOP3.LUT R2, R2, 0xf, RZ, 0xc0, !PT ;  /* 0x0000000f02027812 */ /* 0x000fe800078ec0ff */
[----:B------:R-:W-:Y:S04]  /*17f50*/  IADD3 R2, P1, P0, R2, R186, R12 ;  /* 0x000000ba02027210 */ /* 0x000fe8000783e00c */
[----:B------:R-:W-:Y:S02]  /*17f60*/  IADD3.X R3, RZ, R4, R9, P1, P0 ;  /* 0x00000004ff037210 */ /* 0x000fe40000fe0409 */
[----:B------:R-:W-:Y:S11]  /*17f70*/  ISETP.NE.U32.AND P0, PT, R177, RZ, PT ;  /* 0x000000ffb100720c */ /* 0x000ff60003f05070 */
[----:B------:R-:W-:Y:S02]  /*17f80*/  @!UPT UIADD3 URZ, URZ, URZ, URZ ;  /* 0x0000003f3f3ff290 */ /* 0x000fe4000fffe03f */
        /* <DEDUP_REMOVED lines=8> */
[----:B------:R-:W-:Y:S04]  /*18010*/  IMAD.MOV.U32 R186, RZ, RZ, 0x181f ;  /* 0x0000181fffba7424 */ /* 0x000fe800078e00ff */
[----:B------:R-:W-:Y:S05]  /*18020*/  IMAD.X R3, R4, 0x1, R11, P0 ;  /* 0x0000000104037824 */ /* 0x000fea00000e060b */
[----:B------:R1:W-:Y:S02]  /*18030*/  LDGSTS.E.BYPASS.LTC128B.128 [R179+0xa100], [R2.64], !P3 ;  /* 0x0a10000002b37fae */ /* 0x0003e4000d901d48 */
[----:B-1----:R-:W-:Y:S01]  /*18040*/  MOV R3, 0x18070 ;  /* 0x0001807000037802 */ /* 0x002fe20000000f00 */
[----:B------:R-:W-:Y:S02]  /*18050*/  IMAD.MOV.U32 R2, RZ, RZ, 0x1 ;  /* 0x00000001ff027424 */ /* 0x000fe400078e00ff */
[----:B--2---:R-:W-:Y:S05]  /*18060*/  CALL.REL.NOINC `($__internal_9_$__cuda_sm70_shflsync_idx_p) ;  /* 0x000012f000007944 */ /* 0x004fea0003c00000 */
        /* <DEDUP_REMOVED lines=8> */
.L_x_546:
[----:B------:R-:W-:Y:S01]  /*180f0*/  MOV R2, RZ ;  /* 0x000000ff00027202 */ /* 0x000fe20000000f00 */
[----:B------:R-:W-:Y:S01]  /*18100*/  IMAD.MOV.U32 R185, RZ, RZ, R4 ;  /* 0x000000ffffb97224 */ /* 0x000fe200078e0004 */
[----:B------:R-:W-:Y:S01]  /*18110*/  MOV R3, 0x18140 ;  /* 0x0001814000037802 */ /* 0x000fe20000000f00 */
[----:B------:R-:W-:Y:S02]  /*18120*/  IMAD.MOV.U32 R186, RZ, RZ, 0x1c1f ;  /* 0x00001c1fffba7424 */ /* 0x000fe400078e00ff */
[----:B------:R-:W-:Y:S05]  /*18130*/  CALL.REL.NOINC `($__internal_9_$__cuda_sm70_shflsync_idx_p) ;  /* 0x0000122000007944 */ /* 0x000fea0003c00000 */
[----:B------:R-:W-:Y:S01]  /*18140*/  MOV R3, R186 ;  /* 0x000000ba00037202 */ /* 0x000fe20000000f00 */
[----:B------:R-:W-:-:S05]  /*18150*/  BRA `(.L_x_655) ;  /* 0xffff720000007947 */ /* 0x000fca000383ffff */
.L_x_551:
[----:B------:R-:W-:Y:S01]  /*18160*/  MOV R2, 0x1 ;  /* 0x0000000100027802 */ /* 0x000fe20000000f00 */
[----:B------:R-:W-:Y:S01]  /*18170*/  IMAD.MOV.U32 R185, RZ, RZ, R4 ;  /* 0x000000ffffb97224 */ /* 0x000fe200078e0004 */
[----:B------:R-:W-:Y:S01]  /*18180*/  MOV R3, 0x181b0 ;  /* 0x000181b000037802 */ /* 0x000fe20000000f00 */
[----:B------:R-:W-:Y:S02]  /*18190*/  IMAD.MOV.U32 R186, RZ, RZ, 0x1c1f ;  /* 0x00001c1fffba7424 */ /* 0x000fe400078e00ff */
[----:B-1----:R-:W-:Y:S05]  /*181a0*/  CALL.REL.NOINC `($__internal_9_$__cuda_sm70_shflsync_idx_p) ;  /* 0x000011b000007944 */ /* 0x002fea0003c00000 */
[----:B------:R-:W-:Y:S01]  /*181b0*/  MOV R3, R186 ;  /* 0x000000ba00037202 */ /* 0x000fe20000000f00 */
[----:B------:R-:W-:-:S05]  /*181c0*/  BRA `(.L_x_656) ;  /* 0xffff76a000007947 */ /* 0x000fca000383ffff */
.L_x_556:
[----:B------:R-:W-:Y:S02]  /*181d0*/  MOV R0, 0x2 ;  /* 0x0000000200007802 */ /* 0x000fe40000000f00 */
[----:B------:R-:W-:Y:S02]  /*181e0*/  MOV R2, 0x18200 ;  /* 0x0001820000027802 */ /* 0x000fe40000000f00 */
[----:B------:R-:W-:Y:S05]  /*181f0*/  CALL.REL.NOINC `($__internal_8_$__cuda_sm70_shflsync_bfly_p) ;  /* 0x0000110000007944 */ /* 0x000fea0003c00000 */
[----:B------:R-:W-:-:S05]  /*18200*/  BRA `(.L_x_657) ;  /* 0xffff7d6000007947 */ /* 0x000fca000383ffff */
.L_x_557:
        /* <DEDUP_REMOVED lines=14> */
.L_x_559:
[----:B------:R-:W-:Y:S01]  /*182f0*/  IMAD.MOV.U32 R4, RZ, RZ, R190 ;  /* 0x000000ffff047224 */ /* 0x000fe200078e00be */
[----:B------:R-:W-:-:S02]  /*18300*/  MOV R0, 0x2 ;  /* 0x0000000200007802 */ /* 0x000fc40000000f00 */
[----:B------:R-:W-:Y:S02]  /*18310*/  MOV R2, 0x18330 ;  /* 0x0001833000027802 */ /* 0x000fe40000000f00 */
[----:B------:R-:W-:Y:S05]  /*18320*/  CALL.REL.NOINC `($__internal_8_$__cuda_sm70_shflsync_bfly_p) ;  /* 0x00000fd000007944 */ /* 0x000fea0003c00000 */
[----:B------:R-:W-:Y:S05]  /*18330*/  BRA `(.L_x_659) ;  /* 0xffff944000007947 */ /* 0x000fea000383ffff */
.L_x_560:
[----:B------:R-:W-:Y:S01]  /*18340*/  IMAD.MOV.U32 R4, RZ, RZ, R5 ;  /* 0x000000ffff047224 */ /* 0x000fe200078e0005 */
[----:B------:R-:W-:Y:S02]  /*18350*/  MOV R0, 0x1 ;  /* 0x0000000100007802 */ /* 0x000fe40000000f00 */
[----:B------:R-:W-:Y:S02]  /*18360*/  MOV R2, 0x18380 ;  /* 0x0001838000027802 */ /* 0x000fe40000000f00 */
[----:B-1----:R-:W-:Y:S05]  /*18370*/  CALL.REL.NOINC `($__internal_8_$__cuda_sm70_shflsync_bfly_p) ;  /* 0x00000f8000007944 */ /* 0x002fea0003c00000 */
[----:B------:R-:W-:Y:S01]  /*18380*/  FADD.FTZ R5, R5, R0 ;  /* 0x0000000005057221 */ /* 0x000fe20000010000 */
[----:B------:R-:W-:Y:S02]  /*18390*/  MOV R4, R191 ;  /* 0x000000bf00047202 */ /* 0x000fe40000000f00 */
[----:B------:R-:W-:Y:S02]  /*183a0*/  MOV R0, 0x2 ;  /* 0x0000000200007802 */ /* 0x000fe40000000f00 */
[----:B------:R-:W-:Y:S02]  /*183b0*/  MOV R2, 0x183d0 ;  /* 0x000183d000027802 */ /* 0x000fe40000000f00 */
[----:B------:R-:W-:Y:S05]  /*183c0*/  CALL.REL.NOINC `($__internal_8_$__cuda_sm70_shflsync_bfly_p) ;  /* 0x00000f3000007944 */ /* 0x000fea0003c00000 */
[----:B------:R-:W-:Y:S01]  /*183d0*/  FADD.FTZ R4, R191, R0 ;  /* 0x00000000bf047221 */ /* 0x000fe20000010000 */
[----:B------:R-:W-:Y:S02]  /*183e0*/  MOV R0, 0x1 ;  /* 0x0000000100007802 */ /* 0x000fe40000000f00 */
[----:B------:R-:W-:-:S02]  /*183f0*/  MOV R2, 0x18410 ;  /* 0x0001841000027802 */ /* 0x000fc40000000f00 */
[----:B------:R-:W-:Y:S05]  /*18400*/  CALL.REL.NOINC `($__internal_8_$__cuda_sm70_shflsync_bfly_p) ;  /* 0x00000ef000007944 */ /* 0x000fea0003c00000 */
[----:B------:R-:W-:Y:S01]  /*18410*/  MOV R3, R0 ;  /* 0x0000000000037202 */ /* 0x000fe20000000f00 */
[----:B------:R-:W-:Y:S05]  /*18420*/  BRA `(.L_x_660) ;  /* 0xffff93c000007947 */ /* 0x000fea000383ffff */
.L_x_567:
[----:B--234-:R-:W-:Y:S01]  /*18430*/  IMAD.MOV.U32 R185, RZ, RZ, R9 ;  /* 0x000000ffffb97224 */ /* 0x01cfe200078e0009 */
[----:B------:R-:W-:Y:S01]  /*18440*/  MOV R2, RZ ;  /* 0x000000ff00027202 */ /* 0x000fe20000000f00 */
[----:B------:R-:W-:Y:S01]  /*18450*/  IMAD.MOV.U32 R186, RZ, RZ, 0x181f ;  /* 0x0000181fffba7424 */ /* 0x000fe200078e00ff */
[----:B------:R-:W-:-:S02]  /*18460*/  MOV R3, 0x18480 ;  /* 0x0001848000037802 */ /* 0x000fc40000000f00 */
[----:B-1----:R-:W-:Y:S05]  /*18470*/  CALL.REL.NOINC `($__internal_9_$__cuda_sm70_shflsync_idx_p) ;  /* 0x00000ee000007944 */ /* 0x002fea0003c00000 */
[----:B------:R-:W-:Y:S01]  /*18480*/  MOV R8, R186 ;  /* 0x000000ba00087202 */ /* 0x000fe20000000f00 */
[----:B------:R-:W-:Y:S05]  /*18490*/  BRA `(.L_x_661) ;  /* 0xffffaac000007947 */ /* 0x000fea000383ffff */
.L_x_568:
[----:B------:R-:W-:Y:S01]  /*184a0*/  IMAD.MOV.U32 R185, RZ, RZ, R11 ;  /* 0x000000ffffb97224 */ /* 0x000fe200078e000b */
[----:B------:R-:W-:Y:S01]  /*184b0*/  MOV R2, RZ ;  /* 0x000000ff00027202 */ /* 0x000fe20000000f00 */
[----:B------:R-:W-:Y:S01]  /*184c0*/  IMAD.MOV.U32 R186, RZ, RZ, 0x181f ;  /* 0x0000181fffba7424 */ /* 0x000fe200078e00ff */
[----:B------:R-:W-:-:S02]  /*184d0*/  MOV R3, 0x184f0 ;  /* 0x000184f000037802 */ /* 0x000fc40000000f00 */
[----:B-123--:R-:W-:Y:S05]  /*184e0*/  CALL.REL.NOINC `($__internal_9_$__cuda_sm70_shflsync_idx_p) ;  /* 0x00000e7000007944 */ /* 0x00efea0003c00000 */
[----:B------:R-:W-:Y:S01]  /*184f0*/  MOV R0, R186 ;  /* 0x000000ba00007202 */ /* 0x000fe20000000f00 */
[----:B------:R-:W-:Y:S05]  /*18500*/  BRA `(.L_x_662) ;  /* 0xffffaa7000007947 */ /* 0x000fea000383ffff */
.L_x_571:
[----:B------:R-:W-:Y:S01]  /*18510*/  IMAD.MOV.U32 R185, RZ, RZ, R9 ;  /* 0x000000ffffb97224 */ /* 0x000fe200078e0009 */
[----:B--2---:R-:W-:Y:S01]  /*18520*/  MOV R2, 0x1 ;  /* 0x0000000100027802 */ /* 0x004fe20000000f00 */
[----:B------:R-:W-:Y:S01]  /*18530*/  IMAD.MOV.U32 R186, RZ, RZ, 0x181f ;  /* 0x0000181fffba7424 */ /* 0x000fe200078e00ff */
[----:B------:R-:W-:-:S02]  /*18540*/  MOV R3, 0x18560 ;  /* 0x0001856000037802 */ /* 0x000fc40000000f00 */
[----:B-1-34-:R-:W-:Y:S05]  /*18550*/  CALL.REL.NOINC `($__internal_9_$__cuda_sm70_shflsync_idx_p) ;  /* 0x00000e0000007944 */ /* 0x01afea0003c00000 */
        /* <DEDUP_REMOVED lines=8> */
.L_x_574:
[----:B------:R-:W-:Y:S01]  /*185e0*/  IMAD.MOV.U32 R185, RZ, RZ, R9 ;  /* 0x000000ffffb97224 */ /* 0x000fe200078e0009 */
[----:B--2---:R-:W-:Y:S01]  /*185f0*/  MOV R2, 0x2 ;  /* 0x0000000200027802 */ /* 0x004fe20000000f00 */
[----:B------:R-:W-:Y:S01]  /*18600*/  IMAD.MOV.U32 R186, RZ, RZ, 0x181f ;  /* 0x0000181fffba7424 */ /* 0x000fe200078e00ff */
[----:B------:R-:W-:Y:S02]  /*18610*/  MOV R3, 0x18630 ;  /* 0x0001863000037802 */ /* 0x000fe40000000f00 */
[----:B-1-34-:R-:W-:Y:S05]  /*18620*/  CALL.REL.NOINC `($__internal_9_$__cuda_sm70_shflsync_idx_p) ;  /* 0x00000d3000007944 */ /* 0x01afea0003c00000 */
[----:B------:R-:W-:Y:S01]  /*18630*/  MOV R8, R186 ;  /* 0x000000ba00087202 */ /* 0x000fe20000000f00 */
[----:B------:R-:W-:Y:S05]  /*18640*/  BRA `(.L_x_664) ;  /* 0xffffac0000007947 */ /* 0x000fea000383ffff */
.L_x_575:
[----:B------:R-:W-:Y:S01]  /*18650*/  IMAD.MOV.U32 R185, RZ, RZ, R11 ;  /* 0x000000ffffb97224 */ /* 0x000fe200078e000b */
[----:B--2---:R-:W-:Y:S01]  /*18660*/  MOV R2, 0x2 ;  /* 0x0000000200027802 */ /* 0x004fe20000000f00 */
[----:B------:R-:W-:Y:S01]  /*18670*/  IMAD.MOV.U32 R186, RZ, RZ, 0x181f ;  /* 0x0000181fffba7424 */ /* 0x000fe200078e00ff */
[----:B------:R-:W-:Y:S02]  /*18680*/  MOV R3, 0x186a0 ;  /* 0x000186a000037802 */ /* 0x000fe40000000f00 */
[----:B-1-34-:R-:W-:Y:S05]  /*18690*/  CALL.REL.NOINC `($__internal_9_$__cuda_sm70_shflsync_idx_p) ;  /* 0x00000cc000007944 */ /* 0x01afea0003c00000 */
[----:B------:R-:W-:Y:S01]  /*186a0*/  MOV R0, R186 ;  /* 0x000000ba00007202 */ /* 0x000fe20000000f00 */
[----:B------:R-:W-:Y:S05]  /*186b0*/  BRA `(.L_x_665) ;  /* 0xffffabb000007947 */ /* 0x000fea000383ffff */
.L_x_578:
[----:B------:R-:W-:Y:S01]  /*186c0*/  IMAD.MOV.U32 R185, RZ, RZ, R9 ;  /* 0x000000ffffb97224 */ /* 0x000fe200078e0009 */
[----:B---3--:R-:W-:Y:S01]  /*186d0*/  MOV R2, 0x3 ;  /* 0x0000000300027802 */ /* 0x008fe20000000f00 */
        /* <DEDUP_REMOVED lines=11> */
.L_x_580:
[----:B------:R-:W-:Y:S01]  /*18790*/  IMAD.MOV.U32 R185, RZ, RZ, R5 ;  /* 0x000000ffffb97224 */ /* 0x000fe200078e0005 */
[----:B------:R-:W-:Y:S01]  /*187a0*/  MOV R2, RZ ;  /* 0x000000ff00027202 */ /* 0x000fe20000000f00 */
[----:B------:R-:W-:Y:S01]  /*187b0*/  IMAD.MOV.U32 R186, RZ, RZ, 0x1c1f ;  /* 0x00001c1fffba7424 */ /* 0x000fe200078e00ff */
[----:B------:R-:W-:Y:S02]  /*187c0*/  MOV R3, 0x187e0 ;  /* 0x000187e000037802 */ /* 0x000fe40000000f00 */
[----:B------:R-:W-:Y:S05]  /*187d0*/  CALL.REL.NOINC `($__internal_9_$__cuda_sm70_shflsync_idx_p) ;  /* 0x00000b8000007944 */ /* 0x000fea0003c00000 */
[----:B------:R-:W-:Y:S01]  /*187e0*/  MOV R4, R186 ;  /* 0x000000ba00047202 */ /* 0x000fe20000000f00 */
[----:B------:R-:W-:Y:S05]  /*187f0*/  BRA `(.L_x_667) ;  /* 0xffffaf2000007947 */ /* 0x000fea000383ffff */
.L_x_581:
[----:B------:R-:W-:Y:S01]  /*18800*/  IMAD.MOV.U32 R185, RZ, RZ, R12 ;  /* 0x000000ffffb97224 */ /* 0x000fe200078e000c */
[----:B------:R-:W-:Y:S01]  /*18810*/  MOV R2, RZ ;  /* 0x000000ff00027202 */ /* 0x000fe20000000f00 */
[----:B------:R-:W-:Y:S01]  /*18820*/  IMAD.MOV.U32 R186, RZ, RZ, 0x1c1f ;  /* 0x00001c1fffba7424 */ /* 0x000fe200078e00ff */
[----:B------:R-:W-:Y:S02]  /*18830*/  MOV R3, 0x18850 ;  /* 0x0001885000037802 */ /* 0x000fe40000000f00 */
[----:B-12---:R-:W-:Y:S05]  /*18840*/  CALL.REL.NOINC `($__internal_9_$__cuda_sm70_shflsync_idx_p) ;  /* 0x00000b1000007944 */ /* 0x006fea0003c00000 */
[----:B------:R-:W-:Y:S01]  /*18850*/  MOV R0, R186 ;  /* 0x000000ba00007202 */ /* 0x000fe20000000f00 */
[----:B------:R-:W-:Y:S05]  /*18860*/  BRA `(.L_x_668) ;  /* 0xffffaed000007947 */ /* 0x000fea000383ffff */
.L_x_584:
[----:B------:R-:W-:Y:S01]  /*18870*/  IMAD.MOV.U32 R185, RZ, RZ, R5 ;  /* 0x000000ffffb97224 */ /* 0x000fe200078e0005 */
[----:B----4-:R-:W-:Y:S01]  /*18880*/  MOV R2, 0x1 ;  /* 0x0000000100027802 */ /* 0x010fe20000000f00 */
[----:B------:R-:W-:Y:S01]  /*18890*/  IMAD.MOV.U32 R186, RZ, RZ, 0x1c1f ;  /* 0x00001c1fffba7424 */ /* 0x000fe200078e00ff */
[----:B------:R-:W-:-:S02]  /*188a0*/  MOV R3, 0x188c0 ;  /* 0x000188c000037802 */ /* 0x000fc40000000f00 */
[----:B-123--:R-:W-:Y:S05]  /*188b0*/  CALL.REL.NOINC `($__internal_9_$__cuda_sm70_shflsync_idx_p) ;  /* 0x00000aa000007944 */ /* 0x00efea0003c00000 */
        /* <DEDUP_REMOVED lines=8> */
.L_x_588:
[----:B------:R-:W-:Y:S01]  /*18940*/  IMAD.MOV.U32 R185, RZ, RZ, R9 ;  /* 0x000000ffffb97224 */ /* 0x000fe200078e0009 */
[----:B------:R-:W-:Y:S01]  /*18950*/  MOV R2, RZ ;  /* 0x000000ff00027202 */ /* 0x000fe20000000f00 */
[----:B------:R-:W-:Y:S01]  /*18960*/  IMAD.MOV.U32 R186, RZ, RZ, 0x181f ;  /* 0x0000181fffba7424 */ /* 0x000fe200078e00ff */
[----:B------:R-:W-:Y:S02]  /*18970*/  MOV R3, 0x18990 ;  /* 0x0001899000037802 */ /* 0x000fe40000000f00 */
[----:B------:R-:W-:Y:S05]  /*18980*/  CALL.REL.NOINC `($__internal_9_$__cuda_sm70_shflsync_idx_p) ;  /* 0x000009d000007944 */ /* 0x000fea0003c00000 */
[----:B------:R-:W-:Y:S01]  /*18990*/  MOV R8, R186 ;  /* 0x000000ba00087202 */ /* 0x000fe20000000f00 */
[----:B------:R-:W-:Y:S05]  /*189a0*/  BRA `(.L_x_670) ;  /* 0xffffc4c000007947 */ /* 0x000fea000383ffff */
.L_x_589:
[----:B------:R-:W-:Y:S01]  /*189b0*/  IMAD.MOV.U32 R185, RZ, RZ, R12 ;  /* 0x000000ffffb97224 */ /* 0x000fe200078e000c */
[----:B------:R-:W-:Y:S01]  /*189c0*/  MOV R2, RZ ;  /* 0x000000ff00027202 */ /* 0x000fe20000000f00 */
[----:B------:R-:W-:Y:S01]  /*189d0*/  IMAD.MOV.U32 R186, RZ, RZ, 0x181f ;  /* 0x0000181fffba7424 */ /* 0x000fe200078e00ff */
[----:B------:R-:W-:Y:S02]  /*189e0*/  MOV R3, 0x18a00 ;  /* 0x00018a0000037802 */ /* 0x000fe40000000f00 */
[----:B-12---:R-:W-:Y:S05]  /*189f0*/  CALL.REL.NOINC `($__internal_9_$__cuda_sm70_shflsync_idx_p) ;  /* 0x0000096000007944 */ /* 0x006fea0003c00000 */
[----:B------:R-:W-:Y:S01]  /*18a00*/  MOV R0, R186 ;  /* 0x000000ba00007202 */ /* 0x000fe20000000f00 */
[----:B------:R-:W-:Y:S05]  /*18a10*/  BRA `(.L_x_671) ;  /* 0xffffc47000007947 */ /* 0x000fea000383ffff */
.L_x_592:
        /* <DEDUP_REMOVED lines=13> */
.L_x_595:
[----:B------:R-:W-:Y:S01]  /*18af0*/  IMAD.MOV.U32 R185, RZ, RZ, R9 ;  /* 0x000000ffffb97224 */ /* 0x000fe200078e0009 */
[----:B-1----:R-:W-:Y:S01]  /*18b00*/  MOV R2, 0x2 ;  /* 0x0000000200027802 */ /* 0x002fe20000000f00 */
[----:B------:R-:W-:Y:S01]  /*18b10*/  IMAD.MOV.U32 R186, RZ, RZ, 0x181f ;  /* 0x0000181fffba7424 */ /* 0x000fe200078e00ff */
[----:B------:R-:W-:Y:S02]  /*18b20*/  MOV R3, 0x18b40 ;  /* 0x00018b4000037802 */ /* 0x000fe40000000f00 */
[----:B--234-:R-:W-:Y:S05]  /*18b30*/  CALL.REL.NOINC `($__internal_9_$__cuda_sm70_shflsync_idx_p) ;  /* 0x0000082000007944 */ /* 0x01cfea0003c00000 */
[----:B------:R-:W-:Y:S01]  /*18b40*/  MOV R8, R186 ;  /* 0x000000ba00087202 */ /* 0x000fe20000000f00 */
[----:B------:R-:W-:Y:S05]  /*18b50*/  BRA `(.L_x_673) ;  /* 0xffffc61000007947 */ /* 0x000fea000383ffff */
.L_x_596:
[----:B------:R-:W-:Y:S01]  /*18b60*/  IMAD.MOV.U32 R185, RZ, RZ, R12 ;  /* 0x000000ffffb97224 */ /* 0x000fe200078e000c */
[----:B------:R-:W-:Y:S01]  /*18b70*/  MOV R2, 0x2 ;  /* 0x0000000200027802 */ /* 0x000fe20000000f00 */
[----:B------:R-:W-:Y:S01]  /*18b80*/  IMAD.MOV.U32 R186, RZ, RZ, 0x181f ;  /* 0x0000181fffba7424 */ /* 0x000fe200078e00ff */
[----:B------:R-:W-:Y:S02]  /*18b90*/  MOV R3, 0x18bb0 ;  /* 0x00018bb000037802 */ /* 0x000fe40000000f00 */
[----:B-1234-:R-:W-:Y:S05]  /*18ba0*/  CALL.REL.NOINC `($__internal_9_$__cuda_sm70_shflsync_idx_p) ;  /* 0x000007b000007944 */ /* 0x01efea0003c00000 */
[----:B------:R-:W-:Y:S01]  /*18bb0*/  MOV R0, R186 ;  /* 0x000000ba00007202 */ /* 0x000fe20000000f00 */
[----:B------:R-:W-:Y:S05]  /*18bc0*/  BRA `(.L_x_674) ;  /* 0xffffc5c000007947 */ /* 0x000fea000383ffff */
.L_x_599:
[----:B------:R-:W-:Y:S01]  /*18bd0*/  IMAD.MOV.U32 R185, RZ, RZ, R9 ;  /* 0x000000ffffb97224 */ /* 0x000fe200078e0009 */
[----:B-1----:R-:W-:Y:S01]  /*18be0*/  MOV R2, 0x3 ;  /* 0x0000000300027802 */ /* 0x002fe20000000f00 */
[----:B------:R-:W-:Y:S01]  /*18bf0*/  IMAD.MOV.U32 R186, RZ, RZ, 0x181f ;  /* 0x0000181fffba7424 */ /* 0x000fe200078e00ff */
[----:B------:R-:W-:-:S02]  /*18c00*/  MOV R3, 0x18c20 ;  /* 0x00018c2000037802 */ /* 0x000fc40000000f00 */
[----:B--234-:R-:W-:Y:S05]  /*18c10*/  CALL.REL.NOINC `($__internal_9_$__cuda_sm70_shflsync_idx_p) ;  /* 0x0000074000007944 */ /* 0x01cfea0003c00000 */
        /* <DEDUP_REMOVED lines=8> */
.L_x_601:
[----:B------:R-:W-:Y:S01]  /*18ca0*/  IMAD.MOV.U32 R185, RZ, RZ, R82 ;  /* 0x000000ffffb97224 */ /* 0x000fe200078e0052 */
[----:B------:R-:W-:Y:S01]  /*18cb0*/  MOV R2, RZ ;  /* 0x000000ff00027202 */ /* 0x000fe20000000f00 */
[----:B------:R-:W-:Y:S01]  /*18cc0*/  IMAD.MOV.U32 R186, RZ, RZ, 0x1f ;  /* 0x0000001fffba7424 */ /* 0x000fe200078e00ff */
[----:B------:R-:W-:Y:S02]  /*18cd0*/  MOV R3, 0x18cf0 ;  /* 0x00018cf000037802 */ /* 0x000fe40000000f00 */
[----:B------:R-:W-:Y:S05]  /*18ce0*/  CALL.REL.NOINC `($__internal_9_$__cuda_sm70_shflsync_idx_p) ;  /* 0x0000067000007944 */ /* 0x000fea0003c00000 */
[----:B------:R-:W-:Y:S01]  /*18cf0*/  MOV R9, R186 ;  /* 0x000000ba00097202 */ /* 0x000fe20000000f00 */
[----:B------:R-:W-:Y:S05]  /*18d00*/  BRA `(.L_x_676) ;  /* 0xffffc7e000007947 */ /* 0x000fea000383ffff */
.L_x_602:
[----:B------:R-:W-:Y:S01]  /*18d10*/  IMAD.MOV.U32 R185, RZ, RZ, R82 ;  /* 0x000000ffffb97224 */ /* 0x000fe200078e0052 */
[----:B------:R-:W-:Y:S01]  /*18d20*/  MOV R2, 0x1 ;  /* 0x0000000100027802 */ /* 0x000fe20000000f00 */
[----:B------:R-:W-:Y:S01]  /*18d30*/  IMAD.MOV.U32 R186, RZ, RZ, 0x1f ;  /* 0x0000001fffba7424 */ /* 0x000fe200078e00ff */
[----:B------:R-:W-:Y:S02]  /*18d40*/  MOV R3, 0x18d60 ;  /* 0x00018d6000037802 */ /* 0x000fe40000000f00 */
[----:B-12---:R-:W-:Y:S05]  /*18d50*/  CALL.REL.NOINC `($__internal_9_$__cuda_sm70_shflsync_idx_p) ;  /* 0x0000060000007944 */ /* 0x006fea0003c00000 */
[----:B------:R-:W-:Y:S01]  /*18d60*/  MOV R8, R186 ;  /* 0x000000ba00087202 */ /* 0x000fe20000000f00 */
[----:B------:R-:W-:Y:S05]  /*18d70*/  BRA `(.L_x_677) ;  /* 0xffffc79000007947 */ /* 0x000fea000383ffff */
.L_x_603:
[----:B------:R-:W-:Y:S02]  /*18d80*/  MOV R2, 0x1 ;  /* 0x0000000100027802 */ /* 0x000fe40000000f00 */
[----:B------:R-:W-:-:S02]  /*18d90*/  MOV R3, 0x18db0 ;  /* 0x00018db000037802 */ /* 0x000fc40000000f00 */
[----:B-1234-:R-:W-:Y:S05]  /*18da0*/  CALL.REL.NOINC `($__internal_10_$__cuda_sm70_shflsync_up_p) ;  /* 0x0000061000007944 */ /* 0x01efea0003c00000 */
[----:B------:R-:W-:Y:S05]  /*18db0*/  BRA `(.L_x_678) ;  /* 0xffffc87000007947 */ /* 0x000fea000383ffff */
.L_x_604:
[----:B------:R-:W-:Y:S02]  /*18dc0*/  MOV R2, 0x2 ;  /* 0x0000000200027802 */ /* 0x000fe40000000f00 */
[----:B------:R-:W-:-:S02]  /*18dd0*/  MOV R3, 0x18df0 ;  /* 0x00018df000037802 */ /* 0x000fc40000000f00 */
[----:B--2-4-:R-:W-:Y:S05]  /*18de0*/  CALL.REL.NOINC `($__internal_10_$__cuda_sm70_shflsync_up_p) ;  /* 0x000005d000007944 */ /* 0x014fea0003c00000 */
        /* <DEDUP_REMOVED lines=24> */
.L_x_608:
[----:B------:R-:W-:Y:S02]  /*18f70*/  MOV R2, 0x1 ;  /* 0x0000000100027802 */ /* 0x000fe40000000f00 */
[----:B------:R-:W-:Y:S02]  /*18f80*/  MOV R3, 0x18fa0 ;  /* 0x00018fa000037802 */ /* 0x000fe40000000f00 */
[----:B------:R-:W-:Y:S05]  /*18f90*/  CALL.REL.NOINC `($__internal_10_$__cuda_sm70_shflsync_up_p) ;  /* 0x0000042000007944 */ /* 0x000fea0003c00000 */
[----:B------:R-:W-:Y:S01]  /*18fa0*/  MOV R2, R4 ;  /* 0x0000000400027202 */ /* 0x000fe20000000f00 */
[----:B------:R-:W-:Y:S05]  /*18fb0*/  BRA `(.L_x_680) ;  /* 0xffffc8c000007947 */ /* 0x000fea000383ffff */
.L_x_609:
[----:B------:R-:W-:Y:S02]  /*18fc0*/  MOV R2, 0x2 ;  /* 0x0000000200027802 */ /* 0x000fe40000000f00 */
[----:B------:R-:W-:Y:S02]  /*18fd0*/  MOV R3, 0x18ff0 ;  /* 0x00018ff000037802 */ /* 0x000fe40000000f00 */
        /* <DEDUP_REMOVED lines=25> */
.L_x_611:
[----:B------:R-:W-:Y:S02]  /*19170*/  SEL R0, RZ, 0x1, P0 ;  /* 0x00000001ff007807 */ /* 0x000fe40000000000 */
[----:B------:R-:W-:Y:S02]  /*19180*/  MOV R2, 0x191a0 ;  /* 0x000191a000027802 */ /* 0x000fe40000000f00 */
[----:B-1----:R-:W-:Y:S05]  /*19190*/  CALL.REL.NOINC `($__internal_11_$__cuda_sm70_votesync_ballot) ;  /* 0x0000029000007944 */ /* 0x002fea0003c00000 */
[----:B------:R-:W-:Y:S01]  /*191a0*/  MOV R5, R0 ;  /* 0x0000000000057202 */ /* 0x000fe20000000f00 */
[----:B------:R-:W-:Y:S05]  /*191b0*/  BRA `(.L_x_682) ;  /* 0xffffc85000007947 */ /* 0x000fea000383ffff */
.L_x_612:
[----:B------:R-:W-:Y:S01]  /*191c0*/  IMAD.MOV.U32 R185, RZ, RZ, R6 ;  /* 0x000000ffffb97224 */ /* 0x000fe200078e0006 */
[----:B------:R-:W-:Y:S01]  /*191d0*/  MOV R2, R0 ;  /* 0x0000000000027202 */ /* 0x000fe20000000f00 */
[----:B------:R-:W-:Y:S01]  /*191e0*/  IMAD.MOV.U32 R186, RZ, RZ, 0x1f ;  /* 0x0000001fffba7424 */ /* 0x000fe200078e00ff */
[----:B------:R-:W-:Y:S02]  /*191f0*/  MOV R3, 0x19210 ;  /* 0x0001921000037802 */ /* 0x000fe40000000f00 */
[----:B-1----:R-:W-:Y:S05]  /*19200*/  CALL.REL.NOINC `($__internal_9_$__cuda_sm70_shflsync_idx_p) ;  /* 0x0000015000007944 */ /* 0x002fea0003c00000 */
[----:B------:R-:W-:Y:S01]  /*19210*/  IMAD.MOV.U32 R10, RZ, RZ, R186 ;  /* 0x000000ffff0a7224 */ /* 0x000fe200078e00ba */
[----:B------:R-:W-:Y:S01]  /*19220*/  MOV R2, R0 ;  /* 0x0000000000027202 */ /* 0x000fe20000000f00 */
[----:B------:R-:W-:Y:S01]  /*19230*/  IMAD.MOV.U32 R185, RZ, RZ, R7 ;  /* 0x000000ffffb97224 */ /* 0x000fe200078e0007 */
[----:B------:R-:W-:-:S02]  /*19240*/  MOV R186, 0x1f ;  /* 0x0000001f00ba7802 */ /* 0x000fc40000000f00 */
[----:B------:R-:W-:Y:S02]  /*19250*/  MOV R3, 0x19270 ;  /* 0x0001927000037802 */ /* 0x000fe40000000f00 */
[----:B------:R-:W-:Y:S05]  /*19260*/  CALL.REL.NOINC `($__internal_9_$__cuda_sm70_shflsync_idx_p) ;  /* 0x000000f000007944 */ /* 0x000fea0003c00000 */
[----:B------:R-:W-:Y:S01]  /*19270*/  MOV R7, R186 ;  /* 0x000000ba00077202 */ /* 0x000fe20000000f00 */
[----:B------:R-:W-:Y:S05]  /*19280*/  BRA `(.L_x_683) ;  /* 0xffffc7d000007947 */ /* 0x000fea000383ffff */
.L_x_615:
[----:B------:R-:W-:Y:S01]  /*19290*/  IMAD.MOV.U32 R185, RZ, RZ, R4 ;  /* 0x000000ffffb97224 */ /* 0x000fe200078e0004 */
[----:B------:R-:W-:Y:S01]  /*192a0*/  MOV R2, R0 ;  /* 0x0000000000027202 */ /* 0x000fe20000000f00 */
[----:B------:R-:W-:Y:S01]  /*192b0*/  IMAD.MOV.U32 R186, RZ, RZ, 0x1f ;  /* 0x0000001fffba7424 */ /* 0x000fe200078e00ff */
[----:B------:R-:W-:Y:S02]  /*192c0*/  MOV R3, 0x192e0 ;  /* 0x000192e000037802 */ /* 0x000fe40000000f00 */
[----:B-1-34-:R-:W-:Y:S05]  /*192d0*/  CALL.REL.NOINC `($__internal_9_$__cuda_sm70_shflsync_idx_p) ;  /* 0x0000008000007944 */ /* 0x01afea0003c00000 */
[----:B------:R-:W-:Y:S01]  /*192e0*/  MOV R11, R186 ;  /* 0x000000ba000b7202 */ /* 0x000fe20000000f00 */
[----:B------:R-:W-:Y:S05]  /*192f0*/  BRA `(.L_x_614) ;  /* 0xffffc7c000007947 */ /* 0x000fea000383ffff */
        .weak           $__internal_8_$__cuda_sm70_shflsync_bfly_p
        .type           $__internal_8_$__cuda_sm70_shflsync_bfly_p,@function
        .size           $__internal_8_$__cuda_sm70_shflsync_bfly_p,($__internal_9_$__cuda_sm70_shflsync_idx_p - $__internal_8_$__cuda_sm70_shflsync_bfly_p)
$__internal_8_$__cuda_sm70_shflsync_bfly_p:
[----:B------:R-:W-:Y:S02]  /*19300*/  MOV R139, 0xffffffff ;  /* 0xffffffff008b7802 */ /* 0x000fe40000000f00 */
[----:B------:R-:W-:Y:S02]  /*19310*/  MOV R3, 0x1f ;  /* 0x0000001f00037802 */ /* 0x000fe40000000f00 */
[----:B------:R-:W-:Y:S04]  /*19320*/  WARPSYNC R139 ;  /* 0x0000008b00007348 */ /* 0x000fe80003800000 */
[----:B------:R1:W2:Y:S02]  /*19330*/  SHFL.BFLY PT, R0, R4, R0, R3 ;  /* 0x0c00000004007389 */ /* 0x0002a400000e0003 */
[----:B-1----:R-:W-:-:S04]  /*19340*/  MOV R3, 0x0 ;  /* 0x0000000000037802 */ /* 0x002fc80000000f00 */
[----:B--2---:R-:W-:Y:S05]  /*19350*/  RET.REL.NODEC R2 `(_ZN7cutlass13device_kernelIN5flash19enable_sm80_to_sm89INS1_16FlashAttnFwdSm80INS1_25CollectiveMainloopFwdSm80ILi8ELi1ELb0EN4cute5tupleIJNS5_1CILi128EEENS7_ILi64EEENS7_ILi192EEEEEELi192ENS_6half_tEfNS_4arch4Sm80ELb0ELb1ELb1ELb1ELb1ELb0ELb1ELb1EEENS1_21CollectiveEpilogueFwdINS6_IJS8_SA_S9_EEENS6_IJNS7_ILi1EEESI_SI_EEESC_SE_Li256ELb1ELb1ELb1ELb0EEENS1_36VarlenDynamicPersistentTileSchedulerILi128ELi64ELi256ELi256ELb1ELb1ELb0ELb1ELb0ELb1EEEEEEEEEvNT_6ParamsE) ;  /* 0xfffe6ca002007950 */ /* 0x004fea0003c3ffff */
        .weak           $__internal_9_$__cuda_sm70_shflsync_idx_p
        .type           $__internal_9_$__cuda_sm70_shflsync_idx_p,@function
        .size           $__internal_9_$__cuda_sm70_shflsync_idx_p,($__internal_10_$__cuda_sm70_shflsync_up_p - $__internal_9_$__cuda_sm70_shflsync_idx_p)
$__internal_9_$__cuda_sm70_shflsync_idx_p:
[----:B------:R-:W-:-:S04]  /*19360*/  MOV R187, 0xffffffff ;  /* 0xffffffff00bb7802 */ /* 0x000fc80000000f00 */
[----:B------:R-:W-:Y:S04]  /*19370*/  WARPSYNC R187 ;  /* 0x000000bb00007348 */ /* 0x000fe80003800000 */
[----:B------:R1:W2:Y:S02]  /*19380*/  SHFL.IDX PT, R186, R185, R2, R186 ;  /* 0x00000002b9ba7389 */ /* 0x0002a400000e00ba */
[----:B-1----:R-:W-:Y:S02]  /*19390*/  MOV R2, R3 ;  /* 0x0000000300027202 */ /* 0x002fe40000000f00 */
[----:B------:R-:W-:-:S04]  /*193a0*/  MOV R3, 0x0 ;  /* 0x0000000000037802 */ /* 0x000fc80000000f00 */
[----:B--2---:R-:W-:Y:S05]  /*193b0*/  RET.REL.NODEC R2 `(_ZN7cutlass13device_kernelIN5flash19enable_sm80_to_sm89INS1_16FlashAttnFwdSm80INS1_25CollectiveMainloopFwdSm80ILi8ELi1ELb0EN4cute5tupleIJNS5_1CILi128EEENS7_ILi64EEENS7_ILi192EEEEEELi192ENS_6half_tEfNS_4arch4Sm80ELb0ELb1ELb1ELb1ELb1ELb0ELb1ELb1EEENS1_21CollectiveEpilogueFwdINS6_IJS8_SA_S9_EEENS6_IJNS7_ILi1EEESI_SI_EEESC_SE_Li256ELb1ELb1ELb1ELb0EEENS1_36VarlenDynamicPersistentTileSchedulerILi128ELi64ELi256ELi256ELb1ELb1ELb0ELb1ELb0ELb1EEEEEEEEEvNT_6ParamsE) ;  /* 0xfffe6c4002007950 */ /* 0x004fea0003c3ffff */
        .weak           $__internal_10_$__cuda_sm70_shflsync_up_p
        .type           $__internal_10_$__cuda_sm70_shflsync_up_p,@function
        .size           $__internal_10_$__cuda_sm70_shflsync_up_p,($__internal_11_$__cuda_sm70_votesync_ballot - $__internal_10_$__cuda_sm70_shflsync_up_p)
$__internal_10_$__cuda_sm70_shflsync_up_p:
[----:B------:R-:W-:Y:S02]  /*193c0*/  IMAD.MOV.U32 R4, RZ, RZ, RZ ;  /* 0x000000ffff047224 */ /* 0x000fe400078e00ff */
[----:B------:R-:W-:-:S04]  /*193d0*/  IMAD.MOV.U32 R10, RZ, RZ, -0x1 ;  /* 0xffffffffff0a7424 */ /* 0x000fc800078e00ff */
[----:B------:R-:W-:Y:S04]  /*193e0*/  WARPSYNC R10 ;  /* 0x0000000a00007348 */ /* 0x000fe80003800000 */
[----:B------:R1:W2:Y:S02]  /*193f0*/  SHFL.UP PT, R4, R0, R2, R4 ;  /* 0x0400000200047389 */ /* 0x0002a400000e0004 */
[----:B-1----:R-:W-:Y:S02]  /*19400*/  MOV R2, R3 ;  /* 0x0000000300027202 */ /* 0x002fe40000000f00 */
[----:B------:R-:W-:-:S04]  /*19410*/  MOV R3, 0x0 ;  /* 0x0000000000037802 */ /* 0x000fc80000000f00 */
[----:B--2---:R-:W-:Y:S05]  /*19420*/  RET.REL.NODEC R2 `(_ZN7cutlass13device_kernelIN5flash19enable_sm80_to_sm89INS1_16FlashAttnFwdSm80INS1_25CollectiveMainloopFwdSm80ILi8ELi1ELb0EN4cute5tupleIJNS5_1CILi128EEENS7_ILi64EEENS7_ILi192EEEEEELi192ENS_6half_tEfNS_4arch4Sm80ELb0ELb1ELb1ELb1ELb1ELb0ELb1ELb1EEENS1_21CollectiveEpilogueFwdINS6_IJS8_SA_S9_EEENS6_IJNS7_ILi1EEESI_SI_EEESC_SE_Li256ELb1ELb1ELb1ELb0EEENS1_36VarlenDynamicPersistentTileSchedulerILi128ELi64ELi256ELi256ELb1ELb1ELb0ELb1ELb0ELb1EEEEEEEEEvNT_6ParamsE) ;  /* 0xfffe6bd002007950 */ /* 0x004fea0003c3ffff */
        .weak           $__internal_11_$__cuda_sm70_votesync_ballot
        .type           $__internal_11_$__cuda_sm70_votesync_ballot,@function
        .size           $__internal_11_$__cuda_sm70_votesync_ballot,(.L_x_3097 - $__internal_11_$__cuda_sm70_votesync_ballot)
$__internal_11_$__cuda_sm70_votesync_ballot:
[----:B------:R-:W-:Y:S01]  /*19430*/  ISETP.NE.U32.AND P0, PT, R0, 0x1, PT ;  /* 0x000000010000780c */ /* 0x000fe20003f05070 */
[----:B------:R-:W-:-:S04]  /*19440*/  IMAD.MOV.U32 R3, RZ, RZ, -0x1 ;  /* 0xffffffffff037424 */ /* 0x000fc800078e00ff */
[----:B------:R-:W-:Y:S08]  /*19450*/  WARPSYNC R3 ;  /* 0x0000000300007348 */ /* 0x000ff00003800000 */
[----:B------:R-:W-:-:S04]  /*19460*/  VOTE.ANY R0, PT, !P0 ;  /* 0x0000000000007806 */ /* 0x000fc800040e0100 */
[----:B------:R-:W-:Y:S01]  /*19470*/  LOP3.LUT R0, R0, R3, RZ, 0xc0, !PT ;  /* 0x0000000300007212 */ /* 0x000fe200078ec0ff */
[----:B------:R-:W-:-:S04]  /*19480*/  IMAD.MOV.U32 R3, RZ, RZ, 0x0 ;  /* 0x00000000ff037424 */ /* 0x000fc800078e00ff */
[----:B------:R-:W-:Y:S05]  /*19490*/  RET.REL.NODEC R2 `(_ZN7cutlass13device_kernelIN5flash19enable_sm80_to_sm89INS1_16FlashAttnFwdSm80INS1_25CollectiveMainloopFwdSm80ILi8ELi1ELb0EN4cute5tupleIJNS5_1CILi128EEENS7_ILi64EEENS7_ILi192EEEEEELi192ENS_6half_tEfNS_4arch4Sm80ELb0ELb1ELb1ELb1ELb1ELb0ELb1ELb1EEENS1_21CollectiveEpilogueFwdINS6_IJS8_SA_S9_EEENS6_IJNS7_ILi1EEESI_SI_EEESC_SE_Li256ELb1ELb1ELb1ELb0EEENS1_36VarlenDynamicPersistentTileSchedulerILi128ELi64ELi256ELi256ELb1ELb1ELb0ELb1ELb0ELb1EEEEEEEEEvNT_6ParamsE) ;  /* 0xfffe6b6002007950 */ /* 0x000fea0003c3ffff */
.L_x_684:
        /* <DEDUP_REMOVED lines=14> */
.L_x_3097:


//--------------------- .text._ZN7cutlass13device_kernelIN5flash19enable_sm80_to_sm89INS1_16FlashAttnFwdSm80INS1_25CollectiveMainloopFwdSm80ILi8ELi1ELb0EN4cute5tupleIJNS5_1CILi128EEENS7_ILi64EEENS7_ILi192EEEEEELi192ENS_6half_tEfNS_4arch4Sm80ELb0ELb1ELb1ELb1ELb1ELb1ELb1ELb1EEENS1_21CollectiveEpilogueFwdINS6_IJS8_SA_S9_EEENS6_IJNS7_ILi1EEESI_SI_EEESC_SE_Li256ELb1ELb1ELb1ELb0EEENS1_36VarlenDynamicPersistentTileSchedulerILi128ELi64ELi256ELi256ELb1ELb1ELb0ELb1ELb0ELb1EEEEEEEEEvNT_6ParamsE --------------------------
	.section	.text._ZN7cutlass13device_kernelIN5flash19enable_sm80_to_sm89INS1_16FlashAttnFwdSm80INS1_25CollectiveMainloopFwdSm80ILi8ELi1ELb0EN4cute5tupleIJNS5_1CILi128EEENS7_ILi64EEENS7_ILi192EEEEEELi192ENS_6half_tEfNS_4arch4Sm80ELb0ELb1ELb1ELb1ELb1ELb1ELb1ELb1EEENS1_21CollectiveEpilogueFwdINS6_IJS8_SA_S9_EEENS6_IJNS7_ILi1EEESI_SI_EEESC_SE_Li256ELb1ELb1ELb1ELb0EEENS1_36VarlenDynamicPersistentTileSchedulerILi128ELi64ELi256ELi256ELb1ELb1ELb0ELb1ELb0ELb1EEEEEEEEEvNT_6ParamsE,"ax",@progbits
	.sectioninfo	@"SHI_REGISTERS=255"
	.align	128
.text._ZN7cutlass13device_kernelIN5flash19enable_sm80_to_sm89INS1_16FlashAttnFwdSm80INS1_25CollectiveMainloopFwdSm80ILi8ELi1ELb0EN4cute5tupleIJNS5_1CILi128EEENS7_ILi64EEENS7_ILi192EEEEEELi192ENS_6half_tEfNS_4arch4Sm80ELb0ELb1ELb1ELb1ELb1ELb1ELb1ELb1EEENS1_21CollectiveEpilogueFwdINS6_IJS8_SA_S9_EEENS6_IJNS7_ILi1EEESI_SI_EEESC_SE_Li256ELb1ELb1ELb1ELb0EEENS1_36VarlenDynamicPersistentTileSchedulerILi128ELi64ELi256ELi256ELb1ELb1ELb0ELb1ELb0ELb1EEEEEEEEEvNT_6ParamsE:
        .type           _ZN7cutlass13device_kernelIN5flash19enable_sm80_to_sm89INS1_16FlashAttnFwdSm80INS1_25CollectiveMainloopFwdSm80ILi8ELi1ELb0EN4cute5tupleIJNS5_1CILi128EEENS7_ILi64EEENS7_ILi192EEEEEELi192ENS_6half_tEfNS_4arch4Sm80ELb0ELb1ELb1ELb1ELb1ELb1ELb1ELb1EEENS1_21CollectiveEpilogueFwdINS6_IJS8_SA_S9_EEENS6_IJNS7_ILi1EEESI_SI_EEESC_SE_Li256ELb1ELb1ELb1ELb0EEENS1_36VarlenDynamicPersistentTileSchedulerILi128ELi64ELi256ELi256ELb1ELb1ELb0ELb1ELb0ELb1EEEEEEEEEvNT_6ParamsE,@function
        .size           _ZN7cutlass13device_kernelIN5flash19enable_sm80_to_sm89INS1_16FlashAttnFwdSm80INS1_25CollectiveMainloopFwdSm80ILi8ELi1ELb0EN4cute5tupleIJNS5_1CILi128EEENS7_ILi64EEENS7_ILi192EEEEEELi192ENS_6half_tEfNS_4arch4Sm80ELb0ELb1ELb1ELb1ELb1ELb1ELb1ELb1EEENS1_21CollectiveEpilogueFwdINS6_IJS8_SA_S9_EEENS6_IJNS7_ILi1EEESI_SI_EEESC_SE_Li256ELb1ELb1ELb1ELb0EEENS1_36VarlenDynamicPersistentTileSchedulerILi128ELi64ELi256ELi256ELb1ELb1ELb0ELb1ELb0ELb1EEEEEEEEEvNT_6ParamsE,(.L_x_3102 - _ZN7cutlass13device_kernelIN5flash19enable_sm80_to_sm89INS1_16FlashAttnFwdSm80INS1_25CollectiveMainloopFwdSm80ILi8ELi1ELb0EN4cute5tupleIJNS5_1CILi128EEENS7_ILi64EEENS7_ILi192EEEEEELi192ENS_6half_tEfNS_4arch4Sm80ELb0ELb1ELb1ELb1ELb1ELb1ELb1ELb1EEENS1_21CollectiveEpilogueFwdINS6_IJS8_SA_S9_EEENS6_IJNS7_ILi1EEESI_SI_EEESC_SE_Li256ELb1ELb1ELb1ELb0EEENS1_36VarlenDynamicPersistentTileSchedulerILi128ELi64ELi256ELi256ELb1ELb1ELb0ELb1ELb0ELb1EEEEEEEEEvNT_6ParamsE)
        .other          _ZN7cutlass13device_kernelIN5flash19enable_sm80_to_sm89INS1_16FlashAttnFwdSm80INS1_25CollectiveMainloopFwdSm80ILi8ELi1ELb0EN4cute5tupleIJNS5_1CILi128EEENS7_ILi64EEENS7_ILi192EEEEEELi192ENS_6half_tEfNS_4arch4Sm80ELb0ELb1ELb1ELb1ELb1ELb1ELb1ELb1EEENS1_21CollectiveEpilogueFwdINS6_IJS8_SA_S9_EEENS6_IJNS7_ILi1EEESI_SI_EEESC_SE_Li256ELb1ELb1ELb1ELb0EEENS1_36VarlenDynamicPersistentTileSchedulerILi128ELi64ELi256ELi256ELb1ELb1ELb0ELb1ELb0ELb1EEEEEEEEEvNT_6ParamsE,@"STO_CUDA_ENTRY STV_DEFAULT"
_ZN7cutlass13device_kernelIN5flash19enable_sm80_to_sm89INS1_16FlashAttnFwdSm80INS1_25CollectiveMainloopFwdSm80ILi8ELi1ELb0EN4cute5tupleIJNS5_1CILi128EEENS7_ILi64EEENS7_ILi192EEEEEELi192ENS_6half_tEfNS_4arch4Sm80ELb0ELb1ELb1ELb1ELb1ELb1ELb1ELb1EEENS1_21CollectiveEpilogueFwdINS6_IJS8_SA_S9_EEENS6_IJNS7_ILi1EEESI_SI_EEESC_SE_Li256ELb1ELb1ELb1ELb0EEENS1_36VarlenDynamicPersistentTileSchedulerILi128ELi64ELi256ELi256ELb1ELb1ELb0ELb1ELb0ELb1EEEEEEEEEvNT_6ParamsE:
        /* <DEDUP_REMOVED lines=13> */
[----:B------:R-:W-:-:S03]  /*00d0*/  CS2R R8, SRZ ;  /* 0x0000000000087805 */ /* 0x000fc6000001ff00 */
        /* <DEDUP_REMOVED lines=10> */
[C---:B------:R-:W-:Y:S01]  /*0180*/  ISETP.GE.U32.AND P4, PT, R13.reuse, 0x2, PT ;  /* 0x000000020d00780c */ /* 0x040fe20003f86070 */
[----:B------:R-:W-:Y:S01]  /*0190*/  IMAD.MOV.U32 R7, RZ, RZ, RZ ;  /* 0x000000ffff077224 */ /* 0x000fe200078e00ff */
        /* <DEDUP_REMOVED lines=26> */
.L_x_690:
        /* <DEDUP_REMOVED lines=11> */
[----:B------:R-:W3:Y:S04]  /*03f0*/  @!P0 LDG.E R9, [R4.64] ;  /* 0x0000000804098981 */ /* 0x000ee8000c1e1900 */
[----:B------:R-:W3:Y:S02]  /*0400*/  @!P0 LDG.E R8, [R2.64] ;  /* 0x0000000802088981 */ /* 0x000ee4000c1e1900 */
[----:B---3--:R-:W-:Y:S01]  /*0410*/  IMAD R5, R9, R8, RZ ;  /* 0x0000000809057224 */ /* 0x008fe200078e02ff */
[----:B------:R-:W-:Y:S05]  /*0420*/  BRA.DIV ~URZ, `(.L_x_688) ;  /* 0x000229727f007947 */ /* 0x000fea000b800000 */
[----:B------:R1:W3:Y:S02]  /*0430*/  SHFL.UP PT, R0, R5, 0x1, RZ ;  /* 0x0420000005007989 */ /* 0x0002e400000e00ff */
.L_x_946:
        /* <DEDUP_REMOVED lines=16> */
.L_x_947:
[----:B---3--:R-:W-:-:S05]  /*0540*/  IMAD R0, R0, c[0x0][0x538], RZ ;  /* 0x00014e0000007a24 */ /* 0x008fca00078e02ff */
[----:B------:R-:W-:-:S04]  /*0550*/  IADD3 R6, R0, R6, RZ ;  /* 0x0000000600067210 */ /* 0x000fc80007ffe0ff */
[----:B------:R-:W-:-:S13]  /*0560*/  ISETP.GT.AND P0, PT, R6, UR4, PT ;  /* 0x0000000406007c0c */ /* 0x000fda000bf04270 */
[----:B-12---:R-:W-:Y:S05]  /*0570*/  @!P0 BRA `(.L_x_690) ;  /* 0xfffffdc000008947 */ /* 0x006fea000383ffff */
.L_x_686:
[----:B------:R-:W-:-:S05]  /*0580*/  IADD3 R11, -R0, R6, RZ ;  /* 0x00000006000b7210 */ /* 0x000fca0007ffe1ff */
[----:B------:R-:W-:-:S05]  /*0590*/  IMAD R0, R4, c[0x0][0x538], R11 ;  /* 0x00014e0004007a24 */ /* 0x000fca00078e020b */
[----:B------:R-:W-:Y:S01]  /*05a0*/  ISETP.GT.AND P0, PT, R0, UR4, PT ;  /* 0x0000000400007c0c */ /* 0x000fe2000bf04270 */
[----:B------:R-:W-:-:S12]  /*05b0*/  BRA.DIV ~URZ, `(.L_x_691) ;  /* 0x000229f27f007947 */ /* 0x000fd8000b800000 */
[----:B------:R-:W-:-:S04]  /*05c0*/  VOTE.ANY R10, PT, !P0 ;  /* 0x00000000000a7806 */ /* 0x000fc800040e0100 */
.L_x_948:
[----:B------:R-:W1:Y:S02]  /*05d0*/  POPC R5, R10 ;  /* 0x0000000a00057309 */ /* 0x000e640000000000 */
[----:B-12---:R-:W-:Y:S01]  /*05e0*/  IADD3 R247, R5, R7, RZ ;  /* 0x0000000705f77210 */ /* 0x006fe20007ffe0ff */
[----:B------:R-:W-:Y:S05]  /*05f0*/  BRA.DIV ~URZ, `(.L_x_692) ;  /* 0x00022a027f007947 */ /* 0x000fea000b800000 */
[----:B------:R1:W2:Y:S01]  /*0600*/  SHFL.IDX PT, R12, R9, R5, 0x1f ;  /* 0x00001f05090c7589 */ /* 0x0002a200000e0000 */
[----:B------:R-:W-:-:S03]  /*0610*/  MOV R6, RZ ;  /* 0x000000ff00067202 */ /* 0x000fc60000000f00 */
[----:B------:R1:W3:Y:S04]  /*0620*/  SHFL.IDX PT, R9, R8, R5, 0x1f ;  /* 0x00001f0508097589 */ /* 0x0002e800000e0000 */
.L_x_949:
[----:B------:R-:W-:Y:S01]  /*0630*/  ISETP.NE.AND P0, PT, R10, RZ, PT ;  /* 0x000000ff0a00720c */ /* 0x000fe20003f05270 */
[----:B------:R-:W-:-:S12]  /*0640*/  BSSY B0, `(.L_x_693) ;  /* 0x0000005000007945 */ /* 0x000fd80003800000 */
[----:B------:R-:W-:Y:S05]  /*0650*/  @!P0 BRA `(.L_x_694) ;  /* 0x0000003000008947 */ /* 0x000fea0003800000 */
[----:B------:R-:W-:Y:S01]  /*0660*/  IADD3 R0, R5, -0x1, RZ ;  /* 0xffffffff05007810 */ /* 0x000fe20007ffe0ff */
[----:B------:R-:W-:Y:S05]  /*0670*/  BRA.DIV ~URZ, `(.L_x_695) ;  /* 0x00022a627f007947 */ /* 0x000fea000b800000 */
[----:B------:R4:W1:Y:S02]  /*0680*/  SHFL.IDX PT, R6, R4, R0, 0x1f ;  /* 0x00001f0004067589 */ /* 0x00086400000e0000 */
.L_x_694:
[----:B------:R-:W-:Y:S05]  /*0690*/  BSYNC B0 ;  /* 0x0000000000007941 */ /* 0x000fea0003800000 */
.L_x_693:
[----:B---3--:R-:W-:Y:S01]  /*06a0*/  ISETP.NE.AND P0, PT, R9, 0x1, PT ;  /* 0x000000010900780c */ /* 0x008fe20003f05270 */
[----:B-1----:R-:W-:Y:S01]  /*06b0*/  IMAD R244, R6, c[0x0][0x538], R11 ;  /* 0x00014e0006f47a24 */ /* 0x002fe200078e020b */
[----:B------:R-:W-:Y:S04]  /*06c0*/  BSSY B0, `(.L_x_696) ;  /* 0x0000085000007945 */ /* 0x000fe80003800000 */
[----:B------:R-:W-:-:S07]  /*06d0*/  IADD3 R11, -R244, UR4, RZ ;  /* 0x00000004f40b7c10 */ /* 0x000fce000fffe1ff */
[----:B------:R-:W-:Y:S05]  /*06e0*/  @!P0 BRA `(.L_x_697) ;  /* 0x000003e000008947 */ /* 0x000fea0003800000 */
[-C--:B--2-4-:R-:W-:Y:S02]  /*06f0*/  IABS R0, R12.reuse ;  /* 0x0000000c00007213 */ /* 0x094fe40000000000 */
        /* <DEDUP_REMOVED lines=61> */
.L_x_697:
[----:B------:R-:W-:-:S04]  /*0ad0*/  IMAD.MOV.U32 R2, RZ, RZ, 0x4 ;  /* 0x00000004ff027424 */ /* 0x000fc800078e00ff */
[----:B------:R-:W-:-:S05]  /*0ae0*/  IMAD.WIDE R2, R247, R2, c[0x0][0x590] ;  /* 0x00016400f7027625 */ /* 0x000fca00078e0202 */
[----:B------:R-:W3:Y:S02]  /*0af0*/  LDG.E R7, [R2.64] ;  /* 0x0000000802077981 */ /* 0x000ee4000c1e1900 */
[----:B--23--:R-:W-:-:S05]  /*0b00*/  IMAD R9, R7, R12, RZ ;  /* 0x0000000c07097224 */ /* 0x00cfca00078e02ff */
[-C--:B----4-:R-:W-:Y:S02]  /*0b10*/  IABS R0, R9.reuse ;  /* 0x0000000900007213 */ /* 0x090fe40000000000 */
        /* <DEDUP_REMOVED lines=63> */
.L_x_698:
[----:B------:R-:W-:Y:S05]  /*0f10*/  BSYNC B0 ;  /* 0x0000000000007941 */ /* 0x000fea0003800000 */
.L_x_696:
[----:B------:R-:W-:-:S04]  /*0f20*/  LOP3.LUT R0, RZ, R0, RZ, 0x33, !PT ;  /* 0x00000000ff007212 */ /* 0x000fc800078e33ff */
[----:B------:R-:W-:Y:S01]  /*0f30*/  IADD3 R245, R0, R12, RZ ;  /* 0x0000000c00f57210 */ /* 0x000fe20007ffe0ff */
[----:B------:R-:W-:Y:S05]  /*0f40*/  BRA `(.L_x_699) ;  /* 0x0000004000007947 */ /* 0x000fea0003800000 */
.L_x_687:
[----:B--2---:R-:W-:Y:S01]  /*0f50*/  IMAD.MOV.U32 R245, RZ, RZ, RZ ;  /* 0x000000fffff57224 */ /* 0x004fe200078e00ff */
[----:B------:R-:W-:Y:S01]  /*0f60*/  MOV R246, RZ ;  /* 0x000000ff00f67202 */ /* 0x000fe20000000f00 */
[----:B------:R-:W-:Y:S01]  /*0f70*/  IMAD.U32 R244, RZ, RZ, UR4 ;  /* 0x00000004fff47e24 */ /* 0x000fe2000f8e00ff */
[----:B------:R-:W-:Y:S02]  /*0f80*/  MOV R247, c[0x0][0x53c] ;  /* 0x00014f0000f77a02 */ /* 0x000fe40000000f00 */
.L_x_699:
[----:B------:R-:W-:Y:S01]  /*0f90*/  ISETP.NE.AND P0, PT, R13, RZ, PT ;  /* 0x000000ff0d00720c */ /* 0x000fe20003f05270 */
[----:B------:R-:W-:-:S12]  /*0fa0*/  WARPSYNC 0xffffffff ;  /* 0xffffffff00007948 */ /* 0x000fd80003800000 */
[----:B------:R1:W-:Y:S04]  /*0fb0*/  @!P0 STS.128 [0x18100], R244 ;  /* 0x018100f4ff008388 */ /* 0x0003e80000000c00 */
[----:B------:R-:W-:Y:S06]  /*0fc0*/  BAR.ARV 0x5, 0x100 ;  /* 0x0144000000007b1d */ /* 0x000fec0000002000 */
.L_x_685:
[----:B-12---:R-:W-:-:S13]  /*0fd0*/  ISETP.GE.AND P0, PT, R247, c[0x0][0x53c], PT ;  /* 0x00014f00f7007a0c */ /* 0x006fda0003f06270 */
        /* <DEDUP_REMOVED lines=8> */
[C---:B------:R-:W-:Y:S02]  /*1060*/  LEA.HI R6, R9.reuse, R14, RZ, 0x3 ;  /* 0x0000000e09067211 */ /* 0x040fe400078f18ff */
[----:B------:R-:W-:Y:S02]  /*1070*/  SHF.R.S32.HI R4, RZ, 0x4, R2 ;  /* 0x00000004ff047819 */ /* 0x000fe40000011402 */
[----:B------:R-:W-:Y:S02]  /*1080*/  SHF.R.S32.HI R250, RZ, 0x3, R6 ;  /* 0x00000003fffa7819 */ /* 0x000fe40000011406 */
[----:B------:R-:W-:Y:S02]  /*1090*/  LOP3.LUT R3, R6, 0xfffffff8, RZ, 0xc0, !PT ;  /* 0xfffffff806037812 */ /* 0x000fe400078ec0ff */
[----:B------:R-:W-:Y:S01]  /*10a0*/  LOP3.LUT R0, R2, 0xfffffff0, RZ, 0xc0, !PT ;  /* 0xfffffff002007812 */ /* 0x000fe200078ec0ff */
[----:B------:R-:W-:Y:S01]  /*10b0*/  IMAD.SHL.U32 R5, R250, 0x40, RZ ;  /* 0x00000040fa057824 */ /* 0x000fe200078e00ff */
[----:B------:R-:W-:Y:S01]  /*10c0*/  LEA.HI R2, R2, R4, RZ, 0x1 ;  /* 0x0000000402027211 */ /* 0x000fe200078f08ff */
[C---:B------:R-:W-:Y:S01]  /*10d0*/  IMAD.IADD R8, R14.reuse, 0x1, -R3 ;  /* 0x000000010e087824 */ /* 0x040fe200078e0a03 */
[----:B------:R-:W-:Y:S01]  /*10e0*/  LEA.HI R12, R9, R14, RZ, 0x2 ;  /* 0x0000000e090c7211 */ /* 0x000fe200078f10ff */
[----:B------:R-:W-:Y:S01]  /*10f0*/  IMAD.IADD R0, R14, 0x1, -R0 ;  /* 0x000000010e007824 */ /* 0x000fe200078e0a00 */
[----:B------:R-:W-:Y:S01]  /*1100*/  LOP3.LUT R3, R2, 0xfffffffe, RZ, 0xc0, !PT ;  /* 0xfffffffe02037812 */ /* 0x000fe200078ec0ff */
[C---:B------:R-:W-:Y:S01]  /*1110*/  IMAD.SHL.U32 R200, R8.reuse, 0x8, RZ ;  /* 0x0000000808c87824 */ /* 0x040fe200078e00ff */
[----:B------:R-:W-:Y:S01]  /*1120*/  LOP3.LUT R2, R5, 0x1c0, RZ, 0xc0, !PT ;  /* 0x000001c005027812 */ /* 0x000fe200078ec0ff */
[----:B------:R-:W-:Y:S01]  /*1130*/  IMAD R209, R8, 0x20, R250 ;  /* 0x0000002008d17824 */ /* 0x000fe200078e02fa */
[----:B------:R-:W-:Y:S01]  /*1140*/  SHF.R.S32.HI R5, RZ, 0x1f, R0 ;  /* 0x0000001fff057819 */ /* 0x000fe20000011400 */
[----:B------:R-:W-:Y:S01]  /*1150*/  IMAD.IADD R10, R4, 0x1, -R3 ;  /* 0x00000001040a7824 */ /* 0x000fe200078e0a03 */
[----:B------:R-:W-:Y:S01]  /*1160*/  LOP3.LUT R3, R2, 0x38, R200, 0xf8, !PT ;  /* 0x0000003802037812 */ /* 0x000fe200078ef8c8 */
[----:B------:R-:W-:Y:S01]  /*1170*/  IMAD.SHL.U32 R4, R8, 0x40, RZ ;  /* 0x0000004008047824 */ /* 0x000fe200078e00ff */
[----:B------:R-:W-:-:S02]  /*1180*/  SHF.R.U32.HI R2, RZ, 0x3, R2 ;  /* 0x00000003ff027819 */ /* 0x000fc40000011602 */
[----:B------:R-:W-:Y:S02]  /*1190*/  LEA.HI R13, R5, R0, RZ, 0x3 ;  /* 0x00000000050d7211 */ /* 0x000fe400078f18ff */
[----:B------:R-:W-:Y:S02]  /*11a0*/  LOP3.LUT R7, R3, R2, RZ, 0x3c, !PT ;  /* 0x0000000203077212 */ /* 0x000fe400078e3cff */
[----:B------:R-:W-:Y:S02]  /*11b0*/  LOP3.LUT R2, R4, 0x1c0, RZ, 0xc0, !PT ;  /* 0x000001c004027812 */ /* 0x000fe400078ec0ff */
[C---:B------:R-:W-:Y:S01]  /*11c0*/  LOP3.LUT R3, R13.reuse, 0xfffffff8, RZ, 0xc0, !PT ;  /* 0xfffffff80d037812 */ /* 0x040fe200078ec0ff */
[----:B------:R-:W-:Y:S01]  /*11d0*/  IMAD.SHL.U32 R13, R13, 0x40, RZ ;  /* 0x000000400d0d7824 */ /* 0x000fe200078e00ff */
[--C-:B------:R-:W-:Y:S02]  /*11e0*/  SHF.R.S32.HI R222, RZ, 0x2, R12.reuse ;  /* 0x00000002ffde7819 */ /* 0x100fe4000001140c */
[----:B------:R-:W-:-:S02]  /*11f0*/  SHF.R.S32.HI R5, RZ, 0x1f, R12 ;  /* 0x0000001fff057819 */ /* 0x000fc4000001140c */
[----:B------:R-:W-:Y:S01]  /*1200*/  LOP3.LUT R4, R2, 0x8, R6, 0xf8, !PT ;  /* 0x0000000802047812 */ /* 0x000fe200078ef806 */
[----:B------:R-:W-:Y:S01]  /*1210*/  IMAD.IADD R6, R0, 0x1, -R3 ;  /* 0x0000000100067824 */ /* 0x000fe200078e0a03 */
[----:B------:R-:W-:Y:S02]  /*1220*/  SHF.R.U32.HI R2, RZ, 0x3, R2 ;  /* 0x00000003ff027819 */ /* 0x000fe40000011602 */
[----:B------:R-:W-:Y:S02]  /*1230*/  LEA.HI R3, R9, R14, RZ, 0x5 ;  /* 0x0000000e09037211 */ /* 0x000fe400078f28ff */
[----:B------:R-:W-:Y:S02]  /*1240*/  LEA.HI R0, R5, R222, RZ, 0x3 ;  /* 0x000000de05007211 */ /* 0x000fe400078f18ff */
[----:B------:R-:W-:Y:S02]  /*1250*/  LOP3.LUT R11, R4, R2, RZ, 0x3c, !PT ;  /* 0x00000002040b7212 */ /* 0x000fe400078e3cff */
[----:B------:R-:W-:-:S02]  /*1260*/  LOP3.LUT R2, R3, 0xffffffe0, RZ, 0xc0, !PT ;  /* 0xffffffe003027812 */ /* 0x000fc400078ec0ff */
[----:B------:R-:W-:Y:S02]  /*1270*/  LOP3.LUT R0, R0, 0xfffffff8, RZ, 0xc0, !PT ;  /* 0xfffffff800007812 */ /* 0x000fe400078ec0ff */
[--C-:B------:R-:W-:Y:S01]  /*1280*/  SHF.R.S32.HI R5, RZ, 0x5, R3.reuse ;  /* 0x00000005ff057819 */ /* 0x100fe20000011403 */
[----:B------:R-:W-:Y:S01]  /*1290*/  IMAD.IADD R23, R14, 0x1, -R2 ;  /* 0x000000010e177824 */ /* 0x000fe200078e0a02 */
[----:B------:R-:W-:Y:S01]  /*12a0*/  SHF.R.S32.HI R3, RZ, 0x1f, R3 ;  /* 0x0000001fff037819 */ /* 0x000fe20000011403 */
[----:B------:R-:W-:Y:S01]  /*12b0*/  IMAD.IADD R0, R222, 0x1, -R0 ;  /* 0x00000001de007824 */ /* 0x000fe200078e0a00 */
[----:B------:R-:W-:Y:S01]  /*12c0*/  LEA.HI R4, R9, R14, RZ, 0x6 ;  /* 0x0000000e09047211 */ /* 0x000fe200078f30ff */
[----:B------:R-:W-:Y:S01]  /*12d0*/  IMAD.SHL.U32 R239, R5, 0x200, RZ ;  /* 0x0000020005ef7824 */ /* 0x000fe200078e00ff */
[----:B------:R-:W-:Y:S02]  /*12e0*/  LEA.HI R2, R3, R5, RZ, 0x3 ;  /* 0x0000000503027211 */ /* 0x000fe400078f18ff */
[----:B------:R-:W-:Y:S01]  /*12f0*/  SHF.R.S32.HI R9, RZ, 0x1f, R23 ;  /* 0x0000001fff097819 */ /* 0x000fe20000011417 */
[----:B------:R-:W-:Y:S01]  /*1300*/  IMAD.SHL.U32 R4, R4, 0x8, RZ ;  /* 0x0000000804047824 */ /* 0x000fe200078e00ff */
[----:B------:R-:W-:-:S02]  /*1310*/  LOP3.LUT R3, R0, 0x1, RZ, 0xc0, !PT ;  /* 0x0000000100037812 */ /* 0x000fc400078ec0ff */
[----:B------:R-:W-:Y:S02]  /*1320*/  LOP3.LUT R2, R2, 0xffffff8, RZ, 0xc0, !PT ;  /* 0x0ffffff802027812 */ /* 0x000fe400078ec0ff */
[C---:B------:R-:W-:Y:S02]  /*1330*/  LOP3.LUT P2, RZ, R0.reuse, 0x4, RZ, 0xc0, !PT ;  /* 0x0000000400ff7812 */ /* 0x040fe4000784c0ff */
[C---:B------:R-:W-:Y:S01]  /*1340*/  LOP3.LUT P0, RZ, R0.reuse, 0x2, RZ, 0xc0, !PT ;  /* 0x0000000200ff7812 */ /* 0x040fe2000780c0ff */
[----:B------:R-:W-:Y:S01]  /*1350*/  IMAD.SHL.U32 R0, R0, 0x40, RZ ;  /* 0x0000004000007824 */ /* 0x000fe200078e00ff */
[----:B------:R-:W-:Y:S02]  /*1360*/  LEA.HI R15, R9, R23, RZ, 0x2 ;  /* 0x00000017090f7211 */ /* 0x000fe400078f10ff */
[----:B------:R-:W-:Y:S01]  /*1370*/  ISETP.NE.U32.AND P1, PT, R3, 0x1, PT ;  /* 0x000000010300780c */ /* 0x000fe20003f25070 */
[----:B------:R-:W-:Y:S01]  /*1380*/  IMAD.IADD R3, R5, 0x1, -R2 ;  /* 0x0000000105037824 */ /* 0x000fe200078e0a02 */
[----:B------:R-:W-:-:S02]  /*1390*/  SHF.R.S32.HI R2, RZ, 0x2, R15 ;  /* 0x00000002ff027819 */ /* 0x000fc4000001140f */
[----:B------:R-:W-:Y:S01]  /*13a0*/  LOP3.LUT R237, R0, 0x1c0, RZ, 0xc0, !PT ;  /* 0x000001c000ed7812 */ /* 0x000fe200078ec0ff */
[----:B------:R-:W-:Y:S01]  /*13b0*/  IMAD.SHL.U32 R0, R6, 0x40, RZ ;  /* 0x0000004006007824 */ /* 0x000fe200078e00ff */
[----:B------:R-:W-:Y:S01]  /*13c0*/  LOP3.LUT R193, R7, 0x7ffffe00, R4, 0xf8, !PT ;  /* 0x7ffffe0007c17812 */ /* 0x000fe200078ef804 */
[----:B------:R-:W-:Y:S01]  /*13d0*/  IMAD R22, R3, 0x10, R2 ;  /* 0x0000001003167824 */ /* 0x000fe200078e0202 */
[----:B------:R-:W-:Y:S01]  /*13e0*/  LOP3.LUT R4, R12, 0xfffffffc, RZ, 0xc0, !PT ;  /* 0xfffffffc0c047812 */ /* 0x000fe200078ec0ff */
[----:B------:R-:W-:Y:S01]  /*13f0*/  IMAD.SHL.U32 R2, R10, 0x8, RZ ;  /* 0x000000080a027824 */ /* 0x000fe200078e00ff */
[----:B------:R-:W-:Y:S01]  /*1400*/  LOP3.LUT R0, R0, 0x1c0, RZ, 0xc0, !PT ;  /* 0x000001c000007812 */ /* 0x000fe200078ec0ff */
[----:B------:R-:W-:Y:S01]  /*1410*/  IMAD.SHL.U32 R193, R193, 0x2, RZ ;  /* 0x00000002c1c17824 */ /* 0x000fe200078e00ff */
[----:B------:R-:W-:Y:S01]  /*1420*/  IADD3 R9, R222, 0x40, RZ ;  /* 0x00000040de097810 */ /* 0x000fe20007ffe0ff */
[----:B------:R-:W-:Y:S01]  /*1430*/  IMAD.IADD R248, R14, 0x1, -R4 ;  /* 0x000000010ef87824 */ /* 0x000fe200078e0a04 */
[----:B------:R-:W-:Y:S01]  /*1440*/  LOP3.LUT R3, R0, 0x8, R2, 0xf8, !PT ;  /* 0x0000000800037812 */ /* 0x000fe200078ef802 */
[----:B------:R-:W-:Y:S01]  /*1450*/  IMAD.SHL.U32 R14, R5, 0x400, RZ ;  /* 0x00000400050e7824 */ /* 0x000fe200078e00ff */
[----:B------:R-:W-:Y:S01]  /*1460*/  SHF.R.U32.HI R0, RZ, 0x3, R0 ;  /* 0x00000003ff007819 */ /* 0x000fe20000011600 */
[----:B------:R-:W-:Y:S01]  /*1470*/  IMAD.SHL.U32 R140, R248, 0x4, RZ ;  /* 0x00000004f88c7824 */ /* 0x000fe200078e00ff */
[----:B------:R-:W-:Y:S01]  /*1480*/  SHF.R.U32.HI R238, RZ, 0x3, R237 ;  /* 0x00000003ffee7819 */ /* 0x000fe200000116ed */
[----:B------:R-:W-:Y:S01]  /*1490*/  IMAD R2, R10, 0x200, R11 ;  /* 0x000002000a027824 */ /* 0x000fe200078e020b */
[----:B------:R-:W-:Y:S01]  /*14a0*/  LOP3.LUT R7, R3, R0, RZ, 0x3c, !PT ;  /* 0x0000000003077212 */ /* 0x000fe200078e3cff */
[----:B------:R-:W-:Y:S01]  /*14b0*/  IMAD.SHL.U32 R3, R9, 0x40, RZ ;  /* 0x0000004009037824 */ /* 0x000fe200078e00ff */
[----:B------:R-:W-:Y:S01]  /*14c0*/  SHF.R.S32.HI R0, RZ, 0x1f, R9 ;  /* 0x0000001fff007819 */ /* 0x000fe20000011409 */
[----:B------:R-:W-:Y:S01]  /*14d0*/  STL [R1+0x4c], R22 ;  /* 0x00004c1601007387 */ /* 0x000fe20000100800 */
[----:B------:R-:W-:Y:S01]  /*14e0*/  IADD3 R142, R140, 0x20, RZ ;  /* 0x000000208c8e7810 */ /* 0x000fe20007ffe0ff */
[----:B------:R-:W-:Y:S01]  /*14f0*/  IMAD.SHL.U32 R104, R248, 0x8, RZ ;  /* 0x00000008f8687824 */ /* 0x000fe200078e00ff */
[----:B------:R-:W-:-:S02]  /*1500*/  LOP3.LUT P6, RZ, R6, 0x2, RZ, 0xc0, !PT ;  /* 0x0000000206ff7812 */ /* 0x000fc400078cc0ff */
[----:B------:R-:W-:Y:S01]  /*1510*/  LOP3.LUT P5, RZ, R6, 0x4, RZ, 0xc0, !PT ;  /* 0x0000000406ff7812 */ /* 0x000fe200078ac0ff */
[----:B------:R-:W-:Y:S01]  /*1520*/  IMAD R6, R248, 0x2, R14 ;  /* 0x00000002f8067824 */ /* 0x000fe200078e020e */
[----:B------:R-:W-:Y:S01]  /*1530*/  LOP3.LUT R4, R238, R237, RZ, 0xfc, !PT ;  /* 0x000000edee047212 */ /* 0x000fe200078efcff */
[----:B------:R-:W-:Y:S01]  /*1540*/  IMAD.IADD R106, R140, 0x1, R142 ;  /* 0x000000018c6a7824 */ /* 0x000fe200078e028e */
[----:B------:R-:W-:Y:S02]  /*1550*/  LEA.HI R0, R0, R9, RZ, 0x3 ;  /* 0x0000000900007211 */ /* 0x000fe400078f18ff */
[----:B------:R-:W-:Y:S01]  /*1560*/  IADD3 R107, R140, 0x40, RZ ;  /* 0x000000408c6b7810 */ /* 0x000fe20007ffe0ff */
[----:B------:R-:W-:Y:S01]  /*1570*/  IMAD.IADD R18, R6, 0x1, R4 ;  /* 0x0000000106127824 */ /* 0x000fe200078e0204 */
[----:B------:R-:W-:Y:S01]  /*1580*/  LOP3.LUT R24, R3, 0x1c0, RZ, 0xc0, !PT ;  /* 0x000001c003187812 */ /* 0x000fe200078ec0ff */
[----:B------:R-:W-:Y:S01]  /*1590*/  IMAD.SHL.U32 R4, R0, 0x40, RZ ;  /* 0x0000004000047824 */ /* 0x000fe200078e00ff */
[----:B------:R-:W-:Y:S01]  /*15a0*/  SHF.R.S32.HI R3, RZ, 0x1f, R106 ;  /* 0x0000001fff037819 */ /* 0x000fe2000001146a */
[----:B------:R-:W-:Y:S01]  /*15b0*/  IMAD.IADD R103, R140, 0x1, R107 ;  /* 0x000000018c677824 */ /* 0x000fe200078e026b */
[----:B------:R-:W-:-:S02]  /*15c0*/  SHF.R.U32.HI R21, RZ, 0x3, R24 ;  /* 0x00000003ff157819 */ /* 0x000fc40000011618 */
[----:B------:R-:W-:Y:S02]  /*15d0*/  LOP3.LUT R20, R4, 0xfffffe00, RZ, 0xc0, !PT ;  /* 0xfffffe0004147812 */ /* 0x000fe400078ec0ff */
[----:B------:R-:W-:Y:S02]  /*15e0*/  SHF.R.S32.HI R0, RZ, 0x1f, R103 ;  /* 0x0000001fff007819 */ /* 0x000fe40000011467 */
[CC--:B------:R-:W-:Y:S01]  /*15f0*/  LEA.HI R4, R3.reuse, R106.reuse, RZ, 0x6 ;  /* 0x0000006a03047211 */ /* 0x0c0fe200078f30ff */
[----:B------:R-:W-:Y:S01]  /*1600*/  STL [R1+0x18], R20 ;  /* 0x0000181401007387 */ /* 0x000fe20000100800 */
[----:B------:R-:W-:Y:S02]  /*1610*/  LEA.HI R12, R3, R106, RZ, 0x3 ;  /* 0x0000006a030c7211 */ /* 0x000fe400078f18ff */
[-C--:B------:R-:W-:Y:S01]  /*1620*/  LEA.HI R5, R0, R103.reuse, RZ, 0x6 ;  /* 0x0000006700057211 */ /* 0x080fe200078f30ff */
[----:B------:R-:W-:Y:S01]  /*1630*/  IMAD.SHL.U32 R3, R4, 0x80, RZ ;  /* 0x0000008004037824 */ /* 0x000fe200078e00ff */
[----:B------:R-:W-:-:S02]  /*1640*/  LEA.HI R11, R0, R103, RZ, 0x3 ;  /* 0x00000067000b7211 */ /* 0x000fc400078f18ff */
[--C-:B------:R-:W-:Y:S01]  /*1650*/  LOP3.LUT R4, R237, 0x38, R12.reuse, 0xf8, !PT ;  /* 0x00000038ed047812 */ /* 0x100fe200078ef80c */
[----:B------:R-:W-:Y:S01]  /*1660*/  IMAD.SHL.U32 R5, R5, 0x80, RZ ;  /* 0x0000008005057824 */ /* 0x000fe200078e00ff */
[----:B------:R-:W-:Y:S02]  /*1670*/  LOP3.LUT R0, R24, 0x38, R12, 0xf8, !PT ;  /* 0x0000003818007812 */ /* 0x000fe400078ef80c */
[----:B------:R-:W-:Y:S02]  /*1680*/  LOP3.LUT R6, R237, 0x38, R11, 0xf8, !PT ;  /* 0x00000038ed067812 */ /* 0x000fe400078ef80b */
[----:B------:R-:W-:Y:S02]  /*1690*/  LOP3.LUT R3, R3, 0xffffe000, RZ, 0xc0, !PT ;  /* 0xffffe00003037812 */ /* 0x000fe400078ec0ff */
[----:B------:R-:W-:Y:S02]  /*16a0*/  LOP3.LUT R9, R4, R238, RZ, 0x3c, !PT ;  /* 0x000000ee04097212 */ /* 0x000fe400078e3cff */
[----:B------:R-:W-:-:S02]  /*16b0*/  IADD3 R145, R140, 0x10, RZ ;  /* 0x000000108c917810 */ /* 0x000fc40007ffe0ff */
[----:B------:R-:W-:Y:S02]  /*16c0*/  LOP3.LUT R4, R0, R21, RZ, 0x3c, !PT ;  /* 0x0000001500047212 */ /* 0x000fe400078e3cff */
[----:B------:R-:W-:Y:S02]  /*16d0*/  LOP3.LUT R10, R24, 0x38, R11, 0xf8, !PT ;  /* 0x00000038180a7812 */ /* 0x000fe400078ef80b */
[----:B------:R-:W-:Y:S02]  /*16e0*/  LOP3.LUT R0, R5, 0xffffe000, RZ, 0xc0, !PT ;  /* 0xffffe00005007812 */ /* 0x000fe400078ec0ff */
[----:B------:R-:W-:Y:S02]  /*16f0*/  LOP3.LUT R6, R6, R238, RZ, 0x3c, !PT ;  /* 0x000000ee06067212 */ /* 0x000fe400078e3cff */
[----:B------:R-:W-:Y:S02]  /*1700*/  IADD3 R17, R9, R3, R239 ;  /* 0x0000000309117210 */ /* 0x000fe40007ffe0ef */
[----:B------:R-:W-:-:S02]  /*1710*/  SHF.R.S32.HI R9, RZ, 0x1f, R145 ;  /* 0x0000001fff097819 */ /* 0x000fc40000011491 */
[----:B------:R-:W-:Y:S02]  /*1720*/  IADD3 R16, R4, R3, R20 ;  /* 0x0000000304107210 */ /* 0x000fe40007ffe014 */
[----:B------:R-:W-:Y:S01]  /*1730*/  IADD3 R144, R140, 0x30, RZ ;  /* 0x000000308c907810 */ /* 0x000fe20007ffe0ff */
[----:B------:R1:W-:Y:S01]  /*1740*/  STL [R1+0x2c], R9 ;  /* 0x00002c0901007387 */ /* 0x0003e20000100800 */
[----:B------:R-:W-:Y:S02]  /*1750*/  LOP3.LUT R5, R10, R21, RZ, 0x3c, !PT ;  /* 0x000000150a057212 */ /* 0x000fe400078e3cff */
[----:B------:R-:W-:Y:S02]  /*1760*/  LOP3.LUT R3, R13, 0xfffffe00, RZ, 0xc0, !PT ;  /* 0xfffffe000d037812 */ /* 0x000fe400078ec0ff */
[----:B------:R-:W-:Y:S02]  /*1770*/  IADD3 R13, R6, R0, R239 ;  /* 0x00000000060d7210 */ /* 0x000fe40007ffe0ef */
[----:B------:R-:W-:-:S02]  /*1780*/  LOP3.LUT P4, RZ, R8, 0x2, RZ, 0xc0, !PT ;  /* 0x0000000208ff7812 */ /* 0x000fc4000788c0ff */
[----:B------:R-:W-:Y:S02]  /*1790*/  LOP3.LUT P3, RZ, R8, 0x4, RZ, 0xc0, !PT ;  /* 0x0000000408ff7812 */ /* 0x000fe4000786c0ff */
[----:B------:R-:W-:Y:S02]  /*17a0*/  LOP3.LUT R6, R15, 0x7ffffffc, RZ, 0xc0, !PT ;  /* 0x7ffffffc0f067812 */ /* 0x000fe400078ec0ff */
[----:B------:R-:W-:Y:S02]  /*17b0*/  SHF.R.S32.HI R8, RZ, 0x1f, R142 ;  /* 0x0000001fff087819 */ /* 0x000fe4000001148e */
[----:B------:R-:W-:Y:S01]  /*17c0*/  SHF.R.S32.HI R15, RZ, 0x1f, R144 ;  /* 0x0000001fff0f7819 */ /* 0x000fe20000011490 */
[----:B------:R-:W-:Y:S01]  /*17d0*/  IMAD.IADD R220, R23, 0x1, -R6 ;  /* 0x0000000117dc7824 */ /* 0x000fe200078e0a06 */
[----:B------:R-:W-:Y:S01]  /*17e0*/  IADD3 R10, R5, R0, R20 ;  /* 0x00000000050a7210 */ /* 0x000fe20007ffe014 */
[----:B------:R2:W-:Y:S01]  /*17f0*/  STL [R1+0x28], R8 ;  /* 0x0000280801007387 */ /* 0x0005e20000100800 */
[CC--:B------:R-:W-:Y:S01]  /*1800*/  IADD3 R4, R7.reuse, R3.reuse, R14 ;  /* 0x0000000307047210 */ /* 0x0c0fe20007ffe00e */
[----:B------:R-:W-:Y:S01]  /*1810*/  IMAD.SHL.U32 R220, R220, 0x2, RZ ;  /* 0x00000002dcdc7824 */ /* 0x000fe200078e00ff */
[----:B------:R-:W-:Y:S01]  /*1820*/  LOP3.LUT R5, R7, R3, RZ, 0xfc, !PT ;  /* 0x0000000307057212 */ /* 0x000fe200078efcff */
[----:B------:R-:W-:Y:S01]  /*1830*/  STL [R1+0x24], R15 ;  /* 0x0000240f01007387 */ /* 0x000fe20000100800 */
[----:B------:R-:W-:Y:S01]  /*1840*/  LOP3.LUT R7, R24, 0x38, R104, 0xf8, !PT ;  /* 0x0000003818077812 */ /* 0x000fe200078ef868 */
[----:B------:R-:W-:Y:S01]  /*1850*/  IMAD.MOV.U32 R14, RZ, RZ, 0x40 ;  /* 0x00000040ff0e7424 */ /* 0x000fe200078e00ff */
[----:B-1----:R-:W-:-:S02]  /*1860*/  SHF.R.S32.HI R9, RZ, 0x1f, R107 ;  /* 0x0000001fff097819 */ /* 0x002fc4000001146b */
[----:B------:R-:W-:Y:S02]  /*1870*/  IADD3 R143, R140, 0x50, RZ ;  /* 0x000000508c8f7810 */ /* 0x000fe40007ffe0ff */
[----:B------:R-:W-:Y:S01]  /*1880*/  SHF.R.S32.HI R235, RZ, 0x3, R11 ;  /* 0x00000003ffeb7819 */ /* 0x000fe2000001140b */
[----:B------:R1:W-:Y:S01]  /*1890*/  STL [R1+0x20], R9 ;  /* 0x0000200901007387 */ /* 0x0003e20000100800 */
[----:B------:R-:W-:Y:S02]  /*18a0*/  LEA.HI R0, R248, R248, RZ, 0x1 ;  /* 0x000000f8f8007211 */ /* 0x000fe400078f08ff */
[C---:B------:R-:W-:Y:S02]  /*18b0*/  IADD3 R35, R220.reuse, 0x10, RZ ;  /* 0x00000010dc237810 */ /* 0x040fe40007ffe0ff */
[C---:B------:R-:W-:Y:S02]  /*18c0*/  IADD3 R32, R220.reuse, 0x28, RZ ;  /* 0x00000028dc207810 */ /* 0x040fe40007ffe0ff */
[----:B------:R-:W-:-:S02]  /*18d0*/  IADD3 R29, R220, 0x40, RZ ;  /* 0x00000040dc1d7810 */ /* 0x000fc40007ffe0ff */
[----:B------:R-:W-:Y:S02]  /*18e0*/  IADD3 R26, R220, 0x58, RZ ;  /* 0x00000058dc1a7810 */ /* 0x000fe40007ffe0ff */
[----:B------:R-:W-:Y:S02]  /*18f0*/  LOP3.LUT R3, R0, 0x1ffffffe, RZ, 0xc0, !PT ;  /* 0x1ffffffe00037812 */ /* 0x000fe400078ec0ff */
[----:B--2---:R-:W-:Y:S02]  /*1900*/  SHF.R.S32.HI R8, RZ, 0x1f, R143 ;  /* 0x0000001fff087819 */ /* 0x004fe4000001148f */
[----:B------:R-:W-:Y:S01]  /*1910*/  LEA R146, R2, 0x6100, 0x1 ;  /* 0x0000610002927811 */ /* 0x000fe200078e08ff */
[----:B------:R-:W-:Y:S01]  /*1920*/  IMAD.IADD R3, R248, 0x1, -R3 ;  /* 0x00000001f8037824 */ /* 0x000fe200078e0a03 */
[----:B------:R-:W-:Y:S01]  /*1930*/  IADD3 R23, R220, 0x70, RZ ;  /* 0x00000070dc177810 */ /* 0x000fe20007ffe0ff */
[----:B------:R2:W-:Y:S01]  /*1940*/  STL [R1+0x1c], R8 ;  /* 0x00001c0801007387 */ /* 0x0005e20000100800 */
[C---:B------:R-:W-:Y:S01]  /*1950*/  SEL R0, R14.reuse, 0xffffffc0, !P3 ;  /* 0xffffffc00e007807 */ /* 0x040fe20005800000 */
[----:B------:R-:W-:Y:S01]  /*1960*/  IMAD R243, R3, 0x8, R22 ;  /* 0x0000000803f37824 */ /* 0x000fe200078e0216 */
[----:B------:R-:W-:-:S02]  /*1970*/  SEL R6, R14, 0xffffffc0, !P2 ;  /* 0xffffffc00e067807 */ /* 0x000fc40005000000 */
[----:B------:R-:W-:Y:S01]  /*1980*/  SEL R2, R14, 0xffffffc0, !P5 ;  /* 0xffffffc00e027807 */ /* 0x000fe20006800000 */
[----:B------:R-:W-:Y:S01]  /*1990*/  IMAD.IADD R176, R146, 0x1, R0 ;  /* 0x0000000192b07824 */ /* 0x000fe200078e0200 */
[----:B-1----:R-:W-:Y:S02]  /*19a0*/  LOP3.LUT R9, R20, R7, R21, 0xf6, !PT ;  /* 0x0000000714097212 */ /* 0x002fe400078ef615 */
[----:B------:R-:W-:Y:S02]  /*19b0*/  LOP3.LUT R7, R237, 0x38, R104, 0xf8, !PT ;  /* 0x00000038ed077812 */ /* 0x000fe400078ef868 */
[----:B------:R-:W-:Y:S02]  /*19c0*/  LEA R11, R9, 0xc100, 0x1 ;  /* 0x0000c100090b7811 */ /* 0x000fe400078e08ff */
[----:B------:R-:W-:Y:S02]  /*19d0*/  LOP3.LUT R7, R239, R7, R238, 0xf6, !PT ;  /* 0x00000007ef077212 */ /* 0x000fe400078ef6ee */
[----:B------:R-:W-:Y:S01]  /*19e0*/  IADD3 R20, R220, 0x88, RZ ;  /* 0x00000088dc147810 */ /* 0x000fe20007ffe0ff */
[----:B------:R1:W-:Y:S01]  /*19f0*/  STL [R1+0x44], R11 ;  /* 0x0000440b01007387 */ /* 0x0003e20000100800 */
[----:B------:R-:W-:-:S02]  /*1a00*/  LEA R7, R7, 0xc100, 0x1 ;  /* 0x0000c10007077811 */ /* 0x000fc400078e08ff */
[----:B------:R-:W-:Y:S02]  /*1a10*/  SHF.R.S32.HI R9, RZ, 0x1f, R220 ;  /* 0x0000001fff097819 */ /* 0x000fe400000114dc */
[C---:B------:R-:W-:Y:S01]  /*1a20*/  IADD3 R14, R220.reuse, 0xa0, RZ ;  /* 0x000000a0dc0e7810 */ /* 0x040fe20007ffe0ff */
[----:B------:R3:W-:Y:S01]  /*1a30*/  STL [R1+0x40], R7 ;  /* 0x0000400701007387 */ /* 0x0007e20000100800 */
[----:B------:R-:W-:Y:S02]  /*1a40*/  IADD3 R9, R220, 0xb8, RZ ;  /* 0x000000b8dc097810 */ /* 0x000fe40007ffe0ff */
[C---:B------:R-:W-:Y:S02]  /*1a50*/  IADD3 R181, R146.reuse, 0x20, RZ ;  /* 0x0000002092b57810 */ /* 0x040fe40007ffe0ff */
[----:B------:R-:W-:Y:S02]  /*1a60*/  @P4 IADD3 R181, R146, -0x20, RZ ;  /* 0xffffffe092b54810 */ /* 0x000fe40007ffe0ff */
[----:B------:R-:W-:-:S02]  /*1a70*/  LEA R251, R18, 0x80, 0x1 ;  /* 0x0000008012fb7811 */ /* 0x000fc400078e08ff */
[----:B--2---:R-:W-:Y:S01]  /*1a80*/  SEL R8, R19, 0xffffffe0, !P0 ;  /* 0xffffffe013087807 */ /* 0x004fe20004000000 */
[----:B------:R-:W-:Y:S01]  /*1a90*/  IMAD.IADD R173, R0, 0x1, R181 ;  /* 0x0000000100ad7824 */ /* 0x000fe200078e02b5 */
[C---:B------:R-:W-:Y:S01]  /*1aa0*/  IADD3 R252, R251.reuse, -0x10, RZ ;  /* 0xfffffff0fbfc7810 */ /* 0x040fe20007ffe0ff */
[C---:B------:R-:W-:Y:S01]  /*1ab0*/  IMAD.IADD R0, R251.reuse, 0x1, R6 ;  /* 0x00000001fb007824 */ /* 0x040fe200078e0206 */
[----:B------:R-:W-:Y:S02]  /*1ac0*/  @P1 IADD3 R252, R251, 0x10, RZ ;  /* 0x00000010fbfc1810 */ /* 0x000fe40007ffe0ff */
[----:B------:R-:W-:Y:S02]  /*1ad0*/  SEL R3, R19, 0xffffffe0, !P6 ;  /* 0xffffffe013037807 */ /* 0x000fe40007000000 */
[----:B------:R-:W-:Y:S02]  /*1ae0*/  LEA R177, R4, 0xc100, 0x1 ;  /* 0x0000c10004b17811 */ /* 0x000fe400078e08ff */
[----:B-1----:R-:W-:-:S02]  /*1af0*/  IADD3 R11, R220, 0xb0, RZ ;  /* 0x000000b0dc0b7810 */ /* 0x002fc40007ffe0ff */
[----:B------:R-:W-:Y:S01]  /*1b00*/  LEA R147, R5, 0x100, 0x1 ;  /* 0x0000010005937811 */ /* 0x000fe200078e08ff */
[C---:B------:R-:W-:Y:S01]  /*1b10*/  IMAD.IADD R178, R177.reuse, 0x1, R3 ;  /* 0x00000001b1b27824 */ /* 0x040fe200078e0203 */
[----:B------:R-:W-:Y:S01]  /*1b20*/  SHF.R.S32.HI R11, RZ, 0x1f, R11 ;  /* 0x0000001fff0b7819 */ /* 0x000fe2000001140b */
[----:B------:R-:W-:Y:S01]  /*1b30*/  IMAD.IADD R180, R177, 0x1, R2 ;  /* 0x00000001b1b47824 */ /* 0x000fe200078e0202 */
[----:B---3--:R-:W-:Y:S01]  /*1b40*/  SHF.R.S32.HI R7, RZ, 0x1f, R35 ;  /* 0x0000001fff077819 */ /* 0x008fe20000011423 */
[----:B------:R-:W-:Y:S01]  /*1b50*/  IMAD.IADD R172, R3, 0x1, R147 ;  /* 0x0000000103ac7824 */ /* 0x000fe200078e0293 */
[----:B------:R-:W-:Y:S01]  /*1b60*/  SHF.R.S32.HI R7, RZ, 0x1f, R32 ;  /* 0x0000001fff077819 */ /* 0x000fe20000011420 */
[----:B------:R-:W-:Y:S01]  /*1b70*/  IMAD.IADD R3, R6, 0x1, R252 ;  /* 0x0000000106037824 */ /* 0x000fe200078e02fc */
[----:B------:R-:W-:Y:S01]  /*1b80*/  SHF.R.S32.HI R7, RZ, 0x1f, R29 ;  /* 0x0000001fff077819 */ /* 0x000fe2000001141d */
        /* <DEDUP_REMOVED lines=8> */
[----:B------:R-:W-:Y:S02]  /*1c10*/  LEA R7, R17, 0xc100, 0x1 ;  /* 0x0000c10011077811 */ /* 0x000fe400078e08ff */
[----:B------:R-:W-:Y:S02]  /*1c20*/  LEA R11, R16, 0xc100, 0x1 ;  /* 0x0000c100100b7811 */ /* 0x000fe400078e08ff */
[----:B------:R-:W-:Y:S01]  /*1c30*/  LEA R9, R13, 0xc100, 0x1 ;  /* 0x0000c1000d097811 */ /* 0x000fe200078e08ff */
[----:B------:R1:W-:Y:S01]  /*1c40*/  STL [R1+0x3c], R7 ;  /* 0x00003c0701007387 */ /* 0x0003e20000100800 */
[----:B------:R-:W-:-:S02]  /*1c50*/  LOP3.LUT R210, R237, 0x18, R104, 0xf8, !PT ;  /* 0x00000018edd27812 */ /* 0x000fc400078ef868 */
[----:B------:R-:W-:Y:S01]  /*1c60*/  SHF.R.S32.HI R236, RZ, 0x3, R12 ;  /* 0x00000003ffec7819 */ /* 0x000fe2000001140c */
[----:B------:R-:W-:Y:S01]  /*1c70*/  STL [R1+0x38], R11 ;  /* 0x0000380b01007387 */ /* 0x000fe20000100800 */
[----:B------:R-:W-:Y:S02]  /*1c80*/  LOP3.LUT R210, R239, R210, R238, 0xf6, !PT ;  /* 0x000000d2efd27212 */ /* 0x000fe400078ef6ee */
[----:B------:R-:W-:Y:S01]  /*1c90*/  IADD3 R202, R200, 0x40, RZ ;  /* 0x00000040c8ca7810 */ /* 0x000fe20007ffe0ff */
[----:B------:R-:W-:Y:S01]  /*1ca0*/  STL [R1+0x34], R9 ;  /* 0x0000340901007387 */ /* 0x000fe20000100800 */
[----:B------:R-:W-:Y:S02]  /*1cb0*/  LEA R210, R210, 0x100, 0x1 ;  /* 0x00000100d2d27811 */ /* 0x000fe400078e08ff */
[----:B------:R-:W-:Y:S02]  /*1cc0*/  IADD3 R203, R200, 0x80, RZ ;  /* 0x00000080c8cb7810 */ /* 0x000fe40007ffe0ff */
[----:B------:R-:W-:Y:S01]  /*1cd0*/  IADD3 R214, R104, 0x60, RZ ;  /* 0x0000006068d67810 */ /* 0x000fe20007ffe0ff */
[----:B------:R-:W-:Y:S01]  /*1ce0*/  IMAD.IADD R211, R210, 0x1, R6 ;  /* 0x00000001d2d37824 */ /* 0x000fe200078e0206 */
[----:B------:R-:W-:-:S02]  /*1cf0*/  IADD3 R213, R104, 0x80, RZ ;  /* 0x0000008068d57810 */ /* 0x000fc40007ffe0ff */
[----:B------:R-:W-:Y:S02]  /*1d00*/  IADD3 R212, R104, 0xa0, RZ ;  /* 0x000000a068d47810 */ /* 0x000fe40007ffe0ff */
[C---:B------:R-:W-:Y:S02]  /*1d10*/  IADD3 R36, R220.reuse, 0x8, RZ ;  /* 0x00000008dc247810 */ /* 0x040fe40007ffe0ff */
[C---:B------:R-:W-:Y:S02]  /*1d20*/  IADD3 R34, R220.reuse, 0x18, RZ ;  /* 0x00000018dc227810 */ /* 0x040fe40007ffe0ff */
[----:B------:R-:W-:Y:S02]  /*1d30*/  IADD3 R33, R220, 0x20, RZ ;  /* 0x00000020dc217810 */ /* 0x000fe40007ffe0ff */
[----:B-1----:R-:W-:Y:S02]  /*1d40*/  LEA R7, R10, 0xc100, 0x1 ;  /* 0x0000c1000a077811 */ /* 0x002fe400078e08ff */
[----:B------:R-:W-:-:S02]  /*1d50*/  IADD3 R31, R220, 0x30, RZ ;  /* 0x00000030dc1f7810 */ /* 0x000fc40007ffe0ff */
[C---:B------:R-:W-:Y:S01]  /*1d60*/  IADD3 R30, R220.reuse, 0x38, RZ ;  /* 0x00000038dc1e7810 */ /* 0x040fe20007ffe0ff */
[----:B------:R1:W-:Y:S01]  /*1d70*/  STL [R1+0x30], R7 ;  /* 0x0000300701007387 */ /* 0x0003e20000100800 */
[C---:B------:R-:W-:Y:S02]  /*1d80*/  IADD3 R28, R220.reuse, 0x48, RZ ;  /* 0x00000048dc1c7810 */ /* 0x040fe40007ffe0ff */
[C---:B------:R-:W-:Y:S01]  /*1d90*/  IADD3 R27, R220.reuse, 0x50, RZ ;  /* 0x00000050dc1b7810 */ /* 0x040fe20007ffe0ff */
[----:B------:R2:W-:Y:S01]  /*1da0*/  STL [R1+0x14], R0 ;  /* 0x0000140001007387 */ /* 0x0005e20000100800 */
[C---:B------:R-:W-:Y:S02]  /*1db0*/  IADD3 R25, R220.reuse, 0x60, RZ ;  /* 0x00000060dc197810 */ /* 0x040fe40007ffe0ff */
[C---:B------:R-:W-:Y:S02]  /*1dc0*/  IADD3 R24, R220.reuse, 0x68, RZ ;  /* 0x00000068dc187810 */ /* 0x040fe40007ffe0ff */
[----:B------:R-:W-:-:S02]  /*1dd0*/  IADD3 R22, R220, 0x78, RZ ;  /* 0x00000078dc167810 */ /* 0x000fc40007ffe0ff */
[C---:B------:R-:W-:Y:S02]  /*1de0*/  IADD3 R21, R220.reuse, 0x80, RZ ;  /* 0x00000080dc157810 */ /* 0x040fe40007ffe0ff */
[C---:B------:R-:W-:Y:S02]  /*1df0*/  IADD3 R19, R220.reuse, 0x90, RZ ;  /* 0x00000090dc137810 */ /* 0x040fe40007ffe0ff */
[C---:B------:R-:W-:Y:S02]  /*1e00*/  IADD3 R15, R220.reuse, 0x98, RZ ;  /* 0x00000098dc0f7810 */ /* 0x040fe40007ffe0ff */
[----:B------:R-:W-:Y:S02]  /*1e10*/  IADD3 R12, R220, 0xa8, RZ ;  /* 0x000000a8dc0c7810 */ /* 0x000fe40007ffe0ff */
[----:B------:R-:W-:Y:S02]  /*1e20*/  SHF.R.S32.HI R201, RZ, 0x1f, R200 ;  /* 0x0000001fffc97819 */ /* 0x000fe400000114c8 */
[----:B------:R-:W-:-:S02]  /*1e30*/  SHF.R.S32.HI R105, RZ, 0x1f, R104 ;  /* 0x0000001fff697819 */ /* 0x000fc40000011468 */
[----:B------:R-:W-:Y:S01]  /*1e40*/  SHF.R.S32.HI R242, RZ, 0x1f, R214 ;  /* 0x0000001ffff27819 */ /* 0x000fe200000114d6 */
[----:B-1----:R-:W-:Y:S01]  /*1e50*/  IMAD.IADD R7, R251, 0x1, R8 ;  /* 0x00000001fb077824 */ /* 0x002fe200078e0208 */
[----:B------:R-:W-:Y:S02]  /*1e60*/  SHF.R.S32.HI R241, RZ, 0x1f, R213 ;  /* 0x0000001ffff17819 */ /* 0x000fe400000114d5 */
[----:B------:R-:W-:Y:S01]  /*1e70*/  SHF.R.S32.HI R240, RZ, 0x1f, R212 ;  /* 0x0000001ffff07819 */ /* 0x000fe200000114d4 */
[----:B--2---:R-:W-:Y:S01]  /*1e80*/  IMAD.IADD R0, R6, 0x1, R7 ;  /* 0x0000000106007824 */ /* 0x004fe200078e0207 */
        /* <DEDUP_REMOVED lines=19> */
[----:B------:R1:W-:Y:S01]  /*1fc0*/  STL [R1], R0 ;  /* 0x0000000001007387 */ /* 0x0003e20000100800 */
        /* <DEDUP_REMOVED lines=13> */
[----:B------:R2:W-:Y:S02]  /*20a0*/  STL [R1+0x8], R0 ;  /* 0x0000080001007387 */ /* 0x0005e40000100800 */
.L_x_945:
[----:B------:R-:W-:Y:S01]  /*20b0*/  ISETP.NE.U32.AND P0, PT, RZ, c[0x0][0x370], PT ;  /* 0x0000dc00ff007a0c */ /* 0x000fe20003f05070 */
[----:B------:R-:W-:Y:S01]  /*20c0*/  IMAD.MOV.U32 R15, RZ, RZ, 0x4 ;  /* 0x00000004ff0f7424 */ /* 0x000fe200078e00ff */
[----:B------:R-:W-:Y:S01]  /*20d0*/  ISETP.NE.U32.AND P1, PT, RZ, c[0x0][0x360], PT ;  /* 0x0000d800ff007a0c */ /* 0x000fe20003f25070 */
[----:B------:R-:W-:Y:S01]  /*20e0*/  IMAD.MOV.U32 R234, RZ, RZ, RZ ;  /* 0x000000ffffea7224 */ /* 0x000fe200078e00ff */
[----:B------:R-:W-:Y:S01]  /*20f0*/  ISETP.NE.AND.EX P2, PT, RZ, c[0x0][0x374], PT, P0 ;  /* 0x0000dd00ff007a0c */ /* 0x000fe20003f45300 */
[----:B------:R-:W-:Y:S01]  /*2100*/  IMAD.MOV.U32 R131, RZ, RZ, RZ ;  /* 0x000000ffff837224 */ /* 0x000fe200078e00ff */
[----:B------:R-:W-:Y:S01]  /*2110*/  ISETP.NE.AND.EX P0, PT, RZ, c[0x0][0x364], PT, P1 ;  /* 0x0000d900ff007a0c */ /* 0x000fe20003f05310 */
[----:B------:R-:W-:Y:S01]  /*2120*/  IMAD.MOV.U32 R14, RZ, RZ, RZ ;  /* 0x000000ffff0e7224 */ /* 0x000fe200078e00ff */
[----:B------:R-:W-:Y:S01]  /*2130*/  ISETP.NE.U32.AND P1, PT, RZ, c[0x0][0x348], PT ;  /* 0x0000d200ff007a0c */ /* 0x000fe20003f25070 */
[----:B------:R-:W-:Y:S01]  /*2140*/  IMAD.MOV.U32 R13, RZ, RZ, RZ ;  /* 0x000000ffff0d7224 */ /* 0x000fe200078e00ff */
[----:B------:R-:W-:Y:S01]  /*2150*/  ISETP.NE.U32.AND P3, PT, RZ, c[0x0][0x350], PT ;  /* 0x0000d400ff007a0c */ /* 0x000fe20003f65070 */
[----:B------:R-:W-:Y:S01]  /*2160*/  IMAD.WIDE R6, R247, R15, c[0x0][0x348] ;  /* 0x0000d200f7067625 */ /* 0x000fe200078e020f */
[----:B------:R-:W-:-:S02]  /*2170*/  ISETP.NE.U32.AND P4, PT, RZ, c[0x0][0x358], PT ;  /* 0x0000d600ff007a0c */ /* 0x000fc40003f85070 */
[----:B------:R-:W-:Y:S01]  /*2180*/  ISETP.NE.AND.EX P1, PT, RZ, c[0x0][0x34c], PT, P1 ;  /* 0x0000d300ff007a0c */ /* 0x000fe20003f25310 */
[CC--:B------:R-:W-:Y:S01]  /*2190*/  IMAD.WIDE R4, R247.reuse, R15.reuse, c[0x0][0x350] ;  /* 0x0000d400f7047625 */ /* 0x0c0fe200078e020f */
[----:B------:R-:W-:Y:S02]  /*21a0*/  ISETP.NE.AND.EX P3, PT, RZ, c[0x0][0x354], PT, P3 ;  /* 0x0000d500ff007a0c */ /* 0x000fe40003f65330 */
[----:B------:R-:W-:Y:S01]  /*21b0*/  ISETP.NE.AND.EX P4, PT, RZ, c[0x0][0x35c], PT, P4 ;  /* 0x0000d700ff007a0c */ /* 0x000fe20003f85340 */
[----:B------:R-:W-:-:S04]  /*21c0*/  @P2 IMAD.WIDE R10, R247, R15, c[0x0][0x370] ;  /* 0x0000dc00f70a2625 */ /* 0x000fc800078e020f */
[CC--:B------:R-:W-:Y:S01]  /*21d0*/  @P0 IMAD.WIDE R8, R247.reuse, R15.reuse, c[0x0][0x360] ;  /* 0x0000d800f7080625 */ /* 0x0c0fe200078e020f */
[----:B------:R1:W5:Y:S03]  /*21e0*/  @P2 LDG.E R234, [R10.64] ;  /* 0x000000080aea2981 */ /* 0x000366000c1e1900 */
[----:B--2---:R-:W-:Y:S01]  /*21f0*/  IMAD.WIDE R2, R247, R15, c[0x0][0x358] ;  /* 0x0000d600f7027625 */ /* 0x004fe200078e020f */
[----:B------:R1:W5:Y:S04]  /*2200*/  @P0 LDG.E R217, [R8.64] ;  /* 0x0000000808d90981 */ /* 0x000368000c1e1900 */
[----:B------:R1:W5:Y:S04]  /*2210*/  @P1 LDG.E R131, [R6.64] ;  /* 0x0000000806831981 */ /* 0x000368000c1e1900 */
[----:B------:R1:W5:Y:S04]  /*2220*/  @P3 LDG.E R14, [R4.64] ;  /* 0x00000008040e3981 */ /* 0x000368000c1e1900 */
[----:B------:R1:W5:Y:S01]  /*2230*/  @P4 LDG.E R13, [R2.64] ;  /* 0x00000008020d4981 */ /* 0x000362000c1e1900 */
[----:B------:R-:W-:Y:S01]  /*2240*/  YIELD ;  /* 0x0000000000007946 */ /* 0x000fe20003800000 */
[----:B------:R-:W-:Y:S05]  /*2250*/  @P0 BRA `(.L_x_700) ;  /* 0x0000005000000947 */ /* 0x000fea0003800000 */
[----:B-----5:R-:W-:Y:S01]  /*2260*/  MOV R217, c[0x0][0x168] ;  /* 0x00005a0000d97a02 */ /* 0x020fe20000000f00 */
[----:B------:R-:W-:Y:S05]  /*2270*/  @!P1 BRA `(.L_x_700) ;  /* 0x0000003000009947 */ /* 0x000fea0003800000 */
[----:B-1----:R-:W2:Y:S04]  /*2280*/  LDG.E R8, [R6.64] ;  /* 0x0000000806087981 */ /* 0x002ea8000c1e1900 */
[----:B------:R-:W2:Y:S02]  /*2290*/  LDG.E R0, [R6.64+0x4] ;  /* 0x0000040806007981 */ /* 0x000ea4000c1e1900 */
[----:B--2---:R-:W-:-:S02]  /*22a0*/  IADD3 R217, -R8, R0, RZ ;  /* 0x0000000008d97210 */ /* 0x004fc40007ffe1ff */
.L_x_700:
[----:B------:R-:W-:-:S04]  /*22b0*/  ISETP.NE.U32.AND P0, PT, RZ, c[0x0][0x368], PT ;  /* 0x0000da00ff007a0c */ /* 0x000fc80003f05070 */
[----:B------:R-:W-:-:S13]  /*22c0*/  ISETP.NE.AND.EX P0, PT, RZ, c[0x0][0x36c], PT, P0 ;  /* 0x0000db00ff007a0c */ /* 0x000fda0003f05300 */
[----:B------:R-:W-:Y:S05]  /*22d0*/  @!P0 BRA `(.L_x_701) ;  /* 0x0000003000008947 */ /* 0x000fea0003800000 */
[----:B-1----:R-:W-:-:S05]  /*22e0*/  IMAD.WIDE R4, R247, R15, c[0x0][0x368] ;  /* 0x0000da00f7047625 */ /* 0x002fca00078e020f */
[----:B------:R1:W5:Y:S01]  /*22f0*/  LDG.E R11, [R4.64] ;  /* 0x00000008040b7981 */ /* 0x000362000c1e1900 */
[----:B------:R-:W-:Y:S05]  /*2300*/  BRA `(.L_x_702) ;  /* 0x0000005000007947 */ /* 0x000fea0003800000 */
.L_x_701:
[----:B-1----:R-:W-:Y:S01]  /*2310*/  MOV R11, UR6 ;  /* 0x00000006000b7c02 */ /* 0x002fe20008000f00 */
[----:B------:R-:W-:Y:S05]  /*2320*/  @!P3 BRA `(.L_x_702) ;  /* 0x000000300000b947 */ /* 0x000fea0003800000 */
[----:B------:R-:W2:Y:S04]  /*2330*/  LDG.E R6, [R4.64] ;  /* 0x0000000804067981 */ /* 0x000ea8000c1e1900 */
[----:B------:R-:W2:Y:S02]  /*2340*/  LDG.E R0, [R4.64+0x4] ;  /* 0x0000040804007981 */ /* 0x000ea4000c1e1900 */
[----:B--2---:R-:W-:Y:S02]  /*2350*/  IADD3 R11, -R6, R0, RZ ;  /* 0x00000000060b7210 */ /* 0x004fe40007ffe1ff */
.L_x_702:
[----:B-1----:R1:W2:Y:S04]  /*2360*/  @P4 LDG.E R5, [R2.64] ;  /* 0x0000000802054981 */ /* 0x0022a8000c1e1900 */
[----:B------:R1:W2:Y:S01]  /*2370*/  @P4 LDG.E R4, [R2.64+0x4] ;  /* 0x0000040802044981 */ /* 0x0002a2000c1e1900 */
[----:B------:R-:W-:Y:S01]  /*2380*/  ISETP.NE.U32.AND P0, PT, RZ, c[0x0][0x378], PT ;  /* 0x0000de00ff007a0c */ /* 0x000fe20003f05070 */
[----:B------:R-:W-:-:S02]  /*2390*/  IMAD.MOV.U32 R0, RZ, RZ, c[0x0][0x2c4] ;  /* 0x0000b100ff007624 */ /* 0x000fc400078e00ff */
[----:B-----5:R-:W-:Y:S01]  /*23a0*/  IMAD.MOV.U32 R130, RZ, RZ, R11 ;  /* 0x000000ffff827224 */ /* 0x020fe200078e000b */
[----:B------:R-:W-:Y:S02]  /*23b0*/  ISETP.NE.AND.EX P0, PT, RZ, c[0x0][0x37c], PT, P0 ;  /* 0x0000df00ff007a0c */ /* 0x000fe40003f05300 */
[----:B------:R-:W-:Y:S01]  /*23c0*/  ISETP.NE.AND P2, PT, R0, 0x1, PT ;  /* 0x000000010000780c */ /* 0x000fe20003f45270 */
[----:B------:R-:W-:Y:S02]  /*23d0*/  IMAD.SHL.U32 R233, R245, 0x80, RZ ;  /* 0x00000080f5e97824 */ /* 0x000fe400078e00ff */
[----:B------:R-:W-:Y:S02]  /*23e0*/  IMAD.MOV.U32 R67, RZ, RZ, c[0x0][0x228] ;  /* 0x00008a00ff437624 */ /* 0x000fe400078e00ff */
[----:B------:R-:W-:Y:S01]  /*23f0*/  IMAD.IADD R9, R11, 0x1, -R234 ;  /* 0x000000010b097824 */ /* 0x000fe200078e0aea */
[----:B------:R-:W-:Y:S01]  /*2400*/  IADD3 R0, R233, 0x7f, RZ ;  /* 0x0000007fe9007810 */ /* 0x000fe20007ffe0ff */
[----:B------:R-:W-:Y:S01]  /*2410*/  IMAD.MOV.U32 R6, RZ, RZ, c[0x0][0x32c] ;  /* 0x0000cb00ff067624 */ /* 0x000fe200078e00ff */
[----:B------:R-:W-:-:S04]  /*2420*/  LOP3.LUT R226, R226, 0xffffffdf, RZ, 0xc0, !PT ;  /* 0xffffffdfe2e27812 */ /* 0x000fc800078ec0ff */
[----:B------:R-:W-:Y:S01]  /*2430*/  ISETP.GE.AND P1, PT, R6, 0x1, PT ;  /* 0x000000010600780c */ /* 0x000fe20003f26270 */
[----:B-1----:R-:W-:-:S05]  /*2440*/  @P0 IMAD.WIDE R2, R247, R15, c[0x0][0x378] ;  /* 0x0000de00f7020625 */ /* 0x002fca00078e020f */
[----:B------:R1:W5:Y:S01]  /*2450*/  @P0 LDG.E R130, [R2.64] ;  /* 0x0000000802820981 */ /* 0x000362000c1e1900 */
[----:B------:R-:W-:-:S04]  /*2460*/  @P2 LOP3.LUT R226, R226, 0x20, RZ, 0xfc, !PT ;  /* 0x00000020e2e22812 */ /* 0x000fc800078efcff */
[----:B------:R-:W-:-:S04]  /*2470*/  LOP3.LUT R226, R226, 0xffffffbf, RZ, 0xc0, !PT ;  /* 0xffffffbfe2e27812 */ /* 0x000fc800078ec0ff */
[----:B------:R-:W-:Y:S01]  /*2480*/  @P1 LOP3.LUT R226, R226, 0x40, RZ, 0xfc, !PT ;  /* 0x00000040e2e21812 */ /* 0x000fe200078efcff */
[----:B-1----:R-:W-:-:S05]  /*2490*/  @P2 IMAD.HI.U32 R3, R0, c[0x0][0x2c8], RZ ;  /* 0x0000b20000032a27 */ /* 0x002fca00078e00ff */
[----:B------:R-:W-:Y:S01]  /*24a0*/  @P2 SHF.R.U32.HI R0, RZ, c[0x0][0x2cc], R3 ;  /* 0x0000b300ff002a19 */ /* 0x000fe20000011603 */
[----:B--2---:R-:W-:-:S04]  /*24b0*/  @P4 IMAD.IADD R67, R4, 0x1, -R5 ;  /* 0x0000000104434824 */ /* 0x004fc800078e0a05 */
[----:B------:R-:W-:-:S05]  /*24c0*/  IMAD.IADD R216, R9, 0x1, R67 ;  /* 0x0000000109d87824 */ /* 0x000fca00078e0243 */
[C---:B------:R-:W-:Y:S02]  /*24d0*/  IADD3 R2, R216.reuse, 0x3f, RZ ;  /* 0x0000003fd8027810 */ /* 0x040fe40007ffe0ff */
[----:B------:R-:W-:Y:S02]  /*24e0*/  IADD3 R121, R216, 0x1, -R217 ;  /* 0x00000001d8797810 */ /* 0x000fe40007ffe8d9 */
[----:B------:R-:W-:-:S03]  /*24f0*/  SHF.R.S32.HI R3, RZ, 0x1f, R2 ;  /* 0x0000001fff037819 */ /* 0x000fc60000011402 */
[----:B------:R-:W-:Y:S01]  /*2500*/  IMAD.IADD R0, R121, 0x1, R0 ;  /* 0x0000000179007824 */ /* 0x000fe200078e0200 */
[----:B------:R-:W-:-:S04]  /*2510*/  LEA.HI R2, R3, R2, RZ, 0x6 ;  /* 0x0000000203027211 */ /* 0x000fc800078f30ff */
[----:B------:R-:W-:Y:S02]  /*2520*/  IADD3 R3, R0, c[0x0][0x328], RZ ;  /* 0x0000ca0000037a10 */ /* 0x000fe40007ffe0ff */
[----:B------:R-:W-:Y:S01]  /*2530*/  SHF.R.S32.HI R122, RZ, 0x6, R2 ;  /* 0x00000006ff7a7819 */ /* 0x000fe20000011402 */
        /* <DEDUP_REMOVED lines=11> */
.L_x_705:
[----:B------:R-:W-:-:S13]  /*25f0*/  ISETP.NE.AND P0, PT, R6, 0x1, PT ;  /* 0x000000010600780c */ /* 0x000fda0003f05270 */
[----:B------:R-:W-:-:S05]  /*2600*/  @P0 IMAD.HI.U32 R0, R2, c[0x0][0x330], RZ ;  /* 0x0000cc0002000a27 */ /* 0x000fca00078e00ff */
[----:B------:R-:W-:Y:S02]  /*2610*/  @P0 SHF.R.U32.HI R2, RZ, c[0x0][0x334], R0 ;  /* 0x0000cd00ff020a19 */ /* 0x000fe40000011600 */
.L_x_706:
[----:B------:R-:W-:Y:S05]  /*2620*/  BSYNC B0 ;  /* 0x0000000000007941 */ /* 0x000fea0003800000 */
.L_x_704:
[----:B------:R-:W-:-:S05]  /*2630*/  IMAD R2, R2, R6, c[0x0][0x32c] ;  /* 0x0000cb0002027624 */ /* 0x000fca00078e0206 */
[----:B------:R-:W-:-:S04]  /*2640*/  IMNMX R3, R3, R2, PT ;  /* 0x0000000203037217 */ /* 0x000fc80003800200 */
.L_x_703:
[----:B------:R-:W-:Y:S01]  /*2650*/  IADD3 R3, R3, 0x3f, RZ ;  /* 0x0000003f03037810 */ /* 0x000fe20007ffe0ff */
[----:B------:R-:W-:-:S03]  /*2660*/  @P2 IMAD.HI.U32 R2, R233, c[0x0][0x2c8], RZ ;  /* 0x0000b200e9022a27 */ /* 0x000fc600078e00ff */
[----:B------:R-:W-:Y:S01]  /*2670*/  SHF.R.S32.HI R4, RZ, 0x1f, R3 ;  /* 0x0000001fff047819 */ /* 0x000fe20000011403 */
[----:B------:R-:W-:Y:S01]  /*2680*/  IMAD.MOV.U32 R0, RZ, RZ, R233 ;  /* 0x000000ffff007224 */ /* 0x000fe200078e00e9 */
[----:B------:R-:W-:Y:S01]  /*2690*/  @P2 SHF.R.U32.HI R0, RZ, c[0x0][0x2cc], R2 ;  /* 0x0000b300ff002a19 */ /* 0x000fe20000011602 */
[----:B------:R-:W-:Y:S01]  /*26a0*/  IMAD.IADD R168, R216, 0x1, -R217 ;  /* 0x00000001d8a87824 */ /* 0x000fe200078e0ad9 */
[----:B------:R-:W-:-:S03]  /*26b0*/  LEA.HI R3, R4, R3, RZ, 0x6 ;  /* 0x0000000304037211 */ /* 0x000fc600078f30ff */
[----:B------:R-:W-:Y:S01]  /*26c0*/  IMAD.IADD R0, R168, 0x1, R0 ;  /* 0x00000001a8007824 */ /* 0x000fe200078e0200 */
[----:B------:R-:W-:-:S04]  /*26d0*/  SHF.R.S32.HI R3, RZ, 0x6, R3 ;  /* 0x00000006ff037819 */ /* 0x000fc80000011403 */
        /* <DEDUP_REMOVED lines=12> */
.L_x_709:
[----:B------:R-:W-:-:S13]  /*27a0*/  ISETP.NE.AND P0, PT, R6, 0x1, PT ;  /* 0x000000010600780c */ /* 0x000fda0003f05270 */
[----:B------:R-:W-:-:S05]  /*27b0*/  @P0 IMAD.HI.U32 R3, R0, c[0x0][0x330], RZ ;  /* 0x0000cc0000030a27 */ /* 0x000fca00078e00ff */
[----:B------:R-:W-:Y:S02]  /*27c0*/  @P0 SHF.R.U32.HI R0, RZ, c[0x0][0x334], R3 ;  /* 0x0000cd00ff000a19 */ /* 0x000fe40000011603 */
.L_x_710:
[----:B------:R-:W-:Y:S05]  /*27d0*/  BSYNC B0 ;  /* 0x0000000000007941 */ /* 0x000fea0003800000 */
.L_x_708:
[----:B------:R-:W-:-:S05]  /*27e0*/  IMAD R0, R0, c[0x0][0x32c], RZ ;  /* 0x0000cb0000007a24 */ /* 0x000fca00078e02ff */
[----:B------:R-:W-:-:S04]  /*27f0*/  IMNMX R2, R2, R0, !PT ;  /* 0x0000000002027217 */ /* 0x000fc80007800200 */
.L_x_707:
[----:B------:R-:W-:Y:S01]  /*2800*/  SHF.R.S32.HI R0, RZ, 0x1f, R2 ;  /* 0x0000001fff007819 */ /* 0x000fe20000011402 */
[----:B------:R-:W-:Y:S01]  /*2810*/  BSSY B0, `(.L_x_711) ;  /* 0x000002c000007945 */ /* 0x000fe20003800000 */
[----:B------:R-:W-:Y:S02]  /*2820*/  LOP3.LUT R3, R246, 0xff000000, RZ, 0xc0, !PT ;  /* 0xff000000f6037812 */ /* 0x000fe400078ec0ff */
[----:B------:R-:W-:Y:S02]  /*2830*/  LEA.HI R2, R0, R2, RZ, 0x6 ;  /* 0x0000000200027211 */ /* 0x000fe400078f30ff */
[----:B------:R-:W-:Y:S02]  /*2840*/  LOP3.LUT R4, R246, 0xff0000, RZ, 0xc0, !PT ;  /* 0x00ff0000f6047812 */ /* 0x000fe400078ec0ff */
[----:B------:R-:W-:Y:S02]  /*2850*/  SHF.R.S32.HI R0, RZ, 0x6, R2 ;  /* 0x00000006ff007819 */ /* 0x000fe40000011402 */
[----:B------:R-:W-:-:S02]  /*2860*/  SHF.R.U32.HI R3, RZ, 0x8, R3 ;  /* 0x00000008ff037819 */ /* 0x000fc40000011603 */
[----:B------:R-:W-:Y:S01]  /*2870*/  IMNMX R6, RZ, R0, !PT ;  /* 0x00000000ff067217 */ /* 0x000fe20007800200 */
[----:B------:R-:W-:Y:S01]  /*2880*/  IMAD.MOV.U32 R0, RZ, RZ, RZ ;  /* 0x000000ffff007224 */ /* 0x000fe200078e00ff */
[----:B------:R-:W-:Y:S02]  /*2890*/  LEA.HI R2, R4, R3, RZ, 0x10 ;  /* 0x0000000304027211 */ /* 0x000fe400078f80ff */
[----:B------:R-:W-:Y:S02]  /*28a0*/  ISETP.GT.AND P0, PT, R7, R6, PT ;  /* 0x000000060700720c */ /* 0x000fe40003f04270 */
[----:B------:R-:W-:Y:S02]  /*28b0*/  SHF.R.U32.HI R245, RZ, 0x10, R2 ;  /* 0x00000010fff57819 */ /* 0x000fe40000011602 */
[----:B------:R-:W-:Y:S02]  /*28c0*/  LOP3.LUT R249, R2, 0xff, RZ, 0xc0, !PT ;  /* 0x000000ff02f97812 */ /* 0x000fe400078ec0ff */
[----:B------:R-:W-:-:S04]  /*28d0*/  ISETP.NE.AND P1, PT, R245, RZ, PT ;  /* 0x000000fff500720c */ /* 0x000fc80003f25270 */
[----:B------:R-:W-:-:S03]  /*28e0*/  SEL R119, R245, c[0x0][0x338], P1 ;  /* 0x0000ce00f5777a07 */ /* 0x000fc60000800000 */
[----:B------:R-:W-:Y:S05]  /*28f0*/  @!P0 BRA `(.L_x_712) ;  /* 0x000001d000008947 */ /* 0x000fea0003800000 */
        /* <DEDUP_REMOVED lines=12> */
[----:B------:R-:W-:Y:S02]  /*29c0*/  IMAD.MOV.U32 R4, RZ, RZ, RZ ;  /* 0x000000ffff047224 */ /* 0x000fe400078e00ff */
        /* <DEDUP_REMOVED lines=16> */
.L_x_712:
[----:B------:R-:W-:Y:S05]  /*2ad0*/  BSYNC B0 ;  /* 0x0000000000007941 */ /* 0x000fea0003800000 */
.L_x_711:
[----:B------:R-:W-:-:S04]  /*2ae0*/  IMAD R2, R249, R0, R6 ;  /* 0x00000000f9027224 */ /* 0x000fc800078e0206 */
        /* <DEDUP_REMOVED lines=23> */
[----:B------:R-:W-:Y:S02]  /*2c60*/  SHF.R.S32.HI R6, RZ, 0x1f, R247 ;  /* 0x0000001fff067819 */ /* 0x000fe400000114f7 */
[----:B------:R-:W-:Y:S01]  /*2c70*/  IADD3 R57, R0, -0x1, RZ ;  /* 0xffffffff00397810 */ /* 0x000fe20007ffe0ff */
[----:B------:R-:W-:Y:S01]  /*2c80*/  IMAD R4, R69, c[0x0][0x238], RZ ;  /* 0x00008e0045047a24 */ /* 0x000fe200078e02ff */
[----:B------:R-:W-:Y:S01]  /*2c90*/  SEL R8, R6, RZ, !P4 ;  /* 0x000000ff06087207 */ /* 0x000fe20006000000 */
[----:B------:R-:W-:Y:S01]  /*2ca0*/  IMAD.SHL.U32 R127, R7, 0x40, RZ ;  /* 0x00000040077f7824 */ /* 0x000fe200078e00ff */
[----:B------:R-:W-:Y:S01]  /*2cb0*/  SEL R10, R247, RZ, !P4 ;  /* 0x000000fff70a7207 */ /* 0x000fe20006000000 */
[----:B------:R-:W-:Y:S01]  /*2cc0*/  IMAD R4, R68, c[0x0][0x23c], R4 ;  /* 0x00008f0044047a24 */ /* 0x000fe200078e0204 */
[----:B------:R-:W-:Y:S01]  /*2cd0*/  SHF.L.U64.HI R126, R7, R124, c[0x0][0x23c] ;  /* 0x00008f00077e7619 */ /* 0x000fe2000001027c */
[----:B------:R-:W-:Y:S01]  /*2ce0*/  IMAD R0, R57, -0x40, R116 ;  /* 0xffffffc039007824 */ /* 0x000fe200078e0274 */
[----:B------:R-:W-:Y:S01]  /*2cf0*/  ISETP.GE.AND P6, PT, R200, c[0x0][0x1d4], PT ;  /* 0x00007500c8007a0c */ /* 0x000fe20003fc6270 */
[----:B------:R-:W-:Y:S01]  /*2d00*/  IMAD.IADD R3, R3, 0x1, R4 ;  /* 0x0000000103037824 */ /* 0x000fe200078e0204 */
[----:B------:R-:W-:Y:S01]  /*2d10*/  ISETP.GE.AND P5, PT, R202, c[0x0][0x1d4], PT ;  /* 0x00007500ca007a0c */ /* 0x000fe20003fa6270 */
[----:B------:R-:W-:Y:S01]  /*2d20*/  IMAD R4, R8, c[0x0][0x248], RZ ;  /* 0x0000920008047a24 */ /* 0x000fe200078e02ff */
[----:B------:R-:W-:Y:S01]  /*2d30*/  ISETP.GE.AND P1, PT, R0, 0x1, PT ;  /* 0x000000010000780c */ /* 0x000fe20003f26270 */
[----:B------:R-:W-:Y:S01]  /*2d40*/  IMAD.WIDE.U32 R2, R22, c[0x0][0x240], R2 ;  /* 0x0000900016027a25 */ /* 0x000fe200078e0002 */
[----:B------:R-:W-:-:S03]  /*2d50*/  ISETP.GE.AND P4, PT, R203, c[0x0][0x1d4], PT ;  /* 0x00007500cb007a0c */ /* 0x000fc60003f86270 */
[----:B------:R-:W-:Y:S02]  /*2d60*/  IMAD R3, R22, c[0x0][0x244], R3 ;  /* 0x0000910016037a24 */ /* 0x000fe400078e0203 */
[C---:B------:R-:W-:Y:S02]  /*2d70*/  IMAD R4, R10.reuse, c[0x0][0x24c], R4 ;  /* 0x000093000a047a24 */ /* 0x040fe400078e0204 */
[----:B------:R-:W-:Y:S01]  /*2d80*/  IMAD.WIDE.U32 R78, R10, c[0x0][0x248], R2 ;  /* 0x000092000a4e7a25 */ /* 0x000fe200078e0002 */
[----:B------:R-:W-:-:S03]  /*2d90*/  SHF.R.S32.HI R3, RZ, 0x1f, R57 ;  /* 0x0000001fff037819 */ /* 0x000fc60000011439 */
[----:B------:R-:W-:Y:S02]  /*2da0*/  IMAD R2, R126, R57, RZ ;  /* 0x000000397e027224 */ /* 0x000fe400078e02ff */
[----:B------:R-:W-:Y:S02]  /*2db0*/  IMAD.IADD R77, R79, 0x1, R4 ;  /* 0x000000014f4d7824 */ /* 0x000fe400078e0204 */
[----:B------:R-:W-:Y:S02]  /*2dc0*/  IMAD.MOV.U32 R76, RZ, RZ, R78 ;  /* 0x000000ffff4c7224 */ /* 0x000fe400078e004e */
[-C--:B------:R-:W-:Y:S02]  /*2dd0*/  IMAD R2, R3, R127.reuse, R2 ;  /* 0x0000007f03027224 */ /* 0x080fe400078e0202 */
[----:B------:R-:W-:-:S04]  /*2de0*/  IMAD.WIDE.U32 R4, R57, R127, R76 ;  /* 0x0000007f39047225 */ /* 0x000fc800078e004c */
[----:B------:R-:W-:Y:S01]  /*2df0*/  IMAD.IADD R5, R5, 0x1, R2 ;  /* 0x0000000105057824 */ /* 0x000fe200078e0202 */
[C---:B------:R-:W-:Y:S01]  /*2e00*/  @P1 LEA R2, P0, R4.reuse, c[0x0][0x220], 0x1 ;  /* 0x0000880004021a11 */ /* 0x040fe200078008ff */
[----:B------:R-:W-:Y:S02]  /*2e10*/  IMAD.MOV.U32 R125, RZ, RZ, 0x5 ;  /* 0x00000005ff7d7424 */ /* 0x000fe400078e00ff */
[C---:B------:R-:W-:Y:S01]  /*2e20*/  IMAD.SHL.U32 R132, R7.reuse, 0x20, RZ ;  /* 0x0000002007847824 */ /* 0x040fe200078e00ff */
[----:B------:R-:W-:Y:S02]  /*2e30*/  @P1 LEA.HI.X R3, R4, c[0x0][0x224], R5, 0x1, P0 ;  /* 0x0000890004031a11 */ /* 0x000fe400000f0c05 */
[----:B------:R-:W-:Y:S02]  /*2e40*/  ISETP.GT.AND P0, PT, R0, 0x20, PT ;  /* 0x000000200000780c */ /* 0x000fe40003f04270 */
[----:B------:R-:W-:Y:S01]  /*2e50*/  SHF.L.U64.HI R125, R7, R125, c[0x0][0x23c] ;  /* 0x00008f00077d7619 */ /* 0x000fe2000001027d */
[----:B------:R-:W-:Y:S01]  /*2e60*/  @!PT LDS RZ, [RZ] ;  /* 0x00000000fffff984 */ /* 0x000fe20000000800 */
[----:B------:R-:W-:Y:S01]  /*2e70*/  @!PT LDS RZ, [RZ] ;  /* 0x00000000fffff984 */ /* 0x000fe20000000800 */
[----:B------:R-:W-:Y:S01]  /*2e80*/  @!PT LDS RZ, [RZ] ;  /* 0x00000000fffff984 */ /* 0x000fe20000000800 */
[----:B------:R1:W-:Y:S04]  /*2e90*/  @P1 LDGSTS.E.BYPASS.LTC128B.128 [R193+0x6100], [R2.64], !P6 ;  /* 0x0610000002c11fae */ /* 0x0003e8000f101d48 */
[----:B------:R1:W-:Y:S04]  /*2ea0*/  @P1 LDGSTS.E.BYPASS.LTC128B.128 [R193+0x8100], [R2.64+0x80], !P5 ;  /* 0x0810008002c11fae */ /* 0x0003e8000e901d48 */
[----:B------:R1:W-:Y:S02]  /*2eb0*/  @P1 LDGSTS.E.BYPASS.LTC128B.128 [R193+0xa100], [R2.64+0x100], !P4 ;  /* 0x0a10010002c11fae */ /* 0x0003e4000e101d48 */
[----:B------:R-:W-:-:S05]  /*2ec0*/  @P0 IADD3 R0, P1, R132, R4, RZ ;  /* 0x0000000484000210 */ /* 0x000fca0007f3e0ff */
[----:B-1----:R-:W-:Y:S01]  /*2ed0*/  @P0 IMAD.X R3, R5, 0x1, R125, P1 ;  /* 0x0000000105030824 */ /* 0x002fe200008e067d */
[----:B------:R-:W-:-:S04]  /*2ee0*/  @P0 LEA R2, P1, R0, c[0x0][0x220], 0x1 ;  /* 0x0000880000020a11 */ /* 0x000fc800078208ff */
[----:B------:R-:W-:Y:S02]  /*2ef0*/  @P0 LEA.HI.X R3, R0, c[0x0][0x224], R3, 0x1, P1 ;  /* 0x0000890000030a11 */ /* 0x000fe400008f0c03 */
[----:B------:R-:W-:-:S03]  /*2f00*/  ISETP.NE.U32.AND P1, PT, RZ, c[0x0][0x340], PT ;  /* 0x0000d000ff007a0c */ /* 0x000fc60003f25070 */
[----:B------:R1:W-:Y:S01]  /*2f10*/  @P0 LDGSTS.E.BYPASS.LTC128B.128 [R193+0x7100], [R2.64], !P6 ;  /* 0x0710000002c10fae */ /* 0x0003e2000f101d48 */
[----:B------:R-:W-:-:S03]  /*2f20*/  ISETP.NE.AND.EX P1, PT, RZ, c[0x0][0x344], PT, P1 ;  /* 0x0000d100ff007a0c */ /* 0x000fc60003f25310 */
[----:B------:R1:W-:Y:S04]  /*2f30*/  @P0 LDGSTS.E.BYPASS.LTC128B.128 [R193+0x9100], [R2.64+0x80], !P5 ;  /* 0x0910008002c10fae */ /* 0x0003e8000e901d48 */
[----:B------:R1:W-:Y:S01]  /*2f40*/  @P0 LDGSTS.E.BYPASS.LTC128B.128 [R193+0xb100], [R2.64+0x100], !P4 ;  /* 0x0b10010002c10fae */ /* 0x0003e2000e101d48 */
[----:B------:R-:W-:Y:S01]  /*2f50*/  ISETP.GE.AND P2, PT, R104, c[0x0][0x27c], PT ;  /* 0x00009f0068007a0c */ /* 0x000fe20003f46270 */
[----:B------:R-:W-:Y:S01]  /*2f60*/  IMAD.MOV.U32 R120, RZ, RZ, c[0x0][0x27c] ;  /* 0x00009f00ff787624 */ /* 0x000fe200078e00ff */
[----:B------:R-:W-:Y:S01]  /*2f70*/  LOP3.LUT R226, R226, 0xfffffffd, RZ, 0xc0, !PT ;  /* 0xfffffffde2e27812 */ /* 0x000fe200078ec0ff */
[----:B------:R-:W0:Y:S02]  /*2f80*/  LDGDEPBAR ;  /* 0x00000000000079af */ /* 0x000e240000000000 */
[----:B------:R-:W-:-:S05]  /*2f90*/  @P1 IMAD.WIDE R4, R247, R15, c[0x0][0x340] ;  /* 0x0000d000f7041625 */ /* 0x000fca00078e020f */
[----:B-1----:R-:W2:Y:S01]  /*2fa0*/  @P1 LDG.E R2, [R4.64] ;  /* 0x0000000804021981 */ /* 0x002ea2000c1e1900 */
[----:B------:R-:W-:Y:S01]  /*2fb0*/  WARPSYNC 0xffffffff ;  /* 0xffffffff00007948 */ /* 0x000fe20003800000 */
[----:B------:R-:W-:Y:S01]  /*2fc0*/  SHF.R.S32.HI R141, RZ, 0x1f, R140 ;  /* 0x0000001fff8d7819 */ /* 0x000fe2000001148c */
[----:B------:R-:W-:Y:S01]  /*2fd0*/  IMAD.SHL.U32 R120, R120, 0x2, RZ ;  /* 0x0000000278787824 */ /* 0x000fe200078e00ff */
[----:B------:R-:W-:Y:S02]  /*2fe0*/  SHF.R.S32.HI R9, RZ, 0x1f, R222 ;  /* 0x0000001fff097819 */ /* 0x000fe400000114de */
[----:B------:R-:W-:Y:S02]  /*2ff0*/  @P2 LOP3.LUT R226, R226, 0x2, RZ, 0xfc, !PT ;  /* 0x00000002e2e22812 */ /* 0x000fe400078efcff */
[----:B-----5:R-:W-:Y:S02]  /*3000*/  SHF.R.S32.HI R20, RZ, 0x1f, R130 ;  /* 0x0000001fff147819 */ /* 0x020fe40000011482 */
[----:B--2---:R-:W-:Y:S01]  /*3010*/  @P1 SHF.R.S32.HI R3, RZ, 0x1f, R2 ;  /* 0x0000001fff031819 */ /* 0x004fe20000011402 */
[----:B------:R-:W-:-:S02]  /*3020*/  @!P1 IMAD.MOV.U32 R2, RZ, RZ, R247 ;  /* 0x000000ffff029224 */ /* 0x000fc400078e00f7 */
[----:B------:R-:W-:Y:S02]  /*3030*/  @!P1 IMAD.MOV.U32 R3, RZ, RZ, R6 ;  /* 0x000000ffff039224 */ /* 0x000fe400078e0006 */
[----:B------:R-:W-:Y:S01]  /*3040*/  IMAD R0, R9, c[0x0][0x280], RZ ;  /* 0x0000a00009007a24 */ /* 0x000fe200078e02ff */
[----:B------:R-:W-:Y:S01]  /*3050*/  ISETP.GE.AND P0, PT, R106, c[0x0][0x27c], PT ;  /* 0x00009f006a007a0c */ /* 0x000fe20003f06270 */
[----:B------:R-:W-:Y:S01]  /*3060*/  IMAD.WIDE.U32 R4, R22, c[0x0][0x260], R200 ;  /* 0x0000980016047a25 */ /* 0x000fe200078e00c8 */
[----:B------:R-:W-:Y:S01]  /*3070*/  LOP3.LUT R226, R226, 0xfffffffe, RZ, 0xc0, !PT ;  /* 0xfffffffee2e27812 */ /* 0x000fe200078ec0ff */
[----:B------:R-:W-:Y:S01]  /*3080*/  BAR.SYNC.DEFER_BLOCKING 0x0 ;  /* 0x0000000000007b1d */ /* 0x000fe20000010000 */
[----:B------:R-:W-:Y:S01]  /*3090*/  MOV R129, c[0x0][0x290] ;  /* 0x0000a40000817a02 */ /* 0x000fe20000000f00 */
[C---:B------:R-:W-:Y:S02]  /*30a0*/  IMAD R0, R222.reuse, c[0x0][0x284], R0 ;  /* 0x0000a100de007a24 */ /* 0x040fe400078e0200 */
[----:B------:R-:W-:Y:S02]  /*30b0*/  IMAD.WIDE.U32 R6, R222, c[0x0][0x280], R140 ;  /* 0x0000a000de067a25 */ /* 0x000fe400078e008c */
[----:B------:R-:W-:-:S02]  /*30c0*/  ULDC.U8 UR5, c[0x0][0x298] ;  /* 0x0000a60000057ab9 */ /* 0x000fc40000000000 */
[----:B------:R-:W-:Y:S02]  /*30d0*/  IMAD.WIDE.U32 R12, R222, c[0x0][0x280], R104 ;  /* 0x0000a000de0c7a25 */ /* 0x000fe400078e0068 */
[----:B------:R-:W-:Y:S02]  /*30e0*/  @P0 LOP3.LUT R226, R226, 0x1, RZ, 0xfc, !PT ;  /* 0x00000001e2e20812 */ /* 0x000fe400078efcff */
[----:B------:R-:W-:Y:S02]  /*30f0*/  IMAD.IADD R117, R11, 0x1, R14 ;  /* 0x000000010b757824 */ /* 0x000fe400078e020e */
[----:B------:R-:W-:Y:S01]  /*3100*/  IMAD R5, R22, c[0x0][0x264], R5 ;  /* 0x0000990016057a24 */ /* 0x000fe200078e0205 */
[----:B------:R-:W-:Y:S01]  /*3110*/  LOP3.LUT R226, R226, 0xfffffffb, RZ, 0xc0, !PT ;  /* 0xfffffffbe2e27812 */ /* 0x000fe200078ec0ff */
[----:B------:R-:W-:Y:S02]  /*3120*/  IMAD R15, R8, c[0x0][0x268], RZ ;  /* 0x00009a00080f7a24 */ /* 0x000fe400078e02ff */
[----:B------:R-:W-:Y:S01]  /*3130*/  IMAD.IADD R11, R7, 0x1, R0 ;  /* 0x00000001070b7824 */ /* 0x000fe200078e0200 */
[----:B------:R-:W-:Y:S01]  /*3140*/  IADD3 R7, R0, R13, RZ ;  /* 0x0000000d00077210 */ /* 0x000fe20007ffe0ff */
[----:B------:R-:W-:Y:S01]  /*3150*/  IMAD R14, R9, c[0x0][0x290], RZ ;  /* 0x0000a400090e7a24 */ /* 0x000fe200078e02ff */
[----:B------:R-:W-:Y:S01]  /*3160*/  SEL R0, RZ, c[0x0][0x27c], !P2 ;  /* 0x00009f00ff007a07 */ /* 0x000fe20005000000 */
[----:B------:R-:W-:-:S02]  /*3170*/  IMAD R23, R10, c[0x0][0x26c], R15 ;  /* 0x00009b000a177a24 */ /* 0x000fc400078e020f */
[----:B------:R-:W-:-:S04]  /*3180*/  IMAD.WIDE.U32 R70, R10, c[0x0][0x268], R4 ;  /* 0x00009a000a467a25 */ /* 0x000fc800078e0004 */
[----:B------:R-:W-:Y:S02]  /*3190*/  IMAD.MOV.U32 R10, RZ, RZ, R6 ;  /* 0x000000ffff0a7224 */ /* 0x000fe400078e0006 */
[----:B------:R-:W-:Y:S02]  /*31a0*/  IMAD.MOV.U32 R6, RZ, RZ, R12 ;  /* 0x000000ffff067224 */ /* 0x000fe400078e000c */
[----:B------:R-:W-:Y:S01]  /*31b0*/  IMAD.IADD R12, R104, 0x1, R0 ;  /* 0x00000001680c7824 */ /* 0x000fe200078e0200 */
[----:B------:R-:W-:Y:S01]  /*31c0*/  SEL R0, RZ, c[0x0][0x27c], !P0 ;  /* 0x00009f00ff007a07 */ /* 0x000fe20004000000 */
[C---:B------:R-:W-:Y:S01]  /*31d0*/  IMAD.WIDE.U32 R8, R222.reuse, c[0x0][0x290], R140 ;  /* 0x0000a400de087a25 */ /* 0x040fe200078e008c */
[----:B------:R-:W-:Y:S02]  /*31e0*/  ISETP.GE.AND P0, PT, R103, c[0x0][0x27c], PT ;  /* 0x00009f0067007a0c */ /* 0x000fe40003f06270 */
[----:B------:R-:W-:Y:S01]  /*31f0*/  SHF.R.S32.HI R15, RZ, 0x1f, R12 ;  /* 0x0000001fff0f7819 */ /* 0x000fe2000001140c */
[----:B------:R-:W-:-:S02]  /*3200*/  IMAD R14, R222, c[0x0][0x294], R14 ;  /* 0x0000a500de0e7a24 */ /* 0x000fc400078e020e */
[----:B------:R-:W-:Y:S01]  /*3210*/  IMAD.WIDE.U32 R4, R222, c[0x0][0x290], R104 ;  /* 0x0000a400de047a25 */ /* 0x000fe200078e0068 */
[CC--:B------:R-:W-:Y:S02]  /*3220*/  LEA.HI R17, R15.reuse, R12.reuse, RZ, 0x6 ;  /* 0x0000000c0f117211 */ /* 0x0c0fe400078f30ff */
[----:B------:R-:W-:Y:S01]  /*3230*/  LEA.HI R13, R15, R12, RZ, 0x3 ;  /* 0x0000000c0f0d7211 */ /* 0x000fe200078f18ff */
[----:B------:R-:W-:Y:S02]  /*3240*/  IMAD.IADD R9, R9, 0x1, R14 ;  /* 0x0000000109097824 */ /* 0x000fe400078e020e */
[----:B------:R-:W-:Y:S01]  /*3250*/  IMAD.IADD R5, R14, 0x1, R5 ;  /* 0x000000010e057824 */ /* 0x000fe200078e0205 */
[----:B------:R-:W-:Y:S01]  /*3260*/  SEL R14, RZ, c[0x0][0x27c], !P0 ;  /* 0x00009f00ff0e7a07 */ /* 0x000fe20004000000 */
[----:B------:R-:W-:Y:S01]  /*3270*/  IMAD.IADD R0, R106, 0x1, R0 ;  /* 0x000000016a007824 */ /* 0x000fe200078e0200 */
[----:B------:R-:W-:Y:S01]  /*3280*/  @P0 LOP3.LUT R226, R226, 0x4, RZ, 0xfc, !PT ;  /* 0x00000004e2e20812 */ /* 0x000fe200078efcff */
[----:B------:R-:W-:Y:S01]  /*3290*/  IMAD.MOV.U32 R135, RZ, RZ, c[0x0][0x2b8] ;  /* 0x0000ae00ff877624 */ /* 0x000fe200078e00ff */
[----:B------:R-:W-:Y:S01]  /*32a0*/  IADD3 R14, R103, R14, RZ ;  /* 0x0000000e670e7210 */ /* 0x000fe20007ffe0ff */
[----:B------:R-:W-:Y:S01]  /*32b0*/  IMAD.MOV.U32 R134, RZ, RZ, c[0x0][0x27c] ;  /* 0x00009f00ff867624 */ /* 0x000fe200078e00ff */
[----:B------:R-:W-:Y:S01]  /*32c0*/  SHF.R.S32.HI R16, RZ, 0x1f, R0 ;  /* 0x0000001fff107819 */ /* 0x000fe20000011400 */
[----:B------:R-:W-:Y:S01]  /*32d0*/  IMAD R3, R3, c[0x0][0x2b0], RZ ;  /* 0x0000ac0003037a24 */ /* 0x000fe200078e02ff */
[----:B------:R-:W-:Y:S01]  /*32e0*/  SHF.R.S32.HI R15, RZ, 0x1f, R14 ;  /* 0x0000001fff0f7819 */ /* 0x000fe2000001140e */
[----:B------:R-:W-:Y:S01]  /*32f0*/  IMAD.WIDE.U32 R92, R2, c[0x0][0x2b0], RZ ;  /* 0x0000ac00025c7a25 */ /* 0x000fe200078e00ff */
[----:B------:R-:W-:-:S02]  /*3300*/  LEA.HI R12, R16, R0, RZ, 0x3 ;  /* 0x00000000100c7211 */ /* 0x000fc400078f18ff */
[----:B------:R-:W-:Y:S01]  /*3310*/  LEA.HI R18, R16, R0, RZ, 0x6 ;  /* 0x0000000010127211 */ /* 0x000fe200078f30ff */
[----:B------:R-:W-:Y:S01]  /*3320*/  IMAD.SHL.U32 R16, R17, 0x40, RZ ;  /* 0x0000004011107824 */ /* 0x000fe200078e00ff */
[CC--:B------:R-:W-:Y:S01]  /*3330*/  LEA.HI R0, R15.reuse, R14.reuse, RZ, 0x3 ;  /* 0x0000000e0f007211 */ /* 0x0c0fe200078f18ff */
[----:B------:R-:W-:Y:S01]  /*3340*/  IMAD.MOV.U32 R128, RZ, RZ, c[0x0][0x280] ;  /* 0x0000a000ff807624 */ /* 0x000fe200078e00ff */
[----:B------:R-:W-:Y:S01]  /*3350*/  LEA.HI R14, R15, R14, RZ, 0x6 ;  /* 0x0000000e0f0e7211 */ /* 0x000fe200078f30ff */
[----:B------:R-:W-:Y:S01]  /*3360*/  IMAD.WIDE.U32 R84, R130, c[0x0][0x290], R8 ;  /* 0x0000a40082547a25 */ /* 0x000fe200078e0008 */
[----:B------:R-:W-:Y:S02]  /*3370*/  LOP3.LUT R21, R16, 0x7ffff000, RZ, 0xc0, !PT ;  /* 0x7ffff00010157812 */ /* 0x000fe400078ec0ff */
[C---:B------:R-:W-:Y:S01]  /*3380*/  LOP3.LUT R15, R237.reuse, 0x38, R0, 0xf8, !PT ;  /* 0x00000038ed0f7812 */ /* 0x040fe200078ef800 */
[----:B------:R-:W-:Y:S01]  /*3390*/  IMAD.SHL.U32 R16, R18, 0x40, RZ ;  /* 0x0000004012107824 */ /* 0x000fe200078e00ff */
[----:B------:R-:W-:Y:S01]  /*33a0*/  LOP3.LUT R17, R237, 0x38, R13, 0xf8, !PT ;  /* 0x00000038ed117812 */ /* 0x000fe200078ef80d */
[----:B------:R-:W-:Y:S01]  /*33b0*/  IMAD.SHL.U32 R14, R14, 0x40, RZ ;  /* 0x000000400e0e7824 */ /* 0x000fe200078e00ff */
[----:B------:R-:W-:Y:S01]  /*33c0*/  ISETP.NE.AND P1, PT, R135, 0x1, PT ;  /* 0x000000018700780c */ /* 0x000fe20003f25270 */
[----:B------:R-:W-:Y:S01]  /*33d0*/  IMAD.WIDE.U32 R90, R22, c[0x0][0x1e8], RZ ;  /* 0x00007a00165a7a25 */ /* 0x000fe200078e00ff */
[----:B------:R-:W-:-:S02]  /*33e0*/  LOP3.LUT R18, R16, 0x7ffff000, RZ, 0xc0, !PT ;  /* 0x7ffff00010127812 */ /* 0x000fc400078ec0ff */
[----:B------:R-:W-:Y:S01]  /*33f0*/  LOP3.LUT R16, R14, 0x7ffff000, RZ, 0xc0, !PT ;  /* 0x7ffff0000e107812 */ /* 0x000fe200078ec0ff */
[----:B------:R-:W-:Y:S01]  /*3400*/  IMAD.WIDE.U32 R88, R22, c[0x0][0x210], RZ ;  /* 0x0000840016587a25 */ /* 0x000fe200078e00ff */
[-C--:B------:R-:W-:Y:S02]  /*3410*/  LOP3.LUT R14, R15, R238.reuse, RZ, 0x3c, !PT ;  /* 0x000000ee0f0e7212 */ /* 0x080fe400078e3cff */
[----:B------:R-:W-:Y:S01]  /*3420*/  LOP3.LUT R19, R17, R238, RZ, 0x3c, !PT ;  /* 0x000000ee11137212 */ /* 0x000fe200078e3cff */
[----:B------:R-:W-:Y:S01]  /*3430*/  IMAD.WIDE.U32 R86, R130, c[0x0][0x280], R10 ;  /* 0x0000a00082567a25 */ /* 0x000fe200078e000a */
[----:B------:R-:W-:Y:S02]  /*3440*/  LOP3.LUT R17, R237, 0x38, R12, 0xf8, !PT ;  /* 0x00000038ed117812 */ /* 0x000fe400078ef80c */
[----:B------:R-:W-:Y:S01]  /*3450*/  ISETP.GE.AND P0, PT, R134, 0x1, PT ;  /* 0x000000018600780c */ /* 0x000fe20003f06270 */
[----:B------:R-:W-:Y:S01]  /*3460*/  IMAD.WIDE.U32 R82, R130, c[0x0][0x280], R6 ;  /* 0x0000a00082527a25 */ /* 0x000fe200078e0006 */
[----:B------:R-:W-:-:S02]  /*3470*/  LOP3.LUT R226, R226, 0xffffffef, RZ, 0xc0, !PT ;  /* 0xffffffefe2e27812 */ /* 0x000fc400078ec0ff */
[----:B------:R-:W-:Y:S01]  /*3480*/  IADD3 R15, R14, R16, R239 ;  /* 0x000000100e0f7210 */ /* 0x000fe20007ffe0ef */
[----:B------:R-:W-:Y:S01]  /*3490*/  IMAD R14, R2, c[0x0][0x2b4], R3 ;  /* 0x0000ad00020e7a24 */ /* 0x000fe200078e0203 */
[----:B------:R-:W-:Y:S01]  /*34a0*/  LOP3.LUT R17, R17, R238, RZ, 0x3c, !PT ;  /* 0x000000ee11117212 */ /* 0x000fe200078e3cff */
[----:B------:R-:W-:Y:S01]  /*34b0*/  IMAD R2, R20, c[0x0][0x290], RZ ;  /* 0x0000a40014027a24 */ /* 0x000fe200078e02ff */
[----:B------:R-:W-:Y:S01]  /*34c0*/  LOP3.LUT R226, R226, 0xfffffff7, RZ, 0xc0, !PT ;  /* 0xfffffff7e2e27812 */ /* 0x000fe200078ec0ff */
[----:B------:R-:W-:Y:S01]  /*34d0*/  IMAD R3, R20, c[0x0][0x280], RZ ;  /* 0x0000a00014037a24 */ /* 0x000fe200078e02ff */
[--C-:B------:R-:W-:Y:S01]  /*34e0*/  IADD3 R19, R19, R21, R239.reuse ;  /* 0x0000001513137210 */ /* 0x100fe20007ffe0ef */
[C---:B------:R-:W-:Y:S01]  /*34f0*/  IMAD R2, R130.reuse, c[0x0][0x294], R2 ;  /* 0x0000a50082027a24 */ /* 0x040fe200078e0202 */
[----:B------:R-:W-:Y:S01]  /*3500*/  IADD3 R17, R17, R18, R239 ;  /* 0x0000001211117210 */ /* 0x000fe20007ffe0ef */
[C---:B------:R-:W-:Y:S01]  /*3510*/  IMAD R3, R130.reuse, c[0x0][0x284], R3 ;  /* 0x0000a10082037a24 */ /* 0x040fe200078e0203 */
[----:B------:R-:W-:Y:S01]  /*3520*/  LOP3.LUT R75, R13, 0xfffffff8, RZ, 0xc0, !PT ;  /* 0xfffffff80d4b7812 */ /* 0x000fe200078ec0ff */
[----:B------:R-:W-:Y:S01]  /*3530*/  IMAD.WIDE.U32 R80, R130, c[0x0][0x290], R4 ;  /* 0x0000a40082507a25 */ /* 0x000fe200078e0004 */
[----:B------:R-:W-:-:S02]  /*3540*/  LOP3.LUT R74, R12, 0xfffffff8, RZ, 0xc0, !PT ;  /* 0xfffffff80c4a7812 */ /* 0x000fc400078ec0ff */
[----:B------:R-:W-:Y:S01]  /*3550*/  LOP3.LUT R73, R0, 0xfffffff8, RZ, 0xc0, !PT ;  /* 0xfffffff800497812 */ /* 0x000fe200078ec0ff */
[----:B------:R-:W-:Y:S01]  /*3560*/  IMAD R133, R248, 0x40, R222 ;  /* 0x00000040f8857824 */ /* 0x000fe200078e02de */
[----:B------:R-:W-:Y:S01]  /*3570*/  @P1 LOP3.LUT R226, R226, 0x8, RZ, 0xfc, !PT ;  /* 0x00000008e2e21812 */ /* 0x000fe200078efcff */
[----:B------:R-:W-:Y:S01]  /*3580*/  IMAD R115, R22, c[0x0][0x1ec], R91 ;  /* 0x00007b0016737a24 */ /* 0x000fe200078e025b */
[CC--:B------:R-:W-:Y:S01]  /*3590*/  SHF.L.U64.HI R123, R128.reuse, R124.reuse, c[0x0][0x284] ;  /* 0x0000a100807b7619 */ /* 0x0c0fe2000001027c */
[----:B------:R-:W-:Y:S01]  /*35a0*/  IMAD.SHL.U32 R128, R128, 0x40, RZ ;  /* 0x0000004080807824 */ /* 0x000fe200078e00ff */
[C---:B------:R-:W-:Y:S01]  /*35b0*/  SHF.L.U64.HI R124, R129.reuse, R124, c[0x0][0x294] ;  /* 0x0000a500817c7619 */ /* 0x040fe2000001027c */
[----:B------:R-:W-:Y:S01]  /*35c0*/  IMAD.SHL.U32 R129, R129, 0x40, RZ ;  /* 0x0000004081817824 */ /* 0x000fe200078e00ff */
[----:B------:R-:W-:Y:S01]  /*35d0*/  IADD3 R113, R93, R14, RZ ;  /* 0x0000000e5d717210 */ /* 0x000fe20007ffe0ff */
[----:B------:R-:W-:Y:S01]  /*35e0*/  IMAD R114, R22, c[0x0][0x214], R89 ;  /* 0x0000850016727a24 */ /* 0x000fe200078e0259 */
[----:B------:R-:W-:Y:S01]  /*35f0*/  SHF.R.S32.HI R112, RZ, 0x3, R13 ;  /* 0x00000003ff707819 */ /* 0x000fe2000001140d */
[----:B------:R-:W-:Y:S01]  /*3600*/  IMAD.IADD R72, R71, 0x1, R23 ;  /* 0x0000000147487824 */ /* 0x000fe200078e0217 */
[----:B------:R-:W-:Y:S01]  /*3610*/  SHF.R.S32.HI R111, RZ, 0x3, R12 ;  /* 0x00000003ff6f7819 */ /* 0x000fe2000001140c */
[----:B------:R-:W-:Y:S01]  /*3620*/  IMAD.IADD R109, R87, 0x1, R3 ;  /* 0x00000001576d7824 */ /* 0x000fe200078e0203 */
[----:B------:R-:W-:Y:S01]  /*3630*/  SHF.R.S32.HI R110, RZ, 0x3, R0 ;  /* 0x00000003ff6e7819 */ /* 0x000fe20000011400 */
[----:B------:R-:W-:Y:S01]  /*3640*/  IMAD.IADD R102, R3, 0x1, R83 ;  /* 0x0000000103667824 */ /* 0x000fe200078e0253 */
[----:B------:R-:W-:Y:S01]  /*3650*/  IADD3 R108, R85, R2, RZ ;  /* 0x00000002556c7210 */ /* 0x000fe20007ffe0ff */
[----:B------:R-:W-:Y:S01]  /*3660*/  IMAD.IADD R98, R2, 0x1, R81 ;  /* 0x0000000102627824 */ /* 0x000fe200078e0251 */
[----:B------:R-:W-:Y:S01]  /*3670*/  SHF.R.S32.HI R101, RZ, 0x1f, R75 ;  /* 0x0000001fff657819 */ /* 0x000fe2000001144b */
[----:B------:R-:W-:Y:S01]  /*3680*/  IMAD.SHL.U32 R97, R19, 0x2, RZ ;  /* 0x0000000213617824 */ /* 0x000fe200078e00ff */
[----:B------:R-:W-:Y:S01]  /*3690*/  SHF.R.S32.HI R100, RZ, 0x1f, R74 ;  /* 0x0000001fff647819 */ /* 0x000fe2000001144a */
[----:B------:R-:W-:Y:S01]  /*36a0*/  IMAD.SHL.U32 R96, R17, 0x2, RZ ;  /* 0x0000000211607824 */ /* 0x000fe200078e00ff */
[----:B------:R-:W-:-:S02]  /*36b0*/  SHF.R.S32.HI R99, RZ, 0x1f, R73 ;  /* 0x0000001fff637819 */ /* 0x000fc40000011449 */
[----:B------:R-:W-:Y:S02]  /*36c0*/  SHF.L.U32 R95, R15, 0x1, RZ ;  /* 0x000000010f5f7819 */ /* 0x000fe400000006ff */
[----:B------:R-:W-:Y:S02]  /*36d0*/  @P0 LOP3.LUT R226, R226, 0x10, RZ, 0xfc, !PT ;  /* 0x00000010e2e20812 */ /* 0x000fe400078efcff */
.L_x_738:
        /* <DEDUP_REMOVED lines=38> */
[-C--:B------:R-:W-:Y:S01]  /*3940*/  IMAD R2, R124, R57.reuse, RZ ;  /* 0x000000397c027224 */ /* 0x080fe200078e02ff */
[----:B------:R-:W-:Y:S01]  /*3950*/  SHF.R.S32.HI R0, RZ, 0x1f, R57 ;  /* 0x0000001fff007819 */ /* 0x000fe20000011439 */
[----:B------:R-:W-:Y:S01]  /*3960*/  IMAD.WIDE.U32 R8, R129, R57, RZ ;  /* 0x0000003981087225 */ /* 0x000fe200078e00ff */
[----:B------:R-:W-:Y:S03]  /*3970*/  IADD3 R5, -R64, R67, RZ ;  /* 0x0000004340057210 */ /* 0x000fe60007ffe1ff */
[C---:B------:R-:W-:Y:S01]  /*3980*/  IMAD R4, R0.reuse, R128, R3 ;  /* 0x0000008000047224 */ /* 0x040fe200078e0203 */
[----:B------:R-:W-:Y:S01]  /*3990*/  IMNMX R63, R5, 0x40, PT ;  /* 0x00000040053f7817 */ /* 0x000fe20003800200 */
[----:B------:R-:W-:Y:S02]  /*39a0*/  IMAD R0, R0, R129, R2 ;  /* 0x0000008100007224 */ /* 0x000fe400078e0202 */
[----:B------:R-:W-:Y:S03]  /*39b0*/  IMAD.WIDE.U32 R2, R128, R57, RZ ;  /* 0x0000003980027225 */ /* 0x000fe600078e00ff */
        /* <DEDUP_REMOVED lines=62> */
.L_x_718:
[----:B------:R-:W-:Y:S05]  /*3da0*/  BSYNC B0 ;  /* 0x0000000000007941 */ /* 0x000fea0003800000 */
.L_x_717:
        /* <DEDUP_REMOVED lines=29> */
[----:B------:R-:W-:Y:S04]  /*3f80*/  PRMT R26, R6, 0x5410, R3 ;  /* 0x00005410061a7816 */ /* 0x000fe80000000003 */
[----:B------:R-:W-:Y:S01]  /*3f90*/  PRMT R23, R0, 0x7610, R23 ;  /* 0x0000761000177816 */ /* 0x000fe20000000017 */
[----:B------:R-:W-:Y:S05]  /*3fa0*/  IMAD.MOV.U32 R0, RZ, RZ, R15 ;  /* 0x000000ffff007224 */ /* 0x000fea00078e000f */
[----:B------:R-:W-:Y:S02]  /*3fb0*/  PRMT R23, R23, 0x5410, R0 ;  /* 0x0000541017177816 */ /* 0x000fe40000000000 */
[----:B------:R-:W-:Y:S04]  /*3fc0*/  MOV R0, R12 ;  /* 0x0000000c00007202 */ /* 0x000fe80000000f00 */
        /* <DEDUP_REMOVED lines=61> */
.L_x_721:
[----:B------:R-:W-:Y:S05]  /*43a0*/  BSYNC B0 ;  /* 0x0000000000007941 */ /* 0x000fea0003800000 */
.L_x_720:
        /* <DEDUP_REMOVED lines=59> */
.L_x_723:
[----:B------:R-:W-:Y:S05]  /*4760*/  BSYNC B0 ;  /* 0x0000000000007941 */ /* 0x000fea0003800000 */
.L_x_722:
[----:B------:R-:W-:Y:S01]  /*4770*/  ISETP.GE.AND P0, PT, R103, c[0x0][0x1d4], PT ;  /* 0x0000750067007a0c */ /* 0x000fe20003f06270 */
[----:B------:R-:W-:Y:S01]  /*4780*/  @!UPT UIADD3 URZ, URZ, URZ, URZ ;  /* 0x0000003f3f3ff290 */ /* 0x000fe2000fffe03f */
[----:B------:R-:W-:Y:S11]  /*4790*/  BSSY B0, `(.L_x_724) ;  /* 0x000003b000007945 */ /* 0x000ff60003800000 */
[----:B------:R-:W-:-:S05]  /*47a0*/  @P0 BRA `(.L_x_725) ;  /* 0x0000039000000947 */ /* 0x000fca0003800000 */
[----:B-12---:R-:W1:Y:S01]  /*47b0*/  LDS.128 R8, [R210+0x8000] ;  /* 0x00800000d2087984 */ /* 0x006e620000000c00 */
[----:B------:R-:W-:Y:S11]  /*47c0*/  ISETP.GE.AND P0, PT, R142, c[0x0][0x27c], PT ;  /* 0x00009f008e007a0c */ /* 0x000ff60003f06270 */
[----:B------:R-:W-:Y:S02]  /*47d0*/  @!UPT UIADD3 URZ, URZ, URZ, URZ ;  /* 0x0000003f3f3ff290 */ /* 0x000fe4000fffe03f */
[----:B------:R-:W-:Y:S01]  /*47e0*/  @!P0 HADD2.F32 R0, -RZ, R23.H0_H0 ;  /* 0x20000017ff008230 */ /* 0x000fe20000004100 */
[----:B------:R-:W-:Y:S01]  /*47f0*/  @!P0 SHF.R.U64 R4, R14, 0x10, R15 ;  /* 0x000000100e048819 */ /* 0x000fe2000000120f */
[----:B------:R-:W-:Y:S01]  /*4800*/  @!P0 HADD2.F32 R6, -RZ, R40.H0_H0 ;  /* 0x20000028ff068230 */ /* 0x000fe20000004100 */
[--C-:B------:R-:W-:Y:S02]  /*4810*/  @!P0 SHF.R.U64 R7, R32, 0x10, R33.reuse ;  /* 0x0000001020078819 */ /* 0x100fe40000001221 */
[----:B------:R-:W-:Y:S03]  /*4820*/  @!P0 SHF.R.U32.HI R12, RZ, 0x10, R33 ;  /* 0x00000010ff0c8819 */ /* 0x000fe60000011621 */
[----:B------:R-:W-:Y:S02]  /*4830*/  @!P0 HADD2.F32 R7, -RZ, R7.H0_H0 ;  /* 0x20000007ff078230 */ /* 0x000fe40000004100 */
[----:B------:R-:W-:Y:S01]  /*4840*/  @!P0 HADD2.F32 R12, -RZ, R12.H0_H0 ;  /* 0x2000000cff0c8230 */ /* 0x000fe20000004100 */
[----:B-1----:R-:W-:Y:S05]  /*4850*/  @!P0 MOV R2, R8 ;  /* 0x0000000800028202 */ /* 0x002fea0000000f00 */
[--C-:B------:R-:W-:Y:S02]  /*4860*/  @!P0 HADD2.F32 R5, -RZ, R2.reuse.H1_H1 ;  /* 0x30000002ff058230 */ /* 0x100fe40000004100 */
[----:B------:R-:W-:Y:S03]  /*4870*/  @!P0 HADD2.F32 R2, -RZ, R2.H0_H0 ;  /* 0x20000002ff028230 */ /* 0x000fe60000004100 */
[CC--:B------:R-:W-:Y:S02]  /*4880*/  @!P0 FMUL.FTZ R3, R5.reuse, R0.reuse ;  /* 0x0000000005038220 */ /* 0x0c0fe40000410000 */
[C---:B------:R-:W-:Y:S02]  /*4890*/  @!P0 FMUL.FTZ R0, R2.reuse, R0 ;  /* 0x0000000002008220 */ /* 0x040fe40000410000 */
[-C--:B------:R-:W-:Y:S01]  /*48a0*/  @!P0 FFMA.FTZ R22, R2, R6.reuse, -R3 ;  /* 0x0000000602168223 */ /* 0x080fe20000010803 */
[----:B------:R-:W-:Y:S01]  /*48b0*/  @!P0 MOV R3, R9 ;  /* 0x0000000900038202 */ /* 0x000fe20000000f00 */
[----:B------:R-:W-:Y:S01]  /*48c0*/  @!P0 FFMA.FTZ R0, R5, R6, R0 ;  /* 0x0000000605008223 */ /* 0x000fe20000010000 */
[----:B------:R-:W-:Y:S01]  /*48d0*/  @!P0 HADD2.F32 R2, -RZ, R4.H0_H0 ;  /* 0x20000004ff028230 */ /* 0x000fe20000004100 */
[----:B------:R-:W-:Y:S02]  /*48e0*/  @!P0 SHF.R.U32.HI R6, RZ, 0x10, R15 ;  /* 0x00000010ff068819 */ /* 0x000fe4000001160f */
[--C-:B------:R-:W-:Y:S02]  /*48f0*/  @!P0 HADD2.F32 R5, -RZ, R3.reuse.H1_H1 ;  /* 0x30000003ff058230 */ /* 0x100fe40000004100 */
[----:B------:R-:W-:Y:S02]  /*4900*/  @!P0 HADD2.F32 R3, -RZ, R3.H0_H0 ;  /* 0x20000003ff038230 */ /* 0x000fe40000004100 */
[----:B------:R-:W-:Y:S01]  /*4910*/  @!P0 HADD2.F32 R6, -RZ, R6.H0_H0 ;  /* 0x20000006ff068230 */ /* 0x000fe20000004100 */
[-C--:B------:R-:W-:Y:S02]  /*4920*/  @!P0 FMUL.FTZ R4, R5, R2.reuse ;  /* 0x0000000205048220 */ /* 0x080fe40000410000 */
[C---:B------:R-:W-:Y:S02]  /*4930*/  @!P0 FMUL.FTZ R2, R3.reuse, R2 ;  /* 0x0000000203028220 */ /* 0x040fe40000410000 */
[-C--:B------:R-:W-:Y:S01]  /*4940*/  @!P0 FFMA.FTZ R15, R3, R7.reuse, -R4 ;  /* 0x00000007030f8223 */ /* 0x080fe20000010804 */
[----:B------:R-:W-:Y:S01]  /*4950*/  @!P0 HADD2.F32 R3, -RZ, R23.H1_H1 ;  /* 0x30000017ff038230 */ /* 0x000fe20000004100 */
[----:B------:R-:W-:Y:S02]  /*4960*/  @!P0 IMAD.MOV.U32 R4, RZ, RZ, R10 ;  /* 0x000000ffff048224 */ /* 0x000fe400078e000a */
[----:B------:R-:W-:Y:S01]  /*4970*/  @!P0 FFMA.FTZ R2, R5, R7, R2 ;  /* 0x0000000705028223 */ /* 0x000fe20000010002 */
[----:B------:R-:W-:Y:S02]  /*4980*/  @!P0 HADD2.F32 R7, -RZ, R40.H1_H1 ;  /* 0x30000028ff078230 */ /* 0x000fe40000004100 */
[--C-:B------:R-:W-:Y:S02]  /*4990*/  @!P0 HADD2.F32 R5, -RZ, R4.reuse.H1_H1 ;  /* 0x30000004ff058230 */ /* 0x100fe40000004100 */
[----:B------:R-:W-:Y:S01]  /*49a0*/  @!P0 F2FP.PACK_AB R2, R2, R15 ;  /* 0x0000000f0202823e */ /* 0x000fe200000000ff */
[----:B------:R-:W-:Y:S02]  /*49b0*/  @!P0 HADD2.F32 R4, -RZ, R4.H0_H0 ;  /* 0x20000004ff048230 */ /* 0x000fe40000004100 */
[CC--:B------:R-:W-:Y:S02]  /*49c0*/  @!P0 FMUL.FTZ R13, R5.reuse, R3.reuse ;  /* 0x00000003050d8220 */ /* 0x0c0fe40000410000 */
[----:B------:R-:W-:Y:S02]  /*49d0*/  @!P0 IMAD.MOV.U32 R9, RZ, RZ, R2 ;  /* 0x000000ffff098224 */ /* 0x000fe400078e0002 */
[C---:B------:R-:W-:Y:S02]  /*49e0*/  @!P0 FMUL.FTZ R3, R4.reuse, R3 ;  /* 0x0000000304038220 */ /* 0x040fe40000410000 */
[----:B------:R-:W-:Y:S01]  /*49f0*/  @!P0 FFMA.FTZ R14, R4, R7, -R13 ;  /* 0x00000007040e8223 */ /* 0x000fe2000001080d */
[----:B------:R-:W-:Y:S01]  /*4a00*/  @!P0 MOV R4, R11 ;  /* 0x0000000b00048202 */ /* 0x000fe20000000f00 */
[----:B------:R-:W-:Y:S04]  /*4a10*/  @!P0 FFMA.FTZ R3, R5, R7, R3 ;  /* 0x0000000705038223 */ /* 0x000fe80000010003 */
[--C-:B------:R-:W-:Y:S01]  /*4a20*/  @!P0 HADD2.F32 R7, -RZ, R4.reuse.H1_H1 ;  /* 0x30000004ff078230 */ /* 0x100fe20000004100 */
[----:B------:R-:W-:Y:S01]  /*4a30*/  @!P0 F2FP.PACK_AB R3, R3, R14 ;  /* 0x0000000e0303823e */ /* 0x000fe200000000ff */
[----:B------:R-:W-:Y:S03]  /*4a40*/  @!P0 HADD2.F32 R5, -RZ, R4.H0_H0 ;  /* 0x20000004ff058230 */ /* 0x000fe60000004100 */
[----:B------:R-:W-:Y:S01]  /*4a50*/  @!P0 MOV R10, R3 ;  /* 0x00000003000a8202 */ /* 0x000fe20000000f00 */
[-C--:B------:R-:W-:Y:S02]  /*4a60*/  @!P0 FMUL.FTZ R13, R7, R6.reuse ;  /* 0x00000006070d8220 */ /* 0x080fe40000410000 */
[C---:B------:R-:W-:Y:S02]  /*4a70*/  @!P0 FMUL.FTZ R4, R5.reuse, R6 ;  /* 0x0000000605048220 */ /* 0x040fe40000410000 */
[----:B----4-:R-:W-:Y:S02]  /*4a80*/  IMAD.MOV.U32 R6, RZ, RZ, R44 ;  /* 0x000000ffff067224 */ /* 0x010fe400078e002c */
[-C--:B------:R-:W-:Y:S01]  /*4a90*/  @!P0 FFMA.FTZ R13, R5, R12.reuse, -R13 ;  /* 0x0000000c050d8223 */ /* 0x080fe2000001080d */
[----:B------:R-:W-:Y:S01]  /*4aa0*/  SHF.L.U32 R5, R235, 0x3, RZ ;  /* 0x00000003eb057819 */ /* 0x000fe200000006ff */
[----:B------:R-:W-:Y:S01]  /*4ab0*/  @!P0 FFMA.FTZ R4, R7, R12, R4 ;  /* 0x0000000c07048223 */ /* 0x000fe20000010004 */
[----:B---3--:R-:W-:Y:S02]  /*4ac0*/  MOV R7, R45 ;  /* 0x0000002d00077202 */ /* 0x008fe40000000f00 */
[C---:B------:R-:W-:Y:S04]  /*4ad0*/  LEA R6, P1, R5.reuse, R6, 0x1 ;  /* 0x0000000605067211 */ /* 0x040fe800078208ff */
[----:B------:R-:W-:Y:S02]  /*4ae0*/  LEA.HI.X.SX32 R7, R5, R7, 0x1, P1 ;  /* 0x0000000705077211 */ /* 0x000fe400008f0eff */
[----:B------:R-:W-:Y:S02]  /*4af0*/  @!P0 F2FP.PACK_AB R5, R0, R22 ;  /* 0x000000160005823e */ /* 0x000fe400000000ff */
[----:B------:R-:W-:Y:S02]  /*4b00*/  @!P0 F2FP.PACK_AB R0, R4, R13 ;  /* 0x0000000d0400823e */ /* 0x000fe400000000ff */
[----:B------:R-:W-:Y:S02]  /*4b10*/  @!P0 MOV R8, R5 ;  /* 0x0000000500088202 */ /* 0x000fe40000000f00 */
[----:B------:R-:W-:Y:S05]  /*4b20*/  @!P0 MOV R11, R0 ;  /* 0x00000000000b8202 */ /* 0x000fea0000000f00 */
[----:B------:R1:W-:Y:S02]  /*4b30*/  ST.E.128 [R6.64], R8 ;  /* 0x0000000806007985 */ /* 0x0003e4000c101d08 */
.L_x_725:
[----:B------:R-:W-:Y:S05]  /*4b40*/  BSYNC B0 ;  /* 0x0000000000007941 */ /* 0x000fea0003800000 */
.L_x_724:
        /* <DEDUP_REMOVED lines=14> */
[----:B------:R-:W-:Y:S02]  /*4c30*/  @!P0 SHF.R.U32.HI R7, RZ, 0x10, R17 ;  /* 0x00000010ff078819 */ /* 0x000fe40000011611 */
[----:B------:R-:W-:Y:S01]  /*4c40*/  @!P0 SHF.R.U32.HI R16, RZ, 0x10, R35 ;  /* 0x00000010ff108819 */ /* 0x000fe20000011623 */
[----:B------:R-:W-:Y:S04]  /*4c50*/  @!P0 HADD2.F32 R13, -RZ, R13.H0_H0 ;  /* 0x2000000dff0d8230 */ /* 0x000fe80000004100 */
[----:B------:R-:W-:Y:S01]  /*4c60*/  @!P0 HADD2.F32 R16, -RZ, R16.H0_H0 ;  /* 0x20000010ff108230 */ /* 0x000fe20000004100 */
[----:B-1----:R-:W-:Y:S02]  /*4c70*/  @!P0 MOV R2, R8 ;  /* 0x0000000800028202 */ /* 0x002fe40000000f00 */
[----:B------:R-:W-:Y:S03]  /*4c80*/  @!P0 MOV R3, R9 ;  /* 0x0000000900038202 */ /* 0x000fe60000000f00 */
[--C-:B------:R-:W-:Y:S02]  /*4c90*/  @!P0 HADD2.F32 R5, -RZ, R2.reuse.H1_H1 ;  /* 0x30000002ff058230 */ /* 0x100fe40000004100 */
[----:B------:R-:W-:Y:S03]  /*4ca0*/  @!P0 HADD2.F32 R2, -RZ, R2.H0_H0 ;  /* 0x20000002ff028230 */ /* 0x000fe60000004100 */
[CC--:B------:R-:W-:Y:S02]  /*4cb0*/  @!P0 FMUL.FTZ R12, R5.reuse, R0.reuse ;  /* 0x00000000050c8220 */ /* 0x0c0fe40000410000 */
[C---:B------:R-:W-:Y:S02]  /*4cc0*/  @!P0 FMUL.FTZ R0, R2.reuse, R0 ;  /* 0x0000000002008220 */ /* 0x040fe40000410000 */
[-C--:B------:R-:W-:Y:S01]  /*4cd0*/  @!P0 FFMA.FTZ R28, R2, R6.reuse, -R12 ;  /* 0x00000006021c8223 */ /* 0x080fe2000001080c */
[----:B------:R-:W-:Y:S01]  /*4ce0*/  @!P0 HADD2.F32 R2, -RZ, R4.H0_H0 ;  /* 0x20000004ff028230 */ /* 0x000fe20000004100 */
[----:B------:R-:W-:Y:S01]  /*4cf0*/  @!P0 FFMA.FTZ R0, R5, R6, R0 ;  /* 0x0000000605008223 */ /* 0x000fe20000010000 */
[--C-:B------:R-:W-:Y:S01]  /*4d00*/  @!P0 HADD2.F32 R12, -RZ, R3.reuse.H1_H1 ;  /* 0x30000003ff0c8230 */ /* 0x100fe20000004100 */
[----:B------:R-:W-:Y:S01]  /*4d10*/  @!P0 MOV R6, R10 ;  /* 0x0000000a00068202 */ /* 0x000fe20000000f00 */
[----:B------:R-:W-:Y:S02]  /*4d20*/  @!P0 HADD2.F32 R4, -RZ, R3.H0_H0 ;  /* 0x20000003ff048230 */ /* 0x000fe40000004100 */
[----:B------:R-:W-:Y:S01]  /*4d30*/  @!P0 HADD2.F32 R3, -RZ, R24.H1_H1 ;  /* 0x30000018ff038230 */ /* 0x000fe20000004100 */
[-C--:B------:R-:W-:Y:S01]  /*4d40*/  @!P0 FMUL.FTZ R5, R12, R2.reuse ;  /* 0x000000020c058220 */ /* 0x080fe20000410000 */
[--C-:B------:R-:W-:Y:S01]  /*4d50*/  @!P0 HADD2.F32 R14, -RZ, R6.reuse.H1_H1 ;  /* 0x30000006ff0e8230 */ /* 0x100fe20000004100 */
[C---:B------:R-:W-:Y:S02]  /*4d60*/  @!P0 FMUL.FTZ R2, R4.reuse, R2 ;  /* 0x0000000204028220 */ /* 0x040fe40000410000 */
[----:B------:R-:W-:Y:S01]  /*4d70*/  @!P0 FFMA.FTZ R27, R4, R13, -R5 ;  /* 0x0000000d041b8223 */ /* 0x000fe20000010805 */
[----:B------:R-:W-:Y:S01]  /*4d80*/  @!P0 MOV R5, R11 ;  /* 0x0000000b00058202 */ /* 0x000fe20000000f00 */
[----:B------:R-:W-:Y:S01]  /*4d90*/  @!P0 FMUL.FTZ R17, R14, R3 ;  /* 0x000000030e118220 */ /* 0x000fe20000410000 */
[----:B------:R-:W-:Y:S01]  /*4da0*/  @!P0 HADD2.F32 R4, -RZ, R6.H0_H0 ;  /* 0x20000006ff048230 */ /* 0x000fe20000004100 */
[----:B------:R-:W-:Y:S01]  /*4db0*/  @!P0 FFMA.FTZ R2, R12, R13, R2 ;  /* 0x0000000d0c028223 */ /* 0x000fe20000010002 */
[----:B------:R-:W-:Y:S02]  /*4dc0*/  @!P0 HADD2.F32 R6, -RZ, R7.H0_H0 ;  /* 0x20000007ff068230 */ /* 0x000fe40000004100 */
[--C-:B------:R-:W-:Y:S01]  /*4dd0*/  @!P0 HADD2.F32 R7, -RZ, R5.reuse.H1_H1 ;  /* 0x30000005ff078230 */ /* 0x100fe20000004100 */
[----:B------:R-:W-:Y:S01]  /*4de0*/  @!P0 FMUL.FTZ R3, R4, R3 ;  /* 0x0000000304038220 */ /* 0x000fe20000410000 */
[----:B------:R-:W-:Y:S01]  /*4df0*/  @!P0 F2FP.PACK_AB R2, R2, R27 ;  /* 0x0000001b0202823e */ /* 0x000fe200000000ff */
[----:B------:R-:W-:Y:S01]  /*4e00*/  @!P0 HADD2.F32 R5, -RZ, R5.H0_H0 ;  /* 0x20000005ff058230 */ /* 0x000fe20000004100 */
[-C--:B------:R-:W-:Y:S02]  /*4e10*/  @!P0 FFMA.FTZ R24, R4, R15.reuse, -R17 ;  /* 0x0000000f04188223 */ /* 0x080fe40000010811 */
[----:B------:R-:W-:Y:S01]  /*4e20*/  @!P0 MOV R9, R2 ;  /* 0x0000000200098202 */ /* 0x000fe20000000f00 */
[-C--:B------:R-:W-:Y:S02]  /*4e30*/  @!P0 FMUL.FTZ R17, R7, R6.reuse ;  /* 0x0000000607118220 */ /* 0x080fe40000410000 */
[C---:B------:R-:W-:Y:S02]  /*4e40*/  @!P0 FMUL.FTZ R4, R5.reuse, R6 ;  /* 0x0000000605048220 */ /* 0x040fe40000410000 */
[----:B------:R-:W-:Y:S02]  /*4e50*/  @!P0 FFMA.FTZ R3, R14, R15, R3 ;  /* 0x0000000f0e038223 */ /* 0x000fe40000010003 */
[----:B------:R-:W-:Y:S01]  /*4e60*/  @!P0 FFMA.FTZ R17, R5, R16, -R17 ;  /* 0x0000001005118223 */ /* 0x000fe20000010811 */
        /* <DEDUP_REMOVED lines=8> */
.L_x_727:
[----:B------:R-:W-:Y:S05]  /*4ef0*/  BSYNC B0 ;  /* 0x0000000000007941 */ /* 0x000fea0003800000 */
.L_x_726:
        /* <DEDUP_REMOVED lines=58> */
.L_x_729:
[----:B------:R-:W-:Y:S05]  /*52a0*/  BSYNC B0 ;  /* 0x0000000000007941 */ /* 0x000fea0003800000 */
.L_x_728:
        /* <DEDUP_REMOVED lines=58> */
.L_x_716:
        /* <DEDUP_REMOVED lines=47> */
.L_x_731:
[----:B------:R-:W-:Y:S05]  /*5940*/  BSYNC B0 ;  /* 0x0000000000007941 */ /* 0x000fea0003800000 */
.L_x_730:
        /* <DEDUP_REMOVED lines=29> */
[----:B--2---:R-:W-:Y:S01]  /*5b20*/  PRMT R11, R2, 0x5410, R0 ;  /* 0x00005410020b7816 */ /* 0x004fe20000000000 */
[----:B------:R-:W-:-:S05]  /*5b30*/  @P0 BRA `(.L_x_733) ;  /* 0x000007f000000947 */ /* 0x000fca0003800000 */
[--C-:B------:R-:W-:Y:S01]  /*5b40*/  IMAD.MOV.U32 R9, RZ, RZ, R5.reuse ;  /* 0x000000ffff097224 */ /* 0x100fe200078e0005 */
[----:B------:R-:W-:Y:S01]  /*5b50*/  LOP3.LUT P2, RZ, R226, 0x2, RZ, 0xc0, !PT ;  /* 0x00000002e2ff7812 */ /* 0x000fe2000784c0ff */
[----:B------:R-:W1:Y:S01]  /*5b60*/  LDS.128 R12, [R97+0x6100] ;  /* 0x00610000610c7984 */ /* 0x000e620000000c00 */
[----:B------:R-:W-:Y:S02]  /*5b70*/  ISETP.GE.AND P0, PT, R104, c[0x0][0x27c], PT ;  /* 0x00009f0068007a0c */ /* 0x000fe40003f06270 */
[----:B------:R-:W-:Y:S02]  /*5b80*/  SEL R0, R120, R118, !P2 ;  /* 0x0000007678007207 */ /* 0x000fe40005000000 */
[----:B------:R-:W-:Y:S02]  /*5b90*/  MOV R10, R32 ;  /* 0x00000020000a7202 */ /* 0x000fe40000000f00 */
[----:B------:R-:W-:Y:S04]  /*5ba0*/  SHF.R.S32.HI R2, RZ, 0x1f, R0 ;  /* 0x0000001fff027819 */ /* 0x000fe80000011400 */
        /* <DEDUP_REMOVED lines=25> */
[----:B------:R-:W-:Y:S01]  /*5d40*/  @!P0 IMAD.MOV.U32 R32, RZ, RZ, R37 ;  /* 0x000000ffff208224 */ /* 0x000fe200078e0025 */
[----:B------:R-:W-:Y:S01]  /*5d50*/  @!P0 HADD2.F32 R5, -RZ, R9.H0_H0 ;  /* 0x20000009ff058230 */ /* 0x000fe20000004100 */
[----:B------:R-:W-:Y:S01]  /*5d60*/  @!P0 FFMA.FTZ R60, R3, R28, -R30 ;  /* 0x0000001c033c8223 */ /* 0x000fe2000001081e */
[----:B------:R-:W-:Y:S01]  /*5d70*/  @!P0 HADD2.F32 R2, -RZ, R2.H0_H0 ;  /* 0x20000002ff028230 */ /* 0x000fe20000004100 */
[----:B------:R-:W-:Y:S01]  /*5d80*/  @!P0 MOV R9, R13 ;  /* 0x0000000d00098202 */ /* 0x000fe20000000f00 */
[----:B------:R-:W-:Y:S01]  /*5d90*/  @!P0 HADD2.F32 R27, -RZ, R29.H1_H1 ;  /* 0x3000001dff1b8230 */ /* 0x000fe20000004100 */
[----:B------:R-:W-:Y:S01]  /*5da0*/  MOV R30, R33 ;  /* 0x00000021001e7202 */ /* 0x000fe20000000f00 */
[----:B------:R-:W-:Y:S01]  /*5db0*/  @!P0 HADD2.F32 R3, -RZ, R8.H1_H1 ;  /* 0x30000008ff038230 */ /* 0x000fe20000004100 */
[----:B------:R-:W-:Y:S01]  /*5dc0*/  @!P0 SHF.R.U32.HI R33, RZ, 0x10, R33 ;  /* 0x00000010ff218819 */ /* 0x000fe20000011621 */
[----:B------:R-:W-:Y:S01]  /*5dd0*/  @!P0 HADD2.F32 R8, -RZ, R4.H0_H0 ;  /* 0x20000004ff088230 */ /* 0x000fe20000004100 */
[-C--:B------:R-:W-:Y:S01]  /*5de0*/  @!P0 FMUL.FTZ R29, R27, R2.reuse ;  /* 0x000000021b1d8220 */ /* 0x080fe20000410000 */
[----:B------:R-:W-:Y:S01]  /*5df0*/  @!P0 HADD2.F32 R28, -RZ, R32.H0_H0 ;  /* 0x20000020ff1c8230 */ /* 0x000fe20000004100 */
[C---:B------:R-:W-:Y:S01]  /*5e00*/  @!P0 FMUL.FTZ R2, R3.reuse, R2 ;  /* 0x0000000203028220 */ /* 0x040fe20000410000 */
[----:B------:R-:W-:Y:S01]  /*5e10*/  @!P0 HADD2.F32 R4, -RZ, R9.H0_H0 ;  /* 0x20000009ff048230 */ /* 0x000fe20000004100 */
[-C--:B------:R-:W-:Y:S01]  /*5e20*/  @!P0 FFMA.FTZ R59, R3, R8.reuse, -R29 ;  /* 0x00000008033b8223 */ /* 0x080fe2000001081d */
[----:B------:R-:W-:Y:S01]  /*5e30*/  @!P0 HADD2.F32 R29, -RZ, R30.H0_H0 ;  /* 0x2000001eff1d8230 */ /* 0x000fe20000004100 */
[-C--:B------:R-:W-:Y:S02]  /*5e40*/  @!P0 FMUL.FTZ R30, R28, R5.reuse ;  /* 0x000000051c1e8220 */ /* 0x080fe40000410000 */
        /* <DEDUP_REMOVED lines=18> */
[--C-:B------:R-:W-:Y:S02]  /*5f70*/  @!P0 SHF.R.U64 R4, R34, 0x10, R35.reuse ;  /* 0x0000001022048819 */ /* 0x100fe40000001223 */
[----:B------:R-:W-:Y:S01]  /*5f80*/  @!P0 SHF.R.U32.HI R34, RZ, 0x10, R35 ;  /* 0x00000010ff228819 */ /* 0x000fe20000011623 */
        /* <DEDUP_REMOVED lines=9> */
[----:B------:R-:W-:Y:S02]  /*6020*/  @!P0 FMUL.FTZ R9, R10, R8 ;  /* 0x000000080a098220 */ /* 0x000fe40000410000 */
[----:B------:R-:W-:Y:S01]  /*6030*/  IMAD.MOV.U32 R33, RZ, RZ, R35 ;  /* 0x000000ffff217224 */ /* 0x000fe200078e0023 */
[----:B------:R-:W-:Y:S01]  /*6040*/  @!P0 F2FP.PACK_AB R35, R59, R60 ;  /* 0x0000003c3b23823e */ /* 0x000fe200000000ff */
        /* <DEDUP_REMOVED lines=46> */
.L_x_733:
[----:B------:R-:W-:Y:S05]  /*6330*/  BSYNC B0 ;  /* 0x0000000000007941 */ /* 0x000fea0003800000 */
.L_x_732:
        /* <DEDUP_REMOVED lines=123> */
.L_x_735:
[----:B------:R-:W-:Y:S05]  /*6af0*/  BSYNC B0 ;  /* 0x0000000000007941 */ /* 0x000fea0003800000 */
.L_x_734:
[----:B------:R-:W-:Y:S11]  /*6b00*/  ISETP.GE.AND P0, PT, R103, c[0x0][0x1d4], PT ;  /* 0x0000750067007a0c */ /* 0x000ff60003f06270 */
[----:B------:R-:W-:Y:S02]  /*6b10*/  @!UPT UIADD3 URZ, URZ, URZ, URZ ;  /* 0x0000003f3f3ff290 */ /* 0x000fe4000fffe03f */
[----:B------:R-:W-:-:S05]  /*6b20*/  @P0 BRA `(.L_x_719) ;  /* 0x00000a2000000947 */ /* 0x000fca0003800000 */
[----:B------:R-:W-:Y:S01]  /*6b30*/  LOP3.LUT P1, RZ, R226, 0x4, RZ, 0xc0, !PT ;  /* 0x00000004e2ff7812 */ /* 0x000fe2000782c0ff */
[----:B-1----:R-:W-:Y:S01]  /*6b40*/  LDS.128 R12, [R95+0x6100] ;  /* 0x006100005f0c7984 */ /* 0x002fe20000000c00 */
[----:B------:R-:W-:Y:S02]  /*6b50*/  ISETP.GE.AND P0, PT, R103, c[0x0][0x27c], PT ;  /* 0x00009f0067007a0c */ /* 0x000fe40003f06270 */
[----:B------:R-:W-:Y:S04]  /*6b60*/  SEL R0, R120, R118, !P1 ;  /* 0x0000007678007207 */ /* 0x000fe80004800000 */
[----:B------:R-:W-:Y:S04]  /*6b70*/  SHF.R.S32.HI R2, RZ, 0x1f, R0 ;  /* 0x0000001fff027819 */ /* 0x000fe80000011400 */
[----:B------:R-:W-:Y:S03]  /*6b80*/  LEA.HI R0, R2, R0, RZ, 0x4 ;  /* 0x0000000002007211 */ /* 0x000fe600078f20ff */
[----:B------:R-:W-:Y:S01]  /*6b90*/  @!P0 HADD2.F32 R4, -RZ, R25.H0_H0 ;  /* 0x20000019ff048230 */ /* 0x000fe20000004100 */
[----:B------:R-:W-:Y:S01]  /*6ba0*/  LEA.HI.SX32 R0, R0, R110, 0x1c ;  /* 0x0000006e00007211 */ /* 0x000fe200078fe2ff */
[----:B------:R-:W-:Y:S01]  /*6bb0*/  @!P0 HADD2.F32 R8, -RZ, R50.H0_H0 ;  /* 0x20000032ff088230 */ /* 0x000fe20000004100 */
[--C-:B------:R-:W-:Y:S01]  /*6bc0*/  @!P0 SHF.R.U64 R10, R44, 0x10, R45.reuse ;  /* 0x000000102c0a8819 */ /* 0x100fe2000000122d */
[----:B------:R-:W-:Y:S01]  /*6bd0*/  @!P0 HADD2.F32 R19, -RZ, R51.H0_H0 ;  /* 0x20000033ff138230 */ /* 0x000fe20000004100 */
[----:B------:R-:W-:Y:S02]  /*6be0*/  SHF.R.S32.HI R2, RZ, 0x1f, R0 ;  /* 0x0000001fff027819 */ /* 0x000fe40000011400 */
[----:B------:R-:W-:Y:S01]  /*6bf0*/  SHF.L.U32 R32, R0, 0x3, RZ ;  /* 0x0000000300207819 */ /* 0x000fe200000006ff */
[----:B------:R-:W-:Y:S01]  /*6c00*/  @!P0 HADD2.F32 R10, -RZ, R10.H0_H0 ;  /* 0x2000000aff0a8230 */ /* 0x000fe20000004100 */
[----:B------:R-:W-:Y:S02]  /*6c10*/  LEA.HI R0, R2, R0, RZ, 0x3 ;  /* 0x0000000002007211 */ /* 0x000fe400078f18ff */
[----:B------:R-:W-:Y:S02]  /*6c20*/  LOP3.LUT R2, R237, 0x38, R32, 0xf8, !PT ;  /* 0x00000038ed027812 */ /* 0x000fe400078ef820 */
[----:B------:R-:W-:Y:S02]  /*6c30*/  SHF.L.U32 R0, R0, 0x9, RZ ;  /* 0x0000000900007819 */ /* 0x000fe400000006ff */
[----:B------:R-:W-:Y:S02]  /*6c40*/  LOP3.LUT R2, R2, R238, RZ, 0x3c, !PT ;  /* 0x000000ee02027212 */ /* 0x000fe400078e3cff */
[----:B------:R-:W-:Y:S02]  /*6c50*/  LOP3.LUT R0, R0, 0x7ffff000, RZ, 0xc0, !PT ;  /* 0x7ffff00000007812 */ /* 0x000fe400078ec0ff */
[----:B------:R-:W-:Y:S02]  /*6c60*/  @!P0 SHF.R.U32.HI R11, RZ, 0x10, R45 ;  /* 0x00000010ff0b8819 */ /* 0x000fe4000001162d */
[----:B------:R-:W-:Y:S02]  /*6c70*/  IADD3 R0, R2, R0, R239 ;  /* 0x0000000002007210 */ /* 0x000fe40007ffe0ef */
[----:B------:R-:W-:Y:S01]  /*6c80*/  @!P0 SHF.R.U64 R2, R20, 0x10, R21 ;  /* 0x0000001014028819 */ /* 0x000fe20000001215 */
[----:B------:R-:W-:Y:S01]  /*6c90*/  @!P0 HADD2.F32 R17, -RZ, R11.H0_H0 ;  /* 0x2000000bff118230 */ /* 0x000fe20000004100 */
[----:B------:R-:W-:Y:S01]  /*6ca0*/  @!P0 SHF.R.U64 R11, R22, 0x10, R23 ;  /* 0x00000010160b8819 */ /* 0x000fe20000001217 */
[----:B------:R-:W-:Y:S01]  /*6cb0*/  IMAD.SHL.U32 R0, R0, 0x2, RZ ;  /* 0x0000000200007824 */ /* 0x000fe200078e00ff */
[----:B------:R-:W-:Y:S01]  /*6cc0*/  @!P0 SHF.R.U32.HI R7, RZ, 0x10, R21 ;  /* 0x00000010ff078819 */ /* 0x000fe20000011615 */
[----:B------:R-:W-:Y:S01]  /*6cd0*/  @!P0 HADD2.F32 R2, -RZ, R2.H0_H0 ;  /* 0x20000002ff028230 */ /* 0x000fe20000004100 */
[----:B------:R-:W-:Y:S02]  /*6ce0*/  @!P0 SHF.R.U64 R27, R46, 0x10, R47 ;  /* 0x000000102e1b8819 */ /* 0x000fe4000000122f */
[----:B------:R-:W1:Y:S01]  /*6cf0*/  LDS.128 R28, [R0+0x6100] ;  /* 0x00610000001c7984 */ /* 0x000e620000000c00 */
[----:B------:R-:W-:Y:S01]  /*6d00*/  @!P0 HADD2.F32 R7, -RZ, R7.H0_H0 ;  /* 0x20000007ff078230 */ /* 0x000fe20000004100 */
[----:B-1----:R-:W-:Y:S01]  /*6d10*/  @!P0 IMAD.MOV.U32 R3, RZ, RZ, R28 ;  /* 0x000000ffff038224 */ /* 0x002fe200078e001c */
[----:B------:R-:W-:Y:S02]  /*6d20*/  @!P0 MOV R0, R12 ;  /* 0x0000000c00008202 */ /* 0x000fe40000000f00 */
[----:B------:R-:W-:Y:S02]  /*6d30*/  @!P0 MOV R24, R30 ;  /* 0x0000001e00188202 */ /* 0x000fe40000000f00 */
[--C-:B------:R-:W-:Y:S01]  /*6d40*/  @!P0 HADD2.F32 R6, -RZ, R3.reuse.H0_H0 ;  /* 0x20000003ff068230 */ /* 0x100fe20000004100 */
[----:B------:R-:W-:Y:S01]  /*6d50*/  @!P0 MOV R21, R31 ;  /* 0x0000001f00158202 */ /* 0x000fe20000000f00 */
[--C-:B------:R-:W-:Y:S02]  /*6d60*/  @!P0 HADD2.F32 R5, -RZ, R0.reuse.H0_H0 ;  /* 0x20000000ff058230 */ /* 0x100fe40000004100 */
[----:B------:R-:W-:Y:S01]  /*6d70*/  @!P0 HADD2.F32 R9, -RZ, R3.H1_H1 ;  /* 0x30000003ff098230 */ /* 0x000fe20000004100 */
[CC--:B------:R-:W-:Y:S01]  /*6d80*/  @!P0 FMUL.FTZ R16, R6.reuse, R4.reuse ;  /* 0x0000000406108220 */ /* 0x0c0fe20000410000 */
[----:B------:R-:W-:Y:S01]  /*6d90*/  @!P0 HADD2.F32 R3, -RZ, R0.H1_H1 ;  /* 0x30000000ff038230 */ /* 0x000fe20000004100 */
[----:B------:R-:W-:Y:S01]  /*6da0*/  @!P0 FMUL.FTZ R0, R5, R4 ;  /* 0x0000000405008220 */ /* 0x000fe20000410000 */
[----:B------:R-:W-:Y:S01]  /*6db0*/  @!P0 HADD2.F32 R18, -RZ, R24.H0_H0 ;  /* 0x20000018ff128230 */ /* 0x000fe20000004100 */
[----:B------:R-:W-:Y:S02]  /*6dc0*/  @!P0 FMUL.FTZ R4, R9, R2 ;  /* 0x0000000209048220 */ /* 0x000fe40000410000 */
[----:B------:R-:W-:Y:S01]  /*6dd0*/  @!P0 FFMA.FTZ R36, R5, R8, -R16 ;  /* 0x0000000805248223 */ /* 0x000fe20000010810 */
[----:B------:R-:W-:Y:S01]  /*6de0*/  @!P0 MOV R5, R29 ;  /* 0x0000001d00058202 */ /* 0x000fe20000000f00 */
[C---:B------:R-:W-:Y:S02]  /*6df0*/  @!P0 FFMA.FTZ R34, R3.reuse, R10, -R4 ;  /* 0x0000000a03228223 */ /* 0x040fe40000010804 */
[----:B------:R-:W-:Y:S02]  /*6e00*/  @!P0 IMAD.MOV.U32 R4, RZ, RZ, R13 ;  /* 0x000000ffff048224 */ /* 0x000fe400078e000d */
[----:B------:R-:W-:Y:S01]  /*6e10*/  @!P0 FFMA.FTZ R0, R6, R8, R0 ;  /* 0x0000000806008223 */ /* 0x000fe20000010000 */
[----:B------:R-:W-:Y:S01]  /*6e20*/  @!P0 HADD2.F32 R16, -RZ, R5.H1_H1 ;  /* 0x30000005ff108230 */ /* 0x000fe20000004100 */
[----:B------:R-:W-:Y:S01]  /*6e30*/  @!P0 FMUL.FTZ R2, R3, R2 ;  /* 0x0000000203028220 */ /* 0x000fe20000410000 */
[----:B------:R-:W-:Y:S01]  /*6e40*/  @!P0 HADD2.F32 R3, -RZ, R25.H1_H1 ;  /* 0x30000019ff038230 */ /* 0x000fe20000004100 */
[----:B------:R-:W-:Y:S01]  /*6e50*/  @!P0 SHF.R.U32.HI R25, RZ, 0x10, R47 ;  /* 0x00000010ff198819 */ /* 0x000fe2000001162f */
[----:B------:R-:W-:Y:S01]  /*6e60*/  @!P0 HADD2.F32 R8, -RZ, R5.H0_H0 ;  /* 0x20000005ff088230 */ /* 0x000fe20000004100 */
[----:B------:R-:W-:Y:S01]  /*6e70*/  @!P0 FFMA.FTZ R2, R9, R10, R2 ;  /* 0x0000000a09028223 */ /* 0x000fe20000010002 */
[----:B------:R-:W-:Y:S01]  /*6e80*/  @!P0 HADD2.F32 R5, -RZ, R4.H1_H1 ;  /* 0x30000004ff058230 */ /* 0x000fe20000004100 */
[----:B------:R-:W-:Y:S01]  /*6e90*/  @!P0 FMUL.FTZ R9, R16, R7 ;  /* 0x0000000710098220 */ /* 0x000fe20000410000 */
[----:B------:R-:W-:Y:S02]  /*6ea0*/  @!P0 HADD2.F32 R10, -RZ, R50.H1_H1 ;  /* 0x30000032ff0a8230 */ /* 0x000fe40000004100 */
[----:B------:R-:W-:Y:S01]  /*6eb0*/  @!P0 HADD2.F32 R6, -RZ, R4.H0_H0 ;  /* 0x20000004ff068230 */ /* 0x000fe20000004100 */
[----:B------:R-:W-:Y:S02]  /*6ec0*/  @!P0 FMUL.FTZ R4, R8, R3 ;  /* 0x0000000308048220 */ /* 0x000fe40000410000 */
[C---:B------:R-:W-:Y:S02]  /*6ed0*/  @!P0 FFMA.FTZ R20, R5.reuse, R17, -R9 ;  /* 0x0000001105148223 */ /* 0x040fe40000010809 */
[----:B------:R-:W-:Y:S02]  /*6ee0*/  @!P0 IMAD.MOV.U32 R9, RZ, RZ, R14 ;  /* 0x000000ffff098224 */ /* 0x000fe400078e000e */
[CC--:B------:R-:W-:Y:S02]  /*6ef0*/  @!P0 FFMA.FTZ R33, R6.reuse, R10.reuse, -R4 ;  /* 0x0000000a06218223 */ /* 0x0c0fe40000010804 */
[----:B------:R-:W-:Y:S01]  /*6f00*/  @!P0 FMUL.FTZ R4, R5, R7 ;  /* 0x0000000705048220 */ /* 0x000fe20000410000 */
[--C-:B------:R-:W-:Y:S01]  /*6f10*/  @!P0 HADD2.F32 R5, -RZ, R26.reuse.H0_H0 ;  /* 0x2000001aff058230 */ /* 0x100fe20000004100 */
[----:B------:R-:W-:Y:S01]  /*6f20*/  @!P0 FMUL.FTZ R3, R6, R3 ;  /* 0x0000000306038220 */ /* 0x000fe20000410000 */
[----:B------:R-:W-:Y:S01]  /*6f30*/  @!P0 HADD2.F32 R6, -RZ, R9.H0_H0 ;  /* 0x20000009ff068230 */ /* 0x000fe20000004100 */
[----:B------:R-:W-:Y:S01]  /*6f40*/  @!P0 F2FP.PACK_AB R33, R20, R33 ;  /* 0x000000211421823e */ /* 0x000fe200000000ff */
[----:B------:R-:W-:Y:S01]  /*6f50*/  @!P0 HADD2.F32 R20, -RZ, R51.H1_H1 ;  /* 0x30000033ff148230 */ /* 0x000fe20000004100 */
[----:B------:R-:W-:Y:S02]  /*6f60*/  @!P0 FMUL.FTZ R7, R18, R5 ;  /* 0x0000000512078220 */ /* 0x000fe40000410000 */
[----:B------:R-:W-:Y:S01]  /*6f70*/  @!P0 FFMA.FTZ R3, R8, R10, R3 ;  /* 0x0000000a08038223 */ /* 0x000fe20000010003 */
[----:B------:R-:W-:Y:S01]  /*6f80*/  @!P0 SHF.R.U32.HI R10, RZ, 0x10, R23 ;  /* 0x00000010ff0a8819 */ /* 0x000fe20000011617 */
[----:B------:R-:W-:Y:S02]  /*6f90*/  @!P0 IMAD.MOV.U32 R8, RZ, RZ, R15 ;  /* 0x000000ffff088224 */ /* 0x000fe400078e000f */
[----:B------:R-:W-:Y:S01]  /*6fa0*/  @!P0 FFMA.FTZ R35, R6, R19, -R7 ;  /* 0x0000001306238223 */ /* 0x000fe20000010807 */
[----:B------:R-:W-:Y:S01]  /*6fb0*/  @!P0 HADD2.F32 R7, -RZ, R26.H1_H1 ;  /* 0x3000001aff078230 */ /* 0x000fe20000004100 */
[----:B------:R-:W-:Y:S01]  /*6fc0*/  @!P0 FFMA.FTZ R4, R16, R17, R4 ;  /* 0x0000001110048223 */ /* 0x000fe20000010004 */
[--C-:B------:R-:W-:Y:S01]  /*6fd0*/  @!P0 HADD2.F32 R17, -RZ, R21.reuse.H0_H0 ;  /* 0x20000015ff118230 */ /* 0x100fe20000004100 */
[----:B------:R-:W-:Y:S01]  /*6fe0*/  @!P0 FMUL.FTZ R5, R6, R5 ;  /* 0x0000000506058220 */ /* 0x000fe20000410000 */
[----:B------:R-:W-:Y:S01]  /*6ff0*/  @!P0 HADD2.F32 R6, -RZ, R8.H0_H0 ;  /* 0x20000008ff068230 */ /* 0x000fe20000004100 */
[----:B------:R-:W-:Y:S01]  /*7000*/  @!P0 IMAD.MOV.U32 R13, RZ, RZ, R33 ;  /* 0x000000ffff0d8224 */ /* 0x000fe200078e0021 */
[----:B------:R-:W-:Y:S01]  /*7010*/  @!P0 F2FP.PACK_AB R26, R34, R36 ;  /* 0x00000024221a823e */ /* 0x000fe200000000ff */
[-C--:B------:R-:W-:Y:S01]  /*7020*/  @!P0 FMUL.FTZ R22, R17, R7.reuse ;  /* 0x0000000711168220 */ /* 0x080fe20000410000 */
[----:B------:R-:W-:Y:S01]  /*7030*/  @!P0 HADD2.F32 R16, -RZ, R10.H0_H0 ;  /* 0x2000000aff108230 */ /* 0x000fe20000004100 */
[C---:B------:R-:W-:Y:S01]  /*7040*/  @!P0 FMUL.FTZ R7, R6.reuse, R7 ;  /* 0x0000000706078220 */ /* 0x040fe20000410000 */
[----:B------:R-:W-:Y:S01]  /*7050*/  @!P0 HADD2.F32 R21, -RZ, R21.H1_H1 ;  /* 0x30000015ff158230 */ /* 0x000fe20000004100 */
[----:B------:R-:W-:Y:S01]  /*7060*/  @!P0 FFMA.FTZ R34, R6, R20, -R22 ;  /* 0x0000001406228223 */ /* 0x000fe20000010816 */
[----:B------:R-:W-:Y:S01]  /*7070*/  @!P0 MOV R12, R26 ;  /* 0x0000001a000c8202 */ /* 0x000fe20000000f00 */
[----:B------:R-:W-:Y:S01]  /*7080*/  @!P0 FFMA.FTZ R5, R18, R19, R5 ;  /* 0x0000001312058223 */ /* 0x000fe20000010005 */
[----:B------:R-:W-:Y:S01]  /*7090*/  @!P0 F2FP.PACK_AB R3, R4, R3 ;  /* 0x000000030403823e */ /* 0x000fe200000000ff */
[----:B------:R-:W-:Y:S02]  /*70a0*/  @!P0 HADD2.F32 R22, -RZ, R25.H0_H0 ;  /* 0x20000019ff168230 */ /* 0x000fe40000004100 */
[----:B------:R-:W-:Y:S01]  /*70b0*/  @!P0 HADD2.F32 R6, -RZ, R8.H1_H1 ;  /* 0x30000008ff068230 */ /* 0x000fe20000004100 */
[----:B------:R-:W-:Y:S01]  /*70c0*/  @!P0 FMUL.FTZ R8, R21, R16 ;  /* 0x0000001015088220 */ /* 0x000fe20000410000 */
[----:B------:R-:W-:Y:S01]  /*70d0*/  @!P0 HADD2.F32 R10, -RZ, R11.H0_H0 ;  /* 0x2000000bff0a8230 */ /* 0x000fe20000004100 */
[----:B------:R-:W-:Y:S01]  /*70e0*/  @!P0 IMAD.MOV.U32 R29, RZ, RZ, R3 ;  /* 0x000000ffff1d8224 */ /* 0x000fe200078e0003 */
[----:B------:R-:W-:Y:S01]  /*70f0*/  @!P0 HADD2.F32 R11, -RZ, R24.H1_H1 ;  /* 0x30000018ff0b8230 */ /* 0x000fe20000004100 */
[C---:B----4-:R-:W-:Y:S01]  /*7100*/  LEA R24, P1, R73.reuse, R52, 0x1 ;  /* 0x0000003449187211 */ /* 0x050fe200078208ff */
[C---:B------:R-:W-:Y:S02]  /*7110*/  @!P0 FFMA.FTZ R23, R6.reuse, R22, -R8 ;  /* 0x0000001606178223 */ /* 0x040fe40000010808 */
[----:B------:R-:W-:Y:S01]  /*7120*/  @!P0 FMUL.FTZ R8, R6, R16 ;  /* 0x0000001006088220 */ /* 0x000fe20000410000 */
[----:B---3--:R-:W-:Y:S01]  /*7130*/  LEA.HI.X R25, R73, R53, R99, 0x1, P1 ;  /* 0x0000003549197211 */ /* 0x008fe200008f0c63 */
[----:B------:R-:W-:Y:S01]  /*7140*/  @!P0 HADD2.F32 R16, -RZ, R27.H0_H0 ;  /* 0x2000001bff108230 */ /* 0x000fe20000004100 */
[----:B------:R-:W-:Y:S01]  /*7150*/  @!P0 F2FP.PACK_AB R23, R23, R34 ;  /* 0x000000221717823e */ /* 0x000fe200000000ff */
[----:B------:R-:W-:Y:S01]  /*7160*/  @!P0 HADD2.F32 R6, -RZ, R9.H1_H1 ;  /* 0x30000009ff068230 */ /* 0x000fe20000004100 */
[----:B------:R-:W-:Y:S03]  /*7170*/  @!P0 FMUL.FTZ R9, R11, R10 ;  /* 0x0000000a0b098220 */ /* 0x000fe60000410000 */
[----:B------:R-:W-:Y:S02]  /*7180*/  @!P0 IMAD.MOV.U32 R15, RZ, RZ, R23 ;  /* 0x000000ffff0f8224 */ /* 0x000fe400078e0017 */
        /* <DEDUP_REMOVED lines=21> */
.L_x_715:
        /* <DEDUP_REMOVED lines=8> */
[----:B------:R-:W-:Y:S02]  /*7360*/  ISETP.GE.AND P3, PT, R214, c[0x0][0x1d4], PT ;  /* 0x00007500d6007a0c */ /* 0x000fe40003f66270 */
[C---:B------:R-:W-:Y:S09]  /*7370*/  ISETP.GE.AND P2, PT, R213.reuse, c[0x0][0x1d4], PT ;  /* 0x00007500d5007a0c */ /* 0x040ff20003f46270 */
        /* <DEDUP_REMOVED lines=29> */
.L_x_719:
[----:B------:R-:W-:Y:S05]  /*7550*/  BSYNC B1 ;  /* 0x0000000000017941 */ /* 0x000fea0003800000 */
.L_x_714:
        /* <DEDUP_REMOVED lines=53> */
[----:B------:R-:W-:Y:S02]  /*78b0*/  ISETP.GE.AND P3, PT, R214, c[0x0][0x1d4], PT ;  /* 0x00007500d6007a0c */ /* 0x000fe40003f66270 */
[C---:B------:R-:W-:Y:S09]  /*78c0*/  ISETP.GE.AND P2, PT, R213.reuse, c[0x0][0x1d4], PT ;  /* 0x00007500d5007a0c */ /* 0x040ff20003f46270 */
        /* <DEDUP_REMOVED lines=29> */
.L_x_737:
[----:B------:R-:W-:Y:S05]  /*7aa0*/  BSYNC B0 ;  /* 0x0000000000007941 */ /* 0x000fea0003800000 */
.L_x_736:
        /* <DEDUP_REMOVED lines=26> */
.L_x_713:
[----:B------:R-:W-:Y:S02]  /*7c50*/  IMAD.MOV.U32 R0, RZ, RZ, c[0x0][0x2c4] ;  /* 0x0000b100ff007624 */ /* 0x000fe400078e00ff */
[----:B-1----:R-:W-:-:S03]  /*7c60*/  IMAD.MOV.U32 R3, RZ, RZ, c[0x0][0x32c] ;  /* 0x0000cb00ff037624 */ /* 0x002fc600078e00ff */
[----:B------:R-:W-:Y:S02]  /*7c70*/  ISETP.NE.AND P3, PT, R0, 0x1, PT ;  /* 0x000000010000780c */ /* 0x000fe40003f65270 */
[----:B------:R-:W-:Y:S02]  /*7c80*/  IADD3 R0, R233, 0x7f, RZ ;  /* 0x0000007fe9007810 */ /* 0x000fe40007ffe0ff */
[----:B------:R-:W-:-:S09]  /*7c90*/  ISETP.GE.AND P1, PT, R3, 0x1, PT ;  /* 0x000000010300780c */ /* 0x000fd20003f26270 */
[----:B------:R-:W-:-:S05]  /*7ca0*/  @P3 IMAD.HI.U32 R2, R0, c[0x0][0x2c8], RZ ;  /* 0x0000b20000023a27 */ /* 0x000fca00078e00ff */
[----:B------:R-:W-:-:S05]  /*7cb0*/  @P3 SHF.R.U32.HI R0, RZ, c[0x0][0x2cc], R2 ;  /* 0x0000b300ff003a19 */ /* 0x000fca0000011602 */
[----:B------:R-:W-:-:S05]  /*7cc0*/  IMAD.IADD R0, R121, 0x1, R0 ;  /* 0x0000000179007824 */ /* 0x000fca00078e0200 */
[----:B------:R-:W-:Y:S01]  /*7cd0*/  IADD3 R3, R0, c[0x0][0x328], RZ ;  /* 0x0000ca0000037a10 */ /* 0x000fe20007ffe0ff */
[----:B------:R-:W-:Y:S05]  /*7ce0*/  @!P1 BRA `(.L_x_739) ;  /* 0x0000011000009947 */ /* 0x000fea0003800000 */
[C---:B------:R-:W-:Y:S01]  /*7cf0*/  ISETP.GT.AND P0, PT, R0.reuse, RZ, PT ;  /* 0x000000ff0000720c */ /* 0x040fe20003f04270 */
[----:B------:R-:W-:Y:S01]  /*7d00*/  BSSY B0, `(.L_x_740) ;  /* 0x000000d000007945 */ /* 0x000fe20003800000 */
[----:B------:R-:W-:Y:S01]  /*7d10*/  IADD3 R2, R0, -0x1, RZ ;  /* 0xffffffff00027810 */ /* 0x000fe20007ffe0ff */
[----:B------:R-:W-:-:S10]  /*7d20*/  IMAD.MOV.U32 R4, RZ, RZ, c[0x0][0x32c] ;  /* 0x0000cb00ff047624 */ /* 0x000fd400078e00ff */
[----:B------:R-:W-:Y:S05]  /*7d30*/  @P0 BRA `(.L_x_741) ;  /* 0x0000006000000947 */ /* 0x000fea0003800000 */
[----:B------:R-:W-:Y:S01]  /*7d40*/  ISETP.NE.AND P0, PT, R4, 0x1, PT ;  /* 0x000000010400780c */ /* 0x000fe20003f05270 */
[----:B------:R-:W-:-:S12]  /*7d50*/  IMAD.MOV R0, RZ, RZ, -R0 ;  /* 0x000000ffff007224 */ /* 0x000fd800078e0a00 */
[----:B------:R-:W-:-:S05]  /*7d60*/  @P0 IMAD.HI.U32 R2, R0, c[0x0][0x330], RZ ;  /* 0x0000cc0000020a27 */ /* 0x000fca00078e00ff */
[----:B------:R-:W-:-:S04]  /*7d70*/  @P0 SHF.R.U32.HI R0, RZ, c[0x0][0x334], R2 ;  /* 0x0000cd00ff000a19 */ /* 0x000fc80000011602 */
[----:B------:R-:W-:Y:S01]  /*7d80*/  LOP3.LUT R2, RZ, R0, RZ, 0x33, !PT ;  /* 0x00000000ff027212 */ /* 0x000fe200078e33ff */
[----:B------:R-:W-:Y:S05]  /*7d90*/  BRA `(.L_x_742) ;  /* 0x0000003000007947 */ /* 0x000fea0003800000 */
.L_x_741:
[----:B------:R-:W-:-:S13]  /*7da0*/  ISETP.NE.AND P0, PT, R4, 0x1, PT ;  /* 0x000000010400780c */ /* 0x000fda0003f05270 */
[----:B------:R-:W-:-:S05]  /*7db0*/  @P0 IMAD.HI.U32 R0, R2, c[0x0][0x330], RZ ;  /* 0x0000cc0002000a27 */ /* 0x000fca00078e00ff */
[----:B------:R-:W-:Y:S02]  /*7dc0*/  @P0 SHF.R.U32.HI R2, RZ, c[0x0][0x334], R0 ;  /* 0x0000cd00ff020a19 */ /* 0x000fe40000011600 */
.L_x_742:
[----:B------:R-:W-:Y:S05]  /*7dd0*/  BSYNC B0 ;  /* 0x0000000000007941 */ /* 0x000fea0003800000 */
.L_x_740:
[----:B------:R-:W-:-:S05]  /*7de0*/  IMAD R2, R2, R4, c[0x0][0x32c] ;  /* 0x0000cb0002027624 */ /* 0x000fca00078e0204 */
[----:B------:R-:W-:-:S04]  /*7df0*/  IMNMX R3, R3, R2, PT ;  /* 0x0000000203037217 */ /* 0x000fc80003800200 */
.L_x_739:
[----:B------:R-:W-:Y:S01]  /*7e00*/  IADD3 R3, R3, 0x3f, RZ ;  /* 0x0000003f03037810 */ /* 0x000fe20007ffe0ff */
[----:B------:R-:W-:-:S03]  /*7e10*/  @P3 IMAD.HI.U32 R2, R233, c[0x0][0x2c8], RZ ;  /* 0x0000b200e9023a27 */ /* 0x000fc600078e00ff */
[----:B------:R-:W-:Y:S01]  /*7e20*/  SHF.R.S32.HI R4, RZ, 0x1f, R3 ;  /* 0x0000001fff047819 */ /* 0x000fe20000011403 */
[----:B------:R-:W-:Y:S01]  /*7e30*/  IMAD.MOV.U32 R0, RZ, RZ, R233 ;  /* 0x000000ffff007224 */ /* 0x000fe200078e00e9 */
[----:B------:R-:W-:Y:S02]  /*7e40*/  @P3 SHF.R.U32.HI R0, RZ, c[0x0][0x2cc], R2 ;  /* 0x0000b300ff003a19 */ /* 0x000fe40000011602 */
        /* <DEDUP_REMOVED lines=16> */
.L_x_745:
[----:B------:R-:W-:-:S04]  /*7f50*/  MOV R3, c[0x0][0x32c] ;  /* 0x0000cb0000037a02 */ /* 0x000fc80000000f00 */
[----:B------:R-:W-:-:S13]  /*7f60*/  ISETP.NE.AND P0, PT, R3, 0x1, PT ;  /* 0x000000010300780c */ /* 0x000fda0003f05270 */
[----:B------:R-:W-:-:S05]  /*7f70*/  @P0 IMAD.HI.U32 R3, R0, c[0x0][0x330], RZ ;  /* 0x0000cc0000030a27 */ /* 0x000fca00078e00ff */
[----:B------:R-:W-:Y:S02]  /*7f80*/  @P0 SHF.R.U32.HI R0, RZ, c[0x0][0x334], R3 ;  /* 0x0000cd00ff000a19 */ /* 0x000fe40000011603 */
.L_x_746:
[----:B------:R-:W-:Y:S05]  /*7f90*/  BSYNC B0 ;  /* 0x0000000000007941 */ /* 0x000fea0003800000 */
.L_x_744:
[----:B------:R-:W-:-:S05]  /*7fa0*/  IMAD R0, R0, c[0x0][0x32c], RZ ;  /* 0x0000cb0000007a24 */ /* 0x000fca00078e02ff */
[----:B------:R-:W-:-:S04]  /*7fb0*/  IMNMX R2, R2, R0, !PT ;  /* 0x0000000002027217 */ /* 0x000fc80007800200 */
.L_x_743:
[----:B------:R-:W-:Y:S01]  /*7fc0*/  SHF.R.S32.HI R0, RZ, 0x1f, R2 ;  /* 0x0000001fff007819 */ /* 0x000fe20000011402 */
[----:B------:R-:W-:Y:S03]  /*7fd0*/  BSSY B0, `(.L_x_747) ;  /* 0x0000024000007945 */ /* 0x000fe60003800000 */
[----:B------:R-:W-:-:S04]  /*7fe0*/  LEA.HI R0, R0, R2, RZ, 0x6 ;  /* 0x0000000200007211 */ /* 0x000fc800078f30ff */
[----:B------:R-:W-:-:S04]  /*7ff0*/  SHF.R.S32.HI R0, RZ, 0x6, R0 ;  /* 0x00000006ff007819 */ /* 0x000fc80000011400 */
[----:B------:R-:W-:Y:S01]  /*8000*/  IMNMX R6, RZ, R0, !PT ;  /* 0x00000000ff067217 */ /* 0x000fe20007800200 */
[----:B------:R-:W-:-:S03]  /*8010*/  IMAD.MOV.U32 R0, RZ, RZ, RZ ;  /* 0x000000ffff007224 */ /* 0x000fc600078e00ff */
[----:B------:R-:W-:-:S13]  /*8020*/  ISETP.GT.AND P0, PT, R7, R6, PT ;  /* 0x000000060700720c */ /* 0x000fda0003f04270 */
        /* <DEDUP_REMOVED lines=30> */
.L_x_748:
[----:B------:R-:W-:Y:S05]  /*8210*/  BSYNC B0 ;  /* 0x0000000000007941 */ /* 0x000fea0003800000 */
.L_x_747:
[----:B------:R-:W-:Y:S01]  /*8220*/  IMAD R215, R249, R0, R6 ;  /* 0x00000000f9d77224 */ /* 0x000fe200078e0206 */
[----:B------:R-:W-:Y:S01]  /*8230*/  MOV R18, RZ ;  /* 0x000000ff00127202 */ /* 0x000fe20000000f00 */
[----:B------:R-:W-:Y:S01]  /*8240*/  IMAD.MOV.U32 R15, RZ, RZ, RZ ;  /* 0x000000ffff0f7224 */ /* 0x000fe200078e00ff */
[----:B------:R-:W-:Y:S01]  /*8250*/  CS2R R50, SRZ ;  /* 0x0000000000327805 */ /* 0x000fe2000001ff00 */
[--C-:B------:R-:W-:Y:S01]  /*8260*/  IMAD.IADD R2, R215, 0x1, R0.reuse ;  /* 0x00000001d7027824 */ /* 0x100fe200078e0200 */
        /* <DEDUP_REMOVED lines=53> */
[----:B------:R-:W-:-:S04]  /*85c0*/  @P1 IMAD.MOV.U32 R2, RZ, RZ, 0x4 ;  /* 0x00000004ff021424 */ /* 0x000fc800078e00ff */
[----:B------:R-:W-:-:S05]  /*85d0*/  @P1 IMAD.WIDE R2, R247, R2, c[0x0][0x340] ;  /* 0x0000d000f7021625 */ /* 0x000fca00078e0202 */
[----:B------:R1:W5:Y:S01]  /*85e0*/  @P1 LDG.E R12, [R2.64] ;  /* 0x00000008020c1981 */ /* 0x000362000c1e1900 */
[----:B------:R-:W-:Y:S02]  /*85f0*/  SHF.R.S32.HI R0, RZ, 0x1f, R131 ;  /* 0x0000001fff007819 */ /* 0x000fe40000011483 */
[----:B------:R-:W-:Y:S02]  /*8600*/  ISETP.NE.U32.AND P0, PT, RZ, c[0x0][0x348], PT ;  /* 0x0000d200ff007a0c */ /* 0x000fe40003f05070 */
[----:B------:R-:W-:Y:S01]  /*8610*/  LOP3.LUT R85, R246, 0xffff, RZ, 0xc0, !PT ;  /* 0x0000fffff6557812 */ /* 0x000fe200078ec0ff */
[----:B------:R-:W-:Y:S01]  /*8620*/  IMAD R0, R0, c[0x0][0x178], RZ ;  /* 0x00005e0000007a24 */ /* 0x000fe200078e02ff */
[----:B------:R-:W-:Y:S02]  /*8630*/  ISETP.NE.AND.EX P0, PT, RZ, c[0x0][0x34c], PT, P0 ;  /* 0x0000d300ff007a0c */ /* 0x000fe40003f05300 */
[----:B------:R-:W-:Y:S01]  /*8640*/  IADD3 R4, R209, R233, RZ ;  /* 0x000000e9d1047210 */ /* 0x000fe20007ffe0ff */
[----:B------:R-:W-:Y:S01]  /*8650*/  IMAD R0, R131, c[0x0][0x17c], R0 ;  /* 0x00005f0083007a24 */ /* 0x000fe200078e0200 */
[----:B------:R-:W-:-:S02]  /*8660*/  SEL R5, R247, RZ, !P0 ;  /* 0x000000fff7057207 */ /* 0x000fc40004000000 */
[----:B------:R-:W-:Y:S01]  /*8670*/  ISETP.GE.AND P4, PT, R200, c[0x0][0x198], PT ;  /* 0x00006600c8007a0c */ /* 0x000fe20003f86270 */
[----:B------:R-:W-:Y:S01]  /*8680*/  @P3 IMAD.HI.U32 R7, R4, c[0x0][0x2c8], RZ ;  /* 0x0000b20004073a27 */ /* 0x000fe200078e00ff */
[----:B------:R-:W-:Y:S02]  /*8690*/  ISETP.GE.AND P2, PT, R203, c[0x0][0x198], PT ;  /* 0x00006600cb007a0c */ /* 0x000fe40003f46270 */
[----:B------:R-:W-:Y:S01]  /*86a0*/  IADD3 R100, R194, -0x1, RZ ;  /* 0xffffffffc2647810 */ /* 0x000fe20007ffe0ff */
[----:B-1----:R-:W-:-:S04]  /*86b0*/  IMAD.WIDE.U32 R2, R131, c[0x0][0x178], RZ ;  /* 0x00005e0083027a25 */ /* 0x002fc800078e00ff */
[----:B------:R-:W-:Y:S01]  /*86c0*/  IMAD.IADD R3, R3, 0x1, R0 ;  /* 0x0000000103037824 */ /* 0x000fe200078e0200 */
[----:B------:R-:W-:-:S03]  /*86d0*/  SHF.R.S32.HI R0, RZ, 0x1f, R247 ;  /* 0x0000001fff007819 */ /* 0x000fc600000114f7 */
[----:B------:R-:W-:Y:S01]  /*86e0*/  IMAD.WIDE.U32 R2, R85, c[0x0][0x1b8], R2 ;  /* 0x00006e0055027a25 */ /* 0x000fe200078e0002 */
[----:B------:R-:W-:-:S03]  /*86f0*/  SEL R6, R0, RZ, !P0 ;  /* 0x000000ff00067207 */ /* 0x000fc60004000000 */
[----:B------:R-:W-:Y:S01]  /*8700*/  IMAD.MOV.U32 R0, RZ, RZ, R4 ;  /* 0x000000ffff007224 */ /* 0x000fe200078e0004 */
[----:B------:R-:W-:Y:S01]  /*8710*/  @P3 SHF.R.U32.HI R0, RZ, c[0x0][0x2cc], R7 ;  /* 0x0000b300ff003a19 */ /* 0x000fe20000011607 */
[----:B------:R-:W-:Y:S01]  /*8720*/  IMAD R3, R85, c[0x0][0x1bc], R3 ;  /* 0x00006f0055037a24 */ /* 0x000fe200078e0203 */
[----:B------:R-:W-:Y:S01]  /*8730*/  ISETP.GE.AND P3, PT, R202, c[0x0][0x198], PT ;  /* 0x00006600ca007a0c */ /* 0x000fe20003f66270 */
[----:B------:R-:W-:Y:S01]  /*8740*/  IMAD R6, R6, c[0x0][0x1c0], RZ ;  /* 0x0000700006067a24 */ /* 0x000fe200078e02ff */
[----:B------:R-:W-:Y:S01]  /*8750*/  SHF.R.S32.HI R7, RZ, 0x1f, R0 ;  /* 0x0000001fff077819 */ /* 0x000fe20000011400 */
[----:B------:R-:W-:-:S04]  /*8760*/  IMAD.WIDE.U32 R2, R5, c[0x0][0x1c0], R2 ;  /* 0x0000700005027a25 */ /* 0x000fc800078e0002 */
[----:B------:R-:W-:Y:S01]  /*8770*/  IMAD R6, R5, c[0x0][0x1c4], R6 ;  /* 0x0000710005067a24 */ /* 0x000fe200078e0206 */
[----:B------:R-:W-:-:S03]  /*8780*/  IADD3 R5, -R0, RZ, RZ ;  /* 0x000000ff00057210 */ /* 0x000fc60007ffe1ff */
[----:B------:R-:W-:Y:S02]  /*8790*/  IMAD.IADD R3, R3, 0x1, R6 ;  /* 0x0000000103037824 */ /* 0x000fe400078e0206 */
[----:B------:R-:W-:Y:S02]  /*87a0*/  IMAD R4, R5, c[0x0][0x2c4], R4 ;  /* 0x0000b10005047a24 */ /* 0x000fe400078e0204 */
[----:B------:R-:W-:Y:S02]  /*87b0*/  IMAD R5, R7, c[0x0][0x1b0], RZ ;  /* 0x00006c0007057a24 */ /* 0x000fe400078e02ff */
[----:B------:R-:W-:-:S04]  /*87c0*/  IMAD.WIDE.U32 R2, R0, c[0x0][0x1b0], R2 ;  /* 0x00006c0000027a25 */ /* 0x000fc800078e0002 */
[----:B------:R-:W-:Y:S01]  /*87d0*/  IMAD R6, R0, c[0x0][0x1b4], R5 ;  /* 0x00006d0000067a24 */ /* 0x000fe200078e0205 */
[----:B------:R-:W-:-:S04]  /*87e0*/  SHF.R.S32.HI R5, RZ, 0x1f, R4 ;  /* 0x0000001fff057819 */ /* 0x000fc80000011404 */
[----:B------:R-:W-:Y:S01]  /*87f0*/  IADD3 R3, R3, R6, RZ ;  /* 0x0000000603037210 */ /* 0x000fe20007ffe0ff */
[----:B------:R-:W-:-:S04]  /*8800*/  IMAD R0, R5, c[0x0][0x1a8], RZ ;  /* 0x00006a0005007a24 */ /* 0x000fc800078e02ff */
[C---:B------:R-:W-:Y:S02]  /*8810*/  IMAD R0, R4.reuse, c[0x0][0x1ac], R0 ;  /* 0x00006b0004007a24 */ /* 0x040fe400078e0200 */
[----:B------:R-:W-:Y:S01]  /*8820*/  IMAD.WIDE.U32 R2, R4, c[0x0][0x1a8], R2 ;  /* 0x00006a0004027a25 */ /* 0x000fe200078e0002 */
[----:B------:R-:W-:-:S03]  /*8830*/  IADD3 R4, R250, R233, RZ ;  /* 0x000000e9fa047210 */ /* 0x000fc60007ffe0ff */
[----:B------:R-:W-:Y:S01]  /*8840*/  IMAD.IADD R0, R3, 0x1, R0 ;  /* 0x0000000103007824 */ /* 0x000fe200078e0200 */
[----:B------:R-:W-:-:S04]  /*8850*/  LEA R6, P0, R2, c[0x0][0x160], 0x1 ;  /* 0x0000580002067a11 */ /* 0x000fc800078008ff */
[----:B------:R-:W-:Y:S02]  /*8860*/  LEA.HI.X R5, R2, c[0x0][0x164], R0, 0x1, P0 ;  /* 0x0000590002057a11 */ /* 0x000fe400000f0c00 */
[----:B------:R-:W-:Y:S01]  /*8870*/  @!P1 MOV R12, R247 ;  /* 0x000000f7000c9202 */ /* 0x000fe20000000f00 */
[----:B------:R-:W-:Y:S05]  /*8880*/  BRA.DIV ~URZ, `(.L_x_750) ;  /* 0x0001a8b27f007947 */ /* 0x000fea000b800000 */
[----:B------:R1:W2:Y:S02]  /*8890*/  SHFL.IDX PT, R7, R5, RZ, 0x181f ;  /* 0x00181fff05077589 */ /* 0x0002a400000e0000 */
.L_x_950:
[----:B------:R-:W-:Y:S05]  /*88a0*/  BRA.DIV ~URZ, `(.L_x_751) ;  /* 0x0001a9027f007947 */ /* 0x000fea000b800000 */
[----:B------:R3:W4:Y:S02]  /*88b0*/  SHFL.IDX PT, R0, R6, RZ, 0x181f ;  /* 0x00181fff06007589 */ /* 0x00072400000e0000 */
.L_x_951:
[----:B------:R-:W-:Y:S01]  /*88c0*/  IMAD R32, R217, c[0x0][0x2c4], RZ ;  /* 0x0000b100d9207a24 */ /* 0x000fe200078e02ff */
[----:B------:R-:W-:Y:S04]  /*88d0*/  BSSY B0, `(.L_x_752) ;  /* 0x000000f000007945 */ /* 0x000fe80003800000 */
[----:B------:R-:W-:-:S13]  /*88e0*/  ISETP.GE.AND P0, PT, R4, R32, PT ;  /* 0x000000200400720c */ /* 0x000fda0003f06270 */
[----:B------:R-:W-:Y:S05]  /*88f0*/  @P0 BRA `(.L_x_753) ;  /* 0x000000c000000947 */ /* 0x000fea0003800000 */
[-C--:B----4-:R-:W-:Y:S02]  /*8900*/  LEA R10, P0, R200, R0.reuse, 0x1 ;  /* 0x00000000c80a7211 */ /* 0x090fe400078008ff */
[-C--:B------:R-:W-:Y:S02]  /*8910*/  LEA R8, P1, R202, R0.reuse, 0x1 ;  /* 0x00000000ca087211 */ /* 0x080fe400078208ff */
[-C--:B--2---:R-:W-:Y:S02]  /*8920*/  LEA.HI.X R11, R200, R7.reuse, R201, 0x1, P0 ;  /* 0x00000007c80b7211 */ /* 0x084fe400000f0cc9 */
[C---:B------:R-:W-:Y:S02]  /*8930*/  LEA R2, P0, R203.reuse, R0, 0x1 ;  /* 0x00000000cb027211 */ /* 0x040fe400078008ff */
[-C--:B------:R-:W-:Y:S01]  /*8940*/  LEA.HI.X R9, R202, R7.reuse, R219, 0x1, P1 ;  /* 0x00000007ca097211 */ /* 0x080fe200008f0cdb */
[----:B------:R-:W-:Y:S01]  /*8950*/  @!PT LDS RZ, [RZ] ;  /* 0x00000000fffff984 */ /* 0x000fe20000000800 */
[----:B------:R-:W-:Y:S01]  /*8960*/  @!PT LDS RZ, [RZ] ;  /* 0x00000000fffff984 */ /* 0x000fe20000000800 */
[----:B------:R-:W-:Y:S01]  /*8970*/  @!PT LDS RZ, [RZ] ;  /* 0x00000000fffff984 */ /* 0x000fe20000000800 */
[----:B------:R2:W-:Y:S01]  /*8980*/  LDGSTS.E.BYPASS.LTC128B.128 [R193+0xc100], [R10.64], !P4 ;  /* 0x0c1000000ac17fae */ /* 0x0005e2000e101d48 */
[----:B------:R-:W-:-:S03]  /*8990*/  LEA.HI.X R3, R203, R7, R218, 0x1, P0 ;  /* 0x00000007cb037211 */ /* 0x000fc600000f0cda */
[----:B------:R2:W-:Y:S04]  /*89a0*/  LDGSTS.E.BYPASS.LTC128B.128 [R193+0x10100], [R8.64], !P3 ;  /* 0x1010000008c17fae */ /* 0x0005e8000d901d48 */
[----:B------:R2:W-:Y:S02]  /*89b0*/  LDGSTS.E.BYPASS.LTC128B.128 [R193+0x14100], [R2.64], !P2 ;  /* 0x1410000002c17fae */ /* 0x0005e4000d101d48 */
.L_x_753:
[----:B------:R-:W-:Y:S05]  /*89c0*/  BSYNC B0 ;  /* 0x0000000000007941 */ /* 0x000fea0003800000 */
.L_x_752:
[----:B------:R-:W-:Y:S05]  /*89d0*/  BRA.DIV ~URZ, `(.L_x_754) ;  /* 0x0001a8327f007947 */ /* 0x000fea000b800000 */
[----:B--2---:R2:W1:Y:S04]  /*89e0*/  SHFL.IDX PT, R7, R5, 0x1, 0x181f ;  /* 0x00381f0005077f89 */ /* 0x00446800000e0000 */
[----:B----4-:R2:W4:Y:S02]  /*89f0*/  SHFL.IDX PT, R0, R6, 0x1, 0x181f ;  /* 0x00381f0006007f89 */ /* 0x01052400000e0000 */
.L_x_952:
[----:B------:R-:W-:Y:S01]  /*8a00*/  IADD3 R2, R4, 0x20, RZ ;  /* 0x0000002004027810 */ /* 0x000fe20007ffe0ff */
[----:B------:R-:W-:Y:S03]  /*8a10*/  BSSY B0, `(.L_x_755) ;  /* 0x000000f000007945 */ /* 0x000fe60003800000 */
[----:B------:R-:W-:-:S13]  /*8a20*/  ISETP.GE.AND P0, PT, R2, R32, PT ;  /* 0x000000200200720c */ /* 0x000fda0003f06270 */
[----:B------:R-:W-:Y:S05]  /*8a30*/  @P0 BRA `(.L_x_756) ;  /* 0x000000c000000947 */ /* 0x000fea0003800000 */
[-C--:B----4-:R-:W-:Y:S02]  /*8a40*/  LEA R10, P0, R200, R0.reuse, 0x1 ;  /* 0x00000000c80a7211 */ /* 0x090fe400078008ff */
[-C--:B------:R-:W-:Y:S02]  /*8a50*/  LEA R8, P1, R202, R0.reuse, 0x1 ;  /* 0x00000000ca087211 */ /* 0x080fe400078208ff */
[-C--:B-1----:R-:W-:Y:S02]  /*8a60*/  LEA.HI.X R11, R200, R7.reuse, R201, 0x1, P0 ;  /* 0x00000007c80b7211 */ /* 0x082fe400000f0cc9 */
        /* <DEDUP_REMOVED lines=9> */
.L_x_756:
[----:B------:R-:W-:Y:S05]  /*8b00*/  BSYNC B0 ;  /* 0x0000000000007941 */ /* 0x000fea0003800000 */
.L_x_755:
[----:B------:R-:W-:Y:S05]  /*8b10*/  BRA.DIV ~URZ, `(.L_x_757) ;  /* 0x0001a7b27f007947 */ /* 0x000fea000b800000 */
[----:B-1----:R1:W2:Y:S02]  /*8b20*/  SHFL.IDX PT, R7, R5, 0x2, 0x181f ;  /* 0x00581f0005077f89 */ /* 0x0022a400000e0000 */
.L_x_953:
[----:B------:R-:W-:Y:S05]  /*8b30*/  BRA.DIV ~URZ, `(.L_x_758) ;  /* 0x0001a8027f007947 */ /* 0x000fea000b800000 */
[----:B----4-:R4:W1:Y:S02]  /*8b40*/  SHFL.IDX PT, R0, R6, 0x2, 0x181f ;  /* 0x00581f0006007f89 */ /* 0x01086400000e0000 */
.L_x_954:
[----:B------:R-:W-:Y:S01]  /*8b50*/  IADD3 R2, R4, 0x40, RZ ;  /* 0x0000004004027810 */ /* 0x000fe20007ffe0ff */
[----:B------:R-:W-:Y:S03]  /*8b60*/  BSSY B0, `(.L_x_759) ;  /* 0x000000f000007945 */ /* 0x000fe60003800000 */
[----:B------:R-:W-:-:S13]  /*8b70*/  ISETP.GE.AND P0, PT, R2, R32, PT ;  /* 0x000000200200720c */ /* 0x000fda0003f06270 */
[----:B------:R-:W-:Y:S05]  /*8b80*/  @P0 BRA `(.L_x_760) ;  /* 0x000000c000000947 */ /* 0x000fea0003800000 */
[-C--:B-1----:R-:W-:Y:S02]  /*8b90*/  LEA R10, P0, R200, R0.reuse, 0x1 ;  /* 0x00000000c80a7211 */ /* 0x082fe400078008ff */
        /* <DEDUP_REMOVED lines=11> */
.L_x_760:
[----:B------:R-:W-:Y:S05]  /*8c50*/  BSYNC B0 ;  /* 0x0000000000007941 */ /* 0x000fea0003800000 */
.L_x_759:
[----:B------:R-:W-:Y:S05]  /*8c60*/  BRA.DIV ~URZ, `(.L_x_761) ;  /* 0x0001a7327f007947 */ /* 0x000fea000b800000 */
[----:B-12---:R-:W1:Y:S04]  /*8c70*/  SHFL.IDX PT, R5, R5, 0x3, 0x181f ;  /* 0x00781f0005057f89 */ /* 0x006e6800000e0000 */
[----:B------:R2:W3:Y:S02]  /*8c80*/  SHFL.IDX PT, R0, R6, 0x3, 0x181f ;  /* 0x00781f0006007f89 */ /* 0x0004e400000e0000 */
.L_x_955:
[----:B------:R-:W-:Y:S01]  /*8c90*/  IADD3 R2, R4, 0x60, RZ ;  /* 0x0000006004027810 */ /* 0x000fe20007ffe0ff */
[----:B-----5:R-:W-:-:S03]  /*8ca0*/  IMAD.WIDE.U32 R230, R12, c[0x0][0x2b0], RZ ;  /* 0x0000ac000ce67a25 */ /* 0x020fc600078e00ff */
[----:B------:R-:W-:-:S13]  /*8cb0*/  ISETP.GE.AND P0, PT, R2, R32, PT ;  /* 0x000000200200720c */ /* 0x000fda0003f06270 */
[----:B---3--:R-:W-:-:S04]  /*8cc0*/  @!P0 LEA R8, P1, R200, R0, 0x1 ;  /* 0x00000000c8088211 */ /* 0x008fc800078208ff */
[----:B-1----:R-:W-:Y:S02]  /*8cd0*/  @!P0 LEA.HI.X R9, R200, R5, R201, 0x1, P1 ;  /* 0x00000005c8098211 */ /* 0x002fe400008f0cc9 */
[----:B--2-4-:R-:W-:-:S03]  /*8ce0*/  @!P0 LEA R6, P1, R202, R0, 0x1 ;  /* 0x00000000ca068211 */ /* 0x014fc600078208ff */
[----:B------:R-:W-:Y:S01]  /*8cf0*/  @!PT LDS RZ, [RZ] ;  /* 0x00000000fffff984 */ /* 0x000fe20000000800 */
[----:B------:R-:W-:Y:S01]  /*8d00*/  @!PT LDS RZ, [RZ] ;  /* 0x00000000fffff984 */ /* 0x000fe20000000800 */
[----:B------:R-:W-:Y:S01]  /*8d10*/  @!PT LDS RZ, [RZ] ;  /* 0x00000000fffff984 */ /* 0x000fe20000000800 */
[----:B------:R1:W-:Y:S01]  /*8d20*/  @!P0 LDGSTS.E.BYPASS.LTC128B.128 [R193+0xf100], [R8.64], !P4 ;  /* 0x0f10000008c18fae */ /* 0x0003e2000e101d48 */
[-C--:B------:R-:W-:Y:S02]  /*8d30*/  @!P0 LEA.HI.X R7, R202, R5.reuse, R219, 0x1, P1 ;  /* 0x00000005ca078211 */ /* 0x080fe400008f0cdb */
        /* <DEDUP_REMOVED lines=16> */
[C---:B------:R-:W-:Y:S01]  /*8e40*/  ISETP.GE.AND P0, PT, R2.reuse, R216, PT ;  /* 0x000000d80200720c */ /* 0x040fe20003f06270 */
[----:B------:R-:W-:-:S03]  /*8e50*/  IMAD.IADD R2, R2, 0x1, R234 ;  /* 0x0000000102027824 */ /* 0x000fc600078e02ea */
[----:B------:R-:W-:Y:S01]  /*8e60*/  ISETP.GT.OR P0, PT, R209, 0x3f, P0 ;  /* 0x0000003fd100780c */ /* 0x000fe20000704670 */
[----:B------:R-:W-:Y:S02]  /*8e70*/  IMAD.MOV.U32 R0, RZ, RZ, R2 ;  /* 0x000000ffff007224 */ /* 0x000fe400078e0002 */
[----:B------:R-:W-:-:S05]  /*8e80*/  @P6 IMAD.HI.U32 R3, R2, c[0x0][0x2bc], RZ ;  /* 0x0000af0002036a27 */ /* 0x000fca00078e00ff */
[----:B------:R-:W-:-:S05]  /*8e90*/  @P6 SHF.R.U32.HI R0, RZ, c[0x0][0x2c0], R3 ;  /* 0x0000b000ff006a19 */ /* 0x000fca0000011603 */
[----:B------:R-:W-:-:S04]  /*8ea0*/  @!P0 IADD3 R3, P1, R0, R230, RZ ;  /* 0x000000e600038210 */ /* 0x000fc80007f3e0ff */
[----:B------:R-:W-:Y:S02]  /*8eb0*/  @!P0 LEA.HI.X.SX32 R5, R0, R232, 0x1, P1 ;  /* 0x000000e800058211 */ /* 0x000fe400008f0eff */
[----:B------:R-:W-:-:S04]  /*8ec0*/  @!P0 LEA R4, P1, R3, c[0x0][0x2a0], 0x2 ;  /* 0x0000a80003048a11 */ /* 0x000fc800078210ff */
[----:B------:R-:W-:-:S05]  /*8ed0*/  @!P0 LEA.HI.X R5, R3, c[0x0][0x2a4], R5, 0x2, P1 ;  /* 0x0000a90003058a11 */ /* 0x000fca00008f1405 */
[----:B------:R-:W2:Y:S01]  /*8ee0*/  @!P0 LDG.E R198, [R4.64] ;  /* 0x0000000804c68981 */ /* 0x000ea2000c1e1900 */
[----:B------:R-:W-:Y:S01]  /*8ef0*/  IMAD.MOV R0, RZ, RZ, -R0 ;  /* 0x000000ffff007224 */ /* 0x000fe200078e0a00 */
[----:B------:R-:W-:Y:S01]  /*8f00*/  ISETP.GT.AND P5, PT, R209, 0x3f, PT ;  /* 0x0000003fd100780c */ /* 0x000fe20003fa4270 */
[----:B------:R-:W-:-:S04]  /*8f10*/  IMAD.WIDE.U32 R228, R85, c[0x0][0x1e8], RZ ;  /* 0x00007a0055e47a25 */ /* 0x000fc800078e00ff */
[----:B------:R-:W-:Y:S02]  /*8f20*/  IMAD R199, R0, c[0x0][0x2b8], R2 ;  /* 0x0000ae0000c77a24 */ /* 0x000fe400078e0202 */
[----:B------:R-:W-:Y:S02]  /*8f30*/  IMAD R227, R85, c[0x0][0x1ec], R229 ;  /* 0x00007b0055e37a24 */ /* 0x000fe400078e02e5 */
[----:B------:R-:W-:Y:S01]  /*8f40*/  IMAD.WIDE.U32 R2, R199, c[0x0][0x1e0], RZ ;  /* 0x00007800c7027a25 */ /* 0x000fe200078e00ff */
[----:B------:R-:W-:-:S03]  /*8f50*/  SHF.R.S32.HI R97, RZ, 0x1f, R199 ;  /* 0x0000001fff617819 */ /* 0x000fc600000114c7 */
[----:B------:R-:W-:Y:S02]  /*8f60*/  IMAD.IADD R99, R216, 0x1, -R94 ;  /* 0x00000001d8637824 */ /* 0x000fe400078e0a5e */
[----:B------:R-:W-:Y:S02]  /*8f70*/  IMAD R0, R97, c[0x0][0x1e0], RZ ;  /* 0x0000780061007a24 */ /* 0x000fe400078e02ff */
[----:B------:R-:W-:Y:S02]  /*8f80*/  IMAD.IADD R84, R99, 0x1, -R250 ;  /* 0x0000000163547824 */ /* 0x000fe400078e0afa */
[----:B------:R-:W-:-:S03]  /*8f90*/  IMAD R0, R199, c[0x0][0x1e4], R0 ;  /* 0x00007900c7007a24 */ /* 0x000fc600078e0200 */
[----:B------:R-:W-:Y:S01]  /*8fa0*/  ISETP.GE.AND P1, PT, R84, 0x1, PT ;  /* 0x000000015400780c */ /* 0x000fe20003f26270 */
[----:B------:R-:W-:-:S12]  /*8fb0*/  IMAD.IADD R3, R3, 0x1, R0 ;  /* 0x0000000103037824 */ /* 0x000fd800078e0200 */
[----:B------:R-:W-:Y:S02]  /*8fc0*/  @P1 ISETP.GE.AND P2, PT, R200, c[0x0][0x1d4], PT ;  /* 0x00007500c8001a0c */ /* 0x000fe40003f46270 */
[----:B------:R-:W-:Y:S02]  /*8fd0*/  @P1 ISETP.GE.AND P3, PT, R202, c[0x0][0x1d4], PT ;  /* 0x00007500ca001a0c */ /* 0x000fe40003f66270 */
        /* <DEDUP_REMOVED lines=14> */
[----:B------:R-:W-:-:S03]  /*90c0*/  ISETP.GE.AND P0, PT, R84, 0x21, PT ;  /* 0x000000215400780c */ /* 0x000fc60003f06270 */
[----:B------:R1:W-:Y:S01]  /*90d0*/  @P1 LDGSTS.E.BYPASS.LTC128B.128 [R193+0x6100], [R6.64], !P2 ;  /* 0x0610000006c11fae */ /* 0x0003e2000d101d48 */
[----:B------:R-:W-:-:S04]  /*90e0*/  @P1 LEA R8, P2, R202, R3, 0x1 ;  /* 0x00000003ca081211 */ /* 0x000fc800078408ff */
[----:B------:R-:W-:-:S05]  /*90f0*/  @P1 LEA.HI.X R9, R202, R4, R219, 0x1, P2 ;  /* 0x00000004ca091211 */ /* 0x000fca00010f0cdb */
[----:B------:R3:W-:Y:S01]  /*9100*/  @P1 LDGSTS.E.BYPASS.LTC128B.128 [R193+0x8100], [R8.64], !P3 ;  /* 0x0810000008c11fae */ /* 0x0007e2000d901d48 */
[----:B------:R-:W-:Y:S02]  /*9110*/  @P0 ISETP.GE.AND P4, PT, R200, c[0x0][0x1d4], PT ;  /* 0x00007500c8000a0c */ /* 0x000fe40003f86270 */
[----:B-1----:R-:W-:-:S04]  /*9120*/  @P1 LEA R6, P2, R203, R3, 0x1 ;  /* 0x00000003cb061211 */ /* 0x002fc800078408ff */
[C---:B------:R-:W-:Y:S02]  /*9130*/  @P1 LEA.HI.X R7, R203.reuse, R4, R218, 0x1, P2 ;  /* 0x00000004cb071211 */ /* 0x040fe400010f0cda */
[----:B------:R-:W-:Y:S02]  /*9140*/  @P1 ISETP.GE.AND P2, PT, R203, c[0x0][0x1d4], PT ;  /* 0x00007500cb001a0c */ /* 0x000fe40003f46270 */
[----:B---3--:R-:W-:-:S04]  /*9150*/  @P0 LEA R8, P3, R200, R0, 0x1 ;  /* 0x00000000c8080211 */ /* 0x008fc800078608ff */
[----:B----4-:R-:W-:Y:S02]  /*9160*/  @P0 LEA.HI.X R9, R200, R2, R201, 0x1, P3 ;  /* 0x00000002c8090211 */ /* 0x010fe400018f0cc9 */
[----:B------:R-:W-:-:S05]  /*9170*/  @P0 ISETP.GE.AND P3, PT, R202, c[0x0][0x1d4], PT ;  /* 0x00007500ca000a0c */ /* 0x000fca0003f66270 */
[----:B------:R1:W-:Y:S01]  /*9180*/  @P1 LDGSTS.E.BYPASS.LTC128B.128 [R193+0xa100], [R6.64], !P2 ;  /* 0x0a10000006c11fae */ /* 0x0003e2000d101d48 */
[----:B------:R-:W-:-:S03]  /*9190*/  @P0 ISETP.GE.AND P2, PT, R203, c[0x0][0x1d4], PT ;  /* 0x00007500cb000a0c */ /* 0x000fc60003f46270 */
[----:B------:R2:W-:Y:S01]  /*91a0*/  @P0 LDGSTS.E.BYPASS.LTC128B.128 [R193+0x7100], [R8.64], !P4 ;  /* 0x0710000008c10fae */ /* 0x0005e2000e101d48 */
[----:B-1----:R-:W-:-:S04]  /*91b0*/  @P0 LEA R6, P1, R202, R0, 0x1 ;  /* 0x00000000ca060211 */ /* 0x002fc800078208ff */
[----:B------:R-:W-:Y:S02]  /*91c0*/  @P0 LEA.HI.X R7, R202, R2, R219, 0x1, P1 ;  /* 0x00000002ca070211 */ /* 0x000fe400008f0cdb */
[----:B------:R-:W-:-:S03]  /*91d0*/  @P0 LEA R4, P1, R203, R0, 0x1 ;  /* 0x00000000cb040211 */ /* 0x000fc600078208ff */
[----:B------:R2:W-:Y:S01]  /*91e0*/  @P0 LDGSTS.E.BYPASS.LTC128B.128 [R193+0x9100], [R6.64], !P3 ;  /* 0x0910000006c10fae */ /* 0x0005e2000d901d48 */
[----:B------:R-:W-:-:S05]  /*91f0*/  @P0 LEA.HI.X R5, R203, R2, R218, 0x1, P1 ;  /* 0x00000002cb050211 */ /* 0x000fca00008f0cda */
[----:B------:R2:W-:Y:S01]  /*9200*/  @P0 LDGSTS.E.BYPASS.LTC128B.128 [R193+0xb100], [R4.64], !P2 ;  /* 0x0b10000004c10fae */ /* 0x0005e2000d101d48 */
[----:B------:R-:W-:-:S03]  /*9210*/  ISETP.LT.AND P0, PT, RZ, c[0x0][0x27c], PT ;  /* 0x00009f00ff007a0c */ /* 0x000fc60003f01270 */
[----:B------:R-:W0:Y:S10]  /*9220*/  LDGDEPBAR ;  /* 0x00000000000079af */ /* 0x000e340000000000 */
[----:B------:R-:W-:Y:S05]  /*9230*/  @P0 BRA `(.L_x_762) ;  /* 0x0000002000000947 */ /* 0x000fea0003800000 */
[----:B------:R-:W-:-:S04]  /*9240*/  DEPBAR.LE SB0, 0x1 ;  /* 0x000080400000791a */ /* 0x000fc80000000000 */
[----:B------:R-:W-:Y:S05]  /*9250*/  BRA `(.L_x_763) ;  /* 0x0000684000007947 */ /* 0x000fea0003800000 */
.L_x_762:
[----:B------:R-:W-:Y:S01]  /*9260*/  ULDC.U8 UR4, c[0x0][0x298] ;  /* 0x0000a60000047ab9 */ /* 0x000fe20000000000 */
[----:B------:R-:W-:Y:S01]  /*9270*/  SHF.R.S32.HI R0, RZ, 0x1f, R130 ;  /* 0x0000001fff007819 */ /* 0x000fe20000011482 */
[----:B--2---:R-:W-:Y:S01]  /*9280*/  IMAD.WIDE.U32 R4, R130, c[0x0][0x280], RZ ;  /* 0x0000a00082047a25 */ /* 0x004fe200078e00ff */
[----:B------:R-:W-:Y:S01]  /*9290*/  ISETP.NE.AND P0, PT, RZ, UR4, PT ;  /* 0x00000004ff007c0c */ /* 0x000fe2000bf05270 */
[----:B------:R-:W-:Y:S01]  /*92a0*/  BSSY B2, `(.L_x_763) ;  /* 0x000067f000027945 */ /* 0x000fe20003800000 */
[----:B------:R-:W-:Y:S01]  /*92b0*/  IADD3 R18, R222, R233, RZ ;  /* 0x000000e9de127210 */ /* 0x000fe20007ffe0ff */
[C---:B------:R-:W-:Y:S02]  /*92c0*/  IMAD R2, R0.reuse, c[0x0][0x280], RZ ;  /* 0x0000a00000027a24 */ /* 0x040fe400078e02ff */
[----:B------:R-:W-:Y:S02]  /*92d0*/  IMAD R0, R0, c[0x0][0x290], RZ ;  /* 0x0000a40000007a24 */ /* 0x000fe400078e02ff */
[----:B------:R-:W-:-:S02]  /*92e0*/  IMAD R7, R130, c[0x0][0x284], R2 ;  /* 0x0000a10082077a24 */ /* 0x000fc400078e0202 */
[----:B------:R-:W-:Y:S01]  /*92f0*/  IMAD R6, R130, c[0x0][0x294], R0 ;  /* 0x0000a50082067a24 */ /* 0x000fe200078e0200 */
[----:B------:R-:W-:Y:S01]  /*9300*/  LEA R0, R248, R18, 0x6 ;  /* 0x00000012f8007211 */ /* 0x000fe200078e30ff */
[----:B------:R-:W-:Y:S01]  /*9310*/  IMAD.WIDE.U32 R2, R130, c[0x0][0x290], RZ ;  /* 0x0000a40082027a25 */ /* 0x000fe200078e00ff */
[----:B------:R-:W-:-:S04]  /*9320*/  IADD3 R7, R7, R5, RZ ;  /* 0x0000000507077210 */ /* 0x000fc80007ffe0ff */
[----:B------:R-:W-:Y:S01]  /*9330*/  IADD3 R6, R6, R3, RZ ;  /* 0x0000000306067210 */ /* 0x000fe20007ffe0ff */
[----:B------:R-:W-:Y:S05]  /*9340*/  @!P0 BRA `(.L_x_764) ;  /* 0x0000338000008947 */ /* 0x000fea0003800000 */
[----:B------:R1:W5:Y:S01]  /*9350*/  LDL R80, [R1+0x2c] ;  /* 0x00002c0001507983 */ /* 0x0003620000100800 */
[----:B------:R-:W-:-:S03]  /*9360*/  IMAD.MOV.U32 R8, RZ, RZ, c[0x0][0x2c4] ;  /* 0x0000b100ff087624 */ /* 0x000fc600078e00ff */
[----:B------:R1:W5:Y:S02]  /*9370*/  LDL R79, [R1+0x28] ;  /* 0x00002800014f7983 */ /* 0x0003640000100800 */
[----:B------:R-:W-:Y:S02]  /*9380*/  ISETP.NE.AND P1, PT, R8, 0x1, PT ;  /* 0x000000010800780c */ /* 0x000fe40003f25270 */
[----:B------:R1:W5:Y:S04]  /*9390*/  LDL R78, [R1+0x24] ;  /* 0x00002400014e7983 */ /* 0x0003680000100800 */
[----:B------:R1:W5:Y:S04]  /*93a0*/  LDL R77, [R1+0x20] ;  /* 0x00002000014d7983 */ /* 0x0003680000100800 */
[----:B------:R1:W5:Y:S03]  /*93b0*/  LDL R73, [R1+0x1c] ;  /* 0x00001c0001497983 */ /* 0x0003660000100800 */
[----:B------:R-:W-:-:S05]  /*93c0*/  @P1 IMAD.HI.U32 R3, R0, c[0x0][0x2c8], RZ ;  /* 0x0000b20000031a27 */ /* 0x000fca00078e00ff */
[----:B------:R-:W-:Y:S01]  /*93d0*/  @P1 SHF.R.U32.HI R0, RZ, c[0x0][0x2cc], R3 ;  /* 0x0000b300ff001a19 */ /* 0x000fe20000011603 */
[----:B------:R-:W-:-:S03]  /*93e0*/  IMAD.MOV.U32 R5, RZ, RZ, R7 ;  /* 0x000000ffff057224 */ /* 0x000fc600078e0007 */
[----:B------:R-:W-:Y:S02]  /*93f0*/  SHF.R.S32.HI R3, RZ, 0x1f, R0 ;  /* 0x0000001fff037819 */ /* 0x000fe40000011400 */
[----:B------:R-:W-:Y:S01]  /*9400*/  MOV R7, R6 ;  /* 0x0000000600077202 */ /* 0x000fe20000000f00 */
[----:B------:R-:W-:Y:S02]  /*9410*/  IMAD.MOV.U32 R6, RZ, RZ, R2 ;  /* 0x000000ffff067224 */ /* 0x000fe400078e0002 */
[C---:B------:R-:W-:Y:S02]  /*9420*/  IMAD R9, R3.reuse, c[0x0][0x280], RZ ;  /* 0x0000a00003097a24 */ /* 0x040fe400078e02ff */
[----:B------:R-:W-:Y:S02]  /*9430*/  IMAD R8, R3, c[0x0][0x290], RZ ;  /* 0x0000a40003087a24 */ /* 0x000fe400078e02ff */
[----:B------:R-:W-:-:S04]  /*9440*/  IMAD.WIDE.U32 R2, R0, c[0x0][0x290], R6 ;  /* 0x0000a40000027a25 */ /* 0x000fc800078e0006 */
[----:B------:R-:W-:-:S04]  /*9450*/  IMAD.WIDE.U32 R4, R0, c[0x0][0x280], R4 ;  /* 0x0000a00000047a25 */ /* 0x000fc800078e0004 */
[C---:B------:R-:W-:Y:S02]  /*9460*/  IMAD R6, R0.reuse, c[0x0][0x284], R9 ;  /* 0x0000a10000067a24 */ /* 0x040fe400078e0209 */
[----:B------:R-:W-:Y:S01]  /*9470*/  IMAD R0, R0, c[0x0][0x294], R8 ;  /* 0x0000a50000007a24 */ /* 0x000fe200078e0208 */
[----:B------:R-:W-:-:S04]  /*9480*/  LEA R38, P0, R2, c[0x0][0x288], 0x1 ;  /* 0x0000a20002267a11 */ /* 0x000fc800078008ff */
[----:B------:R-:W-:-:S04]  /*9490*/  IADD3 R0, R3, R0, RZ ;  /* 0x0000000003007210 */ /* 0x000fc80007ffe0ff */
[----:B------:R-:W-:Y:S02]  /*94a0*/  LEA.HI.X R33, R2, c[0x0][0x28c], R0, 0x1, P0 ;  /* 0x0000a30002217a11 */ /* 0x000fe400000f0c00 */
[----:B------:R-:W-:Y:S02]  /*94b0*/  ISETP.GE.AND P0, PT, R18, R32, PT ;  /* 0x000000201200720c */ /* 0x000fe40003f06270 */
[----:B------:R-:W-:Y:S02]  /*94c0*/  LEA R37, P1, R4, c[0x0][0x270], 0x1 ;  /* 0x00009c0004257a11 */ /* 0x000fe400078208ff */
[----:B------:R-:W-:-:S04]  /*94d0*/  IADD3 R6, R5, R6, RZ ;  /* 0x0000000605067210 */ /* 0x000fc80007ffe0ff */
[----:B------:R-:W-:Y:S01]  /*94e0*/  LEA.HI.X R36, R4, c[0x0][0x274], R6, 0x1, P1 ;  /* 0x00009d0004247a11 */ /* 0x000fe200008f0c06 */
[----:B------:R1:W2:Y:S01]  /*94f0*/  SHFL.IDX PT, R2, R38, RZ, 0x1c1f ;  /* 0x001c1fff26027589 */ /* 0x0002a200000e0000 */
[----:B------:R-:W-:Y:S03]  /*9500*/  BSSY B0, `(.L_x_765) ;  /* 0x0000050000007945 */ /* 0x000fe60003800000 */
[----:B------:R1:W3:Y:S01]  /*9510*/  SHFL.IDX PT, R4, R37, RZ, 0x1c1f ;  /* 0x001c1fff25047589 */ /* 0x0002e200000e0000 */
[----:B------:R-:W-:-:S03]  /*9520*/  CS2R R62, SRZ ;  /* 0x00000000003e7805 */ /* 0x000fc6000001ff00 */
[----:B------:R1:W4:Y:S01]  /*9530*/  SHFL.IDX PT, R5, R36, RZ, 0x1c1f ;  /* 0x001c1fff24057589 */ /* 0x00032200000e0000 */
[----:B------:R-:W-:-:S03]  /*9540*/  CS2R R40, SRZ ;  /* 0x0000000000287805 */ /* 0x000fc6000001ff00 */
[----:B------:R1:W1:Y:S01]  /*9550*/  SHFL.IDX PT, R3, R33, RZ, 0x1c1f ;  /* 0x001c1fff21037589 */ /* 0x00026200000e0000 */
        /* <DEDUP_REMOVED lines=11> */
[----:B------:R-:W-:Y:S05]  /*9610*/  @P0 BRA `(.L_x_766) ;  /* 0x000003e000000947 */ /* 0x000fea0003800000 */
[----:B--2---:R-:W-:Y:S01]  /*9620*/  ISETP.GE.AND P0, PT, R145, c[0x0][0x27c], PT ;  /* 0x00009f0091007a0c */ /* 0x004fe20003f06270 */
[----:B------:R-:W-:Y:S01]  /*9630*/  CS2R R12, SRZ ;  /* 0x00000000000c7805 */ /* 0x000fe2000001ff00 */
[----:B------:R-:W-:Y:S01]  /*9640*/  ISETP.GE.AND P1, PT, R142, c[0x0][0x27c], PT ;  /* 0x00009f008e007a0c */ /* 0x000fe20003f26270 */
[----:B------:R-:W-:-:S10]  /*9650*/  CS2R R8, SRZ ;  /* 0x0000000000087805 */ /* 0x000fd4000001ff00 */
[C---:B------:R-:W-:Y:S01]  /*9660*/  @!P0 IMAD.SHL.U32 R0, R145.reuse, 0x2, RZ ;  /* 0x0000000291008824 */ /* 0x040fe200078e00ff */
[----:B-----5:R-:W-:-:S04]  /*9670*/  @!P0 SHF.L.U64.HI R7, R145, 0x1, R80 ;  /* 0x0000000191078819 */ /* 0x020fc80000010250 */
[----:B---3--:R-:W-:-:S05]  /*9680*/  @!P0 IADD3 R10, P2, R4, R0, RZ ;  /* 0x00000000040a8210 */ /* 0x008fca0007f5e0ff */
[----:B----4-:R-:W-:Y:S01]  /*9690*/  @!P0 IMAD.X R11, R5, 0x1, R7, P2 ;  /* 0x00000001050b8824 */ /* 0x010fe200010e0607 */
[----:B------:R-:W-:Y:S01]  /*96a0*/  @!P0 IADD3 R6, P2, R2, R0, RZ ;  /* 0x0000000002068210 */ /* 0x000fe20007f5e0ff */
[----:B------:R-:W-:-:S03]  /*96b0*/  @!P1 IMAD.SHL.U32 R14, R142, 0x2, RZ ;  /* 0x000000028e0e9824 */ /* 0x000fc600078e00ff */
[----:B------:R2:W5:Y:S01]  /*96c0*/  @!P0 LD.E.64 R12, [R10.64] ;  /* 0x000000080a0c8980 */ /* 0x000562000c101b00 */
[----:B-1----:R-:W-:Y:S01]  /*96d0*/  @!P0 IMAD.X R7, R3, 0x1, R7, P2 ;  /* 0x0000000103078824 */ /* 0x002fe200010e0607 */
[----:B------:R-:W-:-:S04]  /*96e0*/  @!P1 SHF.L.U64.HI R0, R142, 0x1, R79 ;  /* 0x000000018e009819 */ /* 0x000fc8000001024f */
[----:B------:R1:W5:Y:S01]  /*96f0*/  @!P0 LD.E.64 R8, [R6.64] ;  /* 0x0000000806088980 */ /* 0x000362000c101b00 */
[----:B------:R-:W-:Y:S01]  /*9700*/  ISETP.GE.AND P0, PT, R144, c[0x0][0x27c], PT ;  /* 0x00009f0090007a0c */ /* 0x000fe20003f06270 */
[----:B------:R-:W-:Y:S01]  /*9710*/  CS2R R26, SRZ ;  /* 0x00000000001a7805 */ /* 0x000fe2000001ff00 */
[----:B------:R-:W-:Y:S01]  /*9720*/  CS2R R24, SRZ ;  /* 0x0000000000187805 */ /* 0x000fe2000001ff00 */
[----:B--2---:R-:W-:-:S05]  /*9730*/  @!P1 IADD3 R10, P2, R4, R14, RZ ;  /* 0x0000000e040a9210 */ /* 0x004fca0007f5e0ff */
[----:B------:R-:W-:Y:S01]  /*9740*/  @!P1 IMAD.X R11, R5, 0x1, R0, P2 ;  /* 0x00000001050b9824 */ /* 0x000fe200010e0600 */
[----:B-1----:R-:W-:-:S04]  /*9750*/  @!P1 IADD3 R6, P2, R2, R14, RZ ;  /* 0x0000000e02069210 */ /* 0x002fc80007f5e0ff */
[C---:B------:R-:W-:Y:S01]  /*9760*/  @!P0 IMAD.SHL.U32 R14, R144.reuse, 0x2, RZ ;  /* 0x00000002900e8824 */ /* 0x040fe200078e00ff */
[----:B------:R1:W5:Y:S01]  /*9770*/  @!P1 LD.E.64 R26, [R10.64] ;  /* 0x000000080a1a9980 */ /* 0x000362000c101b00 */
[----:B------:R-:W-:Y:S01]  /*9780*/  @!P1 IMAD.X R7, R3, 0x1, R0, P2 ;  /* 0x0000000103079824 */ /* 0x000fe200010e0600 */
[----:B------:R-:W-:Y:S02]  /*9790*/  ISETP.GE.AND P2, PT, R107, c[0x0][0x27c], PT ;  /* 0x00009f006b007a0c */ /* 0x000fe40003f46270 */
[----:B------:R-:W-:Y:S02]  /*97a0*/  @!P0 SHF.L.U64.HI R0, R144, 0x1, R78 ;  /* 0x0000000190008819 */ /* 0x000fe4000001024e */
[----:B------:R2:W5:Y:S01]  /*97b0*/  @!P1 LD.E.64 R24, [R6.64] ;  /* 0x0000000806189980 */ /* 0x000562000c101b00 */
[----:B------:R-:W-:Y:S01]  /*97c0*/  CS2R R28, SRZ ;  /* 0x00000000001c7805 */ /* 0x000fe2000001ff00 */
[----:B------:R-:W-:Y:S01]  /*97d0*/  CS2R R30, SRZ ;  /* 0x00000000001e7805 */ /* 0x000fe2000001ff00 */
[----:B-1----:R-:W-:-:S05]  /*97e0*/  @!P0 IADD3 R10, P1, R4, R14, RZ ;  /* 0x0000000e040a8210 */ /* 0x002fca0007f3e0ff */
[----:B------:R-:W-:Y:S01]  /*97f0*/  @!P0 IMAD.X R11, R5, 0x1, R0, P1 ;  /* 0x00000001050b8824 */ /* 0x000fe200008e0600 */
[----:B--2---:R-:W-:Y:S01]  /*9800*/  @!P0 IADD3 R6, P1, R2, R14, RZ ;  /* 0x0000000e02068210 */ /* 0x004fe20007f3e0ff */
[----:B------:R-:W-:-:S03]  /*9810*/  @!P2 IMAD.SHL.U32 R14, R107, 0x2, RZ ;  /* 0x000000026b0ea824 */ /* 0x000fc600078e00ff */
[----:B------:R1:W5:Y:S01]  /*9820*/  @!P0 LD.E.64 R28, [R10.64] ;  /* 0x000000080a1c8980 */ /* 0x000362000c101b00 */
[----:B------:R-:W-:Y:S01]  /*9830*/  @!P0 IMAD.X R7, R3, 0x1, R0, P1 ;  /* 0x0000000103078824 */ /* 0x000fe200008e0600 */
[-C--:B------:R-:W-:Y:S02]  /*9840*/  @!P2 IADD3 R16, P3, R4, R14.reuse, RZ ;  /* 0x0000000e0410a210 */ /* 0x080fe40007f7e0ff */
[----:B------:R-:W-:Y:S02]  /*9850*/  @!P2 SHF.L.U64.HI R0, R107, 0x1, R77 ;  /* 0x000000016b00a819 */ /* 0x000fe4000001024d */
[----:B------:R2:W5:Y:S01]  /*9860*/  @!P0 LD.E.64 R30, [R6.64] ;  /* 0x00000008061e8980 */ /* 0x000562000c101b00 */
[----:B------:R-:W-:Y:S02]  /*9870*/  @!P2 IADD3 R14, P0, R2, R14, RZ ;  /* 0x0000000e020ea210 */ /* 0x000fe40007f1e0ff */
[----:B------:R-:W-:-:S03]  /*9880*/  ISETP.GE.AND P1, PT, R140, c[0x0][0x27c], PT ;  /* 0x00009f008c007a0c */ /* 0x000fc60003f26270 */
[--C-:B------:R-:W-:Y:S01]  /*9890*/  @!P2 IMAD.X R15, R3, 0x1, R0.reuse, P0 ;  /* 0x00000001030fa824 */ /* 0x100fe200000e0600 */
[----:B------:R-:W-:Y:S01]  /*98a0*/  ISETP.GE.AND P0, PT, R143, c[0x0][0x27c], PT ;  /* 0x00009f008f007a0c */ /* 0x000fe20003f06270 */
[----:B------:R-:W-:-:S08]  /*98b0*/  @!P2 IMAD.X R17, R5, 0x1, R0, P3 ;  /* 0x000000010511a824 */ /* 0x000fd000018e0600 */
[----:B------:R-:W-:Y:S01]  /*98c0*/  @!P1 IMAD.WIDE R22, R140, 0x2, R4 ;  /* 0x000000028c169825 */ /* 0x000fe200078e0204 */
[----:B-1----:R-:W-:-:S03]  /*98d0*/  CS2R R10, SRZ ;  /* 0x00000000000a7805 */ /* 0x002fc6000001ff00 */
[----:B------:R-:W-:Y:S01]  /*98e0*/  @!P1 IMAD.WIDE R20, R140, 0x2, R2 ;  /* 0x000000028c149825 */ /* 0x000fe200078e0202 */
[----:B--2---:R-:W-:-:S03]  /*98f0*/  CS2R R6, SRZ ;  /* 0x0000000000067805 */ /* 0x004fc6000001ff00 */
[C---:B------:R-:W-:Y:S01]  /*9900*/  @!P0 IMAD.SHL.U32 R0, R143.reuse, 0x2, RZ ;  /* 0x000000028f008824 */ /* 0x040fe200078e00ff */
[----:B------:R1:W5:Y:S01]  /*9910*/  @!P1 LD.E.64 R10, [R22.64] ;  /* 0x00000008160a9980 */ /* 0x000362000c101b00 */
[----:B------:R-:W-:-:S03]  /*9920*/  @!P0 SHF.L.U64.HI R19, R143, 0x1, R73 ;  /* 0x000000018f138819 */ /* 0x000fc60000010249 */
[----:B------:R2:W5:Y:S01]  /*9930*/  @!P1 LD.E.64 R6, [R20.64] ;  /* 0x0000000814069980 */ /* 0x000562000c101b00 */
[----:B------:R-:W-:-:S05]  /*9940*/  @!P0 IADD3 R4, P1, R4, R0, RZ ;  /* 0x0000000004048210 */ /* 0x000fca0007f3e0ff */
[--C-:B------:R-:W-:Y:S01]  /*9950*/  @!P0 IMAD.X R5, R5, 0x1, R19.reuse, P1 ;  /* 0x0000000105058824 */ /* 0x100fe200008e0613 */
[----:B------:R-:W-:Y:S01]  /*9960*/  @!P0 IADD3 R2, P1, R2, R0, RZ ;  /* 0x0000000002028210 */ /* 0x000fe20007f3e0ff */
[----:B------:R-:W-:Y:S01]  /*9970*/  CS2R R34, SRZ ;  /* 0x0000000000227805 */ /* 0x000fe2000001ff00 */
[----:B------:R-:W-:Y:S01]  /*9980*/  CS2R R40, SRZ ;  /* 0x0000000000287805 */ /* 0x000fe2000001ff00 */
[----:B------:R-:W-:Y:S02]  /*9990*/  CS2R R42, SRZ ;  /* 0x00000000002a7805 */ /* 0x000fe4000001ff00 */
[----:B------:R-:W-:Y:S02]  /*99a0*/  @!P0 IMAD.X R3, R3, 0x1, R19, P1 ;  /* 0x0000000103038824 */ /* 0x000fe400008e0613 */
[----:B------:R2:W5:Y:S04]  /*99b0*/  @!P2 LD.E.64 R34, [R14.64] ;  /* 0x000000080e22a980 */ /* 0x000568000c101b00 */
[----:B------:R2:W5:Y:S01]  /*99c0*/  @!P0 LD.E.64 R40, [R4.64] ;  /* 0x0000000804288980 */ /* 0x000562000c101b00 */
[----:B-1----:R-:W-:-:S03]  /*99d0*/  CS2R R22, SRZ ;  /* 0x0000000000167805 */ /* 0x002fc6000001ff00 */
[----:B------:R2:W5:Y:S04]  /*99e0*/  @!P0 LD.E.64 R42, [R2.64] ;  /* 0x00000008022a8980 */ /* 0x000568000c101b00 */
[----:B------:R2:W5:Y:S02]  /*99f0*/  @!P2 LD.E.64 R22, [R16.64] ;  /* 0x000000081016a980 */ /* 0x000564000c101b00 */
.L_x_766:
[----:B--2---:R-:W-:Y:S05]  /*9a00*/  BSYNC B0 ;  /* 0x0000000000007941 */ /* 0x004fea0003800000 */
.L_x_765:
[----:B------:R-:W-:Y:S01]  /*9a10*/  IADD3 R0, R18, 0x40, RZ ;  /* 0x0000004012007810 */ /* 0x000fe20007ffe0ff */
[----:B-----5:R-:W-:Y:S01]  /*9a20*/  IMAD.MOV.U32 R2, RZ, RZ, R22 ;  /* 0x000000ffff027224 */ /* 0x020fe200078e0016 */
[----:B------:R-:W-:Y:S01]  /*9a30*/  MOV R14, R6 ;  /* 0x00000006000e7202 */ /* 0x000fe20000000f00 */
[----:B-1----:R-:W-:Y:S01]  /*9a40*/  IMAD.MOV.U32 R3, RZ, RZ, R41 ;  /* 0x000000ffff037224 */ /* 0x002fe200078e0029 */
[----:B------:R-:W-:Y:S01]  /*9a50*/  ISETP.GE.AND P0, PT, R0, R32, PT ;  /* 0x000000200000720c */ /* 0x000fe20003f06270 */
[----:B------:R-:W-:Y:S01]  /*9a60*/  IMAD.MOV.U32 R0, RZ, RZ, R23 ;  /* 0x000000ffff007224 */ /* 0x000fe200078e0017 */
[----:B----4-:R-:W1:Y:S01]  /*9a70*/  SHFL.IDX PT, R5, R36, 0x1, 0x1c1f ;  /* 0x003c1f0024057f89 */ /* 0x010e6200000e0000 */
[----:B---3--:R-:W-:Y:S01]  /*9a80*/  IMAD.MOV.U32 R4, RZ, RZ, R40 ;  /* 0x000000ffff047224 */ /* 0x008fe200078e0028 */
[----:B------:R-:W-:Y:S01]  /*9a90*/  PRMT R76, R76, 0x5410, R3 ;  /* 0x000054104c4c7816 */ /* 0x000fe20000000003 */
[----:B------:R-:W-:Y:S01]  /*9aa0*/  IMAD.MOV.U32 R3, RZ, RZ, R29 ;  /* 0x000000ffff037224 */ /* 0x000fe200078e001d */
[----:B------:R-:W-:Y:S01]  /*9ab0*/  PRMT R72, R2, 0x5410, R0 ;  /* 0x0000541002487816 */ /* 0x000fe20000000000 */
[----:B------:R-:W-:Y:S01]  /*9ac0*/  IMAD.MOV.U32 R2, RZ, RZ, R26 ;  /* 0x000000ffff027224 */ /* 0x000fe200078e001a */
[----:B------:R-:W-:Y:S01]  /*9ad0*/  PRMT R75, R75, 0x5410, R4 ;  /* 0x000054104b4b7816 */ /* 0x000fe20000000004 */
[----:B------:R-:W-:Y:S01]  /*9ae0*/  IMAD.MOV.U32 R0, RZ, RZ, R27 ;  /* 0x000000ffff007224 */ /* 0x000fe200078e001b */
[----:B------:R-:W-:Y:S01]  /*9af0*/  MOV R4, R28 ;  /* 0x0000001c00047202 */ /* 0x000fe20000000f00 */
[----:B------:R-:W-:Y:S01]  /*9b00*/  IMAD.MOV.U32 R16, RZ, RZ, R8 ;  /* 0x000000ffff107224 */ /* 0x000fe200078e0008 */
[----:B------:R-:W-:Y:S01]  /*9b10*/  BSSY B0, `(.L_x_767) ;  /* 0x0000066000007945 */ /* 0x000fe20003800000 */
[----:B------:R-:W-:Y:S01]  /*9b20*/  IMAD.MOV.U32 R15, RZ, RZ, R9 ;  /* 0x000000ffff0f7224 */ /* 0x000fe200078e0009 */
[----:B------:R-:W-:Y:S01]  /*9b30*/  PRMT R68, R2, 0x5410, R0 ;  /* 0x0000541002447816 */ /* 0x000fe20000000000 */
[----:B------:R-:W-:Y:S01]  /*9b40*/  IMAD.MOV.U32 R2, RZ, RZ, R10 ;  /* 0x000000ffff027224 */ /* 0x000fe200078e000a */
[----:B------:R-:W-:Y:S01]  /*9b50*/  PRMT R70, R4, 0x5410, R3 ;  /* 0x0000541004467816 */ /* 0x000fe20000000003 */
[----:B------:R-:W-:Y:S01]  /*9b60*/  IMAD.MOV.U32 R0, RZ, RZ, R11 ;  /* 0x000000ffff007224 */ /* 0x000fe200078e000b */
[----:B------:R-:W-:Y:S01]  /*9b70*/  MOV R4, R12 ;  /* 0x0000000c00047202 */ /* 0x000fe20000000f00 */
[----:B------:R-:W-:Y:S01]  /*9b80*/  IMAD.MOV.U32 R3, RZ, RZ, R13 ;  /* 0x000000ffff037224 */ /* 0x000fe200078e000d */
[----:B------:R-:W-:Y:S01]  /*9b90*/  PRMT R65, R16, 0x5410, R15 ;  /* 0x0000541010417816 */ /* 0x000fe2000000000f */
[----:B------:R-:W-:Y:S01]  /*9ba0*/  CS2R R56, SRZ ;  /* 0x0000000000387805 */ /* 0x000fe2000001ff00 */
[----:B------:R-:W-:Y:S01]  /*9bb0*/  PRMT R64, R2, 0x5410, R0 ;  /* 0x0000541002407816 */ /* 0x000fe20000000000 */
[----:B------:R-:W-:Y:S01]  /*9bc0*/  IMAD.MOV.U32 R2, RZ, RZ, R34 ;  /* 0x000000ffff027224 */ /* 0x000fe200078e0022 */
[----:B------:R-:W-:Y:S01]  /*9bd0*/  PRMT R66, R4, 0x5410, R3 ;  /* 0x0000541004427816 */ /* 0x000fe20000000003 */
[----:B------:R-:W-:Y:S01]  /*9be0*/  IMAD.MOV.U32 R0, RZ, RZ, R35 ;  /* 0x000000ffff007224 */ /* 0x000fe200078e0023 */
[----:B------:R-:W-:Y:S01]  /*9bf0*/  MOV R4, R42 ;  /* 0x0000002a00047202 */ /* 0x000fe20000000f00 */
[----:B------:R-:W-:Y:S01]  /*9c00*/  IMAD.MOV.U32 R3, RZ, RZ, R43 ;  /* 0x000000ffff037224 */ /* 0x000fe200078e002b */
[----:B------:R-:W-:Y:S01]  /*9c10*/  CS2R R52, SRZ ;  /* 0x0000000000347805 */ /* 0x000fe2000001ff00 */
[----:B------:R-:W-:Y:S01]  /*9c20*/  CS2R R48, SRZ ;  /* 0x0000000000307805 */ /* 0x000fe2000001ff00 */
[----:B------:R-:W-:Y:S01]  /*9c30*/  PRMT R71, R2, 0x5410, R0 ;  /* 0x0000541002477816 */ /* 0x000fe20000000000 */
[----:B------:R-:W-:Y:S01]  /*9c40*/  IMAD.MOV.U32 R2, RZ, RZ, R24 ;  /* 0x000000ffff027224 */ /* 0x000fe200078e0018 */
[----:B------:R-:W-:Y:S01]  /*9c50*/  PRMT R74, R4, 0x5410, R3 ;  /* 0x00005410044a7816 */ /* 0x000fe20000000003 */
[----:B------:R-:W-:Y:S01]  /*9c60*/  IMAD.MOV.U32 R3, RZ, RZ, R31 ;  /* 0x000000ffff037224 */ /* 0x000fe200078e001f */
[----:B------:R-:W-:Y:S01]  /*9c70*/  MOV R0, R25 ;  /* 0x0000001900007202 */ /* 0x000fe20000000f00 */
[----:B------:R-:W-:Y:S01]  /*9c80*/  CS2R R44, SRZ ;  /* 0x00000000002c7805 */ /* 0x000fe2000001ff00 */
[----:B------:R-:W-:Y:S01]  /*9c90*/  MOV R4, R30 ;  /* 0x0000001e00047202 */ /* 0x000fe20000000f00 */
[----:B------:R-:W-:Y:S01]  /*9ca0*/  CS2R R60, SRZ ;  /* 0x00000000003c7805 */ /* 0x000fe2000001ff00 */
[----:B------:R-:W-:Y:S01]  /*9cb0*/  PRMT R67, R2, 0x5410, R0 ;  /* 0x0000541002437816 */ /* 0x000fe20000000000 */
[----:B------:R-:W-:Y:S01]  /*9cc0*/  IMAD.MOV.U32 R0, RZ, RZ, R7 ;  /* 0x000000ffff007224 */ /* 0x000fe200078e0007 */
[----:B------:R-:W-:Y:S01]  /*9cd0*/  PRMT R69, R4, 0x5410, R3 ;  /* 0x0000541004457816 */ /* 0x000fe20000000003 */
[----:B------:R2:W3:Y:S01]  /*9ce0*/  SHFL.IDX PT, R2, R38, 0x1, 0x1c1f ;  /* 0x003c1f0026027f89 */ /* 0x0004e200000e0000 */
[----:B------:R-:W-:Y:S01]  /*9cf0*/  CS2R R58, SRZ ;  /* 0x00000000003a7805 */ /* 0x000fe2000001ff00 */
[----:B------:R-:W-:Y:S01]  /*9d00*/  CS2R R54, SRZ ;  /* 0x0000000000367805 */ /* 0x000fe2000001ff00 */
[----:B------:R-:W-:Y:S01]  /*9d10*/  CS2R R50, SRZ ;  /* 0x0000000000327805 */ /* 0x000fe2000001ff00 */
[----:B------:R4:W1:Y:S01]  /*9d20*/  SHFL.IDX PT, R4, R37, 0x1, 0x1c1f ;  /* 0x003c1f0025047f89 */ /* 0x00086200000e0000 */
[----:B------:R-:W-:-:S03]  /*9d30*/  CS2R R46, SRZ ;  /* 0x00000000002e7805 */ /* 0x000fc6000001ff00 */
[----:B------:R1:W3:Y:S01]  /*9d40*/  SHFL.IDX PT, R3, R33, 0x1, 0x1c1f ;  /* 0x003c1f0021037f89 */ /* 0x0002e200000e0000 */
[----:B--2---:R-:W-:Y:S01]  /*9d50*/  CS2R R38, SRZ ;  /* 0x0000000000267805 */ /* 0x004fe2000001ff00 */
[----:B----4-:R-:W-:Y:S01]  /*9d60*/  CS2R R36, SRZ ;  /* 0x0000000000247805 */ /* 0x010fe2000001ff00 */
[----:B-1----:R-:W-:Y:S01]  /*9d70*/  PRMT R33, R14, 0x5410, R0 ;  /* 0x000054100e217816 */ /* 0x002fe20000000000 */
[----:B------:R-:W-:Y:S05]  /*9d80*/  @P0 BRA `(.L_x_768) ;  /* 0x000003e000000947 */ /* 0x000fea0003800000 */
[----:B---3--:R-:W-:Y:S01]  /*9d90*/  ISETP.GE.AND P0, PT, R145, c[0x0][0x27c], PT ;  /* 0x00009f0091007a0c */ /* 0x008fe20003f06270 */
[----:B------:R-:W-:Y:S01]  /*9da0*/  CS2R R44, SRZ ;  /* 0x00000000002c7805 */ /* 0x000fe2000001ff00 */
[----:B------:R-:W-:Y:S01]  /*9db0*/  ISETP.GE.AND P1, PT, R142, c[0x0][0x27c], PT ;  /* 0x00009f008e007a0c */ /* 0x000fe20003f26270 */
[----:B------:R-:W-:-:S10]  /*9dc0*/  CS2R R46, SRZ ;  /* 0x00000000002e7805 */ /* 0x000fd4000001ff00 */
[C---:B------:R-:W-:Y:S01]  /*9dd0*/  @!P0 IMAD.SHL.U32 R0, R145.reuse, 0x2, RZ ;  /* 0x0000000291008824 */ /* 0x040fe200078e00ff */
[----:B------:R-:W-:-:S04]  /*9de0*/  @!P0 SHF.L.U64.HI R15, R145, 0x1, R80 ;  /* 0x00000001910f8819 */ /* 0x000fc80000010250 */
[----:B------:R-:W-:-:S05]  /*9df0*/  @!P0 IADD3 R16, P2, R4, R0, RZ ;  /* 0x0000000004108210 */ /* 0x000fca0007f5e0ff */
[----:B------:R-:W-:Y:S01]  /*9e00*/  @!P0 IMAD.X R17, R5, 0x1, R15, P2 ;  /* 0x0000000105118824 */ /* 0x000fe200010e060f */
[----:B------:R-:W-:Y:S01]  /*9e10*/  @!P0 IADD3 R14, P2, R2, R0, RZ ;  /* 0x00000000020e8210 */ /* 0x000fe20007f5e0ff */
[----:B------:R-:W-:-:S03]  /*9e20*/  @!P1 IMAD.SHL.U32 R0, R142, 0x2, RZ ;  /* 0x000000028e009824 */ /* 0x000fc600078e00ff */
[----:B------:R1:W5:Y:S01]  /*9e30*/  @!P0 LD.E.64 R44, [R16.64] ;  /* 0x00000008102c8980 */ /* 0x000362000c101b00 */
[----:B------:R-:W-:-:S05]  /*9e40*/  @!P0 IMAD.X R15, R3, 0x1, R15, P2 ;  /* 0x00000001030f8824 */ /* 0x000fca00010e060f */
[----:B------:R2:W5:Y:S01]  /*9e50*/  @!P0 LD.E.64 R46, [R14.64] ;  /* 0x000000080e2e8980 */ /* 0x000562000c101b00 */
[----:B------:R-:W-:Y:S01]  /*9e60*/  ISETP.GE.AND P0, PT, R144, c[0x0][0x27c], PT ;  /* 0x00009f0090007a0c */ /* 0x000fe20003f06270 */
[----:B------:R-:W-:Y:S01]  /*9e70*/  CS2R R48, SRZ ;  /* 0x0000000000307805 */ /* 0x000fe2000001ff00 */
[----:B------:R-:W-:Y:S01]  /*9e80*/  CS2R R50, SRZ ;  /* 0x0000000000327805 */ /* 0x000fe2000001ff00 */
[----:B-1----:R-:W-:Y:S02]  /*9e90*/  @!P1 IADD3 R16, P2, R4, R0, RZ ;  /* 0x0000000004109210 */ /* 0x002fe40007f5e0ff */
[----:B--2---:R-:W-:-:S05]  /*9ea0*/  @!P1 SHF.L.U64.HI R15, R142, 0x1, R79 ;  /* 0x000000018e0f9819 */ /* 0x004fca000001024f */
[--C-:B------:R-:W-:Y:S01]  /*9eb0*/  @!P1 IMAD.X R17, R5, 0x1, R15.reuse, P2 ;  /* 0x0000000105119824 */ /* 0x100fe200010e060f */
[----:B------:R-:W-:Y:S02]  /*9ec0*/  @!P1 IADD3 R14, P2, R2, R0, RZ ;  /* 0x00000000020e9210 */ /* 0x000fe40007f5e0ff */
[----:B------:R-:W-:Y:S02]  /*9ed0*/  @!P0 IMAD.SHL.U32 R0, R144, 0x2, RZ ;  /* 0x0000000290008824 */ /* 0x000fe400078e00ff */
[----:B------:R1:W5:Y:S01]  /*9ee0*/  @!P1 LD.E.64 R48, [R16.64] ;  /* 0x0000000810309980 */ /* 0x000362000c101b00 */
[----:B------:R-:W-:Y:S01]  /*9ef0*/  @!P1 IMAD.X R15, R3, 0x1, R15, P2 ;  /* 0x00000001030f9824 */ /* 0x000fe200010e060f */
[----:B------:R-:W-:-:S04]  /*9f00*/  ISETP.GE.AND P2, PT, R107, c[0x0][0x27c], PT ;  /* 0x00009f006b007a0c */ /* 0x000fc80003f46270 */
[----:B------:R2:W5:Y:S01]  /*9f10*/  @!P1 LD.E.64 R50, [R14.64] ;  /* 0x000000080e329980 */ /* 0x000562000c101b00 */
[----:B------:R-:W-:Y:S01]  /*9f20*/  CS2R R52, SRZ ;  /* 0x0000000000347805 */ /* 0x000fe2000001ff00 */
[----:B------:R-:W-:Y:S01]  /*9f30*/  CS2R R54, SRZ ;  /* 0x0000000000367805 */ /* 0x000fe2000001ff00 */
[----:B-1----:R-:W-:Y:S02]  /*9f40*/  @!P0 IADD3 R16, P1, R4, R0, RZ ;  /* 0x0000000004108210 */ /* 0x002fe40007f3e0ff */
[----:B--2---:R-:W-:-:S05]  /*9f50*/  @!P0 SHF.L.U64.HI R15, R144, 0x1, R78 ;  /* 0x00000001900f8819 */ /* 0x004fca000001024e */
[----:B------:R-:W-:Y:S01]  /*9f60*/  @!P0 IMAD.X R17, R5, 0x1, R15, P1 ;  /* 0x0000000105118824 */ /* 0x000fe200008e060f */
[----:B------:R-:W-:Y:S01]  /*9f70*/  @!P0 IADD3 R14, P1, R2, R0, RZ ;  /* 0x00000000020e8210 */ /* 0x000fe20007f3e0ff */
[----:B------:R-:W-:-:S03]  /*9f80*/  @!P2 IMAD.SHL.U32 R18, R107, 0x2, RZ ;  /* 0x000000026b12a824 */ /* 0x000fc600078e00ff */
[----:B------:R1:W5:Y:S01]  /*9f90*/  @!P0 LD.E.64 R52, [R16.64] ;  /* 0x0000000810348980 */ /* 0x000362000c101b00 */
[----:B------:R-:W-:Y:S01]  /*9fa0*/  @!P0 IMAD.X R15, R3, 0x1, R15, P1 ;  /* 0x00000001030f8824 */ /* 0x000fe200008e060f */
[----:B------:R-:W-:-:S04]  /*9fb0*/  @!P2 SHF.L.U64.HI R0, R107, 0x1, R77 ;  /* 0x000000016b00a819 */ /* 0x000fc8000001024d */
[----:B------:R2:W5:Y:S01]  /*9fc0*/  @!P0 LD.E.64 R54, [R14.64] ;  /* 0x000000080e368980 */ /* 0x000562000c101b00 */
[----:B------:R-:W-:Y:S01]  /*9fd0*/  ISETP.GE.AND P1, PT, R140, c[0x0][0x27c], PT ;  /* 0x00009f008c007a0c */ /* 0x000fe20003f26270 */
[----:B------:R-:W-:Y:S01]  /*9fe0*/  CS2R R36, SRZ ;  /* 0x0000000000247805 */ /* 0x000fe2000001ff00 */
[----:B------:R-:W-:Y:S01]  /*9ff0*/  CS2R R38, SRZ ;  /* 0x0000000000267805 */ /* 0x000fe2000001ff00 */
[----:B--2---:R-:W-:-:S05]  /*a000*/  @!P2 IADD3 R14, P0, R2, R18, RZ ;  /* 0x00000012020ea210 */ /* 0x004fca0007f1e0ff */
[----:B------:R-:W-:Y:S01]  /*a010*/  @!P2 IMAD.X R15, R3, 0x1, R0, P0 ;  /* 0x00000001030fa824 */ /* 0x000fe200000e0600 */
[----:B------:R-:W-:Y:S02]  /*a020*/  ISETP.GE.AND P0, PT, R143, c[0x0][0x27c], PT ;  /* 0x00009f008f007a0c */ /* 0x000fe40003f06270 */
[----:B-1----:R-:W-:Y:S02]  /*a030*/  @!P2 IADD3 R16, P3, R4, R18, RZ ;  /* 0x000000120410a210 */ /* 0x002fe40007f7e0ff */
[----:B------:R-:W-:-:S04]  /*a040*/  @!P1 IMAD.WIDE R20, R140, 0x2, R4 ;  /* 0x000000028c149825 */ /* 0x000fc800078e0204 */
[----:B------:R-:W-:Y:S01]  /*a050*/  @!P2 IMAD.X R17, R5, 0x1, R0, P3 ;  /* 0x000000010511a824 */ /* 0x000fe200018e0600 */
[----:B------:R1:W5:Y:S01]  /*a060*/  @!P1 LD.E.64 R36, [R20.64] ;  /* 0x0000000814249980 */ /* 0x000362000c101b00 */
[----:B------:R-:W-:-:S04]  /*a070*/  @!P1 IMAD.WIDE R18, R140, 0x2, R2 ;  /* 0x000000028c129825 */ /* 0x000fc800078e0202 */
[----:B------:R-:W-:Y:S01]  /*a080*/  @!P0 IMAD.SHL.U32 R0, R143, 0x2, RZ ;  /* 0x000000028f008824 */ /* 0x000fe200078e00ff */
[----:B------:R2:W5:Y:S04]  /*a090*/  @!P1 LD.E.64 R38, [R18.64] ;  /* 0x0000000812269980 */ /* 0x000568000c101b00 */
[----:B------:R-:W-:Y:S01]  /*a0a0*/  @!P0 IADD3 R4, P1, R4, R0, RZ ;  /* 0x0000000004048210 */ /* 0x000fe20007f3e0ff */
[----:B------:R-:W-:Y:S01]  /*a0b0*/  CS2R R56, SRZ ;  /* 0x0000000000387805 */ /* 0x000fe2000001ff00 */
[----:B------:R-:W-:Y:S01]  /*a0c0*/  CS2R R58, SRZ ;  /* 0x00000000003a7805 */ /* 0x000fe2000001ff00 */
[----:B------:R-:W-:Y:S01]  /*a0d0*/  CS2R R62, SRZ ;  /* 0x00000000003e7805 */ /* 0x000fe2000001ff00 */
[----:B------:R-:W-:-:S03]  /*a0e0*/  CS2R R60, SRZ ;  /* 0x00000000003c7805 */ /* 0x000fc6000001ff00 */
[----:B------:R1:W5:Y:S04]  /*a0f0*/  @!P2 LD.E.64 R56, [R16.64] ;  /* 0x000000081038a980 */ /* 0x000368000c101b00 */
[----:B------:R1:W5:Y:S01]  /*a100*/  @!P2 LD.E.64 R58, [R14.64] ;  /* 0x000000080e3aa980 */ /* 0x000362000c101b00 */
[----:B--2---:R-:W-:-:S05]  /*a110*/  @!P0 SHF.L.U64.HI R18, R143, 0x1, R73 ;  /* 0x000000018f128819 */ /* 0x004fca0000010249 */
[----:B------:R-:W-:Y:S01]  /*a120*/  @!P0 IMAD.X R5, R5, 0x1, R18, P1 ;  /* 0x0000000105058824 */ /* 0x000fe200008e0612 */
[----:B------:R-:W-:-:S04]  /*a130*/  @!P0 IADD3 R2, P1, R2, R0, RZ ;  /* 0x0000000002028210 */ /* 0x000fc80007f3e0ff */
[----:B------:R1:W5:Y:S01]  /*a140*/  @!P0 LD.E.64 R62, [R4.64] ;  /* 0x00000008043e8980 */ /* 0x000362000c101b00 */
[----:B------:R-:W-:-:S05]  /*a150*/  @!P0 IMAD.X R3, R3, 0x1, R18, P1 ;  /* 0x0000000103038824 */ /* 0x000fca00008e0612 */
[----:B------:R1:W5:Y:S03]  /*a160*/  @!P0 LD.E.64 R60, [R2.64] ;  /* 0x00000008023c8980 */ /* 0x000366000c101b00 */
.L_x_768:
[----:B---3--:R-:W-:Y:S05]  /*a170*/  BSYNC B0 ;  /* 0x0000000000007941 */ /* 0x008fea0003800000 */
.L_x_767:
[----:B-1---5:R-:W-:Y:S01]  /*a180*/  IMAD.MOV.U32 R2, RZ, RZ, R62 ;  /* 0x000000ffff027224 */ /* 0x022fe200078e003e */
[----:B------:R-:W-:-:S04]  /*a190*/  DEPBAR.LE SB0, 0x1 ;  /* 0x000080400000791a */ /* 0x000fc80000000000 */
        /* <DEDUP_REMOVED lines=12> */
[----:B------:R-:W-:-:S03]  /*a260*/  IMAD.MOV.U32 R3, RZ, RZ, R49 ;  /* 0x000000ffff037224 */ /* 0x000fc600078e0031 */
[----:B------:R-:W-:Y:S01]  /*a270*/  PRMT R77, R2, 0x5410, R0 ;  /* 0x00005410024d7816 */ /* 0x000fe20000000000 */
[----:B------:R-:W-:Y:S01]  /*a280*/  IMAD.MOV.U32 R0, RZ, RZ, R61 ;  /* 0x000000ffff007224 */ /* 0x000fe200078e003d */
[----:B------:R-:W-:Y:S02]  /*a290*/  MOV R2, R60 ;  /* 0x0000003c00027202 */ /* 0x000fe40000000f00 */
[----:B------:R-:W-:Y:S01]  /*a2a0*/  PRMT R79, R4, 0x5410, R3 ;  /* 0x00005410044f7816 */ /* 0x000fe20000000003 */
[----:B------:R-:W-:Y:S01]  /*a2b0*/  IMAD.MOV.U32 R4, RZ, RZ, R36 ;  /* 0x000000ffff047224 */ /* 0x000fe200078e0024 */
[----:B------:R-:W-:Y:S01]  /*a2c0*/  PRMT R86, R2, 0x5410, R0 ;  /* 0x0000541002567816 */ /* 0x000fe20000000000 */
[----:B------:R-:W-:Y:S02]  /*a2d0*/  IMAD.MOV.U32 R3, RZ, RZ, R37 ;  /* 0x000000ffff037224 */ /* 0x000fe400078e0025 */
[----:B------:R-:W-:Y:S02]  /*a2e0*/  IMAD.MOV.U32 R2, RZ, RZ, R58 ;  /* 0x000000ffff027224 */ /* 0x000fe400078e003a */
[----:B------:R-:W-:Y:S01]  /*a2f0*/  IMAD.MOV.U32 R0, RZ, RZ, R59 ;  /* 0x000000ffff007224 */ /* 0x000fe200078e003b */
[----:B------:R-:W-:Y:S01]  /*a300*/  PRMT R73, R4, 0x5410, R3 ;  /* 0x0000541004497816 */ /* 0x000fe20000000003 */
[----:B------:R-:W-:-:S03]  /*a310*/  IMAD.IADD R3, R32, 0x1, -R233 ;  /* 0x0000000120037824 */ /* 0x000fc600078e0ae9 */
[----:B------:R-:W-:Y:S01]  /*a320*/  PRMT R82, R2, 0x5410, R0 ;  /* 0x0000541002527816 */ /* 0x000fe20000000000 */
[----:B------:R-:W-:Y:S01]  /*a330*/  IMAD.MOV.U32 R0, RZ, RZ, R55 ;  /* 0x000000ffff007224 */ /* 0x000fe200078e0037 */
[----:B------:R-:W-:Y:S02]  /*a340*/  MOV R2, R54 ;  /* 0x0000003600027202 */ /* 0x000fe40000000f00 */
[----:B------:R-:W-:Y:S02]  /*a350*/  IMNMX R21, R3, 0x80, PT ;  /* 0x0000008003157817 */ /* 0x000fe40003800200 */
[----:B------:R-:W-:Y:S01]  /*a360*/  PRMT R80, R2, 0x5410, R0 ;  /* 0x0000541002507816 */ /* 0x000fe20000000000 */
[----:B------:R-:W-:Y:S01]  /*a370*/  IMAD.MOV.U32 R2, RZ, RZ, R50 ;  /* 0x000000ffff027224 */ /* 0x000fe200078e0032 */
[----:B------:R-:W-:Y:S01]  /*a380*/  MOV R0, R51 ;  /* 0x0000003300007202 */ /* 0x000fe20000000f00 */
[----:B------:R-:W-:Y:S01]  /*a390*/  BAR.SYNC.DEFER_BLOCKING 0x0 ;  /* 0x0000000000007b1d */ /* 0x000fe20000010000 */
[----:B------:R-:W-:-:S02]  /*a3a0*/  ISETP.GE.AND P0, PT, R222, R21, PT ;  /* 0x00000015de00720c */ /* 0x000fc40003f06270 */
[----:B------:R-:W-:Y:S01]  /*a3b0*/  PRMT R78, R2, 0x5410, R0 ;  /* 0x00005410024e7816 */ /* 0x000fe20000000000 */
[----:B------:R-:W-:Y:S02]  /*a3c0*/  IMAD.MOV.U32 R0, RZ, RZ, R47 ;  /* 0x000000ffff007224 */ /* 0x000fe400078e002f */
[----:B------:R-:W-:-:S03]  /*a3d0*/  IMAD.MOV.U32 R2, RZ, RZ, R46 ;  /* 0x000000ffff027224 */ /* 0x000fc600078e002e */
[----:B------:R-:W-:Y:S01]  /*a3e0*/  PRMT R76, R0, 0x7610, R76 ;  /* 0x00007610004c7816 */ /* 0x000fe2000000004c */
[----:B------:R-:W-:Y:S01]  /*a3f0*/  IMAD.MOV.U32 R0, RZ, RZ, R39 ;  /* 0x000000ffff007224 */ /* 0x000fe200078e0027 */
[----:B------:R-:W-:Y:S02]  /*a400*/  PRMT R75, R2, 0x7610, R75 ;  /* 0x00007610024b7816 */ /* 0x000fe4000000004b */
[----:B------:R-:W-:-:S04]  /*a410*/  MOV R2, R38 ;  /* 0x0000002600027202 */ /* 0x000fc80000000f00 */
[----:B------:R-:W-:Y:S01]  /*a420*/  PRMT R32, R2, 0x5410, R0 ;  /* 0x0000541002207816 */ /* 0x000fe20000000000 */
[----:B------:R-:W-:Y:S05]  /*a430*/  @P0 BRA `(.L_x_770) ;  /* 0x0000112000000947 */ /* 0x000fea0003800000 */
[----:B------:R-:W-:Y:S01]  /*a440*/  ISETP.GE.AND P0, PT, R140, c[0x0][0x27c], PT ;  /* 0x00009f008c007a0c */ /* 0x000fe20003f06270 */
[----:B------:R-:W-:-:S12]  /*a450*/  BSSY B0, `(.L_x_771) ;  /* 0x000002c000007945 */ /* 0x000fd80003800000 */
[----:B------:R-:W-:Y:S05]  /*a460*/  @P0 BRA `(.L_x_772) ;  /* 0x000002a000000947 */ /* 0x000fea0003800000 */
[----:B------:R-:W1:Y:S01]  /*a470*/  LDS.128 R16, [R210+0xc000] ;  /* 0x00c00000d2107984 */ /* 0x000e620000000c00 */
[----:B------:R-:W-:Y:S02]  /*a480*/  SHF.R.U32.HI R0, RZ, 0x10, R7 ;  /* 0x00000010ff007819 */ /* 0x000fe40000011607 */
[----:B------:R-:W-:Y:S02]  /*a490*/  SHF.R.U32.HI R2, RZ, 0x10, R11 ;  /* 0x00000010ff027819 */ /* 0x000fe4000001160b */
[----:B------:R-:W-:Y:S01]  /*a4a0*/  SHF.R.U64 R6, R6, 0x10, R7 ;  /* 0x0000001006067819 */ /* 0x000fe20000001207 */
[----:B------:R-:W-:Y:S02]  /*a4b0*/  HADD2.F32 R0, -RZ, R0.H0_H0 ;  /* 0x20000000ff007230 */ /* 0x000fe40000004100 */
[----:B------:R-:W-:Y:S02]  /*a4c0*/  HADD2.F32 R2, -RZ, R2.H0_H0 ;  /* 0x20000002ff027230 */ /* 0x000fe40000004100 */
[----:B------:R-:W-:-:S02]  /*a4d0*/  HADD2.F32 R6, -RZ, R6.H0_H0 ;  /* 0x20000006ff067230 */ /* 0x000fc40000004100 */
[--C-:B-1----:R-:W-:Y:S02]  /*a4e0*/  HADD2.F32 R3, -RZ, R19.reuse.H1_H1 ;  /* 0x30000013ff037230 */ /* 0x102fe40000004100 */
[----:B------:R-:W-:-:S03]  /*a4f0*/  HADD2.F32 R4, -RZ, R19.H0_H0 ;  /* 0x20000013ff047230 */ /* 0x000fc60000004100 */
[CC--:B------:R-:W-:Y:S02]  /*a500*/  FMUL.FTZ R5, R3.reuse, R0.reuse ;  /* 0x0000000003057220 */ /* 0x0c0fe40000410000 */
[C---:B------:R-:W-:Y:S02]  /*a510*/  FMUL.FTZ R0, R4.reuse, R0 ;  /* 0x0000000004007220 */ /* 0x040fe40000410000 */
[-C--:B------:R-:W-:Y:S01]  /*a520*/  FFMA.FTZ R20, R4, R2.reuse, -R5 ;  /* 0x0000000204147223 */ /* 0x080fe20000010805 */
[--C-:B------:R-:W-:Y:S01]  /*a530*/  HADD2.F32 R4, -RZ, R16.reuse.H0_H0 ;  /* 0x20000010ff047230 */ /* 0x100fe20000004100 */
[----:B------:R-:W-:Y:S01]  /*a540*/  FFMA.FTZ R19, R3, R2, R0 ;  /* 0x0000000203137223 */ /* 0x000fe20000010000 */
[----:B------:R-:W-:Y:S02]  /*a550*/  HADD2.F32 R3, -RZ, R16.H1_H1 ;  /* 0x30000010ff037230 */ /* 0x000fe40000004100 */
[----:B------:R-:W-:Y:S02]  /*a560*/  HADD2.F32 R0, -RZ, R33.H0_H0 ;  /* 0x20000021ff007230 */ /* 0x000fe40000004100 */
[----:B------:R-:W-:-:S03]  /*a570*/  HADD2.F32 R2, -RZ, R64.H0_H0 ;  /* 0x20000040ff027230 */ /* 0x000fc60000004100 */
[CC--:B------:R-:W-:Y:S02]  /*a580*/  FMUL.FTZ R5, R3.reuse, R0.reuse ;  /* 0x0000000003057220 */ /* 0x0c0fe40000410000 */
[C---:B------:R-:W-:Y:S02]  /*a590*/  FMUL.FTZ R0, R4.reuse, R0 ;  /* 0x0000000004007220 */ /* 0x040fe40000410000 */
[-C--:B------:R-:W-:Y:S01]  /*a5a0*/  FFMA.FTZ R16, R4, R2.reuse, -R5 ;  /* 0x0000000204107223 */ /* 0x080fe20000010805 */
[--C-:B------:R-:W-:Y:S01]  /*a5b0*/  HADD2.F32 R4, -RZ, R18.reuse.H0_H0 ;  /* 0x20000012ff047230 */ /* 0x100fe20000004100 */
[----:B------:R-:W-:Y:S01]  /*a5c0*/  FFMA.FTZ R15, R3, R2, R0 ;  /* 0x00000002030f7223 */ /* 0x000fe20000010000 */
[----:B------:R-:W-:Y:S02]  /*a5d0*/  HADD2.F32 R3, -RZ, R18.H1_H1 ;  /* 0x30000012ff037230 */ /* 0x000fe40000004100 */
[----:B------:R-:W-:Y:S02]  /*a5e0*/  HADD2.F32 R0, -RZ, R33.H1_H1 ;  /* 0x30000021ff007230 */ /* 0x000fe40000004100 */
[----:B------:R-:W-:-:S03]  /*a5f0*/  HADD2.F32 R2, -RZ, R64.H1_H1 ;  /* 0x30000040ff027230 */ /* 0x000fc60000004100 */
[CC--:B------:R-:W-:Y:S02]  /*a600*/  FMUL.FTZ R5, R3.reuse, R0.reuse ;  /* 0x0000000003057220 */ /* 0x0c0fe40000410000 */
[C---:B------:R-:W-:Y:S02]  /*a610*/  FMUL.FTZ R0, R4.reuse, R0 ;  /* 0x0000000004007220 */ /* 0x040fe40000410000 */
[-C--:B------:R-:W-:Y:S02]  /*a620*/  FFMA.FTZ R14, R4, R2.reuse, -R5 ;  /* 0x00000002040e7223 */ /* 0x080fe40000010805 */
[----:B------:R-:W-:Y:S01]  /*a630*/  FFMA.FTZ R5, R3, R2, R0 ;  /* 0x0000000203057223 */ /* 0x000fe20000010000 */
[----:B------:R-:W-:Y:S01]  /*a640*/  SHF.R.U64 R3, R10, 0x10, R11 ;  /* 0x000000100a037819 */ /* 0x000fe2000000120b */
[--C-:B------:R-:W-:Y:S02]  /*a650*/  HADD2.F32 R0, -RZ, R17.reuse.H1_H1 ;  /* 0x30000011ff007230 */ /* 0x100fe40000004100 */
[----:B------:R-:W-:-:S02]  /*a660*/  HADD2.F32 R2, -RZ, R17.H0_H0 ;  /* 0x20000011ff027230 */ /* 0x000fc40000004100 */
[----:B------:R-:W-:Y:S01]  /*a670*/  HADD2.F32 R7, -RZ, R3.H0_H0 ;  /* 0x20000003ff077230 */ /* 0x000fe20000004100 */
[-C--:B------:R-:W-:Y:S02]  /*a680*/  FMUL.FTZ R4, R0, R6.reuse ;  /* 0x0000000600047220 */ /* 0x080fe40000410000 */
[C---:B------:R-:W-:Y:S01]  /*a690*/  FMUL.FTZ R3, R2.reuse, R6 ;  /* 0x0000000602037220 */ /* 0x040fe20000410000 */
[----:B------:R-:W-:Y:S01]  /*a6a0*/  F2FP.PACK_AB R6, R5, R14 ;  /* 0x0000000e0506723e */ /* 0x000fe200000000ff */
[-C--:B------:R-:W-:Y:S01]  /*a6b0*/  FFMA.FTZ R2, R2, R7.reuse, -R4 ;  /* 0x0000000702027223 */ /* 0x080fe20000010804 */
[----:B------:R-:W-:Y:S01]  /*a6c0*/  F2FP.PACK_AB R4, R15, R16 ;  /* 0x000000100f04723e */ /* 0x000fe200000000ff */
[----:B------:R-:W-:Y:S01]  /*a6d0*/  FFMA.FTZ R3, R0, R7, R3 ;  /* 0x0000000700037223 */ /* 0x000fe20000010003 */
[----:B------:R-:W-:-:S04]  /*a6e0*/  F2FP.PACK_AB R7, R19, R20 ;  /* 0x000000141307723e */ /* 0x000fc800000000ff */
[----:B------:R-:W-:-:S05]  /*a6f0*/  F2FP.PACK_AB R5, R3, R2 ;  /* 0x000000020305723e */ /* 0x000fca00000000ff */
[----:B------:R1:W-:Y:S02]  /*a700*/  STS.128 [R210+0xc000], R4 ;  /* 0x00c00004d2007388 */ /* 0x0003e40000000c00 */
.L_x_772:
[----:B------:R-:W-:Y:S05]  /*a710*/  BSYNC B0 ;  /* 0x0000000000007941 */ /* 0x000fea0003800000 */
.L_x_771:
[----:B------:R-:W-:Y:S01]  /*a720*/  ISETP.GE.AND P0, PT, R145, c[0x0][0x27c], PT ;  /* 0x00009f0091007a0c */ /* 0x000fe20003f06270 */
[----:B------:R-:W-:-:S12]  /*a730*/  BSSY B0, `(.L_x_773) ;  /* 0x000002c000007945 */ /* 0x000fd80003800000 */
[----:B------:R-:W-:Y:S05]  /*a740*/  @P0 BRA `(.L_x_774) ;  /* 0x000002a000000947 */ /* 0x000fea0003800000 */
[----:B------:R-:W2:Y:S01]  /*a750*/  LDS.128 R16, [R211+0xc000] ;  /* 0x00c00000d3107984 */ /* 0x000ea20000000c00 */
[----:B------:R-:W-:Y:S02]  /*a760*/  SHF.R.U32.HI R0, RZ, 0x10, R9 ;  /* 0x00000010ff007819 */ /* 0x000fe40000011609 */
[----:B------:R-:W-:Y:S02]  /*a770*/  SHF.R.U32.HI R2, RZ, 0x10, R13 ;  /* 0x00000010ff027819 */ /* 0x000fe4000001160d */
[----:B-1----:R-:W-:Y:S01]  /*a780*/  SHF.R.U64 R6, R8, 0x10, R9 ;  /* 0x0000001008067819 */ /* 0x002fe20000001209 */
[----:B------:R-:W-:Y:S02]  /*a790*/  HADD2.F32 R0, -RZ, R0.H0_H0 ;  /* 0x20000000ff007230 */ /* 0x000fe40000004100 */
[----:B------:R-:W-:Y:S02]  /*a7a0*/  HADD2.F32 R2, -RZ, R2.H0_H0 ;  /* 0x20000002ff027230 */ /* 0x000fe40000004100 */
[----:B------:R-:W-:-:S02]  /*a7b0*/  HADD2.F32 R6, -RZ, R6.H0_H0 ;  /* 0x20000006ff067230 */ /* 0x000fc40000004100 */
[--C-:B--2---:R-:W-:Y:S02]  /*a7c0*/  HADD2.F32 R3, -RZ, R19.reuse.H1_H1 ;  /* 0x30000013ff037230 */ /* 0x104fe40000004100 */
        /* <DEDUP_REMOVED lines=8> */
[----:B------:R-:W-:Y:S01]  /*a850*/  HADD2.F32 R2, -RZ, R66.H0_H0 ;  /* 0x20000042ff027230 */ /* 0x000fe20000004100 */
[----:B------:R-:W-:-:S02]  /*a860*/  F2FP.PACK_AB R7, R7, R14 ;  /* 0x0000000e0707723e */ /* 0x000fc400000000ff */
        /* <DEDUP_REMOVED lines=19> */
[----:B------:R-:W-:Y:S01]  /*a9a0*/  FFMA.FTZ R2, R2, R9, -R4 ;  /* 0x0000000902027223 */ /* 0x000fe20000010804 */
[----:B------:R-:W-:Y:S01]  /*a9b0*/  F2FP.PACK_AB R4, R10, R11 ;  /* 0x0000000b0a04723e */ /* 0x000fe200000000ff */
[----:B------:R-:W-:-:S05]  /*a9c0*/  FFMA.FTZ R3, R0, R9, R3 ;  /* 0x0000000900037223 */ /* 0x000fca0000010003 */
[----:B------:R-:W-:-:S05]  /*a9d0*/  F2FP.PACK_AB R5, R3, R2 ;  /* 0x000000020305723e */ /* 0x000fca00000000ff */
[----:B------:R1:W-:Y:S02]  /*a9e0*/  STS.128 [R211+0xc000], R4 ;  /* 0x00c00004d3007388 */ /* 0x0003e40000000c00 */
.L_x_774:
[----:B------:R-:W-:Y:S05]  /*a9f0*/  BSYNC B0 ;  /* 0x0000000000007941 */ /* 0x000fea0003800000 */
.L_x_773:
[----:B------:R-:W-:Y:S01]  /*aa00*/  ISETP.GE.AND P0, PT, R142, c[0x0][0x27c], PT ;  /* 0x00009f008e007a0c */ /* 0x000fe20003f06270 */
[----:B------:R-:W-:-:S12]  /*aa10*/  BSSY B0, `(.L_x_775) ;  /* 0x000002c000007945 */ /* 0x000fd80003800000 */
[----:B------:R-:W-:Y:S05]  /*aa20*/  @P0 BRA `(.L_x_776) ;  /* 0x000002a000000947 */ /* 0x000fea0003800000 */
[----:B------:R-:W2:Y:S01]  /*aa30*/  LDS.128 R8, [R210+0x10000] ;  /* 0x01000000d2087984 */ /* 0x000ea20000000c00 */
[----:B------:R-:W-:Y:S01]  /*aa40*/  SHF.R.U32.HI R0, RZ, 0x10, R25 ;  /* 0x00000010ff007819 */ /* 0x000fe20000011619 */
[----:B-1----:R-:W-:Y:S01]  /*aa50*/  HADD2.F32 R6, -RZ, R68.H0_H0 ;  /* 0x20000044ff067230 */ /* 0x002fe20000004100 */
[----:B------:R-:W-:Y:S02]  /*aa60*/  SHF.R.U32.HI R2, RZ, 0x10, R27 ;  /* 0x00000010ff027819 */ /* 0x000fe4000001161b */
[----:B------:R-:W-:Y:S01]  /*aa70*/  SHF.R.U64 R12, R24, 0x10, R25 ;  /* 0x00000010180c7819 */ /* 0x000fe20000001219 */
[----:B------:R-:W-:Y:S01]  /*aa80*/  HADD2.F32 R0, -RZ, R0.H0_H0 ;  /* 0x20000000ff007230 */ /* 0x000fe20000004100 */
[----:B------:R-:W-:Y:S01]  /*aa90*/  SHF.R.U64 R13, R26, 0x10, R27 ;  /* 0x000000101a0d7819 */ /* 0x000fe2000000121b */
[----:B------:R-:W-:-:S04]  /*aaa0*/  HADD2.F32 R2, -RZ, R2.H0_H0 ;  /* 0x20000002ff027230 */ /* 0x000fc80000004100 */
[----:B------:R-:W-:Y:S02]  /*aab0*/  HADD2.F32 R13, -RZ, R13.H0_H0 ;  /* 0x2000000dff0d7230 */ /* 0x000fe40000004100 */
[--C-:B--2---:R-:W-:Y:S02]  /*aac0*/  HADD2.F32 R3, -RZ, R11.reuse.H1_H1 ;  /* 0x3000000bff037230 */ /* 0x104fe40000004100 */
[----:B------:R-:W-:Y:S02]  /*aad0*/  HADD2.F32 R4, -RZ, R11.H0_H0 ;  /* 0x2000000bff047230 */ /* 0x000fe40000004100 */
[----:B------:R-:W-:Y:S01]  /*aae0*/  HADD2.F32 R11, -RZ, R8.H1_H1 ;  /* 0x30000008ff0b7230 */ /* 0x000fe20000004100 */
[CC--:B------:R-:W-:Y:S01]  /*aaf0*/  FMUL.FTZ R5, R3.reuse, R0.reuse ;  /* 0x0000000003057220 */ /* 0x0c0fe20000410000 */
[--C-:B------:R-:W-:Y:S01]  /*ab00*/  HADD2.F32 R7, -RZ, R10.reuse.H0_H0 ;  /* 0x2000000aff077230 */ /* 0x100fe20000004100 */
[C---:B------:R-:W-:Y:S02]  /*ab10*/  FMUL.FTZ R0, R4.reuse, R0 ;  /* 0x0000000004007220 */ /* 0x040fe40000410000 */
[-C--:B------:R-:W-:Y:S01]  /*ab20*/  FFMA.FTZ R15, R4, R2.reuse, -R5 ;  /* 0x00000002040f7223 */ /* 0x080fe20000010805 */
[----:B------:R-:W-:Y:S01]  /*ab30*/  HADD2.F32 R4, -RZ, R10.H1_H1 ;  /* 0x3000000aff047230 */ /* 0x000fe20000004100 */
[----:B------:R-:W-:Y:S01]  /*ab40*/  FFMA.FTZ R14, R3, R2, R0 ;  /* 0x00000002030e7223 */ /* 0x000fe20000010000 */
[----:B------:R-:W-:-:S02]  /*ab50*/  HADD2.F32 R0, -RZ, R67.H0_H0 ;  /* 0x20000043ff007230 */ /* 0x000fc40000004100 */
[----:B------:R-:W-:Y:S02]  /*ab60*/  HADD2.F32 R2, -RZ, R8.H0_H0 ;  /* 0x20000008ff027230 */ /* 0x000fe40000004100 */
[--C-:B------:R-:W-:Y:S01]  /*ab70*/  HADD2.F32 R5, -RZ, R9.reuse.H0_H0 ;  /* 0x20000009ff057230 */ /* 0x100fe20000004100 */
[CC--:B------:R-:W-:Y:S01]  /*ab80*/  FMUL.FTZ R10, R11.reuse, R0.reuse ;  /* 0x000000000b0a7220 */ /* 0x0c0fe20000410000 */
[----:B------:R-:W-:Y:S01]  /*ab90*/  HADD2.F32 R3, -RZ, R9.H1_H1 ;  /* 0x30000009ff037230 */ /* 0x000fe20000004100 */
[C---:B------:R-:W-:Y:S01]  /*aba0*/  FMUL.FTZ R8, R2.reuse, R0 ;  /* 0x0000000002087220 */ /* 0x040fe20000410000 */
[----:B------:R-:W-:Y:S01]  /*abb0*/  HADD2.F32 R0, -RZ, R67.H1_H1 ;  /* 0x30000043ff007230 */ /* 0x000fe20000004100 */
[-C--:B------:R-:W-:Y:S01]  /*abc0*/  FFMA.FTZ R10, R2, R6.reuse, -R10 ;  /* 0x00000006020a7223 */ /* 0x080fe2000001080a */
[----:B------:R-:W-:Y:S01]  /*abd0*/  HADD2.F32 R9, -RZ, R12.H0_H0 ;  /* 0x2000000cff097230 */ /* 0x000fe20000004100 */
[----:B------:R-:W-:Y:S01]  /*abe0*/  FFMA.FTZ R11, R11, R6, R8 ;  /* 0x000000060b0b7223 */ /* 0x000fe20000010008 */
[----:B------:R-:W-:Y:S01]  /*abf0*/  HADD2.F32 R2, -RZ, R68.H1_H1 ;  /* 0x30000044ff027230 */ /* 0x000fe20000004100 */
[----:B------:R-:W-:-:S02]  /*ac00*/  FMUL.FTZ R6, R4, R0 ;  /* 0x0000000004067220 */ /* 0x000fc40000410000 */
[----:B------:R-:W-:Y:S02]  /*ac10*/  FMUL.FTZ R0, R7, R0 ;  /* 0x0000000007007220 */ /* 0x000fe40000410000 */
[-C--:B------:R-:W-:Y:S02]  /*ac20*/  FMUL.FTZ R8, R3, R9.reuse ;  /* 0x0000000903087220 */ /* 0x080fe40000410000 */
[----:B------:R-:W-:Y:S02]  /*ac30*/  FMUL.FTZ R9, R5, R9 ;  /* 0x0000000905097220 */ /* 0x000fe40000410000 */
[-C--:B------:R-:W-:Y:S01]  /*ac40*/  FFMA.FTZ R6, R7, R2.reuse, -R6 ;  /* 0x0000000207067223 */ /* 0x080fe20000010806 */
[----:B------:R-:W-:Y:S01]  /*ac50*/  F2FP.PACK_AB R7, R14, R15 ;  /* 0x0000000f0e07723e */ /* 0x000fe200000000ff */
[----:B------:R-:W-:Y:S01]  /*ac60*/  FFMA.FTZ R2, R4, R2, R0 ;  /* 0x0000000204027223 */ /* 0x000fe20000010000 */
[----:B------:R-:W-:Y:S01]  /*ac70*/  F2FP.PACK_AB R4, R11, R10 ;  /* 0x0000000a0b04723e */ /* 0x000fe200000000ff */
[----:B------:R-:W-:-:S02]  /*ac80*/  FFMA.FTZ R0, R5, R13, -R8 ;  /* 0x0000000d05007223 */ /* 0x000fc40000010808 */
[----:B------:R-:W-:Y:S01]  /*ac90*/  FFMA.FTZ R3, R3, R13, R9 ;  /* 0x0000000d03037223 */ /* 0x000fe20000010009 */
[----:B------:R-:W-:-:S04]  /*aca0*/  F2FP.PACK_AB R6, R2, R6 ;  /* 0x000000060206723e */ /* 0x000fc800000000ff */
[----:B------:R-:W-:-:S05]  /*acb0*/  F2FP.PACK_AB R5, R3, R0 ;  /* 0x000000000305723e */ /* 0x000fca00000000ff */
[----:B------:R1:W-:Y:S02]  /*acc0*/  STS.128 [R210+0x10000], R4 ;  /* 0x01000004d2007388 */ /* 0x0003e40000000c00 */
.L_x_776:
[----:B------:R-:W-:Y:S05]  /*acd0*/  BSYNC B0 ;  /* 0x0000000000007941 */ /* 0x000fea0003800000 */
.L_x_775:
[----:B------:R-:W-:Y:S01]  /*ace0*/  ISETP.GE.AND P0, PT, R144, c[0x0][0x27c], PT ;  /* 0x00009f0090007a0c */ /* 0x000fe20003f06270 */
[----:B------:R-:W-:-:S12]  /*acf0*/  BSSY B0, `(.L_x_777) ;  /* 0x000002c000007945 */ /* 0x000fd80003800000 */
[----:B------:R-:W-:Y:S05]  /*ad00*/  @P0 BRA `(.L_x_778) ;  /* 0x000002a000000947 */ /* 0x000fea0003800000 */
[----:B-1----:R-:W1:Y:S01]  /*ad10*/  LDS.128 R4, [R211+0x10000] ;  /* 0x01000000d3047984 */ /* 0x002e620000000c00 */
[----:B------:R-:W-:Y:S02]  /*ad20*/  SHF.R.U32.HI R0, RZ, 0x10, R31 ;  /* 0x00000010ff007819 */ /* 0x000fe4000001161f */
[----:B------:R-:W-:Y:S02]  /*ad30*/  SHF.R.U32.HI R2, RZ, 0x10, R29 ;  /* 0x00000010ff027819 */ /* 0x000fe4000001161d */
[----:B------:R-:W-:Y:S01]  /*ad40*/  SHF.R.U64 R14, R30, 0x10, R31 ;  /* 0x000000101e0e7819 */ /* 0x000fe2000000121f */
[----:B------:R-:W-:Y:S01]  /*ad50*/  HADD2.F32 R12, -RZ, R0.H0_H0 ;  /* 0x20000000ff0c7230 */ /* 0x000fe20000004100 */
[----:B------:R-:W-:Y:S01]  /*ad60*/  SHF.R.U64 R16, R28, 0x10, R29 ;  /* 0x000000101c107819 */ /* 0x000fe2000000121d */
[----:B------:R-:W-:Y:S02]  /*ad70*/  HADD2.F32 R0, -RZ, R69.H0_H0 ;  /* 0x20000045ff007230 */ /* 0x000fe40000004100 */
[----:B------:R-:W-:-:S02]  /*ad80*/  HADD2.F32 R17, -RZ, R2.H0_H0 ;  /* 0x20000002ff117230 */ /* 0x000fc40000004100 */
[----:B------:R-:W-:Y:S02]  /*ad90*/  HADD2.F32 R2, -RZ, R70.H0_H0 ;  /* 0x20000046ff027230 */ /* 0x000fe40000004100 */
[--C-:B-1----:R-:W-:Y:S02]  /*ada0*/  HADD2.F32 R10, -RZ, R7.reuse.H0_H0 ;  /* 0x20000007ff0a7230 */ /* 0x102fe40000004100 */
[----:B------:R-:W-:Y:S02]  /*adb0*/  HADD2.F32 R7, -RZ, R7.H1_H1 ;  /* 0x30000007ff077230 */ /* 0x000fe40000004100 */
[--C-:B------:R-:W-:Y:S02]  /*adc0*/  HADD2.F32 R9, -RZ, R4.reuse.H0_H0 ;  /* 0x20000004ff097230 */ /* 0x100fe40000004100 */
[----:B------:R-:W-:Y:S02]  /*add0*/  HADD2.F32 R8, -RZ, R4.H1_H1 ;  /* 0x30000004ff087230 */ /* 0x000fe40000004100 */
[----:B------:R-:W-:-:S02]  /*ade0*/  HADD2.F32 R4, -RZ, R5.H0_H0 ;  /* 0x20000005ff047230 */ /* 0x000fc40000004100 */
[----:B------:R-:W-:Y:S01]  /*adf0*/  HADD2.F32 R3, -RZ, R5.H1_H1 ;  /* 0x30000005ff037230 */ /* 0x000fe20000004100 */
[----:B------:R-:W-:Y:S01]  /*ae00*/  FMUL.FTZ R5, R7, R12 ;  /* 0x0000000c07057220 */ /* 0x000fe20000410000 */
[--C-:B------:R-:W-:Y:S01]  /*ae10*/  HADD2.F32 R11, -RZ, R6.reuse.H0_H0 ;  /* 0x20000006ff0b7230 */ /* 0x100fe20000004100 */
[-C--:B------:R-:W-:Y:S01]  /*ae20*/  FMUL.FTZ R13, R8, R0.reuse ;  /* 0x00000000080d7220 */ /* 0x080fe20000410000 */
[----:B------:R-:W-:Y:S01]  /*ae30*/  HADD2.F32 R6, -RZ, R6.H1_H1 ;  /* 0x30000006ff067230 */ /* 0x000fe20000004100 */
[----:B------:R-:W-:Y:S02]  /*ae40*/  FFMA.FTZ R15, R10, R17, -R5 ;  /* 0x000000110a0f7223 */ /* 0x000fe40000010805 */
[C---:B------:R-:W-:Y:S01]  /*ae50*/  FMUL.FTZ R5, R9.reuse, R0 ;  /* 0x0000000009057220 */ /* 0x040fe20000410000 */
[----:B------:R-:W-:Y:S01]  /*ae60*/  HADD2.F32 R0, -RZ, R69.H1_H1 ;  /* 0x30000045ff007230 */ /* 0x000fe20000004100 */
[-C--:B------:R-:W-:Y:S02]  /*ae70*/  FFMA.FTZ R13, R9, R2.reuse, -R13 ;  /* 0x00000002090d7223 */ /* 0x080fe4000001080d */
[----:B------:R-:W-:Y:S01]  /*ae80*/  FFMA.FTZ R9, R8, R2, R5 ;  /* 0x0000000208097223 */ /* 0x000fe20000010005 */
[----:B------:R-:W-:Y:S01]  /*ae90*/  HADD2.F32 R8, -RZ, R14.H0_H0 ;  /* 0x2000000eff087230 */ /* 0x000fe20000004100 */
[----:B------:R-:W-:Y:S01]  /*aea0*/  FMUL.FTZ R12, R10, R12 ;  /* 0x0000000c0a0c7220 */ /* 0x000fe20000410000 */
[----:B------:R-:W-:Y:S01]  /*aeb0*/  HADD2.F32 R2, -RZ, R70.H1_H1 ;  /* 0x30000046ff027230 */ /* 0x000fe20000004100 */
[----:B------:R-:W-:-:S02]  /*aec0*/  FMUL.FTZ R5, R6, R0 ;  /* 0x0000000006057220 */ /* 0x000fc40000410000 */
[----:B------:R-:W-:Y:S01]  /*aed0*/  FFMA.FTZ R10, R7, R17, R12 ;  /* 0x00000011070a7223 */ /* 0x000fe2000001000c */
[----:B------:R-:W-:Y:S01]  /*aee0*/  HADD2.F32 R12, -RZ, R16.H0_H0 ;  /* 0x20000010ff0c7230 */ /* 0x000fe20000004100 */
[----:B------:R-:W-:Y:S02]  /*aef0*/  FMUL.FTZ R0, R11, R0 ;  /* 0x000000000b007220 */ /* 0x000fe40000410000 */
[-C--:B------:R-:W-:Y:S02]  /*af00*/  FMUL.FTZ R7, R3, R8.reuse ;  /* 0x0000000803077220 */ /* 0x080fe40000410000 */
[----:B------:R-:W-:Y:S02]  /*af10*/  FMUL.FTZ R8, R4, R8 ;  /* 0x0000000804087220 */ /* 0x000fe40000410000 */
[-C--:B------:R-:W-:Y:S02]  /*af20*/  FFMA.FTZ R5, R11, R2.reuse, -R5 ;  /* 0x000000020b057223 */ /* 0x080fe40000010805 */
[----:B------:R-:W-:-:S02]  /*af30*/  FFMA.FTZ R2, R6, R2, R0 ;  /* 0x0000000206027223 */ /* 0x000fc40000010000 */
[-C--:B------:R-:W-:Y:S01]  /*af40*/  FFMA.FTZ R0, R4, R12.reuse, -R7 ;  /* 0x0000000c04007223 */ /* 0x080fe20000010807 */
[----:B------:R-:W-:Y:S01]  /*af50*/  F2FP.PACK_AB R7, R10, R15 ;  /* 0x0000000f0a07723e */ /* 0x000fe200000000ff */
[----:B------:R-:W-:Y:S01]  /*af60*/  FFMA.FTZ R3, R3, R12, R8 ;  /* 0x0000000c03037223 */ /* 0x000fe20000010008 */
[----:B------:R-:W-:Y:S02]  /*af70*/  F2FP.PACK_AB R6, R2, R5 ;  /* 0x000000050206723e */ /* 0x000fe400000000ff */
[----:B------:R-:W-:Y:S02]  /*af80*/  F2FP.PACK_AB R4, R9, R13 ;  /* 0x0000000d0904723e */ /* 0x000fe400000000ff */
[----:B------:R-:W-:-:S05]  /*af90*/  F2FP.PACK_AB R5, R3, R0 ;  /* 0x000000000305723e */ /* 0x000fca00000000ff */
[----:B------:R1:W-:Y:S02]  /*afa0*/  STS.128 [R211+0x10000], R4 ;  /* 0x01000004d3007388 */ /* 0x0003e40000000c00 */
.L_x_778:
[----:B------:R-:W-:Y:S05]  /*afb0*/  BSYNC B0 ;  /* 0x0000000000007941 */ /* 0x000fea0003800000 */
.L_x_777:
        /* <DEDUP_REMOVED lines=12> */
[----:B------:R-:W-:Y:S02]  /*b080*/  HADD2.F32 R15, -RZ, R15.H0_H0 ;  /* 0x2000000fff0f7230 */ /* 0x000fe40000004100 */
[--C-:B-1----:R-:W-:Y:S02]  /*b090*/  HADD2.F32 R10, -RZ, R7.reuse.H0_H0 ;  /* 0x20000007ff0a7230 */ /* 0x102fe40000004100 */
[----:B------:R-:W-:Y:S02]  /*b0a0*/  HADD2.F32 R7, -RZ, R7.H1_H1 ;  /* 0x30000007ff077230 */ /* 0x000fe40000004100 */
[--C-:B------:R-:W-:Y:S02]  /*b0b0*/  HADD2.F32 R9, -RZ, R4.reuse.H0_H0 ;  /* 0x20000004ff097230 */ /* 0x100fe40000004100 */
[----:B------:R-:W-:-:S02]  /*b0c0*/  HADD2.F32 R8, -RZ, R4.H1_H1 ;  /* 0x30000004ff087230 */ /* 0x000fc40000004100 */
[--C-:B------:R-:W-:Y:S02]  /*b0d0*/  HADD2.F32 R4, -RZ, R5.reuse.H0_H0 ;  /* 0x20000005ff047230 */ /* 0x100fe40000004100 */
        /* <DEDUP_REMOVED lines=8> */
[----:B------:R-:W-:-:S02]  /*b160*/  FFMA.FTZ R13, R9, R2, -R13 ;  /* 0x00000002090d7223 */ /* 0x000fc4000001080d */
[----:B------:R-:W-:Y:S01]  /*b170*/  FFMA.FTZ R9, R8, R2, R5 ;  /* 0x0000000208097223 */ /* 0x000fe20000010005 */
[----:B------:R-:W-:Y:S01]  /*b180*/  HADD2.F32 R8, -RZ, R14.H0_H0 ;  /* 0x2000000eff087230 */ /* 0x000fe20000004100 */
[----:B------:R-:W-:Y:S01]  /*b190*/  FMUL.FTZ R12, R10, R12 ;  /* 0x0000000c0a0c7220 */ /* 0x000fe20000410000 */
[----:B------:R-:W-:Y:S01]  /*b1a0*/  HADD2.F32 R2, -RZ, R72.H1_H1 ;  /* 0x30000048ff027230 */ /* 0x000fe20000004100 */
[-C--:B------:R-:W-:Y:S02]  /*b1b0*/  FMUL.FTZ R5, R6, R0.reuse ;  /* 0x0000000006057220 */ /* 0x080fe40000410000 */
[----:B------:R-:W-:Y:S02]  /*b1c0*/  FFMA.FTZ R10, R7, R17, R12 ;  /* 0x00000011070a7223 */ /* 0x000fe4000001000c */
[----:B------:R-:W-:Y:S02]  /*b1d0*/  FMUL.FTZ R0, R11, R0 ;  /* 0x000000000b007220 */ /* 0x000fe40000410000 */
[----:B------:R-:W-:-:S02]  /*b1e0*/  FMUL.FTZ R7, R3, R8 ;  /* 0x0000000803077220 */ /* 0x000fc40000410000 */
[----:B------:R-:W-:Y:S02]  /*b1f0*/  FMUL.FTZ R8, R4, R8 ;  /* 0x0000000804087220 */ /* 0x000fe40000410000 */
[-C--:B------:R-:W-:Y:S02]  /*b200*/  FFMA.FTZ R5, R11, R2.reuse, -R5 ;  /* 0x000000020b057223 */ /* 0x080fe40000010805 */
[----:B------:R-:W-:Y:S02]  /*b210*/  FFMA.FTZ R2, R6, R2, R0 ;  /* 0x0000000206027223 */ /* 0x000fe40000010000 */
[-C--:B------:R-:W-:Y:S01]  /*b220*/  FFMA.FTZ R0, R4, R15.reuse, -R7 ;  /* 0x0000000f04007223 */ /* 0x080fe20000010807 */
[----:B------:R-:W-:Y:S01]  /*b230*/  F2FP.PACK_AB R7, R10, R16 ;  /* 0x000000100a07723e */ /* 0x000fe200000000ff */
[----:B------:R-:W-:Y:S01]  /*b240*/  FFMA.FTZ R3, R3, R15, R8 ;  /* 0x0000000f03037223 */ /* 0x000fe20000010008 */
[----:B------:R-:W-:Y:S02]  /*b250*/  F2FP.PACK_AB R6, R2, R5 ;  /* 0x000000050206723e */ /* 0x000fe400000000ff */
[----:B------:R-:W-:-:S02]  /*b260*/  F2FP.PACK_AB R4, R9, R13 ;  /* 0x0000000d0904723e */ /* 0x000fc400000000ff */
[----:B------:R-:W-:-:S05]  /*b270*/  F2FP.PACK_AB R5, R3, R0 ;  /* 0x000000000305723e */ /* 0x000fca00000000ff */
[----:B------:R1:W-:Y:S02]  /*b280*/  STS.128 [R210+0x14000], R4 ;  /* 0x01400004d2007388 */ /* 0x0003e40000000c00 */
.L_x_780:
[----:B------:R-:W-:Y:S05]  /*b290*/  BSYNC B0 ;  /* 0x0000000000007941 */ /* 0x000fea0003800000 */
.L_x_779:
[----:B------:R-:W-:-:S13]  /*b2a0*/  ISETP.GE.AND P0, PT, R143, c[0x0][0x27c], PT ;  /* 0x00009f008f007a0c */ /* 0x000fda0003f06270 */
        /* <DEDUP_REMOVED lines=9> */
[----:B------:R-:W-:Y:S02]  /*b340*/  HADD2.F32 R2, -RZ, R75.H1_H1 ;  /* 0x3000004bff027230 */ /* 0x000fe40000004100 */
        /* <DEDUP_REMOVED lines=33> */
.L_x_770:
[----:B------:R-:W-:Y:S05]  /*b560*/  BSYNC B1 ;  /* 0x0000000000017941 */ /* 0x000fea0003800000 */
.L_x_769:
[----:B------:R-:W-:-:S04]  /*b570*/  IADD3 R0, R222, 0x40, RZ ;  /* 0x00000040de007810 */ /* 0x000fc80007ffe0ff */
[----:B------:R-:W-:-:S13]  /*b580*/  ISETP.GE.AND P0, PT, R0, R21, PT ;  /* 0x000000150000720c */ /* 0x000fda0003f06270 */
[----:B------:R-:W-:Y:S05]  /*b590*/  @P0 BRA `(.L_x_781) ;  /* 0x000044f000000947 */ /* 0x000fea0003800000 */
        /* <DEDUP_REMOVED lines=45> */
.L_x_783:
[----:B------:R-:W-:Y:S05]  /*b870*/  BSYNC B0 ;  /* 0x0000000000007941 */ /* 0x000fea0003800000 */
.L_x_782:
        /* <DEDUP_REMOVED lines=25> */
[----:B------:R-:W-:Y:S01]  /*ba10*/  HADD2.F32 R0, -RZ, R76.H0_H0 ;  /* 0x2000004cff007230 */ /* 0x000fe20000004100 */
        /* <DEDUP_REMOVED lines=19> */
.L_x_785:
[----:B------:R-:W-:Y:S05]  /*bb50*/  BSYNC B0 ;  /* 0x0000000000007941 */ /* 0x000fea0003800000 */
.L_x_784:
        /* <DEDUP_REMOVED lines=45> */
.L_x_787:
[----:B------:R-:W-:Y:S05]  /*be30*/  BSYNC B0 ;  /* 0x0000000000007941 */ /* 0x000fea0003800000 */
.L_x_786:
        /* <DEDUP_REMOVED lines=45> */
.L_x_789:
[----:B------:R-:W-:Y:S05]  /*c110*/  BSYNC B0 ;  /* 0x0000000000007941 */ /* 0x000fea0003800000 */
.L_x_788:
        /* <DEDUP_REMOVED lines=45> */
.L_x_791:
[----:B------:R-:W-:Y:S05]  /*c3f0*/  BSYNC B0 ;  /* 0x0000000000007941 */ /* 0x000fea0003800000 */
.L_x_790:
        /* <DEDUP_REMOVED lines=43> */
[----:B------:R1:W-:Y:S01]  /*c6b0*/  STS.128 [R211+0x16000], R4 ;  /* 0x01600004d3007388 */ /* 0x0003e20000000c00 */
[----:B------:R-:W-:Y:S05]  /*c6c0*/  BRA `(.L_x_781) ;  /* 0x000033c000007947 */ /* 0x000fea0003800000 */
.L_x_764:
[----:B------:R-:W-:Y:S01]  /*c6d0*/  IMAD.MOV.U32 R3, RZ, RZ, c[0x0][0x2c4] ;  /* 0x0000b100ff037624 */ /* 0x000fe200078e00ff */
[----:B------:R-:W-:Y:S01]  /*c6e0*/  BSSY B0, `(.L_x_792) ;  /* 0x0000048000007945 */ /* 0x000fe20003800000 */
[----:B------:R-:W-:Y:S01]  /*c6f0*/  IMAD.MOV.U32 R5, RZ, RZ, R7 ;  /* 0x000000ffff057224 */ /* 0x000fe200078e0007 */
[----:B------:R-:W-:Y:S01]  /*c700*/  MOV R7, R6 ;  /* 0x0000000600077202 */ /* 0x000fe20000000f00 */
[----:B------:R-:W-:Y:S01]  /*c710*/  IMAD.MOV.U32 R6, RZ, RZ, R2 ;  /* 0x000000ffff067224 */ /* 0x000fe200078e0002 */
[----:B------:R-:W-:Y:S01]  /*c720*/  ISETP.NE.AND P0, PT, R3, 0x1, PT ;  /* 0x000000010300780c */ /* 0x000fe20003f05270 */
        /* <DEDUP_REMOVED lines=9> */
[----:B------:R-:W-:-:S03]  /*c7c0*/  CS2R R24, SRZ ;  /* 0x0000000000187805 */ /* 0x000fc6000001ff00 */
[----:B------:R-:W-:-:S05]  /*c7d0*/  @P0 IMAD.HI.U32 R3, R0, c[0x0][0x2c8], RZ ;  /* 0x0000b20000030a27 */ /* 0x000fca00078e00ff */
[----:B------:R-:W-:-:S04]  /*c7e0*/  @P0 SHF.R.U32.HI R0, RZ, c[0x0][0x2cc], R3 ;  /* 0x0000b300ff000a19 */ /* 0x000fc80000011603 */
[----:B------:R-:W-:Y:S01]  /*c7f0*/  SHF.R.S32.HI R3, RZ, 0x1f, R0 ;  /* 0x0000001fff037819 */ /* 0x000fe20000011400 */
[----:B------:R-:W-:-:S04]  /*c800*/  IMAD.WIDE.U32 R4, R0, c[0x0][0x280], R4 ;  /* 0x0000a00000047a25 */ /* 0x000fc800078e0004 */
[C---:B------:R-:W-:Y:S01]  /*c810*/  IMAD R9, R3.reuse, c[0x0][0x280], RZ ;  /* 0x0000a00003097a24 */ /* 0x040fe200078e02ff */
[----:B------:R-:W-:Y:S01]  /*c820*/  LEA R21, P1, R4, c[0x0][0x270], 0x1 ;  /* 0x00009c0004157a11 */ /* 0x000fe200078208ff */
[----:B------:R-:W-:Y:S02]  /*c830*/  IMAD R8, R3, c[0x0][0x290], RZ ;  /* 0x0000a40003087a24 */ /* 0x000fe400078e02ff */
[C---:B------:R-:W-:Y:S02]  /*c840*/  IMAD.WIDE.U32 R2, R0.reuse, c[0x0][0x290], R6 ;  /* 0x0000a40000027a25 */ /* 0x040fe400078e0006 */
[----:B------:R1:W2:Y:S02]  /*c850*/  SHFL.IDX PT, R12, R21, RZ, 0x1c1f ;  /* 0x001c1fff150c7589 */ /* 0x0002a400000e0000 */
[----:B------:R-:W-:Y:S01]  /*c860*/  IMAD R6, R0, c[0x0][0x284], R9 ;  /* 0x0000a10000067a24 */ /* 0x000fe200078e0209 */
[----:B------:R-:W-:Y:S01]  /*c870*/  LEA R22, P0, R2, c[0x0][0x288], 0x1 ;  /* 0x0000a20002167a11 */ /* 0x000fe200078008ff */
[----:B------:R-:W-:-:S02]  /*c880*/  IMAD R0, R0, c[0x0][0x294], R8 ;  /* 0x0000a50000007a24 */ /* 0x000fc400078e0208 */
[----:B------:R-:W-:Y:S01]  /*c890*/  CS2R R8, SRZ ;  /* 0x0000000000087805 */ /* 0x000fe2000001ff00 */
[----:B------:R-:W-:Y:S02]  /*c8a0*/  IADD3 R6, R5, R6, RZ ;  /* 0x0000000605067210 */ /* 0x000fe40007ffe0ff */
[----:B------:R-:W-:Y:S02]  /*c8b0*/  IADD3 R0, R3, R0, RZ ;  /* 0x0000000003007210 */ /* 0x000fe40007ffe0ff */
[----:B------:R-:W-:Y:S02]  /*c8c0*/  LEA.HI.X R20, R4, c[0x0][0x274], R6, 0x1, P1 ;  /* 0x00009d0004147a11 */ /* 0x000fe400008f0c06 */
[----:B------:R-:W-:Y:S01]  /*c8d0*/  LEA.HI.X R19, R2, c[0x0][0x28c], R0, 0x1, P0 ;  /* 0x0000a30002137a11 */ /* 0x000fe200000f0c00 */
[----:B------:R-:W-:Y:S01]  /*c8e0*/  CS2R R6, SRZ ;  /* 0x0000000000067805 */ /* 0x000fe2000001ff00 */
[----:B------:R-:W-:Y:S01]  /*c8f0*/  ISETP.GE.AND P0, PT, R18, R32, PT ;  /* 0x000000201200720c */ /* 0x000fe20003f06270 */
[----:B------:R1:W3:Y:S01]  /*c900*/  SHFL.IDX PT, R2, R22, RZ, 0x1c1f ;  /* 0x001c1fff16027589 */ /* 0x0002e200000e0000 */
[----:B------:R-:W-:-:S03]  /*c910*/  CS2R R4, SRZ ;  /* 0x0000000000047805 */ /* 0x000fc6000001ff00 */
[----:B------:R1:W4:Y:S04]  /*c920*/  SHFL.IDX PT, R13, R20, RZ, 0x1c1f ;  /* 0x001c1fff140d7589 */ /* 0x00032800000e0000 */
[----:B------:R1:W1:Y:S04]  /*c930*/  SHFL.IDX PT, R3, R19, RZ, 0x1c1f ;  /* 0x001c1fff13037589 */ /* 0x00026800000e0000 */
[----:B------:R-:W-:Y:S05]  /*c940*/  @P0 BRA `(.L_x_793) ;  /* 0x0000021000000947 */ /* 0x000fea0003800000 */
[----:B--2---:R-:W-:Y:S01]  /*c950*/  ISETP.GE.AND P0, PT, R104, c[0x0][0x27c], PT ;  /* 0x00009f0068007a0c */ /* 0x004fe20003f06270 */
[----:B------:R-:W-:Y:S01]  /*c960*/  CS2R R30, SRZ ;  /* 0x00000000001e7805 */ /* 0x000fe2000001ff00 */
[----:B------:R-:W-:Y:S01]  /*c970*/  ISETP.GE.AND P2, PT, R106, c[0x0][0x27c], PT ;  /* 0x00009f006a007a0c */ /* 0x000fe20003f46270 */
[----:B------:R-:W-:Y:S01]  /*c980*/  CS2R R28, SRZ ;  /* 0x00000000001c7805 */ /* 0x000fe2000001ff00 */
[----:B------:R-:W-:Y:S01]  /*c990*/  CS2R R26, SRZ ;  /* 0x00000000001a7805 */ /* 0x000fe2000001ff00 */
[----:B------:R-:W-:Y:S01]  /*c9a0*/  CS2R R24, SRZ ;  /* 0x0000000000187805 */ /* 0x000fe2000001ff00 */
[----:B------:R-:W-:Y:S01]  /*c9b0*/  CS2R R42, SRZ ;  /* 0x00000000002a7805 */ /* 0x000fe2000001ff00 */
[----:B------:R-:W-:-:S06]  /*c9c0*/  CS2R R40, SRZ ;  /* 0x0000000000287805 */ /* 0x000fcc000001ff00 */
[C---:B------:R-:W-:Y:S01]  /*c9d0*/  @!P0 IMAD.SHL.U32 R0, R104.reuse, 0x2, RZ ;  /* 0x0000000268008824 */ /* 0x040fe200078e00ff */
[----:B------:R-:W-:-:S04]  /*c9e0*/  @!P0 SHF.L.U64.HI R4, R104, 0x1, R105 ;  /* 0x0000000168048819 */ /* 0x000fc80000010269 */
[-C--:B------:R-:W-:Y:S02]  /*c9f0*/  @!P0 IADD3 R16, P1, R12, R0.reuse, RZ ;  /* 0x000000000c108210 */ /* 0x080fe40007f3e0ff */
[----:B---3--:R-:W-:Y:S02]  /*ca00*/  @!P0 IADD3 R14, P3, R2, R0, RZ ;  /* 0x00000000020e8210 */ /* 0x008fe40007f7e0ff */
[----:B----4-:R-:W-:Y:S02]  /*ca10*/  @!P0 IADD3.X R17, R13, R4, RZ, P1, !PT ;  /* 0x000000040d118210 */ /* 0x010fe40000ffe4ff */
[----:B------:R-:W-:Y:S01]  /*ca20*/  ISETP.GE.AND P1, PT, R103, c[0x0][0x27c], PT ;  /* 0x00009f0067007a0c */ /* 0x000fe20003f26270 */
[----:B-1----:R-:W-:Y:S01]  /*ca30*/  @!P0 IMAD.X R15, R3, 0x1, R4, P3 ;  /* 0x00000001030f8824 */ /* 0x002fe200018e0604 */
[----:B------:R-:W-:-:S05]  /*ca40*/  @!P2 SHF.L.U32 R4, R236, 0x3, RZ ;  /* 0x00000003ec04a819 */ /* 0x000fca00000006ff */
[----:B------:R-:W-:-:S04]  /*ca50*/  @!P2 IMAD.WIDE R8, R4, 0x2, R12 ;  /* 0x000000020408a825 */ /* 0x000fc800078e020c */
[----:B------:R-:W-:Y:S01]  /*ca60*/  @!P2 IMAD.WIDE R6, R4, 0x2, R2 ;  /* 0x000000020406a825 */ /* 0x000fe200078e0202 */
[----:B------:R1:W5:Y:S03]  /*ca70*/  @!P2 LD.E.128 R28, [R8.64] ;  /* 0x00000008081ca980 */ /* 0x000366000c101d00 */
[----:B------:R-:W-:Y:S01]  /*ca80*/  @!P1 IMAD.SHL.U32 R0, R235, 0x8, RZ ;  /* 0x00000008eb009824 */ /* 0x000fe200078e00ff */
[----:B------:R2:W5:Y:S03]  /*ca90*/  @!P2 LD.E.128 R24, [R6.64] ;  /* 0x000000080618a980 */ /* 0x000566000c101d00 */
        /* <DEDUP_REMOVED lines=12> */
.L_x_793:
[----:B--2---:R-:W-:Y:S05]  /*cb60*/  BSYNC B0 ;  /* 0x0000000000007941 */ /* 0x004fea0003800000 */
.L_x_792:
[----:B------:R-:W-:Y:S01]  /*cb70*/  IADD3 R0, R18, 0x40, RZ ;  /* 0x0000004012007810 */ /* 0x000fe20007ffe0ff */
[----:B---345:R-:W-:Y:S01]  /*cb80*/  IMAD.MOV.U32 R2, RZ, RZ, R40 ;  /* 0x000000ffff027224 */ /* 0x038fe200078e0028 */
[----:B------:R-:W-:Y:S01]  /*cb90*/  MOV R16, R6 ;  /* 0x0000000600107202 */ /* 0x000fe20000000f00 */
[----:B------:R-:W-:Y:S01]  /*cba0*/  IMAD.MOV.U32 R12, RZ, RZ, R42 ;  /* 0x000000ffff0c7224 */ /* 0x000fe200078e002a */
[----:B------:R-:W-:Y:S01]  /*cbb0*/  ISETP.GE.AND P0, PT, R0, R32, PT ;  /* 0x000000200000720c */ /* 0x000fe20003f06270 */
[----:B------:R-:W-:Y:S01]  /*cbc0*/  IMAD.MOV.U32 R0, RZ, RZ, R41 ;  /* 0x000000ffff007224 */ /* 0x000fe200078e0029 */
[----:B------:R-:W-:Y:S01]  /*cbd0*/  PRMT R80, R2, 0x7610, R80 ;  /* 0x0000761002507816 */ /* 0x000fe20000000050 */
[----:B-1----:R-:W-:Y:S01]  /*cbe0*/  IMAD.MOV.U32 R3, RZ, RZ, R43 ;  /* 0x000000ffff037224 */ /* 0x002fe200078e002b */
[----:B------:R-:W-:Y:S01]  /*cbf0*/  PRMT R81, R12, 0x7610, R81 ;  /* 0x000076100c517816 */ /* 0x000fe20000000051 */
[----:B------:R-:W-:Y:S01]  /*cc00*/  IMAD.MOV.U32 R2, RZ, RZ, R28 ;  /* 0x000000ffff027224 */ /* 0x000fe200078e001c */
        /* <DEDUP_REMOVED lines=8> */
[----:B------:R1:W2:Y:S01]  /*cc90*/  SHFL.IDX PT, R13, R20, 0x1, 0x1c1f ;  /* 0x003c1f00140d7f89 */ /* 0x0002a200000e0000 */
[----:B------:R-:W-:Y:S01]  /*cca0*/  IMAD.MOV.U32 R2, RZ, RZ, R8 ;  /* 0x000000ffff027224 */ /* 0x000fe200078e0008 */
[----:B------:R-:W-:Y:S01]  /*ccb0*/  PRMT R77, R12, 0x5410, R3 ;  /* 0x000054100c4d7816 */ /* 0x000fe20000000003 */
[----:B------:R-:W-:Y:S01]  /*ccc0*/  IMAD.MOV.U32 R3, RZ, RZ, R11 ;  /* 0x000000ffff037224 */ /* 0x000fe200078e000b */
[----:B------:R-:W-:Y:S01]  /*ccd0*/  MOV R12, R10 ;  /* 0x0000000a000c7202 */ /* 0x000fe20000000f00 */
[----:B------:R-:W-:Y:S01]  /*cce0*/  IMAD.MOV.U32 R15, RZ, RZ, R7 ;  /* 0x000000ffff0f7224 */ /* 0x000fe200078e0007 */
        /* <DEDUP_REMOVED lines=9> */
[----:B------:R-:W-:Y:S01]  /*cd80*/  PRMT R62, R14, 0x5410, R16 ;  /* 0x000054100e3e7816 */ /* 0x000fe20000000010 */
[----:B------:R-:W-:Y:S01]  /*cd90*/  CS2R R68, SRZ ;  /* 0x0000000000447805 */ /* 0x000fe2000001ff00 */
        /* <DEDUP_REMOVED lines=11> */
[----:B------:R-:W-:Y:S01]  /*ce50*/  CS2R R54, SRZ ;  /* 0x0000000000367805 */ /* 0x000fe2000001ff00 */
[----:B------:R-:W-:Y:S01]  /*ce60*/  PRMT R75, R2, 0x5410, R12 ;  /* 0x00005410024b7816 */ /* 0x000fe2000000000c */
[----:B------:R1:W3:Y:S01]  /*ce70*/  SHFL.IDX PT, R3, R19, 0x1, 0x1c1f ;  /* 0x003c1f0013037f89 */ /* 0x0002e200000e0000 */
[----:B------:R-:W-:Y:S01]  /*ce80*/  PRMT R33, R0, 0x7610, R33 ;  /* 0x0000761000217816 */ /* 0x000fe20000000021 */
[----:B------:R-:W-:Y:S01]  /*ce90*/  CS2R R52, SRZ ;  /* 0x0000000000347805 */ /* 0x000fe2000001ff00 */
[----:B------:R-:W-:Y:S01]  /*cea0*/  CS2R R46, SRZ ;  /* 0x00000000002e7805 */ /* 0x000fe2000001ff00 */
[----:B------:R1:W4:Y:S01]  /*ceb0*/  SHFL.IDX PT, R12, R21, 0x1, 0x1c1f ;  /* 0x003c1f00150c7f89 */ /* 0x00032200000e0000 */
[----:B------:R-:W-:Y:S01]  /*cec0*/  CS2R R44, SRZ ;  /* 0x00000000002c7805 */ /* 0x000fe2000001ff00 */
[----:B------:R-:W-:Y:S01]  /*ced0*/  CS2R R66, SRZ ;  /* 0x0000000000427805 */ /* 0x000fe2000001ff00 */
[----:B------:R-:W-:Y:S01]  /*cee0*/  CS2R R64, SRZ ;  /* 0x0000000000407805 */ /* 0x000fe2000001ff00 */
[----:B------:R1:W1:Y:S01]  /*cef0*/  SHFL.IDX PT, R2, R22, 0x1, 0x1c1f ;  /* 0x003c1f0016027f89 */ /* 0x00026200000e0000 */
        /* <DEDUP_REMOVED lines=14> */
[----:B------:R-:W-:Y:S02]  /*cfe0*/  @!P0 SHF.L.U64.HI R15, R104, 0x1, R105 ;  /* 0x00000001680f8819 */ /* 0x000fe40000010269 */
[----:B------:R-:W-:Y:S02]  /*cff0*/  @!P2 SHF.L.U32 R18, R236, 0x3, RZ ;  /* 0x00000003ec12a819 */ /* 0x000fe400000006ff */
[-C--:B----4-:R-:W-:Y:S02]  /*d000*/  @!P0 IADD3 R16, P1, R12, R0.reuse, RZ ;  /* 0x000000000c108210 */ /* 0x090fe40007f3e0ff */
[----:B-1----:R-:W-:Y:S01]  /*d010*/  @!P0 IADD3 R14, P3, R2, R0, RZ ;  /* 0x00000000020e8210 */ /* 0x002fe20007f7e0ff */
[C---:B------:R-:W-:Y:S01]  /*d020*/  @!P2 IMAD.WIDE R20, R18.reuse, 0x2, R12 ;  /* 0x000000021214a825 */ /* 0x040fe200078e020c */
[----:B------:R-:W-:Y:S02]  /*d030*/  @!P0 IADD3.X R17, R13, R15, RZ, P1, !PT ;  /* 0x0000000f0d118210 */ /* 0x000fe40000ffe4ff */
[----:B------:R-:W-:Y:S01]  /*d040*/  ISETP.GE.AND P1, PT, R103, c[0x0][0x27c], PT ;  /* 0x00009f0067007a0c */ /* 0x000fe20003f26270 */
[----:B---3--:R-:W-:Y:S01]  /*d050*/  @!P0 IMAD.X R15, R3, 0x1, R15, P3 ;  /* 0x00000001030f8824 */ /* 0x008fe200018e060f */
[----:B------:R-:W-:Y:S01]  /*d060*/  CS2R R66, SRZ ;  /* 0x0000000000427805 */ /* 0x000fe2000001ff00 */
[----:B------:R-:W-:Y:S01]  /*d070*/  @!P2 IMAD.WIDE R18, R18, 0x2, R2 ;  /* 0x000000021212a825 */ /* 0x000fe200078e0202 */
[----:B------:R-:W-:Y:S01]  /*d080*/  CS2R R64, SRZ ;  /* 0x0000000000407805 */ /* 0x000fe2000001ff00 */
[----:B------:R-:W-:Y:S01]  /*d090*/  CS2R R46, SRZ ;  /* 0x00000000002e7805 */ /* 0x000fe2000001ff00 */
[----:B------:R-:W-:Y:S01]  /*d0a0*/  CS2R R44, SRZ ;  /* 0x00000000002c7805 */ /* 0x000fe2000001ff00 */
[----:B------:R-:W-:Y:S01]  /*d0b0*/  CS2R R50, SRZ ;  /* 0x0000000000327805 */ /* 0x000fe2000001ff00 */
[----:B------:R-:W-:Y:S01]  /*d0c0*/  CS2R R48, SRZ ;  /* 0x0000000000307805 */ /* 0x000fe2000001ff00 */
[----:B------:R1:W5:Y:S04]  /*d0d0*/  @!P2 LD.E.128 R52, [R20.64] ;  /* 0x000000081434a980 */ /* 0x000368000c101d00 */
[----:B------:R-:W-:Y:S01]  /*d0e0*/  @!P1 IMAD.SHL.U32 R0, R235, 0x8, RZ ;  /* 0x00000008eb009824 */ /* 0x000fe200078e00ff */
[----:B------:R1:W5:Y:S03]  /*d0f0*/  @!P2 LD.E.128 R56, [R18.64] ;  /* 0x000000081238a980 */ /* 0x000366000c101d00 */
[C---:B------:R-:W-:Y:S01]  /*d100*/  @!P1 IMAD.WIDE R12, R0.reuse, 0x2, R12 ;  /* 0x00000002000c9825 */ /* 0x040fe200078e020c */
[----:B------:R1:W5:Y:S03]  /*d110*/  @!P0 LD.E.128 R44, [R16.64] ;  /* 0x00000008102c8980 */ /* 0x000366000c101d00 */
[----:B------:R-:W-:Y:S01]  /*d120*/  @!P1 IMAD.WIDE R2, R0, 0x2, R2 ;  /* 0x0000000200029825 */ /* 0x000fe200078e0202 */
[----:B------:R1:W5:Y:S04]  /*d130*/  @!P1 LD.E.128 R68, [R12.64] ;  /* 0x000000080c449980 */ /* 0x000368000c101d00 */
[----:B------:R1:W5:Y:S04]  /*d140*/  @!P1 LD.E.128 R64, [R2.64] ;  /* 0x0000000802409980 */ /* 0x000368000c101d00 */
[----:B------:R1:W5:Y:S02]  /*d150*/  @!P0 LD.E.128 R48, [R14.64] ;  /* 0x000000080e308980 */ /* 0x000364000c101d00 */
.L_x_795:
[----:B--2---:R-:W-:Y:S05]  /*d160*/  BSYNC B0 ;  /* 0x0000000000007941 */ /* 0x004fea0003800000 */
.L_x_794:
[----:B-1---5:R-:W-:Y:S01]  /*d170*/  IMAD.MOV.U32 R2, RZ, RZ, R70 ;  /* 0x000000ffff027224 */ /* 0x022fe200078e0046 */
[----:B------:R-:W-:-:S04]  /*d180*/  DEPBAR.LE SB0, 0x1 ;  /* 0x000080400000791a */ /* 0x000fc80000000000 */
[----:B------:R-:W-:Y:S01]  /*d190*/  IMAD.MOV.U32 R0, RZ, RZ, R71 ;  /* 0x000000ffff007224 */ /* 0x000fe200078e0047 */
[----:B------:R-:W-:Y:S01]  /*d1a0*/  BSSY B1, `(.L_x_796) ;  /* 0x0000159000017945 */ /* 0x000fe20003800000 */
[----:B---3--:R-:W-:Y:S02]  /*d1b0*/  IMAD.MOV.U32 R3, RZ, RZ, R69 ;  /* 0x000000ffff037224 */ /* 0x008fe400078e0045 */
[----:B----4-:R-:W-:Y:S01]  /*d1c0*/  IMAD.MOV.U32 R12, RZ, RZ, R68 ;  /* 0x000000ffff0c7224 */ /* 0x010fe200078e0044 */
[----:B------:R-:W-:Y:S01]  /*d1d0*/  PRMT R96, R0, 0x5410, R2 ;  /* 0x0000541000607816 */ /* 0x000fe20000000002 */
[----:B------:R-:W-:Y:S01]  /*d1e0*/  IMAD.MOV.U32 R2, RZ, RZ, R54 ;  /* 0x000000ffff027224 */ /* 0x000fe200078e0036 */
[----:B------:R-:W-:Y:S01]  /*d1f0*/  PRMT R93, R3, 0x7610, R93 ;  /* 0x00007610035d7816 */ /* 0x000fe2000000005d */
[----:B------:R-:W-:Y:S01]  /*d200*/  IMAD.MOV.U32 R0, RZ, RZ, R55 ;  /* 0x000000ffff007224 */ /* 0x000fe200078e0037 */
[----:B------:R-:W-:Y:S01]  /*d210*/  PRMT R95, R95, 0x5410, R12 ;  /* 0x000054105f5f7816 */ /* 0x000fe2000000000c */
[----:B------:R-:W-:-:S02]  /*d220*/  IMAD.MOV.U32 R3, RZ, RZ, R53 ;  /* 0x000000ffff037224 */ /* 0x000fc400078e0035 */
        /* <DEDUP_REMOVED lines=8> */
[----:B------:R-:W-:Y:S01]  /*d2b0*/  PRMT R90, R90, 0x5410, R12 ;  /* 0x000054105a5a7816 */ /* 0x000fe2000000000c */
[----:B------:R-:W-:Y:S01]  /*d2c0*/  IMAD.MOV.U32 R2, RZ, RZ, R66 ;  /* 0x000000ffff027224 */ /* 0x000fe200078e0042 */
[----:B------:R-:W-:Y:S01]  /*d2d0*/  PRMT R83, R3, 0x7610, R83 ;  /* 0x0000761003537816 */ /* 0x000fe20000000053 */
[----:B------:R-:W-:Y:S01]  /*d2e0*/  IMAD.IADD R3, R32, 0x1, -R233 ;  /* 0x0000000120037824 */ /* 0x000fe200078e0ae9 */
[----:B------:R-:W-:Y:S01]  /*d2f0*/  PRMT R95, R0, 0x7610, R95 ;  /* 0x00007610005f7816 */ /* 0x000fe2000000005f */
[----:B------:R-:W-:Y:S01]  /*d300*/  IMAD.MOV.U32 R0, RZ, RZ, R65 ;  /* 0x000000ffff007224 */ /* 0x000fe200078e0041 */
[----:B------:R-:W-:Y:S01]  /*d310*/  PRMT R93, R93, 0x5410, R2 ;  /* 0x000054105d5d7816 */ /* 0x000fe20000000002 */
[----:B------:R-:W-:Y:S01]  /*d320*/  IMAD.MOV.U32 R12, RZ, RZ, R44 ;  /* 0x000000ffff0c7224 */ /* 0x000fe200078e002c */
[----:B------:R-:W-:-:S02]  /*d330*/  MOV R2, R64 ;  /* 0x0000004000027202 */ /* 0x000fc40000000f00 */
[----:B------:R-:W-:Y:S02]  /*d340*/  IMNMX R73, R3, 0x80, PT ;  /* 0x0000008003497817 */ /* 0x000fe40003800200 */
[----:B------:R-:W-:Y:S01]  /*d350*/  PRMT R92, R0, 0x5410, R2 ;  /* 0x00005410005c7816 */ /* 0x000fe20000000002 */
[----:B------:R-:W-:Y:S01]  /*d360*/  IMAD.MOV.U32 R2, RZ, RZ, R58 ;  /* 0x000000ffff027224 */ /* 0x000fe200078e003a */
[----:B------:R-:W-:Y:S01]  /*d370*/  BAR.SYNC.DEFER_BLOCKING 0x0 ;  /* 0x0000000000007b1d */ /* 0x000fe20000010000 */
[----:B------:R-:W-:Y:S01]  /*d380*/  IMAD.MOV.U32 R0, RZ, RZ, R59 ;  /* 0x000000ffff007224 */ /* 0x000fe200078e003b */
[----:B------:R-:W-:Y:S02]  /*d390*/  ISETP.GE.AND P0, PT, R222, R73, PT ;  /* 0x00000049de00720c */ /* 0x000fe40003f06270 */
[----:B------:R-:W-:Y:S01]  /*d3a0*/  PRMT R89, R89, 0x5410, R2 ;  /* 0x0000541059597816 */ /* 0x000fe20000000002 */
[----:B------:R-:W-:Y:S01]  /*d3b0*/  IMAD.MOV.U32 R2, RZ, RZ, R56 ;  /* 0x000000ffff027224 */ /* 0x000fe200078e0038 */
[----:B------:R-:W-:-:S02]  /*d3c0*/  PRMT R90, R0, 0x7610, R90 ;  /* 0x00007610005a7816 */ /* 0x000fc4000000005a */
[----:B------:R-:W-:Y:S02]  /*d3d0*/  MOV R0, R57 ;  /* 0x0000003900007202 */ /* 0x000fe40000000f00 */
[----:B------:R-:W-:Y:S02]  /*d3e0*/  PRMT R86, R86, 0x5410, R12 ;  /* 0x0000541056567816 */ /* 0x000fe4000000000c */
[----:B------:R-:W-:Y:S01]  /*d3f0*/  PRMT R88, R0, 0x5410, R2 ;  /* 0x0000541000587816 */ /* 0x000fe20000000002 */
[----:B------:R-:W-:Y:S02]  /*d400*/  IMAD.MOV.U32 R2, RZ, RZ, R50 ;  /* 0x000000ffff027224 */ /* 0x000fe400078e0032 */
[----:B------:R-:W-:-:S03]  /*d410*/  IMAD.MOV.U32 R0, RZ, RZ, R51 ;  /* 0x000000ffff007224 */ /* 0x000fc600078e0033 */
[----:B------:R-:W-:Y:S01]  /*d420*/  PRMT R83, R83, 0x5410, R2 ;  /* 0x0000541053537816 */ /* 0x000fe20000000002 */
[----:B------:R-:W-:Y:S01]  /*d430*/  IMAD.MOV.U32 R2, RZ, RZ, R48 ;  /* 0x000000ffff027224 */ /* 0x000fe200078e0030 */
[----:B------:R-:W-:Y:S01]  /*d440*/  PRMT R86, R0, 0x7610, R86 ;  /* 0x0000761000567816 */ /* 0x000fe20000000056 */
[----:B------:R-:W-:-:S03]  /*d450*/  IMAD.MOV.U32 R0, RZ, RZ, R49 ;  /* 0x000000ffff007224 */ /* 0x000fc600078e0031 */
[----:B------:R-:W-:Y:S02]  /*d460*/  PRMT R82, R82, 0x5410, R2 ;  /* 0x0000541052527816 */ /* 0x000fe40000000002 */
[----:B------:R-:W-:Y:S01]  /*d470*/  PRMT R81, R81, 0x5410, R0 ;  /* 0x0000541051517816 */ /* 0x000fe20000000000 */
[----:B------:R-:W-:Y:S05]  /*d480*/  @P0 BRA `(.L_x_797) ;  /* 0x000012a000000947 */ /* 0x000fea0003800000 */
[----:B------:R-:W-:Y:S01]  /*d490*/  ISETP.GE.AND P0, PT, R104, c[0x0][0x27c], PT ;  /* 0x00009f0068007a0c */ /* 0x000fe20003f06270 */
[----:B------:R-:W-:-:S12]  /*d4a0*/  BSSY B0, `(.L_x_798) ;  /* 0x0000062000007945 */ /* 0x000fd80003800000 */
[----:B------:R-:W-:Y:S05]  /*d4b0*/  @P0 BRA `(.L_x_799) ;  /* 0x0000060000000947 */ /* 0x000fea0003800000 */
[----:B------:R-:W2:Y:S01]  /*d4c0*/  LDL R101, [R1+0x40] ;  /* 0x0000400001657983 */ /* 0x000ea20000100800 */
[----:B------:R-:W-:-:S04]  /*d4d0*/  MOV R2, c[0x0][0x27c] ;  /* 0x00009f0000027a02 */ /* 0x000fc80000000f00 */
[----:B------:R-:W-:-:S04]  /*d4e0*/  LEA.HI R2, R2, R248, RZ, 0x1d ;  /* 0x000000f802027211 */ /* 0x000fc800078fe8ff */
[----:B------:R-:W-:-:S04]  /*d4f0*/  SHF.R.S32.HI R0, RZ, 0x1f, R2 ;  /* 0x0000001fff007819 */ /* 0x000fc80000011402 */
[----:B------:R-:W-:Y:S02]  /*d500*/  LEA.HI R0, R0, R2, RZ, 0x3 ;  /* 0x0000000200007211 */ /* 0x000fe400078f18ff */
[----:B------:R-:W-:Y:S02]  /*d510*/  SHF.L.U32 R2, R2, 0x3, RZ ;  /* 0x0000000302027819 */ /* 0x000fe400000006ff */
[----:B------:R-:W-:Y:S02]  /*d520*/  SHF.L.U32 R0, R0, 0xa, RZ ;  /* 0x0000000a00007819 */ /* 0x000fe400000006ff */
[----:B------:R-:W-:Y:S02]  /*d530*/  LOP3.LUT R2, R237, 0x38, R2, 0xf8, !PT ;  /* 0x00000038ed027812 */ /* 0x000fe400078ef802 */
[----:B------:R-:W-:Y:S02]  /*d540*/  LOP3.LUT R0, R0, 0x7fffe000, RZ, 0xc0, !PT ;  /* 0x7fffe00000007812 */ /* 0x000fe400078ec0ff */
[----:B------:R-:W-:-:S04]  /*d550*/  LOP3.LUT R2, R2, R238, RZ, 0x3c, !PT ;  /* 0x000000ee02027212 */ /* 0x000fc800078e3cff */
[----:B------:R-:W-:Y:S01]  /*d560*/  IADD3 R0, R2, R0, R239 ;  /* 0x0000000002007210 */ /* 0x000fe20007ffe0ef */
[----:B------:R-:W-:-:S03]  /*d570*/  HADD2.F32 R2, -RZ, R33.H1_H1 ;  /* 0x30000021ff027230 */ /* 0x000fc60000004100 */
[----:B------:R-:W-:Y:S01]  /*d580*/  SHF.L.U32 R14, R0, 0x1, RZ ;  /* 0x00000001000e7819 */ /* 0x000fe200000006ff */
[----:B------:R-:W-:Y:S01]  /*d590*/  HADD2.F32 R0, -RZ, R33.H0_H0 ;  /* 0x20000021ff007230 */ /* 0x000fe20000004100 */
[--C-:B------:R-:W-:Y:S02]  /*d5a0*/  SHF.R.U64 R33, R8, 0x10, R9.reuse ;  /* 0x0000001008217819 */ /* 0x100fe40000001209 */
[----:B------:R-:W-:Y:S01]  /*d5b0*/  SHF.R.U32.HI R8, RZ, 0x10, R9 ;  /* 0x00000010ff087819 */ /* 0x000fe20000011609 */
[----:B------:R-:W1:Y:S04]  /*d5c0*/  LDS.128 R20, [R14+0xc100] ;  /* 0x00c100000e147984 */ /* 0x000e680000000c00 */
[----:B------:R-:W-:Y:S02]  /*d5d0*/  HADD2.F32 R9, -RZ, R8.H0_H0 ;  /* 0x20000008ff097230 */ /* 0x000fe40000004100 */
[----:B-1----:R-:W-:-:S05]  /*d5e0*/  HADD2.F32 R3, -RZ, R21.H0_H0 ;  /* 0x20000015ff037230 */ /* 0x002fca0000004100 */
[----:B------:R-:W-:Y:S01]  /*d5f0*/  FMUL.FTZ R13, R3, R0 ;  /* 0x00000000030d7220 */ /* 0x000fe20000410000 */
[----:B--2---:R-:W1:Y:S02]  /*d600*/  LDS.128 R16, [R101] ;  /* 0x0000000065107984 */ /* 0x004e640000000c00 */
[----:B-1----:R-:W-:-:S05]  /*d610*/  HADD2.F32 R12, -RZ, R17.H0_H0 ;  /* 0x20000011ff0c7230 */ /* 0x002fca0000004100 */
[C---:B------:R-:W-:Y:S02]  /*d620*/  FMUL.FTZ R0, R12.reuse, R0 ;  /* 0x000000000c007220 */ /* 0x040fe40000410000 */
[-C--:B------:R-:W-:Y:S02]  /*d630*/  FFMA.FTZ R61, R12, R2.reuse, -R13 ;  /* 0x000000020c3d7223 */ /* 0x080fe4000001080d */
[----:B------:R-:W-:Y:S01]  /*d640*/  FFMA.FTZ R60, R3, R2, R0 ;  /* 0x00000002033c7223 */ /* 0x000fe20000010000 */
[----:B------:R-:W-:Y:S01]  /*d650*/  SHF.R.U32.HI R0, RZ, 0x10, R5 ;  /* 0x00000010ff007819 */ /* 0x000fe20000011605 */
[----:B------:R-:W-:Y:S02]  /*d660*/  HADD2.F32 R3, -RZ, R17.H1_H1 ;  /* 0x30000011ff037230 */ /* 0x000fe40000004100 */
[----:B------:R-:W-:Y:S02]  /*d670*/  HADD2.F32 R2, -RZ, R21.H1_H1 ;  /* 0x30000015ff027230 */ /* 0x000fe40000004100 */
[----:B------:R-:W-:-:S05]  /*d680*/  HADD2.F32 R0, -RZ, R0.H0_H0 ;  /* 0x20000000ff007230 */ /* 0x000fca0000004100 */
[CC--:B------:R-:W-:Y:S02]  /*d690*/  FMUL.FTZ R8, R3.reuse, R0.reuse ;  /* 0x0000000003087220 */ /* 0x0c0fe40000410000 */
[C---:B------:R-:W-:Y:S02]  /*d6a0*/  FMUL.FTZ R0, R2.reuse, R0 ;  /* 0x0000000002007220 */ /* 0x040fe40000410000 */
[-C--:B------:R-:W-:Y:S01]  /*d6b0*/  FFMA.FTZ R34, R2, R9.reuse, R8 ;  /* 0x0000000902227223 */ /* 0x080fe20000010008 */
[----:B------:R-:W-:Y:S01]  /*d6c0*/  SHF.R.U64 R8, R4, 0x10, R5 ;  /* 0x0000001004087819 */ /* 0x000fe20000001205 */
[----:B------:R-:W-:Y:S01]  /*d6d0*/  FFMA.FTZ R35, R3, R9, -R0 ;  /* 0x0000000903237223 */ /* 0x000fe20000010800 */
[----:B------:R-:W-:Y:S01]  /*d6e0*/  HADD2.F32 R0, -RZ, R62.H0_H0 ;  /* 0x2000003eff007230 */ /* 0x000fe20000004100 */
[----:B------:R-:W-:Y:S01]  /*d6f0*/  SHF.R.U64 R9, R10, 0x10, R11 ;  /* 0x000000100a097819 */ /* 0x000fe2000000120b */
[----:B------:R-:W-:Y:S02]  /*d700*/  HADD2.F32 R4, -RZ, R16.H0_H0 ;  /* 0x20000010ff047230 */ /* 0x000fe40000004100 */
[----:B------:R-:W-:-:S02]  /*d710*/  HADD2.F32 R3, -RZ, R20.H0_H0 ;  /* 0x20000014ff037230 */ /* 0x000fc40000004100 */
[----:B------:R-:W-:Y:S01]  /*d720*/  HADD2.F32 R2, -RZ, R63.H1_H1 ;  /* 0x3000003fff027230 */ /* 0x000fe20000004100 */
[CC--:B------:R-:W-:Y:S01]  /*d730*/  FMUL.FTZ R5, R4.reuse, R0.reuse ;  /* 0x0000000004057220 */ /* 0x0c0fe20000410000 */
[----:B------:R-:W-:Y:S01]  /*d740*/  HADD2.F32 R9, -RZ, R9.H0_H0 ;  /* 0x20000009ff097230 */ /* 0x000fe20000004100 */
[C---:B------:R-:W-:Y:S02]  /*d750*/  FMUL.FTZ R0, R3.reuse, R0 ;  /* 0x0000000003007220 */ /* 0x040fe40000410000 */
[-C--:B------:R-:W-:Y:S01]  /*d760*/  FFMA.FTZ R21, R3, R2.reuse, R5 ;  /* 0x0000000203157223 */ /* 0x080fe20000010005 */
[----:B------:R-:W-:Y:S01]  /*d770*/  HADD2.F32 R3, -RZ, R22.H0_H0 ;  /* 0x20000016ff037230 */ /* 0x000fe20000004100 */
[----:B------:R-:W-:Y:S01]  /*d780*/  FFMA.FTZ R32, R4, R2, -R0 ;  /* 0x0000000204207223 */ /* 0x000fe20000010800 */
[----:B------:R-:W-:Y:S02]  /*d790*/  HADD2.F32 R0, -RZ, R62.H1_H1 ;  /* 0x3000003eff007230 */ /* 0x000fe40000004100 */
[----:B------:R-:W-:-:S02]  /*d7a0*/  HADD2.F32 R4, -RZ, R18.H0_H0 ;  /* 0x20000012ff047230 */ /* 0x000fc40000004100 */
[----:B------:R-:W-:Y:S01]  /*d7b0*/  HADD2.F32 R2, -RZ, R72.H0_H0 ;  /* 0x20000048ff027230 */ /* 0x000fe20000004100 */
[CC--:B------:R-:W-:Y:S02]  /*d7c0*/  FMUL.FTZ R5, R3.reuse, R0.reuse ;  /* 0x0000000003057220 */ /* 0x0c0fe40000410000 */
[C---:B------:R-:W-:Y:S02]  /*d7d0*/  FMUL.FTZ R0, R4.reuse, R0 ;  /* 0x0000000004007220 */ /* 0x040fe40000410000 */
[-C--:B------:R-:W-:Y:S01]  /*d7e0*/  FFMA.FTZ R17, R4, R2.reuse, -R5 ;  /* 0x0000000204117223 */ /* 0x080fe20000010805 */
[----:B------:R-:W-:Y:S01]  /*d7f0*/  HADD2.F32 R4, -RZ, R19.H0_H0 ;  /* 0x20000013ff047230 */ /* 0x000fe20000004100 */
[----:B------:R-:W-:Y:S01]  /*d800*/  FFMA.FTZ R15, R3, R2, R0 ;  /* 0x00000002030f7223 */ /* 0x000fe20000010000 */
[----:B------:R-:W-:Y:S02]  /*d810*/  HADD2.F32 R0, -RZ, R63.H0_H0 ;  /* 0x2000003fff007230 */ /* 0x000fe40000004100 */
[----:B------:R-:W-:-:S02]  /*d820*/  HADD2.F32 R3, -RZ, R23.H0_H0 ;  /* 0x20000017ff037230 */ /* 0x000fc40000004100 */
[----:B------:R-:W-:-:S03]  /*d830*/  HADD2.F32 R2, -RZ, R72.H1_H1 ;  /* 0x30000048ff027230 */ /* 0x000fc60000004100 */
[CC--:B------:R-:W-:Y:S02]  /*d840*/  FMUL.FTZ R5, R3.reuse, R0.reuse ;  /* 0x0000000003057220 */ /* 0x0c0fe40000410000 */
[C---:B------:R-:W-:Y:S02]  /*d850*/  FMUL.FTZ R0, R4.reuse, R0 ;  /* 0x0000000004007220 */ /* 0x040fe40000410000 */
[-C--:B------:R-:W-:Y:S01]  /*d860*/  FFMA.FTZ R13, R4, R2.reuse, -R5 ;  /* 0x00000002040d7223 */ /* 0x080fe20000010805 */
[--C-:B------:R-:W-:Y:S01]  /*d870*/  SHF.R.U64 R5, R6, 0x10, R7.reuse ;  /* 0x0000001006057819 */ /* 0x100fe20000001207 */
[----:B------:R-:W-:Y:S01]  /*d880*/  FFMA.FTZ R12, R3, R2, R0 ;  /* 0x00000002030c7223 */ /* 0x000fe20000010000 */
[----:B------:R-:W-:Y:S01]  /*d890*/  SHF.R.U32.HI R0, RZ, 0x10, R7 ;  /* 0x00000010ff007819 */ /* 0x000fe20000011607 */
[----:B------:R-:W-:Y:S01]  /*d8a0*/  HADD2.F32 R2, -RZ, R19.H1_H1 ;  /* 0x30000013ff027230 */ /* 0x000fe20000004100 */
[----:B------:R-:W-:Y:S01]  /*d8b0*/  SHF.R.U32.HI R3, RZ, 0x10, R11 ;  /* 0x00000010ff037819 */ /* 0x000fe2000001160b */
[----:B------:R-:W-:-:S02]  /*d8c0*/  HADD2.F32 R5, -RZ, R5.H0_H0 ;  /* 0x20000005ff057230 */ /* 0x000fc40000004100 */
[----:B------:R-:W-:Y:S02]  /*d8d0*/  HADD2.F32 R4, -RZ, R0.H0_H0 ;  /* 0x20000000ff047230 */ /* 0x000fe40000004100 */
[----:B------:R-:W-:Y:S02]  /*d8e0*/  HADD2.F32 R0, -RZ, R23.H1_H1 ;  /* 0x30000017ff007230 */ /* 0x000fe40000004100 */
[----:B------:R-:W-:Y:S01]  /*d8f0*/  HADD2.F32 R6, -RZ, R3.H0_H0 ;  /* 0x20000003ff067230 */ /* 0x000fe20000004100 */
[-C--:B------:R-:W-:Y:S02]  /*d900*/  FMUL.FTZ R3, R2, R4.reuse ;  /* 0x0000000402037220 */ /* 0x080fe40000410000 */
[C---:B------:R-:W-:Y:S02]  /*d910*/  FMUL.FTZ R4, R0.reuse, R4 ;  /* 0x0000000400047220 */ /* 0x040fe40000410000 */
[-C--:B------:R-:W-:Y:S01]  /*d920*/  FFMA.FTZ R7, R0, R6.reuse, R3 ;  /* 0x0000000600077223 */ /* 0x080fe20000010003 */
[----:B------:R-:W-:Y:S01]  /*d930*/  HADD2.F32 R0, -RZ, R20.H1_H1 ;  /* 0x30000014ff007230 */ /* 0x000fe20000004100 */
[----:B------:R-:W-:Y:S01]  /*d940*/  FFMA.FTZ R11, R2, R6, -R4 ;  /* 0x00000006020b7223 */ /* 0x000fe20000010804 */
[----:B------:R-:W-:-:S02]  /*d950*/  HADD2.F32 R2, -RZ, R16.H1_H1 ;  /* 0x30000010ff027230 */ /* 0x000fc40000004100 */
[----:B------:R-:W-:Y:S01]  /*d960*/  HADD2.F32 R4, -RZ, R8.H0_H0 ;  /* 0x20000008ff047230 */ /* 0x000fe20000004100 */
[----:B------:R-:W-:Y:S01]  /*d970*/  F2FP.PACK_AB R7, R7, R12 ;  /* 0x0000000c0707723e */ /* 0x000fe200000000ff */
[----:B------:R-:W-:Y:S01]  /*d980*/  HADD2.F32 R8, -RZ, R33.H0_H0 ;  /* 0x20000021ff087230 */ /* 0x000fe20000004100 */
[----:B------:R-:W-:Y:S02]  /*d990*/  F2FP.PACK_AB R11, R11, R13 ;  /* 0x0000000d0b0b723e */ /* 0x000fe400000000ff */
[-C--:B------:R-:W-:Y:S02]  /*d9a0*/  FMUL.FTZ R3, R2, R4.reuse ;  /* 0x0000000402037220 */ /* 0x080fe40000410000 */
[C---:B------:R-:W-:Y:S02]  /*d9b0*/  FMUL.FTZ R4, R0.reuse, R4 ;  /* 0x0000000400047220 */ /* 0x040fe40000410000 */
[-C--:B------:R-:W-:Y:S01]  /*d9c0*/  FFMA.FTZ R6, R0, R8.reuse, R3 ;  /* 0x0000000800067223 */ /* 0x080fe20000010003 */
[----:B------:R-:W-:Y:S01]  /*d9d0*/  HADD2.F32 R0, -RZ, R22.H1_H1 ;  /* 0x30000016ff007230 */ /* 0x000fe20000004100 */
[----:B------:R-:W-:Y:S01]  /*d9e0*/  FFMA.FTZ R8, R2, R8, -R4 ;  /* 0x0000000802087223 */ /* 0x000fe20000010804 */
[----:B------:R-:W-:-:S03]  /*d9f0*/  HADD2.F32 R2, -RZ, R18.H1_H1 ;  /* 0x30000012ff027230 */ /* 0x000fc60000004100 */
[-C--:B------:R-:W-:Y:S01]  /*da00*/  FMUL.FTZ R4, R0, R5.reuse ;  /* 0x0000000500047220 */ /* 0x080fe20000410000 */
[----:B------:R-:W-:Y:S01]  /*da10*/  F2FP.PACK_AB R8, R8, R32 ;  /* 0x000000200808723e */ /* 0x000fe200000000ff */
[----:B------:R-:W-:Y:S01]  /*da20*/  FMUL.FTZ R3, R2, R5 ;  /* 0x0000000502037220 */ /* 0x000fe20000410000 */
[----:B------:R-:W-:Y:S01]  /*da30*/  F2FP.PACK_AB R5, R34, R60 ;  /* 0x0000003c2205723e */ /* 0x000fe200000000ff */
[----:B------:R-:W-:Y:S01]  /*da40*/  FFMA.FTZ R2, R2, R9, -R4 ;  /* 0x0000000902027223 */ /* 0x000fe20000010804 */
[----:B------:R-:W-:Y:S01]  /*da50*/  F2FP.PACK_AB R4, R6, R21 ;  /* 0x000000150604723e */ /* 0x000fe200000000ff */
[----:B------:R-:W-:Y:S01]  /*da60*/  FFMA.FTZ R3, R0, R9, R3 ;  /* 0x0000000900037223 */ /* 0x000fe20000010003 */
[----:B------:R-:W-:Y:S02]  /*da70*/  F2FP.PACK_AB R9, R35, R61 ;  /* 0x0000003d2309723e */ /* 0x000fe400000000ff */
[----:B------:R-:W-:Y:S02]  /*da80*/  F2FP.PACK_AB R10, R2, R17 ;  /* 0x00000011020a723e */ /* 0x000fe400000000ff */
[----:B------:R-:W-:-:S03]  /*da90*/  F2FP.PACK_AB R6, R3, R15 ;  /* 0x0000000f0306723e */ /* 0x000fc600000000ff */
[----:B------:R1:W-:Y:S04]  /*daa0*/  STS.128 [R101], R8 ;  /* 0x0000000865007388 */ /* 0x0003e80000000c00 */
[----:B------:R1:W-:Y:S02]  /*dab0*/  STS.128 [R14+0xc100], R4 ;  /* 0x00c100040e007388 */ /* 0x0003e40000000c00 */
.L_x_799:
[----:B------:R-:W-:Y:S05]  /*dac0*/  BSYNC B0 ;  /* 0x0000000000007941 */ /* 0x000fea0003800000 */
.L_x_798:
[----:B------:R-:W-:Y:S01]  /*dad0*/  ISETP.GE.AND P0, PT, R106, c[0x0][0x27c], PT ;  /* 0x00009f006a007a0c */ /* 0x000fe20003f06270 */
[----:B------:R-:W-:-:S12]  /*dae0*/  BSSY B0, `(.L_x_800) ;  /* 0x0000062000007945 */ /* 0x000fd80003800000 */
[----:B------:R-:W-:Y:S05]  /*daf0*/  @P0 BRA `(.L_x_801) ;  /* 0x0000060000000947 */ /* 0x000fea0003800000 */
[----:B------:R-:W2:Y:S01]  /*db00*/  LDL R34, [R1+0x3c] ;  /* 0x00003c0001227983 */ /* 0x000ea20000100800 */
[----:B------:R-:W-:Y:S02]  /*db10*/  MOV R0, c[0x0][0x27c] ;  /* 0x00009f0000007a02 */ /* 0x000fe40000000f00 */
[----:B-1----:R-:W-:Y:S02]  /*db20*/  SHF.R.U64 R7, R30, 0x10, R31 ;  /* 0x000000101e077819 */ /* 0x002fe4000000121f */
[----:B------:R-:W-:-:S03]  /*db30*/  LEA.HI R0, R0, R236, RZ, 0x1d ;  /* 0x000000ec00007211 */ /* 0x000fc600078fe8ff */
[----:B------:R-:W-:Y:S01]  /*db40*/  HADD2.F32 R7, -RZ, R7.H0_H0 ;  /* 0x20000007ff077230 */ /* 0x000fe20000004100 */
        /* <DEDUP_REMOVED lines=8> */
[----:B------:R-:W-:-:S03]  /*dbd0*/  HADD2.F32 R2, -RZ, R74.H1_H1 ;  /* 0x3000004aff027230 */ /* 0x000fc60000004100 */
[----:B------:R-:W-:Y:S01]  /*dbe0*/  SHF.L.U32 R16, R0, 0x1, RZ ;  /* 0x0000000100107819 */ /* 0x000fe200000006ff */
[----:B------:R-:W-:-:S04]  /*dbf0*/  HADD2.F32 R0, -RZ, R74.H0_H0 ;  /* 0x2000004aff007230 */ /* 0x000fc80000004100 */
[----:B------:R-:W1:Y:S02]  /*dc00*/  LDS.128 R12, [R16+0xc100] ;  /* 0x00c10000100c7984 */ /* 0x000e640000000c00 */
[----:B-1----:R-:W-:Y:S02]  /*dc10*/  HADD2.F32 R3, -RZ, R13.H0_H0 ;  /* 0x2000000dff037230 */ /* 0x002fe40000004100 */
[----:B--2---:R-:W1:Y:S02]  /*dc20*/  LDS.128 R8, [R34] ;  /* 0x0000000022087984 */ /* 0x004e640000000c00 */
[----:B-1----:R-:W-:-:S05]  /*dc30*/  HADD2.F32 R4, -RZ, R9.H0_H0 ;  /* 0x20000009ff047230 */ /* 0x002fca0000004100 */
[CC--:B------:R-:W-:Y:S02]  /*dc40*/  FMUL.FTZ R5, R4.reuse, R0.reuse ;  /* 0x0000000004057220 */ /* 0x0c0fe40000410000 */
[C---:B------:R-:W-:Y:S02]  /*dc50*/  FMUL.FTZ R0, R3.reuse, R0 ;  /* 0x0000000003007220 */ /* 0x040fe40000410000 */
[-C--:B------:R-:W-:Y:S01]  /*dc60*/  FFMA.FTZ R32, R3, R2.reuse, R5 ;  /* 0x0000000203207223 */ /* 0x080fe20000010005 */
[----:B------:R-:W-:Y:S01]  /*dc70*/  HADD2.F32 R3, -RZ, R13.H1_H1 ;  /* 0x3000000dff037230 */ /* 0x000fe20000004100 */
[----:B------:R-:W-:Y:S01]  /*dc80*/  FFMA.FTZ R33, R4, R2, -R0 ;  /* 0x0000000204217223 */ /* 0x000fe20000010800 */
[----:B------:R-:W-:Y:S01]  /*dc90*/  SHF.R.U32.HI R0, RZ, 0x10, R25 ;  /* 0x00000010ff007819 */ /* 0x000fe20000011619 */
[----:B------:R-:W-:Y:S01]  /*dca0*/  HADD2.F32 R4, -RZ, R9.H1_H1 ;  /* 0x30000009ff047230 */ /* 0x000fe20000004100 */
[----:B------:R-:W-:-:S03]  /*dcb0*/  SHF.R.U32.HI R2, RZ, 0x10, R29 ;  /* 0x00000010ff027819 */ /* 0x000fc6000001161d */
[----:B------:R-:W-:Y:S02]  /*dcc0*/  HADD2.F32 R0, -RZ, R0.H0_H0 ;  /* 0x20000000ff007230 */ /* 0x000fe40000004100 */
[----:B------:R-:W-:-:S03]  /*dcd0*/  HADD2.F32 R2, -RZ, R2.H0_H0 ;  /* 0x20000002ff027230 */ /* 0x000fc60000004100 */
[CC--:B------:R-:W-:Y:S02]  /*dce0*/  FMUL.FTZ R5, R4.reuse, R0.reuse ;  /* 0x0000000004057220 */ /* 0x0c0fe40000410000 */
[C---:B------:R-:W-:Y:S02]  /*dcf0*/  FMUL.FTZ R0, R3.reuse, R0 ;  /* 0x0000000003007220 */ /* 0x040fe40000410000 */
[-C--:B------:R-:W-:Y:S01]  /*dd00*/  FFMA.FTZ R22, R3, R2.reuse, R5 ;  /* 0x0000000203167223 */ /* 0x080fe20000010005 */
[----:B------:R-:W-:Y:S01]  /*dd10*/  HADD2.F32 R3, -RZ, R12.H0_H0 ;  /* 0x2000000cff037230 */ /* 0x000fe20000004100 */
[----:B------:R-:W-:Y:S01]  /*dd20*/  FFMA.FTZ R23, R4, R2, -R0 ;  /* 0x0000000204177223 */ /* 0x000fe20000010800 */
[----:B------:R-:W-:Y:S02]  /*dd30*/  HADD2.F32 R0, -RZ, R75.H0_H0 ;  /* 0x2000004bff007230 */ /* 0x000fe40000004100 */
[----:B------:R-:W-:Y:S02]  /*dd40*/  HADD2.F32 R4, -RZ, R8.H0_H0 ;  /* 0x20000008ff047230 */ /* 0x000fe40000004100 */
[----:B------:R-:W-:-:S03]  /*dd50*/  HADD2.F32 R2, -RZ, R76.H0_H0 ;  /* 0x2000004cff027230 */ /* 0x000fc60000004100 */
[CC--:B------:R-:W-:Y:S02]  /*dd60*/  FMUL.FTZ R5, R4.reuse, R0.reuse ;  /* 0x0000000004057220 */ /* 0x0c0fe40000410000 */
[C---:B------:R-:W-:Y:S02]  /*dd70*/  FMUL.FTZ R0, R3.reuse, R0 ;  /* 0x0000000003007220 */ /* 0x040fe40000410000 */
[-C--:B------:R-:W-:Y:S01]  /*dd80*/  FFMA.FTZ R20, R3, R2.reuse, R5 ;  /* 0x0000000203147223 */ /* 0x080fe20000010005 */
[----:B------:R-:W-:Y:S01]  /*dd90*/  HADD2.F32 R3, -RZ, R14.H0_H0 ;  /* 0x2000000eff037230 */ /* 0x000fe20000004100 */
[----:B------:R-:W-:Y:S01]  /*dda0*/  FFMA.FTZ R21, R4, R2, -R0 ;  /* 0x0000000204157223 */ /* 0x000fe20000010800 */
[----:B------:R-:W-:Y:S02]  /*ddb0*/  HADD2.F32 R0, -RZ, R75.H1_H1 ;  /* 0x3000004bff007230 */ /* 0x000fe40000004100 */
        /* <DEDUP_REMOVED lines=9> */
[----:B------:R-:W-:-:S03]  /*de50*/  HADD2.F32 R2, -RZ, R77.H1_H1 ;  /* 0x3000004dff027230 */ /* 0x000fc60000004100 */
        /* <DEDUP_REMOVED lines=13> */
[----:B------:R-:W-:Y:S01]  /*df30*/  HADD2.F32 R3, -RZ, R8.H1_H1 ;  /* 0x30000008ff037230 */ /* 0x000fe20000004100 */
[----:B------:R-:W-:Y:S01]  /*df40*/  FFMA.FTZ R11, R4, R2, -R0 ;  /* 0x00000002040b7223 */ /* 0x000fe20000010800 */
[----:B------:R-:W-:Y:S02]  /*df50*/  SHF.R.U64 R0, R24, 0x10, R25 ;  /* 0x0000001018007819 */ /* 0x000fe40000001219 */
[----:B------:R-:W-:Y:S02]  /*df60*/  SHF.R.U64 R2, R28, 0x10, R29 ;  /* 0x000000101c027819 */ /* 0x000fe4000000121d */
[----:B------:R-:W-:Y:S01]  /*df70*/  SHF.R.U64 R5, R26, 0x10, R27 ;  /* 0x000000101a057819 */ /* 0x000fe2000000121b */
[----:B------:R-:W-:Y:S01]  /*df80*/  HADD2.F32 R4, -RZ, R0.H0_H0 ;  /* 0x20000000ff047230 */ /* 0x000fe20000004100 */
[----:B------:R-:W-:Y:S01]  /*df90*/  F2FP.PACK_AB R11, R11, R17 ;  /* 0x000000110b0b723e */ /* 0x000fe200000000ff */
[----:B------:R-:W-:-:S02]  /*dfa0*/  HADD2.F32 R0, -RZ, R12.H1_H1 ;  /* 0x3000000cff007230 */ /* 0x000fc40000004100 */
[----:B------:R-:W-:Y:S01]  /*dfb0*/  HADD2.F32 R6, -RZ, R2.H0_H0 ;  /* 0x20000002ff067230 */ /* 0x000fe20000004100 */
[CC--:B------:R-:W-:Y:S01]  /*dfc0*/  FMUL.FTZ R2, R3.reuse, R4.reuse ;  /* 0x0000000403027220 */ /* 0x0c0fe20000410000 */
[----:B------:R-:W-:Y:S01]  /*dfd0*/  HADD2.F32 R5, -RZ, R5.H0_H0 ;  /* 0x20000005ff057230 */ /* 0x000fe20000004100 */
[C---:B------:R-:W-:Y:S02]  /*dfe0*/  FMUL.FTZ R4, R0.reuse, R4 ;  /* 0x0000000400047220 */ /* 0x040fe40000410000 */
[-C--:B------:R-:W-:Y:S01]  /*dff0*/  FFMA.FTZ R8, R0, R6.reuse, R2 ;  /* 0x0000000600087223 */ /* 0x080fe20000010002 */
[----:B------:R-:W-:Y:S01]  /*e000*/  HADD2.F32 R0, -RZ, R14.H1_H1 ;  /* 0x3000000eff007230 */ /* 0x000fe20000004100 */
[----:B------:R-:W-:Y:S01]  /*e010*/  FFMA.FTZ R6, R3, R6, -R4 ;  /* 0x0000000603067223 */ /* 0x000fe20000010804 */
[----:B------:R-:W-:-:S03]  /*e020*/  HADD2.F32 R2, -RZ, R10.H1_H1 ;  /* 0x3000000aff027230 */ /* 0x000fc60000004100 */
[-C--:B------:R-:W-:Y:S02]  /*e030*/  FMUL.FTZ R4, R0, R5.reuse ;  /* 0x0000000500047220 */ /* 0x080fe40000410000 */
[----:B------:R-:W-:Y:S01]  /*e040*/  FMUL.FTZ R3, R2, R5 ;  /* 0x0000000502037220 */ /* 0x000fe20000410000 */
[----:B------:R-:W-:Y:S01]  /*e050*/  F2FP.PACK_AB R5, R22, R32 ;  /* 0x000000201605723e */ /* 0x000fe200000000ff */
[-C--:B------:R-:W-:Y:S01]  /*e060*/  FFMA.FTZ R2, R2, R7.reuse, -R4 ;  /* 0x0000000702027223 */ /* 0x080fe20000010804 */
[----:B------:R-:W-:Y:S01]  /*e070*/  F2FP.PACK_AB R4, R8, R20 ;  /* 0x000000140804723e */ /* 0x000fe200000000ff */
[----:B------:R-:W-:Y:S01]  /*e080*/  FFMA.FTZ R3, R0, R7, R3 ;  /* 0x0000000700037223 */ /* 0x000fe20000010003 */
[----:B------:R-:W-:Y:S02]  /*e090*/  F2FP.PACK_AB R7, R9, R13 ;  /* 0x0000000d0907723e */ /* 0x000fe400000000ff */
[----:B------:R-:W-:Y:S02]  /*e0a0*/  F2FP.PACK_AB R9, R23, R33 ;  /* 0x000000211709723e */ /* 0x000fe400000000ff */
[----:B------:R-:W-:-:S02]  /*e0b0*/  F2FP.PACK_AB R8, R6, R21 ;  /* 0x000000150608723e */ /* 0x000fc400000000ff */
[----:B------:R-:W-:Y:S02]  /*e0c0*/  F2FP.PACK_AB R10, R2, R18 ;  /* 0x00000012020a723e */ /* 0x000fe400000000ff */
[----:B------:R-:W-:-:S03]  /*e0d0*/  F2FP.PACK_AB R6, R3, R19 ;  /* 0x000000130306723e */ /* 0x000fc600000000ff */
[----:B------:R1:W-:Y:S04]  /*e0e0*/  STS.128 [R34], R8 ;  /* 0x0000000822007388 */ /* 0x0003e80000000c00 */
[----:B------:R1:W-:Y:S02]  /*e0f0*/  STS.128 [R16+0xc100], R4 ;  /* 0x00c1000410007388 */ /* 0x0003e40000000c00 */
.L_x_801:
[----:B------:R-:W-:Y:S05]  /*e100*/  BSYNC B0 ;  /* 0x0000000000007941 */ /* 0x000fea0003800000 */
.L_x_800:
[----:B------:R-:W-:-:S13]  /*e110*/  ISETP.GE.AND P0, PT, R103, c[0x0][0x27c], PT ;  /* 0x00009f0067007a0c */ /* 0x000fda0003f06270 */
[----:B------:R-:W-:Y:S05]  /*e120*/  @P0 BRA `(.L_x_797) ;  /* 0x0000060000000947 */ /* 0x000fea0003800000 */
[----:B------:R-:W2:Y:S01]  /*e130*/  LDL R60, [R1+0x34] ;  /* 0x00003400013c7983 */ /* 0x000ea20000100800 */
[----:B------:R-:W-:Y:S01]  /*e140*/  MOV R0, c[0x0][0x27c] ;  /* 0x00009f0000007a02 */ /* 0x000fe20000000f00 */
[----:B------:R-:W-:Y:S01]  /*e150*/  HADD2.F32 R13, -RZ, R79.H0_H0 ;  /* 0x2000004fff0d7230 */ /* 0x000fe20000004100 */
[----:B-1----:R-:W-:Y:S01]  /*e160*/  SHF.R.U32.HI R8, RZ, 0x10, R37 ;  /* 0x00000010ff087819 */ /* 0x002fe20000011625 */
[----:B------:R-:W-:Y:S01]  /*e170*/  HADD2.F32 R15, -RZ, R80.H0_H0 ;  /* 0x20000050ff0f7230 */ /* 0x000fe20000004100 */
[----:B------:R-:W-:Y:S01]  /*e180*/  LEA.HI R0, R0, R235, RZ, 0x1d ;  /* 0x000000eb00007211 */ /* 0x000fe200078fe8ff */
[----:B------:R-:W-:Y:S01]  /*e190*/  HADD2.F32 R11, -RZ, R81.H0_H0 ;  /* 0x20000051ff0b7230 */ /* 0x000fe20000004100 */
[----:B------:R-:W-:Y:S01]  /*e1a0*/  SHF.R.U32.HI R9, RZ, 0x10, R41 ;  /* 0x00000010ff097819 */ /* 0x000fe20000011629 */
[----:B------:R-:W-:Y:S01]  /*e1b0*/  HADD2.F32 R10, -RZ, R8.H0_H0 ;  /* 0x20000008ff0a7230 */ /* 0x000fe20000004100 */
[----:B------:R-:W-:Y:S02]  /*e1c0*/  SHF.R.S32.HI R2, RZ, 0x1f, R0 ;  /* 0x0000001fff027819 */ /* 0x000fe40000011400 */
[----:B------:R-:W-:-:S02]  /*e1d0*/  SHF.L.U32 R3, R0, 0x3, RZ ;  /* 0x0000000300037819 */ /* 0x000fc400000006ff */
[----:B------:R-:W-:Y:S02]  /*e1e0*/  LEA.HI R0, R2, R0, RZ, 0x3 ;  /* 0x0000000002007211 */ /* 0x000fe400078f18ff */
[----:B------:R-:W-:Y:S02]  /*e1f0*/  LOP3.LUT R2, R237, 0x38, R3, 0xf8, !PT ;  /* 0x00000038ed027812 */ /* 0x000fe400078ef803 */
[----:B------:R-:W-:Y:S02]  /*e200*/  SHF.L.U32 R0, R0, 0xa, RZ ;  /* 0x0000000a00007819 */ /* 0x000fe400000006ff */
[----:B------:R-:W-:Y:S02]  /*e210*/  LOP3.LUT R2, R2, R238, RZ, 0x3c, !PT ;  /* 0x000000ee02027212 */ /* 0x000fe400078e3cff */
[----:B------:R-:W-:Y:S02]  /*e220*/  LOP3.LUT R0, R0, 0x7fffe000, RZ, 0xc0, !PT ;  /* 0x7fffe00000007812 */ /* 0x000fe400078ec0ff */
[----:B------:R-:W-:-:S02]  /*e230*/  SHF.R.U64 R33, R36, 0x10, R37 ;  /* 0x0000001024217819 */ /* 0x000fc40000001225 */
[----:B------:R-:W-:Y:S02]  /*e240*/  IADD3 R0, R2, R0, R239 ;  /* 0x0000000002007210 */ /* 0x000fe40007ffe0ef */
[--C-:B------:R-:W-:Y:S01]  /*e250*/  SHF.R.U64 R30, R38, 0x10, R39.reuse ;  /* 0x00000010261e7819 */ /* 0x100fe20000001227 */
[----:B------:R-:W-:Y:S01]  /*e260*/  HADD2.F32 R38, -RZ, R9.H0_H0 ;  /* 0x20000009ff267230 */ /* 0x000fe20000004100 */
[----:B------:R-:W-:Y:S01]  /*e270*/  SHF.L.U32 R22, R0, 0x1, RZ ;  /* 0x0000000100167819 */ /* 0x000fe200000006ff */
[----:B------:R-:W-:Y:S01]  /*e280*/  HADD2.F32 R0, -RZ, R78.H0_H0 ;  /* 0x2000004eff007230 */ /* 0x000fe20000004100 */
[----:B------:R-:W-:Y:S02]  /*e290*/  SHF.R.U32.HI R24, RZ, 0x10, R39 ;  /* 0x00000010ff187819 */ /* 0x000fe40000011627 */
[----:B------:R-:W-:Y:S01]  /*e2a0*/  SHF.R.U32.HI R28, RZ, 0x10, R43 ;  /* 0x00000010ff1c7819 */ /* 0x000fe2000001162b */
[----:B------:R-:W1:Y:S01]  /*e2b0*/  LDS.128 R16, [R22+0xc100] ;  /* 0x00c1000016107984 */ /* 0x000e620000000c00 */
[----:B------:R-:W-:-:S02]  /*e2c0*/  SHF.R.U64 R40, R40, 0x10, R41 ;  /* 0x0000001028287819 */ /* 0x000fc40000001229 */
[----:B------:R-:W-:Y:S01]  /*e2d0*/  SHF.R.U64 R34, R42, 0x10, R43 ;  /* 0x000000102a227819 */ /* 0x000fe2000000122b */
[----:B------:R-:W-:Y:S02]  /*e2e0*/  HADD2.F32 R37, -RZ, R28.H0_H0 ;  /* 0x2000001cff257230 */ /* 0x000fe40000004100 */
[----:B------:R-:W-:Y:S02]  /*e2f0*/  HADD2.F32 R28, -RZ, R40.H0_H0 ;  /* 0x20000028ff1c7230 */ /* 0x000fe40000004100 */
[----:B-1----:R-:W-:-:S05]  /*e300*/  HADD2.F32 R2, -RZ, R17.H0_H0 ;  /* 0x20000011ff027230 */ /* 0x002fca0000004100 */
[-C--:B------:R-:W-:Y:S01]  /*e310*/  FMUL.FTZ R23, R2, R0.reuse ;  /* 0x0000000002177220 */ /* 0x080fe20000410000 */
[----:B--2---:R-:W1:Y:S02]  /*e320*/  LDS.128 R4, [R60] ;  /* 0x000000003c047984 */ /* 0x004e640000000c00 */
[--C-:B-1----:R-:W-:Y:S02]  /*e330*/  HADD2.F32 R14, -RZ, R5.reuse.H0_H0 ;  /* 0x20000005ff0e7230 */ /* 0x102fe40000004100 */
[----:B------:R-:W-:Y:S02]  /*e340*/  HADD2.F32 R20, -RZ, R5.H1_H1 ;  /* 0x30000005ff147230 */ /* 0x000fe40000004100 */
[----:B------:R-:W-:Y:S01]  /*e350*/  HADD2.F32 R21, -RZ, R4.H0_H0 ;  /* 0x20000004ff157230 */ /* 0x000fe20000004100 */
[----:B------:R-:W-:Y:S01]  /*e360*/  FMUL.FTZ R3, R14, R0 ;  /* 0x000000000e037220 */ /* 0x000fe20000410000 */
[----:B------:R-:W-:Y:S01]  /*e370*/  HADD2.F32 R0, -RZ, R78.H1_H1 ;  /* 0x3000004eff007230 */ /* 0x000fe20000004100 */
[----:B------:R-:W-:Y:S01]  /*e380*/  FMUL.FTZ R5, R20, R10 ;  /* 0x0000000a14057220 */ /* 0x000fe20000410000 */
[----:B------:R-:W-:Y:S01]  /*e390*/  HADD2.F32 R12, -RZ, R6.H0_H0 ;  /* 0x20000006ff0c7230 */ /* 0x000fe20000004100 */
[-C--:B------:R-:W-:Y:S01]  /*e3a0*/  FFMA.FTZ R36, R2, R13.reuse, R3 ;  /* 0x0000000d02247223 */ /* 0x080fe20000010003 */
[----:B------:R-:W-:Y:S01]  /*e3b0*/  HADD2.F32 R2, -RZ, R17.H1_H1 ;  /* 0x30000011ff027230 */ /* 0x000fe20000004100 */
[----:B------:R-:W-:Y:S01]  /*e3c0*/  FMUL.FTZ R8, R21, R0 ;  /* 0x0000000015087220 */ /* 0x000fe20000410000 */
[----:B------:R-:W-:Y:S01]  /*e3d0*/  HADD2.F32 R3, -RZ, R16.H0_H0 ;  /* 0x20000010ff037230 */ /* 0x000fe20000004100 */
[----:B------:R-:W-:Y:S01]  /*e3e0*/  FFMA.FTZ R26, R14, R13, -R23 ;  /* 0x0000000d0e1a7223 */ /* 0x000fe20000010817 */
[----:B------:R-:W-:Y:S01]  /*e3f0*/  HADD2.F32 R23, -RZ, R24.H0_H0 ;  /* 0x20000018ff177230 */ /* 0x000fe20000004100 */
[C---:B------:R-:W-:Y:S01]  /*e400*/  FMUL.FTZ R29, R2.reuse, R10 ;  /* 0x0000000a021d7220 */ /* 0x040fe20000410000 */
[----:B------:R-:W-:Y:S01]  /*e410*/  HADD2.F32 R10, -RZ, R4.H1_H1 ;  /* 0x30000004ff0a7230 */ /* 0x000fe20000004100 */
[----:B------:R-:W-:Y:S01]  /*e420*/  FFMA.FTZ R35, R2, R38, R5 ;  /* 0x0000002602237223 */ /* 0x000fe20000010005 */
[----:B------:R-:W-:Y:S01]  /*e430*/  HADD2.F32 R2, -RZ, R18.H0_H0 ;  /* 0x20000012ff027230 */ /* 0x000fe20000004100 */
[C---:B------:R-:W-:Y:S01]  /*e440*/  FMUL.FTZ R27, R3.reuse, R0 ;  /* 0x00000000031b7220 */ /* 0x040fe20000410000 */
[----:B------:R-:W-:Y:S01]  /*e450*/  HADD2.F32 R0, -RZ, R79.H1_H1 ;  /* 0x3000004fff007230 */ /* 0x000fe20000004100 */
[-C--:B------:R-:W-:Y:S01]  /*e460*/  FFMA.FTZ R32, R3, R15.reuse, R8 ;  /* 0x0000000f03207223 */ /* 0x080fe20000010008 */
[----:B------:R-:W-:Y:S01]  /*e470*/  HADD2.F32 R8, -RZ, R7.H0_H0 ;  /* 0x20000007ff087230 */ /* 0x000fe20000004100 */
[----:B------:R-:W-:Y:S01]  /*e480*/  FFMA.FTZ R15, R21, R15, -R27 ;  /* 0x0000000f150f7223 */ /* 0x000fe2000001081b */
[----:B------:R-:W-:Y:S01]  /*e490*/  HADD2.F32 R4, -RZ, R19.H0_H0 ;  /* 0x20000013ff047230 */ /* 0x000fe20000004100 */
[-C--:B------:R-:W-:Y:S01]  /*e4a0*/  FMUL.FTZ R3, R12, R0.reuse ;  /* 0x000000000c037220 */ /* 0x080fe20000410000 */
[----:B------:R-:W-:Y:S01]  /*e4b0*/  HADD2.F32 R7, -RZ, R7.H1_H1 ;  /* 0x30000007ff077230 */ /* 0x000fe20000004100 */
[C---:B------:R-:W-:Y:S01]  /*e4c0*/  FMUL.FTZ R25, R2.reuse, R0 ;  /* 0x0000000002197220 */ /* 0x040fe20000410000 */
[----:B------:R-:W-:Y:S01]  /*e4d0*/  HADD2.F32 R0, -RZ, R80.H1_H1 ;  /* 0x30000050ff007230 */ /* 0x000fe20000004100 */
[-C--:B------:R-:W-:Y:S01]  /*e4e0*/  FFMA.FTZ R31, R2, R11.reuse, R3 ;  /* 0x0000000b021f7223 */ /* 0x080fe20000010003 */
[----:B------:R-:W-:Y:S01]  /*e4f0*/  HADD2.F32 R2, -RZ, R82.H0_H0 ;  /* 0x20000052ff027230 */ /* 0x000fe20000004100 */
[----:B------:R-:W-:Y:S01]  /*e500*/  FFMA.FTZ R12, R12, R11, -R25 ;  /* 0x0000000b0c0c7223 */ /* 0x000fe20000010819 */
[----:B------:R-:W-:Y:S01]  /*e510*/  HADD2.F32 R3, -RZ, R19.H1_H1 ;  /* 0x30000013ff037230 */ /* 0x000fe20000004100 */
[-C--:B------:R-:W-:Y:S01]  /*e520*/  FMUL.FTZ R13, R8, R0.reuse ;  /* 0x00000000080d7220 */ /* 0x080fe20000410000 */
[----:B------:R-:W-:Y:S01]  /*e530*/  HADD2.F32 R9, -RZ, R6.H1_H1 ;  /* 0x30000006ff097230 */ /* 0x000fe20000004100 */
[C---:B------:R-:W-:Y:S01]  /*e540*/  FMUL.FTZ R17, R4.reuse, R0 ;  /* 0x0000000004117220 */ /* 0x040fe20000410000 */
[----:B------:R-:W-:Y:S01]  /*e550*/  HADD2.F32 R6, -RZ, R16.H1_H1 ;  /* 0x30000010ff067230 */ /* 0x000fe20000004100 */
[----:B------:R-:W-:Y:S01]  /*e560*/  FFMA.FTZ R19, R4, R2, R13 ;  /* 0x0000000204137223 */ /* 0x000fe2000001000d */
[----:B------:R-:W-:Y:S01]  /*e570*/  HADD2.F32 R4, -RZ, R33.H0_H0 ;  /* 0x20000021ff047230 */ /* 0x000fe20000004100 */
[-C--:B------:R-:W-:Y:S01]  /*e580*/  FMUL.FTZ R0, R7, R23.reuse ;  /* 0x0000001707007220 */ /* 0x080fe20000410000 */
[----:B------:R-:W-:Y:S01]  /*e590*/  HADD2.F32 R14, -RZ, R30.H0_H0 ;  /* 0x2000001eff0e7230 */ /* 0x000fe20000004100 */
[C---:B------:R-:W-:Y:S01]  /*e5a0*/  FMUL.FTZ R13, R3.reuse, R23 ;  /* 0x00000017030d7220 */ /* 0x040fe20000410000 */
[----:B------:R-:W-:Y:S01]  /*e5b0*/  HADD2.F32 R5, -RZ, R18.H1_H1 ;  /* 0x30000012ff057230 */ /* 0x000fe20000004100 */
[----:B------:R-:W-:Y:S01]  /*e5c0*/  FFMA.FTZ R16, R3, R37, R0 ;  /* 0x0000002503107223 */ /* 0x000fe20000010000 */
[----:B------:R-:W-:Y:S01]  /*e5d0*/  HADD2.F32 R24, -RZ, R34.H0_H0 ;  /* 0x20000022ff187230 */ /* 0x000fe20000004100 */
[----:B------:R-:W-:-:S02]  /*e5e0*/  FMUL.FTZ R3, R10, R4 ;  /* 0x000000040a037220 */ /* 0x000fc40000410000 */
[----:B------:R-:W-:Y:S02]  /*e5f0*/  FMUL.FTZ R0, R9, R14 ;  /* 0x0000000e09007220 */ /* 0x000fe40000410000 */
[C---:B------:R-:W-:Y:S02]  /*e600*/  FFMA.FTZ R18, R6.reuse, R28, R3 ;  /* 0x0000001c06127223 */ /* 0x040fe40000010003 */
[----:B------:R-:W-:Y:S02]  /*e610*/  FMUL.FTZ R4, R6, R4 ;  /* 0x0000000406047220 */ /* 0x000fe40000410000 */
[C---:B------:R-:W-:Y:S02]  /*e620*/  FMUL.FTZ R3, R5.reuse, R14 ;  /* 0x0000000e05037220 */ /* 0x040fe40000410000 */
[----:B------:R-:W-:Y:S01]  /*e630*/  FFMA.FTZ R23, R5, R24, R0 ;  /* 0x0000001805177223 */ /* 0x000fe20000010000 */
[----:B------:R-:W-:Y:S01]  /*e640*/  F2FP.PACK_AB R5, R35, R36 ;  /* 0x000000242305723e */ /* 0x000fe200000000ff */
[----:B------:R-:W-:-:S02]  /*e650*/  FFMA.FTZ R14, R20, R38, -R29 ;  /* 0x00000026140e7223 */ /* 0x000fc4000001081d */
[----:B------:R-:W-:Y:S02]  /*e660*/  FFMA.FTZ R2, R8, R2, -R17 ;  /* 0x0000000208027223 */ /* 0x000fe40000010811 */
        /* <DEDUP_REMOVED lines=9> */
[----:B------:R-:W-:-:S03]  /*e700*/  F2FP.PACK_AB R6, R23, R31 ;  /* 0x0000001f1706723e */ /* 0x000fc600000000ff */
[----:B------:R1:W-:Y:S04]  /*e710*/  STS.128 [R60], R8 ;  /* 0x000000083c007388 */ /* 0x0003e80000000c00 */
[----:B------:R1:W-:Y:S02]  /*e720*/  STS.128 [R22+0xc100], R4 ;  /* 0x00c1000416007388 */ /* 0x0003e40000000c00 */
.L_x_797:
[----:B------:R-:W-:Y:S05]  /*e730*/  BSYNC B1 ;  /* 0x0000000000017941 */ /* 0x000fea0003800000 */
.L_x_796:
[----:B------:R-:W-:-:S04]  /*e740*/  IADD3 R0, R222, 0x40, RZ ;  /* 0x00000040de007810 */ /* 0x000fc80007ffe0ff */
[----:B------:R-:W-:-:S13]  /*e750*/  ISETP.GE.AND P0, PT, R0, R73, PT ;  /* 0x000000490000720c */ /* 0x000fda0003f06270 */
[----:B------:R-:W-:Y:S05]  /*e760*/  @P0 BRA `(.L_x_781) ;  /* 0x0000132000000947 */ /* 0x000fea0003800000 */
[----:B------:R2:W5:Y:S01]  /*e770*/  LDL R42, [R1+0x18] ;  /* 0x00001800012a7983 */ /* 0x0005620000100800 */
[----:B------:R-:W-:Y:S01]  /*e780*/  ISETP.GE.AND P0, PT, R104, c[0x0][0x27c], PT ;  /* 0x00009f0068007a0c */ /* 0x000fe20003f06270 */
[----:B------:R-:W-:Y:S01]  /*e790*/  BSSY B0, `(.L_x_802) ;  /* 0x0000069000007945 */ /* 0x000fe20003800000 */
[C---:B------:R-:W-:Y:S02]  /*e7a0*/  IADD3 R43, R222.reuse, 0x40, RZ ;  /* 0x00000040de2b7810 */ /* 0x040fe40007ffe0ff */
[----:B-1----:R-:W-:-:S03]  /*e7b0*/  IADD3 R60, R222, 0x40, RZ ;  /* 0x00000040de3c7810 */ /* 0x002fc60007ffe0ff */
[----:B------:R-:W-:Y:S02]  /*e7c0*/  IMAD.SHL.U32 R43, R43, 0x40, RZ ;  /* 0x000000402b2b7824 */ /* 0x000fe400078e00ff */
[----:B------:R-:W-:-:S03]  /*e7d0*/  IMAD.SHL.U32 R60, R60, 0x40, RZ ;  /* 0x000000403c3c7824 */ /* 0x000fc600078e00ff */
[----:B------:R-:W-:Y:S02]  /*e7e0*/  LOP3.LUT R43, R43, 0x1c0, RZ, 0xc0, !PT ;  /* 0x000001c02b2b7812 */ /* 0x000fe400078ec0ff */
[----:B------:R-:W-:Y:S02]  /*e7f0*/  LOP3.LUT R60, R60, 0x1c0, RZ, 0xc0, !PT ;  /* 0x000001c03c3c7812 */ /* 0x000fe400078ec0ff */
[----:B------:R-:W-:Y:S01]  /*e800*/  SHF.R.U32.HI R43, RZ, 0x3, R43 ;  /* 0x00000003ff2b7819 */ /* 0x000fe2000001162b */
[----:B------:R-:W-:Y:S05]  /*e810*/  @P0 BRA `(.L_x_803) ;  /* 0x0000060000000947 */ /* 0x000fea0003800000 */
[----:B------:R-:W3:Y:S01]  /*e820*/  LDL R41, [R1+0x44] ;  /* 0x0000440001297983 */ /* 0x000ee20000100800 */
[----:B------:R-:W-:Y:S02]  /*e830*/  MOV R0, c[0x0][0x27c] ;  /* 0x00009f0000007a02 */ /* 0x000fe40000000f00 */
[----:B------:R-:W-:Y:S02]  /*e840*/  SHF.R.U32.HI R23, RZ, 0x10, R49 ;  /* 0x00000010ff177819 */ /* 0x000fe40000011631 */
[----:B------:R-:W-:-:S02]  /*e850*/  LEA.HI R0, R0, R248, RZ, 0x1d ;  /* 0x000000f800007211 */ /* 0x000fc400078fe8ff */
[----:B------:R-:W-:Y:S02]  /*e860*/  SHF.R.U32.HI R24, RZ, 0x10, R45 ;  /* 0x00000010ff187819 */ /* 0x000fe4000001162d */
[----:B------:R-:W-:Y:S02]  /*e870*/  SHF.R.S32.HI R3, RZ, 0x1f, R0 ;  /* 0x0000001fff037819 */ /* 0x000fe40000011400 */
[----:B------:R-:W-:Y:S01]  /*e880*/  SHF.L.U32 R2, R0, 0x3, RZ ;  /* 0x0000000300027819 */ /* 0x000fe200000006ff */
[----:B------:R-:W-:Y:S01]  /*e890*/  HADD2.F32 R40, -RZ, R24.H0_H0 ;  /* 0x20000018ff287230 */ /* 0x000fe20000004100 */
[----:B------:R-:W-:Y:S02]  /*e8a0*/  LEA.HI R0, R3, R0, RZ, 0x3 ;  /* 0x0000000003007211 */ /* 0x000fe400078f18ff */
[----:B------:R-:W-:Y:S02]  /*e8b0*/  LOP3.LUT R2, R60, 0x38, R2, 0xf8, !PT ;  /* 0x000000383c027812 */ /* 0x000fe400078ef802 */
[----:B------:R-:W-:-:S02]  /*e8c0*/  SHF.L.U32 R0, R0, 0xa, RZ ;  /* 0x0000000a00007819 */ /* 0x000fc400000006ff */
[----:B------:R-:W-:Y:S02]  /*e8d0*/  LOP3.LUT R2, R2, R43, RZ, 0x3c, !PT ;  /* 0x0000002b02027212 */ /* 0x000fe400078e3cff */
[----:B------:R-:W-:Y:S02]  /*e8e0*/  LOP3.LUT R0, R0, 0x7fffe000, RZ, 0xc0, !PT ;  /* 0x7fffe00000007812 */ /* 0x000fe400078ec0ff */
[----:B------:R-:W-:Y:S02]  /*e8f0*/  SHF.R.U32.HI R25, RZ, 0x10, R51 ;  /* 0x00000010ff197819 */ /* 0x000fe40000011633 */
[----:B-----5:R-:W-:Y:S02]  /*e900*/  IADD3 R0, R2, R0, R42 ;  /* 0x0000000002007210 */ /* 0x020fe40007ffe02a */
[----:B------:R-:W-:Y:S02]  /*e910*/  SHF.R.U64 R36, R48, 0x10, R49 ;  /* 0x0000001030247819 */ /* 0x000fe40000001231 */
[----:B------:R-:W-:Y:S01]  /*e920*/  SHF.L.U32 R22, R0, 0x1, RZ ;  /* 0x0000000100167819 */ /* 0x000fe200000006ff */
[----:B------:R-:W-:Y:S01]  /*e930*/  HADD2.F32 R0, -RZ, R81.H1_H1 ;  /* 0x30000051ff007230 */ /* 0x000fe20000004100 */
[----:B------:R-:W-:-:S02]  /*e940*/  SHF.R.U32.HI R27, RZ, 0x10, R47 ;  /* 0x00000010ff1b7819 */ /* 0x000fc4000001162f */
[----:B------:R-:W-:Y:S01]  /*e950*/  SHF.R.U64 R38, R44, 0x10, R45 ;  /* 0x000000102c267819 */ /* 0x000fe2000000122d */
[----:B------:R-:W1:Y:S01]  /*e960*/  LDS.128 R8, [R22+0xc100] ;  /* 0x00c1000016087984 */ /* 0x000e620000000c00 */
[----:B------:R-:W-:Y:S01]  /*e970*/  SHF.R.U64 R31, R50, 0x10, R51 ;  /* 0x00000010321f7819 */ /* 0x000fe20000001233 */
[----:B------:R-:W-:Y:S01]  /*e980*/  HADD2.F32 R39, -RZ, R27.H0_H0 ;  /* 0x2000001bff277230 */ /* 0x000fe20000004100 */
[----:B------:R-:W-:Y:S01]  /*e990*/  SHF.R.U64 R37, R46, 0x10, R47 ;  /* 0x000000102e257819 */ /* 0x000fe2000000122f */
[----:B------:R-:W-:Y:S02]  /*e9a0*/  HADD2.F32 R38, -RZ, R38.H0_H0 ;  /* 0x20000026ff267230 */ /* 0x000fe40000004100 */
[--C-:B-1----:R-:W-:Y:S02]  /*e9b0*/  HADD2.F32 R3, -RZ, R9.reuse.H0_H0 ;  /* 0x20000009ff037230 */ /* 0x102fe40000004100 */
[----:B------:R-:W-:Y:S02]  /*e9c0*/  HADD2.F32 R2, -RZ, R9.H1_H1 ;  /* 0x30000009ff027230 */ /* 0x000fe40000004100 */
[--C-:B------:R-:W-:Y:S01]  /*e9d0*/  HADD2.F32 R9, -RZ, R8.reuse.H0_H0 ;  /* 0x20000008ff097230 */ /* 0x100fe20000004100 */
[----:B------:R-:W-:Y:S01]  /*e9e0*/  FMUL.FTZ R30, R3, R0 ;  /* 0x00000000031e7220 */ /* 0x000fe20000410000 */
[----:B------:R-:W-:-:S02]  /*e9f0*/  HADD2.F32 R13, -RZ, R8.H1_H1 ;  /* 0x30000008ff0d7230 */ /* 0x000fc40000004100 */
[----:B------:R-:W-:Y:S02]  /*ea00*/  HADD2.F32 R8, -RZ, R11.H0_H0 ;  /* 0x2000000bff087230 */ /* 0x000fe40000004100 */
[--C-:B------:R-:W-:Y:S02]  /*ea10*/  HADD2.F32 R12, -RZ, R10.reuse.H0_H0 ;  /* 0x2000000aff0c7230 */ /* 0x100fe40000004100 */
[----:B------:R-:W-:Y:S01]  /*ea20*/  HADD2.F32 R10, -RZ, R10.H1_H1 ;  /* 0x3000000aff0a7230 */ /* 0x000fe20000004100 */
[----:B---3--:R-:W1:Y:S02]  /*ea30*/  LDS.128 R4, [R41] ;  /* 0x0000000029047984 */ /* 0x008e640000000c00 */
[----:B-1----:R-:W-:Y:S02]  /*ea40*/  HADD2.F32 R21, -RZ, R5.H0_H0 ;  /* 0x20000005ff157230 */ /* 0x002fe40000004100 */
[--C-:B------:R-:W-:Y:S02]  /*ea50*/  HADD2.F32 R15, -RZ, R7.reuse.H0_H0 ;  /* 0x20000007ff0f7230 */ /* 0x100fe40000004100 */
[----:B------:R-:W-:-:S02]  /*ea60*/  HADD2.F32 R14, -RZ, R7.H1_H1 ;  /* 0x30000007ff0e7230 */ /* 0x000fc40000004100 */
[----:B------:R-:W-:Y:S02]  /*ea70*/  HADD2.F32 R7, -RZ, R11.H1_H1 ;  /* 0x3000000bff077230 */ /* 0x000fe40000004100 */
[----:B------:R-:W-:Y:S01]  /*ea80*/  HADD2.F32 R19, -RZ, R5.H1_H1 ;  /* 0x30000005ff137230 */ /* 0x000fe20000004100 */
[----:B------:R-:W-:Y:S01]  /*ea90*/  FMUL.FTZ R5, R21, R0 ;  /* 0x0000000015057220 */ /* 0x000fe20000410000 */
[----:B------:R-:W-:Y:S02]  /*eaa0*/  HADD2.F32 R11, -RZ, R23.H0_H0 ;  /* 0x20000017ff0b7230 */ /* 0x000fe40000004100 */
[--C-:B------:R-:W-:Y:S02]  /*eab0*/  HADD2.F32 R17, -RZ, R6.reuse.H0_H0 ;  /* 0x20000006ff117230 */ /* 0x100fe40000004100 */
[----:B------:R-:W-:Y:S01]  /*eac0*/  HADD2.F32 R16, -RZ, R6.H1_H1 ;  /* 0x30000006ff107230 */ /* 0x000fe20000004100 */
[-C--:B------:R-:W-:Y:S01]  /*ead0*/  FMUL.FTZ R0, R19, R11.reuse ;  /* 0x0000000b13007220 */ /* 0x080fe20000410000 */
[----:B------:R-:W-:Y:S01]  /*eae0*/  HADD2.F32 R6, -RZ, R83.H0_H0 ;  /* 0x20000053ff067230 */ /* 0x000fe20000004100 */
[C---:B------:R-:W-:Y:S01]  /*eaf0*/  FMUL.FTZ R29, R2.reuse, R11 ;  /* 0x0000000b021d7220 */ /* 0x040fe20000410000 */
[--C-:B------:R-:W-:Y:S01]  /*eb00*/  HADD2.F32 R20, -RZ, R4.reuse.H0_H0 ;  /* 0x20000004ff147230 */ /* 0x100fe20000004100 */
[----:B------:R-:W-:Y:S01]  /*eb10*/  FFMA.FTZ R34, R2, R40, R0 ;  /* 0x0000002802227223 */ /* 0x000fe20000010000 */
[----:B------:R-:W-:Y:S01]  /*eb20*/  HADD2.F32 R18, -RZ, R4.H1_H1 ;  /* 0x30000004ff127230 */ /* 0x000fe20000004100 */
[----:B------:R-:W-:Y:S01]  /*eb30*/  FFMA.FTZ R35, R3, R6, R5 ;  /* 0x0000000603237223 */ /* 0x000fe20000010005 */
[----:B------:R-:W-:-:S02]  /*eb40*/  HADD2.F32 R4, -RZ, R82.H1_H1 ;  /* 0x30000052ff047230 */ /* 0x000fc40000004100 */
[--C-:B------:R-:W-:Y:S02]  /*eb50*/  HADD2.F32 R5, -RZ, R86.reuse.H1_H1 ;  /* 0x30000056ff057230 */ /* 0x100fe40000004100 */
[----:B------:R-:W-:Y:S01]  /*eb60*/  HADD2.F32 R0, -RZ, R86.H0_H0 ;  /* 0x20000056ff007230 */ /* 0x000fe20000004100 */
[-C--:B------:R-:W-:Y:S01]  /*eb70*/  FMUL.FTZ R3, R20, R4.reuse ;  /* 0x0000000414037220 */ /* 0x080fe20000410000 */
[----:B------:R-:W-:Y:S01]  /*eb80*/  HADD2.F32 R2, -RZ, R83.H1_H1 ;  /* 0x30000053ff027230 */ /* 0x000fe20000004100 */
[C---:B------:R-:W-:Y:S01]  /*eb90*/  FMUL.FTZ R28, R9.reuse, R4 ;  /* 0x00000004091c7220 */ /* 0x040fe20000410000 */
[----:B------:R-:W-:Y:S01]  /*eba0*/  HADD2.F32 R23, -RZ, R25.H0_H0 ;  /* 0x20000019ff177230 */ /* 0x000fe20000004100 */
[----:B------:R-:W-:Y:S01]  /*ebb0*/  FFMA.FTZ R32, R9, R5, R3 ;  /* 0x0000000509207223 */ /* 0x000fe20000010003 */
[--C-:B------:R-:W-:Y:S01]  /*ebc0*/  HADD2.F32 R3, -RZ, R87.reuse.H0_H0 ;  /* 0x20000057ff037230 */ /* 0x100fe20000004100 */
[-C--:B------:R-:W-:Y:S01]  /*ebd0*/  FMUL.FTZ R9, R15, R0.reuse ;  /* 0x000000000f097220 */ /* 0x080fe20000410000 */
[----:B------:R-:W-:Y:S01]  /*ebe0*/  HADD2.F32 R4, -RZ, R87.H1_H1 ;  /* 0x30000057ff047230 */ /* 0x000fe20000004100 */
[----:B------:R-:W-:-:S02]  /*ebf0*/  FMUL.FTZ R24, R8, R0 ;  /* 0x0000000008187220 */ /* 0x000fc40000410000 */
[----:B------:R-:W-:Y:S01]  /*ec00*/  FFMA.FTZ R25, R8, R3, R9 ;  /* 0x0000000308197223 */ /* 0x000fe20000010009 */
[----:B------:R-:W-:Y:S01]  /*ec10*/  HADD2.F32 R8, -RZ, R36.H0_H0 ;  /* 0x20000024ff087230 */ /* 0x000fe20000004100 */
[-C--:B------:R-:W-:Y:S01]  /*ec20*/  FMUL.FTZ R11, R17, R2.reuse ;  /* 0x00000002110b7220 */ /* 0x080fe20000410000 */
[----:B------:R-:W-:Y:S01]  /*ec30*/  HADD2.F32 R9, -RZ, R31.H0_H0 ;  /* 0x2000001fff097230 */ /* 0x000fe20000004100 */
[----:B------:R-:W-:Y:S01]  /*ec40*/  FMUL.FTZ R0, R14, R23 ;  /* 0x000000170e007220 */ /* 0x000fe20000410000 */
[----:B------:R-:W-:Y:S01]  /*ec50*/  HADD2.F32 R31, -RZ, R37.H0_H0 ;  /* 0x20000025ff1f7230 */ /* 0x000fe20000004100 */
[C---:B------:R-:W-:Y:S02]  /*ec60*/  FMUL.FTZ R26, R12.reuse, R2 ;  /* 0x000000020c1a7220 */ /* 0x040fe40000410000 */
[----:B------:R-:W-:Y:S02]  /*ec70*/  FFMA.FTZ R33, R12, R4, R11 ;  /* 0x000000040c217223 */ /* 0x000fe4000001000b */
[----:B------:R-:W-:-:S02]  /*ec80*/  FMUL.FTZ R2, R18, R8 ;  /* 0x0000000812027220 */ /* 0x000fc40000410000 */
[C---:B------:R-:W-:Y:S02]  /*ec90*/  FMUL.FTZ R11, R7.reuse, R23 ;  /* 0x00000017070b7220 */ /* 0x040fe40000410000 */
[----:B------:R-:W-:Y:S02]  /*eca0*/  FFMA.FTZ R23, R7, R39, R0 ;  /* 0x0000002707177223 */ /* 0x000fe40000010000 */
[C---:B------:R-:W-:Y:S02]  /*ecb0*/  FMUL.FTZ R7, R13.reuse, R8 ;  /* 0x000000080d077220 */ /* 0x040fe40000410000 */
[-C--:B------:R-:W-:Y:S02]  /*ecc0*/  FMUL.FTZ R0, R16, R9.reuse ;  /* 0x0000000910007220 */ /* 0x080fe40000410000 */
[----:B------:R-:W-:Y:S02]  /*ecd0*/  FFMA.FTZ R13, R13, R38, R2 ;  /* 0x000000260d0d7223 */ /* 0x000fe40000010002 */
[----:B------:R-:W-:-:S02]  /*ece0*/  FMUL.FTZ R2, R10, R9 ;  /* 0x000000090a027220 */ /* 0x000fc40000410000 */
[----:B------:R-:W-:Y:S02]  /*ecf0*/  FFMA.FTZ R27, R10, R31, R0 ;  /* 0x0000001f0a1b7223 */ /* 0x000fe40000010000 */
[----:B------:R-:W-:Y:S02]  /*ed00*/  FFMA.FTZ R12, R21, R6, -R30 ;  /* 0x00000006150c7223 */ /* 0x000fe4000001081e */
[----:B------:R-:W-:Y:S02]  /*ed10*/  FFMA.FTZ R9, R19, R40, -R29 ;  /* 0x0000002813097223 */ /* 0x000fe4000001081d */
[----:B------:R-:W-:Y:S01]  /*ed20*/  FFMA.FTZ R8, R20, R5, -R28 ;  /* 0x0000000514087223 */ /* 0x000fe2000001081c */
[----:B------:R-:W-:Y:S01]  /*ed30*/  F2FP.PACK_AB R5, R34, R35 ;  /* 0x000000232205723e */ /* 0x000fe200000000ff */
[----:B------:R-:W-:Y:S01]  /*ed40*/  FFMA.FTZ R10, R17, R4, -R26 ;  /* 0x00000004110a7223 */ /* 0x000fe2000001081a */
[----:B------:R-:W-:Y:S01]  /*ed50*/  F2FP.PACK_AB R9, R9, R12 ;  /* 0x0000000c0909723e */ /* 0x000fe200000000ff */
[----:B------:R-:W-:Y:S01]  /*ed60*/  FFMA.FTZ R3, R15, R3, -R24 ;  /* 0x000000030f037223 */ /* 0x000fe20000010818 */
[----:B------:R-:W-:Y:S01]  /*ed70*/  F2FP.PACK_AB R4, R13, R32 ;  /* 0x000000200d04723e */ /* 0x000fe200000000ff */
[----:B------:R-:W-:-:S02]  /*ed80*/  FFMA.FTZ R0, R14, R39, -R11 ;  /* 0x000000270e007223 */ /* 0x000fc4000001080b */
[----:B------:R-:W-:Y:S01]  /*ed90*/  FFMA.FTZ R6, R18, R38, -R7 ;  /* 0x0000002612067223 */ /* 0x000fe20000010807 */
[----:B------:R-:W-:Y:S01]  /*eda0*/  F2FP.PACK_AB R7, R23, R25 ;  /* 0x000000191707723e */ /* 0x000fe200000000ff */
[----:B------:R-:W-:Y:S01]  /*edb0*/  FFMA.FTZ R2, R16, R31, -R2 ;  /* 0x0000001f10027223 */ /* 0x000fe20000010802 */
[----:B------:R-:W-:Y:S02]  /*edc0*/  F2FP.PACK_AB R11, R0, R3 ;  /* 0x00000003000b723e */ /* 0x000fe400000000ff */
[----:B------:R-:W-:Y:S02]  /*edd0*/  F2FP.PACK_AB R8, R6, R8 ;  /* 0x000000080608723e */ /* 0x000fe400000000ff */
[----:B------:R-:W-:Y:S02]  /*ede0*/  F2FP.PACK_AB R10, R2, R10 ;  /* 0x0000000a020a723e */ /* 0x000fe400000000ff */
[----:B------:R-:W-:-:S03]  /*edf0*/  F2FP.PACK_AB R6, R27, R33 ;  /* 0x000000211b06723e */ /* 0x000fc600000000ff */
[----:B------:R1:W-:Y:S04]  /*ee00*/  STS.128 [R41], R8 ;  /* 0x0000000829007388 */ /* 0x0003e80000000c00 */
[----:B------:R1:W-:Y:S02]  /*ee10*/  STS.128 [R22+0xc100], R4 ;  /* 0x00c1000416007388 */ /* 0x0003e40000000c00 */
.L_x_803:
[----:B------:R-:W-:Y:S05]  /*ee20*/  BSYNC B0 ;  /* 0x0000000000007941 */ /* 0x000fea0003800000 */
.L_x_802:
[----:B------:R-:W-:Y:S01]  /*ee30*/  ISETP.GE.AND P0, PT, R106, c[0x0][0x27c], PT ;  /* 0x00009f006a007a0c */ /* 0x000fe20003f06270 */
[----:B------:R-:W-:-:S12]  /*ee40*/  BSSY B0, `(.L_x_804) ;  /* 0x0000062000007945 */ /* 0x000fd80003800000 */
[----:B------:R-:W-:Y:S05]  /*ee50*/  @P0 BRA `(.L_x_805) ;  /* 0x0000060000000947 */ /* 0x000fea0003800000 */
[----:B-1----:R-:W3:Y:S01]  /*ee60*/  LDL R41, [R1+0x38] ;  /* 0x0000380001297983 */ /* 0x002ee20000100800 */
[----:B------:R-:W-:Y:S02]  /*ee70*/  MOV R0, c[0x0][0x27c] ;  /* 0x00009f0000007a02 */ /* 0x000fe40000000f00 */
[----:B------:R-:W-:Y:S02]  /*ee80*/  SHF.R.U32.HI R23, RZ, 0x10, R57 ;  /* 0x00000010ff177819 */ /* 0x000fe40000011639 */
[----:B------:R-:W-:Y:S02]  /*ee90*/  LEA.HI R0, R0, R236, RZ, 0x1d ;  /* 0x000000ec00007211 */ /* 0x000fe400078fe8ff */
[----:B------:R-:W-:Y:S02]  /*eea0*/  SHF.R.U32.HI R24, RZ, 0x10, R53 ;  /* 0x00000010ff187819 */ /* 0x000fe40000011635 */
[----:B------:R-:W-:Y:S02]  /*eeb0*/  SHF.R.S32.HI R2, RZ, 0x1f, R0 ;  /* 0x0000001fff027819 */ /* 0x000fe40000011400 */
[----:B------:R-:W-:Y:S01]  /*eec0*/  SHF.L.U32 R3, R0, 0x3, RZ ;  /* 0x0000000300037819 */ /* 0x000fe200000006ff */
[----:B------:R-:W-:Y:S01]  /*eed0*/  HADD2.F32 R40, -RZ, R24.H0_H0 ;  /* 0x20000018ff287230 */ /* 0x000fe20000004100 */
[----:B------:R-:W-:-:S02]  /*eee0*/  LEA.HI R0, R2, R0, RZ, 0x3 ;  /* 0x0000000002007211 */ /* 0x000fc400078f18ff */
[----:B------:R-:W-:Y:S02]  /*eef0*/  LOP3.LUT R2, R60, 0x38, R3, 0xf8, !PT ;  /* 0x000000383c027812 */ /* 0x000fe400078ef803 */
[----:B------:R-:W-:Y:S02]  /*ef00*/  SHF.L.U32 R0, R0, 0xa, RZ ;  /* 0x0000000a00007819 */ /* 0x000fe400000006ff */
[----:B------:R-:W-:Y:S02]  /*ef10*/  LOP3.LUT R2, R2, R43, RZ, 0x3c, !PT ;  /* 0x0000002b02027212 */ /* 0x000fe400078e3cff */
[----:B------:R-:W-:Y:S02]  /*ef20*/  LOP3.LUT R0, R0, 0x7fffe000, RZ, 0xc0, !PT ;  /* 0x7fffe00000007812 */ /* 0x000fe400078ec0ff */
[----:B------:R-:W-:Y:S02]  /*ef30*/  SHF.R.U32.HI R25, RZ, 0x10, R59 ;  /* 0x00000010ff197819 */ /* 0x000fe4000001163b */
[----:B-----5:R-:W-:-:S02]  /*ef40*/  IADD3 R0, R2, R0, R42 ;  /* 0x0000000002007210 */ /* 0x020fc40007ffe02a */
[----:B------:R-:W-:Y:S02]  /*ef50*/  SHF.R.U64 R31, R56, 0x10, R57 ;  /* 0x00000010381f7819 */ /* 0x000fe40000001239 */
[----:B------:R-:W-:Y:S01]  /*ef60*/  SHF.L.U32 R22, R0, 0x1, RZ ;  /* 0x0000000100167819 */ /* 0x000fe200000006ff */
[----:B------:R-:W-:Y:S01]  /*ef70*/  HADD2.F32 R0, -RZ, R88.H0_H0 ;  /* 0x20000058ff007230 */ /* 0x000fe20000004100 */
[----:B------:R-:W-:Y:S02]  /*ef80*/  SHF.R.U32.HI R27, RZ, 0x10, R55 ;  /* 0x00000010ff1b7819 */ /* 0x000fe40000011637 */
[----:B------:R-:W-:Y:S01]  /*ef90*/  SHF.R.U64 R35, R52, 0x10, R53 ;  /* 0x0000001034237819 */ /* 0x000fe20000001235 */
[----:B------:R-:W1:Y:S01]  /*efa0*/  LDS.128 R8, [R22+0xc100] ;  /* 0x00c1000016087984 */ /* 0x000e620000000c00 */
[----:B------:R-:W-:Y:S01]  /*efb0*/  SHF.R.U64 R32, R58, 0x10, R59 ;  /* 0x000000103a207819 */ /* 0x000fe2000000123b */
[----:B------:R-:W-:Y:S01]  /*efc0*/  HADD2.F32 R39, -RZ, R27.H0_H0 ;  /* 0x2000001bff277230 */ /* 0x000fe20000004100 */
[----:B------:R-:W-:Y:S01]  /*efd0*/  SHF.R.U64 R37, R54, 0x10, R55 ;  /* 0x0000001036257819 */ /* 0x000fe20000001237 */
[----:B------:R-:W-:-:S02]  /*efe0*/  HADD2.F32 R35, -RZ, R35.H0_H0 ;  /* 0x20000023ff237230 */ /* 0x000fc40000004100 */
[--C-:B-1----:R-:W-:Y:S02]  /*eff0*/  HADD2.F32 R3, -RZ, R9.reuse.H0_H0 ;  /* 0x20000009ff037230 */ /* 0x102fe40000004100 */
[----:B------:R-:W-:Y:S02]  /*f000*/  HADD2.F32 R2, -RZ, R9.H1_H1 ;  /* 0x30000009ff027230 */ /* 0x000fe40000004100 */
[--C-:B------:R-:W-:Y:S01]  /*f010*/  HADD2.F32 R9, -RZ, R8.reuse.H0_H0 ;  /* 0x20000008ff097230 */ /* 0x100fe20000004100 */
[----:B------:R-:W-:Y:S01]  /*f020*/  FMUL.FTZ R30, R3, R0 ;  /* 0x00000000031e7220 */ /* 0x000fe20000410000 */
[----:B------:R-:W-:Y:S02]  /*f030*/  HADD2.F32 R13, -RZ, R8.H1_H1 ;  /* 0x30000008ff0d7230 */ /* 0x000fe40000004100 */
[----:B------:R-:W-:Y:S02]  /*f040*/  HADD2.F32 R8, -RZ, R11.H0_H0 ;  /* 0x2000000bff087230 */ /* 0x000fe40000004100 */
[----:B------:R-:W-:-:S02]  /*f050*/  HADD2.F32 R12, -RZ, R10.H0_H0 ;  /* 0x2000000aff0c7230 */ /* 0x000fc40000004100 */
[----:B------:R-:W-:Y:S01]  /*f060*/  HADD2.F32 R10, -RZ, R10.H1_H1 ;  /* 0x3000000aff0a7230 */ /* 0x000fe20000004100 */
[----:B---3--:R-:W1:Y:S02]  /*f070*/  LDS.128 R4, [R41] ;  /* 0x0000000029047984 */ /* 0x008e640000000c00 */
[----:B-1----:R-:W-:Y:S02]  /*f080*/  HADD2.F32 R21, -RZ, R5.H0_H0 ;  /* 0x20000005ff157230 */ /* 0x002fe40000004100 */
[--C-:B------:R-:W-:Y:S02]  /*f090*/  HADD2.F32 R15, -RZ, R7.reuse.H0_H0 ;  /* 0x20000007ff0f7230 */ /* 0x100fe40000004100 */
[----:B------:R-:W-:Y:S02]  /*f0a0*/  HADD2.F32 R14, -RZ, R7.H1_H1 ;  /* 0x30000007ff0e7230 */ /* 0x000fe40000004100 */
[----:B------:R-:W-:Y:S02]  /*f0b0*/  HADD2.F32 R7, -RZ, R11.H1_H1 ;  /* 0x3000000bff077230 */ /* 0x000fe40000004100 */
[----:B------:R-:W-:Y:S01]  /*f0c0*/  HADD2.F32 R19, -RZ, R5.H1_H1 ;  /* 0x30000005ff137230 */ /* 0x000fe20000004100 */
[----:B------:R-:W-:Y:S01]  /*f0d0*/  FMUL.FTZ R5, R21, R0 ;  /* 0x0000000015057220 */ /* 0x000fe20000410000 */
[----:B------:R-:W-:-:S02]  /*f0e0*/  HADD2.F32 R11, -RZ, R23.H0_H0 ;  /* 0x20000017ff0b7230 */ /* 0x000fc40000004100 */
        /* <DEDUP_REMOVED lines=33> */
[----:B------:R-:W-:Y:S02]  /*f300*/  FMUL.FTZ R0, R16, R9 ;  /* 0x0000000910007220 */ /* 0x000fe40000410000 */
        /* <DEDUP_REMOVED lines=21> */
.L_x_805:
[----:B------:R-:W-:Y:S05]  /*f460*/  BSYNC B0 ;  /* 0x0000000000007941 */ /* 0x000fea0003800000 */
.L_x_804:
[----:B------:R-:W-:-:S13]  /*f470*/  ISETP.GE.AND P0, PT, R103, c[0x0][0x27c], PT ;  /* 0x00009f0067007a0c */ /* 0x000fda0003f06270 */
        /* <DEDUP_REMOVED lines=97> */
.L_x_781:
[----:B------:R-:W-:Y:S05]  /*fa90*/  BSYNC B2 ;  /* 0x0000000000027941 */ /* 0x000fea0003800000 */
.L_x_763:
[----:B------:R-:W-:Y:S01]  /*faa0*/  IMAD R0, R97, c[0x0][0x208], RZ ;  /* 0x0000820061007a24 */ /* 0x000fe200078e02ff */
[C---:B------:R-:W-:Y:S01]  /*fab0*/  SHF.L.U32 R88, R200.reuse, 0x1, RZ ;  /* 0x00000001c8587819 */ /* 0x040fe200000006ff */
        /* <DEDUP_REMOVED lines=12> */
[C---:B------:R-:W-:Y:S01]  /*fb80*/  IMAD.WIDE.U32 R2, R198.reuse, c[0x0][0x218], R2 ;  /* 0x00008600c6027a25 */ /* 0x040fe200078e0002 */
        /* <DEDUP_REMOVED lines=21> */
[C---:B---3--:R-:W-:Y:S01]  /*fce0*/  IADD3 R18, P0, R3.reuse, R88, RZ ;  /* 0x0000005803127210 */ /* 0x048fe20007f1e0ff */
[----:B------:R-:W-:Y:S01]  /*fcf0*/  LDSM.16.M88.4 R4, [R178] ;  /* 0x00000000b204783b */ /* 0x000fe20000000200 */
[----:B------:R-:W-:Y:S02]  /*fd00*/  ISETP.GE.AND P1, PT, R202, c[0x0][0x1d4], PT ;  /* 0x00007500ca007a0c */ /* 0x000fe40003f26270 */
[----:B----4-:R-:W-:Y:S01]  /*fd10*/  IADD3.X R19, R12, R89, RZ, P0, !PT ;  /* 0x000000590c137210 */ /* 0x010fe200007fe4ff */
[----:B------:R-:W2:Y:S01]  /*fd20*/  LDSM.16.M88.4 R52, [R181] ;  /* 0x00000000b534783b */ /* 0x000ea20000000200 */
[----:B------:R-:W-:-:S02]  /*fd30*/  IADD3 R14, P0, R3, R90, RZ ;  /* 0x0000005a030e7210 */ /* 0x000fc40007f1e0ff */
[----:B------:R-:W-:Y:S01]  /*fd40*/  IADD3 R20, P2, R0, R90, RZ ;  /* 0x0000005a00147210 */ /* 0x000fe20007f5e0ff */
[----:B------:R-:W3:Y:S01]  /*fd50*/  LDSM.16.M88.4 R60, [R192] ;  /* 0x00000000c03c783b */ /* 0x000ee20000000200 */
        /* <DEDUP_REMOVED lines=14> */
[C---:B-----5:R-:W-:Y:S10]  /*fe40*/  HMMA.16816.F32 R40, R8.reuse, R30, RZ ;  /* 0x0000001e0828723c */ /* 0x060ff400000018ff */
        /* <DEDUP_REMOVED lines=17> */
[----:B------:R-:W-:Y:S02]  /*ff60*/  HMMA.16816.F32 R52, R4, R54, R40 ;  /* 0x000000360434723c */ /* 0x000fe40000001828 */
[----:B------:R-:W-:Y:S04]  /*ff70*/  LDSM.16.M88.4 R64, [R176+0x1000] ;  /* 0x00100000b040783b */ /* 0x000fe80000000200 */
[----:B-1----:R-:W1:Y:S02]  /*ff80*/  LDSM.16.M88.4 R12, [R180] ;  /* 0x00000000b40c783b */ /* 0x002e640000000200 */
[C---:B---3--:R-:W-:Y:S02]  /*ff90*/  HMMA.16816.F32 R16, R8.reuse, R48, RZ ;  /* 0x000000300810723c */ /* 0x048fe400000018ff */
[----:B------:R-:W-:Y:S04]  /*ffa0*/  LDSM.16.M88.4 R84, [R176+0x3800] ;  /* 0x00380000b054783b */ /* 0x000fe80000000200 */
[----:B------:R-:W0:Y:S02]  /*ffb0*/  LDGDEPBAR ;  /* 0x00000000000079af */ /* 0x000e240000000000 */
[----:B------:R-:W-:Y:S08]  /*ffc0*/  HMMA.16816.F32 R8, R8, R50, RZ ;  /* 0x000000320808723c */ /* 0x000ff000000018ff */
[C---:B------:R-:W-:Y:S01]  /*ffd0*/  HMMA.16816.F32 R44, R4.reuse, R62, R28 ;  /* 0x0000003e042c723c */ /* 0x040fe2000000181c */
[----:B------:R-:W3:Y:S07]  /*ffe0*/  LDSM.16.M88.4 R28, [R176+0x1800] ;  /* 0x00180000b01c783b */ /* 0x000eee0000000200 */
[C---:B------:R-:W-:Y:S01]  /*fff0*/  HMMA.16816.F32 R48, R4.reuse, R60, R36 ;  /* 0x0000003c0430723c */ /* 0x040fe20000001824 */
[----:B------:R-:W-:Y:S07]  /*10000*/  LDSM.16.M88.4 R60, [R173+0x1800] ;  /* 0x00180000ad3c783b */ /* 0x000fee0000000200 */
[C---:B----4-:R-:W-:Y:S08]  /*10010*/  HMMA.16816.F32 R40, R4.reuse, R76, R24 ;  /* 0x0000004c0428723c */ /* 0x050ff00000001818 */
[C---:B------:R-:W-:Y:S01]  /*10020*/  HMMA.16816.F32 R36, R4.reuse, R78, R20 ;  /* 0x0000004e0424723c */ /* 0x040fe20000001814 */
[----:B------:R-:W-:Y:S04]  /*10030*/  LDSM.16.M88.4 R20, [R173] ;  /* 0x00000000ad14783b */ /* 0x000fe80000000200 */
[----:B------:R-:W-:Y:S03]  /*10040*/  LDSM.16.M88.4 R76, [R173+0x800] ;  /* 0x00080000ad4c783b */ /* 0x000fe60000000200 */
[C---:B------:R-:W-:Y:S08]  /*10050*/  HMMA.16816.F32 R32, R4.reuse, R80, R16 ;  /* 0x000000500420723c */ /* 0x040ff00000001810 */
[----:B------:R-:W-:Y:S01]  /*10060*/  HMMA.16816.F32 R24, R4, R82, R8 ;  /* 0x000000520418723c */ /* 0x000fe20000001808 */
[----:B------:R-:W4:Y:S04]  /*10070*/  LDSM.16.M88.4 R4, [R179] ;  /* 0x00000000b304783b */ /* 0x000f280000000200 */
[----:B------:R-:W-:Y:S03]  /*10080*/  LDSM.16.M88.4 R80, [R188] ;  /* 0x00000000bc50783b */ /* 0x000fe60000000200 */
[C---:B-1----:R-:W-:Y:S08]  /*10090*/  HMMA.16816.F32 R16, R12.reuse, R72, R56 ;  /* 0x000000480c10723c */ /* 0x042ff00000001838 */
[C---:B------:R-:W-:Y:S01]  /*100a0*/  HMMA.16816.F32 R8, R12.reuse, R74, R52 ;  /* 0x0000004a0c08723c */ /* 0x040fe20000001834 */
[----:B------:R-:W1:Y:S07]  /*100b0*/  LDSM.16.M88.4 R72, [R173+0x1000] ;  /* 0x00100000ad48783b */ /* 0x000e6e0000000200 */
[C---:B------:R-:W-:Y:S08]  /*100c0*/  HMMA.16816.F32 R52, R12.reuse, R68, R48 ;  /* 0x000000440c34723c */ /* 0x040ff00000001830 */
[C---:B------:R-:W-:Y:S01]  /*100d0*/  HMMA.16816.F32 R48, R12.reuse, R70, R44 ;  /* 0x000000460c30723c */ /* 0x040fe2000000182c */
[----:B------:R-:W-:Y:S07]  /*100e0*/  LDSM.16.M88.4 R68, [R186] ;  /* 0x00000000ba44783b */ /* 0x000fee0000000200 */
[C---:B------:R-:W-:Y:S08]  /*100f0*/  HMMA.16816.F32 R44, R12.reuse, R64, R40 ;  /* 0x000000400c2c723c */ /* 0x040ff00000001828 */
[C---:B---3--:R-:W-:Y:S08]  /*10100*/  HMMA.16816.F32 R40, R12.reuse, R28, R32 ;  /* 0x0000001c0c28723c */ /* 0x048ff00000001820 */
[C---:B------:R-:W-:Y:S01]  /*10110*/  HMMA.16816.F32 R56, R12.reuse, R66, R36 ;  /* 0x000000420c38723c */ /* 0x040fe20000001824 */
[----:B------:R-:W-:Y:S07]  /*10120*/  LDSM.16.M88.4 R64, [R187] ;  /* 0x00000000bb40783b */ /* 0x000fee0000000200 */
[----:B------:R-:W-:Y:S01]  /*10130*/  HMMA.16816.F32 R32, R12, R30, R24 ;  /* 0x0000001e0c20723c */ /* 0x000fe20000001818 */
[----:B------:R-:W-:Y:S07]  /*10140*/  LDSM.16.M88.4 R28, [R146+0x2800] ;  /* 0x00280000921c783b */ /* 0x000fee0000000200 */
[C---:B----4-:R-:W-:Y:S08]  /*10150*/  HMMA.16816.F32 R24, R4.reuse, R20, R16 ;  /* 0x000000140418723c */ /* 0x050ff00000001810 */
[C---:B------:R-:W-:Y:S01]  /*10160*/  HMMA.16816.F32 R16, R4.reuse, R22, R8 ;  /* 0x000000160410723c */ /* 0x040fe20000001808 */
[----:B------:R-:W-:Y:S04]  /*10170*/  LDSM.16.M88.4 R8, [R177+0x4000] ;  /* 0x00400000b108783b */ /* 0x000fe80000000200 */
[----:B------:R-:W3:Y:S03]  /*10180*/  LDSM.16.M88.4 R20, [R146+0x2000] ;  /* 0x002000009214783b */ /* 0x000ee60000000200 */
[C---:B------:R-:W-:Y:S01]  /*10190*/  HMMA.16816.F32 R12, R4.reuse, R76, R52 ;  /* 0x0000004c040c723c */ /* 0x040fe20000001834 */
[----:B------:R-:W4:Y:S07]  /*101a0*/  LDSM.16.M88.4 R52, [R146+0x3000] ;  /* 0x003000009234783b */ /* 0x000f2e0000000200 */
[C---:B------:R-:W-:Y:S01]  /*101b0*/  HMMA.16816.F32 R36, R4.reuse, R78, R48 ;  /* 0x0000004e0424723c */ /* 0x040fe20000001830 */
[----:B------:R-:W2:Y:S04]  /*101c0*/  LDSM.16.M88.4 R48, [R146+0x3800] ;  /* 0x003800009230783b */ /* 0x000ea80000000200 */
[----:B------:R-:W-:Y:S03]  /*101d0*/  LDSM.16.M88.4 R76, [R176+0x3000] ;  /* 0x00300000b04c783b */ /* 0x000fe60000000200 */
[C---:B-1----:R-:W-:Y:S08]  /*101e0*/  HMMA.16816.F32 R44, R4.reuse, R72, R44 ;  /* 0x00000048042c723c */ /* 0x042ff0000000182c */
[C---:B------:R-:W-:Y:S01]  /*101f0*/  HMMA.16816.F32 R56, R4.reuse, R74, R56 ;  /* 0x0000004a0438723c */ /* 0x040fe20000001838 */
[----:B------:R-:W-:Y:S07]  /*10200*/  LDSM.16.M88.4 R72, [R189] ;  /* 0x00000000bd48783b */ /* 0x000fee0000000200 */
[C---:B------:R-:W-:Y:S08]  /*10210*/  HMMA.16816.F32 R40, R4.reuse, R60, R40 ;  /* 0x0000003c0428723c */ /* 0x040ff00000001828 */
[----:B------:R-:W-:Y:S01]  /*10220*/  HMMA.16816.F32 R32, R4, R62, R32 ;  /* 0x0000003e0420723c */ /* 0x000fe20000001820 */
[----:B------:R-:W1:Y:S07]  /*10230*/  LDSM.16.M88.4 R4, [R178+0x4000] ;  /* 0x00400000b204783b */ /* 0x000e6e0000000200 */
[C---:B---3--:R-:W-:Y:S08]  /*10240*/  HMMA.16816.F32 R60, R8.reuse, R20, R24 ;  /* 0x00000014083c723c */ /* 0x048ff00000001818 */
[C---:B------:R-:W-:Y:S08]  /*10250*/  HMMA.16816.F32 R24, R8.reuse, R22, R16 ;  /* 0x000000160818723c */ /* 0x040ff00000001810 */
[C---:B------:R-:W-:Y:S08]  /*10260*/  HMMA.16816.F32 R20, R8.reuse, R28, R12 ;  /* 0x0000001c0814723c */ /* 0x040ff0000000180c */
[C---:B----4-:R-:W-:Y:S08]  /*10270*/  HMMA.16816.F32 R12, R8.reuse, R52, R44 ;  /* 0x00000034080c723c */ /* 0x050ff0000000182c */
[C---:B------:R-:W-:Y:S08]  /*10280*/  HMMA.16816.F32 R56, R8.reuse, R54, R56 ;  /* 0x000000360838723c */ /* 0x040ff00000001838 */
[C---:B------:R-:W-:Y:S08]  /*10290*/  HMMA.16816.F32 R16, R8.reuse, R30, R36 ;  /* 0x0000001e0810723c */ /* 0x040ff00000001824 */
[C---:B--2---:R-:W-:Y:S08]  /*102a0*/  HMMA.16816.F32 R52, R8.reuse, R48, R40 ;  /* 0x000000300834723c */ /* 0x044ff00000001828 */
[----:B------:R-:W-:Y:S01]  /*102b0*/  HMMA.16816.F32 R40, R8, R50, R32 ;  /* 0x000000320828723c */ /* 0x000fe20000001820 */
[----:B------:R-:W-:Y:S04]  /*102c0*/  LDSM.16.M88.4 R8, [R180+0x4000] ;  /* 0x00400000b408783b */ /* 0x000fe80000000200 */
[----:B------:R-:W2:Y:S03]  /*102d0*/  LDSM.16.M88.4 R48, [R176+0x2000] ;  /* 0x00200000b030783b */ /* 0x000ea60000000200 */
[C---:B-1----:R-:W-:Y:S01]  /*102e0*/  HMMA.16816.F32 R44, R4.reuse, R72, R60 ;  /* 0x00000048042c723c */ /* 0x042fe2000000183c */
        /* <DEDUP_REMOVED lines=18> */
[C---:B------:R-:W-:Y:S01]  /*10410*/  HMMA.16816.F32 R40, R8.reuse, R78, R16 ;  /* 0x0000004e0828723c */ /* 0x040fe20000001810 */
[----:B------:R-:W4:Y:S07]  /*10420*/  LDSM.16.M88.4 R16, [R177+0x8000] ;  /* 0x00800000b110783b */ /* 0x000f2e0000000200 */
[C---:B------:R-:W-:Y:S08]  /*10430*/  HMMA.16816.F32 R48, R8.reuse, R76, R20 ;  /* 0x0000004c0830723c */ /* 0x040ff00000001814 */
[C---:B------:R-:W-:Y:S01]  /*10440*/  HMMA.16816.F32 R28, R8.reuse, R84, R12 ;  /* 0x00000054081c723c */ /* 0x040fe2000000180c */
[----:B------:R-:W-:Y:S07]  /*10450*/  LDSM.16.M88.4 R12, [R178+0x8000] ;  /* 0x00800000b20c783b */ /* 0x000fee0000000200 */
[----:B------:R-:W-:Y:S08]  /*10460*/  HMMA.16816.F32 R20, R8, R86, R68 ;  /* 0x000000560814723c */ /* 0x000ff00000001844 */
[C---:B---3--:R-:W-:Y:S01]  /*10470*/  HMMA.16816.F32 R8, R4.reuse, R72, R64 ;  /* 0x000000480408723c */ /* 0x048fe20000001840 */
[----:B------:R-:W-:Y:S07]  /*10480*/  LDSM.16.M88.4 R64, [R185] ;  /* 0x00000000b940783b */ /* 0x000fee0000000200 */
[C---:B------:R-:W-:Y:S01]  /*10490*/  HMMA.16816.F32 R24, R4.reuse, R74, R60 ;  /* 0x0000004a0418723c */ /* 0x040fe2000000183c */
[----:B------:R-:W3:Y:S04]  /*104a0*/  LDSM.16.M88.4 R60, [R146+0x4800] ;  /* 0x00480000923c783b */ /* 0x000ee80000000200 */
[----:B------:R-:W-:Y:S03]  /*104b0*/  LDSM.16.M88.4 R72, [R146+0x5800] ;  /* 0x005800009248783b */ /* 0x000fe60000000200 */
[C---:B------:R-:W-:Y:S08]  /*104c0*/  HMMA.16816.F32 R52, R4.reuse, R80, R52 ;  /* 0x000000500434723c */ /* 0x040ff00000001834 */
[C---:B------:R-:W-:Y:S08]  /*104d0*/  HMMA.16816.F32 R56, R4.reuse, R82, R56 ;  /* 0x000000520438723c */ /* 0x040ff00000001838 */
[C---:B--2---:R-:W-:Y:S08]  /*104e0*/  HMMA.16816.F32 R48, R4.reuse, R44, R48 ;  /* 0x0000002c0430723c */ /* 0x044ff00000001830 */
[C---:B------:R-:W-:Y:S01]  /*104f0*/  HMMA.16816.F32 R68, R4.reuse, R46, R40 ;  /* 0x0000002e0444723c */ /* 0x040fe20000001828 */
[----:B------:R-:W-:Y:S04]  /*10500*/  LDSM.16.M88.4 R40, [R184] ;  /* 0x00000000b828783b */ /* 0x000fe80000000200 */
[----:B------:R-:W-:Y:S03]  /*10510*/  LDSM.16.M88.4 R44, [R183] ;  /* 0x00000000b72c783b */ /* 0x000fe60000000200 */
[C---:B-1----:R-:W-:Y:S08]  /*10520*/  HMMA.16816.F32 R76, R4.reuse, R32, R28 ;  /* 0x00000020044c723c */ /* 0x042ff0000000181c */
[----:B------:R-:W-:Y:S01]  /*10530*/  HMMA.16816.F32 R80, R4, R34, R20 ;  /* 0x000000220450723c */ /* 0x000fe20000001814 */
[----:B------:R-:W-:Y:S07]  /*10540*/  LDSM.16.M88.4 R32, [R176+0x4000] ;  /* 0x00400000b020783b */ /* 0x000fee0000000200 */
[C---:B----4-:R-:W-:Y:S01]  /*10550*/  HMMA.16816.F32 R4, R16.reuse, R36, R8 ;  /* 0x000000241004723c */ /* 0x050fe20000001808 */
[----:B------:R-:W1:Y:S07]  /*10560*/  LDSM.16.M88.4 R8, [R180+0x8000] ;  /* 0x00800000b408783b */ /* 0x000e6e0000000200 */
[C---:B------:R-:W-:Y:S01]  /*10570*/  HMMA.16816.F32 R24, R16.reuse, R38, R24 ;  /* 0x000000261018723c */ /* 0x040fe20000001818 */
[----:B------:R-:W2:Y:S07]  /*10580*/  LDSM.16.M88.4 R36, [R146+0x5000] ;  /* 0x005000009224783b */ /* 0x000eae0000000200 */
[----:B---3--:R-:W-:Y:S08]  /*10590*/  HMMA.16816.F32 R28, R16, R60, R52 ;  /* 0x0000003c101c723c */ /* 0x008ff00000001834 */
[----:B------:R-:W-:Y:S01]  /*105a0*/  HMMA.16816.F32 R20, R12, R64, R4 ;  /* 0x000000400c14723c */ /* 0x000fe20000001804 */
[----:B------:R-:W-:Y:S07]  /*105b0*/  LDSM.16.M88.4 R4, [R179+0x8000] ;  /* 0x00800000b304783b */ /* 0x000fee0000000200 */
[----:B------:R-:W-:Y:S01]  /*105c0*/  HMMA.16816.F32 R56, R16, R62, R56 ;  /* 0x0000003e1038723c */ /* 0x000fe20000001838 */
[----:B------:R-:W3:Y:S07]  /*105d0*/  LDSM.16.M88.4 R60, [R173+0x4000] ;  /* 0x00400000ad3c783b */ /* 0x000eee0000000200 */
[----:B------:R-:W-:Y:S08]  /*105e0*/  HMMA.16816.F32 R24, R12, R66, R24 ;  /* 0x000000420c18723c */ /* 0x000ff00000001818 */
[----:B-1----:R-:W-:Y:S08]  /*105f0*/  HMMA.16816.F32 R20, R8, R32, R20 ;  /* 0x000000200814723c */ /* 0x002ff00000001814 */
[----:B--2---:R-:W-:Y:S01]  /*10600*/  HMMA.16816.F32 R64, R16, R36, R48 ;  /* 0x000000241040723c */ /* 0x004fe20000001830 */
[----:B------:R-:W1:Y:S07]  /*10610*/  LDSM.16.M88.4 R48, [R176+0x4800] ;  /* 0x00480000b030783b */ /* 0x000e6e0000000200 */
[----:B------:R-:W-:Y:S08]  /*10620*/  HMMA.16816.F32 R24, R8, R34, R24 ;  /* 0x000000220818723c */ /* 0x000ff00000001818 */
[C---:B------:R-:W-:Y:S08]  /*10630*/  HMMA.16816.F32 R28, R12.reuse, R40, R28 ;  /* 0x000000280c1c723c */ /* 0x040ff0000000181c */
[----:B------:R-:W-:Y:S01]  /*10640*/  HMMA.16816.F32 R40, R12, R42, R56 ;  /* 0x0000002a0c28723c */ /* 0x000fe20000001838 */
[----:B------:R-:W2:Y:S07]  /*10650*/  LDSM.16.M88.4 R56, [R173+0x4800] ;  /* 0x00480000ad38783b */ /* 0x000eae0000000200 */
[----:B---3--:R-:W-:Y:S08]  /*10660*/  HMMA.16816.F32 R20, R4, R60, R20 ;  /* 0x0000003c0414723c */ /* 0x008ff00000001814 */
[----:B------:R-:W-:Y:S08]  /*10670*/  HMMA.16816.F32 R52, R16, R38, R68 ;  /* 0x000000261034723c */ /* 0x000ff00000001844 */
[----:B------:R-:W-:Y:S01]  /*10680*/  HMMA.16816.F32 R32, R4, R62, R24 ;  /* 0x0000003e0420723c */ /* 0x000fe20000001818 */
[----:B------:R-:W3:Y:S07]  /*10690*/  LDSM.16.M88.4 R60, [R176+0x5000] ;  /* 0x00500000b03c783b */ /* 0x000eee0000000200 */
[----:B-1----:R-:W-:Y:S01]  /*106a0*/  HMMA.16816.F32 R36, R8, R48, R28 ;  /* 0x000000300824723c */ /* 0x002fe2000000181c */
[----:B------:R-:W-:-:S04]  /*106b0*/  FMUL.FTZ R0, R20, c[0x0][0x320] ;  /* 0x0000c80014007a20 */ /* 0x000fc80000410000 */
[----:B------:R1:W4:Y:S03]  /*106c0*/  MUFU.TANH R84, R0 ;  /* 0x0000000000547308 */ /* 0x0003260000002400 */
[----:B------:R-:W-:Y:S01]  /*106d0*/  HMMA.16816.F32 R28, R12, R44, R64 ;  /* 0x0000002c0c1c723c */ /* 0x000fe20000001840 */
[----:B------:R-:W4:Y:S07]  /*106e0*/  LDSM.16.M88.4 R64, [R182] ;  /* 0x00000000b640783b */ /* 0x000f2e0000000200 */
[----:B------:R-:W-:Y:S01]  /*106f0*/  HMMA.16816.F32 R68, R16, R72, R76 ;  /* 0x000000481044723c */ /* 0x000fe2000000184c */
[----:B-1----:R-:W-:-:S07]  /*10700*/  FMUL.FTZ R0, R21, c[0x0][0x320] ;  /* 0x0000c80015007a20 */ /* 0x002fce0000410000 */
[----:B------:R-:W-:Y:S01]  /*10710*/  HMMA.16816.F32 R24, R8, R50, R40 ;  /* 0x000000320818723c */ /* 0x000fe20000001828 */
[----:B------:R1:W1:Y:S01]  /*10720*/  MUFU.TANH R73, R0 ;  /* 0x0000000000497308 */ /* 0x0002620000002400 */
[----:B------:R-:W4:Y:S06]  /*10730*/  LDSM.16.M88.4 R48, [R173+0x5000] ;  /* 0x00500000ad30783b */ /* 0x000f2c0000000200 */
[----:B--2---:R-:W-:Y:S08]  /*10740*/  HMMA.16816.F32 R40, R4, R56, R36 ;  /* 0x000000380428723c */ /* 0x004ff00000001824 */
[----:B------:R-:W-:Y:S01]  /*10750*/  HMMA.16816.F32 R36, R12, R46, R52 ;  /* 0x0000002e0c24723c */ /* 0x000fe20000001834 */
[----:B-1----:R-:W-:Y:S01]  /*10760*/  FMUL.FTZ R0, R22, c[0x0][0x320] ;  /* 0x0000c80016007a20 */ /* 0x002fe20000410000 */
[----:B------:R-:W1:Y:S03]  /*10770*/  LDSM.16.M88.4 R44, [R176+0x5800] ;  /* 0x00580000b02c783b */ /* 0x000e660000000200 */
[----:B------:R2:W1:Y:S03]  /*10780*/  MUFU.TANH R86, R0 ;  /* 0x0000000000567308 */ /* 0x0004660000002400 */
[----:B---3--:R-:W-:Y:S08]  /*10790*/  HMMA.16816.F32 R28, R8, R60, R28 ;  /* 0x0000003c081c723c */ /* 0x008ff0000000181c */
[----:B------:R-:W-:Y:S01]  /*107a0*/  HMMA.16816.F32 R24, R4, R58, R24 ;  /* 0x0000003a0418723c */ /* 0x000fe20000001818 */
[----:B--2---:R-:W-:-:S07]  /*107b0*/  FMUL.FTZ R0, R23, c[0x0][0x320] ;  /* 0x0000c80017007a20 */ /* 0x004fce0000410000 */
[----:B------:R-:W-:Y:S01]  /*107c0*/  HMMA.16816.F32 R16, R16, R74, R80 ;  /* 0x0000004a1010723c */ /* 0x000fe20000001850 */
[----:B------:R2:W3:Y:S07]  /*107d0*/  MUFU.TANH R85, R0 ;  /* 0x0000000000557308 */ /* 0x0004ee0000002400 */
[----:B----4-:R-:W-:Y:S08]  /*107e0*/  HMMA.16816.F32 R20, R12, R64, R68 ;  /* 0x000000400c14723c */ /* 0x010ff00000001844 */
[----:B------:R-:W-:Y:S01]  /*107f0*/  HMMA.16816.F32 R28, R4, R48, R28 ;  /* 0x00000030041c723c */ /* 0x000fe2000000181c */
[----:B--2---:R-:W-:-:S04]  /*10800*/  FMUL.FTZ R0, R32, c[0x0][0x320] ;  /* 0x0000c80020007a20 */ /* 0x004fc80000410000 */
[----:B------:R2:W4:Y:S03]  /*10810*/  MUFU.TANH R57, R0 ;  /* 0x0000000000397308 */ /* 0x0005260000002400 */
[----:B------:R-:W-:Y:S08]  /*10820*/  HMMA.16816.F32 R12, R12, R66, R16 ;  /* 0x000000420c0c723c */ /* 0x000ff00000001810 */
[----:B-1----:R-:W-:Y:S01]  /*10830*/  HMMA.16816.F32 R16, R8, R44, R20 ;  /* 0x0000002c0810723c */ /* 0x002fe20000001814 */
[----:B--2---:R-:W-:-:S04]  /*10840*/  FMUL.FTZ R0, R33, c[0x0][0x320] ;  /* 0x0000c80021007a20 */ /* 0x004fc80000410000 */
[----:B------:R1:W2:Y:S02]  /*10850*/  MUFU.TANH R56, R0 ;  /* 0x0000000000387308 */ /* 0x0002a40000002400 */
[----:B-1----:R-:W-:-:S06]  /*10860*/  FMUL.FTZ R0, R34, c[0x0][0x320] ;  /* 0x0000c80022007a20 */ /* 0x002fcc0000410000 */
[----:B------:R1:W1:Y:S02]  /*10870*/  MUFU.TANH R72, R0 ;  /* 0x0000000000487308 */ /* 0x0002640000002400 */
[----:B-1----:R-:W-:Y:S02]  /*10880*/  FMUL.FTZ R0, R35, c[0x0][0x320] ;  /* 0x0000c80023007a20 */ /* 0x002fe40000410000 */
[----:B------:R-:W-:Y:S01]  /*10890*/  HMMA.16816.F32 R32, R8, R62, R36 ;  /* 0x0000003e0820723c */ /* 0x000fe20000001824 */
[----:B------:R-:W1:Y:S03]  /*108a0*/  LDSM.16.M88.4 R36, [R173+0x5800] ;  /* 0x00580000ad24783b */ /* 0x000e660000000200 */
[----:B------:R2:W1:Y:S01]  /*108b0*/  MUFU.TANH R60, R0 ;  /* 0x00000000003c7308 */ /* 0x0004620000002400 */
[----:B------:R-:W-:-:S04]  /*108c0*/  DEPBAR.LE SB0, 0x0 ;  /* 0x000080000000791a */ /* 0x000fc80000000000 */
[----:B------:R-:W-:Y:S01]  /*108d0*/  HMMA.16816.F32 R8, R8, R46, R12 ;  /* 0x0000002e0808723c */ /* 0x000fe2000000180c */
[----:B--2---:R-:W-:-:S04]  /*108e0*/  FMUL.FTZ R0, R40, c[0x0][0x320] ;  /* 0x0000c80028007a20 */ /* 0x004fc80000410000 */
[----:B------:R2:W1:Y:S10]  /*108f0*/  MUFU.TANH R54, R0 ;  /* 0x0000000000367308 */ /* 0x0004740000002400 */
[----:B------:R-:W-:Y:S01]  /*10900*/  HMMA.16816.F32 R20, R4, R50, R32 ;  /* 0x000000320414723c */ /* 0x000fe20000001820 */
[----:B--2---:R-:W-:-:S07]  /*10910*/  FMUL.FTZ R0, R41, c[0x0][0x320] ;  /* 0x0000c80029007a20 */ /* 0x004fce0000410000 */
[C---:B-1----:R-:W-:Y:S01]  /*10920*/  HMMA.16816.F32 R12, R4.reuse, R36, R16 ;  /* 0x00000024040c723c */ /* 0x042fe20000001810 */
[----:B------:R1:W2:Y:S07]  /*10930*/  MUFU.TANH R52, R0 ;  /* 0x0000000000347308 */ /* 0x0002ae0000002400 */
        /* <DEDUP_REMOVED lines=75> */
.L_x_956:
        /* <DEDUP_REMOVED lines=20> */
.L_x_957:
        /* <DEDUP_REMOVED lines=21> */
.L_x_807:
[----:B--234-:R-:W-:Y:S05]  /*11080*/  BSYNC B0 ;  /* 0x0000000000007941 */ /* 0x01cfea0003800000 */
.L_x_806:
        /* <DEDUP_REMOVED lines=16> */
.L_x_958:
        /* <DEDUP_REMOVED lines=17> */
.L_x_813:
[----:B------:R-:W-:-:S04]  /*112a0*/  MOV R8, 0x1 ;  /* 0x0000000100087802 */ /* 0x000fc80000000f00 */
[----:B------:R-:W-:-:S13]  /*112b0*/  ISETP.NE.AND P0, PT, R8, c[0x0][0x32c], PT ;  /* 0x0000cb0008007a0c */ /* 0x000fda0003f05270 */
[----:B------:R-:W-:-:S05]  /*112c0*/  @P0 IMAD.HI.U32 R8, R3, c[0x0][0x330], RZ ;  /* 0x0000cc0003080a27 */ /* 0x000fca00078e00ff */
[----:B------:R-:W-:Y:S02]  /*112d0*/  @P0 SHF.R.U32.HI R3, RZ, c[0x0][0x334], R8 ;  /* 0x0000cd00ff030a19 */ /* 0x000fe40000011608 */
.L_x_814:
[----:B------:R-:W-:Y:S05]  /*112e0*/  BSYNC B0 ;  /* 0x0000000000007941 */ /* 0x000fea0003800000 */
.L_x_812:
[----:B------:R-:W-:-:S04]  /*112f0*/  IMAD R3, R3, c[0x0][0x32c], -R94 ;  /* 0x0000cb0003037a24 */ /* 0x000fc800078e0a5e */
[----:B------:R-:W-:-:S05]  /*11300*/  IMAD.IADD R3, R3, 0x1, -R220 ;  /* 0x0000000103037824 */ /* 0x000fca00078e0adc */
[----:B------:R-:W-:Y:S02]  /*11310*/  IADD3 R8, R3, c[0x0][0x32c], RZ ;  /* 0x0000cb0003087a10 */ /* 0x000fe40007ffe0ff */
[----:B------:R-:W-:Y:S02]  /*11320*/  IMNMX R0, R0, R3, !PT ;  /* 0x0000000300007217 */ /* 0x000fe40007800200 */
[----:B------:R-:W-:Y:S02]  /*11330*/  IMNMX R2, R2, R8, PT ;  /* 0x0000000802027217 */ /* 0x000fe40003800200 */
.L_x_811:
        /* <DEDUP_REMOVED lines=51> */
.L_x_959:
        /* <DEDUP_REMOVED lines=17> */
.L_x_818:
[----:B-12---:R-:W-:-:S04]  /*11780*/  MOV R4, 0x1 ;  /* 0x0000000100047802 */ /* 0x006fc80000000f00 */
[----:B------:R-:W-:-:S13]  /*11790*/  ISETP.NE.AND P0, PT, R4, c[0x0][0x32c], PT ;  /* 0x0000cb0004007a0c */ /* 0x000fda0003f05270 */
[----:B------:R-:W-:-:S05]  /*117a0*/  @P0 IMAD.HI.U32 R4, R3, c[0x0][0x330], RZ ;  /* 0x0000cc0003040a27 */ /* 0x000fca00078e00ff */
[----:B------:R-:W-:Y:S02]  /*117b0*/  @P0 SHF.R.U32.HI R3, RZ, c[0x0][0x334], R4 ;  /* 0x0000cd00ff030a19 */ /* 0x000fe40000011604 */
.L_x_819:
[----:B------:R-:W-:Y:S05]  /*117c0*/  BSYNC B0 ;  /* 0x0000000000007941 */ /* 0x000fea0003800000 */
.L_x_817:
[----:B------:R-:W-:-:S04]  /*117d0*/  IMAD R3, R3, c[0x0][0x32c], -R94 ;  /* 0x0000cb0003037a24 */ /* 0x000fc800078e0a5e */
[----:B------:R-:W-:-:S05]  /*117e0*/  IMAD.IADD R3, R3, 0x1, -R220 ;  /* 0x0000000103037824 */ /* 0x000fca00078e0adc */
[----:B------:R-:W-:Y:S02]  /*117f0*/  IADD3 R4, R3, c[0x0][0x32c], RZ ;  /* 0x0000cb0003047a10 */ /* 0x000fe40007ffe0ff */
[----:B------:R-:W-:Y:S02]  /*11800*/  IMNMX R0, R0, R3, !PT ;  /* 0x0000000300007217 */ /* 0x000fe40007800200 */
[----:B------:R-:W-:Y:S02]  /*11810*/  IMNMX R2, R2, R4, PT ;  /* 0x0000000402027217 */ /* 0x000fe40003800200 */
.L_x_816:
        /* <DEDUP_REMOVED lines=18> */
[----:B------:R-:W-:Y:S02]  /*11940*/  ISETP.LT.OR P3, PT, R2, 0x11, P3 ;  /* 0x000000110200780c */ /* 0x000fe40001f61670 */
        /* <DEDUP_REMOVED lines=17> */
[----:B------:R-:W-:Y:S02]  /*11a60*/  ISETP.GT.AND P2, PT, R0, 0x21, P1 ;  /* 0x000000210000780c */ /* 0x000fe40000f44270 */
        /* <DEDUP_REMOVED lines=10> */
[C---:B------:R-:W-:Y:S02]  /*11b10*/  ISETP.GT.AND P2, PT, R0.reuse, 0x29, P1 ;  /* 0x000000290000780c */ /* 0x040fe40000f44270 */
[----:B------:R-:W-:Y:S02]  /*11b20*/  FSEL R73, R29, -INF , !P0 ;  /* 0xff8000001d497808 */ /* 0x000fe40004000000 */
[----:B------:R-:W-:Y:S02]  /*11b30*/  FMNMX.FTZ R4, R75, R4, !PT ;  /* 0x000000044b047209 */ /* 0x000fe40007810000 */
[----:B------:R-:W-:Y:S02]  /*11b40*/  ISETP.GT.AND P0, PT, R0, 0x30, P1 ;  /* 0x000000300000780c */ /* 0x000fe40000f04270 */
[----:B------:R-:W-:-:S02]  /*11b50*/  FMNMX.FTZ R3, R82, R3, !PT ;  /* 0x0000000352037209 */ /* 0x000fc40007810000 */
[----:B------:R-:W-:Y:S02]  /*11b60*/  ISETP.LT.OR P2, PT, R2, 0x2a, P2 ;  /* 0x0000002a0200780c */ /* 0x000fe40001741670 */
        /* <DEDUP_REMOVED lines=12> */
[----:B------:R-:W-:Y:S02]  /*11c30*/  ISETP.LT.OR P1, PT, R2, 0x39, P2 ;  /* 0x000000390200780c */ /* 0x000fe40001721670 */
        /* <DEDUP_REMOVED lines=14> */
.L_x_960:
[----:B-12---:R-:W-:Y:S01]  /*11d20*/  FMNMX.FTZ R4, R4, R0, !PT ;  /* 0x0000000004047209 */ /* 0x006fe20007810000 */
[----:B------:R-:W-:Y:S05]  /*11d30*/  BRA.DIV ~URZ, `(.L_x_821) ;  /* 0x00011ae27f007947 */ /* 0x000fea000b800000 */
[----:B------:R-:W1:Y:S04]  /*11d40*/  SHFL.BFLY PT, R0, R5, 0x2, 0x1f ;  /* 0x0c401f0005007f89 */ /* 0x000e6800000e0000 */
[----:B------:R-:W2:Y:S01]  /*11d50*/  SHFL.BFLY PT, R2, R4, 0x1, 0x1f ;  /* 0x0c201f0004027f89 */ /* 0x000ea200000e0000 */
[----:B-1----:R-:W-:Y:S02]  /*11d60*/  FMNMX.FTZ R5, R5, R0, !PT ;  /* 0x0000000005057209 */ /* 0x002fe40007810000 */
[----:B--2---:R-:W-:-:S03]  /*11d70*/  FMNMX.FTZ R100, R4, R2, !PT ;  /* 0x0000000204647209 */ /* 0x004fc60007810000 */
[----:B------:R1:W2:Y:S04]  /*11d80*/  SHFL.BFLY PT, R3, R5, 0x1, 0x1f ;  /* 0x0c201f0005037f89 */ /* 0x0002a800000e0000 */
.L_x_961:
[C---:B------:R-:W-:Y:S01]  /*11d90*/  FMUL.FTZ R2, R100.reuse, c[0x0][0x2d0] ;  /* 0x0000b40064027a20 */ /* 0x040fe20000410000 */
[----:B------:R-:W-:Y:S01]  /*11da0*/  FSETP.NEU.FTZ.AND P0, PT, R100, -INF , PT ;  /* 0xff8000006400780b */ /* 0x000fe20003f1d000 */
[----:B------:R-:W-:Y:S01]  /*11db0*/  WARPSYNC 0xffffffff ;  /* 0xffffffff00007948 */ /* 0x000fe20003800000 */
[----:B--2---:R-:W-:Y:S01]  /*11dc0*/  FMNMX.FTZ R16, R3, R5, !PT ;  /* 0x0000000503107209 */ /* 0x004fe20007810000 */
[----:B------:R-:W-:Y:S01]  /*11dd0*/  LDSM.16.MT88.4 R32, [R172+0x800] ;  /* 0x00080000ac20783b */ /* 0x000fe20000004200 */
[----:B------:R-:W-:Y:S02]  /*11de0*/  FSEL R2, R2, RZ, P0 ;  /* 0x000000ff02027208 */ /* 0x000fe40000000000 */
[----:B------:R-:W-:Y:S01]  /*11df0*/  FSETP.NEU.FTZ.AND P0, PT, R16, -INF , PT ;  /* 0xff8000001000780b */ /* 0x000fe20003f1d000 */
[----:B------:R-:W-:Y:S01]  /*11e00*/  LDSM.16.MT88.4 R40, [R174] ;  /* 0x00000000ae28783b */ /* 0x000fe20000004200 */
[----:B------:R-:W-:Y:S01]  /*11e10*/  MOV R102, c[0x0][0x2c4] ;  /* 0x0000b10000667a02 */ /* 0x000fe20000000f00 */
[--C-:B------:R-:W-:Y:S01]  /*11e20*/  FFMA.FTZ R0, R8, c[0x0][0x2d0], -R2.reuse ;  /* 0x0000b40008007a23 */ /* 0x100fe20000010802 */
[----:B------:R-:W-:Y:S01]  /*11e30*/  IADD3 R194, R194, -0x2, RZ ;  /* 0xfffffffec2c27810 */ /* 0x000fe20007ffe0ff */
[----:B------:R-:W-:Y:S01]  /*11e40*/  FFMA.FTZ R3, R11, c[0x0][0x2d0], -R2 ;  /* 0x0000b4000b037a23 */ /* 0x000fe20000010802 */
[----:B------:R-:W-:Y:S01]  /*11e50*/  LDSM.16.MT88.4 R48, [R175] ;  /* 0x00000000af30783b */ /* 0x000fe20000004200 */
[----:B------:R2:W-:Y:S01]  /*11e60*/  MUFU.EX2 R86, R0 ;  /* 0x0000000000567308 */ /* 0x0005e20000000800 */
[----:B------:R-:W-:-:S02]  /*11e70*/  ISETP.NE.AND P1, PT, R102, 0x1, PT ;  /* 0x000000016600780c */ /* 0x000fc40003f25270 */
[----:B------:R-:W-:Y:S01]  /*11e80*/  LDSM.16.MT88.4 R36, [R147+0x800] ;  /* 0x000800009324783b */ /* 0x000fe20000004200 */
[----:B------:R-:W-:-:S03]  /*11e90*/  MOV R102, c[0x0][0x32c] ;  /* 0x0000cb0000667a02 */ /* 0x000fc60000000f00 */
[----:B------:R-:W-:Y:S01]  /*11ea0*/  LDSM.16.MT88.4 R56, [R175+0x800] ;  /* 0x00080000af38783b */ /* 0x000fe20000004200 */
[----:B------:R3:W-:Y:S03]  /*11eb0*/  MUFU.EX2 R90, R3 ;  /* 0x00000003005a7308 */ /* 0x0007e60000000800 */
[----:B------:R-:W-:Y:S04]  /*11ec0*/  LDSM.16.MT88.4 R60, [R147+0x2000] ;  /* 0x00200000933c783b */ /* 0x000fe80000004200 */
[----:B------:R-:W-:Y:S01]  /*11ed0*/  LDSM.16.MT88.4 R64, [R147+0x2800] ;  /* 0x002800009340783b */ /* 0x000fe20000004200 */
[----:B--2---:R-:W-:-:S04]  /*11ee0*/  FFMA.FTZ R0, R9, c[0x0][0x2d0], -R2 ;  /* 0x0000b40009007a23 */ /* 0x004fc80000010802 */
[----:B------:R2:W-:Y:S01]  /*11ef0*/  MUFU.EX2 R84, R0 ;  /* 0x0000000000547308 */ /* 0x0005e20000000800 */
[----:B---3--:R-:W-:-:S07]  /*11f00*/  FFMA.FTZ R3, R14, c[0x0][0x2d0], -R2 ;  /* 0x0000b4000e037a23 */ /* 0x008fce0000010802 */
[----:B------:R-:W-:Y:S01]  /*11f10*/  MUFU.EX2 R95, R3 ;  /* 0x00000003005f7308 */ /* 0x000fe20000000800 */
[----:B--2---:R-:W-:Y:S02]  /*11f20*/  FFMA.FTZ R0, R10, c[0x0][0x2d0], -R2 ;  /* 0x0000b4000a007a23 */ /* 0x004fe40000010802 */
[----:B------:R-:W-:Y:S05]  /*11f30*/  LDSM.16.MT88.4 R8, [R147] ;  /* 0x000000009308783b */ /* 0x000fea0000004200 */
[----:B------:R2:W3:Y:S02]  /*11f40*/  MUFU.EX2 R88, R0 ;  /* 0x0000000000587308 */ /* 0x0004e40000000800 */
[----:B--2---:R-:W-:Y:S01]  /*11f50*/  FMUL.FTZ R0, R16, c[0x0][0x2d0] ;  /* 0x0000b40010007a20 */ /* 0x004fe20000410000 */
[----:B---3--:R-:W-:-:S04]  /*11f60*/  F2FP.PACK_AB R14, R90, R88 ;  /* 0x000000585a0e723e */ /* 0x008fc800000000ff */
[----:B------:R-:W-:-:S05]  /*11f70*/  FSEL R0, R0, RZ, P0 ;  /* 0x000000ff00007208 */ /* 0x000fca0000000000 */
[----:B------:R-:W-:-:S04]  /*11f80*/  FFMA.FTZ R3, R6, c[0x0][0x2d0], -R0 ;  /* 0x0000b40006037a23 */ /* 0x000fc80000010800 */
[----:B------:R2:W-:Y:S02]  /*11f90*/  MUFU.EX2 R87, R3 ;  /* 0x0000000300577308 */ /* 0x0005e40000000800 */
[--C-:B--2---:R-:W-:Y:S02]  /*11fa0*/  FFMA.FTZ R3, R7, c[0x0][0x2d0], -R0.reuse ;  /* 0x0000b40007037a23 */ /* 0x104fe40000010800 */
[----:B-1----:R-:W1:Y:S04]  /*11fb0*/  LDSM.16.MT88.4 R4, [R172] ;  /* 0x00000000ac04783b */ /* 0x002e680000004200 */
[----:B------:R2:W3:Y:S02]  /*11fc0*/  MUFU.EX2 R85, R3 ;  /* 0x0000000300557308 */ /* 0x0004e40000000800 */
[----:B--2---:R-:W-:Y:S01]  /*11fd0*/  FFMA.FTZ R3, R12, c[0x0][0x2d0], -R0 ;  /* 0x0000b4000c037a23 */ /* 0x004fe20000010800 */
[----:B------:R-:W-:-:S05]  /*11fe0*/  F2FP.PACK_AB R12, R84, R86 ;  /* 0x00000056540c723e */ /* 0x000fca00000000ff */
[----:B------:R2:W-:Y:S02]  /*11ff0*/  MUFU.EX2 R89, R3 ;  /* 0x0000000300597308 */ /* 0x0005e40000000800 */
[----:B--2---:R-:W-:Y:S01]  /*12000*/  FFMA.FTZ R3, R13, c[0x0][0x2d0], -R0 ;  /* 0x0000b4000d037a23 */ /* 0x004fe20000010800 */
[----:B---3--:R-:W-:-:S05]  /*12010*/  F2FP.PACK_AB R13, R85, R87 ;  /* 0x00000057550d723e */ /* 0x008fca00000000ff */
[----:B------:R2:W3:Y:S02]  /*12020*/  MUFU.EX2 R92, R3 ;  /* 0x00000003005c7308 */ /* 0x0004e40000000800 */
[----:B--2---:R-:W-:Y:S01]  /*12030*/  FFMA.FTZ R3, R15, c[0x0][0x2d0], -R2 ;  /* 0x0000b4000f037a23 */ /* 0x004fe20000010802 */
[----:B---3--:R-:W-:-:S05]  /*12040*/  F2FP.PACK_AB R15, R92, R89 ;  /* 0x000000595c0f723e */ /* 0x008fca00000000ff */
[----:B------:R2:W3:Y:S02]  /*12050*/  MUFU.EX2 R93, R3 ;  /* 0x00000003005d7308 */ /* 0x0004e40000000800 */
[C---:B-1----:R-:W-:Y:S08]  /*12060*/  HMMA.16816.F32 R24, R12.reuse, R4, RZ ;  /* 0x000000040c18723c */ /* 0x042ff000000018ff */
[----:B------:R-:W-:Y:S01]  /*12070*/  HMMA.16816.F32 R44, R12, R8, RZ ;  /* 0x000000080c2c723c */ /* 0x000fe200000018ff */
[----:B--2---:R-:W-:-:S02]  /*12080*/  FFMA.FTZ R3, R19, c[0x0][0x2d0], -R2 ;  /* 0x0000b40013037a23 */ /* 0x004fc40000010802 */
[----:B------:R-:W-:-:S04]  /*12090*/  FFMA.FTZ R19, R82, c[0x0][0x2d0], -R2 ;  /* 0x0000b40052137a23 */ /* 0x000fc80000010802 */
[----:B---3--:R-:W-:Y:S01]  /*120a0*/  F2FP.PACK_AB R8, R93, R95 ;  /* 0x0000005f5d08723e */ /* 0x008fe200000000ff */
[----:B------:R1:W-:Y:S01]  /*120b0*/  MUFU.EX2 R96, R3 ;  /* 0x0000000300607308 */ /* 0x0003e20000000800 */
[----:B------:R-:W-:Y:S01]  /*120c0*/  HMMA.16816.F32 R28, R12, R10, RZ ;  /* 0x0000000a0c1c723c */ /* 0x000fe200000018ff */
[----:B-1----:R-:W-:-:S06]  /*120d0*/  FFMA.FTZ R3, R20, c[0x0][0x2d0], -R2 ;  /* 0x0000b40014037a23 */ /* 0x002fcc0000010802 */
[----:B------:R1:W2:Y:S02]  /*120e0*/  MUFU.EX2 R99, R3 ;  /* 0x0000000300637308 */ /* 0x0002a40000000800 */
[----:B-1----:R-:W-:Y:S01]  /*120f0*/  FFMA.FTZ R3, R17, c[0x0][0x2d0], -R0 ;  /* 0x0000b40011037a23 */ /* 0x002fe20000010800 */
[----:B--2---:R-:W-:Y:S01]  /*12100*/  F2FP.PACK_AB R10, R99, R96 ;  /* 0x00000060630a723e */ /* 0x004fe200000000ff */
[----:B------:R-:W-:-:S04]  /*12110*/  FADD.FTZ R17, R87, R85 ;  /* 0x0000005557117221 */ /* 0x000fc80000010000 */
[----:B------:R1:W-:Y:S01]  /*12120*/  MUFU.EX2 R94, R3 ;  /* 0x00000003005e7308 */ /* 0x0003e20000000800 */
[----:B------:R-:W-:Y:S02]  /*12130*/  FADD.FTZ R17, R89, R17 ;  /* 0x0000001159117221 */ /* 0x000fe40000010000 */
[----:B-1----:R-:W-:Y:S02]  /*12140*/  FFMA.FTZ R3, R18, c[0x0][0x2d0], -R0 ;  /* 0x0000b40012037a23 */ /* 0x002fe40000010800 */
[----:B------:R-:W-:-:S03]  /*12150*/  FFMA.FTZ R18, R81, c[0x0][0x2d0], -R2 ;  /* 0x0000b40051127a23 */ /* 0x000fc60000010802 */
        /* <DEDUP_REMOVED lines=133> */
[----:B------:R-:W-:Y:S01]  /*129b0*/  MOV R0, R233 ;  /* 0x000000e900007202 */ /* 0x000fe20000000f00 */
[----:B------:R-:W-:-:S05]  /*129c0*/  @P1 IMAD.HI.U32 R2, R233, c[0x0][0x2c8], RZ ;  /* 0x0000b200e9021a27 */ /* 0x000fca00078e00ff */
[----:B------:R-:W-:Y:S02]  /*129d0*/  @P1 SHF.R.U32.HI R0, RZ, c[0x0][0x2cc], R2 ;  /* 0x0000b300ff001a19 */ /* 0x000fe40000011602 */
[----:B------:R-:W-:Y:S02]  /*129e0*/  ISETP.GE.AND P1, PT, R102, 0x1, PT ;  /* 0x000000016600780c */ /* 0x000fe40003f26270 */
[----:B------:R-:W-:Y:S01]  /*129f0*/  IADD3 R2, R168, R0, RZ ;  /* 0x00000000a8027210 */ /* 0x000fe20007ffe0ff */
[----:B----4-:R-:W-:Y:S03]  /*12a00*/  HMMA.16816.F32 R24, R12, R20, RZ ;  /* 0x000000140c18723c */ /* 0x010fe600000018ff */
[----:B------:R-:W-:-:S05]  /*12a10*/  IADD3 R0, R2, c[0x0][0x328], RZ ;  /* 0x0000ca0002007a10 */ /* 0x000fca0007ffe0ff */
        /* <DEDUP_REMOVED lines=89> */
.L_x_824:
[----:B------:R-:W-:-:S04]  /*12fb0*/  MOV R2, 0x1 ;  /* 0x0000000100027802 */ /* 0x000fc80000000f00 */
[----:B------:R-:W-:-:S13]  /*12fc0*/  ISETP.NE.AND P0, PT, R2, c[0x0][0x32c], PT ;  /* 0x0000cb0002007a0c */ /* 0x000fda0003f05270 */
[----:B------:R-:W-:-:S05]  /*12fd0*/  @P0 IMAD.HI.U32 R2, R3, c[0x0][0x330], RZ ;  /* 0x0000cc0003020a27 */ /* 0x000fca00078e00ff */
[----:B------:R-:W-:Y:S02]  /*12fe0*/  @P0 SHF.R.U32.HI R3, RZ, c[0x0][0x334], R2 ;  /* 0x0000cd00ff030a19 */ /* 0x000fe40000011602 */
.L_x_825:
[----:B------:R-:W-:Y:S05]  /*12ff0*/  BSYNC B0 ;  /* 0x0000000000007941 */ /* 0x000fea0003800000 */
.L_x_823:
[----:B------:R-:W-:-:S05]  /*13000*/  MOV R2, c[0x0][0x32c] ;  /* 0x0000cb0000027a02 */ /* 0x000fca0000000f00 */
[----:B------:R-:W-:-:S05]  /*13010*/  IMAD R3, R3, R2, c[0x0][0x32c] ;  /* 0x0000cb0003037624 */ /* 0x000fca00078e0202 */
[----:B------:R-:W-:-:S04]  /*13020*/  IMNMX R0, R0, R3, PT ;  /* 0x0000000300007217 */ /* 0x000fc80003800200 */
.L_x_822:
        /* <DEDUP_REMOVED lines=8> */
.L_x_847:
        /* <DEDUP_REMOVED lines=12> */
[----:B------:R1:W1:Y:S04]  /*13170*/  LDSM.16.M88.4 R160, [R192] ;  /* 0x00000000c0a0783b */ /* 0x0002680000000200 */
[----:B------:R1:W1:Y:S04]  /*13180*/  LDSM.16.M88.4 R164, [R191] ;  /* 0x00000000bfa4783b */ /* 0x0002680000000200 */
[----:B------:R1:W1:Y:S01]  /*13190*/  LDSM.16.M88.4 R168, [R190] ;  /* 0x00000000bea8783b */ /* 0x0002620000000200 */
[----:B------:R-:W-:-:S05]  /*131a0*/  @P0 BRA `(.L_x_828) ;  /* 0x0000040000000947 */ /* 0x000fca0003800000 */
[----:B------:R-:W-:Y:S01]  /*131b0*/  IMAD.WIDE.U32 R2, R199, c[0x0][0x208], RZ ;  /* 0x00008200c7027a25 */ /* 0x000fe200078e00ff */
[----:B------:R-:W-:Y:S02]  /*131c0*/  SHF.R.S32.HI R0, RZ, 0x1f, R199 ;  /* 0x0000001fff007819 */ /* 0x000fe400000114c7 */
[----:B------:R-:W-:Y:S01]  /*131d0*/  SHF.R.S32.HI R4, RZ, 0x1f, R198 ;  /* 0x0000001fff047819 */ /* 0x000fe200000114c6 */
[C---:B------:R-:W-:Y:S01]  /*131e0*/  IMAD.SHL.U32 R22, R203.reuse, 0x2, RZ ;  /* 0x00000002cb167824 */ /* 0x040fe200078e00ff */
[----:B------:R-:W-:Y:S01]  /*131f0*/  SHF.L.U64.HI R23, R203, 0x1, R218 ;  /* 0x00000001cb177819 */ /* 0x000fe200000102da */
[----:B------:R-:W-:Y:S01]  /*13200*/  IMAD R0, R0, c[0x0][0x208], RZ ;  /* 0x0000820000007a24 */ /* 0x000fe200078e02ff */
[----:B------:R-:W-:Y:S01]  /*13210*/  SHF.L.U64.HI R21, R202, 0x1, R219 ;  /* 0x00000001ca157819 */ /* 0x000fe200000102db */
[----:B------:R-:W-:Y:S01]  /*13220*/  IMAD R4, R4, c[0x0][0x218], RZ ;  /* 0x0000860004047a24 */ /* 0x000fe200078e02ff */
[----:B------:R-:W-:Y:S01]  /*13230*/  SHF.L.U32 R20, R202, 0x1, RZ ;  /* 0x00000001ca147819 */ /* 0x000fe200000006ff */
[----:B------:R-:W-:Y:S01]  /*13240*/  IMAD R0, R199, c[0x0][0x20c], R0 ;  /* 0x00008300c7007a24 */ /* 0x000fe200078e0200 */
[----:B------:R-:W-:Y:S01]  /*13250*/  SHF.L.U64.HI R15, R200, 0x1, R201 ;  /* 0x00000001c80f7819 */ /* 0x000fe200000102c9 */
[----:B------:R-:W-:Y:S02]  /*13260*/  IMAD R4, R198, c[0x0][0x21c], R4 ;  /* 0x00008700c6047a24 */ /* 0x000fe400078e0204 */
[----:B------:R-:W-:Y:S02]  /*13270*/  IMAD.IADD R3, R3, 0x1, R0 ;  /* 0x0000000103037824 */ /* 0x000fe400078e0200 */
[----:B------:R-:W-:Y:S02]  /*13280*/  IMAD.SHL.U32 R14, R200, 0x2, RZ ;  /* 0x00000002c80e7824 */ /* 0x000fe400078e00ff */
[----:B------:R-:W-:Y:S05]  /*13290*/  IMAD.WIDE.U32 R2, R198, c[0x0][0x218], R2 ;  /* 0x00008600c6027a25 */ /* 0x000fea00078e0002 */
[----:B------:R-:W-:Y:S04]  /*132a0*/  IADD3 R0, P0, R224, R2, RZ ;  /* 0x00000002e0007210 */ /* 0x000fe80007f1e0ff */
[----:B------:R-:W-:Y:S02]  /*132b0*/  IADD3.X R2, R223, R3, R4, P0, !PT ;  /* 0x00000003df027210 */ /* 0x000fe400007fe404 */
[C---:B------:R-:W-:Y:S04]  /*132c0*/  LEA R13, P0, R0.reuse, c[0x0][0x1f8], 0x1 ;  /* 0x00007e00000d7a11 */ /* 0x040fe800078008ff */
[----:B------:R-:W-:Y:S01]  /*132d0*/  LEA.HI.X R5, R0, c[0x0][0x1fc], R2, 0x1, P0 ;  /* 0x00007f0000057a11 */ /* 0x000fe200000f0c02 */
[----:B------:R-:W-:-:S06]  /*132e0*/  BRA.DIV ~URZ, `(.L_x_829) ;  /* 0x000106227f007947 */ /* 0x000fcc000b800000 */
[----:B------:R4:W3:Y:S02]  /*132f0*/  SHFL.IDX PT, R4, R5, RZ, 0x181f ;  /* 0x00181fff05047589 */ /* 0x0008e400000e0000 */
.L_x_962:
        /* <DEDUP_REMOVED lines=21> */
.L_x_963:
        /* <DEDUP_REMOVED lines=22> */
.L_x_828:
[----:B------:R-:W-:Y:S05]  /*135b0*/  BSYNC B0 ;  /* 0x0000000000007941 */ /* 0x000fea0003800000 */
.L_x_827:
        /* <DEDUP_REMOVED lines=27> */
[----:B------:R-:W-:Y:S07]  /*13770*/  LDSM.16.M88.4 R156, [R173] ;  /* 0x00000000ad9c783b */ /* 0x000fee0000000200 */
[C---:B--2---:R-:W-:Y:S08]  /*13780*/  HMMA.16816.F32 R12, R148.reuse, R160, R12 ;  /* 0x000000a0940c723c */ /* 0x044ff0000000180c */
[C---:B------:R-:W-:Y:S01]  /*13790*/  HMMA.16816.F32 R16, R148.reuse, R162, R16 ;  /* 0x000000a29410723c */ /* 0x040fe20000001810 */
[----:B------:R-:W-:Y:S07]  /*137a0*/  LDSM.16.M88.4 R160, [R173+0x800] ;  /* 0x00080000ada0783b */ /* 0x000fee0000000200 */
[C---:B---3--:R-:W-:Y:S08]  /*137b0*/  HMMA.16816.F32 R20, R148.reuse, R152, R20 ;  /* 0x000000989414723c */ /* 0x048ff00000001814 */
[C---:B------:R-:W-:Y:S01]  /*137c0*/  HMMA.16816.F32 R24, R148.reuse, R154, R24 ;  /* 0x0000009a9418723c */ /* 0x040fe20000001818 */
[----:B------:R-:W1:Y:S07]  /*137d0*/  LDSM.16.M88.4 R152, [R179] ;  /* 0x00000000b398783b */ /* 0x000e6e0000000200 */
[C---:B------:R-:W-:Y:S08]  /*137e0*/  HMMA.16816.F32 R28, R148.reuse, R164, R28 ;  /* 0x000000a4941c723c */ /* 0x040ff0000000181c */
        /* <DEDUP_REMOVED lines=28> */
[----:B------:R-:W3:Y:S01]  /*139b0*/  LDSM.16.M88.4 R164, [R186] ;  /* 0x00000000baa4783b */ /* 0x000ee20000000200 */
        /* <DEDUP_REMOVED lines=54> */
[----:B------:R-:W1:Y:S07]  /*13d20*/  LDSM.16.M88.4 R156, [R182] ;  /* 0x00000000b69c783b */ /* 0x000e6e0000000200 */
[C---:B------:R-:W-:Y:S08]  /*13d30*/  HMMA.16816.F32 R12, R152.reuse, R160, R12 ;  /* 0x000000a0980c723c */ /* 0x040ff0000000180c */
[C---:B------:R-:W-:Y:S01]  /*13d40*/  HMMA.16816.F32 R16, R152.reuse, R162, R16 ;  /* 0x000000a29810723c */ /* 0x040fe20000001810 */
[----:B------:R-:W3:Y:S07]  /*13d50*/  LDSM.16.M88.4 R160, [R180+0x8000] ;  /* 0x00800000b4a0783b */ /* 0x000eee0000000200 */
[C---:B--2---:R-:W-:Y:S08]  /*13d60*/  HMMA.16816.F32 R20, R152.reuse, R148, R20 ;  /* 0x000000949814723c */ /* 0x044ff00000001814 */
[C---:B------:R-:W-:Y:S01]  /*13d70*/  HMMA.16816.F32 R24, R152.reuse, R150, R24 ;  /* 0x000000969818723c */ /* 0x040fe20000001818 */
[----:B------:R-:W2:Y:S07]  /*13d80*/  LDSM.16.M88.4 R148, [R176+0x4800] ;  /* 0x00480000b094783b */ /* 0x000eae0000000200 */
[C---:B-1----:R-:W-:Y:S08]  /*13d90*/  HMMA.16816.F32 R28, R152.reuse, R156, R28 ;  /* 0x0000009c981c723c */ /* 0x042ff0000000181c */
[----:B------:R-:W-:Y:S01]  /*13da0*/  HMMA.16816.F32 R32, R152, R158, R32 ;  /* 0x0000009e9820723c */ /* 0x000fe20000001820 */
[----:B------:R-:W1:Y:S07]  /*13db0*/  LDSM.16.M88.4 R152, [R176+0x5000] ;  /* 0x00500000b098783b */ /* 0x000e6e0000000200 */
[C---:B---3--:R-:W-:Y:S01]  /*13dc0*/  HMMA.16816.F32 R4, R160.reuse, R164, R4 ;  /* 0x000000a4a004723c */ /* 0x048fe20000001804 */
[----:B------:R-:W3:Y:S07]  /*13dd0*/  LDSM.16.M88.4 R156, [R176+0x5800] ;  /* 0x00580000b09c783b */ /* 0x000eee0000000200 */
[C---:B------:R-:W-:Y:S01]  /*13de0*/  HMMA.16816.F32 R8, R160.reuse, R166, R8 ;  /* 0x000000a6a008723c */ /* 0x040fe20000001808 */
[----:B------:R-:W-:Y:S07]  /*13df0*/  LDSM.16.M88.4 R164, [R173+0x4000] ;  /* 0x00400000ada4783b */ /* 0x000fee0000000200 */
[C---:B--2---:R-:W-:Y:S08]  /*13e00*/  HMMA.16816.F32 R12, R160.reuse, R148, R12 ;  /* 0x00000094a00c723c */ /* 0x044ff0000000180c */
[C---:B------:R-:W-:Y:S01]  /*13e10*/  HMMA.16816.F32 R16, R160.reuse, R150, R16 ;  /* 0x00000096a010723c */ /* 0x040fe20000001810 */
[----:B------:R-:W2:Y:S07]  /*13e20*/  LDSM.16.M88.4 R148, [R179+0x8000] ;  /* 0x00800000b394783b */ /* 0x000eae0000000200 */
[C---:B-1----:R-:W-:Y:S08]  /*13e30*/  HMMA.16816.F32 R20, R160.reuse, R152, R20 ;  /* 0x00000098a014723c */ /* 0x042ff00000001814 */
[C---:B------:R-:W-:Y:S01]  /*13e40*/  HMMA.16816.F32 R24, R160.reuse, R154, R24 ;  /* 0x0000009aa018723c */ /* 0x040fe20000001818 */
[----:B------:R-:W1:Y:S07]  /*13e50*/  LDSM.16.M88.4 R152, [R173+0x4800] ;  /* 0x00480000ad98783b */ /* 0x000e6e0000000200 */
[C---:B---3--:R-:W-:Y:S08]  /*13e60*/  HMMA.16816.F32 R28, R160.reuse, R156, R28 ;  /* 0x0000009ca01c723c */ /* 0x048ff0000000181c */
[----:B------:R-:W-:Y:S08]  /*13e70*/  HMMA.16816.F32 R32, R160, R158, R32 ;  /* 0x0000009ea020723c */ /* 0x000ff00000001820 */
[C---:B--2---:R-:W-:Y:S08]  /*13e80*/  HMMA.16816.F32 R4, R148.reuse, R164, R4 ;  /* 0x000000a49404723c */ /* 0x044ff00000001804 */
[C---:B------:R-:W-:Y:S08]  /*13e90*/  HMMA.16816.F32 R8, R148.reuse, R166, R8 ;  /* 0x000000a69408723c */ /* 0x040ff00000001808 */
[C---:B-1----:R-:W-:Y:S08]  /*13ea0*/  HMMA.16816.F32 R12, R148.reuse, R152, R12 ;  /* 0x00000098940c723c */ /* 0x042ff0000000180c */
[----:B------:R-:W-:Y:S01]  /*13eb0*/  FMUL.FTZ R0, R4, c[0x0][0x320] ;  /* 0x0000c80004007a20 */ /* 0x000fe20000410000 */
[C---:B------:R-:W-:Y:S03]  /*13ec0*/  HMMA.16816.F32 R16, R148.reuse, R154, R16 ;  /* 0x0000009a9410723c */ /* 0x040fe60000001810 */
[----:B------:R1:W2:Y:S04]  /*13ed0*/  MUFU.TANH R170, R0 ;  /* 0x0000000000aa7308 */ /* 0x0002a80000002400 */
[----:B------:R-:W-:Y:S06]  /*13ee0*/  FMUL.FTZ R2, R11, c[0x0][0x320] ;  /* 0x0000c8000b027a20 */ /* 0x000fec0000410000 */
[----:B------:R3:W4:Y:S01]  /*13ef0*/  MUFU.TANH R171, R2 ;  /* 0x0000000200ab7308 */ /* 0x0007220000002400 */
[----:B-1----:R-:W-:Y:S09]  /*13f00*/  FMUL.FTZ R0, R5, c[0x0][0x320] ;  /* 0x0000c80005007a20 */ /* 0x002ff20000410000 */
[----:B------:R1:W1:Y:S01]  /*13f10*/  MUFU.TANH R169, R0 ;  /* 0x0000000000a97308 */ /* 0x0002620000002400 */
[----:B---3--:R-:W-:Y:S09]  /*13f20*/  FMUL.FTZ R2, R19, c[0x0][0x320] ;  /* 0x0000c80013027a20 */ /* 0x008ff20000410000 */
[----:B------:R-:W3:Y:S01]  /*13f30*/  MUFU.TANH R163, R2 ;  /* 0x0000000200a37308 */ /* 0x000ee20000002400 */
        /* <DEDUP_REMOVED lines=65> */
[C---:B--234-:R-:W-:Y:S01]  /*14350*/  SHF.L.U64.HI R15, R203.reuse, 0x1, R218 ;  /* 0x00000001cb0f7819 */ /* 0x05cfe200000102da */
[----:B------:R-:W-:Y:S01]  /*14360*/  IMAD R2, R194, 0x40, R234 ;  /* 0x00000040c2027824 */ /* 0x000fe200078e02ea */
[----:B------:R-:W-:Y:S01]  /*14370*/  SHF.L.U64.HI R13, R202, 0x1, R219 ;  /* 0x00000001ca0d7819 */ /* 0x000fe200000102db */
[----:B------:R-:W-:Y:S01]  /*14380*/  IMAD.MOV.U32 R198, RZ, RZ, RZ ;  /* 0x000000ffffc67224 */ /* 0x000fe200078e00ff */
[----:B------:R-:W-:Y:S01]  /*14390*/  SHF.L.U64.HI R11, R200, 0x1, R201 ;  /* 0x00000001c80b7819 */ /* 0x000fe200000102c9 */
[----:B------:R-:W-:Y:S01]  /*143a0*/  IMAD.SHL.U32 R14, R203, 0x2, RZ ;  /* 0x00000002cb0e7824 */ /* 0x000fe200078e00ff */
[----:B------:R-:W-:Y:S01]  /*143b0*/  IADD3 R2, R2, -0x40, R209 ;  /* 0xffffffc002027810 */ /* 0x000fe20007ffe0d1 */
[----:B------:R-:W-:Y:S01]  /*143c0*/  IMAD.SHL.U32 R12, R202, 0x2, RZ ;  /* 0x00000002ca0c7824 */ /* 0x000fe200078e00ff */
[----:B------:R-:W-:Y:S03]  /*143d0*/  SHF.L.U32 R10, R200, 0x1, RZ ;  /* 0x00000001c80a7819 */ /* 0x000fe600000006ff */
[----:B------:R-:W-:Y:S04]  /*143e0*/  @P6 IMAD.HI.U32 R3, R2, c[0x0][0x2bc], RZ ;  /* 0x0000af0002036a27 */ /* 0x000fe800078e00ff */
        /* <DEDUP_REMOVED lines=12> */
[----:B------:R-:W-:Y:S05]  /*144b0*/  IMAD R0, R199, c[0x0][0x1e4], R0 ;  /* 0x00007900c7007a24 */ /* 0x000fea00078e0200 */
[----:B------:R-:W-:Y:S02]  /*144c0*/  IADD3 R3, R3, R0, RZ ;  /* 0x0000000003037210 */ /* 0x000fe40007ffe0ff */
        /* <DEDUP_REMOVED lines=10> */
.L_x_964:
[----:B------:R-:W-:-:S05]  /*14570*/  BRA.DIV ~URZ, `(.L_x_834) ;  /* 0x0000f6a27f007947 */ /* 0x000fca000b800000 */
[----:B------:R-:W3:Y:S01]  /*14580*/  SHFL.IDX PT, R0, R9, RZ, 0x181f ;  /* 0x00181fff09007589 */ /* 0x000ee200000e0000 */
[----:B------:R-:W-:Y:S02]  /*14590*/  ISETP.GE.AND P2, PT, R200, c[0x0][0x1d4], PT ;  /* 0x00007500c8007a0c */ /* 0x000fe40003f46270 */
[----:B------:R-:W-:Y:S02]  /*145a0*/  ISETP.GE.AND P1, PT, R202, c[0x0][0x1d4], PT ;  /* 0x00007500ca007a0c */ /* 0x000fe40003f26270 */
[----:B---3--:R-:W-:Y:S05]  /*145b0*/  IADD3 R2, P0, R0, R10, RZ ;  /* 0x0000000a00027210 */ /* 0x008fea0007f1e0ff */
[----:B--2---:R-:W-:Y:S01]  /*145c0*/  IMAD.X R3, R4, 0x1, R11, P0 ;  /* 0x0000000104037824 */ /* 0x004fe200000e060b */
[----:B------:R-:W-:Y:S04]  /*145d0*/  IADD3 R6, P0, R0, R12, RZ ;  /* 0x0000000c00067210 */ /* 0x000fe80007f1e0ff */
[----:B------:R-:W-:Y:S01]  /*145e0*/  @!PT LDS RZ, [RZ] ;  /* 0x00000000fffff984 */ /* 0x000fe20000000800 */
[----:B------:R-:W-:Y:S01]  /*145f0*/  @!PT LDS RZ, [RZ] ;  /* 0x00000000fffff984 */ /* 0x000fe20000000800 */
[----:B------:R2:W-:Y:S01]  /*14600*/  LDGSTS.E.BYPASS.LTC128B.128 [R193+0x6100], [R2.64], !P2 ;  /* 0x0610000002c17fae */ /* 0x0005e2000d101d48 */
[----:B------:R-:W-:Y:S05]  /*14610*/  IMAD.X R7, R4, 0x1, R13, P0 ;  /* 0x0000000104077824 */ /* 0x000fea00000e060d */
[----:B------:R3:W-:Y:S01]  /*14620*/  LDGSTS.E.BYPASS.LTC128B.128 [R193+0x8100], [R6.64], !P1 ;  /* 0x0810000006c17fae */ /* 0x0007e2000c901d48 */
[----:B--2---:R-:W-:Y:S03]  /*14630*/  IADD3 R2, P0, R0, R14, RZ ;  /* 0x0000000e00027210 */ /* 0x004fe60007f1e0ff */
[----:B------:R-:W2:Y:S02]  /*14640*/  SHFL.IDX PT, R0, R9, 0x1, 0x181f ;  /* 0x00381f0009007f89 */ /* 0x000ea400000e0000 */
[----:B------:R-:W-:Y:S01]  /*14650*/  IMAD.X R3, R4, 0x1, R15, P0 ;  /* 0x0000000104037824 */ /* 0x000fe200000e060f */
[----:B------:R-:W-:Y:S01]  /*14660*/  ISETP.GE.AND P0, PT, R203, c[0x0][0x1d4], PT ;  /* 0x00007500cb007a0c */ /* 0x000fe20003f06270 */
[----:B------:R4:W1:Y:S01]  /*14670*/  SHFL.IDX PT, R4, R5, 0x1, 0x181f ;  /* 0x00381f0005047f89 */ /* 0x00086200000e0000 */
[----:B---3--:R-:W-:Y:S02]  /*14680*/  SEL R6, RZ, 0x10, P1 ;  /* 0x00000010ff067807 */ /* 0x008fe40000800000 */
[----:B------:R-:W-:Y:S09]  /*14690*/  SEL R8, RZ, 0x10, P0 ;  /* 0x00000010ff087807 */ /* 0x000ff20000000000 */
[----:B------:R3:W-:Y:S01]  /*146a0*/  LDGSTS.E.BYPASS.LTC128B.128 [R193+0xa100], [R2.64], !P0 ;  /* 0x0a10000002c17fae */ /* 0x0007e2000c101d48 */
[----:B-1--4-:R-:W-:Y:S04]  /*146b0*/  SEL R5, RZ, 0x10, P2 ;  /* 0x00000010ff057807 */ /* 0x012fe80001000000 */
.L_x_965:
[C---:B--23--:R-:W-:Y:S02]  /*146c0*/  IADD3 R2, -R5.reuse, 0x10, RZ ;  /* 0x0000001005027810 */ /* 0x04cfe40007ffe1ff */
        /* <DEDUP_REMOVED lines=21> */
.L_x_832:
[----:B--234-:R-:W-:Y:S05]  /*14820*/  BSYNC B0 ;  /* 0x0000000000007941 */ /* 0x01cfea0003800000 */
.L_x_831:
[----:B-1----:R-:W-:Y:S01]  /*14830*/  IMAD.MOV.U32 R0, RZ, RZ, c[0x0][0x2c4] ;  /* 0x0000b100ff007624 */ /* 0x002fe200078e00ff */
[----:B------:R-:W0:Y:S01]  /*14840*/  LDGDEPBAR ;  /* 0x00000000000079af */ /* 0x000e220000000000 */
[----:B------:R-:W-:Y:S01]  /*14850*/  IMAD.IADD R4, R243, 0x1, R233 ;  /* 0x00000001f3047824 */ /* 0x000fe200078e02e9 */
[----:B------:R-:W-:Y:S01]  /*14860*/  ULDC UR4, c[0x0][0x324] ;  /* 0x0000c90000047ab9 */ /* 0x000fe20000000800 */
[----:B------:R-:W-:Y:S01]  /*14870*/  IMAD.SHL.U32 R5, R194, 0x40, RZ ;  /* 0x00000040c2057824 */ /* 0x000fe200078e00ff */
[----:B------:R-:W-:Y:S01]  /*14880*/  ISETP.NE.AND P0, PT, R0, 0x1, PT ;  /* 0x000000010000780c */ /* 0x000fe20003f05270 */
[----:B------:R-:W-:Y:S11]  /*14890*/  ULOP3.LUT UR4, URZ, UR4, URZ, 0x33, !UPT ;  /* 0x000000043f047292 */ /* 0x000ff6000f8e333f */
[----:B------:R-:W-:Y:S01]  /*148a0*/  @!UPT UIADD3 URZ, URZ, URZ, URZ ;  /* 0x0000003f3f3ff290 */ /* 0x000fe2000fffe03f */
[----:B------:R-:W-:Y:S05]  /*148b0*/  @P0 IMAD.HI.U32 R0, R4, c[0x0][0x2c8], RZ ;  /* 0x0000b20004000a27 */ /* 0x000fea00078e00ff */
[----:B------:R-:W-:Y:S02]  /*148c0*/  @P0 SHF.R.U32.HI R4, RZ, c[0x0][0x2cc], R0 ;  /* 0x0000b300ff040a19 */ /* 0x000fe40000011600 */
[----:B------:R-:W-:Y:S04]  /*148d0*/  IADD3 R0, -R220, 0x1, -R5 ;  /* 0x00000001dc007810 */ /* 0x000fe80007ffe905 */
[----:B------:R-:W-:Y:S04]  /*148e0*/  IADD3 R0, -R217, R0, R216 ;  /* 0x00000000d9007210 */ /* 0x000fe80007ffe1d8 */
[C---:B------:R-:W-:Y:S02]  /*148f0*/  IADD3 R6, R0.reuse, UR4, RZ ;  /* 0x0000000400067c10 */ /* 0x040fe4000fffe0ff */
[----:B------:R-:W-:Y:S01]  /*14900*/  IADD3 R7, R0, c[0x0][0x328], RZ ;  /* 0x0000ca0000077a10 */ /* 0x000fe20007ffe0ff */
[----:B------:R-:W-:-:S05]  /*14910*/  BRA.DIV ~URZ, `(.L_x_835) ;  /* 0x0000f5327f007947 */ /* 0x000fca000b800000 */
[----:B------:R1:W2:Y:S02]  /*14920*/  SHFL.IDX PT, R3, R4, RZ, 0x1c1f ;  /* 0x001c1fff04037589 */ /* 0x0002a400000e0000 */
.L_x_966:
[----:B--2---:R-:W-:Y:S01]  /*14930*/  IADD3 R2, R7, R3, RZ ;  /* 0x0000000307027210 */ /* 0x004fe20007ffe0ff */
        /* <DEDUP_REMOVED lines=18> */
.L_x_838:
[----:B------:R-:W-:Y:S04]  /*14a60*/  MOV R8, 0x1 ;  /* 0x0000000100087802 */ /* 0x000fe80000000f00 */
[----:B------:R-:W-:Y:S11]  /*14a70*/  ISETP.NE.AND P0, PT, R8, c[0x0][0x32c], PT ;  /* 0x0000cb0008007a0c */ /* 0x000ff60003f05270 */
[----:B------:R-:W-:Y:S02]  /*14a80*/  @!UPT UIADD3 URZ, URZ, URZ, URZ ;  /* 0x0000003f3f3ff290 */ /* 0x000fe4000fffe03f */
[----:B------:R-:W-:Y:S05]  /*14a90*/  @P0 IMAD.HI.U32 R8, R3, c[0x0][0x330], RZ ;  /* 0x0000cc0003080a27 */ /* 0x000fea00078e00ff */
[----:B------:R-:W-:Y:S02]  /*14aa0*/  @P0 SHF.R.U32.HI R3, RZ, c[0x0][0x334], R8 ;  /* 0x0000cd00ff030a19 */ /* 0x000fe40000011608 */
.L_x_839:
[----:B------:R-:W-:Y:S05]  /*14ab0*/  BSYNC B0 ;  /* 0x0000000000007941 */ /* 0x000fea0003800000 */
.L_x_837:
[----:B------:R-:W-:Y:S04]  /*14ac0*/  IMAD R3, R3, c[0x0][0x32c], -R5 ;  /* 0x0000cb0003037a24 */ /* 0x000fe800078e0a05 */
[----:B------:R-:W-:Y:S05]  /*14ad0*/  IMAD.IADD R3, R3, 0x1, -R220 ;  /* 0x0000000103037824 */ /* 0x000fea00078e0adc */
[----:B------:R-:W-:Y:S02]  /*14ae0*/  IMNMX R0, R0, R3, !PT ;  /* 0x0000000300007217 */ /* 0x000fe40007800200 */
[----:B------:R-:W-:Y:S04]  /*14af0*/  IADD3 R3, R3, c[0x0][0x32c], RZ ;  /* 0x0000cb0003037a10 */ /* 0x000fe80007ffe0ff */
[----:B------:R-:W-:Y:S02]  /*14b00*/  IMNMX R2, R2, R3, PT ;  /* 0x0000000302027217 */ /* 0x000fe40003800200 */
.L_x_836:
        /* <DEDUP_REMOVED lines=51> */
.L_x_967:
        /* <DEDUP_REMOVED lines=19> */
.L_x_843:
[----:B-12---:R-:W-:Y:S04]  /*14f70*/  MOV R4, 0x1 ;  /* 0x0000000100047802 */ /* 0x006fe80000000f00 */
[----:B------:R-:W-:Y:S11]  /*14f80*/  ISETP.NE.AND P0, PT, R4, c[0x0][0x32c], PT ;  /* 0x0000cb0004007a0c */ /* 0x000ff60003f05270 */
[----:B------:R-:W-:Y:S02]  /*14f90*/  @!UPT UIADD3 URZ, URZ, URZ, URZ ;  /* 0x0000003f3f3ff290 */ /* 0x000fe4000fffe03f */
[----:B------:R-:W-:Y:S05]  /*14fa0*/  @P0 IMAD.HI.U32 R4, R3, c[0x0][0x330], RZ ;  /* 0x0000cc0003040a27 */ /* 0x000fea00078e00ff */
[----:B------:R-:W-:Y:S02]  /*14fb0*/  @P0 SHF.R.U32.HI R3, RZ, c[0x0][0x334], R4 ;  /* 0x0000cd00ff030a19 */ /* 0x000fe40000011604 */
.L_x_844:
[----:B------:R-:W-:Y:S05]  /*14fc0*/  BSYNC B0 ;  /* 0x0000000000007941 */ /* 0x000fea0003800000 */
.L_x_842:
[----:B------:R-:W-:Y:S04]  /*14fd0*/  IMAD R5, R3, c[0x0][0x32c], -R5 ;  /* 0x0000cb0003057a24 */ /* 0x000fe800078e0a05 */
[----:B------:R-:W-:Y:S05]  /*14fe0*/  IMAD.IADD R3, R5, 0x1, -R220 ;  /* 0x0000000105037824 */ /* 0x000fea00078e0adc */
[----:B------:R-:W-:Y:S02]  /*14ff0*/  IMNMX R0, R0, R3, !PT ;  /* 0x0000000300007217 */ /* 0x000fe40007800200 */
[----:B------:R-:W-:Y:S04]  /*15000*/  IADD3 R3, R3, c[0x0][0x32c], RZ ;  /* 0x0000cb0003037a10 */ /* 0x000fe80007ffe0ff */
[----:B------:R-:W-:Y:S02]  /*15010*/  IMNMX R2, R2, R3, PT ;  /* 0x0000000302027217 */ /* 0x000fe40003800200 */
.L_x_841:
        /* <DEDUP_REMOVED lines=40> */
[C---:B------:R-:W-:Y:S02]  /*152a0*/  ISETP.GT.AND P2, PT, R0.reuse, 0x38, P1 ;  /* 0x000000380000780c */ /* 0x040fe40000f44270 */
[----:B------:R-:W-:Y:S02]  /*152b0*/  ISETP.GT.AND P0, PT, R0, 0x39, P1 ;  /* 0x000000390000780c */ /* 0x000fe40000f04270 */
        /* <DEDUP_REMOVED lines=20> */
[C---:B------:R-:W-:Y:S02]  /*15400*/  ISETP.LT.OR P3, PT, R2.reuse, 0x32, P3 ;  /* 0x000000320200780c */ /* 0x040fe40001f61670 */
[C---:B------:R-:W-:Y:S02]  /*15410*/  ISETP.LT.OR P1, PT, R2.reuse, 0x39, P2 ;  /* 0x000000390200780c */ /* 0x040fe40001721670 */
[----:B------:R-:W-:Y:S02]  /*15420*/  ISETP.LT.OR P0, PT, R2, 0x3a, P0 ;  /* 0x0000003a0200780c */ /* 0x000fe40000701670 */
[----:B------:R-:W-:Y:S02]  /*15430*/  FMNMX.FTZ R2, R28, R0, !PT ;  /* 0x000000001c027209 */ /* 0x000fe40007810000 */
[----:B------:R-:W-:Y:S02]  /*15440*/  FMNMX.FTZ R0, R12, R3, !PT ;  /* 0x000000030c007209 */ /* 0x000fe40007810000 */
[----:B------:R-:W-:Y:S02]  /*15450*/  FMNMX.FTZ R2, R27, R2, !PT ;  /* 0x000000021b027209 */ /* 0x000fe40007810000 */
[----:B------:R-:W-:Y:S02]  /*15460*/  FMNMX.FTZ R0, R11, R0, !PT ;  /* 0x000000000b007209 */ /* 0x000fe40007810000 */
[----:B------:R-:W-:Y:S02]  /*15470*/  FSEL R9, R157, -INF , !P3 ;  /* 0xff8000009d097808 */ /* 0x000fe40005800000 */
        /* <DEDUP_REMOVED lines=8> */
[----:B-12---:R-:W-:Y:S02]  /*15500*/  FMNMX.FTZ R4, R23, R2, !PT ;  /* 0x0000000217047209 */ /* 0x006fe40007810000 */
[----:B------:R-:W-:Y:S01]  /*15510*/  FMNMX.FTZ R5, R7, R0, !PT ;  /* 0x0000000007057209 */ /* 0x000fe20007810000 */
[----:B------:R-:W-:-:S05]  /*15520*/  BRA.DIV ~URZ, `(.L_x_845) ;  /* 0x0000ea027f007947 */ /* 0x000fca000b800000 */
[----:B------:R1:W2:Y:S02]  /*15530*/  SHFL.BFLY PT, R0, R4, 0x2, 0x1f ;  /* 0x0c401f0004007f89 */ /* 0x0002a400000e0000 */
.L_x_968:
[----:B-12---:R-:W-:Y:S01]  /*15540*/  FMNMX.FTZ R4, R4, R0, !PT ;  /* 0x0000000004047209 */ /* 0x006fe20007810000 */
[----:B------:R-:W-:-:S05]  /*15550*/  BRA.DIV ~URZ, `(.L_x_846) ;  /* 0x0000ea127f007947 */ /* 0x000fca000b800000 */
[----:B------:R-:W1:Y:S02]  /*15560*/  SHFL.BFLY PT, R0, R4, 0x1, 0x1f ;  /* 0x0c201f0004007f89 */ /* 0x000e6400000e0000 */
[----:B-1----:R-:W-:Y:S02]  /*15570*/  FMNMX.FTZ R100, R4, R0, !PT ;  /* 0x0000000004647209 */ /* 0x002fe40007810000 */
[----:B------:R-:W1:Y:S02]  /*15580*/  SHFL.BFLY PT, R0, R5, 0x2, 0x1f ;  /* 0x0c401f0005007f89 */ /* 0x000e6400000e0000 */
[----:B-1----:R-:W-:Y:S05]  /*15590*/  FMNMX.FTZ R4, R5, R0, !PT ;  /* 0x0000000005047209 */ /* 0x002fea0007810000 */
[----:B------:R1:W2:Y:S02]  /*155a0*/  SHFL.BFLY PT, R0, R4, 0x1, 0x1f ;  /* 0x0c201f0004007f89 */ /* 0x0002a400000e0000 */
.L_x_969:
[C---:B------:R-:W-:Y:S01]  /*155b0*/  FSETP.NEU.FTZ.AND P0, PT, R100.reuse, -INF , PT ;  /* 0xff8000006400780b */ /* 0x040fe20003f1d000 */
[----:B------:R-:W-:Y:S01]  /*155c0*/  FMUL.FTZ R2, R100, c[0x0][0x2d0] ;  /* 0x0000b40064027a20 */ /* 0x000fe20000410000 */
[----:B--2---:R-:W-:Y:S01]  /*155d0*/  FMNMX.FTZ R3, R0, R4, !PT ;  /* 0x0000000400037209 */ /* 0x004fe20007810000 */
[----:B------:R-:W-:Y:S01]  /*155e0*/  WARPSYNC 0xffffffff ;  /* 0xffffffff00007948 */ /* 0x000fe20003800000 */
[----:B------:R-:W-:Y:S02]  /*155f0*/  FSEL R0, R100, RZ, P0 ;  /* 0x000000ff64007208 */ /* 0x000fe40000000000 */
[----:B------:R-:W-:Y:S02]  /*15600*/  FSEL R2, R2, RZ, P0 ;  /* 0x000000ff02027208 */ /* 0x000fe40000000000 */
[----:B------:R-:W-:Y:S01]  /*15610*/  FSETP.NEU.FTZ.AND P0, PT, R3, -INF , PT ;  /* 0xff8000000300780b */ /* 0x000fe20003f1d000 */
[----:B------:R-:W-:Y:S02]  /*15620*/  FADD.FTZ R0, -R0, R101 ;  /* 0x0000006500007221 */ /* 0x000fe40000010100 */
[--C-:B-1----:R-:W-:Y:S02]  /*15630*/  FFMA.FTZ R4, R22, c[0x0][0x2d0], -R2.reuse ;  /* 0x0000b40016047a23 */ /* 0x102fe40000010802 */
[----:B------:R-:W-:Y:S02]  /*15640*/  FMUL.FTZ R0, R0, c[0x0][0x2d0] ;  /* 0x0000b40000007a20 */ /* 0x000fe40000410000 */
[--C-:B------:R-:W-:Y:S02]  /*15650*/  FFMA.FTZ R5, R149, c[0x0][0x2d0], -R2.reuse ;  /* 0x0000b40095057a23 */ /* 0x100fe40000010802 */
        /* <DEDUP_REMOVED lines=16> */
[----:B------:R-:W-:Y:S03]  /*15760*/  FFMA.FTZ R197, R23, c[0x0][0x2d0], -R2 ;  /* 0x0000b40017c57a23 */ /* 0x000fe60000010802 */
[----:B------:R3:W-:Y:S01]  /*15770*/  MUFU.EX2 R23, R101 ;  /* 0x0000006500177308 */ /* 0x0007e20000000800 */
[C---:B-1----:R-:W-:Y:S02]  /*15780*/  FFMA.FTZ R2, R0.reuse, R208, R4 ;  /* 0x000000d000027223 */ /* 0x042fe40000010004 */
[C---:B------:R-:W-:Y:S02]  /*15790*/  FMUL.FTZ R32, R0.reuse, R108 ;  /* 0x0000006c00207220 */ /* 0x040fe40000410000 */
[C---:B------:R-:W-:Y:S02]  /*157a0*/  FMUL.FTZ R33, R0.reuse, R109 ;  /* 0x0000006d00217220 */ /* 0x040fe40000410000 */
[C---:B------:R-:W-:Y:S02]  /*157b0*/  FMUL.FTZ R25, R0.reuse, R117 ;  /* 0x0000007500197220 */ /* 0x040fe40000410000 */
[C---:B------:R-:W-:Y:S02]  /*157c0*/  FMUL.FTZ R24, R0.reuse, R116 ;  /* 0x0000007400187220 */ /* 0x040fe40000410000 */
[----:B--2---:R-:W-:Y:S01]  /*157d0*/  FADD.FTZ R22, R5, R2 ;  /* 0x0000000205167221 */ /* 0x004fe20000010000 */
[----:B------:R-:W-:Y:S01]  /*157e0*/  FSEL R2, R3, RZ, P0 ;  /* 0x000000ff03027208 */ /* 0x000fe20000000000 */
[----:B------:R-:W-:Y:S01]  /*157f0*/  FMUL.FTZ R28, R0, R112 ;  /* 0x00000070001c7220 */ /* 0x000fe20000410000 */
[----:B------:R-:W-:Y:S01]  /*15800*/  F2FP.PACK_AB R148, R5, R4 ;  /* 0x000000040594723e */ /* 0x000fe200000000ff */
[----:B------:R-:W-:Y:S01]  /*15810*/  FMUL.FTZ R4, R3, c[0x0][0x2d0] ;  /* 0x0000b40003047a20 */ /* 0x000fe20000410000 */
[----:B------:R-:W-:Y:S01]  /*15820*/  MUFU.EX2 R116, R158 ;  /* 0x0000009e00747308 */ /* 0x000fe20000000800 */
[----:B------:R-:W-:Y:S02]  /*15830*/  FADD.FTZ R2, -R2, R102 ;  /* 0x0000006602027221 */ /* 0x000fe40000010100 */
[----:B------:R-:W-:Y:S01]  /*15840*/  FMUL.FTZ R29, R0, R113 ;  /* 0x00000071001d7220 */ /* 0x000fe20000410000 */
[----:B------:R-:W-:Y:S01]  /*15850*/  FSEL R4, R4, RZ, P0 ;  /* 0x000000ff04047208 */ /* 0x000fe20000000000 */
[----:B------:R-:W-:Y:S01]  /*15860*/  FMUL.FTZ R2, R2, c[0x0][0x2d0] ;  /* 0x0000b40002027a20 */ /* 0x000fe20000410000 */
[----:B------:R-:W-:Y:S01]  /*15870*/  ISETP.GT.AND P0, PT, R194, R221, PT ;  /* 0x000000ddc200720c */ /* 0x000fe20003f04270 */
[----:B------:R-:W-:Y:S01]  /*15880*/  FMUL.FTZ R36, R0, R36 ;  /* 0x0000002400247220 */ /* 0x000fe20000410000 */
[----:B------:R-:W-:Y:S01]  /*15890*/  IADD3 R194, R194, -0x1, RZ ;  /* 0xffffffffc2c27810 */ /* 0x000fe20007ffe0ff */
[--C-:B------:R-:W-:Y:S02]  /*158a0*/  FFMA.FTZ R5, R21, c[0x0][0x2d0], -R4.reuse ;  /* 0x0000b40015057a23 */ /* 0x100fe40000010804 */
[----:B------:R-:W1:Y:S01]  /*158b0*/  MUFU.EX2 R21, R35 ;  /* 0x0000002300157308 */ /* 0x000e620000000800 */
[--C-:B------:R-:W-:Y:S02]  /*158c0*/  FFMA.FTZ R6, R6, c[0x0][0x2d0], -R4.reuse ;  /* 0x0000b40006067a23 */ /* 0x100fe40000010804 */
[--C-:B------:R-:W-:Y:S02]  /*158d0*/  FFMA.FTZ R205, R7, c[0x0][0x2d0], -R4.reuse ;  /* 0x0000b40007cd7a23 */ /* 0x100fe40000010804 */
[--C-:B---3--:R-:W-:Y:S02]  /*158e0*/  FFMA.FTZ R101, R20, c[0x0][0x2d0], -R4.reuse ;  /* 0x0000b40014657a23 */ /* 0x108fe40000010804 */
[--C-:B------:R-:W-:Y:S02]  /*158f0*/  FFMA.FTZ R102, R19, c[0x0][0x2d0], -R4.reuse ;  /* 0x0000b40013667a23 */ /* 0x100fe40000010804 */
[--C-:B------:R-:W-:Y:S01]  /*15900*/  FFMA.FTZ R154, R18, c[0x0][0x2d0], -R4.reuse ;  /* 0x0000b400129a7a23 */ /* 0x100fe20000010804 */
[----:B------:R-:W2:Y:S01]  /*15910*/  MUFU.EX2 R2, R2 ;  /* 0x0000000200027308 */ /* 0x000ea20000000800 */
[--C-:B------:R-:W-:Y:S02]  /*15920*/  FFMA.FTZ R153, R17, c[0x0][0x2d0], -R4.reuse ;  /* 0x0000b40011997a23 */ /* 0x100fe40000010804 */
[----:B------:R-:W-:Y:S02]  /*15930*/  FMUL.FTZ R17, R0, R125 ;  /* 0x0000007d00117220 */ /* 0x000fe40000410000 */
[--C-:B------:R-:W-:Y:S02]  /*15940*/  FFMA.FTZ R164, R11, c[0x0][0x2d0], -R4.reuse ;  /* 0x0000b4000ba47a23 */ /* 0x100fe40000010804 */
[--C-:B------:R-:W-:Y:S02]  /*15950*/  FFMA.FTZ R169, R10, c[0x0][0x2d0], -R4.reuse ;  /* 0x0000b4000aa97a23 */ /* 0x100fe40000010804 */
[--C-:B------:R-:W-:Y:S01]  /*15960*/  FFMA.FTZ R170, R9, c[0x0][0x2d0], -R4.reuse ;  /* 0x0000b40009aa7a23 */ /* 0x100fe20000010804 */
[----:B------:R-:W3:Y:S01]  /*15970*/  MUFU.EX2 R7, R6 ;  /* 0x0000000600077308 */ /* 0x000ee20000000800 */
[--C-:B------:R-:W-:Y:S02]  /*15980*/  FFMA.FTZ R196, R8, c[0x0][0x2d0], -R4.reuse ;  /* 0x0000b40008c47a23 */ /* 0x100fe40000010804 */
[--C-:B------:R-:W-:Y:S01]  /*15990*/  FFMA.FTZ R155, R16, c[0x0][0x2d0], -R4.reuse ;  /* 0x0000b400109b7a23 */ /* 0x100fe20000010804 */
[----:B-1----:R-:W-:Y:S01]  /*159a0*/  F2FP.PACK_AB R150, R21, R23 ;  /* 0x000000171596723e */ /* 0x002fe200000000ff */
[--C-:B------:R-:W-:Y:S02]  /*159b0*/  FFMA.FTZ R156, R15, c[0x0][0x2d0], -R4.reuse ;  /* 0x0000b4000f9c7a23 */ /* 0x100fe40000010804 */
[--C-:B------:R-:W-:Y:S02]  /*159c0*/  FFMA.FTZ R162, R14, c[0x0][0x2d0], -R4.reuse ;  /* 0x0000b4000ea27a23 */ /* 0x100fe40000010804 */
[--C-:B------:R-:W-:Y:S01]  /*159d0*/  FFMA.FTZ R161, R13, c[0x0][0x2d0], -R4.reuse ;  /* 0x0000b4000da17a23 */ /* 0x100fe20000010804 */
[----:B------:R3:W1:Y:S01]  /*159e0*/  MUFU.EX2 R6, R5 ;  /* 0x0000000500067308 */ /* 0x0006620000000800 */
[----:B------:R-:W-:Y:S02]  /*159f0*/  FFMA.FTZ R163, R12, c[0x0][0x2d0], -R4 ;  /* 0x0000b4000ca37a23 */ /* 0x000fe40000010804 */
[----:B------:R-:W-:Y:S02]  /*15a00*/  FADD.FTZ R4, R23, R22 ;  /* 0x0000001617047221 */ /* 0x000fe40000010000 */
[C---:B--2---:R-:W-:Y:S02]  /*15a10*/  FMUL.FTZ R34, R2.reuse, R110 ;  /* 0x0000006e02227220 */ /* 0x044fe40000410000 */
[C---:B------:R-:W-:Y:S02]  /*15a20*/  FMUL.FTZ R35, R2.reuse, R111 ;  /* 0x0000006f02237220 */ /* 0x040fe40000410000 */
[----:B------:R-:W2:Y:S01]  /*15a30*/  LDSM.16.MT88.4 R108, [R147] ;  /* 0x00000000936c783b */ /* 0x000ea20000004200 */
[----:B------:R-:W-:Y:S01]  /*15a40*/  FMUL.FTZ R18, R2, R126 ;  /* 0x0000007e02127220 */ /* 0x000fe20000410000 */
[----:B------:R-:W-:Y:S01]  /*15a50*/  MUFU.EX2 R125, R101 ;  /* 0x00000065007d7308 */ /* 0x000fe20000000800 */
[----:B------:R-:W-:Y:S02]  /*15a60*/  FADD.FTZ R152, R21, R4 ;  /* 0x0000000415987221 */ /* 0x000fe40000010000 */
[C---:B------:R-:W-:Y:S02]  /*15a70*/  FMUL.FTZ R4, R0.reuse, R136 ;  /* 0x0000008800047220 */ /* 0x040fe40000410000 */
[C---:B------:R-:W-:Y:S02]  /*15a80*/  FMUL.FTZ R8, R0.reuse, R132 ;  /* 0x0000008400087220 */ /* 0x040fe40000410000 */
[----:B------:R-:W-:Y:S02]  /*15a90*/  FMUL.FTZ R9, R0, R133 ;  /* 0x0000008500097220 */ /* 0x000fe40000410000 */
[C---:B------:R-:W-:Y:S01]  /*15aa0*/  FMUL.FTZ R10, R2.reuse, R134 ;  /* 0x00000086020a7220 */ /* 0x040fe20000410000 */
[----:B------:R-:W4:Y:S01]  /*15ab0*/  MUFU.EX2 R126, R102 ;  /* 0x00000066007e7308 */ /* 0x000f220000000800 */
[C---:B------:R-:W-:Y:S02]  /*15ac0*/  FMUL.FTZ R11, R2.reuse, R135 ;  /* 0x00000087020b7220 */ /* 0x040fe40000410000 */
[----:B---3--:R-:W-:Y:S01]  /*15ad0*/  FFMA.FTZ R5, R2, R206, R7 ;  /* 0x000000ce02057223 */ /* 0x008fe20000010007 */
[----:B-1----:R-:W-:Y:S01]  /*15ae0*/  F2FP.PACK_AB R149, R6, R7 ;  /* 0x000000070695723e */ /* 0x002fe200000000ff */
[----:B------:R-:W-:Y:S01]  /*15af0*/  FMUL.FTZ R7, R2, R139 ;  /* 0x0000008b02077220 */ /* 0x000fe20000410000 */
[----:B------:R-:W-:Y:S01]  /*15b00*/  LDSM.16.MT88.4 R132, [R147+0x1800] ;  /* 0x001800009384783b */ /* 0x000fe20000004200 */
[----:B------:R-:W-:Y:S02]  /*15b10*/  FADD.FTZ R206, R6, R5 ;  /* 0x0000000506ce7221 */ /* 0x000fe40000010000 */
[----:B------:R-:W-:Y:S01]  /*15b20*/  FMUL.FTZ R5, R0, R137 ;  /* 0x0000008900057220 */ /* 0x000fe20000410000 */
[----:B------:R-:W-:Y:S01]  /*15b30*/  MUFU.EX2 R102, R157 ;  /* 0x0000009d00667308 */ /* 0x000fe20000000800 */
[----:B------:R-:W-:Y:S02]  /*15b40*/  FMUL.FTZ R6, R2, R138 ;  /* 0x0000008a02067220 */ /* 0x000fe40000410000 */
[C---:B------:R-:W-:Y:S02]  /*15b50*/  FMUL.FTZ R12, R0.reuse, R128 ;  /* 0x00000080000c7220 */ /* 0x040fe40000410000 */
[----:B------:R-:W-:Y:S02]  /*15b60*/  FMUL.FTZ R13, R0, R129 ;  /* 0x00000081000d7220 */ /* 0x000fe40000410000 */
[C---:B------:R-:W-:Y:S02]  /*15b70*/  FMUL.FTZ R14, R2.reuse, R130 ;  /* 0x00000082020e7220 */ /* 0x040fe40000410000 */
[C---:B------:R-:W-:Y:S01]  /*15b80*/  FMUL.FTZ R15, R2.reuse, R131 ;  /* 0x00000083020f7220 */ /* 0x040fe20000410000 */
[----:B------:R-:W-:Y:S01]  /*15b90*/  MUFU.EX2 R157, R162 ;  /* 0x000000a2009d7308 */ /* 0x000fe20000000800 */
[----:B------:R-:W-:Y:S02]  /*15ba0*/  FMUL.FTZ R19, R2, R127 ;  /* 0x0000007f02137220 */ /* 0x000fe40000410000 */
[----:B------:R-:W-:Y:S01]  /*15bb0*/  FMUL.FTZ R16, R0, R124 ;  /* 0x0000007c00107220 */ /* 0x000fe20000410000 */
[----:B----4-:R-:W-:Y:S01]  /*15bc0*/  F2FP.PACK_AB R151, R126, R125 ;  /* 0x0000007d7e97723e */ /* 0x010fe200000000ff */
[----:B------:R-:W-:Y:S02]  /*15bd0*/  FMUL.FTZ R21, R0, R121 ;  /* 0x0000007900157220 */ /* 0x000fe40000410000 */
[C---:B------:R-:W-:Y:S02]  /*15be0*/  FMUL.FTZ R22, R2.reuse, R122 ;  /* 0x0000007a02167220 */ /* 0x040fe40000410000 */
[C---:B------:R-:W-:Y:S01]  /*15bf0*/  FMUL.FTZ R23, R2.reuse, R123 ;  /* 0x0000007b02177220 */ /* 0x040fe20000410000 */
[----:B------:R-:W-:Y:S01]  /*15c00*/  MUFU.EX2 R124, R171 ;  /* 0x000000ab007c7308 */ /* 0x000fe20000000800 */
[C---:B--2---:R-:W-:Y:S05]  /*15c10*/  HMMA.16816.F32 R4, R148.reuse, R108, R4 ;  /* 0x0000006c9404723c */ /* 0x044fea0000001804 */
[C---:B------:R-:W-:Y:S02]  /*15c20*/  FMUL.FTZ R26, R2.reuse, R118 ;  /* 0x00000076021a7220 */ /* 0x040fe40000410000 */
[C---:B------:R-:W-:Y:S01]  /*15c30*/  FMUL.FTZ R27, R2.reuse, R119 ;  /* 0x00000077021b7220 */ /* 0x040fe20000410000 */
[C---:B------:R-:W-:Y:S01]  /*15c40*/  HMMA.16816.F32 R8, R148.reuse, R110, R8 ;  /* 0x0000006e9408723c */ /* 0x040fe20000001808 */
[----:B------:R-:W1:Y:S01]  /*15c50*/  LDSM.16.MT88.4 R108, [R172] ;  /* 0x00000000ac6c783b */ /* 0x000e620000004200 */
[----:B------:R-:W2:Y:S02]  /*15c60*/  MUFU.EX2 R101, R160 ;  /* 0x000000a000657308 */ /* 0x000ea40000000800 */
[C---:B------:R-:W-:Y:S02]  /*15c70*/  FMUL.FTZ R30, R2.reuse, R114 ;  /* 0x00000072021e7220 */ /* 0x040fe40000410000 */
[----:B------:R-:W-:Y:S02]  /*15c80*/  FMUL.FTZ R31, R2, R115 ;  /* 0x00000073021f7220 */ /* 0x000fe40000410000 */
[C---:B------:R-:W-:Y:S01]  /*15c90*/  FMUL.FTZ R20, R0.reuse, R120 ;  /* 0x0000007800147220 */ /* 0x040fe20000410000 */
[----:B------:R-:W-:Y:S03]  /*15ca0*/  LDSM.16.MT88.4 R112, [R147+0x800] ;  /* 0x000800009370783b */ /* 0x000fe60000004200 */
        /* <DEDUP_REMOVED lines=16> */
[C---:B------:R-:W-:Y:S01]  /*15db0*/  FMUL.FTZ R50, R2.reuse, R50 ;  /* 0x0000003202327220 */ /* 0x040fe20000410000 */
[C---:B-1----:R-:W-:Y:S02]  /*15dc0*/  HMMA.16816.F32 R12, R148.reuse, R108, R12 ;  /* 0x0000006c940c723c */ /* 0x042fe4000000180c */
[----:B------:R-:W-:Y:S01]  /*15dd0*/  MUFU.EX2 R160, R153 ;  /* 0x0000009900a07308 */ /* 0x000fe20000000800 */
[----:B------:R-:W-:Y:S02]  /*15de0*/  FMUL.FTZ R51, R2, R51 ;  /* 0x0000003302337220 */ /* 0x000fe40000410000 */
[C---:B------:R-:W-:Y:S02]  /*15df0*/  FMUL.FTZ R52, R0.reuse, R52 ;  /* 0x0000003400347220 */ /* 0x040fe40000410000 */
[----:B------:R-:W-:Y:S01]  /*15e00*/  FMUL.FTZ R53, R0, R53 ;  /* 0x0000003500357220 */ /* 0x000fe20000410000 */
[C---:B------:R-:W-:Y:S01]  /*15e10*/  HMMA.16816.F32 R16, R148.reuse, R110, R16 ;  /* 0x0000006e9410723c */ /* 0x040fe20000001810 */
[----:B------:R-:W1:Y:S03]  /*15e20*/  LDSM.16.MT88.4 R108, [R175] ;  /* 0x00000000af6c783b */ /* 0x000e660000004200 */
[----:B------:R-:W-:Y:S01]  /*15e30*/  MUFU.EX2 R158, R156 ;  /* 0x0000009c009e7308 */ /* 0x000fe20000000800 */
[C---:B------:R-:W-:Y:S02]  /*15e40*/  FMUL.FTZ R54, R2.reuse, R54 ;  /* 0x0000003602367220 */ /* 0x040fe40000410000 */
[----:B------:R-:W-:Y:S02]  /*15e50*/  FMUL.FTZ R55, R2, R55 ;  /* 0x0000003702377220 */ /* 0x000fe40000410000 */
[C---:B------:R-:W-:Y:S03]  /*15e60*/  FMUL.FTZ R56, R0.reuse, R56 ;  /* 0x0000003800387220 */ /* 0x040fe60000410000 */
[----:B------:R-:W-:Y:S02]  /*15e70*/  FMUL.FTZ R57, R0, R57 ;  /* 0x0000003900397220 */ /* 0x000fe40000410000 */
        /* <DEDUP_REMOVED lines=18> */
[----:B------:R-:W-:Y:S02]  /*15fa0*/  FMUL.FTZ R73, R0, R73 ;  /* 0x0000004900497220 */ /* 0x000fe40000410000 */
[C---:B------:R-:W-:Y:S01]  /*15fb0*/  FMUL.FTZ R74, R2.reuse, R74 ;  /* 0x0000004a024a7220 */ /* 0x040fe20000410000 */
[C---:B------:R-:W-:Y:S01]  /*15fc0*/  HMMA.16816.F32 R24, R148.reuse, R110, R24 ;  /* 0x0000006e9418723c */ /* 0x040fe20000001818 */
[----:B------:R-:W1:Y:S03]  /*15fd0*/  LDSM.16.MT88.4 R108, [R174] ;  /* 0x00000000ae6c783b */ /* 0x000e660000004200 */
[----:B------:R-:W-:Y:S02]  /*15fe0*/  FMUL.FTZ R75, R2, R75 ;  /* 0x0000004b024b7220 */ /* 0x000fe40000410000 */
[C---:B------:R-:W-:Y:S02]  /*15ff0*/  FMUL.FTZ R76, R0.reuse, R76 ;  /* 0x0000004c004c7220 */ /* 0x040fe40000410000 */
[----:B------:R-:W-:Y:S04]  /*16000*/  FMUL.FTZ R77, R0, R77 ;  /* 0x0000004d004d7220 */ /* 0x000fe80000410000 */
        /* <DEDUP_REMOVED lines=13> */
[C---:B------:R-:W-:Y:S02]  /*160e0*/  FMUL.FTZ R91, R2.reuse, R91 ;  /* 0x0000005b025b7220 */ /* 0x040fe40000410000 */
[C---:B------:R-:W-:Y:S01]  /*160f0*/  FMUL.FTZ R94, R2.reuse, R94 ;  /* 0x0000005e025e7220 */ /* 0x040fe20000410000 */
[C---:B-1----:R-:W-:Y:S03]  /*16100*/  HMMA.16816.F32 R28, R148.reuse, R108, R28 ;  /* 0x0000006c941c723c */ /* 0x042fe6000000181c */
[C---:B------:R-:W-:Y:S02]  /*16110*/  FMUL.FTZ R95, R2.reuse, R95 ;  /* 0x0000005f025f7220 */ /* 0x040fe40000410000 */
[C---:B------:R-:W-:Y:S02]  /*16120*/  FMUL.FTZ R98, R2.reuse, R98 ;  /* 0x0000006202627220 */ /* 0x040fe40000410000 */
[----:B------:R-:W-:Y:S01]  /*16130*/  FMUL.FTZ R99, R2, R99 ;  /* 0x0000006302637220 */ /* 0x000fe20000410000 */
[C---:B------:R-:W-:Y:S01]  /*16140*/  HMMA.16816.F32 R32, R148.reuse, R110, R32 ;  /* 0x0000006e9420723c */ /* 0x040fe20000001820 */
[----:B------:R-:W1:Y:S01]  /*16150*/  LDSM.16.MT88.4 R108, [R147+0x2000] ;  /* 0x00200000936c783b */ /* 0x000e620000004200 */
[----:B------:R-:W3:Y:S02]  /*16160*/  MUFU.EX2 R2, R159 ;  /* 0x0000009f00027308 */ /* 0x000ee40000000800 */
[C---:B------:R-:W-:Y:S02]  /*16170*/  FMUL.FTZ R92, R0.reuse, R92 ;  /* 0x0000005c005c7220 */ /* 0x040fe40000410000 */
[C---:B------:R-:W-:Y:S02]  /*16180*/  FMUL.FTZ R93, R0.reuse, R93 ;  /* 0x0000005d005d7220 */ /* 0x040fe40000410000 */
[C---:B------:R-:W-:Y:S04]  /*16190*/  FMUL.FTZ R96, R0.reuse, R96 ;  /* 0x0000006000607220 */ /* 0x040fe80000410000 */
[----:B------:R-:W-:Y:S01]  /*161a0*/  FMUL.FTZ R97, R0, R97 ;  /* 0x0000006100617220 */ /* 0x000fe20000410000 */
[----:B------:R-:W4:Y:S01]  /*161b0*/  MUFU.EX2 R159, R155 ;  /* 0x0000009b009f7308 */ /* 0x000f220000000800 */
[----:B--2---:R-:W-:Y:S09]  /*161c0*/  FADD.FTZ R0, R101, R152 ;  /* 0x0000009865007221 */ /* 0x004ff20000010000 */
[----:B------:R-:W-:Y:S01]  /*161d0*/  MUFU.EX2 R155, R163 ;  /* 0x000000a3009b7308 */ /* 0x000fe20000000800 */
[----:B---3--:R-:W-:Y:S04]  /*161e0*/  FADD.FTZ R0, R2, R0 ;  /* 0x0000000002007221 */ /* 0x008fe80000010000 */
[----:B------:R-:W-:Y:S05]  /*161f0*/  FADD.FTZ R0, R116, R0 ;  /* 0x0000000074007221 */ /* 0x000fea0000010000 */
[----:B------:R-:W2:Y:S01]  /*16200*/  MUFU.EX2 R152, R170 ;  /* 0x000000aa00987308 */ /* 0x000ea20000000800 */
        /* <DEDUP_REMOVED lines=26> */
[----:B------:R-:W-:Y:S03]  /*163b0*/  F2FP.PACK_AB R109, R160, R207 ;  /* 0x000000cfa06d723e */ /* 0x000fe600000000ff */
[----:B------:R-:W-:Y:S02]  /*163c0*/  F2FP.PACK_AB R110, R102, R116 ;  /* 0x00000074666e723e */ /* 0x000fe400000000ff */
[----:B------:R-:W3:Y:S02]  /*163d0*/  LDSM.16.MT88.4 R116, [R172+0x800] ;  /* 0x00080000ac74783b */ /* 0x000ee40000004200 */
[----:B------:R-:W5:Y:S01]  /*163e0*/  MUFU.EX2 R2, R167 ;  /* 0x000000a700027308 */ /* 0x000f620000000800 */
[----:B----4-:R-:W-:Y:S02]  /*163f0*/  F2FP.PACK_AB R111, R158, R159 ;  /* 0x0000009f9e6f723e */ /* 0x010fe400000000ff */
[----:B--2---:R-:W-:Y:S05]  /*16400*/  F2FP.PACK_AB R149, R152, R153 ;  /* 0x000000999895723e */ /* 0x004fea00000000ff */
[C---:B------:R-:W-:Y:S02]  /*16410*/  HMMA.16816.F32 R4, R108.reuse, R112, R4 ;  /* 0x000000706c04723c */ /* 0x040fe40000001804 */
[----:B------:R-:W2:Y:S03]  /*16420*/  MUFU.EX2 R102, R165 ;  /* 0x000000a500667308 */ /* 0x000ea60000000800 */
[----:B-1----:R-:W-:Y:S03]  /*16430*/  FADD.FTZ R0, R101, R0 ;  /* 0x0000000065007221 */ /* 0x002fe60000010000 */
[C---:B------:R-:W-:Y:S01]  /*16440*/  HMMA.16816.F32 R8, R108.reuse, R114, R8 ;  /* 0x000000726c08723c */ /* 0x040fe20000001808 */
[----:B------:R-:W1:Y:S03]  /*16450*/  LDSM.16.MT88.4 R112, [R175+0x800] ;  /* 0x00080000af70783b */ /* 0x000e660000004200 */
[----:B-----5:R-:W-:Y:S04]  /*16460*/  FADD.FTZ R0, R2, R0 ;  /* 0x0000000002007221 */ /* 0x020fe80000010000 */
[----:B------:R-:W-:Y:S04]  /*16470*/  FADD.FTZ R0, R120, R0 ;  /* 0x0000000078007221 */ /* 0x000fe80000010000 */
[----:B--2---:R-:W-:Y:S01]  /*16480*/  FADD.FTZ R0, R102, R0 ;  /* 0x0000000066007221 */ /* 0x004fe20000010000 */
[C---:B---3--:R-:W-:Y:S03]  /*16490*/  HMMA.16816.F32 R12, R108.reuse, R116, R12 ;  /* 0x000000746c0c723c */ /* 0x048fe6000000180c */
        /* <DEDUP_REMOVED lines=52> */
[----:B------:R-:W-:Y:S01]  /*167e0*/  MOV R102, R3 ;  /* 0x0000000300667202 */ /* 0x000fe20000000f00 */
[C---:B---3--:R-:W-:Y:S04]  /*167f0*/  HMMA.16816.F32 R20, R108.reuse, R120, R20 ;  /* 0x000000786c14723c */ /* 0x048fe80000001814 */
[----:B------:R-:W-:Y:S02]  /*16800*/  FADD.FTZ R208, R101, R0 ;  /* 0x0000000065d07221 */ /* 0x000fe40000010000 */
[----:B------:R-:W-:Y:S01]  /*16810*/  FADD.FTZ R0, R126, R2 ;  /* 0x000000027e007221 */ /* 0x000fe20000010000 */
[----:B------:R-:W-:Y:S01]  /*16820*/  MUFU.EX2 R101, R196 ;  /* 0x000000c400657308 */ /* 0x000fe20000000800 */
[C---:B------:R-:W-:Y:S01]  /*16830*/  HMMA.16816.F32 R24, R108.reuse, R122, R24 ;  /* 0x0000007a6c18723c */ /* 0x040fe20000001818 */
[----:B------:R-:W1:Y:S03]  /*16840*/  LDSM.16.MT88.4 R120, [R172+0x3000] ;  /* 0x00300000ac78783b */ /* 0x000e660000004200 */
[----:B------:R-:W-:Y:S04]  /*16850*/  FADD.FTZ R0, R207, R0 ;  /* 0x00000000cf007221 */ /* 0x000fe80000010000 */
[C---:B-----5:R-:W-:Y:S01]  /*16860*/  HMMA.16816.F32 R28, R108.reuse, R112, R28 ;  /* 0x000000706c1c723c */ /* 0x060fe2000000181c */
[----:B------:R-:W-:Y:S01]  /*16870*/  LDSM.16.MT88.4 R124, [R172+0x1800] ;  /* 0x00180000ac7c783b */ /* 0x000fe20000004200 */
[----:B------:R-:W3:Y:S02]  /*16880*/  MUFU.EX2 R2, R205 ;  /* 0x000000cd00027308 */ /* 0x000ee40000000800 */
[----:B------:R-:W-:Y:S04]  /*16890*/  FADD.FTZ R0, R160, R0 ;  /* 0x00000000a0007221 */ /* 0x000fe80000010000 */
[C---:B------:R-:W-:Y:S01]  /*168a0*/  HMMA.16816.F32 R32, R108.reuse, R114, R32 ;  /* 0x000000726c20723c */ /* 0x040fe20000001820 */
[----:B------:R-:W4:Y:S03]  /*168b0*/  LDSM.16.MT88.4 R112, [R175+0x3000] ;  /* 0x00300000af70783b */ /* 0x000f260000004200 */
[----:B------:R-:W-:Y:S04]  /*168c0*/  FADD.FTZ R0, R159, R0 ;  /* 0x000000009f007221 */ /* 0x000fe80000010000 */
[----:B------:R-:W-:Y:S01]  /*168d0*/  FADD.FTZ R0, R158, R0 ;  /* 0x000000009e007221 */ /* 0x000fe20000010000 */
[C---:B--2---:R-:W-:Y:S03]  /*168e0*/  HMMA.16816.F32 R36, R108.reuse, R116, R36 ;  /* 0x000000746c24723c */ /* 0x044fe60000001824 */
[----:B------:R-:W-:Y:S04]  /*168f0*/  FADD.FTZ R0, R157, R0 ;  /* 0x000000009d007221 */ /* 0x000fe80000010000 */
[----:B------:R-:W-:Y:S01]  /*16900*/  FADD.FTZ R0, R156, R0 ;  /* 0x000000009c007221 */ /* 0x000fe20000010000 */
[C---:B------:R-:W-:Y:S01]  /*16910*/  HMMA.16816.F32 R40, R108.reuse, R118, R40 ;  /* 0x000000766c28723c */ /* 0x040fe20000001828 */
[----:B------:R-:W2:Y:S03]  /*16920*/  LDSM.16.MT88.4 R116, [R174+0x3000] ;  /* 0x00300000ae74783b */ /* 0x000ea60000004200 */
[----:B---3--:R-:W-:Y:S01]  /*16930*/  F2FP.PACK_AB R151, R2, R101 ;  /* 0x000000650297723e */ /* 0x008fe200000000ff */
[----:B------:R-:W-:Y:S03]  /*16940*/  FADD.FTZ R0, R155, R0 ;  /* 0x000000009b007221 */ /* 0x000fe60000010000 */
        /* <DEDUP_REMOVED lines=9> */
[----:B------:R-:W-:Y:S01]  /*169e0*/  FADD.FTZ R0, R101, R0 ;  /* 0x0000000065007221 */ /* 0x000fe20000010000 */
[----:B------:R-:W-:Y:S03]  /*169f0*/  MOV R101, R100 ;  /* 0x0000006400657202 */ /* 0x000fe60000000f00 */
[----:B------:R-:W-:Y:S01]  /*16a00*/  FADD.FTZ R206, R2, R0 ;  /* 0x0000000002ce7221 */ /* 0x000fe20000010000 */
[C---:B--2---:R-:W-:Y:S08]  /*16a10*/  HMMA.16816.F32 R60, R108.reuse, R116, R60 ;  /* 0x000000746c3c723c */ /* 0x044ff0000000183c */
[C---:B------:R-:W-:Y:S01]  /*16a20*/  HMMA.16816.F32 R64, R108.reuse, R118, R64 ;  /* 0x000000766c40723c */ /* 0x040fe20000001840 */
[----:B------:R-:W2:Y:S07]  /*16a30*/  LDSM.16.MT88.4 R116, [R175+0x5000] ;  /* 0x00500000af74783b */ /* 0x000eae0000004200 */
        /* <DEDUP_REMOVED lines=44> */
[----:B------:R-:W-:-:S07]  /*16d00*/  @P0 BRA `(.L_x_847) ;  /* 0xffffc3a000000947 */ /* 0x000fce000383ffff */
.L_x_826:
[----:B------:R-:W-:Y:S02]  /*16d10*/  IMAD.MOV.U32 R0, RZ, RZ, c[0x0][0x2c4] ;  /* 0x0000b100ff007624 */ /* 0x000fe400078e00ff */
[----:B------:R-:W-:-:S03]  /*16d20*/  IMAD.MOV.U32 R3, RZ, RZ, c[0x0][0x32c] ;  /* 0x0000cb00ff037624 */ /* 0x000fc600078e00ff */
[----:B------:R-:W-:Y:S02]  /*16d30*/  ISETP.NE.AND P0, PT, R0, 0x1, PT ;  /* 0x000000010000780c */ /* 0x000fe40003f05270 */
[----:B------:R-:W-:-:S11]  /*16d40*/  IADD3 R0, R233, 0x7f, RZ ;  /* 0x0000007fe9007810 */ /* 0x000fd60007ffe0ff */
[----:B------:R-:W-:-:S05]  /*16d50*/  @P0 IMAD.HI.U32 R2, R0, c[0x0][0x2c8], RZ ;  /* 0x0000b20000020a27 */ /* 0x000fca00078e00ff */
[----:B------:R-:W-:Y:S02]  /*16d60*/  @P0 SHF.R.U32.HI R0, RZ, c[0x0][0x2cc], R2 ;  /* 0x0000b300ff000a19 */ /* 0x000fe40000011602 */
[----:B------:R-:W-:Y:S02]  /*16d70*/  ISETP.GE.AND P0, PT, R3, 0x1, PT ;  /* 0x000000010300780c */ /* 0x000fe40003f06270 */
[----:B------:R-:W-:-:S05]  /*16d80*/  IADD3 R2, R216, 0x1, -R217 ;  /* 0x00000001d8027810 */ /* 0x000fca0007ffe8d9 */
        /* <DEDUP_REMOVED lines=13> */
.L_x_850:
[----:B------:R-:W-:-:S04]  /*16e60*/  MOV R3, 0x1 ;  /* 0x0000000100037802 */ /* 0x000fc80000000f00 */
[----:B------:R-:W-:-:S13]  /*16e70*/  ISETP.NE.AND P0, PT, R3, c[0x0][0x32c], PT ;  /* 0x0000cb0003007a0c */ /* 0x000fda0003f05270 */
[----:B------:R-:W-:-:S05]  /*16e80*/  @P0 IMAD.HI.U32 R3, R0, c[0x0][0x330], RZ ;  /* 0x0000cc0000030a27 */ /* 0x000fca00078e00ff */
[----:B------:R-:W-:Y:S02]  /*16e90*/  @P0 SHF.R.U32.HI R0, RZ, c[0x0][0x334], R3 ;  /* 0x0000cd00ff000a19 */ /* 0x000fe40000011603 */
.L_x_851:
[----:B------:R-:W-:Y:S05]  /*16ea0*/  BSYNC B0 ;  /* 0x0000000000007941 */ /* 0x000fea0003800000 */
.L_x_849:
[----:B------:R-:W-:-:S05]  /*16eb0*/  IMAD R0, R0, c[0x0][0x32c], RZ ;  /* 0x0000cb0000007a24 */ /* 0x000fca00078e02ff */
[----:B------:R-:W-:-:S04]  /*16ec0*/  IMNMX R2, R2, R0, !PT ;  /* 0x0000000002027217 */ /* 0x000fc80007800200 */
.L_x_848:
        /* <DEDUP_REMOVED lines=9> */
[----:B------:R-:W-:Y:S02]  /*16f60*/  MOV R195, R194 ;  /* 0x000000c200c37202 */ /* 0x000fe40000000f00 */
.L_x_863:
        /* <DEDUP_REMOVED lines=37> */
.L_x_970:
        /* <DEDUP_REMOVED lines=21> */
.L_x_971:
        /* <DEDUP_REMOVED lines=22> */
.L_x_854:
[----:B------:R-:W-:Y:S05]  /*17470*/  BSYNC B0 ;  /* 0x0000000000007941 */ /* 0x000fea0003800000 */
.L_x_853:
        /* <DEDUP_REMOVED lines=217> */
[----:B--234-:R-:W-:Y:S01]  /*18210*/  SHF.L.U64.HI R15, R203, 0x1, R218 ;  /* 0x00000001cb0f7819 */ /* 0x01cfe200000102da */
        /* <DEDUP_REMOVED lines=33> */
.L_x_972:
        /* <DEDUP_REMOVED lines=21> */
.L_x_973:
        /* <DEDUP_REMOVED lines=22> */
.L_x_858:
[----:B--234-:R-:W-:Y:S05]  /*186e0*/  BSYNC B0 ;  /* 0x0000000000007941 */ /* 0x01cfea0003800000 */
.L_x_857:
[----:B-1----:R-:W-:Y:S01]  /*186f0*/  FMNMX.FTZ R2, R166, R101, !PT ;  /* 0x00000065a6027209 */ /* 0x002fe20007810000 */
        /* <DEDUP_REMOVED lines=34> */
.L_x_974:
[----:B-12---:R-:W-:Y:S01]  /*18920*/  FMNMX.FTZ R4, R4, R0, !PT ;  /* 0x0000000004047209 */ /* 0x006fe20007810000 */
[----:B------:R-:W-:-:S05]  /*18930*/  BRA.DIV ~URZ, `(.L_x_862) ;  /* 0x0000bc827f007947 */ /* 0x000fca000b800000 */
[----:B------:R-:W1:Y:S02]  /*18940*/  SHFL.BFLY PT, R0, R4, 0x1, 0x1f ;  /* 0x0c201f0004007f89 */ /* 0x000e6400000e0000 */
[----:B-1----:R-:W-:Y:S02]  /*18950*/  FMNMX.FTZ R100, R4, R0, !PT ;  /* 0x0000000004647209 */ /* 0x002fe40007810000 */
[----:B------:R-:W1:Y:S02]  /*18960*/  SHFL.BFLY PT, R0, R5, 0x2, 0x1f ;  /* 0x0c401f0005007f89 */ /* 0x000e6400000e0000 */
[----:B-1----:R-:W-:Y:S05]  /*18970*/  FMNMX.FTZ R4, R5, R0, !PT ;  /* 0x0000000005047209 */ /* 0x002fea0007810000 */
[----:B------:R1:W2:Y:S02]  /*18980*/  SHFL.BFLY PT, R0, R4, 0x1, 0x1f ;  /* 0x0c201f0004007f89 */ /* 0x0002a400000e0000 */
.L_x_975:
        /* <DEDUP_REMOVED lines=54> */
[--C-:B------:R-:W-:Y:S01]  /*18cf0*/  FFMA.FTZ R159, R156, c[0x0][0x2d0], -R4.reuse ;  /* 0x0000b4009c9f7a23 */ /* 0x100fe20000010804 */
[----:B------:R-:W-:Y:S01]  /*18d00*/  MUFU.EX2 R158, R158 ;  /* 0x0000009e009e7308 */ /* 0x000fe20000000800 */
[--C-:B------:R-:W-:Y:S02]  /*18d10*/  FFMA.FTZ R156, R155, c[0x0][0x2d0], -R4.reuse ;  /* 0x0000b4009b9c7a23 */ /* 0x100fe40000010804 */
[----:B------:R-:W-:Y:S02]  /*18d20*/  FFMA.FTZ R194, R20, c[0x0][0x2d0], -R4 ;  /* 0x0000b40014c27a23 */ /* 0x000fe40000010804 */
[----:B------:R-:W-:Y:S02]  /*18d30*/  FADD.FTZ R4, R9, R7 ;  /* 0x0000000709047221 */ /* 0x000fe40000010000 */
[C---:B------:R-:W-:Y:S02]  /*18d40*/  FMUL.FTZ R18, R0.reuse, R126 ;  /* 0x0000007e00127220 */ /* 0x040fe40000410000 */
[----:B------:R-:W-:Y:S01]  /*18d50*/  FMUL.FTZ R19, R0, R127 ;  /* 0x0000007f00137220 */ /* 0x000fe20000410000 */
[----:B------:R-:W3:Y:S01]  /*18d60*/  MUFU.EX2 R7, R6 ;  /* 0x0000000600077308 */ /* 0x000ee20000000800 */
[----:B------:R-:W-:Y:S02]  /*18d70*/  FADD.FTZ R155, R8, R4 ;  /* 0x00000004089b7221 */ /* 0x000fe40000010000 */
[C---:B------:R-:W-:Y:S02]  /*18d80*/  FMUL.FTZ R4, R2.reuse, R136 ;  /* 0x0000008802047220 */ /* 0x040fe40000410000 */
[C---:B--2---:R-:W-:Y:S02]  /*18d90*/  FMUL.FTZ R5, R2.reuse, R137 ;  /* 0x0000008902057220 */ /* 0x044fe40000410000 */
[C---:B------:R-:W-:Y:S02]  /*18da0*/  FMUL.FTZ R17, R2.reuse, R125 ;  /* 0x0000007d02117220 */ /* 0x040fe40000410000 */
[C---:B------:R-:W-:Y:S01]  /*18db0*/  FMUL.FTZ R8, R2.reuse, R132 ;  /* 0x0000008402087220 */ /* 0x040fe20000410000 */
[----:B------:R-:W-:Y:S01]  /*18dc0*/  MUFU.EX2 R126, R101 ;  /* 0x00000065007e7308 */ /* 0x000fe20000000800 */
[----:B------:R-:W-:Y:S02]  /*18dd0*/  FMUL.FTZ R9, R2, R133 ;  /* 0x0000008502097220 */ /* 0x000fe40000410000 */
[----:B------:R-:W-:Y:S02]  /*18de0*/  FMUL.FTZ R11, R0, R135 ;  /* 0x00000087000b7220 */ /* 0x000fe40000410000 */
[C---:B------:R-:W-:Y:S02]  /*18df0*/  FMUL.FTZ R12, R2.reuse, R128 ;  /* 0x00000080020c7220 */ /* 0x040fe40000410000 */
[----:B------:R-:W-:Y:S02]  /*18e00*/  FMUL.FTZ R13, R2, R129 ;  /* 0x00000081020d7220 */ /* 0x000fe40000410000 */
[C---:B------:R-:W-:Y:S01]  /*18e10*/  FMUL.FTZ R14, R0.reuse, R130 ;  /* 0x00000082000e7220 */ /* 0x040fe20000410000 */
[----:B------:R-:W2:Y:S01]  /*18e20*/  MUFU.EX2 R127, R102 ;  /* 0x00000066007f7308 */ /* 0x000ea20000000800 */
[----:B------:R-:W-:Y:S02]  /*18e30*/  FMUL.FTZ R15, R0, R131 ;  /* 0x00000083000f7220 */ /* 0x000fe40000410000 */
[----:B------:R-:W-:Y:S01]  /*18e40*/  FMUL.FTZ R16, R2, R124 ;  /* 0x0000007c02107220 */ /* 0x000fe20000410000 */
[C---:B---3--:R-:W-:Y:S01]  /*18e50*/  F2FP.PACK_AB R149, R7.reuse, R10 ;  /* 0x0000000a0795723e */ /* 0x048fe200000000ff */
[C---:B------:R-:W-:Y:S02]  /*18e60*/  FFMA.FTZ R6, R0.reuse, R206, R10 ;  /* 0x000000ce00067223 */ /* 0x040fe4000001000a */
[C---:B------:R-:W-:Y:S02]  /*18e70*/  FMUL.FTZ R10, R0.reuse, R134 ;  /* 0x00000086000a7220 */ /* 0x040fe40000410000 */
[----:B------:R-:W-:Y:S01]  /*18e80*/  FADD.FTZ R125, R7, R6 ;  /* 0x00000006077d7221 */ /* 0x000fe20000010000 */
[----:B------:R-:W-:Y:S01]  /*18e90*/  LDSM.16.MT88.4 R132, [R147+0x1800] ;  /* 0x001800009384783b */ /* 0x000fe20000004200 */
[C---:B------:R-:W-:Y:S01]  /*18ea0*/  FMUL.FTZ R6, R0.reuse, R138 ;  /* 0x0000008a00067220 */ /* 0x040fe20000410000 */
[----:B------:R-:W-:Y:S01]  /*18eb0*/  MUFU.EX2 R124, R196 ;  /* 0x000000c4007c7308 */ /* 0x000fe20000000800 */
[----:B------:R-:W-:Y:S02]  /*18ec0*/  FMUL.FTZ R7, R0, R139 ;  /* 0x0000008b00077220 */ /* 0x000fe40000410000 */
[----:B------:R-:W-:Y:S02]  /*18ed0*/  FMUL.FTZ R21, R2, R121 ;  /* 0x0000007902157220 */ /* 0x000fe40000410000 */
[C---:B------:R-:W-:Y:S02]  /*18ee0*/  FMUL.FTZ R22, R0.reuse, R122 ;  /* 0x0000007a00167220 */ /* 0x040fe40000410000 */
[----:B------:R-:W-:Y:S02]  /*18ef0*/  FMUL.FTZ R23, R0, R123 ;  /* 0x0000007b00177220 */ /* 0x000fe40000410000 */
[C---:B------:R-:W-:Y:S01]  /*18f00*/  FMUL.FTZ R20, R2.reuse, R120 ;  /* 0x0000007802147220 */ /* 0x040fe20000410000 */
[----:B------:R-:W-:Y:S01]  /*18f10*/  MUFU.EX2 R102, R157 ;  /* 0x0000009d00667308 */ /* 0x000fe20000000800 */
[----:B------:R-:W-:Y:S01]  /*18f20*/  FMUL.FTZ R25, R2, R117 ;  /* 0x0000007502197220 */ /* 0x000fe20000410000 */
[----:B--2---:R-:W-:Y:S01]  /*18f30*/  F2FP.PACK_AB R151, R127, R126 ;  /* 0x0000007e7f97723e */ /* 0x004fe200000000ff */
[C---:B------:R-:W-:Y:S02]  /*18f40*/  FMUL.FTZ R26, R0.reuse, R118 ;  /* 0x00000076001a7220 */ /* 0x040fe40000410000 */
[----:B------:R-:W-:Y:S02]  /*18f50*/  FMUL.FTZ R27, R0, R119 ;  /* 0x00000077001b7220 */ /* 0x000fe40000410000 */
[C---:B------:R-:W-:Y:S02]  /*18f60*/  FMUL.FTZ R28, R2.reuse, R112 ;  /* 0x00000070021c7220 */ /* 0x040fe40000410000 */
[C---:B-1----:R-:W-:Y:S01]  /*18f70*/  HMMA.16816.F32 R4, R148.reuse, R108, R4 ;  /* 0x0000006c9404723c */ /* 0x042fe20000001804 */
[----:B------:R-:W-:Y:S04]  /*18f80*/  MUFU.EX2 R120, R166 ;  /* 0x000000a600787308 */ /* 0x000fe80000000800 */
[----:B------:R-:W-:Y:S02]  /*18f90*/  FMUL.FTZ R29, R2, R113 ;  /* 0x00000071021d7220 */ /* 0x000fe40000410000 */
[C---:B------:R-:W-:Y:S01]  /*18fa0*/  FMUL.FTZ R30, R0.reuse, R114 ;  /* 0x00000072001e7220 */ /* 0x040fe20000410000 */
[C---:B------:R-:W-:Y:S01]  /*18fb0*/  HMMA.16816.F32 R8, R148.reuse, R110, R8 ;  /* 0x0000006e9408723c */ /* 0x040fe20000001808 */
[----:B------:R-:W1:Y:S02]  /*18fc0*/  LDSM.16.MT88.4 R108, [R172] ;  /* 0x00000000ac6c783b */ /* 0x000e640000004200 */
[----:B------:R-:W-:Y:S01]  /*18fd0*/  MUFU.EX2 R159, R159 ;  /* 0x0000009f009f7308 */ /* 0x000fe20000000800 */
[----:B------:R-:W-:Y:S02]  /*18fe0*/  FMUL.FTZ R31, R0, R115 ;  /* 0x00000073001f7220 */ /* 0x000fe40000410000 */
[C---:B------:R-:W-:Y:S02]  /*18ff0*/  FMUL.FTZ R24, R2.reuse, R116 ;  /* 0x0000007402187220 */ /* 0x040fe40000410000 */
[C---:B------:R-:W-:Y:S01]  /*19000*/  FMUL.FTZ R36, R2.reuse, R36 ;  /* 0x0000002402247220 */ /* 0x040fe20000410000 */
[----:B------:R-:W-:Y:S03]  /*19010*/  LDSM.16.MT88.4 R112, [R147+0x800] ;  /* 0x000800009370783b */ /* 0x000fe60000004200 */
        /* <DEDUP_REMOVED lines=69> */
[C---:B------:R-:W-:Y:S01]  /*19470*/  FMUL.FTZ R93, R2.reuse, R93 ;  /* 0x0000005d025d7220 */ /* 0x040fe20000410000 */
[C---:B-1----:R-:W-:Y:S03]  /*19480*/  HMMA.16816.F32 R28, R148.reuse, R108, R28 ;  /* 0x0000006c941c723c */ /* 0x042fe6000000181c */
[C---:B------:R-:W-:Y:S02]  /*19490*/  FMUL.FTZ R96, R2.reuse, R96 ;  /* 0x0000006002607220 */ /* 0x040fe40000410000 */
[----:B------:R-:W-:Y:S02]  /*194a0*/  FMUL.FTZ R97, R2, R97 ;  /* 0x0000006102617220 */ /* 0x000fe40000410000 */
[----:B------:R-:W1:Y:S01]  /*194b0*/  MUFU.EX2 R2, R161 ;  /* 0x000000a100027308 */ /* 0x000e620000000800 */
[C---:B------:R-:W-:Y:S01]  /*194c0*/  HMMA.16816.F32 R32, R148.reuse, R110, R32 ;  /* 0x0000006e9420723c */ /* 0x040fe20000001820 */
[----:B------:R-:W3:Y:S03]  /*194d0*/  LDSM.16.MT88.4 R108, [R147+0x2000] ;  /* 0x00200000936c783b */ /* 0x000ee60000004200 */
[C---:B------:R-:W-:Y:S02]  /*194e0*/  FMUL.FTZ R94, R0.reuse, R94 ;  /* 0x0000005e005e7220 */ /* 0x040fe40000410000 */
[C---:B------:R-:W-:Y:S02]  /*194f0*/  FMUL.FTZ R95, R0.reuse, R95 ;  /* 0x0000005f005f7220 */ /* 0x040fe40000410000 */
[C---:B------:R-:W-:Y:S01]  /*19500*/  FMUL.FTZ R98, R0.reuse, R98 ;  /* 0x0000006200627220 */ /* 0x040fe20000410000 */
[----:B------:R-:W4:Y:S03]  /*19510*/  MUFU.EX2 R161, R153 ;  /* 0x0000009900a17308 */ /* 0x000f260000000800 */
[----:B------:R-:W-:Y:S02]  /*19520*/  FMUL.FTZ R99, R0, R99 ;  /* 0x0000006300637220 */ /* 0x000fe40000410000 */
[----:B--2---:R-:W-:Y:S05]  /*19530*/  FADD.FTZ R0, R101, R155 ;  /* 0x0000009b65007221 */ /* 0x004fea0000010000 */
[----:B------:R-:W-:Y:S01]  /*19540*/  MUFU.EX2 R155, R163 ;  /* 0x000000a3009b7308 */ /* 0x000fe20000000800 */
[----:B-1----:R-:W-:Y:S04]  /*19550*/  FADD.FTZ R0, R2, R0 ;  /* 0x0000000002007221 */ /* 0x002fe80000010000 */
[----:B------:R-:W-:Y:S05]  /*19560*/  FADD.FTZ R0, R116, R0 ;  /* 0x0000000074007221 */ /* 0x000fea0000010000 */
[----:B------:R-:W1:Y:S01]  /*19570*/  MUFU.EX2 R153, R168 ;  /* 0x000000a800997308 */ /* 0x000e620000000800 */
[----:B------:R-:W-:Y:S01]  /*19580*/  FADD.FTZ R0, R102, R0 ;  /* 0x0000000066007221 */ /* 0x000fe20000010000 */
[C---:B---3--:R-:W-:Y:S08]  /*19590*/  HMMA.16816.F32 R36, R148.reuse, R108, R36 ;  /* 0x0000006c9424723c */ /* 0x048ff00000001824 */
        /* <DEDUP_REMOVED lines=22> */
[----:B------:R-:W-:Y:S01]  /*19700*/  HMMA.16816.F32 R96, R148, R110, R96 ;  /* 0x0000006e9460723c */ /* 0x000fe20000001860 */
[----:B------:R-:W2:Y:S03]  /*19710*/  MUFU.EX2 R101, R169 ;  /* 0x000000a900657308 */ /* 0x000ea60000000800 */
[----:B----4-:R-:W-:Y:S03]  /*19720*/  F2FP.PACK_AB R109, R160, R161 ;  /* 0x000000a1a06d723e */ /* 0x010fe600000000ff */
[----:B------:R-:W-:Y:S02]  /*19730*/  F2FP.PACK_AB R110, R102, R116 ;  /* 0x00000074666e723e */ /* 0x000fe400000000ff */
[----:B------:R-:W3:Y:S02]  /*19740*/  LDSM.16.MT88.4 R116, [R172+0x800] ;  /* 0x00080000ac74783b */ /* 0x000ee40000004200 */
[----:B------:R-:W4:Y:S01]  /*19750*/  MUFU.EX2 R2, R167 ;  /* 0x000000a700027308 */ /* 0x000f220000000800 */
[----:B------:R-:W-:Y:S02]  /*19760*/  F2FP.PACK_AB R111, R158, R157 ;  /* 0x0000009d9e6f723e */ /* 0x000fe400000000ff */
[----:B-1----:R-:W-:Y:S05]  /*19770*/  F2FP.PACK_AB R149, R152, R153 ;  /* 0x000000999895723e */ /* 0x002fea00000000ff */
[C---:B------:R-:W-:Y:S02]  /*19780*/  HMMA.16816.F32 R4, R108.reuse, R112, R4 ;  /* 0x000000706c04723c */ /* 0x040fe40000001804 */
[----:B------:R-:W1:Y:S03]  /*19790*/  MUFU.EX2 R102, R165 ;  /* 0x000000a500667308 */ /* 0x000e660000000800 */
[----:B--2---:R-:W-:Y:S03]  /*197a0*/  FADD.FTZ R0, R101, R0 ;  /* 0x0000000065007221 */ /* 0x004fe60000010000 */
[C---:B------:R-:W-:Y:S01]  /*197b0*/  HMMA.16816.F32 R8, R108.reuse, R114, R8 ;  /* 0x000000726c08723c */ /* 0x040fe20000001808 */
[----:B------:R-:W2:Y:S03]  /*197c0*/  LDSM.16.MT88.4 R112, [R175+0x800] ;  /* 0x00080000af70783b */ /* 0x000ea60000004200 */
[----:B----4-:R-:W-:Y:S04]  /*197d0*/  FADD.FTZ R0, R2, R0 ;  /* 0x0000000002007221 */ /* 0x010fe80000010000 */
[----:B------:R-:W-:Y:S04]  /*197e0*/  FADD.FTZ R0, R120, R0 ;  /* 0x0000000078007221 */ /* 0x000fe80000010000 */
[----:B-1----:R-:W-:Y:S01]  /*197f0*/  FADD.FTZ R0, R102, R0 ;  /* 0x0000000066007221 */ /* 0x002fe20000010000 */
[C---:B---3--:R-:W-:Y:S03]  /*19800*/  HMMA.16816.F32 R12, R108.reuse, R116, R12 ;  /* 0x000000746c0c723c */ /* 0x048fe6000000180c */
[----:B------:R-:W-:Y:S05]  /*19810*/  FADD.FTZ R0, R124, R0 ;  /* 0x000000007c007221 */ /* 0x000fea0000010000 */
        /* <DEDUP_REMOVED lines=33> */
[----:B------:R-:W3:Y:S01]  /*19a30*/  LDSM.16.MT88.4 R120, [R175+0x1000] ;  /* 0x00100000af78783b */ /* 0x000ee20000004200 */
[----:B------:R-:W-:Y:S02]  /*19a40*/  MUFU.EX2 R102, R205 ;  /* 0x000000cd00667308 */ /* 0x000fe40000000800 */
[----:B------:R-:W-:Y:S02]  /*19a50*/  F2FP.PACK_AB R108, R2, R101 ;  /* 0x00000065026c723e */ /* 0x000fe400000000ff */
[----:B------:R-:W-:Y:S02]  /*19a60*/  F2FP.PACK_AB R109, R156, R159 ;  /* 0x0000009f9c6d723e */ /* 0x000fe400000000ff */
[----:B------:R-:W-:Y:S04]  /*19a70*/  F2FP.PACK_AB R111, R154, R155 ;  /* 0x0000009b9a6f723e */ /* 0x000fe800000000ff */
[----:B------:R-:W4:Y:S03]  /*19a80*/  MUFU.EX2 R2, R197 ;  /* 0x000000c500027308 */ /* 0x000f260000000800 */
[C---:B--2---:R-:W-:Y:S07]  /*19a90*/  HMMA.16816.F32 R4, R108.reuse, R112, R4 ;  /* 0x000000706c04723c */ /* 0x044fee0000001804 */
[----:B------:R-:W2:Y:S01]  /*19aa0*/  MUFU.EX2 R101, R204 ;  /* 0x000000cc00657308 */ /* 0x000ea20000000800 */
[C---:B------:R-:W-:Y:S01]  /*19ab0*/  HMMA.16816.F32 R8, R108.reuse, R114, R8 ;  /* 0x000000726c08723c */ /* 0x040fe20000001808 */
[----:B------:R-:W5:Y:S07]  /*19ac0*/  LDSM.16.MT88.4 R112, [R174+0x1000] ;  /* 0x00100000ae70783b */ /* 0x000f6e0000004200 */
[C---:B-1----:R-:W-:Y:S04]  /*19ad0*/  HMMA.16816.F32 R12, R108.reuse, R116, R12 ;  /* 0x000000746c0c723c */ /* 0x042fe8000000180c */
[C---:B----4-:R-:W-:Y:S01]  /*19ae0*/  F2FP.PACK_AB R148, R2.reuse, R124 ;  /* 0x0000007c0294723e */ /* 0x050fe200000000ff */
[----:B------:R-:W-:Y:S02]  /*19af0*/  FADD.FTZ R0, R2, R0 ;  /* 0x0000000002007221 */ /* 0x000fe40000010000 */
[----:B------:R-:W-:Y:S01]  /*19b00*/  FADD.FTZ R2, R126, R125 ;  /* 0x0000007d7e027221 */ /* 0x000fe20000010000 */
[C---:B------:R-:W-:Y:S01]  /*19b10*/  HMMA.16816.F32 R16, R108.reuse, R118, R16 ;  /* 0x000000766c10723c */ /* 0x040fe20000001810 */
[----:B------:R-:W1:Y:S03]  /*19b20*/  LDSM.16.MT88.4 R116, [R147+0x3000] ;  /* 0x003000009374783b */ /* 0x000e660000004200 */
[----:B------:R-:W-:Y:S01]  /*19b30*/  FADD.FTZ R0, R102, R0 ;  /* 0x0000000066007221 */ /* 0x000fe20000010000 */
[C---:B--2---:R-:W-:Y:S02]  /*19b40*/  F2FP.PACK_AB R150, R101.reuse, R102 ;  /* 0x000000666596723e */ /* 0x044fe400000000ff */
[----:B------:R-:W-:Y:S01]  /*19b50*/  MOV R102, R3 ;  /* 0x0000000300667202 */ /* 0x000fe20000000f00 */
[C---:B---3--:R-:W-:Y:S04]  /*19b60*/  HMMA.16816.F32 R20, R108.reuse, R120, R20 ;  /* 0x000000786c14723c */ /* 0x048fe80000001814 */
[----:B------:R-:W-:Y:S02]  /*19b70*/  FADD.FTZ R208, R101, R0 ;  /* 0x0000000065d07221 */ /* 0x000fe40000010000 */
[----:B------:R-:W-:Y:S01]  /*19b80*/  FADD.FTZ R0, R127, R2 ;  /* 0x000000027f007221 */ /* 0x000fe20000010000 */
[----:B------:R-:W-:Y:S01]  /*19b90*/  MUFU.EX2 R101, R171 ;  /* 0x000000ab00657308 */ /* 0x000fe20000000800 */
[C---:B------:R-:W-:Y:S01]  /*19ba0*/  HMMA.16816.F32 R24, R108.reuse, R122, R24 ;  /* 0x0000007a6c18723c */ /* 0x040fe20000001818 */
[----:B------:R-:W2:Y:S03]  /*19bb0*/  LDSM.16.MT88.4 R120, [R172+0x3000] ;  /* 0x00300000ac78783b */ /* 0x000ea60000004200 */
        /* <DEDUP_REMOVED lines=9> */
[C---:B-1----:R-:W-:Y:S03]  /*19c50*/  HMMA.16816.F32 R36, R108.reuse, R116, R36 ;  /* 0x000000746c24723c */ /* 0x042fe60000001824 */
[----:B------:R-:W-:Y:S04]  /*19c60*/  FADD.FTZ R0, R159, R0 ;  /* 0x000000009f007221 */ /* 0x000fe80000010000 */
[----:B------:R-:W-:Y:S01]  /*19c70*/  FADD.FTZ R0, R156, R0 ;  /* 0x000000009c007221 */ /* 0x000fe20000010000 */
[C---:B------:R-:W-:Y:S01]  /*19c80*/  HMMA.16816.F32 R40, R108.reuse, R118, R40 ;  /* 0x000000766c28723c */ /* 0x040fe20000001828 */
[----:B------:R-:W1:Y:S03]  /*19c90*/  LDSM.16.MT88.4 R116, [R174+0x3000] ;  /* 0x00300000ae74783b */ /* 0x000e660000004200 */
[----:B---3--:R-:W-:Y:S01]  /*19ca0*/  F2FP.PACK_AB R151, R2, R101 ;  /* 0x000000650297723e */ /* 0x008fe200000000ff */
[----:B------:R-:W-:Y:S01]  /*19cb0*/  FADD.FTZ R0, R155, R0 ;  /* 0x000000009b007221 */ /* 0x000fe20000010000 */
[----:B------:R-:W-:Y:S02]  /*19cc0*/  IADD3 R194, R195, -0x1, RZ ;  /* 0xffffffffc3c27810 */ /* 0x000fe40007ffe0ff */
[C---:B--2---:R-:W-:Y:S04]  /*19cd0*/  HMMA.16816.F32 R44, R108.reuse, R120, R44 ;  /* 0x000000786c2c723c */ /* 0x044fe8000000182c */
[----:B------:R-:W-:Y:S01]  /*19ce0*/  FADD.FTZ R0, R154, R0 ;  /* 0x000000009a007221 */ /* 0x000fe20000010000 */
[----:B------:R-:W-:Y:S03]  /*19cf0*/  MOV R195, R194 ;  /* 0x000000c200c37202 */ /* 0x000fe60000000f00 */
[C---:B------:R-:W-:Y:S01]  /*19d00*/  HMMA.16816.F32 R48, R108.reuse, R122, R48 ;  /* 0x0000007a6c30723c */ /* 0x040fe20000001830 */
[----:B------:R-:W2:Y:S03]  /*19d10*/  LDSM.16.MT88.4 R120, [R147+0x5000] ;  /* 0x005000009378783b */ /* 0x000ea60000004200 */
        /* <DEDUP_REMOVED lines=8> */
[C---:B-1----:R-:W-:Y:S08]  /*19da0*/  HMMA.16816.F32 R60, R108.reuse, R116, R60 ;  /* 0x000000746c3c723c */ /* 0x042ff0000000183c */
[C---:B------:R-:W-:Y:S01]  /*19db0*/  HMMA.16816.F32 R64, R108.reuse, R118, R64 ;  /* 0x000000766c40723c */ /* 0x040fe20000001840 */
[----:B------:R-:W1:Y:S07]  /*19dc0*/  LDSM.16.MT88.4 R116, [R175+0x5000] ;  /* 0x00500000af74783b */ /* 0x000e6e0000004200 */
[C---:B--2---:R-:W-:Y:S08]  /*19dd0*/  HMMA.16816.F32 R68, R108.reuse, R120, R68 ;  /* 0x000000786c44723c */ /* 0x044ff00000001844 */
[C---:B------:R-:W-:Y:S01]  /*19de0*/  HMMA.16816.F32 R72, R108.reuse, R122, R72 ;  /* 0x0000007a6c48723c */ /* 0x040fe20000001848 */
[----:B------:R-:W2:Y:S07]  /*19df0*/  LDSM.16.MT88.4 R120, [R174+0x5000] ;  /* 0x00500000ae78783b */ /* 0x000eae0000004200 */
[C---:B---3--:R-:W-:Y:S08]  /*19e00*/  HMMA.16816.F32 R76, R108.reuse, R112, R76 ;  /* 0x000000706c4c723c */ /* 0x048ff0000000184c */
[C---:B------:R-:W-:Y:S08]  /*19e10*/  HMMA.16816.F32 R80, R108.reuse, R114, R80 ;  /* 0x000000726c50723c */ /* 0x040ff00000001850 */
[C---:B-1----:R-:W-:Y:S08]  /*19e20*/  HMMA.16816.F32 R84, R108.reuse, R116, R84 ;  /* 0x000000746c54723c */ /* 0x042ff00000001854 */
[C---:B------:R-:W-:Y:S01]  /*19e30*/  HMMA.16816.F32 R88, R108.reuse, R118, R88 ;  /* 0x000000766c58723c */ /* 0x040fe20000001858 */
[----:B------:R-:W1:Y:S07]  /*19e40*/  LDSM.16.MT88.4 R116, [R175+0x1800] ;  /* 0x00180000af74783b */ /* 0x000e6e0000004200 */
[C---:B--2---:R-:W-:Y:S08]  /*19e50*/  HMMA.16816.F32 R92, R108.reuse, R120, R92 ;  /* 0x000000786c5c723c */ /* 0x044ff0000000185c */
        /* <DEDUP_REMOVED lines=36> */
.L_x_852:
[----:B------:R-:W-:-:S13]  /*1a0a0*/  ISETP.GE.AND P0, PT, R194, R215, PT ;  /* 0x000000d7c200720c */ /* 0x000fda0003f06270 */
[----:B------:R-:W-:Y:S05]  /*1a0b0*/  @!P0 BRA `(.L_x_864) ;  /* 0x00003b6000008947 */ /* 0x000fea0003800000 */
[----:B------:R-:W-:Y:S02]  /*1a0c0*/  MOV R102, R16 ;  /* 0x0000001000667202 */ /* 0x000fe40000000f00 */
[----:B------:R-:W-:Y:S02]  /*1a0d0*/  MOV R101, R100 ;  /* 0x0000006400657202 */ /* 0x000fe40000000f00 */
.L_x_882:
[----:B------:R-:W-:Y:S04]  /*1a0e0*/  DEPBAR.LE SB0, 0x0 ;  /* 0x000080000000791a */ /* 0x000fe80000000000 */
[----:B------:R-:W-:Y:S01]  /*1a0f0*/  WARPSYNC 0xffffffff ;  /* 0xffffffff00007948 */ /* 0x000fe20003800000 */
[----:B------:R-:W-:Y:S01]  /*1a100*/  BAR.SYNC.DEFER_BLOCKING 0x0 ;  /* 0x0000000000007b1d */ /* 0x000fe20000010000 */
[----:B------:R-:W-:Y:S01]  /*1a110*/  SHF.R.S32.HI R0, RZ, 0x1f, R199 ;  /* 0x0000001fff007819 */ /* 0x000fe200000114c7 */
[----:B------:R-:W-:Y:S01]  /*1a120*/  IMAD.WIDE.U32 R2, R199, c[0x0][0x208], RZ ;  /* 0x00008200c7027a25 */ /* 0x000fe200078e00ff */
[C---:B------:R-:W-:Y:S02]  /*1a130*/  SHF.L.U64.HI R23, R203.reuse, 0x1, R218 ;  /* 0x00000001cb177819 */ /* 0x040fe400000102da */
[----:B------:R-:W-:Y:S01]  /*1a140*/  SHF.L.U64.HI R15, R202, 0x1, R219 ;  /* 0x00000001ca0f7819 */ /* 0x000fe200000102db */
[----:B------:R-:W-:Y:S01]  /*1a150*/  IMAD R0, R0, c[0x0][0x208], RZ ;  /* 0x0000820000007a24 */ /* 0x000fe200078e02ff */
[----:B------:R-:W-:Y:S01]  /*1a160*/  SHF.L.U32 R14, R202, 0x1, RZ ;  /* 0x00000001ca0e7819 */ /* 0x000fe200000006ff */
[----:B------:R-:W-:Y:S01]  /*1a170*/  IMAD.SHL.U32 R22, R203, 0x2, RZ ;  /* 0x00000002cb167824 */ /* 0x000fe200078e00ff */
[C---:B------:R-:W-:Y:S01]  /*1a180*/  SHF.L.U64.HI R13, R200.reuse, 0x1, R201 ;  /* 0x00000001c80d7819 */ /* 0x040fe200000102c9 */
[----:B------:R-:W-:Y:S02]  /*1a190*/  IMAD R0, R199, c[0x0][0x20c], R0 ;  /* 0x00008300c7007a24 */ /* 0x000fe400078e0200 */
[----:B------:R-:W-:Y:S02]  /*1a1a0*/  IMAD.SHL.U32 R12, R200, 0x2, RZ ;  /* 0x00000002c80c7824 */ /* 0x000fe400078e00ff */
[----:B------:R-:W-:Y:S01]  /*1a1b0*/  IMAD.IADD R3, R3, 0x1, R0 ;  /* 0x0000000103037824 */ /* 0x000fe200078e0200 */
[----:B------:R-:W-:Y:S03]  /*1a1c0*/  SHF.R.S32.HI R0, RZ, 0x1f, R198 ;  /* 0x0000001fff007819 */ /* 0x000fe600000114c6 */
        /* <DEDUP_REMOVED lines=19> */
.L_x_976:
[----:B------:R-:W5:Y:S01]  /*1a300*/  SHFL.IDX PT, R4, R5, RZ, 0x181f ;  /* 0x00181fff05047589 */ /* 0x000f6200000e0000 */
[----:B------:R-:W-:Y:S01]  /*1a310*/  ISETP.GE.AND P0, PT, R200, c[0x0][0x1d4], PT ;  /* 0x00007500c8007a0c */ /* 0x000fe20003f06270 */
[----:B------:R-:W-:Y:S01]  /*1a320*/  BSSY B0, `(.L_x_866) ;  /* 0x0000141000007945 */ /* 0x000fe20003800000 */
[----:B------:R-:W-:Y:S02]  /*1a330*/  ISETP.GE.AND P4, PT, R202, c[0x0][0x1d4], PT ;  /* 0x00007500ca007a0c */ /* 0x000fe40003f86270 */
[----:B------:R-:W-:Y:S02]  /*1a340*/  SEL R100, RZ, 0x10, P0 ;  /* 0x00000010ff647807 */ /* 0x000fe40000000000 */
[----:B------:R-:W-:Y:S01]  /*1a350*/  SEL R21, RZ, 0x10, P4 ;  /* 0x00000010ff157807 */ /* 0x000fe20002000000 */
[----:B------:R-:W-:Y:S01]  /*1a360*/  SHFL.IDX PT, R3, R7, 0x1, 0x181f ;  /* 0x00381f0007037f89 */ /* 0x000fe200000e0000 */
[----:B------:R-:W-:Y:S04]  /*1a370*/  ISETP.GE.AND P3, PT, R203, c[0x0][0x1d4], PT ;  /* 0x00007500cb007a0c */ /* 0x000fe80003f66270 */
[----:B------:R-:W-:Y:S03]  /*1a380*/  SEL R20, RZ, 0x10, P3 ;  /* 0x00000010ff147807 */ /* 0x000fe60001800000 */
[----:B------:R4:W3:Y:S02]  /*1a390*/  SHFL.IDX PT, R2, R5, 0x1, 0x181f ;  /* 0x00381f0005027f89 */ /* 0x0008e400000e0000 */
[----:B----4-:R-:W-:Y:S02]  /*1a3a0*/  IADD3 R5, -R100, 0x10, RZ ;  /* 0x0000001064057810 */ /* 0x010fe40007ffe1ff */
[----:B-----5:R-:W-:Y:S02]  /*1a3b0*/  IADD3 R6, P1, R4, R12, RZ ;  /* 0x0000000c04067210 */ /* 0x020fe40007f3e0ff */
[----:B------:R-:W-:Y:S02]  /*1a3c0*/  LOP3.LUT R5, R5, 0xf, RZ, 0xc0, !PT ;  /* 0x0000000f05057812 */ /* 0x000fe400078ec0ff */
[----:B---3--:R-:W-:Y:S05]  /*1a3d0*/  IADD3.X R7, R0, R13, RZ, P1, !PT ;  /* 0x0000000d00077210 */ /* 0x008fea0000ffe4ff */
[----:B------:R3:W-:Y:S01]  /*1a3e0*/  LDGSTS.E.BYPASS.LTC128B.128 [R193+0x100], [R6.64], !P0 ;  /* 0x0010000006c17fae */ /* 0x0007e2000c101d48 */
[-C--:B------:R-:W-:Y:S02]  /*1a3f0*/  IADD3 R12, P1, P0, R5, R2.reuse, R12 ;  /* 0x00000002050c7210 */ /* 0x080fe4000783e00c */
[----:B------:R-:W-:Y:S02]  /*1a400*/  IADD3 R5, -R20, 0x10, RZ ;  /* 0x0000001014057810 */ /* 0x000fe40007ffe1ff */
[-C--:B------:R-:W-:Y:S02]  /*1a410*/  IADD3.X R13, RZ, R3.reuse, R13, P1, P0 ;  /* 0x00000003ff0d7210 */ /* 0x080fe40000fe040d */
[----:B------:R-:W-:Y:S02]  /*1a420*/  LOP3.LUT R28, R5, 0xf, RZ, 0xc0, !PT ;  /* 0x0000000f051c7812 */ /* 0x000fe400078ec0ff */
[C---:B---3--:R-:W-:Y:S04]  /*1a430*/  IADD3 R6, -R21.reuse, 0x10, RZ ;  /* 0x0000001015067810 */ /* 0x048fe80007ffe1ff */
[----:B------:R-:W-:Y:S04]  /*1a440*/  LOP3.LUT R6, R6, 0xf, RZ, 0xc0, !PT ;  /* 0x0000000f06067812 */ /* 0x000fe800078ec0ff */
[----:B------:R-:W-:Y:S04]  /*1a450*/  IADD3 R6, P1, P0, R6, R2, R14 ;  /* 0x0000000206067210 */ /* 0x000fe8000783e00e */
[----:B------:R-:W-:Y:S02]  /*1a460*/  IADD3.X R7, RZ, R3, R15, P1, P0 ;  /* 0x00000003ff077210 */ /* 0x000fe40000fe040f */
[----:B------:R-:W-:Y:S04]  /*1a470*/  IADD3 R14, P0, R4, R14, RZ ;  /* 0x0000000e040e7210 */ /* 0x000fe80007f1e0ff */
[----:B------:R-:W-:Y:S02]  /*1a480*/  IADD3.X R15, R0, R15, RZ, P0, !PT ;  /* 0x0000000f000f7210 */ /* 0x000fe400007fe4ff */
[----:B------:R-:W-:Y:S03]  /*1a490*/  IADD3 R4, P0, R4, R22, RZ ;  /* 0x0000001604047210 */ /* 0x000fe60007f1e0ff */
[----:B------:R3:W-:Y:S01]  /*1a4a0*/  LDGSTS.E.BYPASS.LTC128B.128 [R193+0x2100], [R14.64], !P4 ;  /* 0x021000000ec17fae */ /* 0x0007e2000e101d48 */
[----:B------:R-:W-:Y:S02]  /*1a4b0*/  IADD3.X R5, R0, R23, RZ, P0, !PT ;  /* 0x0000001700057210 */ /* 0x000fe400007fe4ff */
[----:B------:R-:W-:Y:S04]  /*1a4c0*/  IADD3 R2, P1, P0, R28, R2, R22 ;  /* 0x000000021c027210 */ /* 0x000fe8000783e016 */
[----:B------:R-:W-:Y:S01]  /*1a4d0*/  IADD3.X R3, RZ, R3, R23, P1, P0 ;  /* 0x00000003ff037210 */ /* 0x000fe20000fe0417 */
[----:B------:R4:W-:Y:S01]  /*1a4e0*/  LDGSTS.E.BYPASS.LTC128B.128 [R193+0x4100], [R4.64], !P3 ;  /* 0x0410000004c17fae */ /* 0x0009e2000d901d48 */
[----:B------:R-:W-:Y:S11]  /*1a4f0*/  ISETP.NE.U32.AND P0, PT, R100, RZ, PT ;  /* 0x000000ff6400720c */ /* 0x000ff60003f05070 */
[----:B------:R-:W-:Y:S02]  /*1a500*/  @!UPT UIADD3 URZ, URZ, URZ, URZ ;  /* 0x0000003f3f3ff290 */ /* 0x000fe4000fffe03f */
[----:B------:R3:W-:Y:S01]  /*1a510*/  LDGSTS.E.BYPASS.LTC128B.128.ZFILL [R193+0x1100], [R12.64], P0 ;  /* 0x011000000cc17fae */ /* 0x0007e20008141d48 */
[----:B------:R-:W-:Y:S11]  /*1a520*/  ISETP.NE.U32.AND P0, PT, R21, RZ, PT ;  /* 0x000000ff1500720c */ /* 0x000ff60003f05070 */
[----:B------:R-:W-:Y:S02]  /*1a530*/  @!UPT UIADD3 URZ, URZ, URZ, URZ ;  /* 0x0000003f3f3ff290 */ /* 0x000fe4000fffe03f */
[----:B------:R4:W-:Y:S01]  /*1a540*/  LDGSTS.E.BYPASS.LTC128B.128.ZFILL [R193+0x3100], [R6.64], P0 ;  /* 0x0310000006c17fae */ /* 0x0009e20008141d48 */
[----:B------:R-:W-:Y:S11]  /*1a550*/  ISETP.NE.U32.AND P0, PT, R20, RZ, PT ;  /* 0x000000ff1400720c */ /* 0x000ff60003f05070 */
[----:B------:R-:W-:Y:S02]  /*1a560*/  @!UPT UIADD3 URZ, URZ, URZ, URZ ;  /* 0x0000003f3f3ff290 */ /* 0x000fe4000fffe03f */
[----:B------:R5:W-:Y:S01]  /*1a570*/  LDGSTS.E.BYPASS.LTC128B.128.ZFILL [R193+0x5100], [R2.64], P0 ;  /* 0x0510000002c17fae */ /* 0x000be20008141d48 */
[----:B------:R-:W-:Y:S07]  /*1a580*/  ISETP.GT.AND P0, PT, R194, R215, PT ;  /* 0x000000d7c200720c */ /* 0x000fee0003f04270 */
[----:B------:R-:W0:Y:S01]  /*1a590*/  LDGDEPBAR ;  /* 0x00000000000079af */ /* 0x000e220000000000 */
[C---:B--2-4-:R-:W-:Y:S08]  /*1a5a0*/  HMMA.16816.F32 R4, R32.reuse, R8, RZ ;  /* 0x000000082004723c */ /* 0x054ff000000018ff */
[C---:B------:R-:W-:Y:S08]  /*1a5b0*/  HMMA.16816.F32 R8, R32.reuse, R10, RZ ;  /* 0x0000000a2008723c */ /* 0x040ff000000018ff */
[C---:B---3--:R-:W-:Y:S08]  /*1a5c0*/  HMMA.16816.F32 R12, R32.reuse, R16, RZ ;  /* 0x00000010200c723c */ /* 0x048ff000000018ff */
[C---:B------:R-:W-:Y:S08]  /*1a5d0*/  HMMA.16816.F32 R16, R32.reuse, R18, RZ ;  /* 0x000000122010723c */ /* 0x040ff000000018ff */
[C---:B-1----:R-:W-:Y:S08]  /*1a5e0*/  HMMA.16816.F32 R20, R32.reuse, R24, RZ ;  /* 0x000000182014723c */ /* 0x042ff000000018ff */
        /* <DEDUP_REMOVED lines=137> */
[----:B-----5:R-:W-:Y:S06]  /*1ae80*/  FMUL.FTZ R2, R11, c[0x0][0x320] ;  /* 0x0000c8000b027a20 */ /* 0x020fec0000410000 */
[----:B------:R3:W4:Y:S11]  /*1ae90*/  MUFU.TANH R171, R2 ;  /* 0x0000000200ab7308 */ /* 0x0007360000002400 */
[----:B------:R-:W-:Y:S02]  /*1aea0*/  FMUL.FTZ R3, R18, c[0x0][0x320] ;  /* 0x0000c80012037a20 */ /* 0x000fe40000410000 */
[----:B-1----:R-:W-:Y:S02]  /*1aeb0*/  FMUL.FTZ R0, R5, c[0x0][0x320] ;  /* 0x0000c80005007a20 */ /* 0x002fe40000410000 */
[----:B------:R-:W1:Y:S01]  /*1aec0*/  MUFU.TANH R164, R3 ;  /* 0x0000000300a47308 */ /* 0x000e620000002400 */
[----:B---3--:R-:W-:Y:S09]  /*1aed0*/  FMUL.FTZ R2, R19, c[0x0][0x320] ;  /* 0x0000c80013027a20 */ /* 0x008ff20000410000 */
[----:B------:R3:W1:Y:S10]  /*1aee0*/  MUFU.TANH R169, R0 ;  /* 0x0000000000a97308 */ /* 0x0006740000002400 */
[----:B------:R-:W1:Y:S01]  /*1aef0*/  MUFU.TANH R163, R2 ;  /* 0x0000000200a37308 */ /* 0x000e620000002400 */
[----:B---3--:R-:W-:Y:S09]  /*1af00*/  FMUL.FTZ R0, R6, c[0x0][0x320] ;  /* 0x0000c80006007a20 */ /* 0x008ff20000410000 */
[----:B------:R3:W1:Y:S02]  /*1af10*/  MUFU.TANH R197, R0 ;  /* 0x0000000000c57308 */ /* 0x0006640000002400 */
[----:B---3--:R-:W-:Y:S02]  /*1af20*/  FMUL.FTZ R0, R7, c[0x0][0x320] ;  /* 0x0000c80007007a20 */ /* 0x008fe40000410000 */
[----:B------:R-:W3:Y:S06]  /*1af30*/  LDSM.16.M88.4 R4, [R173+0x5000] ;  /* 0x00500000ad04783b */ /* 0x000eec0000000200 */
[----:B------:R5:W1:Y:S02]  /*1af40*/  MUFU.TANH R196, R0 ;  /* 0x0000000000c47308 */ /* 0x000a640000002400 */
[----:B-----5:R-:W-:Y:S08]  /*1af50*/  FMUL.FTZ R0, R8, c[0x0][0x320] ;  /* 0x0000c80008007a20 */ /* 0x020ff00000410000 */
[----:B------:R5:W1:Y:S01]  /*1af60*/  MUFU.TANH R166, R0 ;  /* 0x0000000000a67308 */ /* 0x000a620000002400 */
[C---:B---3--:R-:W-:Y:S08]  /*1af70*/  HMMA.16816.F32 R20, R148.reuse, R4, R20 ;  /* 0x000000049414723c */ /* 0x048ff00000001814 */
[C---:B------:R-:W-:Y:S04]  /*1af80*/  HMMA.16816.F32 R24, R148.reuse, R6, R24 ;  /* 0x000000069418723c */ /* 0x040fe80000001818 */
[----:B-----5:R-:W-:Y:S04]  /*1af90*/  FMUL.FTZ R0, R9, c[0x0][0x320] ;  /* 0x0000c80009007a20 */ /* 0x020fe80000410000 */
[----:B------:R3:W1:Y:S04]  /*1afa0*/  MUFU.TANH R165, R0 ;  /* 0x0000000000a57308 */ /* 0x0006680000002400 */
[----:B---3--:R-:W-:Y:S02]  /*1afb0*/  FMUL.FTZ R0, R10, c[0x0][0x320] ;  /* 0x0000c8000a007a20 */ /* 0x008fe40000410000 */
[----:B------:R-:W3:Y:S01]  /*1afc0*/  LDSM.16.M88.4 R8, [R173+0x5800] ;  /* 0x00580000ad08783b */ /* 0x000ee20000000200 */
[----:B------:R-:W-:Y:S04]  /*1afd0*/  DEPBAR.LE SB0, 0x0 ;  /* 0x000080000000791a */ /* 0x000fe80000000000 */
[----:B------:R5:W1:Y:S03]  /*1afe0*/  MUFU.TANH R195, R0 ;  /* 0x0000000000c37308 */ /* 0x000a660000002400 */
[----:B------:R-:W-:Y:S01]  /*1aff0*/  BAR.SYNC.DEFER_BLOCKING 0x0 ;  /* 0x0000000000007b1d */ /* 0x000fe20000010000 */
[----:B-----5:R-:W-:Y:S06]  /*1b000*/  FMUL.FTZ R0, R12, c[0x0][0x320] ;  /* 0x0000c8000c007a20 */ /* 0x020fec0000410000 */
[----:B------:R5:W1:Y:S01]  /*1b010*/  MUFU.TANH R162, R0 ;  /* 0x0000000000a27308 */ /* 0x000a620000002400 */
[C---:B---3--:R-:W-:Y:S08]  /*1b020*/  HMMA.16816.F32 R28, R148.reuse, R8, R28 ;  /* 0x00000008941c723c */ /* 0x048ff0000000181c */
[----:B------:R-:W-:Y:S04]  /*1b030*/  HMMA.16816.F32 R32, R148, R10, R32 ;  /* 0x0000000a9420723c */ /* 0x000fe80000001820 */
[----:B-----5:R-:W-:Y:S04]  /*1b040*/  FMUL.FTZ R0, R13, c[0x0][0x320] ;  /* 0x0000c8000d007a20 */ /* 0x020fe80000410000 */
[----:B------:R3:W1:Y:S04]  /*1b050*/  MUFU.TANH R161, R0 ;  /* 0x0000000000a17308 */ /* 0x0006680000002400 */
[----:B---3--:R-:W-:Y:S06]  /*1b060*/  FMUL.FTZ R0, R14, c[0x0][0x320] ;  /* 0x0000c8000e007a20 */ /* 0x008fec0000410000 */
[----:B------:R3:W1:Y:S02]  /*1b070*/  MUFU.TANH R168, R0 ;  /* 0x0000000000a87308 */ /* 0x0006640000002400 */
[----:B---3--:R-:W-:Y:S08]  /*1b080*/  FMUL.FTZ R0, R15, c[0x0][0x320] ;  /* 0x0000c8000f007a20 */ /* 0x008ff00000410000 */
        /* <DEDUP_REMOVED lines=36> */
[----:B------:R3:W1:Y:S01]  /*1b2d0*/  MUFU.TANH R156, R0 ;  /* 0x00000000009c7308 */ /* 0x0006620000002400 */
[----:B------:R-:W-:-:S05]  /*1b2e0*/  @!P0 BRA `(.L_x_867) ;  /* 0x0000044000008947 */ /* 0x000fca0003800000 */
[C---:B--2-4-:R-:W-:Y:S01]  /*1b2f0*/  SHF.L.U64.HI R14, R203.reuse, 0x1, R218 ;  /* 0x00000001cb0e7819 */ /* 0x054fe200000102da */
        /* <DEDUP_REMOVED lines=9> */
[----:B---3--:R-:W-:Y:S01]  /*1b390*/  IMAD.MOV.U32 R0, RZ, RZ, R2 ;  /* 0x000000ffff007224 */ /* 0x008fe200078e0002 */
        /* <DEDUP_REMOVED lines=23> */
.L_x_977:
[----:B------:R-:W-:-:S05]  /*1b510*/  BRA.DIV ~URZ, `(.L_x_869) ;  /* 0x000092427f007947 */ /* 0x000fca000b800000 */
[----:B------:R-:W4:Y:S01]  /*1b520*/  SHFL.IDX PT, R0, R8, RZ, 0x181f ;  /* 0x00181fff08007589 */ /* 0x000f2200000e0000 */
[----:B------:R-:W-:Y:S04]  /*1b530*/  IADD3 R2, -R100, 0x10, RZ ;  /* 0x0000001064027810 */ /* 0x000fe80007ffe1ff */
[----:B------:R-:W-:Y:S04]  /*1b540*/  LOP3.LUT R2, R2, 0xf, RZ, 0xc0, !PT ;  /* 0x0000000f02027812 */ /* 0x000fe800078ec0ff */
[----:B----4-:R-:W-:Y:S04]  /*1b550*/  IADD3 R2, P1, P0, R2, R0, R9 ;  /* 0x0000000002027210 */ /* 0x010fe8000783e009 */
[----:B---3--:R-:W-:Y:S02]  /*1b560*/  IADD3.X R3, RZ, R4, R10, P1, P0 ;  /* 0x00000004ff037210 */ /* 0x008fe40000fe040a */
        /* <DEDUP_REMOVED lines=8> */
[----:B---3--:R-:W-:Y:S03]  /*1b5f0*/  IADD3 R2, P0, R0, R13, RZ ;  /* 0x0000000d00027210 */ /* 0x008fe60007f1e0ff */
[----:B------:R4:W3:Y:S02]  /*1b600*/  SHFL.IDX PT, R0, R8, 0x1, 0x181f ;  /* 0x00381f0008007f89 */ /* 0x0008e400000e0000 */
[----:B------:R-:W-:Y:S02]  /*1b610*/  IMAD.X R3, R4, 0x1, R14, P0 ;  /* 0x0000000104037824 */ /* 0x000fe400000e060e */
[----:B------:R4:W2:Y:S04]  /*1b620*/  SHFL.IDX PT, R4, R5, 0x1, 0x181f ;  /* 0x00381f0005047f89 */ /* 0x0008a800000e0000 */
[----:B------:R4:W-:Y:S02]  /*1b630*/  LDGSTS.E.BYPASS.LTC128B.128 [R193+0xa100], [R2.64], !P3 ;  /* 0x0a10000002c17fae */ /* 0x0009e4000d901d48 */
.L_x_978:
[C---:B----4-:R-:W-:Y:S02]  /*1b640*/  IADD3 R2, -R100.reuse, 0x10, RZ ;  /* 0x0000001064027810 */ /* 0x050fe40007ffe1ff */
[----:B------:R-:W-:Y:S02]  /*1b650*/  ISETP.NE.U32.AND P0, PT, R100, RZ, PT ;  /* 0x000000ff6400720c */ /* 0x000fe40003f05070 */
[----:B------:R-:W-:Y:S04]  /*1b660*/  LOP3.LUT R2, R2, 0xf, RZ, 0xc0, !PT ;  /* 0x0000000f02027812 */ /* 0x000fe800078ec0ff */
[----:B---3--:R-:W-:Y:S04]  /*1b670*/  IADD3 R2, P2, P1, R2, R0, R9 ;  /* 0x0000000002027210 */ /* 0x008fe8000795e009 */
[----:B--2---:R-:W-:Y:S05]  /*1b680*/  IADD3.X R3, RZ, R4, R10, P2, P1 ;  /* 0x00000004ff037210 */ /* 0x004fea00017e240a */
        /* <DEDUP_REMOVED lines=10> */
.L_x_867:
[----:B--2-4-:R-:W-:Y:S05]  /*1b730*/  BSYNC B0 ;  /* 0x0000000000007941 */ /* 0x014fea0003800000 */
.L_x_866:
[----:B------:R-:W-:Y:S01]  /*1b740*/  LOP3.LUT R8, RZ, c[0x0][0x324], RZ, 0x33, !PT ;  /* 0x0000c900ff087a12 */ /* 0x000fe200078e33ff */
[----:B---3--:R-:W-:Y:S01]  /*1b750*/  IMAD.MOV.U32 R0, RZ, RZ, c[0x0][0x2c4] ;  /* 0x0000b100ff007624 */ /* 0x008fe200078e00ff */
[----:B------:R-:W0:Y:S01]  /*1b760*/  LDGDEPBAR ;  /* 0x00000000000079af */ /* 0x000e220000000000 */
[----:B------:R-:W-:Y:S02]  /*1b770*/  IMAD.IADD R4, R243, 0x1, R233 ;  /* 0x00000001f3047824 */ /* 0x000fe400078e02e9 */
[----:B------:R-:W-:Y:S01]  /*1b780*/  IMAD.SHL.U32 R5, R194, 0x40, RZ ;  /* 0x00000040c2057824 */ /* 0x000fe200078e00ff */
[----:B------:R-:W-:Y:S11]  /*1b790*/  ISETP.NE.AND P0, PT, R0, 0x1, PT ;  /* 0x000000010000780c */ /* 0x000ff60003f05270 */
[----:B------:R-:W-:Y:S02]  /*1b7a0*/  @!UPT UIADD3 URZ, URZ, URZ, URZ ;  /* 0x0000003f3f3ff290 */ /* 0x000fe4000fffe03f */
[----:B------:R-:W-:Y:S05]  /*1b7b0*/  @P0 IMAD.HI.U32 R0, R4, c[0x0][0x2c8], RZ ;  /* 0x0000b20004000a27 */ /* 0x000fea00078e00ff */
[----:B------:R-:W-:Y:S02]  /*1b7c0*/  @P0 SHF.R.U32.HI R4, RZ, c[0x0][0x2cc], R0 ;  /* 0x0000b300ff040a19 */ /* 0x000fe40000011600 */
[----:B------:R-:W-:Y:S04]  /*1b7d0*/  IADD3 R0, -R220, 0x1, -R5 ;  /* 0x00000001dc007810 */ /* 0x000fe80007ffe905 */
[----:B------:R-:W-:Y:S04]  /*1b7e0*/  IADD3 R6, -R217, R0, R216 ;  /* 0x00000000d9067210 */ /* 0x000fe80007ffe1d8 */
[----:B------:R-:W-:Y:S01]  /*1b7f0*/  IADD3 R7, R6, c[0x0][0x328], RZ ;  /* 0x0000ca0006077a10 */ /* 0x000fe20007ffe0ff */
[----:B------:R-:W-:-:S05]  /*1b800*/  BRA.DIV ~URZ, `(.L_x_870) ;  /* 0x000091627f007947 */ /* 0x000fca000b800000 */
[----:B------:R2:W3:Y:S02]  /*1b810*/  SHFL.IDX PT, R3, R4, RZ, 0x1c1f ;  /* 0x001c1fff04037589 */ /* 0x0004e400000e0000 */
.L_x_979:
[-C--:B---3--:R-:W-:Y:S01]  /*1b820*/  IADD3 R2, R7, R3.reuse, RZ ;  /* 0x0000000307027210 */ /* 0x088fe20007ffe0ff */
[----:B------:R-:W-:Y:S02]  /*1b830*/  IMAD.MOV.U32 R0, RZ, RZ, c[0x0][0x32c] ;  /* 0x0000cb00ff007624 */ /* 0x000fe400078e00ff */
[----:B------:R-:W-:Y:S03]  /*1b840*/  IMAD.IADD R6, R8, 0x1, R6 ;  /* 0x0000000108067824 */ /* 0x000fe600078e0206 */
[----:B------:R-:W-:Y:S02]  /*1b850*/  ISETP.GE.AND P0, PT, R0, 0x1, PT ;  /* 0x000000010000780c */ /* 0x000fe40003f06270 */
[----:B------:R-:W-:Y:S11]  /*1b860*/  IADD3 R0, R6, R3, RZ ;  /* 0x0000000306007210 */ /* 0x000ff60007ffe0ff */
        /* <DEDUP_REMOVED lines=14> */
.L_x_873:
[----:B------:R-:W-:Y:S04]  /*1b950*/  MOV R8, 0x1 ;  /* 0x0000000100087802 */ /* 0x000fe80000000f00 */
[----:B------:R-:W-:Y:S11]  /*1b960*/  ISETP.NE.AND P0, PT, R8, c[0x0][0x32c], PT ;  /* 0x0000cb0008007a0c */ /* 0x000ff60003f05270 */
[----:B------:R-:W-:Y:S02]  /*1b970*/  @!UPT UIADD3 URZ, URZ, URZ, URZ ;  /* 0x0000003f3f3ff290 */ /* 0x000fe4000fffe03f */
[----:B------:R-:W-:Y:S05]  /*1b980*/  @P0 IMAD.HI.U32 R8, R3, c[0x0][0x330], RZ ;  /* 0x0000cc0003080a27 */ /* 0x000fea00078e00ff */
[----:B------:R-:W-:Y:S02]  /*1b990*/  @P0 SHF.R.U32.HI R3, RZ, c[0x0][0x334], R8 ;  /* 0x0000cd00ff030a19 */ /* 0x000fe40000011608 */
.L_x_874:
[----:B------:R-:W-:Y:S05]  /*1b9a0*/  BSYNC B0 ;  /* 0x0000000000007941 */ /* 0x000fea0003800000 */
.L_x_872:
[----:B------:R-:W-:Y:S04]  /*1b9b0*/  IMAD R3, R3, c[0x0][0x32c], -R5 ;  /* 0x0000cb0003037a24 */ /* 0x000fe800078e0a05 */
[----:B------:R-:W-:Y:S05]  /*1b9c0*/  IMAD.IADD R3, R3, 0x1, -R220 ;  /* 0x0000000103037824 */ /* 0x000fea00078e0adc */
[----:B------:R-:W-:Y:S02]  /*1b9d0*/  IMNMX R0, R0, R3, !PT ;  /* 0x0000000300007217 */ /* 0x000fe40007800200 */
[----:B------:R-:W-:Y:S04]  /*1b9e0*/  IADD3 R3, R3, c[0x0][0x32c], RZ ;  /* 0x0000cb0003037a10 */ /* 0x000fe80007ffe0ff */
[----:B------:R-:W-:Y:S02]  /*1b9f0*/  IMNMX R2, R2, R3, PT ;  /* 0x0000000302027217 */ /* 0x000fe40003800200 */
.L_x_871:
[----:B------:R-:W-:Y:S04]  /*1ba00*/  ISETP.GT.AND P1, PT, R194, -0x1, PT ;  /* 0xffffffffc200780c */ /* 0x000fe80003f24270 */
[C---:B------:R-:W-:Y:S02]  /*1ba10*/  ISETP.GT.AND P2, PT, R0.reuse, RZ, P1 ;  /* 0x000000ff0000720c */ /* 0x040fe40000f44270 */
[----:B------:R-:W-:Y:S02]  /*1ba20*/  ISETP.GT.AND P0, PT, R0, 0x1, P1 ;  /* 0x000000010000780c */ /* 0x000fe40000f04270 */
[C---:B------:R-:W-:Y:S02]  /*1ba30*/  ISETP.LT.OR P2, PT, R2.reuse, 0x1, P2 ;  /* 0x000000010200780c */ /* 0x040fe40001741670 */
[----:B------:R-:W-:Y:S02]  /*1ba40*/  ISETP.LT.OR P0, PT, R2, 0x2, P0 ;  /* 0x000000020200780c */ /* 0x000fe40000701670 */
[----:B------:R-:W-:Y:S02]  /*1ba50*/  FSEL R22, R170, -INF , !P2 ;  /* 0xff800000aa167808 */ /* 0x000fe40005000000 */
[C---:B------:R-:W-:Y:S02]  /*1ba60*/  ISETP.GT.AND P2, PT, R0.reuse, 0x8, P1 ;  /* 0x000000080000780c */ /* 0x040fe40000f44270 */
[----:B-1----:R-:W-:Y:S02]  /*1ba70*/  FSEL R149, R169, -INF , !P0 ;  /* 0xff800000a9957808 */ /* 0x002fe40004000000 */
        /* <DEDUP_REMOVED lines=43> */
.L_x_980:
        /* <DEDUP_REMOVED lines=19> */
.L_x_878:
[----:B-12---:R-:W-:Y:S04]  /*1be60*/  MOV R4, 0x1 ;  /* 0x0000000100047802 */ /* 0x006fe80000000f00 */
[----:B------:R-:W-:Y:S11]  /*1be70*/  ISETP.NE.AND P0, PT, R4, c[0x0][0x32c], PT ;  /* 0x0000cb0004007a0c */ /* 0x000ff60003f05270 */
[----:B------:R-:W-:Y:S02]  /*1be80*/  @!UPT UIADD3 URZ, URZ, URZ, URZ ;  /* 0x0000003f3f3ff290 */ /* 0x000fe4000fffe03f */
[----:B------:R-:W-:Y:S05]  /*1be90*/  @P0 IMAD.HI.U32 R4, R3, c[0x0][0x330], RZ ;  /* 0x0000cc0003040a27 */ /* 0x000fea00078e00ff */
[----:B------:R-:W-:Y:S02]  /*1bea0*/  @P0 SHF.R.U32.HI R3, RZ, c[0x0][0x334], R4 ;  /* 0x0000cd00ff030a19 */ /* 0x000fe40000011604 */
.L_x_879:
[----:B------:R-:W-:Y:S05]  /*1beb0*/  BSYNC B0 ;  /* 0x0000000000007941 */ /* 0x000fea0003800000 */
.L_x_877:
[----:B------:R-:W-:Y:S04]  /*1bec0*/  IMAD R5, R3, c[0x0][0x32c], -R5 ;  /* 0x0000cb0003057a24 */ /* 0x000fe800078e0a05 */
[----:B------:R-:W-:Y:S05]  /*1bed0*/  IMAD.IADD R3, R5, 0x1, -R220 ;  /* 0x0000000105037824 */ /* 0x000fea00078e0adc */
[----:B------:R-:W-:Y:S02]  /*1bee0*/  IMNMX R0, R0, R3, !PT ;  /* 0x0000000300007217 */ /* 0x000fe40007800200 */
[----:B------:R-:W-:Y:S04]  /*1bef0*/  IADD3 R3, R3, c[0x0][0x32c], RZ ;  /* 0x0000cb0003037a10 */ /* 0x000fe80007ffe0ff */
[----:B------:R-:W-:Y:S02]  /*1bf00*/  IMNMX R2, R2, R3, PT ;  /* 0x0000000302027217 */ /* 0x000fe40003800200 */
.L_x_876:
        /* <DEDUP_REMOVED lines=82> */
.L_x_981:
[----:B-12---:R-:W-:Y:S01]  /*1c430*/  FMNMX.FTZ R4, R4, R0, !PT ;  /* 0x0000000004047209 */ /* 0x006fe20007810000 */
[----:B------:R-:W-:-:S05]  /*1c440*/  BRA.DIV ~URZ, `(.L_x_881) ;  /* 0x000086427f007947 */ /* 0x000fca000b800000 */
[----:B------:R-:W1:Y:S02]  /*1c450*/  SHFL.BFLY PT, R0, R4, 0x1, 0x1f ;  /* 0x0c201f0004007f89 */ /* 0x000e6400000e0000 */
[----:B-1----:R-:W-:Y:S02]  /*1c460*/  FMNMX.FTZ R100, R4, R0, !PT ;  /* 0x0000000004647209 */ /* 0x002fe40007810000 */
[----:B------:R-:W1:Y:S02]  /*1c470*/  SHFL.BFLY PT, R0, R5, 0x2, 0x1f ;  /* 0x0c401f0005007f89 */ /* 0x000e6400000e0000 */
[----:B-1----:R-:W-:Y:S05]  /*1c480*/  FMNMX.FTZ R4, R5, R0, !PT ;  /* 0x0000000005047209 */ /* 0x002fea0007810000 */
[----:B------:R1:W2:Y:S02]  /*1c490*/  SHFL.BFLY PT, R0, R4, 0x1, 0x1f ;  /* 0x0c201f0004007f89 */ /* 0x0002a400000e0000 */
.L_x_982:
        /* <DEDUP_REMOVED lines=45> */
[----:B------:R-:W-:Y:S02]  /*1c770*/  FMUL.FTZ R36, R0, R36 ;  /* 0x0000002400247220 */ /* 0x000fe40000410000 */
        /* <DEDUP_REMOVED lines=330> */
.L_x_864:
[----:B------:R-:W-:Y:S05]  /*1dc20*/  BRA.DIV ~URZ, `(.L_x_883) ;  /* 0x00006f327f007947 */ /* 0x000fea000b800000 */
[----:B------:R1:W2:Y:S02]  /*1dc30*/  SHFL.BFLY PT, R0, R208, 0x2, 0x1f ;  /* 0x0c401f00d0007f89 */ /* 0x0002a400000e0000 */
.L_x_983:
[----:B--2---:R-:W-:Y:S01]  /*1dc40*/  FADD.FTZ R5, R0, R208 ;  /* 0x000000d000057221 */ /* 0x004fe20000010000 */
[----:B------:R-:W-:Y:S05]  /*1dc50*/  BRA.DIV ~URZ, `(.L_x_884) ;  /* 0x00006f527f007947 */ /* 0x000fea000b800000 */
[----:B------:R-:W2:Y:S02]  /*1dc60*/  SHFL.BFLY PT, R0, R206, 0x2, 0x1f ;  /* 0x0c401f00ce007f89 */ /* 0x000ea400000e0000 */
[----:B--2---:R-:W-:-:S02]  /*1dc70*/  FADD.FTZ R4, R0, R206 ;  /* 0x000000ce00047221 */ /* 0x004fc40000010000 */
[----:B------:R-:W2:Y:S04]  /*1dc80*/  SHFL.BFLY PT, R0, R5, 0x1, 0x1f ;  /* 0x0c201f0005007f89 */ /* 0x000ea800000e0000 */
[----:B------:R3:W4:Y:S01]  /*1dc90*/  SHFL.BFLY PT, R3, R4, 0x1, 0x1f ;  /* 0x0c201f0004037f89 */ /* 0x00072200000e0000 */
[----:B--2---:R-:W-:-:S05]  /*1dca0*/  FADD.FTZ R5, R5, R0 ;  /* 0x0000000005057221 */ /* 0x004fca0000010000 */
.L_x_984:
[----:B------:R-:W-:Y:S01]  /*1dcb0*/  FSETP.NE.FTZ.AND P1, PT, R5, RZ, PT ;  /* 0x000000ff0500720b */ /* 0x000fe20003f35000 */
[----:B----4-:R-:W-:Y:S01]  /*1dcc0*/  FADD.FTZ R3, R3, R4 ;  /* 0x0000000403037221 */ /* 0x010fe20000010000 */
[----:B------:R-:W-:Y:S02]  /*1dcd0*/  MOV R15, 0xff800000 ;  /* 0xff800000000f7802 */ /* 0x000fe40000000f00 */
[----:B------:R-:W-:Y:S02]  /*1dce0*/  MOV R18, 0xff800000 ;  /* 0xff80000000127802 */ /* 0x000fe40000000f00 */
[----:B------:R-:W-:-:S07]  /*1dcf0*/  FSETP.NE.FTZ.AND P0, PT, R3, RZ, PT ;  /* 0x000000ff0300720b */ /* 0x000fce0003f15000 */
[----:B------:R-:W2:Y:S01]  /*1dd00*/  @P1 MUFU.LG2 R0, R5 ;  /* 0x0000000500001308 */ /* 0x000ea20000000c00 */
[----:B------:R-:W-:-:S05]  /*1dd10*/  @P1 MOV R2, 0x3f317218 ;  /* 0x3f31721800021802 */ /* 0x000fca0000000f00 */
[----:B------:R-:W-:Y:S01]  /*1dd20*/  @P1 FMUL.FTZ R2, R2, c[0x0][0x2d0] ;  /* 0x0000b40002021a20 */ /* 0x000fe20000410000 */
[----:B---3--:R-:W-:-:S05]  /*1dd30*/  @P0 MOV R4, 0x3f317218 ;  /* 0x3f31721800040802 */ /* 0x008fca0000000f00 */
[----:B------:R-:W-:Y:S02]  /*1dd40*/  @P0 FMUL.FTZ R4, R4, c[0x0][0x2d0] ;  /* 0x0000b40004040a20 */ /* 0x000fe40000410000 */
[----:B--2---:R-:W-:-:S04]  /*1dd50*/  @P1 FMUL.FTZ R0, R0, 0.69314718246459960938 ;  /* 0x3f31721800001820 */ /* 0x004fc80000410000 */
[----:B------:R-:W-:Y:S01]  /*1dd60*/  @P1 FFMA.FTZ R15, R2, R100, R0 ;  /* 0x00000064020f1223 */ /* 0x000fe20000010000 */
[----:B------:R-:W-:Y:S01]  /*1dd70*/  MOV R2, RZ ;  /* 0x000000ff00027202 */ /* 0x000fe20000000f00 */
[----:B------:R-:W2:Y:S08]  /*1dd80*/  @P0 MUFU.LG2 R0, R3 ;  /* 0x0000000300000308 */ /* 0x000eb00000000c00 */
[----:B------:R-:W3:Y:S01]  /*1dd90*/  @P1 MUFU.RCP R2, R5 ;  /* 0x0000000500021308 */ /* 0x000ee20000001000 */
[----:B--2---:R-:W-:-:S04]  /*1dda0*/  @P0 FMUL.FTZ R0, R0, 0.69314718246459960938 ;  /* 0x3f31721800000820 */ /* 0x004fc80000410000 */
[----:B------:R-:W-:Y:S01]  /*1ddb0*/  @P0 FFMA.FTZ R18, R4, R16, R0 ;  /* 0x0000001004120223 */ /* 0x000fe20000010000 */
[----:B------:R-:W-:Y:S01]  /*1ddc0*/  MOV R0, RZ ;  /* 0x000000ff00007202 */ /* 0x000fe20000000f00 */
[C---:B---3--:R-:W-:Y:S02]  /*1ddd0*/  FMUL.FTZ R100, R2.reuse, R116 ;  /* 0x0000007402647220 */ /* 0x048fe40000410000 */
[----:B------:R-:W-:-:S03]  /*1dde0*/  FMUL.FTZ R101, R2, R117 ;  /* 0x0000007502657220 */ /* 0x000fc60000410000 */
[----:B------:R-:W2:Y:S01]  /*1ddf0*/  @P0 MUFU.RCP R0, R3 ;  /* 0x0000000300000308 */ /* 0x000ea20000001000 */
        /* <DEDUP_REMOVED lines=14> */
[C---:B--2---:R-:W-:Y:S02]  /*1dee0*/  FMUL.FTZ R96, R0.reuse, R114 ;  /* 0x0000007200607220 */ /* 0x044fe40000410000 */
[----:B------:R-:W-:Y:S02]  /*1def0*/  FMUL.FTZ R97, R0, R115 ;  /* 0x0000007300617220 */ /* 0x000fe40000410000 */
        /* <DEDUP_REMOVED lines=53> */
[----:B------:R-:W-:Y:S01]  /*1e250*/  FMUL.FTZ R51, R0, R99 ;  /* 0x0000006300337220 */ /* 0x000fe20000410000 */
[----:B------:R-:W-:Y:S01]  /*1e260*/  MOV R0, 0x1 ;  /* 0x0000000100007802 */ /* 0x000fe20000000f00 */
        /* <DEDUP_REMOVED lines=24> */
.L_x_749:
        /* <DEDUP_REMOVED lines=17> */
.L_x_886:
[----:B------:R-:W-:Y:S05]  /*1e500*/  BSYNC B0 ;  /* 0x0000000000007941 */ /* 0x000fea0003800000 */
.L_x_885:
[----:B------:R-:W-:Y:S01]  /*1e510*/  PRMT R0, R0, 0x9910, RZ ;  /* 0x0000991000007816 */ /* 0x000fe200000000ff */
[----:B------:R-:W-:Y:S01]  /*1e520*/  BSSY B1, `(.L_x_887) ;  /* 0x0000386000017945 */ /* 0x000fe20003800000 */
[----:B------:R-:W-:Y:S02]  /*1e530*/  IMAD.MOV.U32 R86, RZ, RZ, R244 ;  /* 0x000000ffff567224 */ /* 0x000fe400078e00f4 */
[----:B------:R-:W-:-:S13]  /*1e540*/  ISETP.NE.AND P0, PT, R0, RZ, PT ;  /* 0x000000ff0000720c */ /* 0x000fda0003f05270 */
[----:B------:R-:W-:Y:S05]  /*1e550*/  @!P0 BRA `(.L_x_888) ;  /* 0x00002c4000008947 */ /* 0x000fea0003800000 */
[----:B------:R-:W2:Y:S04]  /*1e560*/  LDL R8, [R1+0x4] ;  /* 0x0000040001087983 */ /* 0x000ea80000100800 */
[----:B------:R-:W3:Y:S04]  /*1e570*/  LDL R7, [R1] ;  /* 0x0000000001077983 */ /* 0x000ee80000100800 */
[----:B------:R-:W4:Y:S04]  /*1e580*/  LDL R6, [R1+0x14] ;  /* 0x0000140001067983 */ /* 0x000f280000100800 */
[----:B------:R-:W3:Y:S04]  /*1e590*/  LDL R5, [R1+0xc] ;  /* 0x00000c0001057983 */ /* 0x000ee80000100800 */
[----:B------:R-:W3:Y:S04]  /*1e5a0*/  LDL R4, [R1+0x10] ;  /* 0x0000100001047983 */ /* 0x000ee80000100800 */
[----:B------:R-:W3:Y:S01]  /*1e5b0*/  LDL R3, [R1+0x8] ;  /* 0x0000080001037983 */ /* 0x000ee20000100800 */
[----:B------:R-:W-:Y:S01]  /*1e5c0*/  WARPSYNC 0xffffffff ;  /* 0xffffffff00007948 */ /* 0x000fe20003800000 */
[----:B------:R-:W-:Y:S01]  /*1e5d0*/  F2FP.PACK_AB R2, R23, R22 ;  /* 0x000000161702723e */ /* 0x000fe200000000ff */
[----:B------:R-:W-:Y:S01]  /*1e5e0*/  IMAD.MOV.U32 R14, RZ, RZ, c[0x0][0x388] ;  /* 0x0000e200ff0e7624 */ /* 0x000fe200078e00ff */
[----:B------:R-:W-:Y:S01]  /*1e5f0*/  BAR.SYNC.DEFER_BLOCKING 0x1, 0x100 ;  /* 0x0044000000007b1d */ /* 0x000fe20000010000 */
[----:B------:R-:W-:-:S02]  /*1e600*/  F2FP.PACK_AB R0, R85, R84 ;  /* 0x000000545500723e */ /* 0x000fc400000000ff */
[----:B------:R-:W-:Y:S02]  /*1e610*/  ISETP.NE.U32.AND P0, PT, RZ, c[0x0][0x508], PT ;  /* 0x00014200ff007a0c */ /* 0x000fe40003f05070 */
[----:B------:R-:W-:Y:S02]  /*1e620*/  ISETP.NE.U32.AND P2, PT, RZ, c[0x0][0x500], PT ;  /* 0x00014000ff007a0c */ /* 0x000fe40003f45070 */
[----:B------:R-:W-:Y:S02]  /*1e630*/  ISETP.NE.AND.EX P1, PT, RZ, c[0x0][0x50c], PT, P0 ;  /* 0x00014300ff007a0c */ /* 0x000fe40003f25300 */
[----:B------:R-:W-:Y:S01]  /*1e640*/  ISETP.NE.AND.EX P2, PT, RZ, c[0x0][0x504], PT, P2 ;  /* 0x00014100ff007a0c */ /* 0x000fe20003f45320 */
[----:B------:R1:W-:Y:S04]  /*1e650*/  STS [R251], R2 ;  /* 0x00000002fb007388 */ /* 0x0003e80000000800 */
[----:B------:R1:W-:Y:S02]  /*1e660*/  STS [R251+0x400], R0 ;  /* 0x00040000fb007388 */ /* 0x0003e40000000800 */
[----:B-1----:R-:W-:-:S02]  /*1e670*/  F2FP.PACK_AB R2, R25, R24 ;  /* 0x000000181902723e */ /* 0x002fc400000000ff */
[----:B------:R-:W-:-:S03]  /*1e680*/  F2FP.PACK_AB R0, R31, R30 ;  /* 0x0000001e1f00723e */ /* 0x000fc600000000ff */
[----:B------:R1:W-:Y:S04]  /*1e690*/  STS [R252], R2 ;  /* 0x00000002fc007388 */ /* 0x0003e80000000800 */
[----:B------:R1:W-:Y:S02]  /*1e6a0*/  STS [R252+0x400], R0 ;  /* 0x00040000fc007388 */ /* 0x0003e40000000800 */
[----:B-1----:R-:W-:Y:S02]  /*1e6b0*/  F2FP.PACK_AB R2, R27, R26 ;  /* 0x0000001a1b02723e */ /* 0x002fe400000000ff */
[----:B------:R-:W-:-:S03]  /*1e6c0*/  F2FP.PACK_AB R0, R125, R124 ;  /* 0x0000007c7d00723e */ /* 0x000fc600000000ff */
        /* <DEDUP_REMOVED lines=84> */
[----:B------:R-:W-:Y:S01]  /*1ec10*/  STS [R3+0x8000], R2 ;  /* 0x0080000203007388 */ /* 0x000fe20000000800 */
[----:B------:R-:W-:-:S03]  /*1ec20*/  IMAD.MOV.U32 R4, RZ, RZ, 0x4 ;  /* 0x00000004ff047424 */ /* 0x000fc600078e00ff */
[----:B------:R1:W-:Y:S02]  /*1ec30*/  STS [R3+0x8400], R0 ;  /* 0x0084000003007388 */ /* 0x0003e40000000800 */
[CC--:B-1----:R-:W-:Y:S02]  /*1ec40*/  @P1 IMAD.WIDE R2, R247.reuse, R4.reuse, c[0x0][0x508] ;  /* 0x00014200f7021625 */ /* 0x0c2fe400078e0204 */
[----:B------:R-:W-:Y:S02]  /*1ec50*/  BAR.SYNC.DEFER_BLOCKING 0x1, 0x100 ;  /* 0x0044000000007b1d */ /* 0x000fe40000010000 */
[----:B------:R-:W-:-:S04]  /*1ec60*/  IMAD.WIDE R4, R247, R4, c[0x0][0x500] ;  /* 0x00014000f7047625 */ /* 0x000fc800078e0204 */
[----:B------:R1:W5:Y:S02]  /*1ec70*/  @P1 LDG.E R14, [R2.64] ;  /* 0x00000008020e1981 */ /* 0x000364000c1e1900 */
        /* <DEDUP_REMOVED lines=9> */
.L_x_889:
[----:B------:R-:W2:Y:S01]  /*1ed10*/  LDL R87, [R1+0x4c] ;  /* 0x00004c0001577983 */ /* 0x000ea20000100800 */
[----:B------:R-:W-:Y:S01]  /*1ed20*/  IMAD.MOV.U32 R13, RZ, RZ, 0x368 ;  /* 0x00000368ff0d7424 */ /* 0x000fe200078e00ff */
[----:B------:R-:W-:Y:S02]  /*1ed30*/  ISETP.GT.AND P2, PT, R0, 0x1, PT ;  /* 0x000000010000780c */ /* 0x000fe40003f44270 */
[----:B------:R-:W-:Y:S01]  /*1ed40*/  ISETP.NE.U32.AND P0, PT, RZ, c[0x0][0x500], PT ;  /* 0x00014000ff007a0c */ /* 0x000fe20003f05070 */
[----:B------:R-:W3:Y:S01]  /*1ed50*/  S2R R90, SR_TID.X ;  /* 0x00000000005a7919 */ /* 0x000ee20000002100 */
[----:B------:R-:W-:-:S02]  /*1ed60*/  SEL R13, R13, 0x328, P2 ;  /* 0x000003280d0d7807 */ /* 0x000fc40001000000 */
[----:B------:R-:W-:Y:S02]  /*1ed70*/  ISETP.NE.AND.EX P0, PT, RZ, c[0x0][0x504], PT, P0 ;  /* 0x00014100ff007a0c */ /* 0x000fe40003f05300 */
[----:B------:R-:W4:Y:S01]  /*1ed80*/  LDC.64 R6, c[0x0][R13+0x170] ;  /* 0x00005c000d067b82 */ /* 0x000f220000000a00 */
[----:B------:R-:W-:Y:S02]  /*1ed90*/  SHF.R.S32.HI R3, RZ, 0x1f, R247 ;  /* 0x0000001fff037819 */ /* 0x000fe400000114f7 */
[----:B------:R-:W-:Y:S02]  /*1eda0*/  SEL R0, R247, RZ, !P0 ;  /* 0x000000fff7007207 */ /* 0x000fe40004000000 */
[----:B-1----:R-:W-:Y:S02]  /*1edb0*/  SEL R4, R3, RZ, !P0 ;  /* 0x000000ff03047207 */ /* 0x002fe40004000000 */
[----:B------:R-:W-:Y:S01]  /*1edc0*/  LOP3.LUT R5, R246, 0xffff, RZ, 0xc0, !PT ;  /* 0x0000fffff6057812 */ /* 0x000fe200078ec0ff */
[----:B------:R-:W1:Y:S08]  /*1edd0*/  LDC.64 R10, c[0x0][R13+0x168] ;  /* 0x00005a000d0a7b82 */ /* 0x000e700000000a00 */
[----:B------:R-:W1:Y:S01]  /*1ede0*/  LDC.64 R16, c[0x0][R13+0x178] ;  /* 0x00005e000d107b82 */ /* 0x000e620000000a00 */
[----:B---3--:R-:W-:-:S04]  /*1edf0*/  SHF.R.S32.HI R19, RZ, 0x1f, R90 ;  /* 0x0000001fff137819 */ /* 0x008fc8000001145a */
[----:B------:R-:W-:-:S04]  /*1ee00*/  LEA.HI R19, R19, R90, RZ, 0x5 ;  /* 0x0000005a13137211 */ /* 0x000fc800078f28ff */
[----:B------:R-:W-:-:S05]  /*1ee10*/  LOP3.LUT R19, R19, 0xffffffe0, RZ, 0xc0, !PT ;  /* 0xffffffe013137812 */ /* 0x000fca00078ec0ff */
[----:B------:R-:W-:Y:S02]  /*1ee20*/  IMAD.IADD R19, R90, 0x1, -R19 ;  /* 0x000000015a137824 */ /* 0x000fe400078e0a13 */
[----:B----4-:R-:W-:-:S04]  /*1ee30*/  IMAD R3, R7, R0, RZ ;  /* 0x0000000007037224 */ /* 0x010fc800078e02ff */
[C---:B------:R-:W-:Y:S02]  /*1ee40*/  IMAD R4, R6.reuse, R4, R3 ;  /* 0x0000000406047224 */ /* 0x040fe400078e0203 */
[----:B------:R-:W-:-:S04]  /*1ee50*/  IMAD.WIDE.U32 R6, R6, R0, RZ ;  /* 0x0000000006067225 */ /* 0x000fc800078e00ff */
[----:B-1----:R-:W-:-:S04]  /*1ee60*/  IMAD.WIDE.U32 R8, R10, R5, RZ ;  /* 0x000000050a087225 */ /* 0x002fc800078e00ff */
[----:B------:R-:W-:Y:S01]  /*1ee70*/  IMAD R3, R11, R5, RZ ;  /* 0x000000050b037224 */ /* 0x000fe200078e02ff */
[----:B-----5:R-:W-:Y:S01]  /*1ee80*/  IADD3 R12, P1, P0, R6, R8, R2 ;  /* 0x00000008060c7210 */ /* 0x020fe2000783e002 */
[----:B------:R-:W-:Y:S01]  /*1ee90*/  IMAD.IADD R4, R7, 0x1, R4 ;  /* 0x0000000107047824 */ /* 0x000fe200078e0204 */
[----:B------:R-:W-:Y:S01]  /*1eea0*/  SHF.R.S32.HI R8, RZ, 0x1f, R2 ;  /* 0x0000001fff087819 */ /* 0x000fe20000011402 */
[----:B------:R-:W-:Y:S01]  /*1eeb0*/  IMAD.IADD R9, R9, 0x1, R3 ;  /* 0x0000000109097824 */ /* 0x000fe200078e0203 */
[----:B------:R-:W-:Y:S01]  /*1eec0*/  SEL R6, R249, RZ, P2 ;  /* 0x000000fff9067207 */ /* 0x000fe20001000000 */
[----:B------:R-:W-:-:S03]  /*1eed0*/  IMAD.MOV.U32 R3, RZ, RZ, c[0x0][0x4e8] ;  /* 0x00013a00ff037624 */ /* 0x000fc600078e00ff */
[----:B------:R-:W-:Y:S01]  /*1eee0*/  IADD3.X R11, R4, R9, R8, P1, P0 ;  /* 0x00000009040b7210 */ /* 0x000fe20000fe0408 */
[-C--:B------:R-:W-:Y:S01]  /*1eef0*/  IMAD R10, R17, R6.reuse, RZ ;  /* 0x00000006110a7224 */ /* 0x080fe200078e02ff */
[----:B------:R-:W-:Y:S01]  /*1ef00*/  ISETP.NE.AND P3, PT, R3, 0x1, PT ;  /* 0x000000010300780c */ /* 0x000fe20003f65270 */
[----:B------:R-:W-:Y:S02]  /*1ef10*/  IMAD.IADD R3, R243, 0x1, R233 ;  /* 0x00000001f3037824 */ /* 0x000fe400078e02e9 */
[----:B------:R-:W-:-:S04]  /*1ef20*/  IMAD.WIDE.U32 R6, R16, R6, RZ ;  /* 0x0000000610067225 */ /* 0x000fc800078e00ff */
[----:B------:R-:W-:Y:S02]  /*1ef30*/  IMAD.MOV.U32 R4, RZ, RZ, R3 ;  /* 0x000000ffff047224 */ /* 0x000fe400078e0003 */
[----:B------:R-:W-:-:S04]  /*1ef40*/  IMAD.IADD R10, R7, 0x1, R10 ;  /* 0x00000001070a7824 */ /* 0x000fc800078e020a */
[----:B------:R-:W-:-:S05]  /*1ef50*/  @P3 IMAD.HI.U32 R9, R3, c[0x0][0x4ec], RZ ;  /* 0x00013b0003093a27 */ /* 0x000fca00078e00ff */
[----:B------:R-:W-:-:S04]  /*1ef60*/  @P3 SHF.R.U32.HI R4, RZ, c[0x0][0x4f0], R9 ;  /* 0x00013c00ff043a19 */ /* 0x000fc80000011609 */
[----:B------:R-:W-:Y:S02]  /*1ef70*/  IADD3 R6, P1, P0, R4, R12, R6 ;  /* 0x0000000c04067210 */ /* 0x000fe4000783e006 */
[--C-:B------:R-:W-:Y:S01]  /*1ef80*/  SHF.R.S32.HI R7, RZ, 0x1f, R4.reuse ;  /* 0x0000001fff077819 */ /* 0x100fe20000011404 */
[----:B------:R-:W-:-:S03]  /*1ef90*/  IMAD.MOV R4, RZ, RZ, -R4 ;  /* 0x000000ffff047224 */ /* 0x000fc600078e0a04 */
[----:B------:R-:W-:Y:S01]  /*1efa0*/  IADD3.X R7, R7, R11, R10, P1, P0 ;  /* 0x0000000b07077210 */ /* 0x000fe20000fe040a */
[----:B------:R-:W-:Y:S01]  /*1efb0*/  IMAD R4, R4, c[0x0][0x4e8], R3 ;  /* 0x00013a0004047a24 */ /* 0x000fe200078e0203 */
[----:B------:R-:W1:Y:S04]  /*1efc0*/  LDC.64 R10, c[0x0][R13+0x160] ;  /* 0x000058000d0a7b82 */ /* 0x000e680000000a00 */
[----:B------:R-:W-:Y:S01]  /*1efd0*/  SHF.R.S32.HI R9, RZ, 0x1f, R4 ;  /* 0x0000001fff097819 */ /* 0x000fe20000011404 */
[----:B-1----:R-:W-:-:S04]  /*1efe0*/  IMAD.WIDE.U32 R6, R10, R4, R6 ;  /* 0x000000040a067225 */ /* 0x002fc800078e0006 */
[----:B------:R-:W-:-:S04]  /*1eff0*/  IMAD R4, R11, R4, RZ ;  /* 0x000000040b047224 */ /* 0x000fc800078e02ff */
[----:B------:R-:W-:Y:S02]  /*1f000*/  IMAD R4, R10, R9, R4 ;  /* 0x000000090a047224 */ /* 0x000fe400078e0204 */
[----:B------:R-:W-:Y:S02]  /*1f010*/  IMAD.MOV.U32 R10, RZ, RZ, c[0x0][0x4a8] ;  /* 0x00012a00ff0a7624 */ /* 0x000fe400078e00ff */
[----:B------:R-:W-:Y:S02]  /*1f020*/  IMAD.MOV.U32 R9, RZ, RZ, c[0x0][0x4ac] ;  /* 0x00012b00ff097624 */ /* 0x000fe400078e00ff */
[----:B------:R-:W-:Y:S01]  /*1f030*/  IMAD.IADD R4, R7, 0x1, R4 ;  /* 0x0000000107047824 */ /* 0x000fe200078e0204 */
[----:B------:R-:W-:Y:S02]  /*1f040*/  SEL R10, R10, c[0x0][0x450], P2 ;  /* 0x000114000a0a7a07 */ /* 0x000fe40001000000 */
[----:B------:R-:W-:Y:S02]  /*1f050*/  SEL R9, R9, c[0x0][0x454], P2 ;  /* 0x0001150009097a07 */ /* 0x000fe40001000000 */
[----:B------:R-:W-:-:S04]  /*1f060*/  LEA R10, P0, R6, R10, 0x2 ;  /* 0x0000000a060a7211 */ /* 0x000fc800078010ff */
[----:B------:R-:W-:Y:S01]  /*1f070*/  LEA.HI.X R6, R6, R9, R4, 0x2, P0 ;  /* 0x0000000906067211 */ /* 0x000fe200000f1404 */
[----:B------:R-:W-:Y:S01]  /*1f080*/  SHFL.IDX PT, R12, R10, RZ, 0x1c1f ;  /* 0x001c1fff0a0c7589 */ /* 0x000fe200000e0000 */
[----:B------:R-:W-:Y:S01]  /*1f090*/  IMAD R4, R14, c[0x0][0x4e8], RZ ;  /* 0x00013a000e047a24 */ /* 0x000fe200078e02ff */
[----:B------:R-:W-:Y:S02]  /*1f0a0*/  LOP3.LUT P0, RZ, R19, 0x3, RZ, 0xc0, !PT ;  /* 0x0000000313ff7812 */ /* 0x000fe4000780c0ff */
[----:B------:R-:W1:Y:S04]  /*1f0b0*/  SHFL.IDX PT, R13, R6, RZ, 0x1c1f ;  /* 0x001c1fff060d7589 */ /* 0x000e6800000e0000 */
[----:B------:R-:W-:Y:S04]  /*1f0c0*/  SHFL.IDX PT, R10, R10, 0x1, 0x1c1f ;  /* 0x003c1f000a0a7f89 */ /* 0x000fe800000e0000 */
[----:B------:R2:W3:Y:S02]  /*1f0d0*/  SHFL.IDX PT, R11, R6, 0x1, 0x1c1f ;  /* 0x003c1f00060b7f89 */ /* 0x0004e400000e0000 */
[----:B--2---:R-:W-:-:S05]  /*1f0e0*/  IMAD.IADD R6, R87, 0x1, R233 ;  /* 0x0000000157067824 */ /* 0x004fca00078e02e9 */
[C---:B------:R-:W-:Y:S02]  /*1f0f0*/  IADD3 R7, R6.reuse, 0x8, RZ ;  /* 0x0000000806077810 */ /* 0x040fe40007ffe0ff */
[-C--:B------:R-:W-:Y:S02]  /*1f100*/  ISETP.GE.OR P1, PT, R6, R4.reuse, P0 ;  /* 0x000000040600720c */ /* 0x080fe40000726670 */
[----:B------:R-:W-:-:S11]  /*1f110*/  ISETP.GE.OR P0, PT, R7, R4, P0 ;  /* 0x000000040700720c */ /* 0x000fd60000706670 */
[----:B-1----:R1:W-:Y:S01]  /*1f120*/  @!P1 ST.E [R12.64], R15 ;  /* 0x0000000f0c009985 */ /* 0x0023e2000c101908 */
[----:B------:R-:W-:-:S03]  /*1f130*/  ISETP.GE.AND P1, PT, R7, R4, PT ;  /* 0x000000040700720c */ /* 0x000fc60003f26270 */
[----:B---3--:R2:W-:Y:S01]  /*1f140*/  @!P0 ST.E [R10.64], R18 ;  /* 0x000000120a008985 */ /* 0x0085e2000c101908 */
        /* <DEDUP_REMOVED lines=8> */
[----:B------:R-:W-:Y:S01]  /*1f1d0*/  IADD3 R8, R209, R233, RZ ;  /* 0x000000e9d1087210 */ /* 0x000fe20007ffe0ff */
        /* <DEDUP_REMOVED lines=18> */
[----:B--2---:R2:W1:Y:S01]  /*1f300*/  LDS.128 R16, [R193+0x8080] ;  /* 0x00808000c1107984 */ /* 0x0044620000000c00 */
        /* <DEDUP_REMOVED lines=15> */
[----:B------:R-:W-:Y:S02]  /*1f400*/  IADD3 R5, R250, R233, RZ ;  /* 0x000000e9fa057210 */ /* 0x000fe40007ffe0ff */
[----:B------:R-:W-:-:S04]  /*1f410*/  IADD3 R0, R3, R0, RZ ;  /* 0x0000000003007210 */ /* 0x000fc80007ffe0ff */
[----:B------:R-:W-:Y:S01]  /*1f420*/  LEA.HI.X R6, R2, c[0x0][0x384], R0, 0x1, P0 ;  /* 0x0000e10002067a11 */ /* 0x000fe200000f0c00 */
[----:B------:R-:W-:Y:S05]  /*1f430*/  BRA.DIV ~URZ, `(.L_x_891) ;  /* 0x000058627f007947 */ /* 0x000fea000b800000 */
[----:B--234-:R2:W3:Y:S02]  /*1f440*/  SHFL.IDX PT, R8, R6, RZ, 0x181f ;  /* 0x00181fff06087589 */ /* 0x01c4e400000e0000 */
.L_x_985:
[----:B------:R-:W-:Y:S05]  /*1f450*/  BRA.DIV ~URZ, `(.L_x_892) ;  /* 0x000058b27f007947 */ /* 0x000fea000b800000 */
[----:B------:R4:W2:Y:S02]  /*1f460*/  SHFL.IDX PT, R0, R7, RZ, 0x181f ;  /* 0x00181fff07007589 */ /* 0x0008a400000e0000 */
.L_x_986:
[----:B------:R-:W-:Y:S01]  /*1f470*/  ISETP.GE.AND P0, PT, R5, R4, PT ;  /* 0x000000040500720c */ /* 0x000fe20003f06270 */
[----:B------:R-:W-:-:S12]  /*1f480*/  BSSY B0, `(.L_x_893) ;  /* 0x000000e000007945 */ /* 0x000fd80003800000 */
[----:B------:R-:W-:Y:S05]  /*1f490*/  @P0 BRA `(.L_x_894) ;  /* 0x000000c000000947 */ /* 0x000fea0003800000 */
[----:B------:R-:W-:Y:S02]  /*1f4a0*/  ISETP.GE.AND P2, PT, R200, c[0x0][0x3c8], PT ;  /* 0x0000f200c8007a0c */ /* 0x000fe40003f46270 */
[----:B------:R-:W-:Y:S02]  /*1f4b0*/  ISETP.GE.AND P1, PT, R202, c[0x0][0x3c8], PT ;  /* 0x0000f200ca007a0c */ /* 0x000fe40003f26270 */
[----:B------:R-:W-:-:S09]  /*1f4c0*/  ISETP.GE.AND P0, PT, R203, c[0x0][0x3c8], PT ;  /* 0x0000f200cb007a0c */ /* 0x000fd20003f06270 */
        /* <DEDUP_REMOVED lines=9> */
.L_x_894:
[----:B------:R-:W-:Y:S05]  /*1f560*/  BSYNC B0 ;  /* 0x0000000000007941 */ /* 0x000fea0003800000 */
.L_x_893:
[----:B------:R-:W-:Y:S05]  /*1f570*/  BRA.DIV ~URZ, `(.L_x_895) ;  /* 0x000057f27f007947 */ /* 0x000fea000b800000 */
[----:B---3--:R3:W4:Y:S04]  /*1f580*/  SHFL.IDX PT, R8, R6, 0x1, 0x181f ;  /* 0x00381f0006087f89 */ /* 0x00872800000e0000 */
[----:B--2---:R3:W2:Y:S02]  /*1f590*/  SHFL.IDX PT, R0, R7, 0x1, 0x181f ;  /* 0x00381f0007007f89 */ /* 0x0046a400000e0000 */
.L_x_987:
        /* <DEDUP_REMOVED lines=16> */
.L_x_897:
[----:B------:R-:W-:Y:S05]  /*1f6a0*/  BSYNC B0 ;  /* 0x0000000000007941 */ /* 0x000fea0003800000 */
.L_x_896:
[----:B------:R-:W-:Y:S05]  /*1f6b0*/  BRA.DIV ~URZ, `(.L_x_898) ;  /* 0x000057727f007947 */ /* 0x000fea000b800000 */
[----:B----4-:R4:W3:Y:S02]  /*1f6c0*/  SHFL.IDX PT, R8, R6, 0x2, 0x181f ;  /* 0x00581f0006087f89 */ /* 0x0108e400000e0000 */
.L_x_988:
[----:B------:R-:W-:Y:S05]  /*1f6d0*/  BRA.DIV ~URZ, `(.L_x_899) ;  /* 0x000057c27f007947 */ /* 0x000fea000b800000 */
[----:B--2---:R2:W4:Y:S02]  /*1f6e0*/  SHFL.IDX PT, R0, R7, 0x2, 0x181f ;  /* 0x00581f0007007f89 */ /* 0x00452400000e0000 */
.L_x_989:
        /* <DEDUP_REMOVED lines=16> */
.L_x_901:
[----:B------:R-:W-:Y:S05]  /*1f7f0*/  BSYNC B0 ;  /* 0x0000000000007941 */ /* 0x000fea0003800000 */
.L_x_900:
[----:B------:R-:W-:Y:S05]  /*1f800*/  BRA.DIV ~URZ, `(.L_x_902) ;  /* 0x000056f27f007947 */ /* 0x000fea000b800000 */
[----:B---34-:R-:W3:Y:S04]  /*1f810*/  SHFL.IDX PT, R6, R6, 0x3, 0x181f ;  /* 0x00781f0006067f89 */ /* 0x018ee800000e0000 */
[----:B------:R4:W2:Y:S02]  /*1f820*/  SHFL.IDX PT, R0, R7, 0x3, 0x181f ;  /* 0x00781f0007007f89 */ /* 0x0008a400000e0000 */
.L_x_990:
[----:B------:R-:W-:-:S04]  /*1f830*/  IADD3 R2, R5, 0x60, RZ ;  /* 0x0000006005027810 */ /* 0x000fc80007ffe0ff */
[----:B------:R-:W-:-:S13]  /*1f840*/  ISETP.GE.AND P0, PT, R2, R4, PT ;  /* 0x000000040200720c */ /* 0x000fda0003f06270 */
[----:B------:R-:W-:Y:S05]  /*1f850*/  @P0 BRA `(.L_x_903) ;  /* 0x0000252000000947 */ /* 0x000fea0003800000 */
[----:B------:R-:W-:Y:S02]  /*1f860*/  ISETP.GE.AND P1, PT, R200, c[0x0][0x3c8], PT ;  /* 0x0000f200c8007a0c */ /* 0x000fe40003f26270 */
[----:B------:R-:W-:-:S11]  /*1f870*/  ISETP.GE.AND P0, PT, R202, c[0x0][0x3c8], PT ;  /* 0x0000f200ca007a0c */ /* 0x000fd60003f06270 */
[-C--:B--2---:R-:W-:Y:S02]  /*1f880*/  @!P1 LEA R4, P3, R200, R0.reuse, 0x1 ;  /* 0x00000000c8049211 */ /* 0x084fe400078608ff */
[----:B------:R-:W-:Y:S02]  /*1f890*/  @!P0 LEA R2, P2, R202, R0, 0x1 ;  /* 0x00000000ca028211 */ /* 0x000fe400078408ff */
        /* <DEDUP_REMOVED lines=10> */
.L_x_890:
        /* <DEDUP_REMOVED lines=34> */
.L_x_991:
[----:B------:R-:W-:Y:S05]  /*1fb60*/  BRA.DIV ~URZ, `(.L_x_905) ;  /* 0x000054c27f007947 */ /* 0x000fea000b800000 */
[----:B------:R4:W1:Y:S02]  /*1fb70*/  SHFL.IDX PT, R0, R12, RZ, 0x1c1f ;  /* 0x001c1fff0c007589 */ /* 0x00086400000e0000 */
.L_x_992:
[----:B------:R-:W-:Y:S01]  /*1fb80*/  BSSY B0, `(.L_x_906) ;  /* 0x00000a8000007945 */ /* 0x000fe20003800000 */
[----:B------:R-:W-:Y:S05]  /*1fb90*/  @P0 BRA `(.L_x_907) ;  /* 0x00000a6000000947 */ /* 0x000fea0003800000 */
[C---:B------:R-:W-:Y:S02]  /*1fba0*/  ISETP.GE.AND P0, PT, R220.reuse, c[0x0][0x3c8], PT ;  /* 0x0000f200dc007a0c */ /* 0x040fe40003f06270 */
[----:B------:R-:W-:Y:S02]  /*1fbb0*/  IADD3 R6, R220, 0x8, RZ ;  /* 0x00000008dc067810 */ /* 0x000fe40007ffe0ff */
[----:B------:R-:W-:Y:S02]  /*1fbc0*/  SHF.R.S32.HI R7, RZ, 0x1f, R220 ;  /* 0x0000001fff077819 */ /* 0x000fe400000114dc */
[----:B------:R-:W-:Y:S02]  /*1fbd0*/  ISETP.GE.AND P2, PT, R6, c[0x0][0x3c8], PT ;  /* 0x0000f20006007a0c */ /* 0x000fe40003f46270 */
[----:B------:R-:W-:-:S02]  /*1fbe0*/  IADD3 R8, R220, 0x10, RZ ;  /* 0x00000010dc087810 */ /* 0x000fc40007ffe0ff */
[C---:B------:R-:W-:Y:S02]  /*1fbf0*/  IADD3 R9, R220.reuse, 0x8, RZ ;  /* 0x00000008dc097810 */ /* 0x040fe40007ffe0ff */
[C---:B--2---:R-:W-:Y:S02]  /*1fc00*/  IADD3 R10, R220.reuse, 0x30, RZ ;  /* 0x00000030dc0a7810 */ /* 0x044fe40007ffe0ff */
[C---:B-1----:R-:W-:Y:S02]  /*1fc10*/  @!P0 LEA R2, P1, R220.reuse, R0, 0x2 ;  /* 0x00000000dc028211 */ /* 0x042fe400078210ff */
[----:B------:R-:W-:Y:S02]  /*1fc20*/  SHF.R.S32.HI R9, RZ, 0x1f, R9 ;  /* 0x0000001fff097819 */ /* 0x000fe40000011409 */
[----:B---3--:R-:W-:Y:S02]  /*1fc30*/  @!P0 LEA.HI.X R3, R220, R4, R7, 0x2, P1 ;  /* 0x00000004dc038211 */ /* 0x008fe400008f1407 */
[----:B------:R-:W-:-:S02]  /*1fc40*/  ISETP.GE.AND P1, PT, R8, c[0x0][0x3c8], PT ;  /* 0x0000f20008007a0c */ /* 0x000fc40003f26270 */
[C---:B------:R-:W-:Y:S01]  /*1fc50*/  IADD3 R7, R220.reuse, 0x18, RZ ;  /* 0x00000018dc077810 */ /* 0x040fe20007ffe0ff */
[----:B------:R1:W-:Y:S01]  /*1fc60*/  @!P0 ST.E.64 [R2.64], R22 ;  /* 0x0000001602008985 */ /* 0x0003e2000c101b08 */
[C---:B------:R-:W-:Y:S02]  /*1fc70*/  IADD3 R11, R220.reuse, 0x28, RZ ;  /* 0x00000028dc0b7810 */ /* 0x040fe40007ffe0ff */
[C---:B------:R-:W-:Y:S02]  /*1fc80*/  IADD3 R14, R220.reuse, 0x40, RZ ;  /* 0x00000040dc0e7810 */ /* 0x040fe40007ffe0ff */
[----:B------:R-:W-:Y:S02]  /*1fc90*/  SHF.R.S32.HI R11, RZ, 0x1f, R11 ;  /* 0x0000001fff0b7819 */ /* 0x000fe4000001140b */
[C---:B------:R-:W-:Y:S02]  /*1fca0*/  IADD3 R15, R220.reuse, 0x30, RZ ;  /* 0x00000030dc0f7810 */ /* 0x040fe40007ffe0ff */
[----:B------:R-:W-:-:S02]  /*1fcb0*/  IADD3 R16, R220, 0x60, RZ ;  /* 0x00000060dc107810 */ /* 0x000fc40007ffe0ff */
[----:B------:R-:W-:Y:S02]  /*1fcc0*/  SHF.R.S32.HI R15, RZ, 0x1f, R15 ;  /* 0x0000001fff0f7819 */ /* 0x000fe4000001140f */
[C---:B------:R-:W-:Y:S02]  /*1fcd0*/  IADD3 R17, R220.reuse, 0x70, RZ ;  /* 0x00000070dc117810 */ /* 0x040fe40007ffe0ff */
[C---:B------:R-:W-:Y:S02]  /*1fce0*/  IADD3 R18, R220.reuse, 0x60, RZ ;  /* 0x00000060dc127810 */ /* 0x040fe40007ffe0ff */
[----:B------:R-:W-:Y:S02]  /*1fcf0*/  IADD3 R19, R220, 0xa8, RZ ;  /* 0x000000a8dc137810 */ /* 0x000fe40007ffe0ff */
[----:B------:R-:W-:Y:S02]  /*1fd00*/  SHF.R.S32.HI R18, RZ, 0x1f, R18 ;  /* 0x0000001fff127819 */ /* 0x000fe40000011412 */
[----:B------:R-:W-:-:S02]  /*1fd10*/  SHF.R.S32.HI R19, RZ, 0x1f, R19 ;  /* 0x0000001fff137819 */ /* 0x000fc40000011413 */
[----:B-1----:R-:W-:-:S04]  /*1fd20*/  @!P2 LEA R2, P0, R6, R0, 0x2 ;  /* 0x000000000602a211 */ /* 0x002fc800078010ff */
[----:B------:R-:W-:Y:S02]  /*1fd30*/  @!P2 LEA.HI.X R3, R6, R4, R9, 0x2, P0 ;  /* 0x000000040603a211 */ /* 0x000fe400000f1409 */
[C---:B------:R-:W-:Y:S02]  /*1fd40*/  IADD3 R9, R220.reuse, 0x10, RZ ;  /* 0x00000010dc097810 */ /* 0x040fe40007ffe0ff */
[----:B------:R-:W-:Y:S01]  /*1fd50*/  ISETP.GE.AND P0, PT, R7, c[0x0][0x3c8], PT ;  /* 0x0000f20007007a0c */ /* 0x000fe20003f06270 */
[----:B------:R1:W-:Y:S01]  /*1fd60*/  @!P2 ST.E.64 [R2.64], R24 ;  /* 0x000000180200a985 */ /* 0x0003e2000c101b08 */
[----:B------:R-:W-:Y:S02]  /*1fd70*/  SHF.R.S32.HI R9, RZ, 0x1f, R9 ;  /* 0x0000001fff097819 */ /* 0x000fe40000011409 */
[----:B------:R-:W-:-:S04]  /*1fd80*/  IADD3 R6, R220, 0x20, RZ ;  /* 0x00000020dc067810 */ /* 0x000fc80007ffe0ff */
[----:B------:R-:W-:Y:S02]  /*1fd90*/  ISETP.GE.AND P3, PT, R6, c[0x0][0x3c8], PT ;  /* 0x0000f20006007a0c */ /* 0x000fe40003f66270 */
[----:B-1----:R-:W-:-:S04]  /*1fda0*/  @!P1 LEA R2, P2, R8, R0, 0x2 ;  /* 0x0000000008029211 */ /* 0x002fc800078410ff */
[----:B------:R-:W-:Y:S02]  /*1fdb0*/  @!P1 LEA.HI.X R3, R8, R4, R9, 0x2, P2 ;  /* 0x0000000408039211 */ /* 0x000fe400010f1409 */
[C---:B------:R-:W-:Y:S02]  /*1fdc0*/  IADD3 R8, R220.reuse, 0x18, RZ ;  /* 0x00000018dc087810 */ /* 0x040fe40007ffe0ff */
[----:B------:R-:W-:Y:S01]  /*1fdd0*/  IADD3 R9, R220, 0x28, RZ ;  /* 0x00000028dc097810 */ /* 0x000fe20007ffe0ff */
[----:B------:R1:W-:Y:S01]  /*1fde0*/  @!P1 ST.E.64 [R2.64], R26 ;  /* 0x0000001a02009985 */ /* 0x0003e2000c101b08 */
[----:B------:R-:W-:Y:S02]  /*1fdf0*/  SHF.R.S32.HI R8, RZ, 0x1f, R8 ;  /* 0x0000001fff087819 */ /* 0x000fe40000011408 */
[----:B------:R-:W-:Y:S02]  /*1fe00*/  ISETP.GE.AND P4, PT, R9, c[0x0][0x3c8], PT ;  /* 0x0000f20009007a0c */ /* 0x000fe40003f86270 */
[----:B------:R-:W-:-:S02]  /*1fe10*/  ISETP.GE.AND P2, PT, R10, c[0x0][0x3c8], PT ;  /* 0x0000f2000a007a0c */ /* 0x000fc40003f46270 */
        /* <DEDUP_REMOVED lines=11> */
[----:B------:R-:W-:Y:S02]  /*1fed0*/  @!P4 LEA.HI.X R7, R9, R4, R11, 0x2, P0 ;  /* 0x000000040907c211 */ /* 0x000fe400000f140b */
[----:B------:R-:W-:Y:S02]  /*1fee0*/  IADD3 R9, R220, 0x48, RZ ;  /* 0x00000048dc097810 */ /* 0x000fe40007ffe0ff */
[----:B------:R-:W-:Y:S01]  /*1fef0*/  ISETP.GE.AND P3, PT, R14, c[0x0][0x3c8], PT ;  /* 0x0000f2000e007a0c */ /* 0x000fe20003f66270 */
[----:B------:R2:W-:Y:S01]  /*1ff00*/  @!P4 ST.E.64 [R6.64], R100 ;  /* 0x000000640600c985 */ /* 0x0005e2000c101b08 */
[----:B------:R-:W-:Y:S02]  /*1ff10*/  IADD3 R11, R220, 0x38, RZ ;  /* 0x00000038dc0b7810 */ /* 0x000fe40007ffe0ff */
[----:B------:R-:W-:Y:S02]  /*1ff20*/  ISETP.GE.AND P4, PT, R9, c[0x0][0x3c8], PT ;  /* 0x0000f20009007a0c */ /* 0x000fe40003f86270 */
[----:B------:R-:W-:-:S02]  /*1ff30*/  SHF.R.S32.HI R11, RZ, 0x1f, R11 ;  /* 0x0000001fff0b7819 */ /* 0x000fc4000001140b */
[----:B-1----:R-:W-:-:S04]  /*1ff40*/  @!P2 LEA R2, P5, R10, R0, 0x2 ;  /* 0x000000000a02a211 */ /* 0x002fc800078a10ff */
[----:B------:R-:W-:Y:S02]  /*1ff50*/  @!P2 LEA.HI.X R3, R10, R4, R15, 0x2, P5 ;  /* 0x000000040a03a211 */ /* 0x000fe400028f140f */
[----:B--2---:R-:W-:Y:S02]  /*1ff60*/  @!P1 LEA R6, P0, R8, R0, 0x2 ;  /* 0x0000000008069211 */ /* 0x004fe400078010ff */
[----:B------:R-:W-:Y:S01]  /*1ff70*/  IADD3 R10, R220, 0x50, RZ ;  /* 0x00000050dc0a7810 */ /* 0x000fe20007ffe0ff */
[----:B------:R1:W-:Y:S01]  /*1ff80*/  @!P2 ST.E.64 [R2.64], R112 ;  /* 0x000000700200a985 */ /* 0x0003e2000c101b08 */
[----:B------:R-:W-:Y:S02]  /*1ff90*/  @!P1 LEA.HI.X R7, R8, R4, R11, 0x2, P0 ;  /* 0x0000000408079211 */ /* 0x000fe400000f140b */
[C---:B------:R-:W-:Y:S02]  /*1ffa0*/  IADD3 R15, R220.reuse, 0x40, RZ ;  /* 0x00000040dc0f7810 */ /* 0x040fe40007ffe0ff */
[C---:B------:R-:W-:Y:S01]  /*1ffb0*/  IADD3 R8, R220.reuse, 0x58, RZ ;  /* 0x00000058dc087810 */ /* 0x040fe20007ffe0ff */
[----:B------:R2:W-:Y:S01]  /*1ffc0*/  @!P1 ST.E.64 [R6.64], R108 ;  /* 0x0000006c06009985 */ /* 0x0005e2000c101b08 */
[----:B------:R-:W-:-:S02]  /*1ffd0*/  IADD3 R11, R220, 0x48, RZ ;  /* 0x00000048dc0b7810 */ /* 0x000fc40007ffe0ff */
[----:B------:R-:W-:Y:S02]  /*1ffe0*/  ISETP.GE.AND P2, PT, R10, c[0x0][0x3c8], PT ;  /* 0x0000f2000a007a0c */ /* 0x000fe40003f46270 */
[----:B------:R-:W-:Y:S02]  /*1fff0*/  SHF.R.S32.HI R15, RZ, 0x1f, R15 ;  /* 0x0000001fff0f7819 */ /* 0x000fe4000001140f */
[----:B------:R-:W-:Y:S02]  /*20000*/  ISETP.GE.AND P1, PT, R8, c[0x0][0x3c8], PT ;  /* 0x0000f20008007a0c */ /* 0x000fe40003f26270 */
[----:B------:R-:W-:Y:S02]  /*20010*/  SHF.R.S32.HI R11, RZ, 0x1f, R11 ;  /* 0x0000001fff0b7819 */ /* 0x000fe4000001140b */
[----:B-1----:R-:W-:-:S04]  /*20020*/  @!P3 LEA R2, P5, R14, R0, 0x2 ;  /* 0x000000000e02b211 */ /* 0x002fc800078a10ff */
[----:B------:R-:W-:Y:S02]  /*20030*/  @!P3 LEA.HI.X R3, R14, R4, R15, 0x2, P5 ;  /* 0x000000040e03b211 */ /* 0x000fe400028f140f */
[C---:B--2---:R-:W-:Y:S02]  /*20040*/  @!P4 LEA R6, P0, R9.reuse, R0, 0x2 ;  /* 0x000000000906c211 */ /* 0x044fe400078010ff */
[C---:B------:R-:W-:Y:S01]  /*20050*/  IADD3 R14, R220.reuse, 0x50, RZ ;  /* 0x00000050dc0e7810 */ /* 0x040fe20007ffe0ff */
[----:B------:R1:W-:Y:S01]  /*20060*/  @!P3 ST.E.64 [R2.64], R36 ;  /* 0x000000240200b985 */ /* 0x0003e2000c101b08 */
[----:B------:R-:W-:Y:S02]  /*20070*/  @!P4 LEA.HI.X R7, R9, R4, R11, 0x2, P0 ;  /* 0x000000040907c211 */ /* 0x000fe400000f140b */
[----:B------:R-:W-:Y:S02]  /*20080*/  IADD3 R11, R220, 0x68, RZ ;  /* 0x00000068dc0b7810 */ /* 0x000fe40007ffe0ff */
[----:B------:R-:W-:Y:S01]  /*20090*/  ISETP.GE.AND P3, PT, R16, c[0x0][0x3c8], PT ;  /* 0x0000f20010007a0c */ /* 0x000fe20003f66270 */
[----:B------:R2:W-:Y:S01]  /*200a0*/  @!P4 ST.E.64 [R6.64], R40 ;  /* 0x000000280600c985 */ /* 0x0005e2000c101b08 */
[----:B------:R-:W-:-:S02]  /*200b0*/  IADD3 R9, R220, 0x58, RZ ;  /* 0x00000058dc097810 */ /* 0x000fc40007ffe0ff */
[----:B------:R-:W-:Y:S02]  /*200c0*/  ISETP.GE.AND P4, PT, R11, c[0x0][0x3c8], PT ;  /* 0x0000f2000b007a0c */ /* 0x000fe40003f86270 */
[----:B------:R-:W-:Y:S02]  /*200d0*/  SHF.R.S32.HI R14, RZ, 0x1f, R14 ;  /* 0x0000001fff0e7819 */ /* 0x000fe4000001140e */
[----:B------:R-:W-:Y:S02]  /*200e0*/  SHF.R.S32.HI R9, RZ, 0x1f, R9 ;  /* 0x0000001fff097819 */ /* 0x000fe40000011409 */
[----:B------:R-:W-:Y:S02]  /*200f0*/  IADD3 R15, R220, 0x80, RZ ;  /* 0x00000080dc0f7810 */ /* 0x000fe40007ffe0ff */
[----:B-1----:R-:W-:-:S04]  /*20100*/  @!P2 LEA R2, P5, R10, R0, 0x2 ;  /* 0x000000000a02a211 */ /* 0x002fc800078a10ff */
[----:B------:R-:W-:Y:S02]  /*20110*/  @!P2 LEA.HI.X R3, R10, R4, R14, 0x2, P5 ;  /* 0x000000040a03a211 */ /* 0x000fe400028f140e */
[----:B--2---:R-:W-:Y:S02]  /*20120*/  @!P1 LEA R6, P0, R8, R0, 0x2 ;  /* 0x0000000008069211 */ /* 0x004fe400078010ff */
[----:B------:R-:W-:Y:S01]  /*20130*/  IADD3 R10, R220, 0x78, RZ ;  /* 0x00000078dc0a7810 */ /* 0x000fe20007ffe0ff */
[----:B------:R1:W-:Y:S01]  /*20140*/  @!P2 ST.E.64 [R2.64], R44 ;  /* 0x0000002c0200a985 */ /* 0x0003e2000c101b08 */
[----:B------:R-:W-:Y:S02]  /*20150*/  @!P1 LEA.HI.X R7, R8, R4, R9, 0x2, P0 ;  /* 0x0000000408079211 */ /* 0x000fe400000f1409 */
[----:B------:R-:W-:Y:S02]  /*20160*/  IADD3 R14, R220, 0x68, RZ ;  /* 0x00000068dc0e7810 */ /* 0x000fe40007ffe0ff */
[----:B------:R-:W-:Y:S01]  /*20170*/  ISETP.GE.AND P2, PT, R17, c[0x0][0x3c8], PT ;  /* 0x0000f20011007a0c */ /* 0x000fe20003f46270 */
[----:B------:R2:W-:Y:S01]  /*20180*/  @!P1 ST.E.64 [R6.64], R48 ;  /* 0x0000003006009985 */ /* 0x0005e2000c101b08 */
[----:B------:R-:W-:-:S02]  /*20190*/  ISETP.GE.AND P1, PT, R10, c[0x0][0x3c8], PT ;  /* 0x0000f2000a007a0c */ /* 0x000fc40003f26270 */
[----:B------:R-:W-:Y:S02]  /*201a0*/  SHF.R.S32.HI R14, RZ, 0x1f, R14 ;  /* 0x0000001fff0e7819 */ /* 0x000fe4000001140e */
[----:B------:R-:W-:-:S04]  /*201b0*/  @!P4 LEA R8, P0, R11, R0, 0x2 ;  /* 0x000000000b08c211 */ /* 0x000fc800078010ff */
[----:B------:R-:W-:Y:S02]  /*201c0*/  @!P4 LEA.HI.X R9, R11, R4, R14, 0x2, P0 ;  /* 0x000000040b09c211 */ /* 0x000fe400000f140e */
[C---:B------:R-:W-:Y:S02]  /*201d0*/  IADD3 R14, R220.reuse, 0x88, RZ ;  /* 0x00000088dc0e7810 */ /* 0x040fe40007ffe0ff */
[----:B------:R-:W-:-:S04]  /*201e0*/  IADD3 R11, R220, 0x90, RZ ;  /* 0x00000090dc0b7810 */ /* 0x000fc80007ffe0ff */
[----:B------:R-:W-:Y:S02]  /*201f0*/  ISETP.GE.AND P6, PT, R11, c[0x0][0x3c8], PT ;  /* 0x0000f2000b007a0c */ /* 0x000fe40003fc6270 */
[----:B-1----:R-:W-:-:S04]  /*20200*/  @!P3 LEA R2, P5, R16, R0, 0x2 ;  /* 0x000000001002b211 */ /* 0x002fc800078a10ff */
[----:B------:R-:W-:Y:S02]  /*20210*/  @!P3 LEA.HI.X R3, R16, R4, R18, 0x2, P5 ;  /* 0x000000041003b211 */ /* 0x000fe400028f1412 */
[C---:B------:R-:W-:Y:S02]  /*20220*/  IADD3 R18, R220.reuse, 0x70, RZ ;  /* 0x00000070dc127810 */ /* 0x040fe40007ffe0ff */
[----:B------:R-:W-:Y:S01]  /*20230*/  IADD3 R16, R220, 0x78, RZ ;  /* 0x00000078dc107810 */ /* 0x000fe20007ffe0ff */
[----:B------:R1:W-:Y:S01]  /*20240*/  @!P3 ST.E.64 [R2.64], R52 ;  /* 0x000000340200b985 */ /* 0x0003e2000c101b08 */
[----:B------:R-:W-:Y:S02]  /*20250*/  ISETP.GE.AND P3, PT, R15, c[0x0][0x3c8], PT ;  /* 0x0000f2000f007a0c */ /* 0x000fe40003f66270 */
[----:B--2---:R-:W-:Y:S01]  /*20260*/  @!P2 LEA R6, P5, R17, R0, 0x2 ;  /* 0x000000001106a211 */ /* 0x004fe200078a10ff */
[----:B------:R2:W-:Y:S01]  /*20270*/  @!P4 ST.E.64 [R8.64], R56 ;  /* 0x000000380800c985 */ /* 0x0005e2000c101b08 */
[----:B------:R-:W-:-:S02]  /*20280*/  ISETP.GE.AND P4, PT, R14, c[0x0][0x3c8], PT ;  /* 0x0000f2000e007a0c */ /* 0x000fc40003f86270 */
[----:B------:R-:W-:Y:S02]  /*20290*/  SHF.R.S32.HI R18, RZ, 0x1f, R18 ;  /* 0x0000001fff127819 */ /* 0x000fe40000011412 */
[----:B------:R-:W-:Y:S02]  /*202a0*/  SHF.R.S32.HI R16, RZ, 0x1f, R16 ;  /* 0x0000001fff107819 */ /* 0x000fe40000011410 */
[----:B------:R-:W-:Y:S02]  /*202b0*/  @!P2 LEA.HI.X R7, R17, R4, R18, 0x2, P5 ;  /* 0x000000041107a211 */ /* 0x000fe400028f1412 */
[C---:B------:R-:W-:Y:S02]  /*202c0*/  IADD3 R17, R220.reuse, 0x80, RZ ;  /* 0x00000080dc117810 */ /* 0x040fe40007ffe0ff */
[----:B------:R-:W-:Y:S01]  /*202d0*/  IADD3 R18, R220, 0xa8, RZ ;  /* 0x000000a8dc127810 */ /* 0x000fe20007ffe0ff */
[----:B------:R3:W-:Y:S01]  /*202e0*/  @!P2 ST.E.64 [R6.64], R60 ;  /* 0x0000003c0600a985 */ /* 0x0007e2000c101b08 */
[----:B------:R-:W-:-:S02]  /*202f0*/  SHF.R.S32.HI R17, RZ, 0x1f, R17 ;  /* 0x0000001fff117819 */ /* 0x000fc40000011411 */
[----:B------:R-:W-:Y:S02]  /*20300*/  ISETP.GE.AND P2, PT, R18, c[0x0][0x3c8], PT ;  /* 0x0000f20012007a0c */ /* 0x000fe40003f46270 */
[----:B-1----:R-:W-:-:S04]  /*20310*/  @!P1 LEA R2, P0, R10, R0, 0x2 ;  /* 0x000000000a029211 */ /* 0x002fc800078010ff */
[----:B------:R-:W-:Y:S02]  /*20320*/  @!P1 LEA.HI.X R3, R10, R4, R16, 0x2, P0 ;  /* 0x000000040a039211 */ /* 0x000fe400000f1410 */
[C---:B------:R-:W-:Y:S02]  /*20330*/  IADD3 R16, R220.reuse, 0x88, RZ ;  /* 0x00000088dc107810 */ /* 0x040fe40007ffe0ff */
[C---:B--2---:R-:W-:Y:S01]  /*20340*/  @!P3 LEA R8, P0, R15.reuse, R0, 0x2 ;  /* 0x000000000f08b211 */ /* 0x044fe200078010ff */
[----:B------:R1:W-:Y:S01]  /*20350*/  @!P1 ST.E.64 [R2.64], R64 ;  /* 0x0000004002009985 */ /* 0x0003e2000c101b08 */
[----:B------:R-:W-:Y:S02]  /*20360*/  SHF.R.S32.HI R16, RZ, 0x1f, R16 ;  /* 0x0000001fff107819 */ /* 0x000fe40000011410 */
[----:B------:R-:W-:Y:S02]  /*20370*/  IADD3 R10, R220, 0x98, RZ ;  /* 0x00000098dc0a7810 */ /* 0x000fe40007ffe0ff */
[----:B------:R-:W-:-:S02]  /*20380*/  @!P3 LEA.HI.X R9, R15, R4, R17, 0x2, P0 ;  /* 0x000000040f09b211 */ /* 0x000fc400000f1411 */
[----:B------:R-:W-:Y:S02]  /*20390*/  ISETP.GE.AND P5, PT, R10, c[0x0][0x3c8], PT ;  /* 0x0000f2000a007a0c */ /* 0x000fe40003fa6270 */
[C---:B------:R-:W-:Y:S01]  /*203a0*/  IADD3 R15, R220.reuse, 0xa0, RZ ;  /* 0x000000a0dc0f7810 */ /* 0x040fe20007ffe0ff */
[----:B------:R-:W-:Y:S01]  /*203b0*/  @!P3 ST.E.64 [R8.64], R116 ;  /* 0x000000740800b985 */ /* 0x000fe2000c101b08 */
[----:B---3--:R-:W-:Y:S02]  /*203c0*/  @!P6 LEA R6, P0, R11, R0, 0x2 ;  /* 0x000000000b06e211 */ /* 0x008fe400078010ff */
[----:B------:R-:W-:Y:S02]  /*203d0*/  ISETP.GE.AND P3, PT, R15, c[0x0][0x3c8], PT ;  /* 0x0000f2000f007a0c */ /* 0x000fe40003f66270 */
[----:B------:R-:W-:-:S04]  /*203e0*/  IADD3 R17, R220, 0xa0, RZ ;  /* 0x000000a0dc117810 */ /* 0x000fc80007ffe0ff */
[----:B------:R-:W-:Y:S02]  /*203f0*/  SHF.R.S32.HI R17, RZ, 0x1f, R17 ;  /* 0x0000001fff117819 */ /* 0x000fe40000011411 */
        /* <DEDUP_REMOVED lines=8> */
[C---:B------:R-:W-:Y:S02]  /*20480*/  IADD3 R11, R220.reuse, 0x98, RZ ;  /* 0x00000098dc0b7810 */ /* 0x040fe40007ffe0ff */
[----:B------:R-:W-:Y:S01]  /*20490*/  IADD3 R14, R220, 0xb8, RZ ;  /* 0x000000b8dc0e7810 */ /* 0x000fe20007ffe0ff */
[----:B------:R2:W-:Y:S01]  /*204a0*/  @!P6 ST.E.64 [R6.64], R72 ;  /* 0x000000480600e985 */ /* 0x0005e2000c101b08 */
[----:B------:R-:W-:Y:S02]  /*204b0*/  SHF.R.S32.HI R11, RZ, 0x1f, R11 ;  /* 0x0000001fff0b7819 */ /* 0x000fe4000001140b */
[----:B------:R-:W-:Y:S02]  /*204c0*/  ISETP.GE.AND P0, PT, R14, c[0x0][0x3c8], PT ;  /* 0x0000f2000e007a0c */ /* 0x000fe40003f06270 */
[----:B-1----:R-:W-:-:S04]  /*204d0*/  @!P5 LEA R2, P4, R10, R0, 0x2 ;  /* 0x000000000a02d211 */ /* 0x002fc800078810ff */
[----:B------:R-:W-:Y:S02]  /*204e0*/  @!P5 LEA.HI.X R3, R10, R4, R11, 0x2, P4 ;  /* 0x000000040a03d211 */ /* 0x000fe400020f140b */
[CC--:B------:R-:W-:Y:S02]  /*204f0*/  @!P3 LEA R10, P6, R15.reuse, R0.reuse, 0x2 ;  /* 0x000000000f0ab211 */ /* 0x0c0fe400078c10ff */
[----:B------:R-:W-:Y:S01]  /*20500*/  @!P2 LEA R8, P4, R18, R0, 0x2 ;  /* 0x000000001208a211 */ /* 0x000fe200078810ff */
[----:B------:R1:W-:Y:S01]  /*20510*/  @!P5 ST.E.64 [R2.64], R76 ;  /* 0x0000004c0200d985 */ /* 0x0003e2000c101b08 */
[----:B------:R-:W-:Y:S02]  /*20520*/  @!P3 LEA.HI.X R11, R15, R4, R17, 0x2, P6 ;  /* 0x000000040f0bb211 */ /* 0x000fe400030f1411 */
[C---:B------:R-:W-:Y:S02]  /*20530*/  IADD3 R17, R220.reuse, 0xb0, RZ ;  /* 0x000000b0dc117810 */ /* 0x040fe40007ffe0ff */
[----:B------:R-:W-:Y:S01]  /*20540*/  IADD3 R15, R220, 0xb8, RZ ;  /* 0x000000b8dc0f7810 */ /* 0x000fe20007ffe0ff */
[----:B------:R3:W-:Y:S01]  /*20550*/  @!P3 ST.E.64 [R10.64], R128 ;  /* 0x000000800a00b985 */ /* 0x0007e2000c101b08 */
[----:B--2---:R-:W-:-:S02]  /*20560*/  @!P1 LEA R6, P5, R16, R0, 0x2 ;  /* 0x0000000010069211 */ /* 0x004fc400078a10ff */
[----:B------:R-:W-:Y:S02]  /*20570*/  SHF.R.S32.HI R17, RZ, 0x1f, R17 ;  /* 0x0000001fff117819 */ /* 0x000fe40000011411 */
        /* <DEDUP_REMOVED lines=8> */
.L_x_907:
[----:B------:R-:W-:Y:S05]  /*20600*/  BSYNC B0 ;  /* 0x0000000000007941 */ /* 0x000fea0003800000 */
.L_x_906:
[----:B------:R-:W-:Y:S05]  /*20610*/  BRA.DIV ~URZ, `(.L_x_908) ;  /* 0x00004a727f007947 */ /* 0x000fea000b800000 */
[----:B---3--:R3:W2:Y:S04]  /*20620*/  SHFL.IDX PT, R4, R5, 0x1, 0x1c1f ;  /* 0x003c1f0005047f89 */ /* 0x0086a800000e0000 */
[----:B-1----:R3:W1:Y:S02]  /*20630*/  SHFL.IDX PT, R0, R12, 0x1, 0x1c1f ;  /* 0x003c1f000c007f89 */ /* 0x00266400000e0000 */
.L_x_993:
[----:B------:R-:W-:-:S13]  /*20640*/  ISETP.NE.AND P0, PT, R13, RZ, PT ;  /* 0x000000ff0d00720c */ /* 0x000fda0003f05270 */
[----:B------:R-:W-:Y:S05]  /*20650*/  @P0 BRA `(.L_x_903) ;  /* 0x0000172000000947 */ /* 0x000fea0003800000 */
[C---:B------:R-:W-:Y:S02]  /*20660*/  ISETP.GE.AND P4, PT, R220.reuse, c[0x0][0x3c8], PT ;  /* 0x0000f200dc007a0c */ /* 0x040fe40003f86270 */
[C---:B------:R-:W-:Y:S02]  /*20670*/  IADD3 R15, R220.reuse, 0x18, RZ ;  /* 0x00000018dc0f7810 */ /* 0x040fe40007ffe0ff */
[----:B------:R-:W-:Y:S02]  /*20680*/  IADD3 R8, R220, 0x8, RZ ;  /* 0x00000008dc087810 */ /* 0x000fe40007ffe0ff */
[----:B------:R-:W-:Y:S02]  /*20690*/  ISETP.GE.AND P1, PT, R15, c[0x0][0x3c8], PT ;  /* 0x0000f2000f007a0c */ /* 0x000fe40003f26270 */
[----:B------:R-:W-:Y:S02]  /*206a0*/  ISETP.GE.AND P3, PT, R8, c[0x0][0x3c8], PT ;  /* 0x0000f20008007a0c */ /* 0x000fe40003f66270 */
[----:B--2---:R-:W-:-:S02]  /*206b0*/  SHF.R.S32.HI R11, RZ, 0x1f, R220 ;  /* 0x0000001fff0b7819 */ /* 0x004fc400000114dc */
[C---:B---3--:R-:W-:Y:S02]  /*206c0*/  IADD3 R5, R220.reuse, 0x10, RZ ;  /* 0x00000010dc057810 */ /* 0x048fe40007ffe0ff */
[C---:B-1----:R-:W-:Y:S02]  /*206d0*/  @!P4 LEA R6, P0, R220.reuse, R0, 0x2 ;  /* 0x00000000dc06c211 */ /* 0x042fe400078010ff */
[C---:B------:R-:W-:Y:S02]  /*206e0*/  IADD3 R9, R220.reuse, 0x8, RZ ;  /* 0x00000008dc097810 */ /* 0x040fe40007ffe0ff */
[----:B------:R-:W-:Y:S02]  /*206f0*/  @!P4 LEA.HI.X R7, R220, R4, R11, 0x2, P0 ;  /* 0x00000004dc07c211 */ /* 0x000fe400000f140b */
[----:B------:R-:W-:Y:S02]  /*20700*/  ISETP.GE.AND P2, PT, R5, c[0x0][0x3c8], PT ;  /* 0x0000f20005007a0c */ /* 0x000fe40003f46270 */
[----:B------:R-:W-:Y:S01]  /*20710*/  SHF.R.S32.HI R9, RZ, 0x1f, R9 ;  /* 0x0000001fff097819 */ /* 0x000fe20000011409 */
[----:B------:R1:W-:Y:S01]  /*20720*/  @!P4 ST.E.64 [R6.64], R84 ;  /* 0x000000540600c985 */ /* 0x0003e2000c101b08 */
[----:B------:R-:W-:-:S02]  /*20730*/  @!P3 LEA R2, P5, R8, R0, 0x2 ;  /* 0x000000000802b211 */ /* 0x000fc400078a10ff */
[----:B------:R-:W-:Y:S02]  /*20740*/  IADD3 R10, R220, 0x20, RZ ;  /* 0x00000020dc0a7810 */ /* 0x000fe40007ffe0ff */
[----:B------:R-:W-:Y:S02]  /*20750*/  @!P3 LEA.HI.X R3, R8, R4, R9, 0x2, P5 ;  /* 0x000000040803b211 */ /* 0x000fe400028f1409 */
[----:B----4-:R-:W-:Y:S02]  /*20760*/  IADD3 R12, R220, 0x10, RZ ;  /* 0x00000010dc0c7810 */ /* 0x010fe40007ffe0ff */
[----:B------:R-:W-:Y:S01]  /*20770*/  ISETP.GE.AND P0, PT, R10, c[0x0][0x3c8], PT ;  /* 0x0000f2000a007a0c */ /* 0x000fe20003f06270 */
[----:B------:R2:W-:Y:S01]  /*20780*/  @!P3 ST.E.64 [R2.64], R30 ;  /* 0x0000001e0200b985 */ /* 0x0005e2000c101b08 */
[----:B------:R-:W-:Y:S02]  /*20790*/  @!P2 LEA R8, P3, R5, R0, 0x2 ;  /* 0x000000000508a211 */ /* 0x000fe400078610ff */
[----:B------:R-:W-:-:S02]  /*207a0*/  SHF.R.S32.HI R12, RZ, 0x1f, R12 ;  /* 0x0000001fff0c7819 */ /* 0x000fc4000001140c */
[C---:B------:R-:W-:Y:S02]  /*207b0*/  IADD3 R16, R220.reuse, 0x18, RZ ;  /* 0x00000018dc107810 */ /* 0x040fe40007ffe0ff */
[----:B------:R-:W-:Y:S02]  /*207c0*/  @!P2 LEA.HI.X R9, R5, R4, R12, 0x2, P3 ;  /* 0x000000040509a211 */ /* 0x000fe400018f140c */
[----:B------:R-:W-:Y:S02]  /*207d0*/  SHF.R.S32.HI R16, RZ, 0x1f, R16 ;  /* 0x0000001fff107819 */ /* 0x000fe40000011410 */
[C---:B------:R-:W-:Y:S01]  /*207e0*/  IADD3 R5, R220.reuse, 0x38, RZ ;  /* 0x00000038dc057810 */ /* 0x040fe20007ffe0ff */
[----:B------:R3:W-:Y:S01]  /*207f0*/  @!P2 ST.E.64 [R8.64], R124 ;  /* 0x0000007c0800a985 */ /* 0x0007e2000c101b08 */
[C---:B------:R-:W-:Y:S02]  /*20800*/  IADD3 R12, R220.reuse, 0x20, RZ ;  /* 0x00000020dc0c7810 */ /* 0x040fe40007ffe0ff */
[----:B------:R-:W-:-:S02]  /*20810*/  IADD3 R11, R220, 0x28, RZ ;  /* 0x00000028dc0b7810 */ /* 0x000fc40007ffe0ff */
[----:B------:R-:W-:Y:S02]  /*20820*/  SHF.R.S32.HI R12, RZ, 0x1f, R12 ;  /* 0x0000001fff0c7819 */ /* 0x000fe4000001140c */
[----:B-1----:R-:W-:Y:S02]  /*20830*/  @!P1 LEA R6, P6, R15, R0, 0x2 ;  /* 0x000000000f069211 */ /* 0x002fe400078c10ff */
[----:B------:R-:W-:Y:S02]  /*20840*/  IADD3 R14, R220, 0x30, RZ ;  /* 0x00000030dc0e7810 */ /* 0x000fe40007ffe0ff */
[----:B------:R-:W-:Y:S02]  /*20850*/  ISETP.GE.AND P5, PT, R11, c[0x0][0x3c8], PT ;  /* 0x0000f2000b007a0c */ /* 0x000fe40003fa6270 */
[----:B------:R-:W-:Y:S02]  /*20860*/  ISETP.GE.AND P4, PT, R14, c[0x0][0x3c8], PT ;  /* 0x0000f2000e007a0c */ /* 0x000fe40003f86270 */
[----:B------:R-:W-:-:S04]  /*20870*/  IADD3 R13, R220, 0x30, RZ ;  /* 0x00000030dc0d7810 */ /* 0x000fc80007ffe0ff */
[----:B------:R-:W-:Y:S02]  /*20880*/  SHF.R.S32.HI R13, RZ, 0x1f, R13 ;  /* 0x0000001fff0d7819 */ /* 0x000fe4000001140d */
        /* <DEDUP_REMOVED lines=8> */
[C---:B------:R-:W-:Y:S01]  /*20910*/  IADD3 R15, R220.reuse, 0x48, RZ ;  /* 0x00000048dc0f7810 */ /* 0x040fe20007ffe0ff */
[----:B------:R2:W-:Y:S01]  /*20920*/  @!P0 ST.E.64 [R2.64], R34 ;  /* 0x0000002202008985 */ /* 0x0005e2000c101b08 */
[C---:B---3--:R-:W-:Y:S02]  /*20930*/  @!P5 LEA R8, P0, R11.reuse, R0, 0x2 ;  /* 0x000000000b08d211 */ /* 0x048fe400078010ff */
[----:B------:R-:W-:Y:S02]  /*20940*/  SHF.R.S32.HI R12, RZ, 0x1f, R12 ;  /* 0x0000001fff0c7819 */ /* 0x000fe4000001140c */
[C---:B------:R-:W-:Y:S02]  /*20950*/  IADD3 R10, R220.reuse, 0x40, RZ ;  /* 0x00000040dc0a7810 */ /* 0x040fe40007ffe0ff */
        /* <DEDUP_REMOVED lines=28> */
[C---:B------:R-:W-:Y:S02]  /*20b20*/  IADD3 R12, R220.reuse, 0x50, RZ ;  /* 0x00000050dc0c7810 */ /* 0x040fe40007ffe0ff */
        /* <DEDUP_REMOVED lines=14> */
[C---:B-1----:R-:W-:Y:S02]  /*20c10*/  @!P5 LEA R8, P0, R5.reuse, R0, 0x2 ;  /* 0x000000000508d211 */ /* 0x042fe400078010ff */
[----:B------:R-:W-:Y:S02]  /*20c20*/  SHF.R.S32.HI R13, RZ, 0x1f, R13 ;  /* 0x0000001fff0d7819 */ /* 0x000fe4000001140d */
[----:B------:R-:W-:Y:S02]  /*20c30*/  IADD3 R15, R220, 0x60, RZ ;  /* 0x00000060dc0f7810 */ /* 0x000fe40007ffe0ff */
[----:B------:R-:W-:Y:S02]  /*20c40*/  ISETP.GE.AND P1, PT, R12, c[0x0][0x3c8], PT ;  /* 0x0000f2000c007a0c */ /* 0x000fe40003f26270 */
[----:B------:R-:W-:-:S02]  /*20c50*/  @!P5 LEA.HI.X R9, R5, R4, R13, 0x2, P0 ;  /* 0x000000040509d211 */ /* 0x000fc400000f140d */
[----:B------:R-:W-:Y:S02]  /*20c60*/  SHF.R.S32.HI R15, RZ, 0x1f, R15 ;  /* 0x0000001fff0f7819 */ /* 0x000fe4000001140f */
[C---:B------:R-:W-:Y:S01]  /*20c70*/  IADD3 R11, R220.reuse, 0x70, RZ ;  /* 0x00000070dc0b7810 */ /* 0x040fe20007ffe0ff */
[----:B------:R1:W-:Y:S01]  /*20c80*/  @!P5 ST.E.64 [R8.64], R122 ;  /* 0x0000007a0800d985 */ /* 0x0003e2000c101b08 */
[C---:B------:R-:W-:Y:S02]  /*20c90*/  IADD3 R13, R220.reuse, 0x68, RZ ;  /* 0x00000068dc0d7810 */ /* 0x040fe40007ffe0ff */
        /* <DEDUP_REMOVED lines=14> */
[C---:B-1----:R-:W-:Y:S02]  /*20d80*/  @!P2 LEA R8, P3, R11.reuse, R0, 0x2 ;  /* 0x000000000b08a211 */ /* 0x042fe400078610ff */
[C---:B------:R-:W-:Y:S02]  /*20d90*/  IADD3 R14, R220.reuse, 0x88, RZ ;  /* 0x00000088dc0e7810 */ /* 0x040fe40007ffe0ff */
        /* <DEDUP_REMOVED lines=18> */
[----:B------:R-:W-:Y:S01]  /*20ec0*/  IADD3 R11, R220, 0x90, RZ ;  /* 0x00000090dc0b7810 */ /* 0x000fe20007ffe0ff */
        /* <DEDUP_REMOVED lines=9> */
[----:B--2---:R-:W-:Y:S02]  /*20f60*/  @!P4 LEA R2, P6, R10, R0, 0x2 ;  /* 0x000000000a02c211 */ /* 0x004fe400078c10ff */
        /* <DEDUP_REMOVED lines=23> */
[----:B------:R-:W-:Y:S02]  /*210e0*/  @!P0 LEA.HI.X R3, R5, R4, R12, 0x2, P4 ;  /* 0x0000000405038211 */ /* 0x000fe400020f140c */
[----:B------:R-:W-:Y:S01]  /*210f0*/  IADD3 R5, R220, 0xb8, RZ ;  /* 0x000000b8dc057810 */ /* 0x000fe20007ffe0ff */
[----:B------:R1:W-:Y:S04]  /*21100*/  @!P1 ST.E.64 [R6.64], R74 ;  /* 0x0000004a06009985 */ /* 0x0003e8000c101b08 */
[----:B------:R1:W-:Y:S01]  /*21110*/  @!P0 ST.E.64 [R2.64], R58 ;  /* 0x0000003a02008985 */ /* 0x0003e2000c101b08 */
[----:B------:R-:W-:-:S13]  /*21120*/  ISETP.GE.AND P0, PT, R5, c[0x0][0x3c8], PT ;  /* 0x0000f20005007a0c */ /* 0x000fda0003f06270 */
[----:B------:R-:W-:Y:S05]  /*21130*/  @P0 BRA `(.L_x_903) ;  /* 0x00000c4000000947 */ /* 0x000fea0003800000 */
[----:B------:R-:W-:Y:S02]  /*21140*/  IADD3 R12, R220, 0xb8, RZ ;  /* 0x000000b8dc0c7810 */ /* 0x000fe40007ffe0ff */
[----:B-1----:R-:W-:Y:S02]  /*21150*/  LEA R2, P0, R5, R0, 0x2 ;  /* 0x0000000005027211 */ /* 0x002fe400078010ff */
[----:B------:R-:W-:-:S04]  /*21160*/  SHF.R.S32.HI R12, RZ, 0x1f, R12 ;  /* 0x0000001fff0c7819 */ /* 0x000fc8000001140c */
[----:B------:R-:W-:-:S05]  /*21170*/  LEA.HI.X R3, R5, R4, R12, 0x2, P0 ;  /* 0x0000000405037211 */ /* 0x000fca00000f140c */
[----:B------:R1:W-:Y:S01]  /*21180*/  ST.E.64 [R2.64], R50 ;  /* 0x0000003202007985 */ /* 0x0003e2000c101b08 */
[----:B------:R-:W-:Y:S05]  /*21190*/  BRA `(.L_x_903) ;  /* 0x00000be000007947 */ /* 0x000fea0003800000 */
.L_x_888:
        /* <DEDUP_REMOVED lines=15> */
[----:B-----5:R3:W4:Y:S04]  /*21290*/  LDG.E R15, [R2.64] ;  /* 0x00000008020f7981 */ /* 0x020728000c1e1900 */
[----:B--23--:R-:W4:Y:S02]  /*212a0*/  LDG.E R2, [R2.64+0x4] ;  /* 0x0000040802027981 */ /* 0x00cf24000c1e1900 */
[----:B----4-:R-:W-:Y:S02]  /*212b0*/  IADD3 R15, -R15, R2, RZ ;  /* 0x000000020f0f7210 */ /* 0x010fe40007ffe1ff */
.L_x_909:
        /* <DEDUP_REMOVED lines=56> */
.L_x_911:
[----:B------:R-:W-:Y:S05]  /*21640*/  BSYNC B0 ;  /* 0x0000000000007941 */ /* 0x000fea0003800000 */
.L_x_910:
[----:B------:R-:W-:-:S13]  /*21650*/  ISETP.GT.AND P0, PT, R18, 0x1, PT ;  /* 0x000000011200780c */ /* 0x000fda0003f04270 */
[----:B------:R-:W-:Y:S05]  /*21660*/  @P0 BRA `(.L_x_903) ;  /* 0x0000071000000947 */ /* 0x000fea0003800000 */
[----:B------:R-:W-:Y:S01]  /*21670*/  MOV R5, c[0x0][0x4e8] ;  /* 0x00013a0000057a02 */ /* 0x000fe20000000f00 */
[----:B-1----:R-:W-:Y:S02]  /*21680*/  IMAD R2, R19, c[0x0][0x3a0], RZ ;  /* 0x0000e80013027a24 */ /* 0x002fe400078e02ff */
[----:B------:R-:W-:Y:S01]  /*21690*/  IMAD.WIDE.U32 R6, R0, c[0x0][0x3a0], RZ ;  /* 0x0000e80000067a25 */ /* 0x000fe200078e00ff */
[----:B------:R-:W-:-:S03]  /*216a0*/  ISETP.NE.AND P0, PT, R5, 0x1, PT ;  /* 0x000000010500780c */ /* 0x000fc60003f05270 */
[----:B------:R-:W-:Y:S01]  /*216b0*/  IMAD R0, R0, c[0x0][0x3a4], R2 ;  /* 0x0000e90000007a24 */ /* 0x000fe200078e0202 */
[----:B------:R-:W-:Y:S01]  /*216c0*/  IADD3 R2, R209, R233, RZ ;  /* 0x000000e9d1027210 */ /* 0x000fe20007ffe0ff */
        /* <DEDUP_REMOVED lines=24> */
[----:B------:R-:W-:Y:S02]  /*21850*/  IADD3 R6, R3, R4, RZ ;  /* 0x0000000403067210 */ /* 0x000fe40007ffe0ff */
[----:B------:R-:W-:Y:S02]  /*21860*/  IADD3 R4, R250, R233, RZ ;  /* 0x000000e9fa047210 */ /* 0x000fe40007ffe0ff */
[----:B------:R-:W-:Y:S01]  /*21870*/  LEA.HI.X R6, R2, c[0x0][0x384], R6, 0x1, P0 ;  /* 0x0000e10002067a11 */ /* 0x000fe200000f0c06 */
[----:B------:R-:W-:Y:S05]  /*21880*/  BRA.DIV ~URZ, `(.L_x_912) ;  /* 0x000038c27f007947 */ /* 0x000fea000b800000 */
[----:B------:R1:W2:Y:S02]  /*21890*/  SHFL.IDX PT, R8, R6, RZ, 0x181f ;  /* 0x00181fff06087589 */ /* 0x0002a400000e0000 */
.L_x_994:
[----:B------:R-:W-:Y:S05]  /*218a0*/  BRA.DIV ~URZ, `(.L_x_913) ;  /* 0x000039127f007947 */ /* 0x000fea000b800000 */
[----:B------:R3:W4:Y:S02]  /*218b0*/  SHFL.IDX PT, R0, R7, RZ, 0x181f ;  /* 0x00181fff07007589 */ /* 0x00072400000e0000 */
.L_x_995:
        /* <DEDUP_REMOVED lines=16> */
.L_x_915:
[----:B------:R-:W-:Y:S05]  /*219c0*/  BSYNC B0 ;  /* 0x0000000000007941 */ /* 0x000fea0003800000 */
.L_x_914:
[----:B------:R-:W-:Y:S05]  /*219d0*/  BRA.DIV ~URZ, `(.L_x_916) ;  /* 0x000038427f007947 */ /* 0x000fea000b800000 */
[----:B--2---:R2:W1:Y:S04]  /*219e0*/  SHFL.IDX PT, R8, R6, 0x1, 0x181f ;  /* 0x00381f0006087f89 */ /* 0x00446800000e0000 */
[----:B----4-:R2:W4:Y:S02]  /*219f0*/  SHFL.IDX PT, R0, R7, 0x1, 0x181f ;  /* 0x00381f0007007f89 */ /* 0x01052400000e0000 */
.L_x_996:
        /* <DEDUP_REMOVED lines=16> */
.L_x_918:
[----:B------:R-:W-:Y:S05]  /*21b00*/  BSYNC B0 ;  /* 0x0000000000007941 */ /* 0x000fea0003800000 */
.L_x_917:
[----:B------:R-:W-:Y:S05]  /*21b10*/  BRA.DIV ~URZ, `(.L_x_919) ;  /* 0x000037c27f007947 */ /* 0x000fea000b800000 */
[----:B-1----:R1:W2:Y:S02]  /*21b20*/  SHFL.IDX PT, R8, R6, 0x2, 0x181f ;  /* 0x00581f0006087f89 */ /* 0x0022a400000e0000 */
.L_x_997:
[----:B------:R-:W-:Y:S05]  /*21b30*/  BRA.DIV ~URZ, `(.L_x_920) ;  /* 0x000038127f007947 */ /* 0x000fea000b800000 */
[----:B----4-:R4:W1:Y:S02]  /*21b40*/  SHFL.IDX PT, R0, R7, 0x2, 0x181f ;  /* 0x00581f0007007f89 */ /* 0x01086400000e0000 */
.L_x_998:
        /* <DEDUP_REMOVED lines=16> */
.L_x_922:
[----:B------:R-:W-:Y:S05]  /*21c50*/  BSYNC B0 ;  /* 0x0000000000007941 */ /* 0x000fea0003800000 */
.L_x_921:
[----:B------:R-:W-:Y:S05]  /*21c60*/  BRA.DIV ~URZ, `(.L_x_923) ;  /* 0x000037427f007947 */ /* 0x000fea000b800000 */
[----:B-12---:R-:W1:Y:S04]  /*21c70*/  SHFL.IDX PT, R6, R6, 0x3, 0x181f ;  /* 0x00781f0006067f89 */ /* 0x006e6800000e0000 */
[----:B---34-:R-:W2:Y:S02]  /*21c80*/  SHFL.IDX PT, R7, R7, 0x3, 0x181f ;  /* 0x00781f0007077f89 */ /* 0x018ea400000e0000 */
.L_x_999:
[----:B------:R-:W-:-:S04]  /*21c90*/  IADD3 R4, R4, 0x60, RZ ;  /* 0x0000006004047810 */ /* 0x000fc80007ffe0ff */
        /* <DEDUP_REMOVED lines=14> */
.L_x_903:
[----:B------:R-:W-:Y:S05]  /*21d80*/  BSYNC B1 ;  /* 0x0000000000017941 */ /* 0x000fea0003800000 */
.L_x_887:
[----:B-12---:R-:W2:Y:S02]  /*21d90*/  LDL R0, [R1+0x48] ;  /* 0x0000480001007983 */ /* 0x006ea40000100800 */
[----:B--2---:R-:W-:-:S13]  /*21da0*/  ISETP.NE.AND P0, PT, R0, RZ, PT ;  /* 0x000000ff0000720c */ /* 0x004fda0003f05270 */
[----:B------:R-:W-:Y:S01]  /*21db0*/  @P0 WARPSYNC 0xffffffff ;  /* 0xffffffff00000948 */ /* 0x000fe20003800000 */
[----:B------:R-:W-:Y:S06]  /*21dc0*/  @P0 BAR.SYNC.DEFER_BLOCKING 0x5, 0x100 ;  /* 0x0144000000000b1d */ /* 0x000fec0000010000 */
[----:B------:R-:W1:Y:S04]  /*21dd0*/  @P0 LDS.128 R244, [0x18100] ;  /* 0x01810000fff40984 */ /* 0x000e680000000c00 */
[----:B------:R-:W-:Y:S06]  /*21de0*/  @P0 BAR.ARV 0x4, 0x100 ;  /* 0x0104000000000b1d */ /* 0x000fec0000002000 */
[----:B------:R-:W-:Y:S05]  /*21df0*/  @P0 BRA `(.L_x_924) ;  /* 0x00000f6000000947 */ /* 0x000fea0003800000 */
[----:B------:R-:W2:Y:S01]  /*21e00*/  S2R R0, SR_TID.X ;  /* 0x0000000000007919 */ /* 0x000ea20000002100 */
[----:B------:R-:W-:Y:S01]  /*21e10*/  IMAD.MOV.U32 R8, RZ, RZ, RZ ;  /* 0x000000ffff087224 */ /* 0x000fe200078e00ff */
[----:B--2---:R-:W-:-:S04]  /*21e20*/  LOP3.LUT R13, R0, 0x1f, RZ, 0xc0, !PT ;  /* 0x0000001f000d7812 */ /* 0x004fc800078ec0ff */
[----:B------:R-:W-:Y:S01]  /*21e30*/  ISETP.NE.AND P6, PT, R13, 0x1f, PT ;  /* 0x0000001f0d00780c */ /* 0x000fe20003fc5270 */
[----:B------:R-:W-:Y:S10]  /*21e40*/  BRA.DIV ~URZ, `(.L_x_925) ;  /* 0x000036327f007947 */ /* 0x000ff4000b800000 */
[----:B------:R2:W4:Y:S02]  /*21e50*/  SHFL.IDX PT, R9, R86, RZ, 0x1f ;  /* 0x00001fff56097589 */ /* 0x00052400000e0000 */
.L_x_1000:
[----:B------:R-:W-:Y:S05]  /*21e60*/  BRA.DIV ~URZ, `(.L_x_926) ;  /* 0x000036827f007947 */ /* 0x000fea000b800000 */
[----:B---3--:R3:W2:Y:S02]  /*21e70*/  SHFL.IDX PT, R6, R86, 0x1, 0x1f ;  /* 0x00201f0056067f89 */ /* 0x0086a400000e0000 */
.L_x_1001:
[----:B-1----:R-:W-:Y:S02]  /*21e80*/  IMAD.IADD R0, R247, 0x1, R13 ;  /* 0x00000001f7007824 */ /* 0x002fe400078e020d */
[----:B----4-:R-:W-:-:S03]  /*21e90*/  IMAD.MOV.U32 R7, RZ, RZ, RZ ;  /* 0x000000ffff077224 */ /* 0x010fc600078e00ff */
        /* <DEDUP_REMOVED lines=15> */
[----:B------:R1:W4:Y:S02]  /*21f90*/  SHFL.UP PT, R4, R0, 0x1, RZ ;  /* 0x0420000000047989 */ /* 0x00032400000e00ff */
.L_x_1002:
        /* <DEDUP_REMOVED lines=16> */
.L_x_1003:
[----:B----4-:R-:W-:Y:S01]  /*220a0*/  IMAD R0, R0, c[0x0][0x538], RZ ;  /* 0x00014e0000007a24 */ /* 0x010fe200078e02ff */
[----:B------:R-:W-:Y:S04]  /*220b0*/  BSSY B1, `(.L_x_929) ;  /* 0x00000c5000017945 */ /* 0x000fe80003800000 */
[----:B--2---:R-:W-:-:S04]  /*220c0*/  IADD3 R6, R0, R6, RZ ;  /* 0x0000000600067210 */ /* 0x004fc80007ffe0ff */
[----:B------:R-:W-:-:S13]  /*220d0*/  ISETP.GT.AND P0, PT, R6, R9, PT ;  /* 0x000000090600720c */ /* 0x000fda0003f04270 */
[----:B------:R-:W-:Y:S05]  /*220e0*/  @P0 BRA `(.L_x_930) ;  /* 0x0000025000000947 */ /* 0x000fea0003800000 */
.L_x_934:
        /* <DEDUP_REMOVED lines=8> */
[----:B-1----:R-:W-:Y:S01]  /*22170*/  @!P0 MOV R4, 0x4 ;  /* 0x0000000400048802 */ /* 0x002fe20000000f00 */
        /* <DEDUP_REMOVED lines=8> */
.L_x_1004:
        /* <DEDUP_REMOVED lines=16> */
.L_x_1005:
[----:B--2---:R-:W-:-:S05]  /*22300*/  IMAD R0, R0, c[0x0][0x538], RZ ;  /* 0x00014e0000007a24 */ /* 0x004fca00078e02ff */
[----:B------:R-:W-:-:S04]  /*22310*/  IADD3 R6, R0, R6, RZ ;  /* 0x0000000600067210 */ /* 0x000fc80007ffe0ff */
[----:B------:R-:W-:-:S13]  /*22320*/  ISETP.GT.AND P0, PT, R6, R9, PT ;  /* 0x000000090600720c */ /* 0x000fda0003f04270 */
[----:B-1-3--:R-:W-:Y:S05]  /*22330*/  @!P0 BRA `(.L_x_934) ;  /* 0xfffffdb000008947 */ /* 0x00afea000383ffff */
.L_x_930:
[----:B------:R-:W-:-:S05]  /*22340*/  IADD3 R11, -R0, R6, RZ ;  /* 0x00000006000b7210 */ /* 0x000fca0007ffe1ff */
[----:B------:R-:W-:-:S05]  /*22350*/  IMAD R0, R4, c[0x0][0x538], R11 ;  /* 0x00014e0004007a24 */ /* 0x000fca00078e020b */
[----:B------:R-:W-:Y:S01]  /*22360*/  ISETP.GT.AND P0, PT, R0, R9, PT ;  /* 0x000000090000720c */ /* 0x000fe20003f04270 */
[----:B------:R-:W-:-:S12]  /*22370*/  BRA.DIV ~URZ, `(.L_x_935) ;  /* 0x000035b27f007947 */ /* 0x000fd8000b800000 */
[----:B------:R-:W-:-:S04]  /*22380*/  VOTE.ANY R10, PT, !P0 ;  /* 0x00000000000a7806 */ /* 0x000fc800040e0100 */
.L_x_1006:
[----:B------:R-:W2:Y:S02]  /*22390*/  POPC R6, R10 ;  /* 0x0000000a00067309 */ /* 0x000ea40000000000 */
[----:B--2---:R-:W-:Y:S01]  /*223a0*/  IADD3 R247, R6, R247, RZ ;  /* 0x000000f706f77210 */ /* 0x004fe20007ffe0ff */
[----:B------:R-:W-:Y:S05]  /*223b0*/  BRA.DIV ~URZ, `(.L_x_936) ;  /* 0x000035c27f007947 */ /* 0x000fea000b800000 */
[----:B------:R2:W4:Y:S04]  /*223c0*/  SHFL.IDX PT, R7, R7, R6, 0x1f ;  /* 0x00001f0607077589 */ /* 0x00052800000e0000 */
[----:B------:R2:W1:Y:S02]  /*223d0*/  SHFL.IDX PT, R5, R8, R6, 0x1f ;  /* 0x00001f0608057589 */ /* 0x00046400000e0000 */
.L_x_1007:
[----:B------:R-:W-:Y:S01]  /*223e0*/  ISETP.NE.AND P0, PT, R10, RZ, PT ;  /* 0x000000ff0a00720c */ /* 0x000fe20003f05270 */
[----:B------:R-:W-:-:S12]  /*223f0*/  BSSY B0, `(.L_x_937) ;  /* 0x0000005000007945 */ /* 0x000fd80003800000 */
[----:B------:R-:W-:Y:S05]  /*22400*/  @!P0 BRA `(.L_x_938) ;  /* 0x0000003000008947 */ /* 0x000fea0003800000 */
[----:B--2---:R-:W-:Y:S01]  /*22410*/  IADD3 R6, R6, -0x1, RZ ;  /* 0xffffffff06067810 */ /* 0x004fe20007ffe0ff */
[----:B------:R-:W-:Y:S05]  /*22420*/  BRA.DIV ~URZ, `(.L_x_939) ;  /* 0x000036227f007947 */ /* 0x000fea000b800000 */
[----:B------:R2:W3:Y:S02]  /*22430*/  SHFL.IDX PT, R12, R4, R6, 0x1f ;  /* 0x00001f06040c7589 */ /* 0x0004e400000e0000 */
.L_x_938:
[----:B------:R-:W-:Y:S05]  /*22440*/  BSYNC B0 ;  /* 0x0000000000007941 */ /* 0x000fea0003800000 */
.L_x_937:
[----:B-1----:R-:W-:Y:S01]  /*22450*/  ISETP.NE.AND P0, PT, R5, 0x1, PT ;  /* 0x000000010500780c */ /* 0x002fe20003f05270 */
[----:B---3--:R-:W-:Y:S01]  /*22460*/  IMAD R244, R12, c[0x0][0x538], R11 ;  /* 0x00014e000cf47a24 */ /* 0x008fe200078e020b */
[----:B------:R-:W-:Y:S04]  /*22470*/  BSSY B0, `(.L_x_940) ;  /* 0x0000081000007945 */ /* 0x000fe80003800000 */
[----:B------:R-:W-:-:S07]  /*22480*/  IADD3 R3, -R244, R9, RZ ;  /* 0x00000009f4037210 */ /* 0x000fce0007ffe1ff */
[----:B------:R-:W-:Y:S05]  /*22490*/  @!P0 BRA `(.L_x_941) ;  /* 0x000003e000008947 */ /* 0x000fea0003800000 */
[-C--:B----4-:R-:W-:Y:S01]  /*224a0*/  IABS R2, R7.reuse ;  /* 0x0000000700027213 */ /* 0x090fe20000000000 */
[----:B--2---:R-:W-:Y:S01]  /*224b0*/  IMAD.MOV.U32 R8, RZ, RZ, RZ ;  /* 0x000000ffff087224 */ /* 0x004fe200078e00ff */
[----:B------:R-:W-:Y:S02]  /*224c0*/  IABS R10, R7 ;  /* 0x00000007000a7213 */ /* 0x000fe40000000000 */
[----:B------:R-:W1:Y:S08]  /*224d0*/  I2F.RP R0, R2 ;  /* 0x0000000200007306 */ /* 0x000e700000209400 */
[----:B-1----:R-:W1:Y:S02]  /*224e0*/  MUFU.RCP R0, R0 ;  /* 0x0000000000007308 */ /* 0x002e640000001000 */
[----:B-1----:R-:W-:-:S06]  /*224f0*/  IADD3 R0, R0, 0xffffffe, RZ ;  /* 0x0ffffffe00007810 */ /* 0x002fcc0007ffe0ff */
[----:B------:R-:W1:Y:S02]  /*22500*/  F2I.FTZ.U32.TRUNC.NTZ R9, R0 ;  /* 0x0000000000097305 */ /* 0x000e64000021f000 */
[----:B-1----:R-:W-:Y:S01]  /*22510*/  IMAD.MOV R4, RZ, RZ, -R9 ;  /* 0x000000ffff047224 */ /* 0x002fe200078e0a09 */
[----:B------:R-:W-:-:S03]  /*22520*/  IABS R0, R5 ;  /* 0x0000000500007213 */ /* 0x000fc60000000000 */
[----:B------:R-:W-:Y:S02]  /*22530*/  IMAD.MOV.U32 R6, RZ, RZ, R4 ;  /* 0x000000ffff067224 */ /* 0x000fe400078e0004 */
[----:B------:R-:W-:Y:S01]  /*22540*/  IMAD.MOV.U32 R4, RZ, RZ, R0 ;  /* 0x000000ffff047224 */ /* 0x000fe200078e0000 */
[----:B------:R-:W-:Y:S01]  /*22550*/  IABS R0, R3 ;  /* 0x0000000300007213 */ /* 0x000fe20000000000 */
[----:B------:R-:W-:Y:S02]  /*22560*/  IMAD R6, R6, R2, RZ ;  /* 0x0000000206067224 */ /* 0x000fe400078e02ff */
[----:B------:R-:W1:Y:S02]  /*22570*/  I2F.RP R11, R4 ;  /* 0x00000004000b7306 */ /* 0x000e640000209400 */
[----:B------:R-:W-:Y:S01]  /*22580*/  IMAD.HI.U32 R9, R9, R6, R8 ;  /* 0x0000000609097227 */ /* 0x000fe200078e0008 */
[----:B------:R-:W-:-:S03]  /*22590*/  MOV R6, R0 ;  /* 0x0000000000067202 */ /* 0x000fc60000000f00 */
[----:B------:R-:W-:-:S04]  /*225a0*/  IMAD.MOV R0, RZ, RZ, -R10 ;  /* 0x000000ffff007224 */ /* 0x000fc800078e0a0a */
[----:B------:R-:W-:Y:S02]  /*225b0*/  IMAD.MOV.U32 R8, RZ, RZ, R0 ;  /* 0x000000ffff087224 */ /* 0x000fe400078e0000 */
[----:B------:R-:W-:-:S04]  /*225c0*/  IMAD.HI.U32 R0, R9, R6, RZ ;  /* 0x0000000609007227 */ /* 0x000fc800078e00ff */
[----:B------:R-:W-:Y:S02]  /*225d0*/  IMAD R6, R0, R8, R6 ;  /* 0x0000000800067224 */ /* 0x000fe400078e0206 */
[----:B-1----:R-:W1:Y:S03]  /*225e0*/  MUFU.RCP R8, R11 ;  /* 0x0000000b00087308 */ /* 0x002e660000001000 */
[----:B------:R-:W-:Y:S02]  /*225f0*/  ISETP.GT.U32.AND P0, PT, R2, R6, PT ;  /* 0x000000060200720c */ /* 0x000fe40003f04070 */
[----:B-1----:R-:W-:-:S11]  /*22600*/  IADD3 R8, R8, 0xffffffe, RZ ;  /* 0x0ffffffe08087810 */ /* 0x002fd60007ffe0ff */
[----:B------:R-:W-:Y:S01]  /*22610*/  @!P0 IMAD.IADD R6, R6, 0x1, -R2 ;  /* 0x0000000106068824 */ /* 0x000fe200078e0a02 */
[----:B------:R-:W-:Y:S01]  /*22620*/  @!P0 IADD3 R0, R0, 0x1, RZ ;  /* 0x0000000100008810 */ /* 0x000fe20007ffe0ff */
[----:B------:R-:W1:Y:S01]  /*22630*/  F2I.FTZ.U32.TRUNC.NTZ R9, R8 ;  /* 0x0000000800097305 */ /* 0x000e62000021f000 */
[----:B------:R-:W-:Y:S02]  /*22640*/  ISETP.NE.AND P0, PT, R7, RZ, PT ;  /* 0x000000ff0700720c */ /* 0x000fe40003f05270 */
[----:B------:R-:W-:Y:S02]  /*22650*/  ISETP.GE.U32.AND P2, PT, R6, R2, PT ;  /* 0x000000020600720c */ /* 0x000fe40003f46070 */
[----:B------:R-:W-:-:S04]  /*22660*/  LOP3.LUT R2, R3, R7, RZ, 0x3c, !PT ;  /* 0x0000000703027212 */ /* 0x000fc800078e3cff */
[----:B------:R-:W-:-:S07]  /*22670*/  ISETP.GE.AND P1, PT, R2, RZ, PT ;  /* 0x000000ff0200720c */ /* 0x000fce0003f26270 */
[----:B------:R-:W-:Y:S02]  /*22680*/  @P2 IADD3 R0, R0, 0x1, RZ ;  /* 0x0000000100002810 */ /* 0x000fe40007ffe0ff */
[----:B-1----:R-:W-:Y:S02]  /*22690*/  IADD3 R2, RZ, -R9, RZ ;  /* 0x80000009ff027210 */ /* 0x002fe40007ffe0ff */
[----:B------:R-:W-:Y:S02]  /*226a0*/  MOV R8, RZ ;  /* 0x000000ff00087202 */ /* 0x000fe40000000f00 */
[----:B------:R-:W-:Y:S01]  /*226b0*/  @!P1 IMAD.MOV R0, RZ, RZ, -R0 ;  /* 0x000000ffff009224 */ /* 0x000fe200078e0a00 */
[----:B------:R-:W-:Y:S01]  /*226c0*/  @!P0 LOP3.LUT R0, RZ, R7, RZ, 0x33, !PT ;  /* 0x00000007ff008212 */ /* 0x000fe200078e33ff */
[----:B------:R-:W-:Y:S01]  /*226d0*/  IMAD.MOV.U32 R6, RZ, RZ, R2 ;  /* 0x000000ffff067224 */ /* 0x000fe200078e0002 */
[----:B------:R-:W-:Y:S02]  /*226e0*/  IABS R2, R5 ;  /* 0x0000000500027213 */ /* 0x000fe40000000000 */
[----:B------:R-:W-:Y:S01]  /*226f0*/  IABS R11, R0 ;  /* 0x00000000000b7213 */ /* 0x000fe20000000000 */
[----:B------:R-:W-:-:S02]  /*22700*/  IMAD R6, R6, R4, RZ ;  /* 0x0000000406067224 */ /* 0x000fc400078e02ff */
        /* <DEDUP_REMOVED lines=10> */
[----:B------:R-:W-:Y:S01]  /*227b0*/  ISETP.GE.U32.AND P2, PT, R6, R4, PT ;  /* 0x000000040600720c */ /* 0x000fe20003f46070 */
[----:B------:R-:W-:Y:S01]  /*227c0*/  IMAD.MOV R6, RZ, RZ, -R0 ;  /* 0x000000ffff067224 */ /* 0x000fe200078e0a00 */
        /* <DEDUP_REMOVED lines=11> */
.L_x_941:
[----:B--2---:R-:W-:-:S04]  /*22880*/  IMAD.MOV.U32 R4, RZ, RZ, 0x4 ;  /* 0x00000004ff047424 */ /* 0x004fc800078e00ff */
[----:B------:R-:W-:-:S05]  /*22890*/  IMAD.WIDE R4, R247, R4, c[0x0][0x590] ;  /* 0x00016400f7047625 */ /* 0x000fca00078e0204 */
[----:B------:R1:W2:Y:S01]  /*228a0*/  LDG.E R6, [R4.64] ;  /* 0x0000000804067981 */ /* 0x0002a2000c1e1900 */
[----:B------:R-:W-:Y:S01]  /*228b0*/  IABS R2, R3 ;  /* 0x0000000300027213 */ /* 0x000fe20000000000 */
[----:B-1----:R-:W-:Y:S02]  /*228c0*/  IMAD.MOV.U32 R4, RZ, RZ, RZ ;  /* 0x000000ffff047224 */ /* 0x002fe400078e00ff */
[----:B--2-4-:R-:W-:-:S05]  /*228d0*/  IMAD R11, R6, R7, RZ ;  /* 0x00000007060b7224 */ /* 0x014fca00078e02ff */
        /* <DEDUP_REMOVED lines=8> */
[----:B------:R-:W-:-:S04]  /*22960*/  IMAD R0, R0, R8, RZ ;  /* 0x0000000800007224 */ /* 0x000fc800078e02ff */
[----:B------:R-:W-:-:S04]  /*22970*/  IMAD.HI.U32 R0, R5, R0, R4 ;  /* 0x0000000005007227 */ /* 0x000fc800078e0004 */
[----:B------:R-:W-:Y:S02]  /*22980*/  IMAD.MOV R4, RZ, RZ, -R9 ;  /* 0x000000ffff047224 */ /* 0x000fe400078e0a09 */
[----:B------:R-:W-:-:S04]  /*22990*/  IMAD.HI.U32 R0, R0, R2, RZ ;  /* 0x0000000200007227 */ /* 0x000fc800078e00ff */
[----:B------:R-:W-:-:S05]  /*229a0*/  IMAD R2, R0, R4, R2 ;  /* 0x0000000400027224 */ /* 0x000fca00078e0202 */
[----:B------:R-:W-:-:S13]  /*229b0*/  ISETP.GT.U32.AND P0, PT, R8, R2, PT ;  /* 0x000000020800720c */ /* 0x000fda0003f04070 */
[-C--:B------:R-:W-:Y:S02]  /*229c0*/  @!P0 IADD3 R2, R2, -R8.reuse, RZ ;  /* 0x8000000802028210 */ /* 0x080fe40007ffe0ff */
[----:B------:R-:W-:Y:S02]  /*229d0*/  @!P0 IADD3 R0, R0, 0x1, RZ ;  /* 0x0000000100008810 */ /* 0x000fe40007ffe0ff */
[----:B------:R-:W-:Y:S01]  /*229e0*/  ISETP.GE.U32.AND P2, PT, R2, R8, PT ;  /* 0x000000080200720c */ /* 0x000fe20003f46070 */
[----:B------:R-:W-:Y:S01]  /*229f0*/  IMAD.MOV.U32 R8, RZ, RZ, RZ ;  /* 0x000000ffff087224 */ /* 0x000fe200078e00ff */
[----:B------:R-:W-:Y:S02]  /*22a00*/  LOP3.LUT R2, R3, R11, RZ, 0x3c, !PT ;  /* 0x0000000b03027212 */ /* 0x000fe400078e3cff */
[----:B------:R-:W-:Y:S02]  /*22a10*/  ISETP.NE.AND P0, PT, R11, RZ, PT ;  /* 0x000000ff0b00720c */ /* 0x000fe40003f05270 */
[----:B------:R-:W-:-:S07]  /*22a20*/  ISETP.GE.AND P1, PT, R2, RZ, PT ;  /* 0x000000ff0200720c */ /* 0x000fce0003f26270 */
[----:B------:R-:W-:-:S05]  /*22a30*/  @P2 IADD3 R0, R0, 0x1, RZ ;  /* 0x0000000100002810 */ /* 0x000fca0007ffe0ff */
[----:B------:R-:W-:-:S04]  /*22a40*/  IMAD.MOV.U32 R2, RZ, RZ, R0 ;  /* 0x000000ffff027224 */ /* 0x000fc800078e0000 */
[----:B------:R-:W-:Y:S01]  /*22a50*/  @!P1 IMAD.MOV R2, RZ, RZ, -R2 ;  /* 0x000000ffff029224 */ /* 0x000fe200078e0a02 */
[----:B------:R-:W-:-:S05]  /*22a60*/  @!P0 LOP3.LUT R2, RZ, R11, RZ, 0x33, !PT ;  /* 0x0000000bff028212 */ /* 0x000fca00078e33ff */
[----:B------:R-:W-:Y:S02]  /*22a70*/  IMAD R10, R6, R2, RZ ;  /* 0x00000002060a7224 */ /* 0x000fe400078e02ff */
[----:B------:R-:W-:-:S03]  /*22a80*/  IMAD.MOV R2, RZ, RZ, -R2 ;  /* 0x000000ffff027224 */ /* 0x000fc600078e0a02 */
[----:B------:R-:W-:-:S04]  /*22a90*/  IADD3 R0, -R10, c[0x0][0x538], RZ ;  /* 0x00014e000a007a10 */ /* 0x000fc80007ffe1ff */
[----:B------:R-:W-:-:S04]  /*22aa0*/  IMNMX R0, R6, R0, PT ;  /* 0x0000000006007217 */ /* 0x000fc80003800200 */
[----:B------:R-:W-:-:S04]  /*22ab0*/  IABS R4, R0 ;  /* 0x0000000000047213 */ /* 0x000fc80000000000 */
[----:B------:R-:W1:Y:S08]  /*22ac0*/  I2F.RP R5, R4 ;  /* 0x0000000400057306 */ /* 0x000e700000209400 */
[----:B-1----:R-:W1:Y:S02]  /*22ad0*/  MUFU.RCP R5, R5 ;  /* 0x0000000500057308 */ /* 0x002e640000001000 */
[----:B-1----:R-:W-:-:S06]  /*22ae0*/  IADD3 R5, R5, 0xffffffe, RZ ;  /* 0x0ffffffe05057810 */ /* 0x002fcc0007ffe0ff */
[----:B------:R-:W1:Y:S02]  /*22af0*/  F2I.FTZ.U32.TRUNC.NTZ R9, R5 ;  /* 0x0000000500097305 */ /* 0x000e64000021f000 */
[----:B-1----:R-:W-:Y:S02]  /*22b00*/  IMAD.MOV R6, RZ, RZ, -R9 ;  /* 0x000000ffff067224 */ /* 0x002fe400078e0a09 */
[----:B------:R-:W-:-:S03]  /*22b10*/  IMAD R5, R11, R2, R3 ;  /* 0x000000020b057224 */ /* 0x000fc600078e0203 */
[----:B------:R-:W-:Y:S02]  /*22b20*/  MOV R2, R6 ;  /* 0x0000000600027202 */ /* 0x000fe40000000f00 */
[----:B------:R-:W-:Y:S02]  /*22b30*/  IABS R6, R0 ;  /* 0x0000000000067213 */ /* 0x000fe40000000000 */
[----:B------:R-:W-:Y:S01]  /*22b40*/  IABS R3, R5 ;  /* 0x0000000500037213 */ /* 0x000fe20000000000 */
        /* <DEDUP_REMOVED lines=19> */
.L_x_942:
[----:B------:R-:W-:Y:S05]  /*22c80*/  BSYNC B0 ;  /* 0x0000000000007941 */ /* 0x000fea0003800000 */
.L_x_940:
[----:B------:R-:W-:-:S04]  /*22c90*/  LOP3.LUT R2, RZ, R2, RZ, 0x33, !PT ;  /* 0x00000002ff027212 */ /* 0x000fc800078e33ff */
[----:B------:R-:W-:Y:S01]  /*22ca0*/  IADD3 R245, R2, R7, RZ ;  /* 0x0000000702f57210 */ /* 0x000fe20007ffe0ff */
[----:B------:R-:W-:Y:S05]  /*22cb0*/  BRA `(.L_x_943) ;  /* 0x0000004000007947 */ /* 0x000fea0003800000 */
.L_x_931:
[----:B------:R-:W-:Y:S01]  /*22cc0*/  IMAD.MOV.U32 R244, RZ, RZ, R9 ;  /* 0x000000fffff47224 */ /* 0x000fe200078e0009 */
[----:B------:R-:W-:Y:S01]  /*22cd0*/  MOV R246, RZ ;  /* 0x000000ff00f67202 */ /* 0x000fe20000000f00 */
[----:B------:R-:W-:Y:S01]  /*22ce0*/  IMAD.MOV.U32 R245, RZ, RZ, RZ ;  /* 0x000000fffff57224 */ /* 0x000fe200078e00ff */
[----:B------:R-:W-:Y:S02]  /*22cf0*/  MOV R247, c[0x0][0x53c] ;  /* 0x00014f0000f77a02 */ /* 0x000fe40000000f00 */
.L_x_943:
[----:B------:R-:W-:Y:S05]  /*22d00*/  BSYNC B1 ;  /* 0x0000000000017941 */ /* 0x000fea0003800000 */
.L_x_929:
[----:B------:R-:W-:Y:S01]  /*22d10*/  WARPSYNC 0xffffffff ;  /* 0xffffffff00007948 */ /* 0x000fe20003800000 */
[----:B------:R-:W-:Y:S01]  /*22d20*/  BAR.SYNC.DEFER_BLOCKING 0x4, 0x100 ;  /* 0x0104000000007b1d */ /* 0x000fe20000010000 */
[----:B------:R-:W-:-:S13]  /*22d30*/  ISETP.NE.AND P0, PT, R13, RZ, PT ;  /* 0x000000ff0d00720c */ /* 0x000fda0003f05270 */
[----:B------:R2:W-:Y:S04]  /*22d40*/  @!P0 STS.128 [0x18100], R244 ;  /* 0x018100f4ff008388 */ /* 0x0005e80000000c00 */
[----:B------:R-:W-:Y:S06]  /*22d50*/  BAR.ARV 0x5, 0x100 ;  /* 0x0144000000007b1d */ /* 0x000fec0000002000 */
.L_x_924:
[----:B-1----:R-:W-:-:S13]  /*22d60*/  ISETP.GE.AND P0, PT, R247, c[0x0][0x53c], PT ;  /* 0x00014f00f7007a0c */ /* 0x002fda0003f06270 */
[----:B--234-:R-:W-:Y:S01]  /*22d70*/  @P0 CALL.REL.NOINC `(.L_x_944) ;  /* 0x0000001000000944 */ /* 0x01cfe20003c00000 */
[----:B------:R-:W-:Y:S05]  /*22d80*/  BRA `(.L_x_945) ;  /* 0xfffdf32000007947 */ /* 0x000fea000383ffff */
.L_x_944:
[----:B------:R-:W-:Y:S05]  /*22d90*/  EXIT ;  /* 0x000000000000794d */ /* 0x000fea0003800000 */
.L_x_688:
[----:B------:R-:W-:Y:S01]  /*22da0*/  IMAD.MOV.U32 R0, RZ, RZ, R5 ;  /* 0x000000ffff007224 */ /* 0x000fe200078e0005 */
[----:B------:R-:W-:Y:S02]  /*22db0*/  MOV R3, 0x1 ;  /* 0x0000000100037802 */ /* 0x000fe40000000f00 */
[----:B------:R-:W-:Y:S02]  /*22dc0*/  MOV R2, 0x22de0 ;  /* 0x00022de000027802 */ /* 0x000fe40000000f00 */
[----:B--2---:R-:W-:Y:S05]  /*22dd0*/  CALL.REL.NOINC `($__internal_14_$__cuda_sm70_shflsync_up_p) ;  /* 0x00002d9000007944 */ /* 0x004fea0003c00000 */
[----:B------:R-:W-:Y:S01]  /*22de0*/  MOV R0, R4 ;  /* 0x0000000400007202 */ /* 0x000fe20000000f00 */
[----:B------:R-:W-:Y:S05]  /*22df0*/  BRA `(.L_x_946) ;  /* 0xfffdd64000007947 */ /* 0x000fea000383ffff */
.L_x_689:
[----:B------:R-:W-:Y:S01]  /*22e00*/  IMAD.MOV.U32 R0, RZ, RZ, R5 ;  /* 0x000000ffff007224 */ /* 0x000fe200078e0005 */
[----:B------:R-:W-:Y:S02]  /*22e10*/  MOV R3, 0x2 ;  /* 0x0000000200037802 */ /* 0x000fe40000000f00 */
[----:B------:R-:W-:Y:S02]  /*22e20*/  MOV R2, 0x22e40 ;  /* 0x00022e4000027802 */ /* 0x000fe40000000f00 */
[----:B--2---:R-:W-:Y:S05]  /*22e30*/  CALL.REL.NOINC `($__internal_14_$__cuda_sm70_shflsync_up_p) ;  /* 0x00002d3000007944 */ /* 0x004fea0003c00000 */
[----:B------:R-:W-:Y:S01]  /*22e40*/  SEL R4, R4, RZ, P4 ;  /* 0x000000ff04047207 */ /* 0x000fe20002000000 */
[----:B------:R-:W-:Y:S01]  /*22e50*/  IMAD.MOV.U32 R3, RZ, RZ, 0x4 ;  /* 0x00000004ff037424 */ /* 0x000fe200078e00ff */
[----:B------:R-:W-:-:S03]  /*22e60*/  MOV R2, 0x22e90 ;  /* 0x00022e9000027802 */ /* 0x000fc60000000f00 */
[----:B------:R-:W-:Y:S02]  /*22e70*/  IMAD.IADD R0, R5, 0x1, R4 ;  /* 0x0000000105007824 */ /* 0x000fe400078e0204 */
[----:B------:R-:W-:Y:S05]  /*22e80*/  CALL.REL.NOINC `($__internal_14_$__cuda_sm70_shflsync_up_p) ;  /* 0x00002ce000007944 */ /* 0x000fea0003c00000 */
        /* <DEDUP_REMOVED lines=10> */
[----:B------:R-:W-:Y:S02]  /*22f30*/  SEL R4, R4, RZ, P1 ;  /* 0x000000ff04047207 */ /* 0x000fe40000800000 */
[----:B------:R-:W-:Y:S02]  /*22f40*/  MOV R3, 0x1f ;  /* 0x0000001f00037802 */ /* 0x000fe40000000f00 */
[----:B------:R-:W-:Y:S01]  /*22f50*/  MOV R2, 0x22fa0 ;  /* 0x00022fa000027802 */ /* 0x000fe20000000f00 */
[----:B------:R-:W-:Y:S02]  /*22f60*/  IMAD.IADD R4, R0, 0x1, R4 ;  /* 0x0000000100047824 */ /* 0x000fe400078e0204 */
[----:B------:R-:W-:Y:S02]  /*22f70*/  IMAD.MOV.U32 R0, RZ, RZ, 0x1f ;  /* 0x0000001fff007424 */ /* 0x000fe400078e00ff */
[----:B------:R-:W-:Y:S02]  /*22f80*/  IMAD.MOV.U32 R204, RZ, RZ, R4 ;  /* 0x000000ffffcc7224 */ /* 0x000fe400078e0004 */
[----:B------:R-:W-:Y:S05]  /*22f90*/  CALL.REL.NOINC `($__internal_13_$__cuda_sm70_shflsync_idx_p) ;  /* 0x00002b8000007944 */ /* 0x000fea0003c00000 */
[----:B------:R-:W-:Y:S05]  /*22fa0*/  BRA `(.L_x_947) ;  /* 0xfffdd59000007947 */ /* 0x000fea000383ffff */
.L_x_691:
[----:B------:R-:W-:Y:S02]  /*22fb0*/  SEL R0, RZ, 0x1, P0 ;  /* 0x00000001ff007807 */ /* 0x000fe40000000000 */
[----:B------:R-:W-:-:S02]  /*22fc0*/  MOV R2, 0x22fe0 ;  /* 0x00022fe000027802 */ /* 0x000fc40000000f00 */
[----:B--2---:R-:W-:Y:S05]  /*22fd0*/  CALL.REL.NOINC `($__internal_15_$__cuda_sm70_votesync_ballot) ;  /* 0x00002bf000007944 */ /* 0x004fea0003c00000 */
[----:B------:R-:W-:Y:S01]  /*22fe0*/  MOV R10, R0 ;  /* 0x00000000000a7202 */ /* 0x000fe20000000f00 */
[----:B------:R-:W-:Y:S05]  /*22ff0*/  BRA `(.L_x_948) ;  /* 0xfffdd5d000007947 */ /* 0x000fea000383ffff */
.L_x_692:
[----:B------:R-:W-:Y:S01]  /*23000*/  IMAD.MOV.U32 R204, RZ, RZ, R9 ;  /* 0x000000ffffcc7224 */ /* 0x000fe200078e0009 */
[----:B------:R-:W-:Y:S01]  /*23010*/  MOV R0, R5 ;  /* 0x0000000500007202 */ /* 0x000fe20000000f00 */
[----:B------:R-:W-:Y:S01]  /*23020*/  IMAD.MOV.U32 R3, RZ, RZ, 0x1f ;  /* 0x0000001fff037424 */ /* 0x000fe200078e00ff */
[----:B------:R-:W-:-:S02]  /*23030*/  MOV R2, 0x23050 ;  /* 0x0002305000027802 */ /* 0x000fc40000000f00 */
[----:B------:R-:W-:Y:S05]  /*23040*/  CALL.REL.NOINC `($__internal_13_$__cuda_sm70_shflsync_idx_p) ;  /* 0x00002ad000007944 */ /* 0x000fea0003c00000 */
[----:B------:R-:W-:Y:S01]  /*23050*/  IMAD.MOV.U32 R12, RZ, RZ, R0 ;  /* 0x000000ffff0c7224 */ /* 0x000fe200078e0000 */
[----:B------:R-:W-:Y:S01]  /*23060*/  MOV R204, R8 ;  /* 0x0000000800cc7202 */ /* 0x000fe20000000f00 */
[----:B------:R-:W-:Y:S01]  /*23070*/  IMAD.MOV.U32 R6, RZ, RZ, RZ ;  /* 0x000000ffff067224 */ /* 0x000fe200078e00ff */
[----:B------:R-:W-:Y:S01]  /*23080*/  MOV R0, R5 ;  /* 0x0000000500007202 */ /* 0x000fe20000000f00 */
[----:B------:R-:W-:Y:S01]  /*23090*/  IMAD.MOV.U32 R3, RZ, RZ, 0x1f ;  /* 0x0000001fff037424 */ /* 0x000fe200078e00ff */
[----:B------:R-:W-:-:S02]  /*230a0*/  MOV R2, 0x230c0 ;  /* 0x000230c000027802 */ /* 0x000fc40000000f00 */
[----:B------:R-:W-:Y:S05]  /*230b0*/  CALL.REL.NOINC `($__internal_13_$__cuda_sm70_shflsync_idx_p) ;  /* 0x00002a6000007944 */ /* 0x000fea0003c00000 */
[----:B------:R-:W-:Y:S01]  /*230c0*/  MOV R9, R0 ;  /* 0x0000000000097202 */ /* 0x000fe20000000f00 */
[----:B------:R-:W-:Y:S05]  /*230d0*/  BRA `(.L_x_949) ;  /* 0xfffdd55000007947 */ /* 0x000fea000383ffff */
.L_x_695:
[----:B------:R-:W-:Y:S01]  /*230e0*/  IMAD.MOV.U32 R204, RZ, RZ, R4 ;  /* 0x000000ffffcc7224 */ /* 0x000fe200078e0004 */
[----:B------:R-:W-:-:S02]  /*230f0*/  MOV R3, 0x1f ;  /* 0x0000001f00037802 */ /* 0x000fc40000000f00 */
[----:B------:R-:W-:Y:S02]  /*23100*/  MOV R2, 0x23120 ;  /* 0x0002312000027802 */ /* 0x000fe40000000f00 */
[----:B-123--:R-:W-:Y:S05]  /*23110*/  CALL.REL.NOINC `($__internal_13_$__cuda_sm70_shflsync_idx_p) ;  /* 0x00002a0000007944 */ /* 0x00efea0003c00000 */
[----:B------:R-:W-:Y:S01]  /*23120*/  MOV R6, R0 ;  /* 0x0000000000067202 */ /* 0x000fe20000000f00 */
[----:B------:R-:W-:Y:S05]  /*23130*/  BRA `(.L_x_694) ;  /* 0xfffdd55000007947 */ /* 0x000fea000383ffff */
.L_x_750:
[----:B------:R-:W-:Y:S01]  /*23140*/  IMAD.MOV.U32 R204, RZ, RZ, R5 ;  /* 0x000000ffffcc7224 */ /* 0x000fe200078e0005 */
[----:B------:R-:W-:Y:S01]  /*23150*/  MOV R0, RZ ;  /* 0x000000ff00007202 */ /* 0x000fe20000000f00 */
[----:B------:R-:W-:Y:S01]  /*23160*/  IMAD.MOV.U32 R3, RZ, RZ, 0x181f ;  /* 0x0000181fff037424 */ /* 0x000fe200078e00ff */
[----:B------:R-:W-:Y:S02]  /*23170*/  MOV R2, 0x23190 ;  /* 0x0002319000027802 */ /* 0x000fe40000000f00 */
[----:B-----5:R-:W-:Y:S05]  /*23180*/  CALL.REL.NOINC `($__internal_13_$__cuda_sm70_shflsync_idx_p) ;  /* 0x0000299000007944 */ /* 0x020fea0003c00000 */
[----:B------:R-:W-:Y:S01]  /*23190*/  MOV R7, R0 ;  /* 0x0000000000077202 */ /* 0x000fe20000000f00 */
[----:B------:R-:W-:Y:S05]  /*231a0*/  BRA `(.L_x_950) ;  /* 0xfffe56f000007947 */ /* 0x000fea000383ffff */
.L_x_751:
[----:B------:R-:W-:Y:S01]  /*231b0*/  IMAD.MOV.U32 R204, RZ, RZ, R6 ;  /* 0x000000ffffcc7224 */ /* 0x000fe200078e0006 */
[----:B------:R-:W-:Y:S01]  /*231c0*/  MOV R0, RZ ;  /* 0x000000ff00007202 */ /* 0x000fe20000000f00 */
[----:B------:R-:W-:Y:S01]  /*231d0*/  IMAD.MOV.U32 R3, RZ, RZ, 0x181f ;  /* 0x0000181fff037424 */ /* 0x000fe200078e00ff */
[----:B------:R-:W-:Y:S02]  /*231e0*/  MOV R2, 0x23200 ;  /* 0x0002320000027802 */ /* 0x000fe40000000f00 */
[----:B-12--5:R-:W-:Y:S05]  /*231f0*/  CALL.REL.NOINC `($__internal_13_$__cuda_sm70_shflsync_idx_p) ;  /* 0x0000292000007944 */ /* 0x026fea0003c00000 */
[----:B------:R-:W-:Y:S05]  /*23200*/  BRA `(.L_x_951) ;  /* 0xfffe56b000007947 */ /* 0x000fea000383ffff */
.L_x_754:
[----:B------:R-:W-:Y:S01]  /*23210*/  IMAD.MOV.U32 R204, RZ, RZ, R5 ;  /* 0x000000ffffcc7224 */ /* 0x000fe200078e0005 */
[----:B----4-:R-:W-:Y:S01]  /*23220*/  MOV R0, 0x1 ;  /* 0x0000000100007802 */ /* 0x010fe20000000f00 */
[----:B--2---:R-:W-:Y:S01]  /*23230*/  IMAD.MOV.U32 R3, RZ, RZ, 0x181f ;  /* 0x0000181fff037424 */ /* 0x004fe200078e00ff */
[----:B------:R-:W-:-:S02]  /*23240*/  MOV R2, 0x23260 ;  /* 0x0002326000027802 */ /* 0x000fc40000000f00 */
[----:B-1-3-5:R-:W-:Y:S05]  /*23250*/  CALL.REL.NOINC `($__internal_13_$__cuda_sm70_shflsync_idx_p) ;  /* 0x000028c000007944 */ /* 0x02afea0003c00000 */
[----:B------:R-:W-:Y:S01]  /*23260*/  IMAD.MOV.U32 R7, RZ, RZ, R0 ;  /* 0x000000ffff077224 */ /* 0x000fe200078e0000 */
[----:B------:R-:W-:Y:S01]  /*23270*/  MOV R0, 0x1 ;  /* 0x0000000100007802 */ /* 0x000fe20000000f00 */
[----:B------:R-:W-:Y:S01]  /*23280*/  IMAD.MOV.U32 R204, RZ, RZ, R6 ;  /* 0x000000ffffcc7224 */ /* 0x000fe200078e0006 */
[----:B------:R-:W-:-:S02]  /*23290*/  MOV R3, 0x181f ;  /* 0x0000181f00037802 */ /* 0x000fc40000000f00 */
[----:B------:R-:W-:Y:S02]  /*232a0*/  MOV R2, 0x232c0 ;  /* 0x000232c000027802 */ /* 0x000fe40000000f00 */
[----:B------:R-:W-:Y:S05]  /*232b0*/  CALL.REL.NOINC `($__internal_13_$__cuda_sm70_shflsync_idx_p) ;  /* 0x0000286000007944 */ /* 0x000fea0003c00000 */
[----:B------:R-:W-:Y:S05]  /*232c0*/  BRA `(.L_x_952) ;  /* 0xfffe573000007947 */ /* 0x000fea000383ffff */
.L_x_757:
[----:B------:R-:W-:Y:S01]  /*232d0*/  IMAD.MOV.U32 R204, RZ, RZ, R5 ;  /* 0x000000ffffcc7224 */ /* 0x000fe200078e0005 */
[----:B----4-:R-:W-:Y:S01]  /*232e0*/  MOV R0, 0x2 ;  /* 0x0000000200007802 */ /* 0x010fe20000000f00 */
[----:B-1----:R-:W-:Y:S01]  /*232f0*/  IMAD.MOV.U32 R3, RZ, RZ, 0x181f ;  /* 0x0000181fff037424 */ /* 0x002fe200078e00ff */
[----:B------:R-:W-:Y:S02]  /*23300*/  MOV R2, 0x23320 ;  /* 0x0002332000027802 */ /* 0x000fe40000000f00 */
[----:B--23-5:R-:W-:Y:S05]  /*23310*/  CALL.REL.NOINC `($__internal_13_$__cuda_sm70_shflsync_idx_p) ;  /* 0x0000280000007944 */ /* 0x02cfea0003c00000 */
[----:B------:R-:W-:Y:S01]  /*23320*/  MOV R7, R0 ;  /* 0x0000000000077202 */ /* 0x000fe20000000f00 */
[----:B------:R-:W-:Y:S05]  /*23330*/  BRA `(.L_x_953) ;  /* 0xfffe57f000007947 */ /* 0x000fea000383ffff */
.L_x_758:
[----:B------:R-:W-:Y:S01]  /*23340*/  IMAD.MOV.U32 R204, RZ, RZ, R6 ;  /* 0x000000ffffcc7224 */ /* 0x000fe200078e0006 */
[----:B----4-:R-:W-:Y:S01]  /*23350*/  MOV R0, 0x2 ;  /* 0x0000000200007802 */ /* 0x010fe20000000f00 */
[----:B------:R-:W-:Y:S01]  /*23360*/  IMAD.MOV.U32 R3, RZ, RZ, 0x181f ;  /* 0x0000181fff037424 */ /* 0x000fe200078e00ff */
[----:B------:R-:W-:Y:S02]  /*23370*/  MOV R2, 0x23390 ;  /* 0x0002339000027802 */ /* 0x000fe40000000f00 */
[----:B-123-5:R-:W-:Y:S05]  /*23380*/  CALL.REL.NOINC `($__internal_13_$__cuda_sm70_shflsync_idx_p) ;  /* 0x0000279000007944 */ /* 0x02efea0003c00000 */
[----:B------:R-:W-:Y:S05]  /*23390*/  BRA `(.L_x_954) ;  /* 0xfffe57b000007947 */ /* 0x000fea000383ffff */
.L_x_761:
[----:B------:R-:W-:Y:S01]  /*233a0*/  IMAD.MOV.U32 R204, RZ, RZ, R5 ;  /* 0x000000ffffcc7224 */ /* 0x000fe200078e0005 */
[----:B-1----:R-:W-:Y:S01]  /*233b0*/  MOV R0, 0x3 ;  /* 0x0000000300007802 */ /* 0x002fe20000000f00 */
[----:B------:R-:W-:Y:S01]  /*233c0*/  IMAD.MOV.U32 R3, RZ, RZ, 0x181f ;  /* 0x0000181fff037424 */ /* 0x000fe200078e00ff */
[----:B------:R-:W-:-:S02]  /*233d0*/  MOV R2, 0x233f0 ;  /* 0x000233f000027802 */ /* 0x000fc40000000f00 */
[----:B--2345:R-:W-:Y:S05]  /*233e0*/  CALL.REL.NOINC `($__internal_13_$__cuda_sm70_shflsync_idx_p) ;  /* 0x0000273000007944 */ /* 0x03cfea0003c00000 */
[----:B------:R-:W-:Y:S01]  /*233f0*/  IMAD.MOV.U32 R5, RZ, RZ, R0 ;  /* 0x000000ffff057224 */ /* 0x000fe200078e0000 */
[----:B------:R-:W-:Y:S01]  /*23400*/  MOV R0, 0x3 ;  /* 0x0000000300007802 */ /* 0x000fe20000000f00 */
[----:B------:R-:W-:Y:S01]  /*23410*/  IMAD.MOV.U32 R204, RZ, RZ, R6 ;  /* 0x000000ffffcc7224 */ /* 0x000fe200078e0006 */
[----:B------:R-:W-:-:S02]  /*23420*/  MOV R3, 0x181f ;  /* 0x0000181f00037802 */ /* 0x000fc40000000f00 */
[----:B------:R-:W-:Y:S02]  /*23430*/  MOV R2, 0x23450 ;  /* 0x0002345000027802 */ /* 0x000fe40000000f00 */
[----:B------:R-:W-:Y:S05]  /*23440*/  CALL.REL.NOINC `($__internal_13_$__cuda_sm70_shflsync_idx_p) ;  /* 0x000026d000007944 */ /* 0x000fea0003c00000 */
[----:B------:R-:W-:Y:S05]  /*23450*/  BRA `(.L_x_955) ;  /* 0xfffe583000007947 */ /* 0x000fea000383ffff */
.L_x_808:
[----:B------:R-:W-:Y:S01]  /*23460*/  IMAD.MOV.U32 R204, RZ, RZ, R5 ;  /* 0x000000ffffcc7224 */ /* 0x000fe200078e0005 */
[----:B------:R-:W-:Y:S01]  /*23470*/  MOV R0, RZ ;  /* 0x000000ff00007202 */ /* 0x000fe20000000f00 */
[----:B------:R-:W-:Y:S01]  /*23480*/  IMAD.MOV.U32 R3, RZ, RZ, 0x181f ;  /* 0x0000181fff037424 */ /* 0x000fe200078e00ff */
[----:B------:R-:W-:Y:S02]  /*23490*/  MOV R2, 0x234b0 ;  /* 0x000234b000027802 */ /* 0x000fe40000000f00 */
[----:B------:R-:W-:Y:S05]  /*234a0*/  CALL.REL.NOINC `($__internal_13_$__cuda_sm70_shflsync_idx_p) ;  /* 0x0000267000007944 */ /* 0x000fea0003c00000 */
[----:B------:R-:W-:Y:S01]  /*234b0*/  MOV R4, R0 ;  /* 0x0000000000047202 */ /* 0x000fe20000000f00 */
[----:B------:R-:W-:Y:S05]  /*234c0*/  BRA `(.L_x_956) ;  /* 0xfffed92000007947 */ /* 0x000fea000383ffff */
.L_x_809:
[----:B------:R-:W-:Y:S01]  /*234d0*/  IMAD.MOV.U32 R204, RZ, RZ, R12 ;  /* 0x000000ffffcc7224 */ /* 0x000fe200078e000c */
[----:B------:R-:W-:Y:S01]  /*234e0*/  MOV R0, RZ ;  /* 0x000000ff00007202 */ /* 0x000fe20000000f00 */
[----:B------:R-:W-:Y:S01]  /*234f0*/  IMAD.MOV.U32 R3, RZ, RZ, 0x181f ;  /* 0x0000181fff037424 */ /* 0x000fe200078e00ff */
[----:B------:R-:W-:Y:S02]  /*23500*/  MOV R2, 0x23520 ;  /* 0x0002352000027802 */ /* 0x000fe40000000f00 */
[----:B-12---:R-:W-:Y:S05]  /*23510*/  CALL.REL.NOINC `($__internal_13_$__cuda_sm70_shflsync_idx_p) ;  /* 0x0000260000007944 */ /* 0x006fea0003c00000 */
[C---:B------:R-:W-:Y:S01]  /*23520*/  IADD3 R6, P1, R0.reuse, R90, RZ ;  /* 0x0000005a00067210 */ /* 0x040fe20007f3e0ff */
[----:B------:R-:W-:Y:S01]  /*23530*/  IMAD.MOV.U32 R204, RZ, RZ, R5 ;  /* 0x000000ffffcc7224 */ /* 0x000fe200078e0005 */
[----:B------:R-:W-:Y:S02]  /*23540*/  IADD3 R8, P0, R0, R88, RZ ;  /* 0x0000005800087210 */ /* 0x000fe40007f1e0ff */
[----:B------:R-:W-:Y:S01]  /*23550*/  ISETP.GE.AND P2, PT, R200, c[0x0][0x1d4], PT ;  /* 0x00007500c8007a0c */ /* 0x000fe20003f46270 */
[----:B------:R-:W-:Y:S01]  /*23560*/  IMAD.X R7, R4, 0x1, R91, P1 ;  /* 0x0000000104077824 */ /* 0x000fe200008e065b */
[----:B------:R-:W-:Y:S01]  /*23570*/  ISETP.GE.AND P1, PT, R202, c[0x0][0x1d4], PT ;  /* 0x00007500ca007a0c */ /* 0x000fe20003f26270 */
[----:B------:R-:W-:Y:S01]  /*23580*/  IMAD.X R9, R4, 0x1, R89, P0 ;  /* 0x0000000104097824 */ /* 0x000fe200000e0659 */
[----:B------:R-:W-:-:S02]  /*23590*/  ISETP.GE.AND P0, PT, R203, c[0x0][0x1d4], PT ;  /* 0x00007500cb007a0c */ /* 0x000fc40003f06270 */
        /* <DEDUP_REMOVED lines=14> */
[----:B-1----:R-:W-:Y:S05]  /*23680*/  CALL.REL.NOINC `($__internal_13_$__cuda_sm70_shflsync_idx_p) ;  /* 0x0000249000007944 */ /* 0x002fea0003c00000 */
[----:B------:R-:W-:Y:S01]  /*23690*/  IMAD.MOV.U32 R4, RZ, RZ, R0 ;  /* 0x000000ffff047224 */ /* 0x000fe200078e0000 */
[----:B------:R-:W-:Y:S01]  /*236a0*/  MOV R0, 0x1 ;  /* 0x0000000100007802 */ /* 0x000fe20000000f00 */
[----:B------:R-:W-:Y:S01]  /*236b0*/  IMAD.MOV.U32 R204, RZ, RZ, R12 ;  /* 0x000000ffffcc7224 */ /* 0x000fe200078e000c */
[----:B------:R-:W-:-:S02]  /*236c0*/  MOV R3, 0x181f ;  /* 0x0000181f00037802 */ /* 0x000fc40000000f00 */
[----:B------:R-:W-:Y:S02]  /*236d0*/  MOV R2, 0x236f0 ;  /* 0x000236f000027802 */ /* 0x000fe40000000f00 */
[----:B------:R-:W-:Y:S05]  /*236e0*/  CALL.REL.NOINC `($__internal_13_$__cuda_sm70_shflsync_idx_p) ;  /* 0x0000243000007944 */ /* 0x000fea0003c00000 */
[----:B------:R-:W-:Y:S05]  /*236f0*/  BRA `(.L_x_957) ;  /* 0xfffed83000007947 */ /* 0x000fea000383ffff */
.L_x_810:
[----:B------:R-:W-:Y:S01]  /*23700*/  IMAD.MOV.U32 R204, RZ, RZ, R4 ;  /* 0x000000ffffcc7224 */ /* 0x000fe200078e0004 */
[----:B------:R-:W-:Y:S01]  /*23710*/  MOV R0, RZ ;  /* 0x000000ff00007202 */ /* 0x000fe20000000f00 */
[----:B------:R-:W-:Y:S01]  /*23720*/  IMAD.MOV.U32 R3, RZ, RZ, 0x1c1f ;  /* 0x00001c1fff037424 */ /* 0x000fe200078e00ff */
[----:B------:R-:W-:Y:S02]  /*23730*/  MOV R2, 0x23750 ;  /* 0x0002375000027802 */ /* 0x000fe40000000f00 */
[----:B------:R-:W-:Y:S05]  /*23740*/  CALL.REL.NOINC `($__internal_13_$__cuda_sm70_shflsync_idx_p) ;  /* 0x000023d000007944 */ /* 0x000fea0003c00000 */
[----:B------:R-:W-:Y:S01]  /*23750*/  MOV R3, R0 ;  /* 0x0000000000037202 */ /* 0x000fe20000000f00 */
[----:B------:R-:W-:Y:S05]  /*23760*/  BRA `(.L_x_958) ;  /* 0xfffeda2000007947 */ /* 0x000fea000383ffff */
.L_x_815:
[----:B------:R-:W-:Y:S01]  /*23770*/  IMAD.MOV.U32 R204, RZ, RZ, R4 ;  /* 0x000000ffffcc7224 */ /* 0x000fe200078e0004 */
[----:B------:R-:W-:Y:S01]  /*23780*/  MOV R0, 0x1 ;  /* 0x0000000100007802 */ /* 0x000fe20000000f00 */
[----:B------:R-:W-:Y:S01]  /*23790*/  IMAD.MOV.U32 R3, RZ, RZ, 0x1c1f ;  /* 0x00001c1fff037424 */ /* 0x000fe200078e00ff */
[----:B------:R-:W-:Y:S02]  /*237a0*/  MOV R2, 0x237c0 ;  /* 0x000237c000027802 */ /* 0x000fe40000000f00 */
[----:B-1----:R-:W-:Y:S05]  /*237b0*/  CALL.REL.NOINC `($__internal_13_$__cuda_sm70_shflsync_idx_p) ;  /* 0x0000236000007944 */ /* 0x002fea0003c00000 */
[----:B------:R-:W-:Y:S01]  /*237c0*/  MOV R3, R0 ;  /* 0x0000000000037202 */ /* 0x000fe20000000f00 */
[----:B------:R-:W-:Y:S05]  /*237d0*/  BRA `(.L_x_959) ;  /* 0xfffede9000007947 */ /* 0x000fea000383ffff */
.L_x_820:
[----:B------:R-:W-:Y:S02]  /*237e0*/  MOV R0, 0x2 ;  /* 0x0000000200007802 */ /* 0x000fe40000000f00 */
[----:B------:R-:W-:-:S02]  /*237f0*/  MOV R2, 0x23810 ;  /* 0x0002381000027802 */ /* 0x000fc40000000f00 */
[----:B------:R-:W-:Y:S05]  /*23800*/  CALL.REL.NOINC `($__internal_12_$__cuda_sm70_shflsync_bfly_p) ;  /* 0x000022b000007944 */ /* 0x000fea0003c00000 */
[----:B------:R-:W-:Y:S05]  /*23810*/  BRA `(.L_x_960) ;  /* 0xfffee50000007947 */ /* 0x000fea000383ffff */
.L_x_821:
[----:B------:R-:W-:Y:S02]  /*23820*/  MOV R0, 0x1 ;  /* 0x0000000100007802 */ /* 0x000fe40000000f00 */
[----:B------:R-:W-:-:S02]  /*23830*/  MOV R2, 0x23850 ;  /* 0x0002385000027802 */ /* 0x000fc40000000f00 */
[----:B------:R-:W-:Y:S05]  /*23840*/  CALL.REL.NOINC `($__internal_12_$__cuda_sm70_shflsync_bfly_p) ;  /* 0x0000227000007944 */ /* 0x000fea0003c00000 */
[----:B------:R-:W-:Y:S01]  /*23850*/  FMNMX.FTZ R100, R4, R0, !PT ;  /* 0x0000000004647209 */ /* 0x000fe20007810000 */
[----:B------:R-:W-:Y:S01]  /*23860*/  IMAD.MOV.U32 R4, RZ, RZ, R5 ;  /* 0x000000ffff047224 */ /* 0x000fe200078e0005 */
[----:B------:R-:W-:Y:S01]  /*23870*/  MOV R2, 0x238a0 ;  /* 0x000238a000027802 */ /* 0x000fe20000000f00 */
[----:B------:R-:W-:-:S02]  /*23880*/  IMAD.MOV.U32 R0, RZ, RZ, 0x2 ;  /* 0x00000002ff007424 */ /* 0x000fc400078e00ff */
[----:B------:R-:W-:Y:S05]  /*23890*/  CALL.REL.NOINC `($__internal_12_$__cuda_sm70_shflsync_bfly_p) ;  /* 0x0000222000007944 */ /* 0x000fea0003c00000 */
[----:B------:R-:W-:Y:S01]  /*238a0*/  FMNMX.FTZ R5, R5, R0, !PT ;  /* 0x0000000005057209 */ /* 0x000fe20007810000 */
[----:B------:R-:W-:Y:S01]  /*238b0*/  IMAD.MOV.U32 R0, RZ, RZ, 0x1 ;  /* 0x00000001ff007424 */ /* 0x000fe200078e00ff */
[----:B------:R-:W-:-:S03]  /*238c0*/  MOV R2, 0x238f0 ;  /* 0x000238f000027802 */ /* 0x000fc60000000f00 */
[----:B------:R-:W-:Y:S02]  /*238d0*/  IMAD.MOV.U32 R4, RZ, RZ, R5 ;  /* 0x000000ffff047224 */ /* 0x000fe400078e0005 */
[----:B------:R-:W-:Y:S05]  /*238e0*/  CALL.REL.NOINC `($__internal_12_$__cuda_sm70_shflsync_bfly_p) ;  /* 0x000021d000007944 */ /* 0x000fea0003c00000 */
[----:B------:R-:W-:Y:S01]  /*238f0*/  MOV R3, R0 ;  /* 0x0000000000037202 */ /* 0x000fe20000000f00 */
[----:B------:R-:W-:Y:S05]  /*23900*/  BRA `(.L_x_961) ;  /* 0xfffee48000007947 */ /* 0x000fea000383ffff */
.L_x_829:
[----:B------:R-:W-:Y:S01]  /*23910*/  MOV R0, RZ ;  /* 0x000000ff00007202 */ /* 0x000fe20000000f00 */
[----:B------:R-:W-:Y:S01]  /*23920*/  IMAD.MOV.U32 R204, RZ, RZ, R5 ;  /* 0x000000ffffcc7224 */ /* 0x000fe200078e0005 */
[----:B------:R-:W-:Y:S01]  /*23930*/  MOV R2, 0x23960 ;  /* 0x0002396000027802 */ /* 0x000fe20000000f00 */
[----:B------:R-:W-:Y:S02]  /*23940*/  IMAD.MOV.U32 R3, RZ, RZ, 0x181f ;  /* 0x0000181fff037424 */ /* 0x000fe400078e00ff */
[----:B-1234-:R-:W-:Y:S05]  /*23950*/  CALL.REL.NOINC `($__internal_13_$__cuda_sm70_shflsync_idx_p) ;  /* 0x000021c000007944 */ /* 0x01efea0003c00000 */
[----:B------:R-:W-:Y:S01]  /*23960*/  MOV R4, R0 ;  /* 0x0000000000047202 */ /* 0x000fe20000000f00 */
[----:B------:R-:W-:-:S05]  /*23970*/  BRA `(.L_x_962) ;  /* 0xfffef98000007947 */ /* 0x000fca000383ffff */
.L_x_830:
[----:B------:R-:W-:Y:S01]  /*23980*/  MOV R0, RZ ;  /* 0x000000ff00007202 */ /* 0x000fe20000000f00 */
[----:B------:R-:W-:Y:S01]  /*23990*/  IMAD.MOV.U32 R204, RZ, RZ, R13 ;  /* 0x000000ffffcc7224 */ /* 0x000fe200078e000d */
[----:B------:R-:W-:Y:S01]  /*239a0*/  MOV R2, 0x239d0 ;  /* 0x000239d000027802 */ /* 0x000fe20000000f00 */
[----:B------:R-:W-:Y:S02]  /*239b0*/  IMAD.MOV.U32 R3, RZ, RZ, 0x181f ;  /* 0x0000181fff037424 */ /* 0x000fe400078e00ff */
[----:B-1234-:R-:W-:Y:S05]  /*239c0*/  CALL.REL.NOINC `($__internal_13_$__cuda_sm70_shflsync_idx_p) ;  /* 0x0000215000007944 */ /* 0x01efea0003c00000 */
        /* <DEDUP_REMOVED lines=22> */
[----:B------:R-:W-:Y:S05]  /*23b30*/  CALL.REL.NOINC `($__internal_13_$__cuda_sm70_shflsync_idx_p) ;  /* 0x00001fe000007944 */ /* 0x000fea0003c00000 */
[----:B------:R-:W-:Y:S01]  /*23b40*/  MOV R3, 0x181f ;  /* 0x0000181f00037802 */ /* 0x000fe20000000f00 */
[----:B------:R-:W-:Y:S01]  /*23b50*/  IMAD.MOV.U32 R4, RZ, RZ, R0 ;  /* 0x000000ffff047224 */ /* 0x000fe200078e0000 */
[----:B------:R-:W-:Y:S01]  /*23b60*/  MOV R0, 0x1 ;  /* 0x0000000100007802 */ /* 0x000fe20000000f00 */
[----:B------:R-:W-:Y:S01]  /*23b70*/  IMAD.MOV.U32 R204, RZ, RZ, R13 ;  /* 0x000000ffffcc7224 */ /* 0x000fe200078e000d */
[----:B------:R-:W-:Y:S02]  /*23b80*/  MOV R2, 0x23ba0 ;  /* 0x00023ba000027802 */ /* 0x000fe40000000f00 */
[----:B------:R-:W-:Y:S05]  /*23b90*/  CALL.REL.NOINC `($__internal_13_$__cuda_sm70_shflsync_idx_p) ;  /* 0x00001f8000007944 */ /* 0x000fea0003c00000 */
[----:B------:R-:W-:-:S05]  /*23ba0*/  BRA `(.L_x_963) ;  /* 0xfffef8a000007947 */ /* 0x000fca000383ffff */
.L_x_833:
[----:B------:R-:W-:Y:S01]  /*23bb0*/  MOV R0, RZ ;  /* 0x000000ff00007202 */ /* 0x000fe20000000f00 */
[----:B------:R-:W-:Y:S01]  /*23bc0*/  IMAD.MOV.U32 R204, RZ, RZ, R5 ;  /* 0x000000ffffcc7224 */ /* 0x000fe200078e0005 */
[----:B------:R-:W-:Y:S01]  /*23bd0*/  MOV R2, 0x23c00 ;  /* 0x00023c0000027802 */ /* 0x000fe20000000f00 */
[----:B------:R-:W-:Y:S02]  /*23be0*/  IMAD.MOV.U32 R3, RZ, RZ, 0x181f ;  /* 0x0000181fff037424 */ /* 0x000fe400078e00ff */
[----:B------:R-:W-:Y:S05]  /*23bf0*/  CALL.REL.NOINC `($__internal_13_$__cuda_sm70_shflsync_idx_p) ;  /* 0x00001f2000007944 */ /* 0x000fea0003c00000 */
[----:B------:R-:W-:Y:S01]  /*23c00*/  MOV R4, R0 ;  /* 0x0000000000047202 */ /* 0x000fe20000000f00 */
[----:B------:R-:W-:-:S05]  /*23c10*/  BRA `(.L_x_964) ;  /* 0xffff095000007947 */ /* 0x000fca000383ffff */
.L_x_834:
[----:B------:R-:W-:Y:S01]  /*23c20*/  MOV R0, RZ ;  /* 0x000000ff00007202 */ /* 0x000fe20000000f00 */
[----:B------:R-:W-:Y:S01]  /*23c30*/  IMAD.MOV.U32 R204, RZ, RZ, R9 ;  /* 0x000000ffffcc7224 */ /* 0x000fe200078e0009 */
[----:B------:R-:W-:Y:S01]  /*23c40*/  MOV R2, 0x23c70 ;  /* 0x00023c7000027802 */ /* 0x000fe20000000f00 */
[----:B------:R-:W-:Y:S02]  /*23c50*/  IMAD.MOV.U32 R3, RZ, RZ, 0x181f ;  /* 0x0000181fff037424 */ /* 0x000fe400078e00ff */
[----:B-12---:R-:W-:Y:S05]  /*23c60*/  CALL.REL.NOINC `($__internal_13_$__cuda_sm70_shflsync_idx_p) ;  /* 0x00001eb000007944 */ /* 0x006fea0003c00000 */
        /* <DEDUP_REMOVED lines=30> */
.L_x_835:
[----:B------:R-:W-:Y:S01]  /*23e50*/  MOV R0, RZ ;  /* 0x000000ff00007202 */ /* 0x000fe20000000f00 */
[----:B------:R-:W-:Y:S01]  /*23e60*/  IMAD.MOV.U32 R204, RZ, RZ, R4 ;  /* 0x000000ffffcc7224 */ /* 0x000fe200078e0004 */
[----:B------:R-:W-:Y:S01]  /*23e70*/  MOV R2, 0x23ea0 ;  /* 0x00023ea000027802 */ /* 0x000fe20000000f00 */
[----:B------:R-:W-:Y:S02]  /*23e80*/  IMAD.MOV.U32 R3, RZ, RZ, 0x1c1f ;  /* 0x00001c1fff037424 */ /* 0x000fe400078e00ff */
[----:B------:R-:W-:Y:S05]  /*23e90*/  CALL.REL.NOINC `($__internal_13_$__cuda_sm70_shflsync_idx_p) ;  /* 0x00001c8000007944 */ /* 0x000fea0003c00000 */
[----:B------:R-:W-:Y:S01]  /*23ea0*/  MOV R3, R0 ;  /* 0x0000000000037202 */ /* 0x000fe20000000f00 */
[----:B------:R-:W-:-:S05]  /*23eb0*/  BRA `(.L_x_966) ;  /* 0xffff0a7000007947 */ /* 0x000fca000383ffff */
.L_x_840:
[----:B------:R-:W-:Y:S01]  /*23ec0*/  MOV R0, 0x1 ;  /* 0x0000000100007802 */ /* 0x000fe20000000f00 */
[----:B------:R-:W-:Y:S01]  /*23ed0*/  IMAD.MOV.U32 R204, RZ, RZ, R4 ;  /* 0x000000ffffcc7224 */ /* 0x000fe200078e0004 */
[----:B------:R-:W-:Y:S01]  /*23ee0*/  MOV R2, 0x23f10 ;  /* 0x00023f1000027802 */ /* 0x000fe20000000f00 */
[----:B------:R-:W-:Y:S02]  /*23ef0*/  IMAD.MOV.U32 R3, RZ, RZ, 0x1c1f ;  /* 0x00001c1fff037424 */ /* 0x000fe400078e00ff */
[----:B-1----:R-:W-:Y:S05]  /*23f00*/  CALL.REL.NOINC `($__internal_13_$__cuda_sm70_shflsync_idx_p) ;  /* 0x00001c1000007944 */ /* 0x002fea0003c00000 */
[----:B------:R-:W-:Y:S01]  /*23f10*/  MOV R3, R0 ;  /* 0x0000000000037202 */ /* 0x000fe20000000f00 */
[----:B------:R-:W-:-:S05]  /*23f20*/  BRA `(.L_x_967) ;  /* 0xffff0f1000007947 */ /* 0x000fca000383ffff */
.L_x_845:
[----:B------:R-:W-:Y:S02]  /*23f30*/  MOV R0, 0x2 ;  /* 0x0000000200007802 */ /* 0x000fe40000000f00 */
[----:B------:R-:W-:Y:S02]  /*23f40*/  MOV R2, 0x23f60 ;  /* 0x00023f6000027802 */ /* 0x000fe40000000f00 */
[----:B------:R-:W-:Y:S05]  /*23f50*/  CALL.REL.NOINC `($__internal_12_$__cuda_sm70_shflsync_bfly_p) ;  /* 0x00001b6000007944 */ /* 0x000fea0003c00000 */
[----:B------:R-:W-:-:S05]  /*23f60*/  BRA `(.L_x_968) ;  /* 0xffff15d000007947 */ /* 0x000fca000383ffff */
.L_x_846:
[----:B------:R-:W-:Y:S02]  /*23f70*/  MOV R0, 0x1 ;  /* 0x0000000100007802 */ /* 0x000fe40000000f00 */
[----:B------:R-:W-:Y:S02]  /*23f80*/  MOV R2, 0x23fa0 ;  /* 0x00023fa000027802 */ /* 0x000fe40000000f00 */
[----:B------:R-:W-:Y:S05]  /*23f90*/  CALL.REL.NOINC `($__internal_12_$__cuda_sm70_shflsync_bfly_p) ;  /* 0x00001b2000007944 */ /* 0x000fea0003c00000 */
[----:B------:R-:W-:Y:S01]  /*23fa0*/  FMNMX.FTZ R100, R4, R0, !PT ;  /* 0x0000000004647209 */ /* 0x000fe20007810000 */
[----:B------:R-:W-:Y:S01]  /*23fb0*/  IMAD.MOV.U32 R4, RZ, RZ, R5 ;  /* 0x000000ffff047224 */ /* 0x000fe200078e0005 */
[----:B------:R-:W-:Y:S01]  /*23fc0*/  MOV R2, 0x23ff0 ;  /* 0x00023ff000027802 */ /* 0x000fe20000000f00 */
[----:B------:R-:W-:Y:S02]  /*23fd0*/  IMAD.MOV.U32 R0, RZ, RZ, 0x2 ;  /* 0x00000002ff007424 */ /* 0x000fe400078e00ff */
[----:B------:R-:W-:Y:S05]  /*23fe0*/  CALL.REL.NOINC `($__internal_12_$__cuda_sm70_shflsync_bfly_p) ;  /* 0x00001ad000007944 */ /* 0x000fea0003c00000 */
[----:B------:R-:W-:Y:S01]  /*23ff0*/  FMNMX.FTZ R4, R5, R0, !PT ;  /* 0x0000000005047209 */ /* 0x000fe20007810000 */
[----:B------:R-:W-:Y:S01]  /*24000*/  IMAD.MOV.U32 R0, RZ, RZ, 0x1 ;  /* 0x00000001ff007424 */ /* 0x000fe200078e00ff */
[----:B------:R-:W-:Y:S02]  /*24010*/  MOV R2, 0x24030 ;  /* 0x0002403000027802 */ /* 0x000fe40000000f00 */
[----:B------:R-:W-:Y:S05]  /*24020*/  CALL.REL.NOINC `($__internal_12_$__cuda_sm70_shflsync_bfly_p) ;  /* 0x00001a9000007944 */ /* 0x000fea0003c00000 */
[----:B------:R-:W-:-:S05]  /*24030*/  BRA `(.L_x_969) ;  /* 0xffff157000007947 */ /* 0x000fca000383ffff */
.L_x_855:
[----:B------:R-:W-:Y:S01]  /*24040*/  MOV R0, RZ ;  /* 0x000000ff00007202 */ /* 0x000fe20000000f00 */
[----:B------:R-:W-:Y:S01]  /*24050*/  IMAD.MOV.U32 R204, RZ, RZ, R5 ;  /* 0x000000ffffcc7224 */ /* 0x000fe200078e0005 */
[----:B------:R-:W-:Y:S01]  /*24060*/  MOV R2, 0x24090 ;  /* 0x0002409000027802 */ /* 0x000fe20000000f00 */
[----:B------:R-:W-:Y:S02]  /*24070*/  IMAD.MOV.U32 R3, RZ, RZ, 0x181f ;  /* 0x0000181fff037424 */ /* 0x000fe400078e00ff */
[----:B-1234-:R-:W-:Y:S05]  /*24080*/  CALL.REL.NOINC `($__internal_13_$__cuda_sm70_shflsync_idx_p) ;  /* 0x00001a9000007944 */ /* 0x01efea0003c00000 */
[----:B------:R-:W-:Y:S01]  /*24090*/  MOV R4, R0 ;  /* 0x0000000000047202 */ /* 0x000fe20000000f00 */
[----:B------:R-:W-:-:S05]  /*240a0*/  BRA `(.L_x_970) ;  /* 0xffff311000007947 */ /* 0x000fca000383ffff */
.L_x_856:
        /* <DEDUP_REMOVED lines=35> */
.L_x_859:
[----:B------:R-:W-:Y:S01]  /*242e0*/  MOV R0, RZ ;  /* 0x000000ff00007202 */ /* 0x000fe20000000f00 */
[----:B------:R-:W-:Y:S01]  /*242f0*/  IMAD.MOV.U32 R204, RZ, RZ, R5 ;  /* 0x000000ffffcc7224 */ /* 0x000fe200078e0005 */
[----:B------:R-:W-:Y:S01]  /*24300*/  MOV R2, 0x24330 ;  /* 0x0002433000027802 */ /* 0x000fe20000000f00 */
[----:B------:R-:W-:Y:S02]  /*24310*/  IMAD.MOV.U32 R3, RZ, RZ, 0x181f ;  /* 0x0000181fff037424 */ /* 0x000fe400078e00ff */
[----:B------:R-:W-:Y:S05]  /*24320*/  CALL.REL.NOINC `($__internal_13_$__cuda_sm70_shflsync_idx_p) ;  /* 0x000017f000007944 */ /* 0x000fea0003c00000 */
[----:B------:R-:W-:Y:S01]  /*24330*/  MOV R4, R0 ;  /* 0x0000000000047202 */ /* 0x000fe20000000f00 */
[----:B------:R-:W-:-:S05]  /*24340*/  BRA `(.L_x_972) ;  /* 0xffff40e000007947 */ /* 0x000fca000383ffff */
.L_x_860:
        /* <DEDUP_REMOVED lines=35> */
.L_x_861:
[----:B------:R-:W-:Y:S02]  /*24580*/  MOV R0, 0x2 ;  /* 0x0000000200007802 */ /* 0x000fe40000000f00 */
[----:B------:R-:W-:Y:S02]  /*24590*/  MOV R2, 0x245b0 ;  /* 0x000245b000027802 */ /* 0x000fe40000000f00 */
[----:B------:R-:W-:Y:S05]  /*245a0*/  CALL.REL.NOINC `($__internal_12_$__cuda_sm70_shflsync_bfly_p) ;  /* 0x0000151000007944 */ /* 0x000fea0003c00000 */
[----:B------:R-:W-:-:S05]  /*245b0*/  BRA `(.L_x_974) ;  /* 0xffff436000007947 */ /* 0x000fca000383ffff */
.L_x_862:
        /* <DEDUP_REMOVED lines=13> */
.L_x_865:
[----:B------:R-:W-:Y:S01]  /*24690*/  MOV R0, RZ ;  /* 0x000000ff00007202 */ /* 0x000fe20000000f00 */
[----:B------:R-:W-:Y:S01]  /*246a0*/  IMAD.MOV.U32 R204, RZ, RZ, R7 ;  /* 0x000000ffffcc7224 */ /* 0x000fe200078e0007 */
[----:B------:R-:W-:Y:S01]  /*246b0*/  MOV R2, 0x246e0 ;  /* 0x000246e000027802 */ /* 0x000fe20000000f00 */
[----:B------:R-:W-:Y:S02]  /*246c0*/  IMAD.MOV.U32 R3, RZ, RZ, 0x181f ;  /* 0x0000181fff037424 */ /* 0x000fe400078e00ff */
[----:B-1234-:R-:W-:Y:S05]  /*246d0*/  CALL.REL.NOINC `($__internal_13_$__cuda_sm70_shflsync_idx_p) ;  /* 0x0000144000007944 */ /* 0x01efea0003c00000 */
[----:B------:R-:W-:-:S05]  /*246e0*/  BRA `(.L_x_976) ;  /* 0xffff5c1000007947 */ /* 0x000fca000383ffff */
.L_x_868:
[----:B------:R-:W-:Y:S01]  /*246f0*/  MOV R0, RZ ;  /* 0x000000ff00007202 */ /* 0x000fe20000000f00 */
[----:B------:R-:W-:Y:S01]  /*24700*/  IMAD.MOV.U32 R204, RZ, RZ, R5 ;  /* 0x000000ffffcc7224 */ /* 0x000fe200078e0005 */
[----:B------:R-:W-:Y:S01]  /*24710*/  MOV R2, 0x24740 ;  /* 0x0002474000027802 */ /* 0x000fe20000000f00 */
[----:B------:R-:W-:Y:S02]  /*24720*/  IMAD.MOV.U32 R3, RZ, RZ, 0x181f ;  /* 0x0000181fff037424 */ /* 0x000fe400078e00ff */
[----:B-1----:R-:W-:Y:S05]  /*24730*/  CALL.REL.NOINC `($__internal_13_$__cuda_sm70_shflsync_idx_p) ;  /* 0x000013e000007944 */ /* 0x002fea0003c00000 */
[----:B------:R-:W-:Y:S01]  /*24740*/  MOV R4, R0 ;  /* 0x0000000000047202 */ /* 0x000fe20000000f00 */
[----:B------:R-:W-:-:S05]  /*24750*/  BRA `(.L_x_977) ;  /* 0xffff6db000007947 */ /* 0x000fca000383ffff */
.L_x_869:
[----:B------:R-:W-:Y:S01]  /*24760*/  MOV R0, RZ ;  /* 0x000000ff00007202 */ /* 0x000fe20000000f00 */
[----:B------:R-:W-:Y:S01]  /*24770*/  IMAD.MOV.U32 R204, RZ, RZ, R8 ;  /* 0x000000ffffcc7224 */ /* 0x000fe200078e0008 */
[----:B------:R-:W-:Y:S01]  /*24780*/  MOV R2, 0x247b0 ;  /* 0x000247b000027802 */ /* 0x000fe20000000f00 */
[----:B------:R-:W-:Y:S02]  /*24790*/  IMAD.MOV.U32 R3, RZ, RZ, 0x181f ;  /* 0x0000181fff037424 */ /* 0x000fe400078e00ff */
[----:B-123--:R-:W-:Y:S05]  /*247a0*/  CALL.REL.NOINC `($__internal_13_$__cuda_sm70_shflsync_idx_p) ;  /* 0x0000137000007944 */ /* 0x00efea0003c00000 */
[----:B------:R-:W-:Y:S01]  /*247b0*/  IADD3 R2, -R100, 0x10, RZ ;  /* 0x0000001064027810 */ /* 0x000fe20007ffe1ff */
        /* <DEDUP_REMOVED lines=19> */
[----:B--2---:R-:W-:Y:S05]  /*248f0*/  CALL.REL.NOINC `($__internal_13_$__cuda_sm70_shflsync_idx_p) ;  /* 0x0000122000007944 */ /* 0x004fea0003c00000 */
[----:B------:R-:W-:Y:S01]  /*24900*/  MOV R3, 0x181f ;  /* 0x0000181f00037802 */ /* 0x000fe20000000f00 */
[----:B------:R-:W-:Y:S01]  /*24910*/  IMAD.MOV.U32 R4, RZ, RZ, R0 ;  /* 0x000000ffff047224 */ /* 0x000fe200078e0000 */
[----:B------:R-:W-:Y:S01]  /*24920*/  MOV R0, 0x1 ;  /* 0x0000000100007802 */ /* 0x000fe20000000f00 */
[----:B------:R-:W-:Y:S01]  /*24930*/  IMAD.MOV.U32 R204, RZ, RZ, R8 ;  /* 0x000000ffffcc7224 */ /* 0x000fe200078e0008 */
[----:B------:R-:W-:Y:S02]  /*24940*/  MOV R2, 0x24960 ;  /* 0x0002496000027802 */ /* 0x000fe40000000f00 */
[----:B------:R-:W-:Y:S05]  /*24950*/  CALL.REL.NOINC `($__internal_13_$__cuda_sm70_shflsync_idx_p) ;  /* 0x000011c000007944 */ /* 0x000fea0003c00000 */
[----:B------:R-:W-:-:S05]  /*24960*/  BRA `(.L_x_978) ;  /* 0xffff6cd000007947 */ /* 0x000fca000383ffff */
.L_x_870:
[----:B------:R-:W-:Y:S01]  /*24970*/  MOV R0, RZ ;  /* 0x000000ff00007202 */ /* 0x000fe20000000f00 */
[----:B------:R-:W-:Y:S01]  /*24980*/  IMAD.MOV.U32 R204, RZ, RZ, R4 ;  /* 0x000000ffffcc7224 */ /* 0x000fe200078e0004 */
[----:B------:R-:W-:Y:S01]  /*24990*/  MOV R2, 0x249c0 ;  /* 0x000249c000027802 */ /* 0x000fe20000000f00 */
[----:B------:R-:W-:Y:S02]  /*249a0*/  IMAD.MOV.U32 R3, RZ, RZ, 0x1c1f ;  /* 0x00001c1fff037424 */ /* 0x000fe400078e00ff */
[----:B-1----:R-:W-:Y:S05]  /*249b0*/  CALL.REL.NOINC `($__internal_13_$__cuda_sm70_shflsync_idx_p) ;  /* 0x0000116000007944 */ /* 0x002fea0003c00000 */
[----:B------:R-:W-:Y:S01]  /*249c0*/  MOV R3, R0 ;  /* 0x0000000000037202 */ /* 0x000fe20000000f00 */
[----:B------:R-:W-:-:S05]  /*249d0*/  BRA `(.L_x_979) ;  /* 0xffff6e4000007947 */ /* 0x000fca000383ffff */
.L_x_875:
[----:B------:R-:W-:Y:S01]  /*249e0*/  MOV R0, 0x1 ;  /* 0x0000000100007802 */ /* 0x000fe20000000f00 */
[----:B------:R-:W-:Y:S01]  /*249f0*/  IMAD.MOV.U32 R204, RZ, RZ, R4 ;  /* 0x000000ffffcc7224 */ /* 0x000fe200078e0004 */
[----:B------:R-:W-:Y:S01]  /*24a00*/  MOV R2, 0x24a30 ;  /* 0x00024a3000027802 */ /* 0x000fe20000000f00 */
[----:B------:R-:W-:Y:S02]  /*24a10*/  IMAD.MOV.U32 R3, RZ, RZ, 0x1c1f ;  /* 0x00001c1fff037424 */ /* 0x000fe400078e00ff */
[----:B--2---:R-:W-:Y:S05]  /*24a20*/  CALL.REL.NOINC `($__internal_13_$__cuda_sm70_shflsync_idx_p) ;  /* 0x000010f000007944 */ /* 0x004fea0003c00000 */
[----:B------:R-:W-:Y:S01]  /*24a30*/  MOV R3, R0 ;  /* 0x0000000000037202 */ /* 0x000fe20000000f00 */
[----:B------:R-:W-:-:S05]  /*24a40*/  BRA `(.L_x_980) ;  /* 0xffff72e000007947 */ /* 0x000fca000383ffff */
.L_x_880:
[----:B------:R-:W-:Y:S02]  /*24a50*/  MOV R0, 0x2 ;  /* 0x0000000200007802 */ /* 0x000fe40000000f00 */
[----:B------:R-:W-:Y:S02]  /*24a60*/  MOV R2, 0x24a80 ;  /* 0x00024a8000027802 */ /* 0x000fe40000000f00 */
[----:B------:R-:W-:Y:S05]  /*24a70*/  CALL.REL.NOINC `($__internal_12_$__cuda_sm70_shflsync_bfly_p) ;  /* 0x0000104000007944 */ /* 0x000fea0003c00000 */
[----:B------:R-:W-:-:S05]  /*24a80*/  BRA `(.L_x_981) ;  /* 0xffff79a000007947 */ /* 0x000fca000383ffff */
.L_x_881:
        /* <DEDUP_REMOVED lines=13> */
.L_x_883:
[----:B------:R-:W-:Y:S01]  /*24b60*/  IMAD.MOV.U32 R4, RZ, RZ, R208 ;  /* 0x000000ffff047224 */ /* 0x000fe200078e00d0 */
[----:B------:R-:W-:-:S02]  /*24b70*/  MOV R0, 0x2 ;  /* 0x0000000200007802 */ /* 0x000fc40000000f00 */
[----:B------:R-:W-:Y:S02]  /*24b80*/  MOV R2, 0x24ba0 ;  /* 0x00024ba000027802 */ /* 0x000fe40000000f00 */
[----:B------:R-:W-:Y:S05]  /*24b90*/  CALL.REL.NOINC `($__internal_12_$__cuda_sm70_shflsync_bfly_p) ;  /* 0x00000f2000007944 */ /* 0x000fea0003c00000 */
[----:B------:R-:W-:Y:S05]  /*24ba0*/  BRA `(.L_x_983) ;  /* 0xffff909000007947 */ /* 0x000fea000383ffff */
.L_x_884:
[----:B------:R-:W-:Y:S01]  /*24bb0*/  IMAD.MOV.U32 R4, RZ, RZ, R5 ;  /* 0x000000ffff047224 */ /* 0x000fe200078e0005 */
[----:B------:R-:W-:Y:S02]  /*24bc0*/  MOV R0, 0x1 ;  /* 0x0000000100007802 */ /* 0x000fe40000000f00 */
[----:B------:R-:W-:Y:S02]  /*24bd0*/  MOV R2, 0x24bf0 ;  /* 0x00024bf000027802 */ /* 0x000fe40000000f00 */
[----:B-1----:R-:W-:Y:S05]  /*24be0*/  CALL.REL.NOINC `($__internal_12_$__cuda_sm70_shflsync_bfly_p) ;  /* 0x00000ed000007944 */ /* 0x002fea0003c00000 */
[----:B------:R-:W-:Y:S01]  /*24bf0*/  FADD.FTZ R5, R5, R0 ;  /* 0x0000000005057221 */ /* 0x000fe20000010000 */
[----:B------:R-:W-:Y:S02]  /*24c00*/  MOV R4, R206 ;  /* 0x000000ce00047202 */ /* 0x000fe40000000f00 */
[----:B------:R-:W-:Y:S02]  /*24c10*/  MOV R0, 0x2 ;  /* 0x0000000200007802 */ /* 0x000fe40000000f00 */
[----:B------:R-:W-:Y:S02]  /*24c20*/  MOV R2, 0x24c40 ;  /* 0x00024c4000027802 */ /* 0x000fe40000000f00 */
[----:B------:R-:W-:Y:S05]  /*24c30*/  CALL.REL.NOINC `($__internal_12_$__cuda_sm70_shflsync_bfly_p) ;  /* 0x00000e8000007944 */ /* 0x000fea0003c00000 */
[----:B------:R-:W-:Y:S01]  /*24c40*/  FADD.FTZ R4, R206, R0 ;  /* 0x00000000ce047221 */ /* 0x000fe20000010000 */
[----:B------:R-:W-:Y:S02]  /*24c50*/  MOV R0, 0x1 ;  /* 0x0000000100007802 */ /* 0x000fe40000000f00 */
[----:B------:R-:W-:-:S02]  /*24c60*/  MOV R2, 0x24c80 ;  /* 0x00024c8000027802 */ /* 0x000fc40000000f00 */
[----:B------:R-:W-:Y:S05]  /*24c70*/  CALL.REL.NOINC `($__internal_12_$__cuda_sm70_shflsync_bfly_p) ;  /* 0x00000e4000007944 */ /* 0x000fea0003c00000 */
[----:B------:R-:W-:Y:S01]  /*24c80*/  MOV R3, R0 ;  /* 0x0000000000037202 */ /* 0x000fe20000000f00 */
[----:B------:R-:W-:Y:S05]  /*24c90*/  BRA `(.L_x_984) ;  /* 0xffff901000007947 */ /* 0x000fea000383ffff */
.L_x_891:
[----:B--234-:R-:W-:Y:S01]  /*24ca0*/  IMAD.MOV.U32 R204, RZ, RZ, R6 ;  /* 0x000000ffffcc7224 */ /* 0x01cfe200078e0006 */
[----:B------:R-:W-:Y:S01]  /*24cb0*/  MOV R0, RZ ;  /* 0x000000ff00007202 */ /* 0x000fe20000000f00 */
[----:B------:R-:W-:Y:S01]  /*24cc0*/  IMAD.MOV.U32 R3, RZ, RZ, 0x181f ;  /* 0x0000181fff037424 */ /* 0x000fe200078e00ff */
[----:B------:R-:W-:-:S02]  /*24cd0*/  MOV R2, 0x24cf0 ;  /* 0x00024cf000027802 */ /* 0x000fc40000000f00 */
[----:B-1----:R-:W-:Y:S05]  /*24ce0*/  CALL.REL.NOINC `($__internal_13_$__cuda_sm70_shflsync_idx_p) ;  /* 0x00000e3000007944 */ /* 0x002fea0003c00000 */
[----:B------:R-:W-:Y:S01]  /*24cf0*/  MOV R8, R0 ;  /* 0x0000000000087202 */ /* 0x000fe20000000f00 */
[----:B------:R-:W-:Y:S05]  /*24d00*/  BRA `(.L_x_985) ;  /* 0xffffa74000007947 */ /* 0x000fea000383ffff */
.L_x_892:
[----:B------:R-:W-:Y:S01]  /*24d10*/  IMAD.MOV.U32 R204, RZ, RZ, R7 ;  /* 0x000000ffffcc7224 */ /* 0x000fe200078e0007 */
[----:B------:R-:W-:Y:S01]  /*24d20*/  MOV R0, RZ ;  /* 0x000000ff00007202 */ /* 0x000fe20000000f00 */
[----:B------:R-:W-:Y:S01]  /*24d30*/  IMAD.MOV.U32 R3, RZ, RZ, 0x181f ;  /* 0x0000181fff037424 */ /* 0x000fe200078e00ff */
[----:B------:R-:W-:-:S02]  /*24d40*/  MOV R2, 0x24d60 ;  /* 0x00024d6000027802 */ /* 0x000fc40000000f00 */
[----:B-123--:R-:W-:Y:S05]  /*24d50*/  CALL.REL.NOINC `($__internal_13_$__cuda_sm70_shflsync_idx_p) ;  /* 0x00000dc000007944 */ /* 0x00efea0003c00000 */
[----:B------:R-:W-:Y:S05]  /*24d60*/  BRA `(.L_x_986) ;  /* 0xffffa70000007947 */ /* 0x000fea000383ffff */
.L_x_895:
[----:B------:R-:W-:Y:S01]  /*24d70*/  IMAD.MOV.U32 R204, RZ, RZ, R6 ;  /* 0x000000ffffcc7224 */ /* 0x000fe200078e0006 */
[----:B--2---:R-:W-:Y:S01]  /*24d80*/  MOV R0, 0x1 ;  /* 0x0000000100007802 */ /* 0x004fe20000000f00 */
[----:B------:R-:W-:Y:S01]  /*24d90*/  IMAD.MOV.U32 R3, RZ, RZ, 0x181f ;  /* 0x0000181fff037424 */ /* 0x000fe200078e00ff */
[----:B------:R-:W-:-:S02]  /*24da0*/  MOV R2, 0x24dc0 ;  /* 0x00024dc000027802 */ /* 0x000fc40000000f00 */
[----:B-1-34-:R-:W-:Y:S05]  /*24db0*/  CALL.REL.NOINC `($__internal_13_$__cuda_sm70_shflsync_idx_p) ;  /* 0x00000d6000007944 */ /* 0x01afea0003c00000 */
[----:B------:R-:W-:Y:S01]  /*24dc0*/  IMAD.MOV.U32 R8, RZ, RZ, R0 ;  /* 0x000000ffff087224 */ /* 0x000fe200078e0000 */
[----:B------:R-:W-:Y:S01]  /*24dd0*/  MOV R0, 0x1 ;  /* 0x0000000100007802 */ /* 0x000fe20000000f00 */
[----:B------:R-:W-:Y:S01]  /*24de0*/  IMAD.MOV.U32 R204, RZ, RZ, R7 ;  /* 0x000000ffffcc7224 */ /* 0x000fe200078e0007 */
[----:B------:R-:W-:-:S02]  /*24df0*/  MOV R3, 0x181f ;  /* 0x0000181f00037802 */ /* 0x000fc40000000f00 */
[----:B------:R-:W-:Y:S02]  /*24e00*/  MOV R2, 0x24e20 ;  /* 0x00024e2000027802 */ /* 0x000fe40000000f00 */
[----:B------:R-:W-:Y:S05]  /*24e10*/  CALL.REL.NOINC `($__internal_13_$__cuda_sm70_shflsync_idx_p) ;  /* 0x00000d0000007944 */ /* 0x000fea0003c00000 */
[----:B------:R-:W-:Y:S05]  /*24e20*/  BRA `(.L_x_987) ;  /* 0xffffa77000007947 */ /* 0x000fea000383ffff */
.L_x_898:
[----:B------:R-:W-:Y:S01]  /*24e30*/  IMAD.MOV.U32 R204, RZ, RZ, R6 ;  /* 0x000000ffffcc7224 */ /* 0x000fe200078e0006 */
[----:B--2---:R-:W-:Y:S01]  /*24e40*/  MOV R0, 0x2 ;  /* 0x0000000200007802 */ /* 0x004fe20000000f00 */
[----:B------:R-:W-:Y:S01]  /*24e50*/  IMAD.MOV.U32 R3, RZ, RZ, 0x181f ;  /* 0x0000181fff037424 */ /* 0x000fe200078e00ff */
[----:B------:R-:W-:Y:S02]  /*24e60*/  MOV R2, 0x24e80 ;  /* 0x00024e8000027802 */ /* 0x000fe40000000f00 */
[----:B-1-34-:R-:W-:Y:S05]  /*24e70*/  CALL.REL.NOINC `($__internal_13_$__cuda_sm70_shflsync_idx_p) ;  /* 0x00000ca000007944 */ /* 0x01afea0003c00000 */
[----:B------:R-:W-:Y:S01]  /*24e80*/  MOV R8, R0 ;  /* 0x0000000000087202 */ /* 0x000fe20000000f00 */
[----:B------:R-:W-:Y:S05]  /*24e90*/  BRA `(.L_x_988) ;  /* 0xffffa83000007947 */ /* 0x000fea000383ffff */
.L_x_899:
[----:B------:R-:W-:Y:S01]  /*24ea0*/  IMAD.MOV.U32 R204, RZ, RZ, R7 ;  /* 0x000000ffffcc7224 */ /* 0x000fe200078e0007 */
[----:B--2---:R-:W-:Y:S01]  /*24eb0*/  MOV R0, 0x2 ;  /* 0x0000000200007802 */ /* 0x004fe20000000f00 */
[----:B------:R-:W-:Y:S01]  /*24ec0*/  IMAD.MOV.U32 R3, RZ, RZ, 0x181f ;  /* 0x0000181fff037424 */ /* 0x000fe200078e00ff */
[----:B------:R-:W-:Y:S02]  /*24ed0*/  MOV R2, 0x24ef0 ;  /* 0x00024ef000027802 */ /* 0x000fe40000000f00 */
[----:B-1-34-:R-:W-:Y:S05]  /*24ee0*/  CALL.REL.NOINC `($__internal_13_$__cuda_sm70_shflsync_idx_p) ;  /* 0x00000c3000007944 */ /* 0x01afea0003c00000 */
[----:B------:R-:W-:Y:S05]  /*24ef0*/  BRA `(.L_x_989) ;  /* 0xffffa7f000007947 */ /* 0x000fea000383ffff */
.L_x_902:
[----:B------:R-:W-:Y:S01]  /*24f00*/  IMAD.MOV.U32 R204, RZ, RZ, R6 ;  /* 0x000000ffffcc7224 */ /* 0x000fe200078e0006 */
[----:B----4-:R-:W-:Y:S01]  /*24f10*/  MOV R0, 0x3 ;  /* 0x0000000300007802 */ /* 0x010fe20000000f00 */
[----:B---3--:R-:W-:Y:S01]  /*24f20*/  IMAD.MOV.U32 R3, RZ, RZ, 0x181f ;  /* 0x0000181fff037424 */ /* 0x008fe200078e00ff */
[----:B------:R-:W-:-:S02]  /*24f30*/  MOV R2, 0x24f50 ;  /* 0x00024f5000027802 */ /* 0x000fc40000000f00 */
[----:B-12---:R-:W-:Y:S05]  /*24f40*/  CALL.REL.NOINC `($__internal_13_$__cuda_sm70_shflsync_idx_p) ;  /* 0x00000bd000007944 */ /* 0x006fea0003c00000 */
[----:B------:R-:W-:Y:S01]  /*24f50*/  IMAD.MOV.U32 R6, RZ, RZ, R0 ;  /* 0x000000ffff067224 */ /* 0x000fe200078e0000 */
[----:B------:R-:W-:Y:S01]  /*24f60*/  MOV R0, 0x3 ;  /* 0x0000000300007802 */ /* 0x000fe20000000f00 */
[----:B------:R-:W-:Y:S01]  /*24f70*/  IMAD.MOV.U32 R204, RZ, RZ, R7 ;  /* 0x000000ffffcc7224 */ /* 0x000fe200078e0007 */
[----:B------:R-:W-:-:S02]  /*24f80*/  MOV R3, 0x181f ;  /* 0x0000181f00037802 */ /* 0x000fc40000000f00 */
[----:B------:R-:W-:Y:S02]  /*24f90*/  MOV R2, 0x24fb0 ;  /* 0x00024fb000027802 */ /* 0x000fe40000000f00 */
[----:B------:R-:W-:Y:S05]  /*24fa0*/  CALL.REL.NOINC `($__internal_13_$__cuda_sm70_shflsync_idx_p) ;  /* 0x00000b7000007944 */ /* 0x000fea0003c00000 */
[----:B------:R-:W-:Y:S05]  /*24fb0*/  BRA `(.L_x_990) ;  /* 0xffffa87000007947 */ /* 0x000fea000383ffff */
.L_x_904:
[----:B------:R-:W-:Y:S01]  /*24fc0*/  IMAD.MOV.U32 R204, RZ, RZ, R5 ;  /* 0x000000ffffcc7224 */ /* 0x000fe200078e0005 */
[----:B------:R-:W-:Y:S01]  /*24fd0*/  MOV R0, RZ ;  /* 0x000000ff00007202 */ /* 0x000fe20000000f00 */
[----:B------:R-:W-:Y:S01]  /*24fe0*/  IMAD.MOV.U32 R3, RZ, RZ, 0x1c1f ;  /* 0x00001c1fff037424 */ /* 0x000fe200078e00ff */
[----:B------:R-:W-:Y:S02]  /*24ff0*/  MOV R2, 0x25010 ;  /* 0x0002501000027802 */ /* 0x000fe40000000f00 */
[----:B--2---:R-:W-:Y:S05]  /*25000*/  CALL.REL.NOINC `($__internal_13_$__cuda_sm70_shflsync_idx_p) ;  /* 0x00000b1000007944 */ /* 0x004fea0003c00000 */
[----:B------:R-:W-:Y:S01]  /*25010*/  MOV R4, R0 ;  /* 0x0000000000047202 */ /* 0x000fe20000000f00 */
[----:B------:R-:W-:Y:S05]  /*25020*/  BRA `(.L_x_991) ;  /* 0xffffab3000007947 */ /* 0x000fea000383ffff */
.L_x_905:
[----:B------:R-:W-:Y:S01]  /*25030*/  IMAD.MOV.U32 R204, RZ, RZ, R12 ;  /* 0x000000ffffcc7224 */ /* 0x000fe200078e000c */
[----:B------:R-:W-:Y:S01]  /*25040*/  MOV R0, RZ ;  /* 0x000000ff00007202 */ /* 0x000fe20000000f00 */
[----:B------:R-:W-:Y:S01]  /*25050*/  IMAD.MOV.U32 R3, RZ, RZ, 0x1c1f ;  /* 0x00001c1fff037424 */ /* 0x000fe200078e00ff */
[----:B------:R-:W-:Y:S02]  /*25060*/  MOV R2, 0x25080 ;  /* 0x0002508000027802 */ /* 0x000fe40000000f00 */
[----:B-123--:R-:W-:Y:S05]  /*25070*/  CALL.REL.NOINC `($__internal_13_$__cuda_sm70_shflsync_idx_p) ;  /* 0x00000aa000007944 */ /* 0x00efea0003c00000 */
[----:B------:R-:W-:Y:S05]  /*25080*/  BRA `(.L_x_992) ;  /* 0xffffaaf000007947 */ /* 0x000fea000383ffff */
.L_x_908:
[----:B------:R-:W-:Y:S01]  /*25090*/  IMAD.MOV.U32 R204, RZ, RZ, R5 ;  /* 0x000000ffffcc7224 */ /* 0x000fe200078e0005 */
[----:B-1----:R-:W-:Y:S01]  /*250a0*/  MOV R0, 0x1 ;  /* 0x0000000100007802 */ /* 0x002fe20000000f00 */
[----:B---3--:R-:W-:Y:S01]  /*250b0*/  IMAD.MOV.U32 R3, RZ, RZ, 0x1c1f ;  /* 0x00001c1fff037424 */ /* 0x008fe200078e00ff */
[----:B------:R-:W-:-:S02]  /*250c0*/  MOV R2, 0x250e0 ;  /* 0x000250e000027802 */ /* 0x000fc40000000f00 */
[----:B--2-4-:R-:W-:Y:S05]  /*250d0*/  CALL.REL.NOINC `($__internal_13_$__cuda_sm70_shflsync_idx_p) ;  /* 0x00000a4000007944 */ /* 0x014fea0003c00000 */
[----:B------:R-:W-:Y:S01]  /*250e0*/  IMAD.MOV.U32 R4, RZ, RZ, R0 ;  /* 0x000000ffff047224 */ /* 0x000fe200078e0000 */
[----:B------:R-:W-:Y:S01]  /*250f0*/  MOV R0, 0x1 ;  /* 0x0000000100007802 */ /* 0x000fe20000000f00 */
[----:B------:R-:W-:Y:S01]  /*25100*/  IMAD.MOV.U32 R204, RZ, RZ, R12 ;  /* 0x000000ffffcc7224 */ /* 0x000fe200078e000c */
[----:B------:R-:W-:-:S02]  /*25110*/  MOV R3, 0x1c1f ;  /* 0x00001c1f00037802 */ /* 0x000fc40000000f00 */
[----:B------:R-:W-:Y:S02]  /*25120*/  MOV R2, 0x25140 ;  /* 0x0002514000027802 */ /* 0x000fe40000000f00 */
[----:B------:R-:W-:Y:S05]  /*25130*/  CALL.REL.NOINC `($__internal_13_$__cuda_sm70_shflsync_idx_p) ;  /* 0x000009e000007944 */ /* 0x000fea0003c00000 */
[----:B------:R-:W-:Y:S05]  /*25140*/  BRA `(.L_x_993) ;  /* 0xffffb4f000007947 */ /* 0x000fea000383ffff */
.L_x_912:
[----:B------:R-:W-:Y:S01]  /*25150*/  IMAD.MOV.U32 R204, RZ, RZ, R6 ;  /* 0x000000ffffcc7224 */ /* 0x000fe200078e0006 */
[----:B------:R-:W-:Y:S01]  /*25160*/  MOV R0, RZ ;  /* 0x000000ff00007202 */ /* 0x000fe20000000f00 */
[----:B------:R-:W-:Y:S01]  /*25170*/  IMAD.MOV.U32 R3, RZ, RZ, 0x181f ;  /* 0x0000181fff037424 */ /* 0x000fe200078e00ff */
[----:B------:R-:W-:Y:S02]  /*25180*/  MOV R2, 0x251a0 ;  /* 0x000251a000027802 */ /* 0x000fe40000000f00 */
[----:B------:R-:W-:Y:S05]  /*25190*/  CALL.REL.NOINC `($__internal_13_$__cuda_sm70_shflsync_idx_p) ;  /* 0x0000098000007944 */ /* 0x000fea0003c00000 */
[----:B------:R-:W-:Y:S01]  /*251a0*/  MOV R8, R0 ;  /* 0x0000000000087202 */ /* 0x000fe20000000f00 */
[----:B------:R-:W-:Y:S05]  /*251b0*/  BRA `(.L_x_994) ;  /* 0xffffc6e000007947 */ /* 0x000fea000383ffff */
.L_x_913:
[----:B------:R-:W-:Y:S01]  /*251c0*/  IMAD.MOV.U32 R204, RZ, RZ, R7 ;  /* 0x000000ffffcc7224 */ /* 0x000fe200078e0007 */
[----:B------:R-:W-:Y:S01]  /*251d0*/  MOV R0, RZ ;  /* 0x000000ff00007202 */ /* 0x000fe20000000f00 */
[----:B------:R-:W-:Y:S01]  /*251e0*/  IMAD.MOV.U32 R3, RZ, RZ, 0x181f ;  /* 0x0000181fff037424 */ /* 0x000fe200078e00ff */
[----:B------:R-:W-:Y:S02]  /*251f0*/  MOV R2, 0x25210 ;  /* 0x0002521000027802 */ /* 0x000fe40000000f00 */
[----:B-12---:R-:W-:Y:S05]  /*25200*/  CALL.REL.NOINC `($__internal_13_$__cuda_sm70_shflsync_idx_p) ;  /* 0x0000091000007944 */ /* 0x006fea0003c00000 */
[----:B------:R-:W-:Y:S05]  /*25210*/  BRA `(.L_x_995) ;  /* 0xffffc6a000007947 */ /* 0x000fea000383ffff */
.L_x_916:
[----:B------:R-:W-:Y:S01]  /*25220*/  IMAD.MOV.U32 R204, RZ, RZ, R6 ;  /* 0x000000ffffcc7224 */ /* 0x000fe200078e0006 */
[----:B----4-:R-:W-:Y:S01]  /*25230*/  MOV R0, 0x1 ;  /* 0x0000000100007802 */ /* 0x010fe20000000f00 */
[----:B--2---:R-:W-:Y:S01]  /*25240*/  IMAD.MOV.U32 R3, RZ, RZ, 0x181f ;  /* 0x0000181fff037424 */ /* 0x004fe200078e00ff */
[----:B------:R-:W-:-:S02]  /*25250*/  MOV R2, 0x25270 ;  /* 0x0002527000027802 */ /* 0x000fc40000000f00 */
[----:B-1-3--:R-:W-:Y:S05]  /*25260*/  CALL.REL.NOINC `($__internal_13_$__cuda_sm70_shflsync_idx_p) ;  /* 0x000008b000007944 */ /* 0x00afea0003c00000 */
[----:B------:R-:W-:Y:S01]  /*25270*/  IMAD.MOV.U32 R8, RZ, RZ, R0 ;  /* 0x000000ffff087224 */ /* 0x000fe200078e0000 */
[----:B------:R-:W-:Y:S01]  /*25280*/  MOV R0, 0x1 ;  /* 0x0000000100007802 */ /* 0x000fe20000000f00 */
[----:B------:R-:W-:Y:S01]  /*25290*/  IMAD.MOV.U32 R204, RZ, RZ, R7 ;  /* 0x000000ffffcc7224 */ /* 0x000fe200078e0007 */
[----:B------:R-:W-:-:S02]  /*252a0*/  MOV R3, 0x181f ;  /* 0x0000181f00037802 */ /* 0x000fc40000000f00 */
[----:B------:R-:W-:Y:S02]  /*252b0*/  MOV R2, 0x252d0 ;  /* 0x000252d000027802 */ /* 0x000fe40000000f00 */
[----:B------:R-:W-:Y:S05]  /*252c0*/  CALL.REL.NOINC `($__internal_13_$__cuda_sm70_shflsync_idx_p) ;  /* 0x0000085000007944 */ /* 0x000fea0003c00000 */
[----:B------:R-:W-:Y:S05]  /*252d0*/  BRA `(.L_x_996) ;  /* 0xffffc72000007947 */ /* 0x000fea000383ffff */
.L_x_919:
[----:B------:R-:W-:Y:S01]  /*252e0*/  IMAD.MOV.U32 R204, RZ, RZ, R6 ;  /* 0x000000ffffcc7224 */ /* 0x000fe200078e0006 */
[----:B----4-:R-:W-:Y:S01]  /*252f0*/  MOV R0, 0x2 ;  /* 0x0000000200007802 */ /* 0x010fe20000000f00 */
[----:B-1----:R-:W-:Y:S01]  /*25300*/  IMAD.MOV.U32 R3, RZ, RZ, 0x181f ;  /* 0x0000181fff037424 */ /* 0x002fe200078e00ff */
[----:B------:R-:W-:Y:S02]  /*25310*/  MOV R2, 0x25330 ;  /* 0x0002533000027802 */ /* 0x000fe40000000f00 */
[----:B--23--:R-:W-:Y:S05]  /*25320*/  CALL.REL.NOINC `($__internal_13_$__cuda_sm70_shflsync_idx_p) ;  /* 0x000007f000007944 */ /* 0x00cfea0003c00000 */
[----:B------:R-:W-:Y:S01]  /*25330*/  MOV R8, R0 ;  /* 0x0000000000087202 */ /* 0x000fe20000000f00 */
[----:B------:R-:W-:Y:S05]  /*25340*/  BRA `(.L_x_997) ;  /* 0xffffc7e000007947 */ /* 0x000fea000383ffff */
.L_x_920:
[----:B------:R-:W-:Y:S01]  /*25350*/  IMAD.MOV.U32 R204, RZ, RZ, R7 ;  /* 0x000000ffffcc7224 */ /* 0x000fe200078e0007 */
[----:B----4-:R-:W-:Y:S01]  /*25360*/  MOV R0, 0x2 ;  /* 0x0000000200007802 */ /* 0x010fe20000000f00 */
[----:B------:R-:W-:Y:S01]  /*25370*/  IMAD.MOV.U32 R3, RZ, RZ, 0x181f ;  /* 0x0000181fff037424 */ /* 0x000fe200078e00ff */
[----:B------:R-:W-:Y:S02]  /*25380*/  MOV R2, 0x253a0 ;  /* 0x000253a000027802 */ /* 0x000fe40000000f00 */
[----:B-123--:R-:W-:Y:S05]  /*25390*/  CALL.REL.NOINC `($__internal_13_$__cuda_sm70_shflsync_idx_p) ;  /* 0x0000078000007944 */ /* 0x00efea0003c00000 */
[----:B------:R-:W-:Y:S05]  /*253a0*/  BRA `(.L_x_998) ;  /* 0xffffc7a000007947 */ /* 0x000fea000383ffff */
.L_x_923:
[----:B------:R-:W-:Y:S01]  /*253b0*/  IMAD.MOV.U32 R204, RZ, RZ, R6 ;  /* 0x000000ffffcc7224 */ /* 0x000fe200078e0006 */
[----:B-1----:R-:W-:Y:S01]  /*253c0*/  MOV R0, 0x3 ;  /* 0x0000000300007802 */ /* 0x002fe20000000f00 */
[----:B------:R-:W-:Y:S01]  /*253d0*/  IMAD.MOV.U32 R3, RZ, RZ, 0x181f ;  /* 0x0000181fff037424 */ /* 0x000fe200078e00ff */
[----:B------:R-:W-:-:S02]  /*253e0*/  MOV R2, 0x25400 ;  /* 0x0002540000027802 */ /* 0x000fc40000000f00 */
[----:B--234-:R-:W-:Y:S05]  /*253f0*/  CALL.REL.NOINC `($__internal_13_$__cuda_sm70_shflsync_idx_p) ;  /* 0x0000072000007944 */ /* 0x01cfea0003c00000 */
[----:B------:R-:W-:Y:S01]  /*25400*/  IMAD.MOV.U32 R6, RZ, RZ, R0 ;  /* 0x000000ffff067224 */ /* 0x000fe200078e0000 */
[----:B------:R-:W-:Y:S01]  /*25410*/  MOV R0, 0x3 ;  /* 0x0000000300007802 */ /* 0x000fe20000000f00 */
[----:B------:R-:W-:Y:S01]  /*25420*/  IMAD.MOV.U32 R204, RZ, RZ, R7 ;  /* 0x000000ffffcc7224 */ /* 0x000fe200078e0007 */
[----:B------:R-:W-:-:S02]  /*25430*/  MOV R3, 0x181f ;  /* 0x0000181f00037802 */ /* 0x000fc40000000f00 */
[----:B------:R-:W-:Y:S02]  /*25440*/  MOV R2, 0x25460 ;  /* 0x0002546000027802 */ /* 0x000fe40000000f00 */
[----:B------:R-:W-:Y:S05]  /*25450*/  CALL.REL.NOINC `($__internal_13_$__cuda_sm70_shflsync_idx_p) ;  /* 0x000006c000007944 */ /* 0x000fea0003c00000 */
[----:B------:R-:W-:Y:S01]  /*25460*/  MOV R7, R0 ;  /* 0x0000000000077202 */ /* 0x000fe20000000f00 */
[----:B------:R-:W-:Y:S05]  /*25470*/  BRA `(.L_x_999) ;  /* 0xffffc81000007947 */ /* 0x000fea000383ffff */
.L_x_925:
[----:B------:R-:W-:Y:S01]  /*25480*/  IMAD.MOV.U32 R204, RZ, RZ, R86 ;  /* 0x000000ffffcc7224 */ /* 0x000fe200078e0056 */
[----:B------:R-:W-:Y:S01]  /*25490*/  MOV R0, RZ ;  /* 0x000000ff00007202 */ /* 0x000fe20000000f00 */
[----:B------:R-:W-:Y:S01]  /*254a0*/  IMAD.MOV.U32 R3, RZ, RZ, 0x1f ;  /* 0x0000001fff037424 */ /* 0x000fe200078e00ff */
[----:B------:R-:W-:Y:S02]  /*254b0*/  MOV R2, 0x254d0 ;  /* 0x000254d000027802 */ /* 0x000fe40000000f00 */
[----:B-1-34-:R-:W-:Y:S05]  /*254c0*/  CALL.REL.NOINC `($__internal_13_$__cuda_sm70_shflsync_idx_p) ;  /* 0x0000065000007944 */ /* 0x01afea0003c00000 */
[----:B------:R-:W-:Y:S01]  /*254d0*/  MOV R9, R0 ;  /* 0x0000000000097202 */ /* 0x000fe20000000f00 */
[----:B------:R-:W-:Y:S05]  /*254e0*/  BRA `(.L_x_1000) ;  /* 0xffffc97000007947 */ /* 0x000fea000383ffff */
.L_x_926:
[----:B------:R-:W-:Y:S01]  /*254f0*/  IMAD.MOV.U32 R204, RZ, RZ, R86 ;  /* 0x000000ffffcc7224 */ /* 0x000fe200078e0056 */
[----:B------:R-:W-:Y:S01]  /*25500*/  MOV R0, 0x1 ;  /* 0x0000000100007802 */ /* 0x000fe20000000f00 */
[----:B------:R-:W-:Y:S01]  /*25510*/  IMAD.MOV.U32 R3, RZ, RZ, 0x1f ;  /* 0x0000001fff037424 */ /* 0x000fe200078e00ff */
[----:B------:R-:W-:Y:S02]  /*25520*/  MOV R2, 0x25540 ;  /* 0x0002554000027802 */ /* 0x000fe40000000f00 */
[----:B-1234-:R-:W-:Y:S05]  /*25530*/  CALL.REL.NOINC `($__internal_13_$__cuda_sm70_shflsync_idx_p) ;  /* 0x000005e000007944 */ /* 0x01efea0003c00000 */
[----:B------:R-:W-:Y:S01]  /*25540*/  MOV R6, R0 ;  /* 0x0000000000067202 */ /* 0x000fe20000000f00 */
[----:B------:R-:W-:Y:S05]  /*25550*/  BRA `(.L_x_1001) ;  /* 0xffffc92000007947 */ /* 0x000fea000383ffff */
.L_x_927:
[----:B------:R-:W-:Y:S02]  /*25560*/  MOV R3, 0x1 ;  /* 0x0000000100037802 */ /* 0x000fe40000000f00 */
[----:B------:R-:W-:-:S02]  /*25570*/  MOV R2, 0x25590 ;  /* 0x0002559000027802 */ /* 0x000fc40000000f00 */
[----:B--23--:R-:W-:Y:S05]  /*25580*/  CALL.REL.NOINC `($__internal_14_$__cuda_sm70_shflsync_up_p) ;  /* 0x000005e000007944 */ /* 0x00cfea0003c00000 */
[----:B------:R-:W-:Y:S05]  /*25590*/  BRA `(.L_x_1002) ;  /* 0xffffca0000007947 */ /* 0x000fea000383ffff */
.L_x_928:
[----:B------:R-:W-:Y:S02]  /*255a0*/  MOV R3, 0x2 ;  /* 0x0000000200037802 */ /* 0x000fe40000000f00 */
[----:B------:R-:W-:-:S02]  /*255b0*/  MOV R2, 0x255d0 ;  /* 0x000255d000027802 */ /* 0x000fc40000000f00 */
[----:B--23--:R-:W-:Y:S05]  /*255c0*/  CALL.REL.NOINC `($__internal_14_$__cuda_sm70_shflsync_up_p) ;  /* 0x000005a000007944 */ /* 0x00cfea0003c00000 */
[----:B------:R-:W-:Y:S02]  /*255d0*/  SEL R3, R4, RZ, P1 ;  /* 0x000000ff04037207 */ /* 0x000fe40000800000 */
[----:B------:R-:W-:-:S03]  /*255e0*/  MOV R2, 0x25620 ;  /* 0x0002562000027802 */ /* 0x000fc60000000f00 */
[----:B------:R-:W-:Y:S02]  /*255f0*/  IMAD.IADD R0, R0, 0x1, R3 ;  /* 0x0000000100007824 */ /* 0x000fe400078e0203 */
[----:B------:R-:W-:Y:S02]  /*25600*/  IMAD.MOV.U32 R3, RZ, RZ, 0x4 ;  /* 0x00000004ff037424 */ /* 0x000fe400078e00ff */
        /* <DEDUP_REMOVED lines=19> */
.L_x_932:
[----:B------:R-:W-:Y:S02]  /*25740*/  MOV R3, 0x1 ;  /* 0x0000000100037802 */ /* 0x000fe40000000f00 */
[----:B------:R-:W-:-:S02]  /*25750*/  MOV R2, 0x25770 ;  /* 0x0002577000027802 */ /* 0x000fc40000000f00 */
[----:B---3--:R-:W-:Y:S05]  /*25760*/  CALL.REL.NOINC `($__internal_14_$__cuda_sm70_shflsync_up_p) ;  /* 0x0000040000007944 */ /* 0x008fea0003c00000 */
[----:B------:R-:W-:Y:S01]  /*25770*/  MOV R2, R4 ;  /* 0x0000000400027202 */ /* 0x000fe20000000f00 */
[----:B------:R-:W-:Y:S05]  /*25780*/  BRA `(.L_x_1004) ;  /* 0xffffca7000007947 */ /* 0x000fea000383ffff */
.L_x_933:
[----:B------:R-:W-:Y:S02]  /*25790*/  MOV R3, 0x2 ;  /* 0x0000000200037802 */ /* 0x000fe40000000f00 */
[----:B------:R-:W-:-:S02]  /*257a0*/  MOV R2, 0x257c0 ;  /* 0x000257c000027802 */ /* 0x000fc40000000f00 */
[----:B---3--:R-:W-:Y:S05]  /*257b0*/  CALL.REL.NOINC `($__internal_14_$__cuda_sm70_shflsync_up_p) ;  /* 0x000003b000007944 */ /* 0x008fea0003c00000 */
        /* <DEDUP_REMOVED lines=23> */
.L_x_935:
[----:B------:R-:W-:Y:S02]  /*25930*/  SEL R0, RZ, 0x1, P0 ;  /* 0x00000001ff007807 */ /* 0x000fe40000000000 */
[----:B------:R-:W-:-:S02]  /*25940*/  MOV R2, 0x25960 ;  /* 0x0002596000027802 */ /* 0x000fc40000000f00 */
[----:B-1-3--:R-:W-:Y:S05]  /*25950*/  CALL.REL.NOINC `($__internal_15_$__cuda_sm70_votesync_ballot) ;  /* 0x0000027000007944 */ /* 0x00afea0003c00000 */
[----:B------:R-:W-:Y:S01]  /*25960*/  MOV R10, R0 ;  /* 0x00000000000a7202 */ /* 0x000fe20000000f00 */
[----:B------:R-:W-:Y:S05]  /*25970*/  BRA `(.L_x_1006) ;  /* 0xffffca1000007947 */ /* 0x000fea000383ffff */
.L_x_936:
[----:B------:R-:W-:Y:S01]  /*25980*/  IMAD.MOV.U32 R204, RZ, RZ, R7 ;  /* 0x000000ffffcc7224 */ /* 0x000fe200078e0007 */
[----:B------:R-:W-:Y:S01]  /*25990*/  MOV R0, R6 ;  /* 0x0000000600007202 */ /* 0x000fe20000000f00 */
[----:B------:R-:W-:Y:S01]  /*259a0*/  IMAD.MOV.U32 R3, RZ, RZ, 0x1f ;  /* 0x0000001fff037424 */ /* 0x000fe200078e00ff */
[----:B------:R-:W-:-:S02]  /*259b0*/  MOV R2, 0x259d0 ;  /* 0x000259d000027802 */ /* 0x000fc40000000f00 */
[----:B-1-3--:R-:W-:Y:S05]  /*259c0*/  CALL.REL.NOINC `($__internal_13_$__cuda_sm70_shflsync_idx_p) ;  /* 0x0000015000007944 */ /* 0x00afea0003c00000 */
[----:B------:R-:W-:Y:S01]  /*259d0*/  IMAD.MOV.U32 R7, RZ, RZ, R0 ;  /* 0x000000ffff077224 */ /* 0x000fe200078e0000 */
[----:B------:R-:W-:Y:S01]  /*259e0*/  MOV R0, R6 ;  /* 0x0000000600007202 */ /* 0x000fe20000000f00 */
[----:B------:R-:W-:Y:S01]  /*259f0*/  IMAD.MOV.U32 R204, RZ, RZ, R8 ;  /* 0x000000ffffcc7224 */ /* 0x000fe200078e0008 */
[----:B------:R-:W-:-:S02]  /*25a00*/  MOV R3, 0x1f ;  /* 0x0000001f00037802 */ /* 0x000fc40000000f00 */
[----:B------:R-:W-:Y:S02]  /*25a10*/  MOV R2, 0x25a30 ;  /* 0x00025a3000027802 */ /* 0x000fe40000000f00 */
[----:B------:R-:W-:Y:S05]  /*25a20*/  CALL.REL.NOINC `($__internal_13_$__cuda_sm70_shflsync_idx_p) ;  /* 0x000000f000007944 */ /* 0x000fea0003c00000 */
[----:B------:R-:W-:Y:S01]  /*25a30*/  MOV R5, R0 ;  /* 0x0000000000057202 */ /* 0x000fe20000000f00 */
[----:B------:R-:W-:Y:S05]  /*25a40*/  BRA `(.L_x_1007) ;  /* 0xffffc99000007947 */ /* 0x000fea000383ffff */
.L_x_939:
[----:B------:R-:W-:Y:S01]  /*25a50*/  IMAD.MOV.U32 R204, RZ, RZ, R4 ;  /* 0x000000ffffcc7224 */ /* 0x000fe200078e0004 */
[----:B------:R-:W-:Y:S01]  /*25a60*/  MOV R0, R6 ;  /* 0x0000000600007202 */ /* 0x000fe20000000f00 */
[----:B------:R-:W-:Y:S01]  /*25a70*/  IMAD.MOV.U32 R3, RZ, RZ, 0x1f ;  /* 0x0000001fff037424 */ /* 0x000fe200078e00ff */
[----:B------:R-:W-:Y:S02]  /*25a80*/  MOV R2, 0x25aa0 ;  /* 0x00025aa000027802 */ /* 0x000fe40000000f00 */
[----:B-1-34-:R-:W-:Y:S05]  /*25a90*/  CALL.REL.NOINC `($__internal_13_$__cuda_sm70_shflsync_idx_p) ;  /* 0x0000008000007944 */ /* 0x01afea0003c00000 */
[----:B------:R-:W-:Y:S01]  /*25aa0*/  MOV R12, R0 ;  /* 0x00000000000c7202 */ /* 0x000fe20000000f00 */
[----:B------:R-:W-:Y:S05]  /*25ab0*/  BRA `(.L_x_938) ;  /* 0xffffc98000007947 */ /* 0x000fea000383ffff */
        .weak           $__internal_12_$__cuda_sm70_shflsync_bfly_p
        .type           $__internal_12_$__cuda_sm70_shflsync_bfly_p,@function
        .size           $__internal_12_$__cuda_sm70_shflsync_bfly_p,($__internal_13_$__cuda_sm70_shflsync_idx_p - $__internal_12_$__cuda_sm70_shflsync_bfly_p)
$__internal_12_$__cuda_sm70_shflsync_bfly_p:
[----:B------:R-:W-:Y:S02]  /*25ac0*/  MOV R150, 0xffffffff ;  /* 0xffffffff00967802 */ /* 0x000fe40000000f00 */
[----:B------:R-:W-:Y:S02]  /*25ad0*/  MOV R3, 0x1f ;  /* 0x0000001f00037802 */ /* 0x000fe40000000f00 */
[----:B------:R-:W-:Y:S04]  /*25ae0*/  WARPSYNC R150 ;  /* 0x0000009600007348 */ /* 0x000fe80003800000 */
[----:B------:R1:W2:Y:S02]  /*25af0*/  SHFL.BFLY PT, R0, R4, R0, R3 ;  /* 0x0c00000004007389 */ /* 0x0002a400000e0003 */
[----:B-1----:R-:W-:-:S04]  /*25b00*/  MOV R3, 0x0 ;  /* 0x0000000000037802 */ /* 0x002fc80000000f00 */
[----:B--2---:R-:W-:Y:S05]  /*25b10*/  RET.REL.NODEC R2 `(_ZN7cutlass13device_kernelIN5flash19enable_sm80_to_sm89INS1_16FlashAttnFwdSm80INS1_25CollectiveMainloopFwdSm80ILi8ELi1ELb0EN4cute5tupleIJNS5_1CILi128EEENS7_ILi64EEENS7_ILi192EEEEEELi192ENS_6half_tEfNS_4arch4Sm80ELb0ELb1ELb1ELb1ELb1ELb1ELb1ELb1EEENS1_21CollectiveEpilogueFwdINS6_IJS8_SA_S9_EEENS6_IJNS7_ILi1EEESI_SI_EEESC_SE_Li256ELb1ELb1ELb1ELb0EEENS1_36VarlenDynamicPersistentTileSchedulerILi128ELi64ELi256ELi256ELb1ELb1ELb0ELb1ELb0ELb1EEEEEEEEEvNT_6ParamsE) ;  /* 0xfffda4e002007950 */ /* 0x004fea0003c3ffff */
        .weak           $__internal_13_$__cuda_sm70_shflsync_idx_p
        .type           $__internal_13_$__cuda_sm70_shflsync_idx_p,@function
        .size           $__internal_13_$__cuda_sm70_shflsync_idx_p,($__internal_14_$__cuda_sm70_shflsync_up_p - $__internal_13_$__cuda_sm70_shflsync_idx_p)
$__internal_13_$__cuda_sm70_shflsync_idx_p:
[----:B------:R-:W-:-:S04]  /*25b20*/  MOV R205, 0xffffffff ;  /* 0xffffffff00cd7802 */ /* 0x000fc80000000f00 */
[----:B------:R-:W-:Y:S04]  /*25b30*/  WARPSYNC R205 ;  /* 0x000000cd00007348 */ /* 0x000fe80003800000 */
[----:B------:R1:W2:Y:S02]  /*25b40*/  SHFL.IDX PT, R0, R204, R0, R3 ;  /* 0x00000000cc007389 */ /* 0x0002a400000e0003 */
[----:B-1----:R-:W-:-:S04]  /*25b50*/  MOV R3, 0x0 ;  /* 0x0000000000037802 */ /* 0x002fc80000000f00 */
[----:B--2---:R-:W-:Y:S05]  /*25b60*/  RET.REL.NODEC R2 `(_ZN7cutlass13device_kernelIN5flash19enable_sm80_to_sm89INS1_16FlashAttnFwdSm80INS1_25CollectiveMainloopFwdSm80ILi8ELi1ELb0EN4cute5tupleIJNS5_1CILi128EEENS7_ILi64EEENS7_ILi192EEEEEELi192ENS_6half_tEfNS_4arch4Sm80ELb0ELb1ELb1ELb1ELb1ELb1ELb1ELb1EEENS1_21CollectiveEpilogueFwdINS6_IJS8_SA_S9_EEENS6_IJNS7_ILi1EEESI_SI_EEESC_SE_Li256ELb1ELb1ELb1ELb0EEENS1_36VarlenDynamicPersistentTileSchedulerILi128ELi64ELi256ELi256ELb1ELb1ELb0ELb1ELb0ELb1EEEEEEEEEvNT_6ParamsE) ;  /* 0xfffda49002007950 */ /* 0x004fea0003c3ffff */
        .weak           $__internal_14_$__cuda_sm70_shflsync_up_p
        .type           $__internal_14_$__cuda_sm70_shflsync_up_p,@function
        .size           $__internal_14_$__cuda_sm70_shflsync_up_p,($__internal_15_$__cuda_sm70_votesync_ballot - $__internal_14_$__cuda_sm70_shflsync_up_p)
$__internal_14_$__cuda_sm70_shflsync_up_p:
[----:B------:R-:W-:Y:S02]  /*25b70*/  MOV R4, RZ ;  /* 0x000000ff00047202 */ /* 0x000fe40000000f00 */
[----:B------:R-:W-:-:S04]  /*25b80*/  MOV R10, 0xffffffff ;  /* 0xffffffff000a7802 */ /* 0x000fc80000000f00 */
[----:B------:R-:W-:Y:S04]  /*25b90*/  WARPSYNC R10 ;  /* 0x0000000a00007348 */ /* 0x000fe80003800000 */
[----:B------:R1:W2:Y:S02]  /*25ba0*/  SHFL.UP PT, R4, R0, R3, R4 ;  /* 0x0400000300047389 */ /* 0x0002a400000e0004 */
[----:B-1----:R-:W-:-:S04]  /*25bb0*/  MOV R3, 0x0 ;  /* 0x0000000000037802 */ /* 0x002fc80000000f00 */
[----:B--2---:R-:W-:Y:S05]  /*25bc0*/  RET.REL.NODEC R2 `(_ZN7cutlass13device_kernelIN5flash19enable_sm80_to_sm89INS1_16FlashAttnFwdSm80INS1_25CollectiveMainloopFwdSm80ILi8ELi1ELb0EN4cute5tupleIJNS5_1CILi128EEENS7_ILi64EEENS7_ILi192EEEEEELi192ENS_6half_tEfNS_4arch4Sm80ELb0ELb1ELb1ELb1ELb1ELb1ELb1ELb1EEENS1_21CollectiveEpilogueFwdINS6_IJS8_SA_S9_EEENS6_IJNS7_ILi1EEESI_SI_EEESC_SE_Li256ELb1ELb1ELb1ELb0EEENS1_36VarlenDynamicPersistentTileSchedulerILi128ELi64ELi256ELi256ELb1ELb1ELb0ELb1ELb0ELb1EEEEEEEEEvNT_6ParamsE) ;  /* 0xfffda43002007950 */ /* 0x004fea0003c3ffff */
        .weak           $__internal_15_$__cuda_sm70_votesync_ballot
        .type           $__internal_15_$__cuda_sm70_votesync_ballot,@function
        .size           $__internal_15_$__cuda_sm70_votesync_ballot,(.L_x_3102 - $__internal_15_$__cuda_sm70_votesync_ballot)
$__internal_15_$__cuda_sm70_votesync_ballot:
[----:B------:R-:W-:Y:S01]  /*25bd0*/  ISETP.NE.U32.AND P0, PT, R0, 0x1, PT ;  /* 0x000000010000780c */ /* 0x000fe20003f05070 */
[----:B------:R-:W-:-:S04]  /*25be0*/  IMAD.MOV.U32 R3, RZ, RZ, -0x1 ;  /* 0xffffffffff037424 */ /* 0x000fc800078e00ff */
[----:B------:R-:W-:Y:S08]  /*25bf0*/  WARPSYNC R3 ;  /* 0x0000000300007348 */ /* 0x000ff00003800000 */
[----:B------:R-:W-:-:S04]  /*25c00*/  VOTE.ANY R0, PT, !P0 ;  /* 0x0000000000007806 */ /* 0x000fc800040e0100 */
[----:B------:R-:W-:Y:S01]  /*25c10*/  LOP3.LUT R0, R0, R3, RZ, 0xc0, !PT ;  /* 0x0000000300007212 */ /* 0x000fe200078ec0ff */
[----:B------:R-:W-:-:S04]  /*25c20*/  IMAD.MOV.U32 R3, RZ, RZ, 0x0 ;  /* 0x00000000ff037424 */ /* 0x000fc800078e00ff */
[----:B------:R-:W-:Y:S05]  /*25c30*/  RET.REL.NODEC R2 `(_ZN7cutlass13device_kernelIN5flash19enable_sm80_to_sm89INS1_16FlashAttnFwdSm80INS1_25CollectiveMainloopFwdSm80ILi8ELi1ELb0EN4cute5tupleIJNS5_1CILi128EEENS7_ILi64EEENS7_ILi192EEEEEELi192ENS_6half_tEfNS_4arch4Sm80ELb0ELb1ELb1ELb1ELb1ELb1ELb1ELb1EEENS1_21CollectiveEpilogueFwdINS6_IJS8_SA_S9_EEENS6_IJNS7_ILi1EEESI_SI_EEESC_SE_Li256ELb1ELb1ELb1ELb0EEENS1_36VarlenDynamicPersistentTileSchedulerILi128ELi64ELi256ELi256ELb1ELb1ELb0ELb1ELb0ELb1EEEEEEEEEvNT_6ParamsE) ;  /* 0xfffda3c002007950 */ /* 0x000fea0003c3ffff */
.L_x_1008:
        /* <DEDUP_REMOVED lines=12> */
.L_x_3102:


//--------------------- .text._ZN7cutlass13device_kernelIN5flash19enable_sm80_to_sm89INS1_16FlashAttnFwdSm80INS1_25CollectiveMainloopFwdSm80ILi8ELi1ELb0EN4cute5tupleIJNS5_1CILi128EEENS7_ILi64EEENS7_ILi192EEEEEELi192ENS_6half_tEfNS_4arch4Sm80ELb1ELb0ELb1ELb0ELb1ELb0ELb1ELb1EEENS1_21CollectiveEpilogueFwdINS6_IJS8_SA_S9_EEENS6_IJNS7_ILi1EEESI_SI_EEESC_SE_Li256ELb0ELb1ELb1ELb0EEENS1_30DynamicPersistentTileSchedulerILi256ELi256ELb1ELb1ELb0EEEEEEEEEvNT_6ParamsE --------------------------
	.section	.text._ZN7cutlass13device_kernelIN5flash19enable_sm80_to_sm89INS1_16FlashAttnFwdSm80INS1_25CollectiveMainloopFwdSm80ILi8ELi1ELb0EN4cute5tupleIJNS5_1CILi128EEENS7_ILi64EEENS7_ILi192EEEEEELi192ENS_6half_tEfNS_4arch4Sm80ELb1ELb0ELb1ELb0ELb1ELb0ELb1ELb1EEENS1_21CollectiveEpilogueFwdINS6_IJS8_SA_S9_EEENS6_IJNS7_ILi1EEESI_SI_EEESC_SE_Li256ELb0ELb1ELb1ELb0EEENS1_30DynamicPersistentTileSchedulerILi256ELi256ELb1ELb1ELb0EEEEEEEEEvNT_6ParamsE,"ax",@progbits
	.sectioninfo	@"SHI_REGISTERS=255"
	.align	128
.text._ZN7cutlass13device_kernelIN5flash19enable_sm80_to_sm89INS1_16FlashAttnFwdSm80INS1_25CollectiveMainloopFwdSm80ILi8ELi1ELb0EN4cute5tupleIJNS5_1CILi128EEENS7_ILi64EEENS7_ILi192EEEEEELi192ENS_6half_tEfNS_4arch4Sm80ELb1ELb0ELb1ELb0ELb1ELb0ELb1ELb1EEENS1_21CollectiveEpilogueFwdINS6_IJS8_SA_S9_EEENS6_IJNS7_ILi1EEESI_SI_EEESC_SE_Li256ELb0ELb1ELb1ELb0EEENS1_30DynamicPersistentTileSchedulerILi256ELi256ELb1ELb1ELb0EEEEEEEEEvNT_6ParamsE:
        .type           _ZN7cutlass13device_kernelIN5flash19enable_sm80_to_sm89INS1_16FlashAttnFwdSm80INS1_25CollectiveMainloopFwdSm80ILi8ELi1ELb0EN4cute5tupleIJNS5_1CILi128EEENS7_ILi64EEENS7_ILi192EEEEEELi192ENS_6half_tEfNS_4arch4Sm80ELb1ELb0ELb1ELb0ELb1ELb0ELb1ELb1EEENS1_21CollectiveEpilogueFwdINS6_IJS8_SA_S9_EEENS6_IJNS7_ILi1EEESI_SI_EEESC_SE_Li256ELb0ELb1ELb1ELb0EEENS1_30DynamicPersistentTileSchedulerILi256ELi256ELb1ELb1ELb0EEEEEEEEEvNT_6ParamsE,@function
        .size           _ZN7cutlass13device_kernelIN5flash19enable_sm80_to_sm89INS1_16FlashAttnFwdSm80INS1_25CollectiveMainloopFwdSm80ILi8ELi1ELb0EN4cute5tupleIJNS5_1CILi128EEENS7_ILi64EEENS7_ILi192EEEEEELi192ENS_6half_tEfNS_4arch4Sm80ELb1ELb0ELb1ELb0ELb1ELb0ELb1ELb1EEENS1_21CollectiveEpilogueFwdINS6_IJS8_SA_S9_EEENS6_IJNS7_ILi1EEESI_SI_EEESC_SE_Li256ELb0ELb1ELb1ELb0EEENS1_30DynamicPersistentTileSchedulerILi256ELi256ELb1ELb1ELb0EEEEEEEEEvNT_6ParamsE,(.L_x_3107 - _ZN7cutlass13device_kernelIN5flash19enable_sm80_to_sm89INS1_16FlashAttnFwdSm80INS1_25CollectiveMainloopFwdSm80ILi8ELi1ELb0EN4cute5tupleIJNS5_1CILi128EEENS7_ILi64EEENS7_ILi192EEEEEELi192ENS_6half_tEfNS_4arch4Sm80ELb1ELb0ELb1ELb0ELb1ELb0ELb1ELb1EEENS1_21CollectiveEpilogueFwdINS6_IJS8_SA_S9_EEENS6_IJNS7_ILi1EEESI_SI_EEESC_SE_Li256ELb0ELb1ELb1ELb0EEENS1_30DynamicPersistentTileSchedulerILi256ELi256ELb1ELb1ELb0EEEEEEEEEvNT_6ParamsE)
        .other          _ZN7cutlass13device_kernelIN5flash19enable_sm80_to_sm89INS1_16FlashAttnFwdSm80INS1_25CollectiveMainloopFwdSm80ILi8ELi1ELb0EN4cute5tupleIJNS5_1CILi128EEENS7_ILi64EEENS7_ILi192EEEEEELi192ENS_6half_tEfNS_4arch4Sm80ELb1ELb0ELb1ELb0ELb1ELb0ELb1ELb1EEENS1_21CollectiveEpilogueFwdINS6_IJS8_SA_S9_EEENS6_IJNS7_ILi1EEESI_SI_EEESC_SE_Li256ELb0ELb1ELb1ELb0EEENS1_30DynamicPersistentTileSchedulerILi256ELi256ELb1ELb1ELb0EEEEEEEEEvNT_6ParamsE,@"STO_CUDA_ENTRY STV_DEFAULT"
_ZN7cutlass13device_kernelIN5flash19enable_sm80_to_sm89INS1_16FlashAttnFwdSm80INS1_25CollectiveMainloopFwdSm80ILi8ELi1ELb0EN4cute5tupleIJNS5_1CILi128EEENS7_ILi64EEENS7_ILi192EEEEEELi192ENS_6half_tEfNS_4arch4Sm80ELb1ELb0ELb1ELb0ELb1ELb0ELb1ELb1EEENS1_21CollectiveEpilogueFwdINS6_IJS8_SA_S9_EEENS6_IJNS7_ILi1EEESI_SI_EEESC_SE_Li256ELb0ELb1ELb1ELb0EEENS1_30DynamicPersistentTileSchedulerILi256ELi256ELb1ELb1ELb0EEEEEEEEEvNT_6ParamsE:
[----:B------:R-:W-:-:S03]  /*0000*/  MOV R1, c[0x0][0x28] ;  /* 0x00000a0000017a02 */ /* 0x000fc60000000f00 */
[----:B------:R-:W1:Y:S01]  /*0010*/  S2R R16, SR_TID.X ;  /* 0x0000000000107919 */ /* 0x000e620000002100 */
[----:B------:R-:W-:-:S03]  /*0020*/  IADD3 R1, R1, -0x10, RZ ;  /* 0xfffffff001017810 */ /* 0x000fc60007ffe0ff */
[----:B------:R-:W2:Y:S01]  /*0030*/  S2R R236, SR_CTAID.X ;  /* 0x0000000000ec7919 */ /* 0x000ea20000002500 */
[----:B-1----:R-:W-:-:S05]  /*0040*/  SHF.R.U32.HI R2, RZ, 0x5, R16 ;  /* 0x00000005ff027819 */ /* 0x002fca0000011610 */
[----:B------:R-:W1:Y:S02]  /*0050*/  SHFL.IDX PT, R0, R2, RZ, 0x1f ;  /* 0x00001fff02007589 */ /* 0x000e6400000e0000 */
[----:B-1----:R-:W-:Y:S02]  /*0060*/  ISETP.GE.AND P0, PT, R0, 0x1, PT ;  /* 0x000000010000780c */ /* 0x002fe40003f06270 */
[----:B------:R1:W-:Y:S11]  /*0070*/  STL [R1+0x4], R0 ;  /* 0x0000040001007387 */ /* 0x0003f60000100800 */
[----:B------:R-:W-:Y:S06]  /*0080*/  @P0 BAR.ARV 0x4, 0x100 ;  /* 0x0104000000000b1d */ /* 0x000fec0000002000 */
[----:B--2---:R-:W-:-:S13]  /*0090*/  ISETP.GE.AND P0, PT, R236, c[0x0][0x538], PT ;  /* 0x00014e00ec007a0c */ /* 0x004fda0003f06270 */
[----:B------:R-:W-:Y:S05]  /*00a0*/  @P0 EXIT ;  /* 0x000000000000094d */ /* 0x000fea0003800000 */
[----:B-1----:R-:W-:Y:S01]  /*00b0*/  SHF.R.S32.HI R13, RZ, 0x1f, R16 ;  /* 0x0000001fff0d7819 */ /* 0x002fe20000011410 */
[----:B------:R-:W-:Y:S01]  /*00c0*/  IMAD.MOV.U32 R163, RZ, RZ, 0x20 ;  /* 0x00000020ffa37424 */ /* 0x000fe200078e00ff */
[----:B------:R-:W-:Y:S01]  /*00d0*/  ULDC.64 UR6, c[0x0][0x118] ;  /* 0x0000460000067ab9 */ /* 0x000fe20000000a00 */
[----:B------:R-:W-:Y:S01]  /*00e0*/  IMAD.MOV.U32 R164, RZ, RZ, 0x40 ;  /* 0x00000040ffa47424 */ /* 0x000fe200078e00ff */
[CC--:B------:R-:W-:Y:S02]  /*00f0*/  LEA.HI R5, R13.reuse, R16.reuse, RZ, 0x4 ;  /* 0x000000100d057211 */ /* 0x0c0fe400078f20ff */
[-C--:B------:R-:W-:Y:S02]  /*0100*/  LEA.HI R9, R13, R16.reuse, RZ, 0x3 ;  /* 0x000000100d097211 */ /* 0x080fe400078f18ff */
[----:B------:R-:W-:Y:S02]  /*0110*/  LOP3.LUT R2, R5, 0xfffffff0, RZ, 0xc0, !PT ;  /* 0xfffffff005027812 */ /* 0x000fe400078ec0ff */
[----:B------:R-:W-:-:S02]  /*0120*/  LEA.HI R0, R13, R16, RZ, 0x2 ;  /* 0x000000100d007211 */ /* 0x000fc400078f10ff */
[----:B------:R-:W-:Y:S01]  /*0130*/  SHF.R.S32.HI R214, RZ, 0x3, R9 ;  /* 0x00000003ffd67819 */ /* 0x000fe20000011409 */
[----:B------:R-:W-:Y:S01]  /*0140*/  IMAD.IADD R3, R16, 0x1, -R2 ;  /* 0x0000000110037824 */ /* 0x000fe200078e0a02 */
[----:B------:R-:W-:Y:S02]  /*0150*/  LOP3.LUT R212, R9, 0xfffffff8, RZ, 0xc0, !PT ;  /* 0xfffffff809d47812 */ /* 0x000fe400078ec0ff */
[----:B------:R-:W-:Y:S01]  /*0160*/  SHF.R.S32.HI R4, RZ, 0x4, R5 ;  /* 0x00000004ff047819 */ /* 0x000fe20000011405 */
[----:B------:R-:W-:Y:S01]  /*0170*/  IMAD.SHL.U32 R2, R214, 0x40, RZ ;  /* 0x00000040d6027824 */ /* 0x000fe200078e00ff */
[----:B------:R-:W-:Y:S01]  /*0180*/  LOP3.LUT R0, R0, 0xfffffffc, RZ, 0xc0, !PT ;  /* 0xfffffffc00007812 */ /* 0x000fe200078ec0ff */
[C---:B------:R-:W-:Y:S01]  /*0190*/  IMAD.IADD R212, R16.reuse, 0x1, -R212 ;  /* 0x0000000110d47824 */ /* 0x040fe200078e0ad4 */
[----:B------:R-:W-:Y:S02]  /*01a0*/  LEA.HI R5, R5, R4, RZ, 0x1 ;  /* 0x0000000405057211 */ /* 0x000fe400078f08ff */
[----:B------:R-:W-:Y:S01]  /*01b0*/  SHF.R.S32.HI R8, RZ, 0x1f, R3 ;  /* 0x0000001fff087819 */ /* 0x000fe20000011403 */
[----:B------:R-:W-:Y:S01]  /*01c0*/  IMAD.IADD R7, R16, 0x1, -R0 ;  /* 0x0000000110077824 */ /* 0x000fe200078e0a00 */
[----:B------:R-:W-:Y:S01]  /*01d0*/  LOP3.LUT R0, R2, 0x1c0, RZ, 0xc0, !PT ;  /* 0x000001c002007812 */ /* 0x000fe200078ec0ff */
[----:B------:R-:W-:Y:S01]  /*01e0*/  IMAD.SHL.U32 R197, R212, 0x8, RZ ;  /* 0x00000008d4c57824 */ /* 0x000fe200078e00ff */
[----:B------:R-:W-:-:S02]  /*01f0*/  LOP3.LUT R5, R5, 0xfffffffe, RZ, 0xc0, !PT ;  /* 0xfffffffe05057812 */ /* 0x000fc400078ec0ff */
[----:B------:R-:W-:Y:S02]  /*0200*/  SHF.R.U32.HI R6, RZ, 0x3, R0 ;  /* 0x00000003ff067819 */ /* 0x000fe40000011600 */
[----:B------:R-:W-:Y:S01]  /*0210*/  LOP3.LUT R2, R0, 0x38, R197, 0xf8, !PT ;  /* 0x0000003800027812 */ /* 0x000fe200078ef8c5 */
[----:B------:R-:W-:Y:S01]  /*0220*/  IMAD.IADD R103, R4, 0x1, -R5 ;  /* 0x0000000104677824 */ /* 0x000fe200078e0a05 */
[----:B------:R-:W-:Y:S01]  /*0230*/  LEA.HI R0, R7, R7, RZ, 0x1 ;  /* 0x0000000707007211 */ /* 0x000fe200078f08ff */
[----:B------:R-:W-:Y:S01]  /*0240*/  IMAD.SHL.U32 R4, R212, 0x40, RZ ;  /* 0x00000040d4047824 */ /* 0x000fe200078e00ff */
[----:B------:R-:W-:Y:S02]  /*0250*/  LEA.HI R8, R8, R3, RZ, 0x3 ;  /* 0x0000000308087211 */ /* 0x000fe400078f18ff */
[----:B------:R-:W-:Y:S02]  /*0260*/  LOP3.LUT R11, R2, R6, RZ, 0x3c, !PT ;  /* 0x00000006020b7212 */ /* 0x000fe400078e3cff */
[----:B------:R-:W-:-:S02]  /*0270*/  LOP3.LUT R2, R0, 0x1ffffffe, RZ, 0xc0, !PT ;  /* 0x1ffffffe00027812 */ /* 0x000fc400078ec0ff */
[----:B------:R-:W-:Y:S02]  /*0280*/  LOP3.LUT R0, R4, 0x1c0, RZ, 0xc0, !PT ;  /* 0x000001c004007812 */ /* 0x000fe400078ec0ff */
[----:B------:R-:W-:Y:S01]  /*0290*/  LOP3.LUT R5, R8, 0xfffffff8, RZ, 0xc0, !PT ;  /* 0xfffffff808057812 */ /* 0x000fe200078ec0ff */
[----:B------:R-:W-:Y:S01]  /*02a0*/  IMAD.IADD R12, R7, 0x1, -R2 ;  /* 0x00000001070c7824 */ /* 0x000fe200078e0a02 */
[----:B------:R-:W-:Y:S02]  /*02b0*/  LEA.HI R6, R13, R16, RZ, 0x5 ;  /* 0x000000100d067211 */ /* 0x000fe400078f28ff */
[----:B------:R-:W-:Y:S01]  /*02c0*/  LOP3.LUT R4, R0, 0x8, R9, 0xf8, !PT ;  /* 0x0000000800047812 */ /* 0x000fe200078ef809 */
[----:B------:R-:W-:Y:S01]  /*02d0*/  IMAD.IADD R5, R3, 0x1, -R5 ;  /* 0x0000000103057824 */ /* 0x000fe200078e0a05 */
[----:B------:R-:W-:Y:S02]  /*02e0*/  SHF.R.U32.HI R2, RZ, 0x3, R0 ;  /* 0x00000003ff027819 */ /* 0x000fe40000011600 */
[----:B------:R-:W-:-:S02]  /*02f0*/  SHF.R.S32.HI R166, RZ, 0x5, R6 ;  /* 0x00000005ffa67819 */ /* 0x000fc40000011406 */
[----:B------:R-:W-:Y:S02]  /*0300*/  SHF.R.S32.HI R0, RZ, 0x1f, R6 ;  /* 0x0000001fff007819 */ /* 0x000fe40000011406 */
[----:B------:R-:W-:Y:S02]  /*0310*/  LOP3.LUT R3, R6, 0xffffffe0, RZ, 0xc0, !PT ;  /* 0xffffffe006037812 */ /* 0x000fe400078ec0ff */
[----:B------:R-:W-:Y:S02]  /*0320*/  LEA.HI R0, R0, R166, RZ, 0x3 ;  /* 0x000000a600007211 */ /* 0x000fe400078f18ff */
[----:B------:R-:W-:Y:S01]  /*0330*/  LOP3.LUT R9, R4, R2, RZ, 0x3c, !PT ;  /* 0x0000000204097212 */ /* 0x000fe200078e3cff */
[----:B------:R-:W-:Y:S01]  /*0340*/  IMAD.IADD R15, R16, 0x1, -R3 ;  /* 0x00000001100f7824 */ /* 0x000fe200078e0a03 */
[----:B------:R-:W-:Y:S01]  /*0350*/  LOP3.LUT R2, R0, 0xffffff8, RZ, 0xc0, !PT ;  /* 0x0ffffff800027812 */ /* 0x000fe200078ec0ff */
[----:B------:R-:W-:Y:S01]  /*0360*/  IMAD.SHL.U32 R3, R5, 0x40, RZ ;  /* 0x0000004005037824 */ /* 0x000fe200078e00ff */
[----:B------:R-:W-:Y:S01]  /*0370*/  LEA.HI R7, R13, R16, RZ, 0x6 ;  /* 0x000000100d077211 */ /* 0x000fe200078f30ff */
[----:B------:R-:W-:Y:S01]  /*0380*/  IMAD.SHL.U32 R4, R103, 0x8, RZ ;  /* 0x0000000867047824 */ /* 0x000fe200078e00ff */
[----:B------:R-:W-:Y:S01]  /*0390*/  SHF.R.S32.HI R10, RZ, 0x1f, R15 ;  /* 0x0000001fff0a7819 */ /* 0x000fe2000001140f */
[----:B------:R-:W-:Y:S01]  /*03a0*/  IMAD.IADD R6, R166, 0x1, -R2 ;  /* 0x00000001a6067824 */ /* 0x000fe200078e0a02 */
[----:B------:R-:W-:Y:S01]  /*03b0*/  LOP3.LUT R0, R3, 0x1c0, RZ, 0xc0, !PT ;  /* 0x000001c003007812 */ /* 0x000fe200078ec0ff */
[----:B------:R-:W-:Y:S01]  /*03c0*/  IMAD.SHL.U32 R2, R8, 0x40, RZ ;  /* 0x0000004008027824 */ /* 0x000fe200078e00ff */
[----:B------:R-:W-:Y:S01]  /*03d0*/  LEA.HI R3, R10, R15, RZ, 0x2 ;  /* 0x0000000f0a037211 */ /* 0x000fe200078f10ff */
[----:B------:R-:W-:Y:S01]  /*03e0*/  IMAD.SHL.U32 R7, R7, 0x8, RZ ;  /* 0x0000000807077824 */ /* 0x000fe200078e00ff */
[----:B------:R-:W-:Y:S01]  /*03f0*/  LOP3.LUT R4, R0, 0x8, R4, 0xf8, !PT ;  /* 0x0000000800047812 */ /* 0x000fe200078ef804 */
[----:B------:R-:W-:Y:S01]  /*0400*/  IMAD R103, R103, 0x200, R9 ;  /* 0x0000020067677824 */ /* 0x000fe200078e0209 */
[----:B------:R-:W-:-:S02]  /*0410*/  SHF.R.U32.HI R162, RZ, 0x3, R0 ;  /* 0x00000003ffa27819 */ /* 0x000fc40000011600 */
[----:B------:R-:W-:Y:S02]  /*0420*/  LOP3.LUT R2, R2, 0xfffffe00, RZ, 0xc0, !PT ;  /* 0xfffffe0002027812 */ /* 0x000fe400078ec0ff */
[----:B------:R-:W-:Y:S02]  /*0430*/  SHF.R.S32.HI R0, RZ, 0x2, R3 ;  /* 0x00000002ff007819 */ /* 0x000fe40000011403 */
[----:B------:R-:W-:Y:S01]  /*0440*/  LOP3.LUT R162, R4, R162, RZ, 0x3c, !PT ;  /* 0x000000a204a27212 */ /* 0x000fe200078e3cff */
[----:B------:R-:W-:Y:S01]  /*0450*/  IMAD R166, R166, 0x400, R2 ;  /* 0x00000400a6a67824 */ /* 0x000fe200078e0202 */
[----:B------:R-:W-:Y:S01]  /*0460*/  LOP3.LUT R7, R11, 0x7ffffe00, R7, 0xf8, !PT ;  /* 0x7ffffe000b077812 */ /* 0x000fe200078ef807 */
[----:B------:R-:W-:Y:S01]  /*0470*/  IMAD R14, R6, 0x10, R0 ;  /* 0x00000010060e7824 */ /* 0x000fe200078e0200 */
[----:B------:R-:W-:Y:S01]  /*0480*/  LEA.HI R0, R13, R16, RZ, 0x7 ;  /* 0x000000100d007211 */ /* 0x000fe200078f38ff */
[----:B------:R-:W-:Y:S01]  /*0490*/  IMAD.IADD R166, R166, 0x1, R162 ;  /* 0x00000001a6a67824 */ /* 0x000fe200078e02a2 */
[----:B------:R-:W-:Y:S01]  /*04a0*/  LOP3.LUT R162, R162, R2, RZ, 0xfc, !PT ;  /* 0x00000002a2a27212 */ /* 0x000fe200078efcff */
[----:B------:R-:W-:Y:S01]  /*04b0*/  IMAD.SHL.U32 R182, R7, 0x2, RZ ;  /* 0x0000000207b67824 */ /* 0x000fe200078e00ff */
[----:B------:R-:W-:Y:S01]  /*04c0*/  SHF.R.S32.HI R2, RZ, 0x7, R0 ;  /* 0x00000007ff027819 */ /* 0x000fe20000011400 */
[----:B------:R-:W-:Y:S01]  /*04d0*/  STL [R1+0x8], R14 ;  /* 0x0000080e01007387 */ /* 0x000fe20000100800 */
[----:B------:R-:W-:-:S02]  /*04e0*/  LOP3.LUT R0, R3, 0x7ffffffc, RZ, 0xc0, !PT ;  /* 0x7ffffffc03007812 */ /* 0x000fc400078ec0ff */
[----:B------:R-:W-:Y:S02]  /*04f0*/  IADD3 R208, R197, 0x40, RZ ;  /* 0x00000040c5d07810 */ /* 0x000fe40007ffe0ff */
[----:B------:R-:W-:Y:S01]  /*0500*/  R2P PR, R5, 0x6 ;  /* 0x0000000605007804 */ /* 0x000fe20000000000 */
[----:B------:R-:W-:Y:S01]  /*0510*/  IMAD.IADD R0, R15, 0x1, -R0 ;  /* 0x000000010f007824 */ /* 0x000fe200078e0a00 */
[----:B------:R-:W-:Y:S02]  /*0520*/  IADD3 R207, R197, 0x80, RZ ;  /* 0x00000080c5cf7810 */ /* 0x000fe40007ffe0ff */
[----:B------:R-:W-:Y:S01]  /*0530*/  SHF.R.S32.HI R2, RZ, 0x1f, R197 ;  /* 0x0000001fff027819 */ /* 0x000fe200000114c5 */
[----:B------:R-:W-:Y:S01]  /*0540*/  IMAD.SHL.U32 R225, R0, 0x2, RZ ;  /* 0x0000000200e17824 */ /* 0x000fe200078e00ff */
[----:B------:R-:W-:Y:S01]  /*0550*/  SHF.R.S32.HI R3, RZ, 0x1f, R208 ;  /* 0x0000001fff037819 */ /* 0x000fe200000114d0 */
[----:B------:R-:W-:Y:S01]  /*0560*/  IMAD R0, R12, 0x8, R14 ;  /* 0x000000080c007824 */ /* 0x000fe200078e020e */
[----:B------:R-:W-:-:S02]  /*0570*/  SHF.R.S32.HI R2, RZ, 0x1f, R207 ;  /* 0x0000001fff027819 */ /* 0x000fc400000114cf */
[C---:B------:R-:W-:Y:S02]  /*0580*/  IADD3 R7, R225.reuse, 0x8, RZ ;  /* 0x00000008e1077810 */ /* 0x040fe40007ffe0ff */
[C---:B------:R-:W-:Y:S01]  /*0590*/  IADD3 R6, R225.reuse, 0x10, RZ ;  /* 0x00000010e1067810 */ /* 0x040fe20007ffe0ff */
[----:B------:R1:W-:Y:S01]  /*05a0*/  STL [R1], R0 ;  /* 0x0000000001007387 */ /* 0x0003e20000100800 */
[C---:B------:R-:W-:Y:S02]  /*05b0*/  IADD3 R5, R225.reuse, 0x18, RZ ;  /* 0x00000018e1057810 */ /* 0x040fe40007ffe0ff */
[C---:B------:R-:W-:Y:S02]  /*05c0*/  IADD3 R4, R225.reuse, 0x20, RZ ;  /* 0x00000020e1047810 */ /* 0x040fe40007ffe0ff */
[----:B------:R-:W-:Y:S02]  /*05d0*/  IADD3 R3, R225, 0x28, RZ ;  /* 0x00000028e1037810 */ /* 0x000fe40007ffe0ff */
[----:B------:R-:W-:-:S02]  /*05e0*/  SEL R163, R163, 0xffffffe0, !P1 ;  /* 0xffffffe0a3a37807 */ /* 0x000fc40004800000 */
[C---:B------:R-:W-:Y:S02]  /*05f0*/  IADD3 R2, R225.reuse, 0x30, RZ ;  /* 0x00000030e1027810 */ /* 0x040fe40007ffe0ff */
[----:B------:R-:W-:Y:S02]  /*0600*/  LEA R166, R166, 0xc100, 0x1 ;  /* 0x0000c100a6a67811 */ /* 0x000fe400078e08ff */
[C---:B------:R-:W-:Y:S02]  /*0610*/  IADD3 R252, R225.reuse, 0x40, RZ ;  /* 0x00000040e1fc7810 */ /* 0x040fe40007ffe0ff */
[----:B------:R-:W-:Y:S01]  /*0620*/  IADD3 R251, R225, 0x48, RZ ;  /* 0x00000048e1fb7810 */ /* 0x000fe20007ffe0ff */
[----:B------:R-:W-:Y:S01]  /*0630*/  IMAD.IADD R167, R166, 0x1, R163 ;  /* 0x00000001a6a77824 */ /* 0x000fe200078e02a3 */
[----:B------:R-:W-:Y:S02]  /*0640*/  SHF.R.S32.HI R9, RZ, 0x1f, R7 ;  /* 0x0000001fff097819 */ /* 0x000fe40000011407 */
[----:B------:R-:W-:-:S02]  /*0650*/  LEA R162, R162, 0x100, 0x1 ;  /* 0x00000100a2a27811 */ /* 0x000fc400078e08ff */
[C---:B------:R-:W-:Y:S02]  /*0660*/  IADD3 R249, R225.reuse, 0x58, RZ ;  /* 0x00000058e1f97810 */ /* 0x040fe40007ffe0ff */
[----:B------:R-:W-:Y:S01]  /*0670*/  IADD3 R248, R225, 0x60, RZ ;  /* 0x00000060e1f87810 */ /* 0x000fe20007ffe0ff */
[----:B------:R-:W-:Y:S01]  /*0680*/  IMAD.IADD R163, R163, 0x1, R162 ;  /* 0x00000001a3a37824 */ /* 0x000fe200078e02a2 */
[C---:B-1----:R-:W-:Y:S02]  /*0690*/  IADD3 R0, R225.reuse, 0x38, RZ ;  /* 0x00000038e1007810 */ /* 0x042fe40007ffe0ff */
[----:B------:R-:W-:Y:S02]  /*06a0*/  SHF.R.S32.HI R8, RZ, 0x1f, R6 ;  /* 0x0000001fff087819 */ /* 0x000fe40000011406 */
[----:B------:R-:W-:Y:S02]  /*06b0*/  SHF.R.S32.HI R7, RZ, 0x1f, R5 ;  /* 0x0000001fff077819 */ /* 0x000fe40000011405 */
[----:B------:R-:W-:-:S02]  /*06c0*/  IADD3 R250, R225, 0x50, RZ ;  /* 0x00000050e1fa7810 */ /* 0x000fc40007ffe0ff */
[C---:B------:R-:W-:Y:S02]  /*06d0*/  IADD3 R246, R225.reuse, 0x70, RZ ;  /* 0x00000070e1f67810 */ /* 0x040fe40007ffe0ff */
[C---:B------:R-:W-:Y:S02]  /*06e0*/  IADD3 R245, R225.reuse, 0x78, RZ ;  /* 0x00000078e1f57810 */ /* 0x040fe40007ffe0ff */
[----:B------:R-:W-:Y:S02]  /*06f0*/  SHF.R.S32.HI R6, RZ, 0x1f, R4 ;  /* 0x0000001fff067819 */ /* 0x000fe40000011404 */
[----:B------:R-:W-:Y:S02]  /*0700*/  SHF.R.S32.HI R5, RZ, 0x1f, R3 ;  /* 0x0000001fff057819 */ /* 0x000fe40000011403 */
[----:B------:R-:W-:Y:S02]  /*0710*/  SEL R164, R164, 0xffffffc0, !P2 ;  /* 0xffffffc0a4a47807 */ /* 0x000fe40005000000 */
[----:B------:R-:W-:-:S02]  /*0720*/  IADD3 R247, R225, 0x68, RZ ;  /* 0x00000068e1f77810 */ /* 0x000fc40007ffe0ff */
[C---:B------:R-:W-:Y:S01]  /*0730*/  IADD3 R243, R225.reuse, 0x88, RZ ;  /* 0x00000088e1f37810 */ /* 0x040fe20007ffe0ff */
[----:B------:R-:W-:Y:S01]  /*0740*/  IMAD.IADD R169, R166, 0x1, R164 ;  /* 0x00000001a6a97824 */ /* 0x000fe200078e02a4 */
[----:B------:R-:W-:Y:S01]  /*0750*/  IADD3 R242, R225, 0x90, RZ ;  /* 0x00000090e1f27810 */ /* 0x000fe20007ffe0ff */
[C---:B------:R-:W-:Y:S01]  /*0760*/  IMAD.IADD R165, R164.reuse, 0x1, R162 ;  /* 0x00000001a4a57824 */ /* 0x040fe200078e02a2 */
[----:B------:R-:W-:Y:S01]  /*0770*/  SHF.R.S32.HI R4, RZ, 0x1f, R2 ;  /* 0x0000001fff047819 */ /* 0x000fe20000011402 */
[----:B------:R-:W-:Y:S01]  /*0780*/  IMAD.IADD R168, R167, 0x1, R164 ;  /* 0x00000001a7a87824 */ /* 0x000fe200078e02a4 */
[----:B------:R-:W-:Y:S01]  /*0790*/  SHF.R.S32.HI R3, RZ, 0x1f, R0 ;  /* 0x0000001fff037819 */ /* 0x000fe20000011400 */
[----:B------:R-:W-:Y:S01]  /*07a0*/  IMAD.IADD R164, R164, 0x1, R163 ;  /* 0x00000001a4a47824 */ /* 0x000fe200078e02a3 */
[C---:B------:R-:W-:Y:S02]  /*07b0*/  IADD3 R244, R225.reuse, 0x80, RZ ;  /* 0x00000080e1f47810 */ /* 0x040fe40007ffe0ff */
[----:B------:R-:W-:-:S02]  /*07c0*/  IADD3 R240, R225, 0xa0, RZ ;  /* 0x000000a0e1f07810 */ /* 0x000fc40007ffe0ff */
[C---:B------:R-:W-:Y:S02]  /*07d0*/  IADD3 R239, R225.reuse, 0xa8, RZ ;  /* 0x000000a8e1ef7810 */ /* 0x040fe40007ffe0ff */
[----:B------:R-:W-:Y:S02]  /*07e0*/  SHF.R.S32.HI R2, RZ, 0x1f, R252 ;  /* 0x0000001fff027819 */ /* 0x000fe400000114fc */
[----:B------:R-:W-:Y:S02]  /*07f0*/  SHF.R.S32.HI R0, RZ, 0x1f, R251 ;  /* 0x0000001fff007819 */ /* 0x000fe400000114fb */
[C---:B------:R-:W-:Y:S02]  /*0800*/  IADD3 R241, R225.reuse, 0x98, RZ ;  /* 0x00000098e1f17810 */ /* 0x040fe40007ffe0ff */
[C---:B------:R-:W-:Y:S02]  /*0810*/  IADD3 R238, R225.reuse, 0xb0, RZ ;  /* 0x000000b0e1ee7810 */ /* 0x040fe40007ffe0ff */
        /* <DEDUP_REMOVED lines=11> */
[----:B------:R-:W-:Y:S02]  /*08d0*/  SHF.R.S32.HI R0, RZ, 0x1f, R239 ;  /* 0x0000001fff007819 */ /* 0x000fe400000114ef */
[----:B------:R-:W-:-:S02]  /*08e0*/  LEA R103, R103, 0x6100, 0x1 ;  /* 0x0000610067677811 */ /* 0x000fc400078e08ff */
[----:B------:R-:W-:Y:S02]  /*08f0*/  SHF.R.S32.HI R3, RZ, 0x1f, R241 ;  /* 0x0000001fff037819 */ /* 0x000fe400000114f1 */
[----:B------:R-:W-:Y:S02]  /*0900*/  SHF.R.S32.HI R2, RZ, 0x1f, R238 ;  /* 0x0000001fff027819 */ /* 0x000fe400000114ee */
[----:B------:R-:W-:Y:S02]  /*0910*/  SHF.R.S32.HI R0, RZ, 0x1f, R237 ;  /* 0x0000001fff007819 */ /* 0x000fe400000114ed */
.L_x_1066:
[----:B------:R-:W-:Y:S01]  /*0920*/  IMAD.MOV.U32 R0, RZ, RZ, c[0x0][0x560] ;  /* 0x00015800ff007624 */ /* 0x000fe200078e00ff */
[----:B------:R-:W-:Y:S01]  /*0930*/  MOV R3, R236 ;  /* 0x000000ec00037202 */ /* 0x000fe20000000f00 */
[----:B------:R-:W-:Y:S01]  /*0940*/  YIELD ;  /* 0x0000000000007946 */ /* 0x000fe20003800000 */
[----:B------:R-:W-:Y:S02]  /*0950*/  BSSY B0, `(.L_x_1009) ;  /* 0x0000015000007945 */ /* 0x000fe40003800000 */
[----:B------:R-:W-:-:S13]  /*0960*/  ISETP.NE.AND P0, PT, R0, 0x1, PT ;  /* 0x000000010000780c */ /* 0x000fda0003f05270 */
[----:B------:R-:W-:-:S05]  /*0970*/  @P0 IMAD.HI.U32 R0, R236, c[0x0][0x564], RZ ;  /* 0x00015900ec000a27 */ /* 0x000fca00078e00ff */
[----:B------:R-:W-:-:S04]  /*0980*/  @P0 SHF.R.U32.HI R3, RZ, c[0x0][0x568], R0 ;  /* 0x00015a00ff030a19 */ /* 0x000fc80000011600 */
[----:B------:R-:W-:Y:S01]  /*0990*/  ISETP.GE.AND P0, PT, R3, c[0x0][0x578], PT ;  /* 0x00015e0003007a0c */ /* 0x000fe20003f06270 */
[----:B------:R-:W-:-:S04]  /*09a0*/  IMAD.MOV R2, RZ, RZ, -R3 ;  /* 0x000000ffff027224 */ /* 0x000fc800078e0a03 */
[----:B------:R-:W-:-:S08]  /*09b0*/  IMAD R2, R2, c[0x0][0x560], R236 ;  /* 0x0001580002027a24 */ /* 0x000fd000078e02ec */
[----:B------:R-:W-:Y:S05]  /*09c0*/  @!P0 BRA `(.L_x_1010) ;  /* 0x0000007000008947 */ /* 0x000fea0003800000 */
[----:B------:R-:W-:-:S04]  /*09d0*/  MOV R0, c[0x0][0x56c] ;  /* 0x00015b0000007a02 */ /* 0x000fc80000000f00 */
[----:B------:R-:W-:Y:S02]  /*09e0*/  ISETP.NE.AND P0, PT, R0, 0x1, PT ;  /* 0x000000010000780c */ /* 0x000fe40003f05270 */
[----:B------:R-:W-:-:S11]  /*09f0*/  MOV R0, R2 ;  /* 0x0000000200007202 */ /* 0x000fd60000000f00 */
[----:B------:R-:W-:-:S05]  /*0a00*/  @P0 IMAD.HI.U32 R4, R2, c[0x0][0x570], RZ ;  /* 0x00015c0002040a27 */ /* 0x000fca00078e00ff */
[----:B------:R-:W-:-:S05]  /*0a10*/  @P0 SHF.R.U32.HI R0, RZ, c[0x0][0x574], R4 ;  /* 0x00015d00ff000a19 */ /* 0x000fca0000011604 */
[----:B------:R-:W-:Y:S01]  /*0a20*/  IMAD R4, R0, c[0x0][0x56c], RZ ;  /* 0x00015b0000047a24 */ /* 0x000fe200078e02ff */
[----:B------:R-:W-:Y:S05]  /*0a30*/  BRA `(.L_x_1011) ;  /* 0x0000006000007947 */ /* 0x000fea0003800000 */
.L_x_1010:
[----:B------:R-:W-:-:S04]  /*0a40*/  MOV R0, c[0x0][0x554] ;  /* 0x0001550000007a02 */ /* 0x000fc80000000f00 */
[----:B------:R-:W-:Y:S02]  /*0a50*/  ISETP.NE.AND P0, PT, R0, 0x1, PT ;  /* 0x000000010000780c */ /* 0x000fe40003f05270 */
[----:B------:R-:W-:-:S11]  /*0a60*/  MOV R0, R2 ;  /* 0x0000000200007202 */ /* 0x000fd60000000f00 */
[----:B------:R-:W-:-:S05]  /*0a70*/  @P0 IMAD.HI.U32 R4, R2, c[0x0][0x558], RZ ;  /* 0x0001560002040a27 */ /* 0x000fca00078e00ff */
[----:B------:R-:W-:-:S05]  /*0a80*/  @P0 SHF.R.U32.HI R0, RZ, c[0x0][0x55c], R4 ;  /* 0x00015700ff000a19 */ /* 0x000fca0000011604 */
[----:B------:R-:W-:Y:S02]  /*0a90*/  IMAD R4, R0, c[0x0][0x554], RZ ;  /* 0x0001550000047a24 */ /* 0x000fe400078e02ff */
.L_x_1011:
[----:B------:R-:W-:Y:S05]  /*0aa0*/  BSYNC B0 ;  /* 0x0000000000007941 */ /* 0x000fea0003800000 */
.L_x_1009:
[----:B------:R-:W-:Y:S01]  /*0ab0*/  IMAD.MOV.U32 R5, RZ, RZ, c[0x0][0x548] ;  /* 0x00015200ff057624 */ /* 0x000fe200078e00ff */
[----:B------:R-:W-:Y:S01]  /*0ac0*/  ISETP.NE.U32.AND P0, PT, RZ, c[0x0][0x370], PT ;  /* 0x0000dc00ff007a0c */ /* 0x000fe20003f05070 */
[----:B------:R-:W-:Y:S02]  /*0ad0*/  IMAD.IADD R4, R2, 0x1, -R4 ;  /* 0x0000000102047824 */ /* 0x000fe400078e0a04 */
[----:B------:R-:W-:Y:S01]  /*0ae0*/  IMAD.MOV.U32 R215, RZ, RZ, RZ ;  /* 0x000000ffffd77224 */ /* 0x000fe200078e00ff */
[----:B------:R-:W-:Y:S01]  /*0af0*/  ISETP.NE.AND P1, PT, R5, 0x1, PT ;  /* 0x000000010500780c */ /* 0x000fe20003f25270 */
[----:B------:R-:W-:Y:S01]  /*0b00*/  IMAD R4, R3, c[0x0][0x554], R4 ;  /* 0x0001550003047a24 */ /* 0x000fe200078e0204 */
[----:B------:R-:W-:-:S03]  /*0b10*/  ISETP.NE.AND.EX P0, PT, RZ, c[0x0][0x374], PT, P0 ;  /* 0x0000dd00ff007a0c */ /* 0x000fc60003f05300 */
[----:B------:R-:W-:-:S08]  /*0b20*/  IMAD.MOV.U32 R226, RZ, RZ, R4 ;  /* 0x000000ffffe27224 */ /* 0x000fd000078e0004 */
[----:B------:R-:W-:-:S04]  /*0b30*/  @P1 IMAD.HI.U32 R2, R4, c[0x0][0x54c], RZ ;  /* 0x0001530004021a27 */ /* 0x000fc800078e00ff */
[----:B------:R-:W-:Y:S01]  /*0b40*/  @P0 IMAD.MOV.U32 R3, RZ, RZ, 0x4 ;  /* 0x00000004ff030424 */ /* 0x000fe200078e00ff */
[----:B------:R-:W-:-:S05]  /*0b50*/  @P1 SHF.R.U32.HI R226, RZ, c[0x0][0x550], R2 ;  /* 0x00015400ffe21a19 */ /* 0x000fca0000011602 */
[----:B------:R-:W-:-:S05]  /*0b60*/  @P0 IMAD.WIDE R2, R226, R3, c[0x0][0x370] ;  /* 0x0000dc00e2020625 */ /* 0x000fca00078e0203 */
[----:B------:R1:W5:Y:S01]  /*0b70*/  @P0 LDG.E R215, [R2.64] ;  /* 0x0000000602d70981 */ /* 0x000362000c1e1900 */
[----:B------:R-:W-:Y:S01]  /*0b80*/  IMAD.MOV.U32 R228, RZ, RZ, R0 ;  /* 0x000000ffffe47224 */ /* 0x000fe200078e0000 */
[----:B------:R-:W-:Y:S01]  /*0b90*/  BSSY B0, `(.L_x_1012) ;  /* 0x0000040000007945 */ /* 0x000fe20003800000 */
[----:B------:R-:W-:-:S05]  /*0ba0*/  IMAD.MOV.U32 R5, RZ, RZ, 0x40 ;  /* 0x00000040ff057424 */ /* 0x000fca00078e00ff */
[----:B------:R-:W-:Y:S01]  /*0bb0*/  IADD3 R5, R5, -c[0x0][0x168], RZ ;  /* 0x80005a0005057a10 */ /* 0x000fe20007ffe0ff */
[----:B-1----:R-:W-:-:S05]  /*0bc0*/  IMAD.MOV.U32 R2, RZ, RZ, c[0x0][0x53c] ;  /* 0x00014f00ff027624 */ /* 0x002fca00078e00ff */
[----:B------:R-:W-:Y:S02]  /*0bd0*/  ISETP.NE.AND P0, PT, R2, 0x1, PT ;  /* 0x000000010200780c */ /* 0x000fe40003f05270 */
[----:B------:R-:W-:-:S11]  /*0be0*/  LOP3.LUT R2, R0, 0x1ffffff, RZ, 0x3c, !PT ;  /* 0x01ffffff00027812 */ /* 0x000fd600078e3cff */
[----:B------:R-:W-:Y:S01]  /*0bf0*/  @P0 IMAD.HI.U32 R3, R0, c[0x0][0x540], RZ ;  /* 0x0001500000030a27 */ /* 0x000fe200078e00ff */
[----:B------:R-:W-:Y:S02]  /*0c00*/  IADD3 R0, R2, c[0x0][0x53c], RZ ;  /* 0x00014f0002007a10 */ /* 0x000fe40007ffe0ff */
[----:B------:R-:W-:Y:S02]  /*0c10*/  MOV R2, c[0x0][0x2c4] ;  /* 0x0000b10000027a02 */ /* 0x000fe40000000f00 */
[----:B------:R-:W-:Y:S02]  /*0c20*/  @P0 SHF.R.U32.HI R228, RZ, c[0x0][0x544], R3 ;  /* 0x00015100ffe40a19 */ /* 0x000fe40000011603 */
[----:B------:R-:W-:Y:S01]  /*0c30*/  ISETP.NE.AND P4, PT, R2, 0x1, PT ;  /* 0x000000010200780c */ /* 0x000fe20003f85270 */
[----:B------:R-:W-:Y:S02]  /*0c40*/  IMAD.MOV.U32 R2, RZ, RZ, c[0x0][0x2ac] ;  /* 0x0000ab00ff027624 */ /* 0x000fe400078e00ff */
[----:B------:R-:W-:-:S02]  /*0c50*/  IMAD R0, R228, c[0x0][0x53c], R0 ;  /* 0x00014f00e4007a24 */ /* 0x000fc400078e0200 */
[----:B------:R-:W-:Y:S02]  /*0c60*/  IMAD R6, R2, c[0x0][0x1d0], RZ ;  /* 0x0000740002067a24 */ /* 0x000fe400078e02ff */
[----:B------:R-:W-:Y:S02]  /*0c70*/  IMAD.SHL.U32 R229, R0, 0x80, RZ ;  /* 0x0000008000e57824 */ /* 0x000fe400078e00ff */
[----:B------:R-:W-:Y:S01]  /*0c80*/  IMAD R2, R2, c[0x0][0x1d0], R5 ;  /* 0x0000740002027a24 */ /* 0x000fe200078e0205 */
[----:B------:R-:W-:Y:S02]  /*0c90*/  IADD3 R5, R6, 0x3f, RZ ;  /* 0x0000003f06057810 */ /* 0x000fe40007ffe0ff */
[----:B------:R-:W-:-:S05]  /*0ca0*/  IADD3 R0, R229, 0x7f, RZ ;  /* 0x0000007fe5007810 */ /* 0x000fca0007ffe0ff */
[----:B------:R-:W-:-:S05]  /*0cb0*/  @P4 IMAD.HI.U32 R3, R0, c[0x0][0x2c8], RZ ;  /* 0x0000b20000034a27 */ /* 0x000fca00078e00ff */
[----:B------:R-:W-:-:S04]  /*0cc0*/  @P4 SHF.R.U32.HI R0, RZ, c[0x0][0x2cc], R3 ;  /* 0x0000b300ff004a19 */ /* 0x000fc80000011603 */
[----:B------:R-:W-:Y:S02]  /*0cd0*/  IADD3 R0, R2, R0, RZ ;  /* 0x0000000002007210 */ /* 0x000fe40007ffe0ff */
[----:B------:R-:W-:Y:S02]  /*0ce0*/  SHF.R.S32.HI R2, RZ, 0x1f, R5 ;  /* 0x0000001fff027819 */ /* 0x000fe40000011405 */
[----:B------:R-:W-:Y:S02]  /*0cf0*/  SHF.R.S32.HI R3, RZ, 0x1f, R0 ;  /* 0x0000001fff037819 */ /* 0x000fe40000011400 */
[----:B------:R-:W-:Y:S02]  /*0d00*/  LEA.HI R2, R2, R5, RZ, 0x6 ;  /* 0x0000000502027211 */ /* 0x000fe400078f30ff */
[----:B------:R-:W-:Y:S02]  /*0d10*/  LEA.HI R3, R3, R0, RZ, 0x6 ;  /* 0x0000000003037211 */ /* 0x000fe400078f30ff */
[----:B------:R-:W-:-:S02]  /*0d20*/  SHF.R.S32.HI R0, RZ, 0x6, R2 ;  /* 0x00000006ff007819 */ /* 0x000fc40000011402 */
[----:B------:R-:W-:-:S04]  /*0d30*/  SHF.R.S32.HI R2, RZ, 0x6, R3 ;  /* 0x00000006ff027819 */ /* 0x000fc80000011403 */
[----:B------:R-:W-:Y:S01]  /*0d40*/  IMNMX R7, R0, R2, PT ;  /* 0x0000000200077217 */ /* 0x000fe20003800200 */
[----:B------:R-:W-:Y:S02]  /*0d50*/  IMAD.MOV R0, RZ, RZ, -R226 ;  /* 0x000000ffff007224 */ /* 0x000fe400078e0ae2 */
[----:B------:R-:W-:Y:S01]  /*0d60*/  IMAD.MOV.U32 R2, RZ, RZ, RZ ;  /* 0x000000ffff027224 */ /* 0x000fe200078e00ff */
[----:B------:R-:W-:Y:S01]  /*0d70*/  ISETP.GE.AND P0, PT, R7, 0x1, PT ;  /* 0x000000010700780c */ /* 0x000fe20003f06270 */
[----:B------:R-:W-:-:S12]  /*0d80*/  IMAD R227, R0, c[0x0][0x548], R4 ;  /* 0x0001520000e37a24 */ /* 0x000fd800078e0204 */
[----:B------:R-:W-:Y:S05]  /*0d90*/  @!P0 BRA `(.L_x_1013) ;  /* 0x000001f000008947 */ /* 0x000fea0003800000 */
[----:B------:R-:W-:-:S04]  /*0da0*/  SHF.R.U32.HI R0, RZ, 0x10, R228 ;  /* 0x00000010ff007819 */ /* 0x000fc800000116e4 */
[----:B------:R-:W-:-:S04]  /*0db0*/  ISETP.NE.AND P0, PT, R0, RZ, PT ;  /* 0x000000ff0000720c */ /* 0x000fc80003f05270 */
[----:B------:R-:W-:-:S04]  /*0dc0*/  SEL R0, R0, c[0x0][0x338], P0 ;  /* 0x0000ce0000007a07 */ /* 0x000fc80000000000 */
[----:B------:R-:W-:Y:S02]  /*0dd0*/  IABS R3, R0 ;  /* 0x0000000000037213 */ /* 0x000fe40000000000 */
[----:B------:R-:W-:Y:S02]  /*0de0*/  IADD3 R6, R0, -0x1, R7 ;  /* 0xffffffff00067810 */ /* 0x000fe40007ffe007 */
[----:B------:R-:W1:Y:S02]  /*0df0*/  I2F.RP R4, R3 ;  /* 0x0000000300047306 */ /* 0x000e640000209400 */
[----:B------:R-:W-:Y:S02]  /*0e00*/  IABS R10, R6 ;  /* 0x00000006000a7213 */ /* 0x000fe40000000000 */
[----:B------:R-:W-:-:S04]  /*0e10*/  LOP3.LUT R6, R6, R0, RZ, 0x3c, !PT ;  /* 0x0000000006067212 */ /* 0x000fc800078e3cff */
[----:B------:R-:W-:Y:S01]  /*0e20*/  ISETP.GE.AND P0, PT, R6, RZ, PT ;  /* 0x000000ff0600720c */ /* 0x000fe20003f06270 */
[----:B-1----:R-:W1:Y:S02]  /*0e30*/  MUFU.RCP R4, R4 ;  /* 0x0000000400047308 */ /* 0x002e640000001000 */
[----:B-1----:R-:W-:-:S06]  /*0e40*/  IADD3 R4, R4, 0xffffffe, RZ ;  /* 0x0ffffffe04047810 */ /* 0x002fcc0007ffe0ff */
[----:B------:R-:W1:Y:S02]  /*0e50*/  F2I.FTZ.U32.TRUNC.NTZ R5, R4 ;  /* 0x0000000400057305 */ /* 0x000e64000021f000 */
[----:B-1----:R-:W-:Y:S02]  /*0e60*/  IMAD.MOV R2, RZ, RZ, -R5 ;  /* 0x000000ffff027224 */ /* 0x002fe400078e0a05 */
[----:B------:R-:W-:Y:S02]  /*0e70*/  IMAD.MOV.U32 R4, RZ, RZ, RZ ;  /* 0x000000ffff047224 */ /* 0x000fe400078e00ff */
        /* <DEDUP_REMOVED lines=13> */
[----:B------:R-:W-:-:S13]  /*0f50*/  ISETP.GE.U32.AND P2, PT, R4, R3, PT ;  /* 0x000000030400720c */ /* 0x000fda0003f46070 */
[----:B------:R-:W-:-:S05]  /*0f60*/  @P2 IADD3 R2, R2, 0x1, RZ ;  /* 0x0000000102022810 */ /* 0x000fca0007ffe0ff */
[----:B------:R-:W-:Y:S01]  /*0f70*/  @!P0 IMAD.MOV R2, RZ, RZ, -R2 ;  /* 0x000000ffff028224 */ /* 0x000fe200078e0a02 */
[----:B------:R-:W-:Y:S02]  /*0f80*/  @!P1 LOP3.LUT R2, RZ, R0, RZ, 0x33, !PT ;  /* 0x00000000ff029212 */ /* 0x000fe400078e33ff */
.L_x_1013:
[----:B------:R-:W-:Y:S05]  /*0f90*/  BSYNC B0 ;  /* 0x0000000000007941 */ /* 0x000fea0003800000 */
.L_x_1012:
[----:B------:R-:W-:Y:S01]  /*0fa0*/  LOP3.LUT R0, R228, 0xffff, RZ, 0xc0, !PT ;  /* 0x0000ffffe4007812 */ /* 0x000fe200078ec0ff */
[----:B------:R-:W-:Y:S01]  /*0fb0*/  IMAD.MOV.U32 R15, RZ, RZ, RZ ;  /* 0x000000ffff0f7224 */ /* 0x000fe200078e00ff */
[----:B------:R-:W-:Y:S01]  /*0fc0*/  CS2R R96, SRZ ;  /* 0x0000000000607805 */ /* 0x000fe2000001ff00 */
[----:B------:R-:W-:Y:S01]  /*0fd0*/  IMAD.MOV.U32 R16, RZ, RZ, RZ ;  /* 0x000000ffff107224 */ /* 0x000fe200078e00ff */
[----:B------:R-:W-:Y:S01]  /*0fe0*/  CS2R R94, SRZ ;  /* 0x00000000005e7805 */ /* 0x000fe2000001ff00 */
        /* <DEDUP_REMOVED lines=54> */
[----:B------:R-:W-:-:S05]  /*1350*/  @P1 MOV R2, 0x4 ;  /* 0x0000000400021802 */ /* 0x000fca0000000f00 */
[----:B------:R-:W-:-:S05]  /*1360*/  @P1 IMAD.WIDE R2, R226, R2, c[0x0][0x340] ;  /* 0x0000d000e2021625 */ /* 0x000fca00078e0202 */
[----:B------:R1:W5:Y:S01]  /*1370*/  @P1 LDG.E R12, [R2.64] ;  /* 0x00000006020c1981 */ /* 0x000362000c1e1900 */
[----:B------:R-:W-:Y:S01]  /*1380*/  SHF.R.S32.HI R13, RZ, 0x1f, R227 ;  /* 0x0000001fff0d7819 */ /* 0x000fe200000114e3 */
[----:B------:R-:W-:Y:S01]  /*1390*/  IMAD R4, R212, 0x20, R214 ;  /* 0x00000020d4047824 */ /* 0x000fe200078e02d6 */
[----:B------:R-:W-:Y:S02]  /*13a0*/  SHF.R.S32.HI R6, RZ, 0x1f, R226 ;  /* 0x0000001fff067819 */ /* 0x000fe400000114e2 */
[----:B------:R-:W-:Y:S01]  /*13b0*/  ISETP.GE.AND P6, PT, R197, c[0x0][0x198], PT ;  /* 0x00006600c5007a0c */ /* 0x000fe20003fc6270 */
[----:B------:R-:W-:Y:S01]  /*13c0*/  IMAD R0, R13, c[0x0][0x1b8], RZ ;  /* 0x00006e000d007a24 */ /* 0x000fe200078e02ff */
[----:B------:R-:W-:Y:S02]  /*13d0*/  IADD3 R4, R229, R4, RZ ;  /* 0x00000004e5047210 */ /* 0x000fe40007ffe0ff */
[----:B------:R-:W-:Y:S01]  /*13e0*/  ISETP.GE.AND P5, PT, R208, c[0x0][0x198], PT ;  /* 0x00006600d0007a0c */ /* 0x000fe20003fa6270 */
[----:B------:R-:W-:Y:S01]  /*13f0*/  IMAD R5, R227, c[0x0][0x1bc], R0 ;  /* 0x00006f00e3057a24 */ /* 0x000fe200078e0200 */
[----:B------:R-:W-:Y:S01]  /*1400*/  ISETP.GE.AND P3, PT, R207, c[0x0][0x198], PT ;  /* 0x00006600cf007a0c */ /* 0x000fe20003f66270 */
[----:B------:R-:W-:Y:S01]  /*1410*/  @P4 IMAD.HI.U32 R7, R4, c[0x0][0x2c8], RZ ;  /* 0x0000b20004074a27 */ /* 0x000fe200078e00ff */
[----:B------:R-:W-:-:S03]  /*1420*/  IADD3 R100, R196, -0x1, RZ ;  /* 0xffffffffc4647810 */ /* 0x000fc60007ffe0ff */
[----:B------:R-:W-:Y:S01]  /*1430*/  IMAD.MOV.U32 R0, RZ, RZ, R4 ;  /* 0x000000ffff007224 */ /* 0x000fe200078e0004 */
[----:B------:R-:W-:-:S04]  /*1440*/  @P4 SHF.R.U32.HI R0, RZ, c[0x0][0x2cc], R7 ;  /* 0x0000b300ff004a19 */ /* 0x000fc80000011607 */
[----:B------:R-:W-:Y:S01]  /*1450*/  SHF.R.S32.HI R7, RZ, 0x1f, R0 ;  /* 0x0000001fff077819 */ /* 0x000fe20000011400 */
[----:B-1----:R-:W-:-:S05]  /*1460*/  IMAD.WIDE.U32 R2, R227, c[0x0][0x1b8], RZ ;  /* 0x00006e00e3027a25 */ /* 0x002fca00078e00ff */
[----:B------:R-:W-:Y:S01]  /*1470*/  IADD3 R3, R3, R5, RZ ;  /* 0x0000000503037210 */ /* 0x000fe20007ffe0ff */
[----:B------:R-:W-:-:S04]  /*1480*/  IMAD R5, R6, c[0x0][0x1c0], RZ ;  /* 0x0000700006057a24 */ /* 0x000fc800078e02ff */
[C---:B------:R-:W-:Y:S02]  /*1490*/  IMAD R6, R226.reuse, c[0x0][0x1c4], R5 ;  /* 0x00007100e2067a24 */ /* 0x040fe400078e0205 */
[----:B------:R-:W-:Y:S02]  /*14a0*/  IMAD.MOV R5, RZ, RZ, -R0 ;  /* 0x000000ffff057224 */ /* 0x000fe400078e0a00 */
[----:B------:R-:W-:-:S04]  /*14b0*/  IMAD.WIDE.U32 R2, R226, c[0x0][0x1c0], R2 ;  /* 0x00007000e2027a25 */ /* 0x000fc800078e0002 */
[----:B------:R-:W-:Y:S01]  /*14c0*/  IMAD R4, R5, c[0x0][0x2c4], R4 ;  /* 0x0000b10005047a24 */ /* 0x000fe200078e0204 */
[----:B------:R-:W-:Y:S01]  /*14d0*/  IADD3 R3, R3, R6, RZ ;  /* 0x0000000603037210 */ /* 0x000fe20007ffe0ff */
[----:B------:R-:W-:-:S04]  /*14e0*/  IMAD R5, R7, c[0x0][0x1b0], RZ ;  /* 0x00006c0007057a24 */ /* 0x000fc800078e02ff */
[C---:B------:R-:W-:Y:S01]  /*14f0*/  IMAD R6, R0.reuse, c[0x0][0x1b4], R5 ;  /* 0x00006d0000067a24 */ /* 0x040fe200078e0205 */
[----:B------:R-:W-:Y:S01]  /*1500*/  SHF.R.S32.HI R5, RZ, 0x1f, R4 ;  /* 0x0000001fff057819 */ /* 0x000fe20000011404 */
[----:B------:R-:W-:-:S04]  /*1510*/  IMAD.WIDE.U32 R2, R0, c[0x0][0x1b0], R2 ;  /* 0x00006c0000027a25 */ /* 0x000fc800078e0002 */
[----:B------:R-:W-:Y:S02]  /*1520*/  IMAD R0, R5, c[0x0][0x1a8], RZ ;  /* 0x00006a0005007a24 */ /* 0x000fe400078e02ff */
[----:B------:R-:W-:Y:S02]  /*1530*/  IMAD.IADD R3, R3, 0x1, R6 ;  /* 0x0000000103037824 */ /* 0x000fe400078e0206 */
[C---:B------:R-:W-:Y:S02]  /*1540*/  IMAD R0, R4.reuse, c[0x0][0x1ac], R0 ;  /* 0x00006b0004007a24 */ /* 0x040fe400078e0200 */
[----:B------:R-:W-:-:S05]  /*1550*/  IMAD.WIDE.U32 R2, R4, c[0x0][0x1a8], R2 ;  /* 0x00006a0004027a25 */ /* 0x000fca00078e0002 */
[----:B------:R-:W-:Y:S02]  /*1560*/  IADD3 R0, R3, R0, RZ ;  /* 0x0000000003007210 */ /* 0x000fe40007ffe0ff */
[----:B------:R-:W-:-:S04]  /*1570*/  LEA R11, P0, R2, c[0x0][0x160], 0x1 ;  /* 0x00005800020b7a11 */ /* 0x000fc800078008ff */
[----:B------:R-:W-:Y:S02]  /*1580*/  LEA.HI.X R9, R2, c[0x0][0x164], R0, 0x1, P0 ;  /* 0x0000590002097a11 */ /* 0x000fe400000f0c00 */
[----:B------:R-:W-:Y:S01]  /*1590*/  @!P1 MOV R12, R226 ;  /* 0x000000e2000c9202 */ /* 0x000fe20000000f00 */
[----:B------:R-:W-:Y:S05]  /*15a0*/  BRA.DIV ~URZ, `(.L_x_1015) ;  /* 0x0000c4127f007947 */ /* 0x000fea000b800000 */
[----:B------:R1:W2:Y:S02]  /*15b0*/  SHFL.IDX PT, R8, R9, RZ, 0x181f ;  /* 0x00181fff09087589 */ /* 0x0002a400000e0000 */
.L_x_1067:
[----:B------:R-:W-:Y:S05]  /*15c0*/  BRA.DIV ~URZ, `(.L_x_1016) ;  /* 0x0000c4627f007947 */ /* 0x000fea000b800000 */
[----:B------:R3:W4:Y:S02]  /*15d0*/  SHFL.IDX PT, R0, R11, RZ, 0x181f ;  /* 0x00181fff0b007589 */ /* 0x00072400000e0000 */
.L_x_1068:
[----:B------:R-:W-:Y:S01]  /*15e0*/  MOV R14, c[0x0][0x2c4] ;  /* 0x0000b100000e7a02 */ /* 0x000fe20000000f00 */
[----:B------:R-:W-:Y:S01]  /*15f0*/  BSSY B0, `(.L_x_1017) ;  /* 0x0000014000007945 */ /* 0x000fe20003800000 */
[----:B------:R-:W-:-:S03]  /*1600*/  IADD3 R10, R214, R229, RZ ;  /* 0x000000e5d60a7210 */ /* 0x000fc60007ffe0ff */
[----:B------:R-:W-:-:S05]  /*1610*/  IMAD R14, R14, c[0x0][0x168], RZ ;  /* 0x00005a000e0e7a24 */ /* 0x000fca00078e02ff */
        /* <DEDUP_REMOVED lines=17> */
.L_x_1018:
[----:B------:R-:W-:Y:S05]  /*1730*/  BSYNC B0 ;  /* 0x0000000000007941 */ /* 0x000fea0003800000 */
.L_x_1017:
[----:B------:R-:W-:Y:S05]  /*1740*/  BRA.DIV ~URZ, `(.L_x_1019) ;  /* 0x0000c3427f007947 */ /* 0x000fea000b800000 */
[----:B--2---:R2:W1:Y:S04]  /*1750*/  SHFL.IDX PT, R8, R9, 0x1, 0x181f ;  /* 0x00381f0009087f89 */ /* 0x00446800000e0000 */
[----:B----4-:R2:W4:Y:S02]  /*1760*/  SHFL.IDX PT, R0, R11, 0x1, 0x181f ;  /* 0x00381f000b007f89 */ /* 0x01052400000e0000 */
.L_x_1069:
        /* <DEDUP_REMOVED lines=19> */
.L_x_1021:
[----:B------:R-:W-:Y:S05]  /*18a0*/  BSYNC B0 ;  /* 0x0000000000007941 */ /* 0x000fea0003800000 */
.L_x_1020:
[----:B------:R-:W-:Y:S05]  /*18b0*/  BRA.DIV ~URZ, `(.L_x_1022) ;  /* 0x0000c2927f007947 */ /* 0x000fea000b800000 */
[----:B-1----:R1:W2:Y:S02]  /*18c0*/  SHFL.IDX PT, R8, R9, 0x2, 0x181f ;  /* 0x00581f0009087f89 */ /* 0x0022a400000e0000 */
.L_x_1070:
[----:B------:R-:W-:Y:S05]  /*18d0*/  BRA.DIV ~URZ, `(.L_x_1023) ;  /* 0x0000c2e27f007947 */ /* 0x000fea000b800000 */
[----:B----4-:R4:W1:Y:S02]  /*18e0*/  SHFL.IDX PT, R0, R11, 0x2, 0x181f ;  /* 0x00581f000b007f89 */ /* 0x01086400000e0000 */
.L_x_1071:
        /* <DEDUP_REMOVED lines=19> */
.L_x_1025:
[----:B------:R-:W-:Y:S05]  /*1a20*/  BSYNC B0 ;  /* 0x0000000000007941 */ /* 0x000fea0003800000 */
.L_x_1024:
[----:B------:R-:W-:Y:S05]  /*1a30*/  BRA.DIV ~URZ, `(.L_x_1026) ;  /* 0x0000c1e27f007947 */ /* 0x000fea000b800000 */
[----:B--2---:R2:W3:Y:S04]  /*1a40*/  SHFL.IDX PT, R8, R9, 0x3, 0x181f ;  /* 0x00781f0009087f89 */ /* 0x0044e800000e0000 */
[----:B-1----:R2:W1:Y:S02]  /*1a50*/  SHFL.IDX PT, R0, R11, 0x3, 0x181f ;  /* 0x00781f000b007f89 */ /* 0x00246400000e0000 */
.L_x_1072:
[----:B------:R-:W-:Y:S01]  /*1a60*/  IADD3 R2, R10, 0x60, RZ ;  /* 0x000000600a027810 */ /* 0x000fe20007ffe0ff */
[----:B-----5:R-:W-:Y:S01]  /*1a70*/  IMAD.WIDE.U32 R218, R12, c[0x0][0x2b0], RZ ;  /* 0x0000ac000cda7a25 */ /* 0x020fe200078e00ff */
[----:B------:R-:W-:-:S02]  /*1a80*/  SHF.R.S32.HI R17, RZ, 0x1f, R197 ;  /* 0x0000001fff117819 */ /* 0x000fc400000114c5 */
[----:B------:R-:W-:Y:S01]  /*1a90*/  ISETP.GE.AND P2, PT, R2, R14, PT ;  /* 0x0000000e0200720c */ /* 0x000fe20003f46270 */
[----:B------:R-:W-:Y:S01]  /*1aa0*/  IMAD R105, R212, 0x20, R214 ;  /* 0x00000020d4697824 */ /* 0x000fe200078e02d6 */
[----:B------:R-:W-:Y:S02]  /*1ab0*/  SHF.R.S32.HI R16, RZ, 0x1f, R208 ;  /* 0x0000001fff107819 */ /* 0x000fe400000114d0 */
[----:B------:R-:W-:-:S09]  /*1ac0*/  SHF.R.S32.HI R15, RZ, 0x1f, R207 ;  /* 0x0000001fff0f7819 */ /* 0x000fd200000114cf */
[CC--:B-1----:R-:W-:Y:S02]  /*1ad0*/  @!P2 LEA R6, P0, R197.reuse, R0.reuse, 0x1 ;  /* 0x00000000c506a211 */ /* 0x0c2fe400078008ff */
[C---:B------:R-:W-:Y:S02]  /*1ae0*/  @!P2 LEA R4, P1, R208.reuse, R0, 0x1 ;  /* 0x00000000d004a211 */ /* 0x040fe400078208ff */
[----:B---3--:R-:W-:Y:S02]  /*1af0*/  @!P2 LEA.HI.X R7, R197, R8, R17, 0x1, P0 ;  /* 0x00000008c507a211 */ /* 0x008fe400000f0c11 */
[----:B------:R-:W-:Y:S02]  /*1b00*/  @!P2 LEA R2, P0, R207, R0, 0x1 ;  /* 0x00000000cf02a211 */ /* 0x000fe400078008ff */
[----:B------:R-:W-:Y:S01]  /*1b10*/  SHF.R.S32.HI R0, RZ, 0x1f, R12 ;  /* 0x0000001fff007819 */ /* 0x000fe2000001140c */
[----:B------:R-:W-:Y:S01]  /*1b20*/  @!PT LDS RZ, [RZ] ;  /* 0x00000000fffff984 */ /* 0x000fe20000000800 */
[----:B------:R-:W-:Y:S01]  /*1b30*/  @!PT LDS RZ, [RZ] ;  /* 0x00000000fffff984 */ /* 0x000fe20000000800 */
[----:B------:R-:W-:Y:S01]  /*1b40*/  @!PT LDS RZ, [RZ] ;  /* 0x00000000fffff984 */ /* 0x000fe20000000800 */
[----:B------:R1:W-:Y:S01]  /*1b50*/  @!P2 LDGSTS.E.BYPASS.LTC128B.128 [R182+0xf100], [R6.64], !P6 ;  /* 0x0f10000006b6afae */ /* 0x0003e2000f101d46 */
[----:B------:R-:W-:-:S02]  /*1b60*/  @!P2 LEA.HI.X R5, R208, R8, R16, 0x1, P1 ;  /* 0x00000008d005a211 */ /* 0x000fc400008f0c10 */
[----:B------:R-:W-:Y:S01]  /*1b70*/  @!P2 LEA.HI.X R3, R207, R8, R15, 0x1, P0 ;  /* 0x00000008cf03a211 */ /* 0x000fe200000f0c0f */
[----:B------:R-:W-:Y:S02]  /*1b80*/  IMAD R0, R0, c[0x0][0x2b0], RZ ;  /* 0x0000ac0000007a24 */ /* 0x000fe400078e02ff */
[----:B------:R1:W-:Y:S02]  /*1b90*/  @!P2 LDGSTS.E.BYPASS.LTC128B.128 [R182+0x13100], [R4.64], !P5 ;  /* 0x1310000004b6afae */ /* 0x0003e4000e901d46 */
[----:B------:R-:W-:Y:S02]  /*1ba0*/  IMAD R0, R12, c[0x0][0x2b4], R0 ;  /* 0x0000ad000c007a24 */ /* 0x000fe400078e0200 */
[----:B------:R1:W-:Y:S02]  /*1bb0*/  @!P2 LDGSTS.E.BYPASS.LTC128B.128 [R182+0x17100], [R2.64], !P3 ;  /* 0x1710000002b6afae */ /* 0x0003e4000d901d46 */
[----:B------:R-:W-:Y:S02]  /*1bc0*/  IMAD.IADD R223, R219, 0x1, R0 ;  /* 0x00000001dbdf7824 */ /* 0x000fe400078e0200 */
[----:B------:R-:W0:Y:S01]  /*1bd0*/  LDGDEPBAR ;  /* 0x00000000000079af */ /* 0x000e220000000000 */
[----:B------:R-:W-:Y:S03]  /*1be0*/  WARPSYNC 0xffffffff ;  /* 0xffffffff00007948 */ /* 0x000fe60003800000 */
[----:B------:R-:W-:Y:S01]  /*1bf0*/  IMAD.MOV.U32 R0, RZ, RZ, c[0x0][0x2b8] ;  /* 0x0000ae00ff007624 */ /* 0x000fe200078e00ff */
[----:B------:R-:W-:Y:S01]  /*1c00*/  BAR.SYNC.DEFER_BLOCKING 0x0 ;  /* 0x0000000000007b1d */ /* 0x000fe20000010000 */
[----:B--2---:R-:W-:-:S02]  /*1c10*/  IMAD.MOV.U32 R9, RZ, RZ, c[0x0][0x2ac] ;  /* 0x0000ab00ff097624 */ /* 0x004fc400078e00ff */
[----:B-1----:R-:W-:Y:S01]  /*1c20*/  IMAD R2, R100, 0x40, R105 ;  /* 0x0000004064027824 */ /* 0x002fe200078e0269 */
[----:B------:R-:W-:Y:S01]  /*1c30*/  ISETP.NE.AND P3, PT, R0, 0x1, PT ;  /* 0x000000010000780c */ /* 0x000fe20003f65270 */
[----:B------:R-:W-:Y:S02]  /*1c40*/  IMAD R9, R9, c[0x0][0x1d0], RZ ;  /* 0x0000740009097a24 */ /* 0x000fe400078e02ff */
[----:B------:R-:W-:-:S03]  /*1c50*/  IMAD.MOV.U32 R183, RZ, RZ, RZ ;  /* 0x000000ffffb77224 */ /* 0x000fc600078e00ff */
        /* <DEDUP_REMOVED lines=10> */
[----:B------:R1:W2:Y:S01]  /*1d00*/  @!P1 LDG.E R183, [R4.64] ;  /* 0x0000000604b79981 */ /* 0x0002a2000c1e1900 */
[----:B------:R-:W-:Y:S01]  /*1d10*/  IADD3 R0, -R0, RZ, RZ ;  /* 0x000000ff00007210 */ /* 0x000fe20007ffe1ff */
[----:B------:R-:W-:Y:S01]  /*1d20*/  IMAD.WIDE.U32 R216, R227, c[0x0][0x1e8], RZ ;  /* 0x00007a00e3d87a25 */ /* 0x000fe200078e00ff */
[----:B------:R-:W-:Y:S01]  /*1d30*/  SHF.L.U64.HI R104, R208, 0x1, R16 ;  /* 0x00000001d0687819 */ /* 0x000fe20000010210 */
[----:B------:R-:W-:Y:S01]  /*1d40*/  BSSY B0, `(.L_x_1027) ;  /* 0x00001a6000007945 */ /* 0x000fe20003800000 */
[----:B------:R-:W-:Y:S01]  /*1d50*/  SHF.L.U64.HI R101, R197, 0x1, R17 ;  /* 0x00000001c5657819 */ /* 0x000fe20000010211 */
[----:B------:R-:W-:Y:S01]  /*1d60*/  IMAD R186, R0, c[0x0][0x2b8], R2 ;  /* 0x0000ae0000ba7a24 */ /* 0x000fe200078e0202 */
[----:B------:R-:W-:Y:S01]  /*1d70*/  IADD3 R170, R103, 0x20, RZ ;  /* 0x0000002067aa7810 */ /* 0x000fe20007ffe0ff */
[----:B------:R-:W-:Y:S01]  /*1d80*/  IMAD R106, R100, -0x40, R9 ;  /* 0xffffffc0646a7824 */ /* 0x000fe200078e0209 */
[----:B------:R-:W-:Y:S01]  /*1d90*/  SHF.L.U64.HI R102, R207, 0x1, R15 ;  /* 0x00000001cf667819 */ /* 0x000fe2000001020f */
[----:B------:R-:W-:-:S04]  /*1da0*/  IMAD.WIDE.U32 R2, R186, c[0x0][0x1e0], RZ ;  /* 0x00007800ba027a25 */ /* 0x000fc800078e00ff */
[----:B------:R-:W-:Y:S02]  /*1db0*/  IMAD.IADD R22, R106, 0x1, -R214 ;  /* 0x000000016a167824 */ /* 0x000fe400078e0ad6 */
[----:B------:R-:W-:Y:S02]  /*1dc0*/  IMAD R7, R13, c[0x0][0x210], RZ ;  /* 0x000084000d077a24 */ /* 0x000fe400078e02ff */
[----:B------:R-:W-:Y:S01]  /*1dd0*/  IMAD.WIDE.U32 R220, R227, c[0x0][0x210], RZ ;  /* 0x00008400e3dc7a25 */ /* 0x000fe200078e00ff */
[C---:B------:R-:W-:Y:S02]  /*1de0*/  ISETP.GE.AND P2, PT, R22.reuse, 0x1, PT ;  /* 0x000000011600780c */ /* 0x040fe40003f46270 */
[----:B------:R-:W-:Y:S01]  /*1df0*/  ISETP.GE.AND P6, PT, R22, 0x21, PT ;  /* 0x000000211600780c */ /* 0x000fe20003fc6270 */
[----:B------:R-:W-:Y:S02]  /*1e00*/  IMAD.SHL.U32 R107, R197, 0x2, RZ ;  /* 0x00000002c56b7824 */ /* 0x000fe400078e00ff */
[----:B------:R-:W-:Y:S01]  /*1e10*/  IMAD.SHL.U32 R109, R207, 0x2, RZ ;  /* 0x00000002cf6d7824 */ /* 0x000fe200078e00ff */
[----:B-1----:R-:W-:Y:S01]  /*1e20*/  SHF.R.S32.HI R5, RZ, 0x1f, R186 ;  /* 0x0000001fff057819 */ /* 0x002fe200000114ba */
[----:B------:R-:W-:-:S04]  /*1e30*/  IMAD.SHL.U32 R108, R208, 0x2, RZ ;  /* 0x00000002d06c7824 */ /* 0x000fc800078e00ff */
[----:B------:R-:W-:Y:S02]  /*1e40*/  IMAD R0, R5, c[0x0][0x1e0], RZ ;  /* 0x0000780005007a24 */ /* 0x000fe400078e02ff */
[----:B------:R-:W-:Y:S02]  /*1e50*/  @P2 ISETP.GE.AND P1, PT, R197, c[0x0][0x1d4], PT ;  /* 0x00007500c5002a0c */ /* 0x000fe40003f26270 */
[----:B------:R-:W-:Y:S01]  /*1e60*/  IMAD R0, R186, c[0x0][0x1e4], R0 ;  /* 0x00007900ba007a24 */ /* 0x000fe200078e0200 */
[----:B------:R-:W-:-:S03]  /*1e70*/  @P2 ISETP.GE.AND P5, PT, R208, c[0x0][0x1d4], PT ;  /* 0x00007500d0002a0c */ /* 0x000fc60003fa6270 */
[----:B------:R-:W-:Y:S02]  /*1e80*/  IMAD.IADD R3, R3, 0x1, R0 ;  /* 0x0000000103037824 */ /* 0x000fe400078e0200 */
[----:B------:R-:W-:-:S04]  /*1e90*/  IMAD R0, R13, c[0x0][0x1e8], RZ ;  /* 0x00007a000d007a24 */ /* 0x000fc800078e02ff */
[----:B------:R-:W-:-:S04]  /*1ea0*/  IMAD R0, R227, c[0x0][0x1ec], R0 ;  /* 0x00007b00e3007a24 */ /* 0x000fc800078e0200 */
[----:B------:R-:W-:Y:S01]  /*1eb0*/  IMAD.IADD R222, R217, 0x1, R0 ;  /* 0x00000001d9de7824 */ /* 0x000fe200078e0200 */
[----:B--2-4-:R-:W-:Y:S01]  /*1ec0*/  SHF.R.S32.HI R11, RZ, 0x1f, R183 ;  /* 0x0000001fff0b7819 */ /* 0x014fe200000114b7 */
[----:B------:R-:W-:-:S04]  /*1ed0*/  IMAD.WIDE.U32 R2, R183, c[0x0][0x1f0], R2 ;  /* 0x00007c00b7027a25 */ /* 0x000fc800078e0002 */
[C---:B------:R-:W-:Y:S01]  /*1ee0*/  IMAD R4, R11.reuse, c[0x0][0x1f0], RZ ;  /* 0x00007c000b047a24 */ /* 0x040fe200078e02ff */
[----:B------:R-:W-:Y:S01]  /*1ef0*/  IADD3 R0, P0, R2, R216, RZ ;  /* 0x000000d802007210 */ /* 0x000fe20007f1e0ff */
[----:B------:R-:W-:Y:S02]  /*1f00*/  IMAD R11, R11, c[0x0][0x218], RZ ;  /* 0x000086000b0b7a24 */ /* 0x000fe400078e02ff */
[C---:B------:R-:W-:Y:S02]  /*1f10*/  IMAD R4, R183.reuse, c[0x0][0x1f4], R4 ;  /* 0x00007d00b7047a24 */ /* 0x040fe400078e0204 */
[----:B------:R-:W-:-:S03]  /*1f20*/  IMAD R11, R183, c[0x0][0x21c], R11 ;  /* 0x00008700b70b7a24 */ /* 0x000fc600078e020b */
[----:B------:R-:W-:Y:S01]  /*1f30*/  IADD3.X R2, R222, R3, R4, P0, !PT ;  /* 0x00000003de027210 */ /* 0x000fe200007fe404 */
[----:B------:R-:W-:Y:S01]  /*1f40*/  IMAD R4, R5, c[0x0][0x208], RZ ;  /* 0x0000820005047a24 */ /* 0x000fe200078e02ff */
[----:B------:R-:W-:-:S03]  /*1f50*/  LEA R6, P0, R0, c[0x0][0x1c8], 0x1 ;  /* 0x0000720000067a11 */ /* 0x000fc600078008ff */
[----:B------:R-:W-:Y:S01]  /*1f60*/  IMAD R5, R186, c[0x0][0x20c], R4 ;  /* 0x00008300ba057a24 */ /* 0x000fe200078e0204 */
[----:B------:R-:W-:Y:S01]  /*1f70*/  LEA.HI.X R10, R0, c[0x0][0x1cc], R2, 0x1, P0 ;  /* 0x00007300000a7a11 */ /* 0x000fe200000f0c02 */
[----:B------:R-:W-:Y:S01]  /*1f80*/  IMAD.WIDE.U32 R2, R186, c[0x0][0x208], RZ ;  /* 0x00008200ba027a25 */ /* 0x000fe200078e00ff */
[----:B------:R-:W1:Y:S03]  /*1f90*/  SHFL.IDX PT, R0, R6, RZ, 0x181f ;  /* 0x00181fff06007589 */ /* 0x000e6600000e0000 */
[----:B------:R-:W-:Y:S01]  /*1fa0*/  IMAD.IADD R3, R3, 0x1, R5 ;  /* 0x0000000103037824 */ /* 0x000fe200078e0205 */
[----:B------:R-:W2:Y:S03]  /*1fb0*/  SHFL.IDX PT, R8, R10, RZ, 0x181f ;  /* 0x00181fff0a087589 */ /* 0x000ea600000e0000 */
[----:B------:R-:W-:Y:S01]  /*1fc0*/  IMAD.WIDE.U32 R2, R183, c[0x0][0x218], R2 ;  /* 0x00008600b7027a25 */ /* 0x000fe200078e0002 */
[----:B------:R3:W4:Y:S04]  /*1fd0*/  SHFL.IDX PT, R9, R6, 0x1, 0x181f ;  /* 0x00381f0006097f89 */ /* 0x00072800000e0000 */
[----:B------:R-:W5:Y:S01]  /*1fe0*/  SHFL.IDX PT, R10, R10, 0x1, 0x181f ;  /* 0x00381f000a0a7f89 */ /* 0x000f6200000e0000 */
[----:B-1----:R-:W-:-:S04]  /*1ff0*/  @P2 LEA R4, P0, R197, R0, 0x1 ;  /* 0x00000000c5042211 */ /* 0x002fc800078008ff */
[----:B--2---:R-:W-:Y:S02]  /*2000*/  @P2 LEA.HI.X R5, R197, R8, R17, 0x1, P0 ;  /* 0x00000008c5052211 */ /* 0x004fe400000f0c11 */
[----:B---3--:R-:W-:-:S03]  /*2010*/  @P2 LEA R6, P0, R208, R0, 0x1 ;  /* 0x00000000d0062211 */ /* 0x008fc600078008ff */
[----:B------:R1:W-:Y:S02]  /*2020*/  @P2 LDGSTS.E.BYPASS.LTC128B.128 [R182+0x6100], [R4.64], !P1 ;  /* 0x0610000004b62fae */ /* 0x0003e4000c901d46 */
[----:B-1----:R-:W-:Y:S01]  /*2030*/  IMAD R5, R227, c[0x0][0x214], R7 ;  /* 0x00008500e3057a24 */ /* 0x002fe200078e0207 */
[----:B------:R-:W-:Y:S02]  /*2040*/  @P2 LEA.HI.X R7, R208, R8, R16, 0x1, P0 ;  /* 0x00000008d0072211 */ /* 0x000fe400000f0c10 */
[C---:B------:R-:W-:Y:S02]  /*2050*/  @P2 ISETP.GE.AND P0, PT, R207.reuse, c[0x0][0x1d4], PT ;  /* 0x00007500cf002a0c */ /* 0x040fe40003f06270 */
[----:B------:R-:W-:Y:S01]  /*2060*/  @P2 LEA R4, P1, R207, R0, 0x1 ;  /* 0x00000000cf042211 */ /* 0x000fe200078208ff */
[----:B------:R1:W-:Y:S01]  /*2070*/  @P2 LDGSTS.E.BYPASS.LTC128B.128 [R182+0x8100], [R6.64], !P5 ;  /* 0x0810000006b62fae */ /* 0x0003e2000e901d46 */
[----:B------:R-:W-:Y:S02]  /*2080*/  IADD3 R224, R221, R5, RZ ;  /* 0x00000005dde07210 */ /* 0x000fe40007ffe0ff */
[----:B------:R-:W-:-:S02]  /*2090*/  @P2 LEA.HI.X R5, R207, R8, R15, 0x1, P1 ;  /* 0x00000008cf052211 */ /* 0x000fc400008f0c0f */
[----:B------:R-:W-:-:S04]  /*20a0*/  IADD3 R0, P1, R2, R220, RZ ;  /* 0x000000dc02007210 */ /* 0x000fc80007f3e0ff */
[----:B------:R-:W-:Y:S01]  /*20b0*/  IADD3.X R11, R224, R3, R11, P1, !PT ;  /* 0x00000003e00b7210 */ /* 0x000fe20000ffe40b */
[----:B------:R2:W-:Y:S01]  /*20c0*/  @P2 LDGSTS.E.BYPASS.LTC128B.128 [R182+0xa100], [R4.64], !P0 ;  /* 0x0a10000004b62fae */ /* 0x0005e2000c101d46 */
[----:B------:R-:W-:Y:S02]  /*20d0*/  @P6 ISETP.GE.AND P2, PT, R197, c[0x0][0x1d4], PT ;  /* 0x00007500c5006a0c */ /* 0x000fe40003f46270 */
[----:B------:R-:W-:-:S04]  /*20e0*/  LEA R8, P5, R0, c[0x0][0x1f8], 0x1 ;  /* 0x00007e0000087a11 */ /* 0x000fc800078a08ff */
[----:B------:R-:W-:Y:S02]  /*20f0*/  LEA.HI.X R11, R0, c[0x0][0x1fc], R11, 0x1, P5 ;  /* 0x00007f00000b7a11 */ /* 0x000fe400028f0c0b */
[CC--:B----4-:R-:W-:Y:S01]  /*2100*/  @P6 LEA R2, P5, R207.reuse, R9.reuse, 0x1 ;  /* 0x00000009cf026211 */ /* 0x0d0fe200078a08ff */
[----:B------:R-:W3:Y:S03]  /*2110*/  SHFL.IDX PT, R0, R8, RZ, 0x181f ;  /* 0x00181fff08007589 */ /* 0x000ee600000e0000 */
[----:B-----5:R-:W-:Y:S02]  /*2120*/  @P6 LEA.HI.X R3, R207, R10, R15, 0x1, P5 ;  /* 0x0000000acf036211 */ /* 0x020fe400028f0c0f */
[----:B-1----:R-:W-:-:S04]  /*2130*/  @P6 LEA R6, P1, R197, R9, 0x1 ;  /* 0x00000009c5066211 */ /* 0x002fc800078208ff */
[----:B------:R-:W-:Y:S02]  /*2140*/  @P6 LEA.HI.X R7, R197, R10, R17, 0x1, P1 ;  /* 0x0000000ac5076211 */ /* 0x000fe400008f0c11 */
[----:B------:R-:W-:-:S03]  /*2150*/  @P6 ISETP.GE.AND P1, PT, R208, c[0x0][0x1d4], PT ;  /* 0x00007500d0006a0c */ /* 0x000fc60003f26270 */
[----:B------:R1:W-:Y:S01]  /*2160*/  @P6 LDGSTS.E.BYPASS.LTC128B.128 [R182+0x7100], [R6.64], !P2 ;  /* 0x0710000006b66fae */ /* 0x0003e2000d101d46 */
[----:B--2---:R-:W-:-:S04]  /*2170*/  @P6 LEA R4, P0, R208, R9, 0x1 ;  /* 0x00000009d0046211 */ /* 0x004fc800078008ff */
[----:B------:R-:W-:Y:S02]  /*2180*/  @P6 LEA.HI.X R5, R208, R10, R16, 0x1, P0 ;  /* 0x0000000ad0056211 */ /* 0x000fe400000f0c10 */
[----:B------:R-:W-:-:S03]  /*2190*/  @P6 ISETP.GE.AND P0, PT, R207, c[0x0][0x1d4], PT ;  /* 0x00007500cf006a0c */ /* 0x000fc60003f06270 */
[----:B------:R2:W-:Y:S10]  /*21a0*/  @P6 LDGSTS.E.BYPASS.LTC128B.128 [R182+0x9100], [R4.64], !P1 ;  /* 0x0910000004b66fae */ /* 0x0005f4000c901d46 */
[----:B------:R4:W-:Y:S01]  /*21b0*/  @P6 LDGSTS.E.BYPASS.LTC128B.128 [R182+0xb100], [R2.64], !P0 ;  /* 0x0b10000002b66fae */ /* 0x0009e2000c101d46 */
[----:B------:R-:W-:-:S02]  /*21c0*/  R2P PR, R212, 0x6 ;  /* 0x00000006d4007804 */ /* 0x000fc40000000000 */
[C---:B---3--:R-:W-:Y:S01]  /*21d0*/  IADD3 R16, P0, R0.reuse, R107, RZ ;  /* 0x0000006b00107210 */ /* 0x048fe20007f1e0ff */
[----:B------:R-:W0:Y:S01]  /*21e0*/  LDGDEPBAR ;  /* 0x00000000000079af */ /* 0x000e220000000000 */
[----:B------:R-:W-:Y:S02]  /*21f0*/  IADD3 R14, P6, R0, R108, RZ ;  /* 0x0000006c000e7210 */ /* 0x000fe40007fde0ff */
[----:B------:R-:W-:Y:S01]  /*2200*/  ISETP.GE.AND P5, PT, R197, c[0x0][0x1d4], PT ;  /* 0x00007500c5007a0c */ /* 0x000fe20003fa6270 */
[----:B-1----:R-:W1:Y:S06]  /*2210*/  SHFL.IDX PT, R6, R11, RZ, 0x181f ;  /* 0x00181fff0b067589 */ /* 0x002e6c00000e0000 */
[----:B------:R-:W-:-:S02]  /*2220*/  @P1 IADD3 R170, R103, -0x20, RZ ;  /* 0xffffffe067aa1810 */ /* 0x000fc40007ffe0ff */
[----:B------:R-:W-:Y:S01]  /*2230*/  IADD3 R12, P1, R0, R109, RZ ;  /* 0x0000006d000c7210 */ /* 0x000fe20007f3e0ff */
[----:B------:R-:W-:Y:S01]  /*2240*/  IMAD.MOV.U32 R0, RZ, RZ, 0x40 ;  /* 0x00000040ff007424 */ /* 0x000fe200078e00ff */
[C---:B------:R-:W-:Y:S02]  /*2250*/  IADD3 R171, R170.reuse, 0x4000, RZ ;  /* 0x00004000aaab7810 */ /* 0x040fe40007ffe0ff */
[----:B------:R-:W-:Y:S02]  /*2260*/  IADD3 R175, R170, 0x2000, RZ ;  /* 0x00002000aaaf7810 */ /* 0x000fe40007ffe0ff */
[----:B------:R-:W-:Y:S02]  /*2270*/  SEL R0, R0, 0xffffffc0, !P2 ;  /* 0xffffffc000007807 */ /* 0x000fe40005000000 */
[C---:B------:R-:W-:Y:S02]  /*2280*/  IADD3 R173, R170.reuse, 0x3000, RZ ;  /* 0x00003000aaad7810 */ /* 0x040fe40007ffe0ff */
[----:B------:R-:W-:Y:S01]  /*2290*/  IADD3 R172, R170, 0x2800, RZ ;  /* 0x00002800aaac7810 */ /* 0x000fe20007ffe0ff */
[----:B----4-:R-:W3:Y:S01]  /*22a0*/  SHFL.IDX PT, R2, R8, 0x1, 0x181f ;  /* 0x00381f0008027f89 */ /* 0x010ee200000e0000 */
[----:B------:R-:W-:-:S04]  /*22b0*/  DEPBAR.LE SB0, 0x1 ;  /* 0x000080400000791a */ /* 0x000fc80000000000 */
[----:B------:R-:W-:-:S04]  /*22c0*/  DEPBAR.LE SB0, 0x0 ;  /* 0x000080000000791a */ /* 0x000fc80000000000 */
[----:B------:R-:W-:Y:S01]  /*22d0*/  BAR.SYNC.DEFER_BLOCKING 0x0 ;  /* 0x0000000000007b1d */ /* 0x000fe20000010000 */
[C---:B-1----:R-:W-:Y:S01]  /*22e0*/  IMAD.X R17, R6.reuse, 0x1, R101, P0 ;  /* 0x0000000106117824 */ /* 0x042fe200000e0665 */
[C---:B------:R-:W-:Y:S01]  /*22f0*/  IADD3.X R15, R6.reuse, R104, RZ, P6, !PT ;  /* 0x00000068060f7210 */ /* 0x040fe200037fe4ff */
[----:B------:R-:W-:Y:S01]  /*2300*/  IMAD.X R13, R6, 0x1, R102, P1 ;  /* 0x00000001060d7824 */ /* 0x000fe200008e0666 */
[----:B------:R-:W-:Y:S01]  /*2310*/  ISETP.GE.AND P6, PT, R208, c[0x0][0x1d4], PT ;  /* 0x00007500d0007a0c */ /* 0x000fe20003fc6270 */
[--C-:B------:R-:W-:Y:S01]  /*2320*/  IMAD.IADD R161, R103, 0x1, R0.reuse ;  /* 0x0000000167a17824 */ /* 0x100fe200078e0200 */
[----:B------:R-:W1:Y:S01]  /*2330*/  SHFL.IDX PT, R3, R11, 0x1, 0x181f ;  /* 0x00381f000b037f89 */ /* 0x000e6200000e0000 */
[----:B------:R-:W-:Y:S01]  /*2340*/  IMAD.IADD R160, R171, 0x1, R0 ;  /* 0x00000001aba07824 */ /* 0x000fe200078e0200 */
[C---:B------:R-:W-:Y:S02]  /*2350*/  IADD3 R174, R170.reuse, 0x3800, RZ ;  /* 0x00003800aaae7810 */ /* 0x040fe40007ffe0ff */
[----:B------:R-:W-:-:S02]  /*2360*/  IADD3 R176, R170, 0x4800, RZ ;  /* 0x00004800aab07810 */ /* 0x000fc40007ffe0ff */
[C---:B------:R-:W-:Y:S02]  /*2370*/  IADD3 R177, R170.reuse, 0x5000, RZ ;  /* 0x00005000aab17810 */ /* 0x040fe40007ffe0ff */
[----:B------:R-:W-:Y:S02]  /*2380*/  IADD3 R178, R170, 0x5800, RZ ;  /* 0x00005800aab27810 */ /* 0x000fe40007ffe0ff */
[C---:B---3--:R-:W-:Y:S02]  /*2390*/  IADD3 R20, P0, R2.reuse, R107, RZ ;  /* 0x0000006b02147210 */ /* 0x048fe40007f1e0ff */
[----:B------:R-:W-:Y:S02]  /*23a0*/  IADD3 R18, P1, R2, R108, RZ ;  /* 0x0000006c02127210 */ /* 0x000fe40007f3e0ff */
[C---:B------:R-:W-:Y:S02]  /*23b0*/  IADD3 R181, R170.reuse, 0x1800, RZ ;  /* 0x00001800aab57810 */ /* 0x040fe40007ffe0ff */
[C---:B------:R-:W-:Y:S01]  /*23c0*/  IADD3 R180, R170.reuse, 0x1000, RZ ;  /* 0x00001000aab47810 */ /* 0x040fe20007ffe0ff */
[----:B------:R-:W-:Y:S01]  /*23d0*/  LDSM.16.M88.4 R8, [R166] ;  /* 0x00000000a608783b */ /* 0x000fe20000000200 */
[----:B------:R-:W-:-:S03]  /*23e0*/  IADD3 R179, R170, 0x800, RZ ;  /* 0x00000800aab37810 */ /* 0x000fc60007ffe0ff */
[----:B------:R-:W3:Y:S01]  /*23f0*/  LDSM.16.M88.4 R28, [R103] ;  /* 0x00000000671c783b */ /* 0x000ee20000000200 */
[C---:B-1----:R-:W-:Y:S01]  /*2400*/  IMAD.X R21, R3.reuse, 0x1, R101, P0 ;  /* 0x0000000103157824 */ /* 0x042fe200000e0665 */
[C---:B------:R-:W-:Y:S01]  /*2410*/  ISETP.LT.OR P0, PT, R22.reuse, 0x1, P5 ;  /* 0x000000011600780c */ /* 0x040fe20002f01670 */
[----:B------:R-:W-:Y:S01]  /*2420*/  IMAD.X R19, R3, 0x1, R104, P1 ;  /* 0x0000000103137824 */ /* 0x000fe200008e0668 */
[C---:B------:R-:W-:Y:S01]  /*2430*/  ISETP.LT.OR P1, PT, R22.reuse, 0x1, P6 ;  /* 0x000000011600780c */ /* 0x040fe20003721670 */
[----:B------:R-:W-:Y:S01]  /*2440*/  LDSM.16.M88.4 R32, [R103+0x800] ;  /* 0x000800006720783b */ /* 0x000fe20000000200 */
[C---:B------:R-:W-:Y:S02]  /*2450*/  ISETP.LT.OR P5, PT, R22.reuse, 0x21, P5 ;  /* 0x000000211600780c */ /* 0x040fe40002fa1670 */
[C---:B------:R-:W-:Y:S01]  /*2460*/  ISETP.LT.OR P6, PT, R22.reuse, 0x21, P6 ;  /* 0x000000211600780c */ /* 0x040fe200037c1670 */
[----:B------:R-:W1:Y:S04]  /*2470*/  LDSM.16.M88.4 R44, [R103+0x1000] ;  /* 0x00100000672c783b */ /* 0x000e680000000200 */
[----:B------:R-:W-:Y:S04]  /*2480*/  LDSM.16.M88.4 R60, [R103+0x1800] ;  /* 0x00180000673c783b */ /* 0x000fe80000000200 */
[----:B--2---:R-:W-:Y:S04]  /*2490*/  LDSM.16.M88.4 R4, [R167] ;  /* 0x00000000a704783b */ /* 0x004fe80000000200 */
[----:B------:R-:W2:Y:S04]  /*24a0*/  LDSM.16.M88.4 R40, [R170] ;  /* 0x00000000aa28783b */ /* 0x000ea80000000200 */
[----:B------:R-:W4:Y:S04]  /*24b0*/  LDSM.16.M88.4 R64, [R170+0x800] ;  /* 0x00080000aa40783b */ /* 0x000f280000000200 */
[----:B------:R-:W-:Y:S04]  /*24c0*/  LDSM.16.M88.4 R76, [R170+0x1000] ;  /* 0x00100000aa4c783b */ /* 0x000fe80000000200 */
[----:B------:R-:W-:Y:S04]  /*24d0*/  LDSM.16.M88.4 R84, [R170+0x1800] ;  /* 0x00180000aa54783b */ /* 0x000fe80000000200 */
[----:B------:R-:W-:Y:S01]  /*24e0*/  @!PT LDS RZ, [RZ] ;  /* 0x00000000fffff984 */ /* 0x000fe20000000800 */
[----:B------:R-:W-:Y:S01]  /*24f0*/  @!PT LDS RZ, [RZ] ;  /* 0x00000000fffff984 */ /* 0x000fe20000000800 */
[----:B------:R-:W-:Y:S01]  /*2500*/  @!PT LDS RZ, [RZ] ;  /* 0x00000000fffff984 */ /* 0x000fe20000000800 */
[----:B------:R5:W-:Y:S01]  /*2510*/  LDGSTS.E.BYPASS.LTC128B.128 [R182+0x100], [R16.64], !P0 ;  /* 0x0010000010b67fae */ /* 0x000be2000c101d46 */
[----:B------:R-:W-:Y:S01]  /*2520*/  ISETP.GE.AND P0, PT, R207, c[0x0][0x1d4], PT ;  /* 0x00007500cf007a0c */ /* 0x000fe20003f06270 */
[----:B---3--:R-:W-:Y:S02]  /*2530*/  HMMA.16816.F32 R24, R8, R28, RZ ;  /* 0x0000001c0818723c */ /* 0x008fe400000018ff */
[----:B------:R3:W-:Y:S01]  /*2540*/  LDGSTS.E.BYPASS.LTC128B.128 [R182+0x2100], [R14.64], !P1 ;  /* 0x021000000eb67fae */ /* 0x0007e2000c901d46 */
[----:B------:R-:W-:-:S02]  /*2550*/  ISETP.LT.OR P1, PT, R22, 0x1, P0 ;  /* 0x000000011600780c */ /* 0x000fc40000721670 */
[----:B------:R-:W-:-:S03]  /*2560*/  ISETP.LT.OR P0, PT, R22, 0x21, P0 ;  /* 0x000000211600780c */ /* 0x000fc60000701670 */
[C---:B------:R-:W-:Y:S08]  /*2570*/  HMMA.16816.F32 R28, R8.reuse, R30, RZ ;  /* 0x0000001e081c723c */ /* 0x040ff000000018ff */
[----:B------:R3:W-:Y:S01]  /*2580*/  LDGSTS.E.BYPASS.LTC128B.128 [R182+0x4100], [R12.64], !P1 ;  /* 0x041000000cb67fae */ /* 0x0007e2000c901d46 */
[----:B------:R-:W-:Y:S01]  /*2590*/  IADD3 R2, P1, R2, R109, RZ ;  /* 0x0000006d02027210 */ /* 0x000fe20007f3e0ff */
[----:B-1----:R-:W-:Y:S02]  /*25a0*/  HMMA.16816.F32 R36, R8, R44, RZ ;  /* 0x0000002c0824723c */ /* 0x002fe400000018ff */
[----:B------:R1:W-:Y:S01]  /*25b0*/  LDGSTS.E.BYPASS.LTC128B.128 [R182+0x1100], [R20.64], !P5 ;  /* 0x0110000014b67fae */ /* 0x0003e2000e901d46 */
[----:B------:R-:W-:-:S02]  /*25c0*/  IADD3.X R3, R3, R102, RZ, P1, !PT ;  /* 0x0000006603037210 */ /* 0x000fc40000ffe4ff */
[----:B------:R-:W-:Y:S01]  /*25d0*/  ISETP.GT.AND P1, PT, R105, 0x3f, PT ;  /* 0x0000003f6900780c */ /* 0x000fe20003f24270 */
[----:B------:R5:W-:Y:S02]  /*25e0*/  LDGSTS.E.BYPASS.LTC128B.128 [R182+0x3100], [R18.64], !P6 ;  /* 0x0310000012b67fae */ /* 0x000be4000f101d46 */
[----:B--2---:R-:W-:Y:S02]  /*25f0*/  HMMA.16816.F32 R52, R4, R40, R24 ;  /* 0x000000280434723c */ /* 0x004fe40000001818 */
[----:B------:R2:W-:Y:S01]  /*2600*/  LDGSTS.E.BYPASS.LTC128B.128 [R182+0x5100], [R2.64], !P0 ;  /* 0x0510000002b67fae */ /* 0x0005e2000c101d46 */
[----:B------:R-:W-:-:S03]  /*2610*/  ISETP.GT.AND P0, PT, R100, R213, PT ;  /* 0x000000d56400720c */ /* 0x000fc60003f04270 */
[----:B------:R-:W-:Y:S02]  /*2620*/  LDSM.16.M88.4 R68, [R161] ;  /* 0x00000000a144783b */ /* 0x000fe40000000200 */
[C---:B------:R-:W-:Y:S02]  /*2630*/  HMMA.16816.F32 R24, R8.reuse, R32, RZ ;  /* 0x000000200818723c */ /* 0x040fe400000018ff */
[----:B------:R-:W-:Y:S04]  /*2640*/  LDSM.16.M88.4 R88, [R160+-0x4000] ;  /* 0xffc00000a058783b */ /* 0x000fe80000000200 */
[----:B------:R-:W-:Y:S02]  /*2650*/  LDSM.16.M88.4 R72, [R161+0x800] ;  /* 0x00080000a148783b */ /* 0x000fe40000000200 */
[C---:B------:R-:W-:Y:S02]  /*2660*/  HMMA.16816.F32 R48, R8.reuse, R46, RZ ;  /* 0x0000002e0830723c */ /* 0x040fe400000018ff */
[----:B---3--:R-:W3:Y:S04]  /*2670*/  LDSM.16.M88.4 R12, [R169] ;  /* 0x00000000a90c783b */ /* 0x008ee80000000200 */
[----:B-1----:R-:W1:Y:S02]  /*2680*/  LDSM.16.M88.4 R20, [R168] ;  /* 0x00000000a814783b */ /* 0x002e640000000200 */
[C---:B------:R-:W-:Y:S02]  /*2690*/  HMMA.16816.F32 R56, R8.reuse, R60, RZ ;  /* 0x0000003c0838723c */ /* 0x040fe400000018ff */
[----:B------:R-:W1:Y:S04]  /*26a0*/  LDSM.16.M88.4 R80, [R161+0x1000] ;  /* 0x00100000a150783b */ /* 0x000e680000000200 */
[----:B------:R-:W-:Y:S02]  /*26b0*/  LDSM.16.M88.4 R96, [R103+0x2000] ;  /* 0x002000006760783b */ /* 0x000fe40000000200 */
[C---:B-----5:R-:W-:Y:S02]  /*26c0*/  HMMA.16816.F32 R16, R8.reuse, R34, RZ ;  /* 0x000000220810723c */ /* 0x060fe400000018ff */
[----:B------:R-:W-:Y:S04]  /*26d0*/  LDSM.16.M88.4 R92, [R175] ;  /* 0x00000000af5c783b */ /* 0x000fe80000000200 */
[----:B------:R-:W0:Y:S02]  /*26e0*/  LDGDEPBAR ;  /* 0x00000000000079af */ /* 0x000e240000000000 */
[----:B------:R-:W-:Y:S02]  /*26f0*/  HMMA.16816.F32 R44, R8, R62, RZ ;  /* 0x0000003e082c723c */ /* 0x000fe400000018ff */
[----:B------:R-:W5:Y:S06]  /*2700*/  LDSM.16.M88.4 R60, [R161+0x1800] ;  /* 0x00180000a13c783b */ /* 0x000f6c0000000200 */
[C---:B------:R-:W-:Y:S08]  /*2710*/  HMMA.16816.F32 R40, R4.reuse, R42, R28 ;  /* 0x0000002a0428723c */ /* 0x040ff0000000181c */
[----:B----4-:R-:W-:Y:S08]  /*2720*/  HMMA.16816.F32 R32, R4, R64, R24 ;  /* 0x000000400420723c */ /* 0x010ff00000001818 */
[----:B---3--:R-:W-:Y:S08]  /*2730*/  HMMA.16816.F32 R28, R12, R68, R52 ;  /* 0x000000440c1c723c */ /* 0x008ff00000001834 */
[C---:B------:R-:W-:Y:S01]  /*2740*/  HMMA.16816.F32 R24, R4.reuse, R66, R16 ;  /* 0x000000420418723c */ /* 0x040fe20000001810 */
[----:B------:R-:W3:Y:S04]  /*2750*/  LDSM.16.M88.4 R16, [R166+0x4000] ;  /* 0x00400000a610783b */ /* 0x000ee80000000200 */
[----:B------:R-:W4:Y:S03]  /*2760*/  LDSM.16.M88.4 R64, [R160+-0x3800] ;  /* 0xffc80000a040783b */ /* 0x000f260000000200 */
[C---:B------:R-:W-:Y:S08]  /*2770*/  HMMA.16816.F32 R8, R4.reuse, R76, R36 ;  /* 0x0000004c0408723c */ /* 0x040ff00000001824 */
[C---:B------:R-:W-:Y:S01]  /*2780*/  HMMA.16816.F32 R48, R4.reuse, R78, R48 ;  /* 0x0000004e0430723c */ /* 0x040fe20000001830 */
[----:B------:R-:W2:Y:S07]  /*2790*/  LDSM.16.M88.4 R76, [R160+-0x3000] ;  /* 0xffd00000a04c783b */ /* 0x000eae0000000200 */
[C---:B------:R-:W-:Y:S08]  /*27a0*/  HMMA.16816.F32 R52, R4.reuse, R84, R56 ;  /* 0x000000540434723c */ /* 0x040ff00000001838 */
[----:B------:R-:W-:Y:S01]  /*27b0*/  HMMA.16816.F32 R44, R4, R86, R44 ;  /* 0x00000056042c723c */ /* 0x000fe2000000182c */
[----:B------:R-:W-:Y:S07]  /*27c0*/  LDSM.16.M88.4 R84, [R103+0x2800] ;  /* 0x002800006754783b */ /* 0x000fee0000000200 */
[----:B-1----:R-:W-:Y:S08]  /*27d0*/  HMMA.16816.F32 R4, R20, R88, R28 ;  /* 0x000000581404723c */ /* 0x002ff0000000181c */
[C---:B------:R-:W-:Y:S01]  /*27e0*/  HMMA.16816.F32 R40, R12.reuse, R70, R40 ;  /* 0x000000460c28723c */ /* 0x040fe20000001828 */
[----:B------:R-:W-:Y:S07]  /*27f0*/  LDSM.16.M88.4 R68, [R103+0x3800] ;  /* 0x003800006744783b */ /* 0x000fee0000000200 */
[C---:B------:R-:W-:Y:S08]  /*2800*/  HMMA.16816.F32 R36, R12.reuse, R72, R32 ;  /* 0x000000480c24723c */ /* 0x040ff00000001820 */
[C---:B------:R-:W-:Y:S01]  /*2810*/  HMMA.16816.F32 R32, R12.reuse, R74, R24 ;  /* 0x0000004a0c20723c */ /* 0x040fe20000001818 */
[----:B------:R-:W1:Y:S07]  /*2820*/  LDSM.16.M88.4 R72, [R160+-0x2800] ;  /* 0xffd80000a048783b */ /* 0x000e6e0000000200 */
[C---:B------:R-:W-:Y:S01]  /*2830*/  HMMA.16816.F32 R24, R12.reuse, R80, R8 ;  /* 0x000000500c18723c */ /* 0x040fe20000001808 */
[----:B------:R-:W1:Y:S07]  /*2840*/  LDSM.16.M88.4 R8, [R167+0x4000] ;  /* 0x00400000a708783b */ /* 0x000e6e0000000200 */
[C---:B------:R-:W-:Y:S01]  /*2850*/  HMMA.16816.F32 R28, R12.reuse, R82, R48 ;  /* 0x000000520c1c723c */ /* 0x040fe20000001830 */
[----:B------:R-:W-:Y:S07]  /*2860*/  LDSM.16.M88.4 R80, [R161+0x2000] ;  /* 0x00200000a150783b */ /* 0x000fee0000000200 */
[C---:B-----5:R-:W-:Y:S08]  /*2870*/  HMMA.16816.F32 R52, R12.reuse, R60, R52 ;  /* 0x0000003c0c34723c */ /* 0x060ff00000001834 */
[----:B------:R-:W-:Y:S01]  /*2880*/  HMMA.16816.F32 R48, R12, R62, R44 ;  /* 0x0000003e0c30723c */ /* 0x000fe2000000182c */
[----:B------:R-:W5:Y:S07]  /*2890*/  LDSM.16.M88.4 R60, [R103+0x3000] ;  /* 0x00300000673c783b */ /* 0x000f6e0000000200 */
[----:B---3--:R-:W-:Y:S01]  /*28a0*/  HMMA.16816.F32 R12, R16, R96, R4 ;  /* 0x00000060100c723c */ /* 0x008fe20000001804 */
[----:B------:R-:W3:Y:S07]  /*28b0*/  LDSM.16.M88.4 R4, [R169+0x4000] ;  /* 0x00400000a904783b */ /* 0x000eee0000000200 */
[C---:B------:R-:W-:Y:S01]  /*28c0*/  HMMA.16816.F32 R44, R20.reuse, R90, R40 ;  /* 0x0000005a142c723c */ /* 0x040fe20000001828 */
[----:B------:R-:W-:Y:S07]  /*28d0*/  LDSM.16.M88.4 R88, [R160+-0x2000] ;  /* 0xffe00000a058783b */ /* 0x000fee0000000200 */
[C---:B----4-:R-:W-:Y:S08]  /*28e0*/  HMMA.16816.F32 R40, R20.reuse, R64, R36 ;  /* 0x000000401428723c */ /* 0x050ff00000001824 */
[C---:B------:R-:W-:Y:S08]  /*28f0*/  HMMA.16816.F32 R56, R20.reuse, R66, R32 ;  /* 0x000000421438723c */ /* 0x040ff00000001820 */
[C---:B--2---:R-:W-:Y:S08]  /*2900*/  HMMA.16816.F32 R64, R20.reuse, R76, R24 ;  /* 0x0000004c1440723c */ /* 0x044ff00000001818 */
[C---:B------:R-:W-:Y:S01]  /*2910*/  HMMA.16816.F32 R36, R20.reuse, R78, R28 ;  /* 0x0000004e1424723c */ /* 0x040fe2000000181c */
[----:B------:R-:W-:Y:S07]  /*2920*/  LDSM.16.M88.4 R76, [R172] ;  /* 0x00000000ac4c783b */ /* 0x000fee0000000200 */
[C---:B-1----:R-:W-:Y:S01]  /*2930*/  HMMA.16816.F32 R32, R20.reuse, R72, R52 ;  /* 0x000000481420723c */ /* 0x042fe20000001834 */
[----:B------:R-:W1:Y:S07]  /*2940*/  LDSM.16.M88.4 R52, [R173] ;  /* 0x00000000ad34783b */ /* 0x000e6e0000000200 */
[----:B------:R-:W-:Y:S01]  /*2950*/  HMMA.16816.F32 R28, R20, R74, R48 ;  /* 0x0000004a141c723c */ /* 0x000fe20000001830 */
[----:B------:R-:W2:Y:S04]  /*2960*/  LDSM.16.M88.4 R72, [R174] ;  /* 0x00000000ae48783b */ /* 0x000ea80000000200 */
[----:B------:R-:W4:Y:S03]  /*2970*/  LDSM.16.M88.4 R20, [R168+0x4000] ;  /* 0x00400000a814783b */ /* 0x000f260000000200 */
[----:B------:R-:W-:Y:S08]  /*2980*/  HMMA.16816.F32 R12, R8, R92, R12 ;  /* 0x0000005c080c723c */ /* 0x000ff0000000180c */
[C---:B------:R-:W-:Y:S01]  /*2990*/  HMMA.16816.F32 R24, R16.reuse, R98, R44 ;  /* 0x000000621018723c */ /* 0x040fe2000000182c */
[----:B------:R-:W-:Y:S07]  /*29a0*/  LDSM.16.M88.4 R96, [R103+0x4000] ;  /* 0x004000006760783b */ /* 0x000fee0000000200 */
[C---:B------:R-:W-:Y:S08]  /*29b0*/  HMMA.16816.F32 R44, R16.reuse, R86, R56 ;  /* 0x00000056102c723c */ /* 0x040ff00000001838 */
[C---:B-----5:R-:W-:Y:S01]  /*29c0*/  HMMA.16816.F32 R56, R16.reuse, R60, R64 ;  /* 0x0000003c1038723c */ /* 0x060fe20000001840 */
[----:B------:R-:W-:Y:S07]  /*29d0*/  LDSM.16.M88.4 R64, [R161+0x3800] ;  /* 0x00380000a140783b */ /* 0x000fee0000000200 */
[C---:B------:R-:W-:Y:S01]  /*29e0*/  HMMA.16816.F32 R40, R16.reuse, R84, R40 ;  /* 0x000000541028723c */ /* 0x040fe20000001828 */
[----:B------:R-:W5:Y:S07]  /*29f0*/  LDSM.16.M88.4 R84, [R161+0x2800] ;  /* 0x00280000a154783b */ /* 0x000f6e0000000200 */
[C---:B------:R-:W-:Y:S01]  /*2a00*/  HMMA.16816.F32 R48, R16.reuse, R62, R36 ;  /* 0x0000003e1030723c */ /* 0x040fe20000001824 */
[----:B------:R-:W-:Y:S07]  /*2a10*/  LDSM.16.M88.4 R60, [R160+-0x1800] ;  /* 0xffe80000a03c783b */ /* 0x000fee0000000200 */
[C---:B------:R-:W-:Y:S08]  /*2a20*/  HMMA.16816.F32 R36, R16.reuse, R68, R32 ;  /* 0x000000441024723c */ /* 0x040ff00000001820 */
[----:B------:R-:W-:Y:S01]  /*2a30*/  HMMA.16816.F32 R32, R16, R70, R28 ;  /* 0x000000461020723c */ /* 0x000fe2000000181c */
[----:B------:R-:W2:Y:S04]  /*2a40*/  LDSM.16.M88.4 R68, [R161+0x3000] ;  /* 0x00300000a144783b */ /* 0x000ea80000000200 */
[----:B------:R-:W2:Y:S03]  /*2a50*/  LDSM.16.M88.4 R16, [R166+0x8000] ;  /* 0x00800000a610783b */ /* 0x000ea60000000200 */
[----:B---3--:R-:W-:Y:S08]  /*2a60*/  HMMA.16816.F32 R12, R4, R80, R12 ;  /* 0x00000050040c723c */ /* 0x008ff0000000180c */
[C---:B------:R-:W-:Y:S01]  /*2a70*/  HMMA.16816.F32 R28, R8.reuse, R94, R24 ;  /* 0x0000005e081c723c */ /* 0x040fe20000001818 */
[----:B------:R-:W-:Y:S07]  /*2a80*/  LDSM.16.M88.4 R92, [R171] ;  /* 0x00000000ab5c783b */ /* 0x000fee0000000200 */
[C---:B-1----:R-:W-:Y:S08]  /*2a90*/  HMMA.16816.F32 R56, R8.reuse, R52, R56 ;  /* 0x000000340838723c */ /* 0x042ff00000001838 */
[C---:B------:R-:W-:Y:S08]  /*2aa0*/  HMMA.16816.F32 R24, R8.reuse, R76, R40 ;  /* 0x0000004c0818723c */ /* 0x040ff00000001828 */
[C---:B------:R-:W-:Y:S08]  /*2ab0*/  HMMA.16816.F32 R52, R8.reuse, R54, R48 ;  /* 0x000000360834723c */ /* 0x040ff00000001830 */
[C---:B--2---:R-:W-:Y:S08]  /*2ac0*/  HMMA.16816.F32 R48, R8.reuse, R72, R36 ;  /* 0x000000480830723c */ /* 0x044ff00000001824 */
[C---:B------:R-:W-:Y:S01]  /*2ad0*/  HMMA.16816.F32 R44, R8.reuse, R78, R44 ;  /* 0x0000004e082c723c */ /* 0x040fe2000000182c */
[----:B------:R-:W1:Y:S07]  /*2ae0*/  LDSM.16.M88.4 R76, [R160+-0x1000] ;  /* 0xfff00000a04c783b */ /* 0x000e6e0000000200 */
[----:B------:R-:W-:Y:S08]  /*2af0*/  HMMA.16816.F32 R40, R8, R74, R32 ;  /* 0x0000004a0828723c */ /* 0x000ff00000001820 */
[----:B----4-:R-:W-:Y:S01]  /*2b00*/  HMMA.16816.F32 R8, R20, R88, R12 ;  /* 0x000000581408723c */ /* 0x010fe2000000180c */
[----:B------:R-:W2:Y:S07]  /*2b10*/  LDSM.16.M88.4 R12, [R167+0x8000] ;  /* 0x00800000a70c783b */ /* 0x000eae0000000200 */
[C---:B------:R-:W-:Y:S01]  /*2b20*/  HMMA.16816.F32 R36, R4.reuse, R82, R28 ;  /* 0x000000520424723c */ /* 0x040fe2000000181c */
[----:B------:R-:W-:Y:S07]  /*2b30*/  LDSM.16.M88.4 R80, [R161+0x4000] ;  /* 0x00400000a150783b */ /* 0x000fee0000000200 */
[C---:B-----5:R-:W-:Y:S08]  /*2b40*/  HMMA.16816.F32 R28, R4.reuse, R84, R24 ;  /* 0x00000054041c723c */ /* 0x060ff00000001818 */
[C---:B------:R-:W-:Y:S08]  /*2b50*/  HMMA.16816.F32 R32, R4.reuse, R68, R56 ;  /* 0x000000440420723c */ /* 0x040ff00000001838 */
[C---:B------:R-:W-:Y:S01]  /*2b60*/  HMMA.16816.F32 R72, R4.reuse, R64, R48 ;  /* 0x000000400448723c */ /* 0x040fe20000001830 */
[----:B------:R-:W-:Y:S07]  /*2b70*/  LDSM.16.M88.4 R48, [R160+-0x800] ;  /* 0xfff80000a030783b */ /* 0x000fee0000000200 */
[C---:B------:R-:W-:Y:S01]  /*2b80*/  HMMA.16816.F32 R24, R4.reuse, R86, R44 ;  /* 0x000000560418723c */ /* 0x040fe2000000182c */
[----:B------:R-:W-:Y:S07]  /*2b90*/  LDSM.16.M88.4 R84, [R160] ;  /* 0x00000000a054783b */ /* 0x000fee0000000200 */
[C---:B------:R-:W-:Y:S01]  /*2ba0*/  HMMA.16816.F32 R68, R4.reuse, R70, R52 ;  /* 0x000000460444723c */ /* 0x040fe20000001834 */
[----:B------:R-:W3:Y:S07]  /*2bb0*/  LDSM.16.M88.4 R52, [R103+0x4800] ;  /* 0x004800006734783b */ /* 0x000eee0000000200 */
[----:B------:R-:W-:Y:S08]  /*2bc0*/  HMMA.16816.F32 R64, R4, R66, R40 ;  /* 0x000000420440723c */ /* 0x000ff00000001828 */
[----:B------:R-:W-:Y:S01]  /*2bd0*/  HMMA.16816.F32 R4, R16, R96, R8 ;  /* 0x000000601004723c */ /* 0x000fe20000001808 */
[----:B------:R-:W4:Y:S07]  /*2be0*/  LDSM.16.M88.4 R8, [R169+0x8000] ;  /* 0x00800000a908783b */ /* 0x000f2e0000000200 */
[C---:B------:R-:W-:Y:S01]  /*2bf0*/  HMMA.16816.F32 R56, R20.reuse, R90, R36 ;  /* 0x0000005a1438723c */ /* 0x040fe20000001824 */
[----:B------:R-:W-:Y:S07]  /*2c00*/  LDSM.16.M88.4 R88, [R103+0x5800] ;  /* 0x005800006758783b */ /* 0x000fee0000000200 */
[C---:B------:R-:W-:Y:S08]  /*2c10*/  HMMA.16816.F32 R28, R20.reuse, R60, R28 ;  /* 0x0000003c141c723c */ /* 0x040ff0000000181c */
[C---:B------:R-:W-:Y:S01]  /*2c20*/  HMMA.16816.F32 R44, R20.reuse, R62, R24 ;  /* 0x0000003e142c723c */ /* 0x040fe20000001818 */
[----:B------:R-:W-:Y:S07]  /*2c30*/  LDSM.16.M88.4 R60, [R103+0x5000] ;  /* 0x00500000673c783b */ /* 0x000fee0000000200 */
[----:B-1----:R-:W-:Y:S08]  /*2c40*/  HMMA.16816.F32 R40, R20, R76, R32 ;  /* 0x0000004c1428723c */ /* 0x002ff00000001820 */
[----:B--2---:R-:W-:Y:S01]  /*2c50*/  HMMA.16816.F32 R24, R12, R92, R4 ;  /* 0x0000005c0c18723c */ /* 0x004fe20000001804 */
[----:B------:R-:W-:Y:S07]  /*2c60*/  LDSM.16.M88.4 R4, [R168+0x8000] ;  /* 0x00800000a804783b */ /* 0x000fee0000000200 */
[----:B------:R-:W-:Y:S01]  /*2c70*/  HMMA.16816.F32 R32, R16, R98, R56 ;  /* 0x000000621020723c */ /* 0x000fe20000001838 */
[----:B------:R-:W-:Y:S07]  /*2c80*/  LDSM.16.M88.4 R56, [R160+0x800] ;  /* 0x00080000a038783b */ /* 0x000fee0000000200 */
[----:B------:R-:W-:Y:S01]  /*2c90*/  HMMA.16816.F32 R36, R20, R78, R68 ;  /* 0x0000004e1424723c */ /* 0x000fe20000001844 */
[----:B------:R-:W1:Y:S07]  /*2ca0*/  LDSM.16.M88.4 R76, [R176] ;  /* 0x00000000b04c783b */ /* 0x000e6e0000000200 */
[----:B---3--:R-:W-:Y:S08]  /*2cb0*/  HMMA.16816.F32 R28, R16, R52, R28 ;  /* 0x00000034101c723c */ /* 0x008ff0000000181c */
[C---:B------:R-:W-:Y:S08]  /*2cc0*/  HMMA.16816.F32 R72, R20.reuse, R48, R72 ;  /* 0x000000301448723c */ /* 0x040ff00000001848 */
[----:B------:R-:W-:Y:S01]  /*2cd0*/  HMMA.16816.F32 R96, R20, R50, R64 ;  /* 0x000000321460723c */ /* 0x000fe20000001840 */
[----:B------:R-:W-:Y:S07]  /*2ce0*/  LDSM.16.M88.4 R48, [R177] ;  /* 0x00000000b130783b */ /* 0x000fee0000000200 */
[----:B----4-:R-:W-:Y:S08]  /*2cf0*/  HMMA.16816.F32 R20, R8, R80, R24 ;  /* 0x000000500814723c */ /* 0x010ff00000001818 */
[----:B------:R-:W-:Y:S08]  /*2d00*/  HMMA.16816.F32 R24, R12, R94, R32 ;  /* 0x0000005e0c18723c */ /* 0x000ff00000001820 */
[----:B------:R-:W-:Y:S01]  /*2d10*/  HMMA.16816.F32 R52, R16, R54, R44 ;  /* 0x000000361034723c */ /* 0x000fe2000000182c */
[----:B------:R-:W2:Y:S07]  /*2d20*/  LDSM.16.M88.4 R44, [R161+0x4800] ;  /* 0x00480000a12c783b */ /* 0x000eae0000000200 */
[----:B-1----:R-:W-:Y:S08]  /*2d30*/  HMMA.16816.F32 R28, R12, R76, R28 ;  /* 0x0000004c0c1c723c */ /* 0x002ff0000000181c */
[----:B------:R-:W-:Y:S08]  /*2d40*/  HMMA.16816.F32 R64, R16, R60, R40 ;  /* 0x0000003c1040723c */ /* 0x000ff00000001828 */
[----:B------:R-:W-:Y:S08]  /*2d50*/  HMMA.16816.F32 R40, R4, R84, R20 ;  /* 0x000000540428723c */ /* 0x000ff00000001814 */
[----:B------:R-:W-:Y:S08]  /*2d60*/  HMMA.16816.F32 R20, R8, R82, R24 ;  /* 0x000000520814723c */ /* 0x000ff00000001818 */
[----:B------:R-:W-:Y:S01]  /*2d70*/  HMMA.16816.F32 R24, R12, R78, R52 ;  /* 0x0000004e0c18723c */ /* 0x000fe20000001834 */
[----:B------:R-:W-:Y:S07]  /*2d80*/  LDSM.16.M88.4 R52, [R161+0x5000] ;  /* 0x00500000a134783b */ /* 0x000fee0000000200 */
[----:B------:R-:W-:Y:S01]  /*2d90*/  HMMA.16816.F32 R68, R16, R62, R36 ;  /* 0x0000003e1044723c */ /* 0x000fe20000001824 */
[----:B------:R-:W1:Y:S01]  /*2da0*/  LDSM.16.M88.4 R60, [R178] ;  /* 0x00000000b23c783b */ /* 0x000e620000000200 */
[----:B------:R-:W-:-:S04]  /*2db0*/  FMUL.FTZ R0, R40, c[0x0][0x320] ;  /* 0x0000c80028007a20 */ /* 0x000fc80000410000 */
[----:B------:R3:W4:Y:S02]  /*2dc0*/  MUFU.TANH R78, R0 ;  /* 0x00000000004e7308 */ /* 0x0007240000002400 */
[----:B--2---:R-:W-:Y:S08]  /*2dd0*/  HMMA.16816.F32 R36, R8, R44, R28 ;  /* 0x0000002c0824723c */ /* 0x004ff0000000181c */
[----:B------:R-:W-:Y:S01]  /*2de0*/  HMMA.16816.F32 R28, R4, R86, R20 ;  /* 0x00000056041c723c */ /* 0x000fe20000001814 */
[----:B---3--:R-:W-:-:S07]  /*2df0*/  FMUL.FTZ R0, R41, c[0x0][0x320] ;  /* 0x0000c80029007a20 */ /* 0x008fce0000410000 */
[----:B------:R-:W-:Y:S01]  /*2e00*/  HMMA.16816.F32 R20, R8, R46, R24 ;  /* 0x0000002e0814723c */ /* 0x000fe20000001818 */
[----:B------:R-:W2:Y:S01]  /*2e10*/  LDSM.16.M88.4 R44, [R161+0x5800] ;  /* 0x00580000a12c783b */ /* 0x000ea20000000200 */
[----:B------:R3:W1:Y:S06]  /*2e20*/  MUFU.TANH R76, R0 ;  /* 0x00000000004c7308 */ /* 0x00066c0000002400 */
[----:B------:R-:W-:Y:S08]  /*2e30*/  HMMA.16816.F32 R72, R16, R88, R72 ;  /* 0x000000581048723c */ /* 0x000ff00000001848 */
[----:B------:R-:W-:Y:S01]  /*2e40*/  HMMA.16816.F32 R36, R4, R56, R36 ;  /* 0x000000380424723c */ /* 0x000fe20000001824 */
[----:B---3--:R-:W-:-:S04]  /*2e50*/  FMUL.FTZ R0, R42, c[0x0][0x320] ;  /* 0x0000c8002a007a20 */ /* 0x008fc80000410000 */
[----:B------:R3:W1:Y:S03]  /*2e60*/  MUFU.TANH R77, R0 ;  /* 0x00000000004d7308 */ /* 0x0006660000002400 */
[----:B------:R-:W-:Y:S08]  /*2e70*/  HMMA.16816.F32 R16, R16, R90, R96 ;  /* 0x0000005a1010723c */ /* 0x000ff00000001860 */
[----:B------:R-:W-:Y:S01]  /*2e80*/  HMMA.16816.F32 R32, R12, R48, R64 ;  /* 0x000000300c20723c */ /* 0x000fe20000001840 */
[----:B---3--:R-:W-:-:S07]  /*2e90*/  FMUL.FTZ R0, R43, c[0x0][0x320] ;  /* 0x0000c8002b007a20 */ /* 0x008fce0000410000 */
[----:B------:R-:W-:Y:S01]  /*2ea0*/  HMMA.16816.F32 R40, R12, R50, R68 ;  /* 0x000000320c28723c */ /* 0x000fe20000001844 */
[----:B------:R-:W-:Y:S01]  /*2eb0*/  FMUL.FTZ R38, R38, c[0x0][0x320] ;  /* 0x0000c80026267a20 */ /* 0x000fe20000410000 */
[----:B------:R3:W2:Y:S01]  /*2ec0*/  MUFU.TANH R67, R0 ;  /* 0x0000000000437308 */ /* 0x0006a20000002400 */
[----:B------:R-:W-:Y:S01]  /*2ed0*/  FMUL.FTZ R39, R39, c[0x0][0x320] ;  /* 0x0000c80027277a20 */ /* 0x000fe20000410000 */
[----:B------:R-:W5:Y:S04]  /*2ee0*/  LDSM.16.M88.4 R48, [R160+0x1000] ;  /* 0x00100000a030783b */ /* 0x000f680000000200 */
[----:B------:R-:W-:Y:S08]  /*2ef0*/  HMMA.16816.F32 R24, R4, R58, R20 ;  /* 0x0000003a0418723c */ /* 0x000ff00000001814 */
[----:B-1----:R-:W-:Y:S01]  /*2f00*/  HMMA.16816.F32 R20, R12, R60, R72 ;  /* 0x0000003c0c14723c */ /* 0x002fe20000001848 */
[----:B---3--:R-:W-:-:S04]  /*2f10*/  FMUL.FTZ R0, R28, c[0x0][0x320] ;  /* 0x0000c8001c007a20 */ /* 0x008fc80000410000 */
[----:B------:R1:W3:Y:S03]  /*2f20*/  MUFU.TANH R64, R0 ;  /* 0x0000000000407308 */ /* 0x0002e60000002400 */
[----:B------:R-:W-:Y:S08]  /*2f30*/  HMMA.16816.F32 R12, R12, R62, R16 ;  /* 0x0000003e0c0c723c */ /* 0x000ff00000001810 */
[----:B------:R-:W-:Y:S01]  /*2f40*/  HMMA.16816.F32 R32, R8, R52, R32 ;  /* 0x000000340820723c */ /* 0x000fe20000001820 */
[----:B------:R-:W3:Y:S01]  /*2f50*/  MUFU.TANH R53, R38 ;  /* 0x0000002600357308 */ /* 0x000ee20000002400 */
[----:B------:R-:W-:-:S02]  /*2f60*/  FMUL.FTZ R24, R24, c[0x0][0x320] ;  /* 0x0000c80018187a20 */ /* 0x000fc40000410000 */
[----:B------:R-:W-:Y:S02]  /*2f70*/  FMUL.FTZ R25, R25, c[0x0][0x320] ;  /* 0x0000c80019197a20 */ /* 0x000fe40000410000 */
[----:B-1----:R-:W-:Y:S02]  /*2f80*/  FMUL.FTZ R0, R29, c[0x0][0x320] ;  /* 0x0000c8001d007a20 */ /* 0x002fe40000410000 */
[----:B--2---:R-:W-:Y:S01]  /*2f90*/  HMMA.16816.F32 R16, R8, R44, R20 ;  /* 0x0000002c0810723c */ /* 0x004fe20000001814 */
[----:B------:R-:W-:Y:S01]  /*2fa0*/  FMUL.FTZ R26, R26, c[0x0][0x320] ;  /* 0x0000c8001a1a7a20 */ /* 0x000fe20000410000 */
[----:B------:R1:W2:Y:S01]  /*2fb0*/  MUFU.TANH R57, R0 ;  /* 0x0000000000397308 */ /* 0x0002a20000002400 */
[----:B------:R-:W-:-:S07]  /*2fc0*/  FMUL.FTZ R27, R27, c[0x0][0x320] ;  /* 0x0000c8001b1b7a20 */ /* 0x000fce0000410000 */
[----:B------:R-:W2:Y:S06]  /*2fd0*/  MUFU.TANH R25, R25 ;  /* 0x0000001900197308 */ /* 0x000eac0000002400 */
[----:B-----5:R-:W-:Y:S01]  /*2fe0*/  HMMA.16816.F32 R32, R4, R48, R32 ;  /* 0x000000300420723c */ /* 0x020fe20000001820 */
[----:B-1----:R-:W-:-:S04]  /*2ff0*/  FMUL.FTZ R0, R30, c[0x0][0x320] ;  /* 0x0000c8001e007a20 */ /* 0x002fc80000410000 */
[----:B------:R1:W1:Y:S02]  /*3000*/  MUFU.TANH R66, R0 ;  /* 0x0000000000427308 */ /* 0x0002640000002400 */
[----:B-1----:R-:W-:Y:S02]  /*3010*/  FMUL.FTZ R0, R31, c[0x0][0x320] ;  /* 0x0000c8001f007a20 */ /* 0x002fe40000410000 */
[----:B------:R-:W-:Y:S04]  /*3020*/  HMMA.16816.F32 R28, R8, R54, R40 ;  /* 0x00000036081c723c */ /* 0x000fe80000001828 */
[----:B------:R-:W1:Y:S11]  /*3030*/  MUFU.TANH R43, R39 ;  /* 0x00000027002b7308 */ /* 0x000e760000002400 */
[----:B------:R-:W-:-:S02]  /*3040*/  FMUL.FTZ R32, R32, c[0x0][0x320] ;  /* 0x0000c80020207a20 */ /* 0x000fc40000410000 */
[----:B------:R-:W-:Y:S02]  /*3050*/  FMUL.FTZ R33, R33, c[0x0][0x320] ;  /* 0x0000c80021217a20 */ /* 0x000fe40000410000 */
[----:B------:R-:W-:Y:S01]  /*3060*/  FMUL.FTZ R34, R34, c[0x0][0x320] ;  /* 0x0000c80022227a20 */ /* 0x000fe20000410000 */
[----:B------:R-:W-:Y:S01]  /*3070*/  HMMA.16816.F32 R8, R8, R46, R12 ;  /* 0x0000002e0808723c */ /* 0x000fe2000000180c */
[----:B------:R5:W1:Y:S01]  /*3080*/  MUFU.TANH R65, R0 ;  /* 0x0000000000417308 */ /* 0x000a620000002400 */
[----:B------:R-:W-:-:S07]  /*3090*/  FMUL.FTZ R35, R35, c[0x0][0x320] ;  /* 0x0000c80023237a20 */ /* 0x000fce0000410000 */
[----:B------:R-:W1:Y:S01]  /*30a0*/  MUFU.TANH R40, R24 ;  /* 0x0000001800287308 */ /* 0x000e620000002400 */
[----:B------:R-:W-:Y:S01]  /*30b0*/  HMMA.16816.F32 R20, R4, R50, R28 ;  /* 0x000000320414723c */ /* 0x000fe2000000181c */
[----:B-----5:R-:W-:-:S06]  /*30c0*/  FMUL.FTZ R0, R36, c[0x0][0x320] ;  /* 0x0000c80024007a20 */ /* 0x020fcc0000410000 */
[----:B------:R-:W1:Y:S08]  /*30d0*/  MUFU.TANH R42, R26 ;  /* 0x0000001a002a7308 */ /* 0x000e700000002400 */
[----:B------:R5:W1:Y:S08]  /*30e0*/  MUFU.TANH R56, R0 ;  /* 0x0000000000387308 */ /* 0x000a700000002400 */
[----:B------:R1:W1:Y:S01]  /*30f0*/  MUFU.TANH R41, R27 ;  /* 0x0000001b00297308 */ /* 0x0002620000002400 */
[----:B------:R-:W-:-:S02]  /*3100*/  FMUL.FTZ R20, R20, c[0x0][0x320] ;  /* 0x0000c80014147a20 */ /* 0x000fc40000410000 */
[----:B-----5:R-:W-:-:S05]  /*3110*/  FMUL.FTZ R0, R37, c[0x0][0x320] ;  /* 0x0000c80025007a20 */ /* 0x020fca0000410000 */
[----:B------:R-:W1:Y:S01]  /*3120*/  MUFU.TANH R32, R32 ;  /* 0x0000002000207308 */ /* 0x000e620000002400 */
[----:B------:R-:W5:Y:S01]  /*3130*/  LDSM.16.M88.4 R36, [R160+0x1800] ;  /* 0x00180000a024783b */ /* 0x000f620000000200 */
[----:B------:R-:W-:Y:S01]  /*3140*/  FMUL.FTZ R21, R21, c[0x0][0x320] ;  /* 0x0000c80015157a20 */ /* 0x000fe20000410000 */
[----:B------:R-:W-:-:S04]  /*3150*/  DEPBAR.LE SB0, 0x0 ;  /* 0x000080000000791a */ /* 0x000fc80000000000 */
[----:B------:R-:W-:Y:S01]  /*3160*/  FMUL.FTZ R22, R22, c[0x0][0x320] ;  /* 0x0000c80016167a20 */ /* 0x000fe20000410000 */
[----:B------:R1:W1:Y:S01]  /*3170*/  MUFU.TANH R52, R0 ;  /* 0x0000000000347308 */ /* 0x0002620000002400 */
[----:B------:R-:W-:-:S07]  /*3180*/  FMUL.FTZ R23, R23, c[0x0][0x320] ;  /* 0x0000c80017177a20 */ /* 0x000fce0000410000 */
[----:B------:R-:W1:Y:S08]  /*3190*/  MUFU.TANH R33, R33 ;  /* 0x0000002100217308 */ /* 0x000e700000002400 */
[----:B------:R-:W1:Y:S08]  /*31a0*/  MUFU.TANH R34, R34 ;  /* 0x0000002200227308 */ /* 0x000e700000002400 */
[----:B------:R-:W1:Y:S08]  /*31b0*/  MUFU.TANH R35, R35 ;  /* 0x0000002300237308 */ /* 0x000e700000002400 */
[----:B------:R1:W1:Y:S01]  /*31c0*/  MUFU.TANH R24, R20 ;  /* 0x0000001400187308 */ /* 0x0002620000002400 */
[C---:B-----5:R-:W-:Y:S07]  /*31d0*/  HMMA.16816.F32 R12, R4.reuse, R36, R16 ;  /* 0x00000024040c723c */ /* 0x060fee0000001810 */
[----:B------:R1:W1:Y:S01]  /*31e0*/  MUFU.TANH R19, R21 ;  /* 0x0000001500137308 */ /* 0x0002620000002400 */
[----:B------:R-:W-:Y:S07]  /*31f0*/  HMMA.16816.F32 R4, R4, R38, R8 ;  /* 0x000000260404723c */ /* 0x000fee0000001808 */
[----:B------:R1:W1:Y:S08]  /*3200*/  MUFU.TANH R31, R22 ;  /* 0x00000016001f7308 */ /* 0x0002700000002400 */
[----:B------:R1:W1:Y:S01]  /*3210*/  MUFU.TANH R30, R23 ;  /* 0x00000017001e7308 */ /* 0x0002620000002400 */
        /* <DEDUP_REMOVED lines=18> */
[----:B--234-:R-:W-:Y:S01]  /*3340*/  IMAD R2, R100, 0x40, R215 ;  /* 0x0000004064027824 */ /* 0x01cfe200078e02d7 */
[----:B------:R-:W-:-:S04]  /*3350*/  MOV R183, RZ ;  /* 0x000000ff00b77202 */ /* 0x000fc80000000f00 */
        /* <DEDUP_REMOVED lines=14> */
[----:B------:R-:W-:-:S05]  /*3440*/  IMAD R0, R186, c[0x0][0x1e4], R0 ;  /* 0x00007900ba007a24 */ /* 0x000fca00078e0200 */
[----:B------:R-:W-:Y:S02]  /*3450*/  IADD3 R3, R3, R0, RZ ;  /* 0x0000000003037210 */ /* 0x000fe40007ffe0ff */
        /* <DEDUP_REMOVED lines=10> */
.L_x_1073:
[----:B------:R-:W-:Y:S05]  /*3500*/  BRA.DIV ~URZ, `(.L_x_1030) ;  /* 0x0000a8427f007947 */ /* 0x000fea000b800000 */
[----:B------:R-:W3:Y:S01]  /*3510*/  SHFL.IDX PT, R0, R12, RZ, 0x181f ;  /* 0x00181fff0c007589 */ /* 0x000ee200000e0000 */
[----:B------:R-:W-:Y:S02]  /*3520*/  ISETP.GE.AND P5, PT, R197, c[0x0][0x1d4], PT ;  /* 0x00007500c5007a0c */ /* 0x000fe40003fa6270 */
[----:B------:R-:W-:Y:S02]  /*3530*/  ISETP.GE.AND P2, PT, R208, c[0x0][0x1d4], PT ;  /* 0x00007500d0007a0c */ /* 0x000fe40003f46270 */
[----:B------:R-:W-:Y:S02]  /*3540*/  SEL R11, RZ, 0x10, P5 ;  /* 0x00000010ff0b7807 */ /* 0x000fe40002800000 */
[----:B------:R-:W-:Y:S02]  /*3550*/  SEL R10, RZ, 0x10, P2 ;  /* 0x00000010ff0a7807 */ /* 0x000fe40001000000 */
[----:B---3--:R-:W-:-:S02]  /*3560*/  IADD3 R6, P0, R0, R107, RZ ;  /* 0x0000006b00067210 */ /* 0x008fc40007f1e0ff */
[----:B------:R-:W-:-:S03]  /*3570*/  IADD3 R2, P6, R0, R108, RZ ;  /* 0x0000006c00027210 */ /* 0x000fc60007fde0ff */
[C---:B--2---:R-:W-:Y:S01]  /*3580*/  IMAD.X R7, R4.reuse, 0x1, R101, P0 ;  /* 0x0000000104077824 */ /* 0x044fe200000e0665 */
[----:B------:R-:W-:Y:S01]  /*3590*/  ISETP.GE.AND P0, PT, R207, c[0x0][0x1d4], PT ;  /* 0x00007500cf007a0c */ /* 0x000fe20003f06270 */
[----:B------:R-:W-:Y:S01]  /*35a0*/  IMAD.X R3, R4, 0x1, R104, P6 ;  /* 0x0000000104037824 */ /* 0x000fe200030e0668 */
[----:B------:R-:W-:Y:S02]  /*35b0*/  IADD3 R8, P6, R0, R109, RZ ;  /* 0x0000006d00087210 */ /* 0x000fe40007fde0ff */
[----:B------:R-:W-:Y:S01]  /*35c0*/  @!PT LDS RZ, [RZ] ;  /* 0x00000000fffff984 */ /* 0x000fe20000000800 */
[----:B------:R-:W-:Y:S01]  /*35d0*/  @!PT LDS RZ, [RZ] ;  /* 0x00000000fffff984 */ /* 0x000fe20000000800 */
[----:B------:R2:W-:Y:S03]  /*35e0*/  LDGSTS.E.BYPASS.LTC128B.128 [R182+0x6100], [R6.64], !P5 ;  /* 0x0610000006b67fae */ /* 0x0005e6000e901d46 */
[----:B------:R-:W-:Y:S01]  /*35f0*/  IMAD.X R9, R4, 0x1, R102, P6 ;  /* 0x0000000104097824 */ /* 0x000fe200030e0666 */
[----:B------:R2:W-:Y:S04]  /*3600*/  LDGSTS.E.BYPASS.LTC128B.128 [R182+0x8100], [R2.64], !P2 ;  /* 0x0810000002b67fae */ /* 0x0005e8000d101d46 */
[----:B------:R-:W3:Y:S04]  /*3610*/  SHFL.IDX PT, R0, R12, 0x1, 0x181f ;  /* 0x00381f000c007f89 */ /* 0x000ee800000e0000 */
[----:B------:R2:W-:Y:S04]  /*3620*/  LDGSTS.E.BYPASS.LTC128B.128 [R182+0xa100], [R8.64], !P0 ;  /* 0x0a10000008b67fae */ /* 0x0005e8000c101d46 */
[----:B------:R4:W1:Y:S02]  /*3630*/  SHFL.IDX PT, R4, R5, 0x1, 0x181f ;  /* 0x00381f0005047f89 */ /* 0x00086400000e0000 */
[----:B-1--4-:R-:W-:-:S02]  /*3640*/  SEL R5, RZ, 0x10, P0 ;  /* 0x00000010ff057807 */ /* 0x012fc40000000000 */
.L_x_1074:
[----:B--23--:R-:W-:Y:S02]  /*3650*/  IADD3 R8, -R11, 0x10, RZ ;  /* 0x000000100b087810 */ /* 0x00cfe40007ffe1ff */
[----:B------:R-:W-:-:S02]  /*3660*/  IADD3 R2, -R10, 0x10, RZ ;  /* 0x000000100a027810 */ /* 0x000fc40007ffe1ff */
[----:B------:R-:W-:Y:S02]  /*3670*/  LOP3.LUT R8, R8, 0xf, RZ, 0xc0, !PT ;  /* 0x0000000f08087812 */ /* 0x000fe400078ec0ff */
[----:B------:R-:W-:Y:S02]  /*3680*/  IADD3 R3, -R5, 0x10, RZ ;  /* 0x0000001005037810 */ /* 0x000fe40007ffe1ff */
[----:B------:R-:W-:Y:S02]  /*3690*/  LOP3.LUT R6, R2, 0xf, RZ, 0xc0, !PT ;  /* 0x0000000f02067812 */ /* 0x000fe400078ec0ff */
[-C--:B------:R-:W-:Y:S02]  /*36a0*/  IADD3 R8, P2, P0, R8, R0.reuse, R107 ;  /* 0x0000000008087210 */ /* 0x080fe4000785e06b */
[----:B------:R-:W-:Y:S02]  /*36b0*/  LOP3.LUT R2, R3, 0xf, RZ, 0xc0, !PT ;  /* 0x0000000f03027812 */ /* 0x000fe400078ec0ff */
[----:B------:R-:W-:-:S02]  /*36c0*/  IADD3 R6, P6, P5, R6, R0, R108 ;  /* 0x0000000006067210 */ /* 0x000fc40007dde06c */
[----:B------:R-:W-:Y:S02]  /*36d0*/  IADD3.X R9, RZ, R4, R101, P2, P0 ;  /* 0x00000004ff097210 */ /* 0x000fe400017e0465 */
[----:B------:R-:W-:Y:S02]  /*36e0*/  IADD3 R2, P2, P0, R2, R0, R109 ;  /* 0x0000000002027210 */ /* 0x000fe4000785e06d */
[-C--:B------:R-:W-:Y:S02]  /*36f0*/  IADD3.X R7, RZ, R4.reuse, R104, P6, P5 ;  /* 0x00000004ff077210 */ /* 0x080fe400037ea468 */
[----:B------:R-:W-:Y:S02]  /*3700*/  ISETP.NE.U32.AND P6, PT, R11, RZ, PT ;  /* 0x000000ff0b00720c */ /* 0x000fe40003fc5070 */
[----:B------:R-:W-:Y:S02]  /*3710*/  ISETP.NE.U32.AND P5, PT, R10, RZ, PT ;  /* 0x000000ff0a00720c */ /* 0x000fe40003fa5070 */
[----:B------:R-:W-:-:S02]  /*3720*/  IADD3.X R3, RZ, R4, R102, P2, P0 ;  /* 0x00000004ff037210 */ /* 0x000fc400017e0466 */
[----:B------:R-:W-:-:S07]  /*3730*/  ISETP.NE.U32.AND P0, PT, R5, RZ, PT ;  /* 0x000000ff0500720c */ /* 0x000fce0003f05070 */
[----:B------:R-:W-:Y:S01]  /*3740*/  @!PT LDS RZ, [RZ] ;  /* 0x00000000fffff984 */ /* 0x000fe20000000800 */
[----:B------:R-:W-:Y:S01]  /*3750*/  @!PT LDS RZ, [RZ] ;  /* 0x00000000fffff984 */ /* 0x000fe20000000800 */
[----:B------:R-:W-:Y:S01]  /*3760*/  @!PT LDS RZ, [RZ] ;  /* 0x00000000fffff984 */ /* 0x000fe20000000800 */
[----:B------:R1:W-:Y:S04]  /*3770*/  LDGSTS.E.BYPASS.LTC128B.128.ZFILL [R182+0x7100], [R8.64], P6 ;  /* 0x0710000008b67fae */ /* 0x0003e8000b141d46 */
[----:B------:R1:W-:Y:S04]  /*3780*/  LDGSTS.E.BYPASS.LTC128B.128.ZFILL [R182+0x9100], [R6.64], P5 ;  /* 0x0910000006b67fae */ /* 0x0003e8000a941d46 */
[----:B------:R1:W-:Y:S02]  /*3790*/  LDGSTS.E.BYPASS.LTC128B.128.ZFILL [R182+0xb100], [R2.64], P0 ;  /* 0x0b10000002b67fae */ /* 0x0003e40008141d46 */
.L_x_1028:
[----:B--234-:R-:W-:Y:S05]  /*37a0*/  BSYNC B0 ;  /* 0x0000000000007941 */ /* 0x01cfea0003800000 */
.L_x_1027:
[----:B-1----:R-:W2:Y:S01]  /*37b0*/  LDL R2, [R1] ;  /* 0x0000000001027983 */ /* 0x002ea20000100800 */
[----:B------:R-:W-:Y:S01]  /*37c0*/  MOV R0, 0x1 ;  /* 0x0000000100007802 */ /* 0x000fe20000000f00 */
[----:B------:R-:W-:-:S02]  /*37d0*/  IMAD.MOV.U32 R3, RZ, RZ, c[0x0][0x2ac] ;  /* 0x0000ab00ff037624 */ /* 0x000fc400078e00ff */
[----:B------:R-:W0:Y:S01]  /*37e0*/  LDGDEPBAR ;  /* 0x00000000000079af */ /* 0x000e220000000000 */
[----:B------:R-:W-:Y:S02]  /*37f0*/  IMAD.IADD R6, R106, 0x1, -R225 ;  /* 0x000000016a067824 */ /* 0x000fe400078e0ae1 */
[----:B------:R-:W-:-:S04]  /*3800*/  IMAD R0, R100, -0x40, R0 ;  /* 0xffffffc064007824 */ /* 0x000fc800078e0200 */
[----:B------:R-:W-:-:S05]  /*3810*/  IMAD R0, R3, c[0x0][0x1d0], R0 ;  /* 0x0000740003007a24 */ /* 0x000fca00078e0200 */
[----:B------:R-:W-:Y:S02]  /*3820*/  IADD3 R5, R0, -c[0x0][0x168], -R225 ;  /* 0x80005a0000057a10 */ /* 0x000fe40007ffe8e1 */
[----:B--2---:R-:W-:-:S04]  /*3830*/  IADD3 R210, R2, R229, RZ ;  /* 0x000000e502d27210 */ /* 0x004fc80007ffe0ff */
[----:B------:R-:W-:Y:S01]  /*3840*/  MOV R4, R210 ;  /* 0x000000d200047202 */ /* 0x000fe20000000f00 */
[----:B------:R-:W-:-:S05]  /*3850*/  @P4 IMAD.HI.U32 R2, R210, c[0x0][0x2c8], RZ ;  /* 0x0000b200d2024a27 */ /* 0x000fca00078e00ff */
[----:B------:R-:W-:Y:S01]  /*3860*/  @P4 SHF.R.U32.HI R4, RZ, c[0x0][0x2cc], R2 ;  /* 0x0000b300ff044a19 */ /* 0x000fe20000011602 */
[----:B------:R-:W-:Y:S05]  /*3870*/  BRA.DIV ~URZ, `(.L_x_1031) ;  /* 0x0000a7027f007947 */ /* 0x000fea000b800000 */
[----:B------:R1:W2:Y:S02]  /*3880*/  SHFL.IDX PT, R0, R4, RZ, 0x1c1f ;  /* 0x001c1fff04007589 */ /* 0x0002a400000e0000 */
.L_x_1075:
[----:B--2---:R-:W-:-:S05]  /*3890*/  IMAD.IADD R0, R5, 0x1, R0 ;  /* 0x0000000105007824 */ /* 0x004fca00078e0200 */
[----:B------:R-:W-:-:S04]  /*38a0*/  IMNMX R0, R6, R0, PT ;  /* 0x0000000006007217 */ /* 0x000fc80003800200 */
[C---:B------:R-:W-:Y:S02]  /*38b0*/  ISETP.GT.AND P6, PT, R0.reuse, RZ, PT ;  /* 0x000000ff0000720c */ /* 0x040fe40003fc4270 */
[C---:B------:R-:W-:Y:S02]  /*38c0*/  ISETP.GT.AND P5, PT, R0.reuse, 0x1, PT ;  /* 0x000000010000780c */ /* 0x040fe40003fa4270 */
[C---:B------:R-:W-:Y:S02]  /*38d0*/  ISETP.GT.AND P2, PT, R0.reuse, 0x8, PT ;  /* 0x000000080000780c */ /* 0x040fe40003f44270 */
[----:B------:R-:W-:Y:S02]  /*38e0*/  ISETP.GT.AND P0, PT, R0, 0x9, PT ;  /* 0x000000090000780c */ /* 0x000fe40003f04270 */
[----:B------:R-:W-:Y:S02]  /*38f0*/  FSEL R8, R78, -INF , P6 ;  /* 0xff8000004e087808 */ /* 0x000fe40003000000 */
[----:B------:R-:W-:-:S02]  /*3900*/  FSEL R9, R76, -INF , P5 ;  /* 0xff8000004c097808 */ /* 0x000fc40002800000 */
[----:B------:R-:W-:Y:S02]  /*3910*/  FSEL R11, R64, -INF , P2 ;  /* 0xff800000400b7808 */ /* 0x000fe40001000000 */
[----:B------:R-:W-:Y:S02]  /*3920*/  FSEL R13, R57, -INF , P0 ;  /* 0xff800000390d7808 */ /* 0x000fe40000000000 */
[C---:B------:R-:W-:Y:S02]  /*3930*/  ISETP.GT.AND P6, PT, R0.reuse, 0x10, PT ;  /* 0x000000100000780c */ /* 0x040fe40003fc4270 */
[C---:B------:R-:W-:Y:S02]  /*3940*/  ISETP.GT.AND P5, PT, R0.reuse, 0x11, PT ;  /* 0x000000110000780c */ /* 0x040fe40003fa4270 */
[C---:B------:R-:W-:Y:S02]  /*3950*/  ISETP.GT.AND P2, PT, R0.reuse, 0x18, PT ;  /* 0x000000180000780c */ /* 0x040fe40003f44270 */
[----:B------:R-:W-:-:S02]  /*3960*/  ISETP.GT.AND P0, PT, R0, 0x19, PT ;  /* 0x000000190000780c */ /* 0x000fc40003f04270 */
[----:B------:R-:W-:Y:S02]  /*3970*/  FSEL R15, R56, -INF , P6 ;  /* 0xff800000380f7808 */ /* 0x000fe40003000000 */
[----:B------:R-:W-:Y:S02]  /*3980*/  FSEL R21, R52, -INF , P5 ;  /* 0xff80000034157808 */ /* 0x000fe40002800000 */
[----:B------:R-:W-:Y:S02]  /*3990*/  FSEL R22, R40, -INF , P2 ;  /* 0xff80000028167808 */ /* 0x000fe40001000000 */
[----:B------:R-:W-:Y:S02]  /*39a0*/  FSEL R23, R25, -INF , P0 ;  /* 0xff80000019177808 */ /* 0x000fe40000000000 */
[C---:B------:R-:W-:Y:S02]  /*39b0*/  ISETP.GT.AND P6, PT, R0.reuse, 0x20, PT ;  /* 0x000000200000780c */ /* 0x040fe40003fc4270 */
[----:B------:R-:W-:-:S02]  /*39c0*/  ISETP.GT.AND P5, PT, R0, 0x21, PT ;  /* 0x000000210000780c */ /* 0x000fc40003fa4270 */
[C---:B------:R-:W-:Y:S02]  /*39d0*/  ISETP.GT.AND P2, PT, R0.reuse, 0x28, PT ;  /* 0x000000280000780c */ /* 0x040fe40003f44270 */
[----:B------:R-:W-:Y:S02]  /*39e0*/  ISETP.GT.AND P0, PT, R0, 0x29, PT ;  /* 0x000000290000780c */ /* 0x000fe40003f04270 */
[----:B------:R-:W-:Y:S02]  /*39f0*/  FSEL R95, R32, -INF , P6 ;  /* 0xff800000205f7808 */ /* 0x000fe40003000000 */
[----:B------:R-:W-:Y:S02]  /*3a00*/  FSEL R94, R33, -INF , P5 ;  /* 0xff800000215e7808 */ /* 0x000fe40002800000 */
[----:B------:R-:W-:Y:S02]  /*3a10*/  FSEL R93, R24, -INF , P2 ;  /* 0xff800000185d7808 */ /* 0x000fe40001000000 */
[----:B------:R-:W-:-:S02]  /*3a20*/  FSEL R92, R19, -INF , P0 ;  /* 0xff800000135c7808 */ /* 0x000fc40000000000 */
[C---:B------:R-:W-:Y:S02]  /*3a30*/  ISETP.GT.AND P6, PT, R0.reuse, 0x30, PT ;  /* 0x000000300000780c */ /* 0x040fe40003fc4270 */
[C---:B------:R-:W-:Y:S02]  /*3a40*/  ISETP.GT.AND P5, PT, R0.reuse, 0x31, PT ;  /* 0x000000310000780c */ /* 0x040fe40003fa4270 */
[C---:B------:R-:W-:Y:S02]  /*3a50*/  ISETP.GT.AND P2, PT, R0.reuse, 0x38, PT ;  /* 0x000000380000780c */ /* 0x040fe40003f44270 */
[----:B------:R-:W-:Y:S02]  /*3a60*/  ISETP.GT.AND P0, PT, R0, 0x39, PT ;  /* 0x000000390000780c */ /* 0x000fe40003f04270 */
[----:B------:R-:W-:Y:S02]  /*3a70*/  FSEL R185, R18, -INF , P6 ;  /* 0xff80000012b97808 */ /* 0x000fe40003000000 */
[----:B------:R-:W-:-:S02]  /*3a80*/  FSEL R184, R17, -INF , P5 ;  /* 0xff80000011b87808 */ /* 0x000fc40002800000 */
[----:B------:R-:W-:Y:S02]  /*3a90*/  FSEL R159, R16, -INF , P2 ;  /* 0xff800000109f7808 */ /* 0x000fe40001000000 */
[----:B------:R-:W-:Y:S01]  /*3aa0*/  FSEL R158, R14, -INF , P0 ;  /* 0xff8000000e9e7808 */ /* 0x000fe20000000000 */
[----:B------:R-:W-:Y:S05]  /*3ab0*/  BRA.DIV ~URZ, `(.L_x_1032) ;  /* 0x0000a5227f007947 */ /* 0x000fea000b800000 */
[----:B------:R-:W2:Y:S01]  /*3ac0*/  SHFL.IDX PT, R0, R4, 0x1, 0x1c1f ;  /* 0x003c1f0004007f89 */ /* 0x000ea200000e0000 */
[----:B------:R-:W-:-:S04]  /*3ad0*/  FMNMX.FTZ R2, R8, R9, !PT ;  /* 0x0000000908027209 */ /* 0x000fc80007810000 */
[----:B------:R-:W-:-:S04]  /*3ae0*/  FMNMX.FTZ R2, R11, R2, !PT ;  /* 0x000000020b027209 */ /* 0x000fc80007810000 */
[----:B------:R-:W-:-:S04]  /*3af0*/  FMNMX.FTZ R2, R13, R2, !PT ;  /* 0x000000020d027209 */ /* 0x000fc80007810000 */
[----:B------:R-:W-:-:S04]  /*3b00*/  FMNMX.FTZ R2, R15, R2, !PT ;  /* 0x000000020f027209 */ /* 0x000fc80007810000 */
[----:B------:R-:W-:-:S04]  /*3b10*/  FMNMX.FTZ R2, R21, R2, !PT ;  /* 0x0000000215027209 */ /* 0x000fc80007810000 */
[----:B------:R-:W-:Y:S01]  /*3b20*/  FMNMX.FTZ R2, R22, R2, !PT ;  /* 0x0000000216027209 */ /* 0x000fe20007810000 */
[----:B--2---:R-:W-:-:S03]  /*3b30*/  IMAD.IADD R0, R5, 0x1, R0 ;  /* 0x0000000105007824 */ /* 0x004fc600078e0200 */
[----:B------:R-:W-:Y:S02]  /*3b40*/  FMNMX.FTZ R2, R23, R2, !PT ;  /* 0x0000000217027209 */ /* 0x000fe40007810000 */
[----:B------:R-:W-:Y:S02]  /*3b50*/  IMNMX R0, R6, R0, PT ;  /* 0x0000000006007217 */ /* 0x000fe40003800200 */
[----:B------:R-:W-:Y:S02]  /*3b60*/  FMNMX.FTZ R2, R95, R2, !PT ;  /* 0x000000025f027209 */ /* 0x000fe40007810000 */
[C---:B------:R-:W-:Y:S02]  /*3b70*/  ISETP.GT.AND P5, PT, R0.reuse, RZ, PT ;  /* 0x000000ff0000720c */ /* 0x040fe40003fa4270 */
[C---:B------:R-:W-:Y:S02]  /*3b80*/  ISETP.GT.AND P2, PT, R0.reuse, 0x1, PT ;  /* 0x000000010000780c */ /* 0x040fe40003f44270 */
[----:B------:R-:W-:-:S02]  /*3b90*/  ISETP.GT.AND P0, PT, R0, 0x8, PT ;  /* 0x000000080000780c */ /* 0x000fc40003f04270 */
[----:B------:R-:W-:Y:S02]  /*3ba0*/  FSEL R5, R77, -INF , P5 ;  /* 0xff8000004d057808 */ /* 0x000fe40002800000 */
[----:B------:R-:W-:Y:S02]  /*3bb0*/  FSEL R6, R67, -INF , P2 ;  /* 0xff80000043067808 */ /* 0x000fe40001000000 */
[----:B------:R-:W-:Y:S02]  /*3bc0*/  ISETP.GT.AND P2, PT, R0, 0x9, PT ;  /* 0x000000090000780c */ /* 0x000fe40003f44270 */
[----:B------:R-:W-:Y:S02]  /*3bd0*/  FSEL R7, R66, -INF , P0 ;  /* 0xff80000042077808 */ /* 0x000fe40000000000 */
[----:B------:R-:W-:Y:S02]  /*3be0*/  FMNMX.FTZ R3, R5, R6, !PT ;  /* 0x0000000605037209 */ /* 0x000fe40007810000 */
[----:B------:R-:W-:-:S02]  /*3bf0*/  ISETP.GT.AND P0, PT, R0, 0x10, PT ;  /* 0x000000100000780c */ /* 0x000fc40003f04270 */
[----:B------:R-:W-:Y:S02]  /*3c00*/  FSEL R10, R65, -INF , P2 ;  /* 0xff800000410a7808 */ /* 0x000fe40001000000 */
[----:B------:R-:W-:Y:S02]  /*3c10*/  FMNMX.FTZ R3, R7, R3, !PT ;  /* 0x0000000307037209 */ /* 0x000fe40007810000 */
        /* <DEDUP_REMOVED lines=15> */
[----:B------:R-:W-:-:S02]  /*3d10*/  FMNMX.FTZ R2, R94, R2, !PT ;  /* 0x000000025e027209 */ /* 0x000fc40007810000 */
[C---:B------:R-:W-:Y:S02]  /*3d20*/  ISETP.GT.AND P0, PT, R0.reuse, 0x28, PT ;  /* 0x000000280000780c */ /* 0x040fe40003f04270 */
[----:B------:R-:W-:Y:S02]  /*3d30*/  FSEL R81, R35, -INF , P2 ;  /* 0xff80000023517808 */ /* 0x000fe40001000000 */
[----:B------:R-:W-:Y:S02]  /*3d40*/  FMNMX.FTZ R3, R83, R3, !PT ;  /* 0x0000000353037209 */ /* 0x000fe40007810000 */
[----:B------:R-:W-:Y:S02]  /*3d50*/  FMNMX.FTZ R2, R93, R2, !PT ;  /* 0x000000025d027209 */ /* 0x000fe40007810000 */
[----:B------:R-:W-:Y:S02]  /*3d60*/  ISETP.GT.AND P2, PT, R0, 0x29, PT ;  /* 0x000000290000780c */ /* 0x000fe40003f44270 */
        /* <DEDUP_REMOVED lines=19> */
[----:B------:R-:W-:Y:S02]  /*3ea0*/  FSEL R102, R26, -INF , P2 ;  /* 0xff8000001a667808 */ /* 0x000fe40001000000 */
[----:B------:R-:W-:Y:S02]  /*3eb0*/  FMNMX.FTZ R2, R101, R3, !PT ;  /* 0x0000000365027209 */ /* 0x000fe40007810000 */
[----:B------:R-:W2:Y:S02]  /*3ec0*/  SHFL.BFLY PT, R3, R0, 0x2, 0x1f ;  /* 0x0c401f0000037f89 */ /* 0x000ea400000e0000 */
[----:B------:R-:W-:-:S05]  /*3ed0*/  FMNMX.FTZ R2, R102, R2, !PT ;  /* 0x0000000266027209 */ /* 0x000fca0007810000 */
[----:B------:R-:W3:Y:S01]  /*3ee0*/  SHFL.BFLY PT, R12, R2, 0x2, 0x1f ;  /* 0x0c401f00020c7f89 */ /* 0x000ee200000e0000 */
[----:B--2---:R-:W-:-:S05]  /*3ef0*/  FMNMX.FTZ R0, R3, R0, !PT ;  /* 0x0000000003007209 */ /* 0x004fca0007810000 */
[----:B------:R-:W2:Y:S01]  /*3f00*/  SHFL.BFLY PT, R100, R0, 0x1, 0x1f ;  /* 0x0c201f0000647f89 */ /* 0x000ea200000e0000 */
[----:B---3--:R-:W-:-:S05]  /*3f10*/  FMNMX.FTZ R12, R2, R12, !PT ;  /* 0x0000000c020c7209 */ /* 0x008fca0007810000 */
[----:B------:R3:W4:Y:S01]  /*3f20*/  SHFL.BFLY PT, R3, R12, 0x1, 0x1f ;  /* 0x0c201f000c037f89 */ /* 0x00072200000e0000 */
[----:B--2---:R-:W-:-:S05]  /*3f30*/  FMNMX.FTZ R100, R0, R100, !PT ;  /* 0x0000006400647209 */ /* 0x004fca0007810000 */
.L_x_1076:
[C---:B------:R-:W-:Y:S01]  /*3f40*/  FMUL.FTZ R2, R100.reuse, c[0x0][0x2d0] ;  /* 0x0000b40064027a20 */ /* 0x040fe20000410000 */
[----:B------:R-:W-:Y:S01]  /*3f50*/  FSETP.NEU.FTZ.AND P0, PT, R100, -INF , PT ;  /* 0xff8000006400780b */ /* 0x000fe20003f1d000 */
[----:B------:R-:W-:Y:S01]  /*3f60*/  WARPSYNC 0xffffffff ;  /* 0xffffffff00007948 */ /* 0x000fe20003800000 */
[----:B---34-:R-:W-:Y:S01]  /*3f70*/  FMNMX.FTZ R12, R3, R12, !PT ;  /* 0x0000000c030c7209 */ /* 0x018fe20007810000 */
[----:B------:R-:W-:Y:S01]  /*3f80*/  LDSM.16.MT88.4 R16, [R162] ;  /* 0x00000000a210783b */ /* 0x000fe20000004200 */
[----:B------:R-:W-:Y:S02]  /*3f90*/  FSEL R2, R2, RZ, P0 ;  /* 0x000000ff02027208 */ /* 0x000fe40000000000 */
[----:B------:R-:W-:Y:S01]  /*3fa0*/  FSETP.NEU.FTZ.AND P0, PT, R12, -INF , PT ;  /* 0xff8000000c00780b */ /* 0x000fe20003f1d000 */
[----:B------:R-:W-:Y:S02]  /*3fb0*/  LDSM.16.MT88.4 R32, [R165] ;  /* 0x00000000a520783b */ /* 0x000fe40000004200 */
[----:B------:R-:W-:-:S02]  /*3fc0*/  FFMA.FTZ R0, R8, c[0x0][0x2d0], -R2 ;  /* 0x0000b40008007a23 */ /* 0x000fc40000010802 */
        /* <DEDUP_REMOVED lines=8> */
[----:B--2---:R-:W-:-:S03]  /*4050*/  FFMA.FTZ R0, R9, c[0x0][0x2d0], -R2 ;  /* 0x0000b40009007a23 */ /* 0x004fc60000010802 */
[----:B------:R-:W-:Y:S01]  /*4060*/  LDSM.16.MT88.4 R68, [R162+0x4000] ;  /* 0x00400000a244783b */ /* 0x000fe20000004200 */
[----:B------:R2:W4:Y:S01]  /*4070*/  MUFU.EX2 R195, R0 ;  /* 0x0000000000c37308 */ /* 0x0005220000000800 */
[----:B---3--:R-:W-:-:S07]  /*4080*/  FFMA.FTZ R3, R13, c[0x0][0x2d0], -R2 ;  /* 0x0000b4000d037a23 */ /* 0x008fce0000010802 */
[----:B------:R3:W-:Y:S01]  /*4090*/  MUFU.EX2 R204, R3 ;  /* 0x0000000300cc7308 */ /* 0x0007e20000000800 */
[----:B--2---:R-:W-:Y:S01]  /*40a0*/  FMUL.FTZ R0, R12, c[0x0][0x2d0] ;  /* 0x0000b4000c007a20 */ /* 0x004fe20000410000 */
[----:B----4-:R-:W-:-:S04]  /*40b0*/  F2FP.PACK_AB R8, R195, R202 ;  /* 0x000000cac308723e */ /* 0x010fc800000000ff */
[----:B------:R-:W-:-:S05]  /*40c0*/  FSEL R0, R0, RZ, P0 ;  /* 0x000000ff00007208 */ /* 0x000fca0000000000 */
[----:B---3--:R-:W-:-:S04]  /*40d0*/  FFMA.FTZ R3, R5, c[0x0][0x2d0], -R0 ;  /* 0x0000b40005037a23 */ /* 0x008fc80000010800 */
[----:B------:R2:W-:Y:S02]  /*40e0*/  MUFU.EX2 R203, R3 ;  /* 0x0000000300cb7308 */ /* 0x0005e40000000800 */
[----:B--2---:R-:W-:-:S06]  /*40f0*/  FFMA.FTZ R3, R6, c[0x0][0x2d0], -R0 ;  /* 0x0000b40006037a23 */ /* 0x004fcc0000010800 */
[----:B------:R2:W3:Y:S02]  /*4100*/  MUFU.EX2 R199, R3 ;  /* 0x0000000300c77308 */ /* 0x0004e40000000800 */
[--C-:B--2---:R-:W-:Y:S01]  /*4110*/  FFMA.FTZ R3, R7, c[0x0][0x2d0], -R0.reuse ;  /* 0x0000b40007037a23 */ /* 0x104fe20000010800 */
[----:B---3--:R-:W-:Y:S01]  /*4120*/  F2FP.PACK_AB R9, R199, R203 ;  /* 0x000000cbc709723e */ /* 0x008fe200000000ff */
[----:B-1----:R-:W1:Y:S04]  /*4130*/  LDSM.16.MT88.4 R4, [R163] ;  /* 0x00000000a304783b */ /* 0x002e680000004200 */
[----:B------:R2:W-:Y:S02]  /*4140*/  MUFU.EX2 R201, R3 ;  /* 0x0000000300c97308 */ /* 0x0005e40000000800 */
[----:B--2---:R-:W-:Y:S01]  /*4150*/  FFMA.FTZ R3, R10, c[0x0][0x2d0], -R0 ;  /* 0x0000b4000a037a23 */ /* 0x004fe20000010800 */
[----:B------:R-:W-:-:S05]  /*4160*/  F2FP.PACK_AB R10, R204, R198 ;  /* 0x000000c6cc0a723e */ /* 0x000fca00000000ff */
        /* <DEDUP_REMOVED lines=16> */
[----:B-1----:R-:W-:Y:S01]  /*4270*/  FFMA.FTZ R3, R14, c[0x0][0x2d0], -R0 ;  /* 0x0000b4000e037a23 */ /* 0x002fe20000010800 */
[----:B--2---:R-:W-:-:S05]  /*4280*/  F2FP.PACK_AB R6, R235, R233 ;  /* 0x000000e9eb06723e */ /* 0x004fca00000000ff */
[----:B------:R1:W-:Y:S02]  /*4290*/  MUFU.EX2 R211, R3 ;  /* 0x0000000300d37308 */ /* 0x0003e40000000800 */
[--C-:B-1----:R-:W-:Y:S02]  /*42a0*/  FFMA.FTZ R3, R20, c[0x0][0x2d0], -R0.reuse ;  /* 0x0000b40014037a23 */ /* 0x102fe40000010800 */
[----:B------:R-:W-:Y:S04]  /*42b0*/  HMMA.16816.F32 R20, R8, R32, RZ ;  /* 0x000000200814723c */ /* 0x000fe800000018ff */
        /* <DEDUP_REMOVED lines=23> */
[C---:B------:R-:W-:Y:S01]  /*4430*/  HMMA.16816.F32 R136, R4.reuse, R40, R20 ;  /* 0x000000280488723c */ /* 0x040fe20000001814 */
[----:B------:R-:W-:Y:S07]  /*4440*/  LDSM.16.MT88.4 R40, [R162+0x2800] ;  /* 0x00280000a228783b */ /* 0x000fee0000004200 */
[----:B------:R-:W-:Y:S01]  /*4450*/  HMMA.16816.F32 R120, R4, R46, R28 ;  /* 0x0000002e0478723c */ /* 0x000fe2000000181c */
[----:B-----5:R-:W-:-:S07]  /*4460*/  FFMA.FTZ R3, R92, c[0x0][0x2d0], -R2 ;  /* 0x0000b4005c037a23 */ /* 0x020fce0000010802 */
[C---:B------:R-:W-:Y:S01]  /*4470*/  HMMA.16816.F32 R20, R8.reuse, R64, RZ ;  /* 0x000000400814723c */ /* 0x040fe200000018ff */
[----:B------:R-:W5:Y:S01]  /*4480*/  LDSM.16.MT88.4 R64, [R164+0x2800] ;  /* 0x00280000a440783b */ /* 0x000f620000004200 */
[----:B------:R2:W2:Y:S06]  /*4490*/  MUFU.EX2 R194, R3 ;  /* 0x0000000300c27308 */ /* 0x0004ac0000000800 */
[C---:B-1----:R-:W-:Y:S08]  /*44a0*/  HMMA.16816.F32 R44, R8.reuse, R24, RZ ;  /* 0x00000018082c723c */ /* 0x042ff000000018ff */
[----:B------:R-:W-:Y:S01]  /*44b0*/  HMMA.16816.F32 R32, R8, R26, RZ ;  /* 0x0000001a0820723c */ /* 0x000fe200000018ff */
[----:B--2---:R-:W-:-:S04]  /*44c0*/  FFMA.FTZ R3, R83, c[0x0][0x2d0], -R0 ;  /* 0x0000b40053037a23 */ /* 0x004fc80000010800 */
[----:B------:R1:W-:Y:S03]  /*44d0*/  MUFU.EX2 R187, R3 ;  /* 0x0000000300bb7308 */ /* 0x0003e60000000800 */
[----:B---3--:R-:W-:Y:S08]  /*44e0*/  HMMA.16816.F32 R108, R4, R38, R16 ;  /* 0x00000026046c723c */ /* 0x008ff00000001810 */
[----:B----4-:R-:W-:Y:S01]  /*44f0*/  HMMA.16816.F32 R16, R8, R56, RZ ;  /* 0x000000380810723c */ /* 0x010fe200000018ff */
[----:B-1----:R-:W-:-:S07]  /*4500*/  FFMA.FTZ R3, R81, c[0x0][0x2d0], -R0 ;  /* 0x0000b40051037a23 */ /* 0x002fce0000010800 */
[C---:B------:R-:W-:Y:S01]  /*4510*/  HMMA.16816.F32 R128, R4.reuse, R52, R44 ;  /* 0x000000340480723c */ /* 0x040fe2000000182c */
[----:B------:R1:W2:Y:S07]  /*4520*/  MUFU.EX2 R188, R3 ;  /* 0x0000000300bc7308 */ /* 0x0002ae0000000800 */
[----:B------:R-:W-:Y:S01]  /*4530*/  HMMA.16816.F32 R148, R4, R36, R20 ;  /* 0x000000240494723c */ /* 0x000fe20000001814 */
[----:B------:R-:W3:Y:S07]  /*4540*/  LDSM.16.MT88.4 R36, [R162+0x4800] ;  /* 0x00480000a224783b */ /* 0x000eee0000004200 */
[----:B------:R-:W-:Y:S01]  /*4550*/  HMMA.16816.F32 R28, R8, R60, RZ ;  /* 0x0000003c081c723c */ /* 0x000fe200000018ff */
[----:B-1----:R-:W-:-:S04]  /*4560*/  FFMA.FTZ R3, R82, c[0x0][0x2d0], -R0 ;  /* 0x0000b40052037a23 */ /* 0x002fc80000010800 */
[----:B------:R1:W-:Y:S03]  /*4570*/  MUFU.EX2 R189, R3 ;  /* 0x0000000300bd7308 */ /* 0x0003e60000000800 */
[C---:B------:R-:W-:Y:S01]  /*4580*/  HMMA.16816.F32 R52, R4.reuse, R54, R32 ;  /* 0x000000360434723c */ /* 0x040fe20000001820 */
[----:B------:R-:W4:Y:S07]  /*4590*/  LDSM.16.MT88.4 R32, [R163+0x4000] ;  /* 0x00400000a320783b */ /* 0x000f2e0000004200 */
[----:B-----5:R-:W-:Y:S01]  /*45a0*/  HMMA.16816.F32 R84, R4, R64, R16 ;  /* 0x000000400454723c */ /* 0x020fe20000001810 */
[----:B-1----:R-:W-:-:S07]  /*45b0*/  FFMA.FTZ R3, R80, c[0x0][0x2d0], -R0 ;  /* 0x0000b40050037a23 */ /* 0x002fce0000010800 */
[C---:B------:R-:W-:Y:S01]  /*45c0*/  HMMA.16816.F32 R16, R8.reuse, R68, RZ ;  /* 0x000000440810723c */ /* 0x040fe200000018ff */
[----:B------:R1:W5:Y:S07]  /*45d0*/  MUFU.EX2 R191, R3 ;  /* 0x0000000300bf7308 */ /* 0x00036e0000000800 */
[----:B------:R-:W-:Y:S01]  /*45e0*/  HMMA.16816.F32 R24, R8, R62, RZ ;  /* 0x0000003e0818723c */ /* 0x000fe200000018ff */
[----:B------:R-:W2:Y:S07]  /*45f0*/  LDSM.16.MT88.4 R60, [R165+0x2800] ;  /* 0x00280000a53c783b */ /* 0x000eae0000004200 */
[----:B------:R-:W-:Y:S01]  /*4600*/  HMMA.16816.F32 R124, R4, R40, R28 ;  /* 0x00000028047c723c */ /* 0x000fe2000000181c */
[----:B------:R-:W2:Y:S01]  /*4610*/  LDSM.16.MT88.4 R28, [R163+0x4800] ;  /* 0x00480000a31c783b */ /* 0x000ea20000004200 */
[----:B-1----:R-:W-:-:S04]  /*4620*/  FFMA.FTZ R3, R185, c[0x0][0x2d0], -R2 ;  /* 0x0000b400b9037a23 */ /* 0x002fc80000010802 */
[----:B------:R1:W-:Y:S02]  /*4630*/  MUFU.EX2 R14, R3 ;  /* 0x00000003000e7308 */ /* 0x0003e40000000800 */
[C---:B------:R-:W-:Y:S08]  /*4640*/  HMMA.16816.F32 R20, R8.reuse, R50, RZ ;  /* 0x000000320814723c */ /* 0x040ff000000018ff */
[----:B------:R-:W-:Y:S01]  /*4650*/  HMMA.16816.F32 R44, R8, R48, RZ ;  /* 0x00000030082c723c */ /* 0x000fe200000018ff */
[----:B-1----:R-:W-:Y:S01]  /*4660*/  FFMA.FTZ R3, R184, c[0x0][0x2d0], -R2 ;  /* 0x0000b400b8037a23 */ /* 0x002fe20000010802 */
[----:B------:R-:W-:-:S06]  /*4670*/  IADD3 R184, R196, -0x2, RZ ;  /* 0xfffffffec4b87810 */ /* 0x000fcc0007ffe0ff */
[----:B---3--:R-:W-:Y:S01]  /*4680*/  HMMA.16816.F32 R72, R4, R36, R16 ;  /* 0x000000240448723c */ /* 0x008fe20000001810 */
[----:B------:R1:W3:Y:S07]  /*4690*/  MUFU.EX2 R205, R3 ;  /* 0x0000000300cd7308 */ /* 0x0002ee0000000800 */
[----:B----4-:R-:W-:Y:S08]  /*46a0*/  HMMA.16816.F32 R16, R8, R34, RZ ;  /* 0x000000220810723c */ /* 0x010ff000000018ff */
[----:B------:R-:W-:Y:S01]  /*46b0*/  HMMA.16816.F32 R116, R4, R42, R24 ;  /* 0x0000002a0474723c */ /* 0x000fe20000001818 */
[----:B-1----:R-:W-:-:S02]  /*46c0*/  FFMA.FTZ R3, R159, c[0x0][0x2d0], -R2 ;  /* 0x0000b4009f037a23 */ /* 0x002fc40000010802 */
[----:B------:R-:W-:Y:S02]  /*46d0*/  FFMA.FTZ R2, R158, c[0x0][0x2d0], -R2 ;  /* 0x0000b4009e027a23 */ /* 0x000fe40000010802 */
[----:B------:R1:W-:Y:S03]  /*46e0*/  MUFU.EX2 R159, R3 ;  /* 0x00000003009f7308 */ /* 0x0003e60000000800 */
[----:B------:R-:W-:Y:S05]  /*46f0*/  HMMA.16816.F32 R24, R8, R58, RZ ;  /* 0x0000003a0818723c */ /* 0x000fea00000018ff */
[----:B------:R4:W3:Y:S03]  /*4700*/  MUFU.EX2 R15, R2 ;  /* 0x00000002000f7308 */ /* 0x0008e60000000800 */
[----:B--2---:R-:W-:Y:S01]  /*4710*/  HMMA.16816.F32 R88, R4, R62, R20 ;  /* 0x0000003e0458723c */ /* 0x004fe20000001814 */
[----:B-1----:R-:W-:-:S07]  /*4720*/  FADD.FTZ R3, R202, R195 ;  /* 0x000000c3ca037221 */ /* 0x002fce0000010000 */
[----:B------:R-:W-:Y:S01]  /*4730*/  HMMA.16816.F32 R96, R4, R60, R44 ;  /* 0x0000003c0460723c */ /* 0x000fe2000000182c */
[----:B----4-:R-:W-:-:S07]  /*4740*/  FFMA.FTZ R2, R157, c[0x0][0x2d0], -R0 ;  /* 0x0000b4009d027a23 */ /* 0x010fce0000010800 */
[----:B------:R-:W-:Y:S01]  /*4750*/  HMMA.16816.F32 R20, R8, R32, RZ ;  /* 0x000000200814723c */ /* 0x000fe200000018ff */
[----:B------:R-:W1:Y:S07]  /*4760*/  LDSM.16.MT88.4 R32, [R165+0x4000] ;  /* 0x00400000a520783b */ /* 0x000e6e0000004200 */
[C---:B------:R-:W-:Y:S01]  /*4770*/  HMMA.16816.F32 R44, R4.reuse, R30, R16 ;  /* 0x0000001e042c723c */ /* 0x040fe20000001810 */
[----:B------:R-:W2:Y:S07]  /*4780*/  LDSM.16.MT88.4 R16, [R164+0x4000] ;  /* 0x00400000a410783b */ /* 0x000eae0000004200 */
[----:B------:R-:W-:Y:S08]  /*4790*/  HMMA.16816.F32 R76, R4, R66, R24 ;  /* 0x00000042044c723c */ /* 0x000ff00000001818 */
[----:B------:R-:W-:Y:S08]  /*47a0*/  HMMA.16816.F32 R24, R8, R70, RZ ;  /* 0x000000460818723c */ /* 0x000ff000000018ff */
[----:B------:R-:W-:Y:S01]  /*47b0*/  HMMA.16816.F32 R48, R4, R28, R20 ;  /* 0x0000001c0430723c */ /* 0x000fe20000001814 */
[----:B------:R-:W4:Y:S07]  /*47c0*/  LDSM.16.MT88.4 R28, [R165+0x4800] ;  /* 0x00480000a51c783b */ /* 0x000f2e0000004200 */
[----:B-1----:R-:W-:Y:S08]  /*47d0*/  HMMA.16816.F32 R20, R8, R34, RZ ;  /* 0x000000220814723c */ /* 0x002ff000000018ff */
[----:B------:R-:W-:Y:S08]  /*47e0*/  HMMA.16816.F32 R56, R4, R38, R24 ;  /* 0x000000260438723c */ /* 0x000ff00000001818 */
[C---:B------:R-:W-:Y:S08]  /*47f0*/  HMMA.16816.F32 R24, R8.reuse, R32, RZ ;  /* 0x000000200818723c */ /* 0x040ff000000018ff */
[C---:B--2---:R-:W-:Y:S08]  /*4800*/  HMMA.16816.F32 R32, R8.reuse, R16, RZ ;  /* 0x000000100820723c */ /* 0x044ff000000018ff */
[----:B------:R-:W-:Y:S01]  /*4810*/  HMMA.16816.F32 R8, R8, R18, RZ ;  /* 0x000000120808723c */ /* 0x000fe200000018ff */
[----:B------:R-:W1:Y:S07]  /*4820*/  LDSM.16.MT88.4 R16, [R164+0x4800] ;  /* 0x00480000a410783b */ /* 0x000e6e0000004200 */
[C---:B----4-:R-:W-:Y:S08]  /*4830*/  HMMA.16816.F32 R36, R4.reuse, R28, R24 ;  /* 0x0000001c0424723c */ /* 0x050ff00000001818 */
[C---:B------:R-:W-:Y:S08]  /*4840*/  HMMA.16816.F32 R20, R4.reuse, R30, R20 ;  /* 0x0000001e0414723c */ /* 0x040ff00000001814 */
[C---:B-1----:R-:W-:Y:S08]  /*4850*/  HMMA.16816.F32 R32, R4.reuse, R16, R32 ;  /* 0x000000100420723c */ /* 0x042ff00000001820 */
[----:B------:R-:W-:Y:S01]  /*4860*/  HMMA.16816.F32 R16, R4, R18, R8 ;  /* 0x000000120410723c */ /* 0x000fe20000001808 */
[----:B------:R-:W1:Y:S06]  /*4870*/  LDSM.16.MT88.4 R8, [R162+0x1000] ;  /* 0x00100000a208783b */ /* 0x000e6c0000004200 */
[----:B------:R-:W-:-:S02]  /*4880*/  F2FP.PACK_AB R4, R192, R190 ;  /* 0x000000bec004723e */ /* 0x000fc400000000ff */
[----:B------:R-:W-:Y:S02]  /*4890*/  F2FP.PACK_AB R6, R194, R193 ;  /* 0x000000c1c206723e */ /* 0x000fe400000000ff */
[----:B------:R-:W-:Y:S02]  /*48a0*/  F2FP.PACK_AB R5, R188, R187 ;  /* 0x000000bbbc05723e */ /* 0x000fe400000000ff */
[----:B-----5:R-:W-:-:S07]  /*48b0*/  F2FP.PACK_AB R7, R191, R189 ;  /* 0x000000bdbf07723e */ /* 0x020fce00000000ff */
        /* <DEDUP_REMOVED lines=20> */
[----:B------:R-:W1:Y:S04]  /*4a00*/  LDSM.16.MT88.4 R8, [R165+0x3000] ;  /* 0x00300000a508783b */ /* 0x000e680000004200 */
[----:B------:R-:W-:Y:S03]  /*4a10*/  LDSM.16.MT88.4 R108, [R162+0x1800] ;  /* 0x00180000a26c783b */ /* 0x000fe60000004200 */
[C---:B-1----:R-:W-:Y:S07]  /*4a20*/  HMMA.16816.F32 R144, R4.reuse, R8, R96 ;  /* 0x000000080490723c */ /* 0x042fee0000001860 */
[----:B---3--:R-:W-:Y:S01]  /*4a30*/  F2FP.PACK_AB R96, R205, R14 ;  /* 0x0000000ecd60723e */ /* 0x008fe200000000ff */
[----:B------:R-:W-:Y:S01]  /*4a40*/  HMMA.16816.F32 R88, R4, R10, R88 ;  /* 0x0000000a0458723c */ /* 0x000fe20000001858 */
[----:B------:R-:W1:Y:S01]  /*4a50*/  LDSM.16.MT88.4 R8, [R164+0x3000] ;  /* 0x00300000a408783b */ /* 0x000e620000004200 */
[----:B------:R-:W-:-:S06]  /*4a60*/  F2FP.PACK_AB R98, R15, R159 ;  /* 0x0000009f0f62723e */ /* 0x000fcc00000000ff */
        /* <DEDUP_REMOVED lines=16> */
[----:B------:R-:W-:Y:S01]  /*4b70*/  HMMA.16816.F32 R16, R4, R10, R16 ;  /* 0x0000000a0410723c */ /* 0x000fe20000001810 */
[----:B------:R1:W-:Y:S01]  /*4b80*/  MUFU.EX2 R7, R2 ;  /* 0x0000000200077308 */ /* 0x0003e20000000800 */
[----:B------:R-:W-:Y:S05]  /*4b90*/  LDSM.16.MT88.4 R8, [R164+0x5800] ;  /* 0x00580000a408783b */ /* 0x000fea0000004200 */
[----:B------:R-:W-:Y:S01]  /*4ba0*/  FADD.FTZ R4, R198, R3 ;  /* 0x00000003c6047221 */ /* 0x000fe20000010000 */
[----:B------:R-:W-:Y:S01]  /*4bb0*/  MOV R5, c[0x0][0x2ac] ;  /* 0x0000ab0000057a02 */ /* 0x000fe20000000f00 */
[----:B------:R-:W-:-:S02]  /*4bc0*/  FFMA.FTZ R3, R156, c[0x0][0x2d0], -R0 ;  /* 0x0000b4009c037a23 */ /* 0x000fc40000010800 */
[----:B------:R-:W-:Y:S02]  /*4bd0*/  FADD.FTZ R4, R204, R4 ;  /* 0x00000004cc047221 */ /* 0x000fe40000010000 */
[----:B------:R-:W2:Y:S01]  /*4be0*/  MUFU.EX2 R6, R3 ;  /* 0x0000000300067308 */ /* 0x000ea20000000800 */
[----:B------:R-:W-:Y:S02]  /*4bf0*/  IMAD R5, R5, c[0x0][0x1d0], RZ ;  /* 0x0000740005057a24 */ /* 0x000fe400078e02ff */
[--C-:B-1----:R-:W-:Y:S02]  /*4c00*/  FFMA.FTZ R2, R101, c[0x0][0x2d0], -R0.reuse ;  /* 0x0000b40065027a23 */ /* 0x102fe40000010800 */
[----:B------:R-:W-:-:S03]  /*4c10*/  FFMA.FTZ R0, R102, c[0x0][0x2d0], -R0 ;  /* 0x0000b40066007a23 */ /* 0x000fc60000010800 */
[----:B------:R1:W-:Y:S08]  /*4c20*/  MUFU.EX2 R13, R2 ;  /* 0x00000002000d7308 */ /* 0x0003f00000000800 */
[----:B------:R-:W3:Y:S01]  /*4c30*/  MUFU.EX2 R206, R0 ;  /* 0x0000000000ce7308 */ /* 0x000ee20000000800 */
[----:B--2---:R-:W-:Y:S01]  /*4c40*/  F2FP.PACK_AB R97, R6, R7 ;  /* 0x000000070661723e */ /* 0x004fe200000000ff */
[----:B-1----:R-:W-:-:S04]  /*4c50*/  FADD.FTZ R2, R203, R199 ;  /* 0x000000c7cb027221 */ /* 0x002fc80000010000 */
[----:B------:R-:W-:Y:S01]  /*4c60*/  FADD.FTZ R2, R201, R2 ;  /* 0x00000002c9027221 */ /* 0x000fe20000010000 */
[----:B---3--:R-:W-:-:S03]  /*4c70*/  F2FP.PACK_AB R99, R206, R13 ;  /* 0x0000000dce63723e */ /* 0x008fc600000000ff */
        /* <DEDUP_REMOVED lines=8> */
[----:B------:R-:W-:Y:S01]  /*4d00*/  HMMA.16816.F32 R124, R96, R126, R40 ;  /* 0x0000007e607c723c */ /* 0x000fe20000001828 */
[----:B------:R-:W1:Y:S01]  /*4d10*/  LDSM.16.MT88.4 R40, [R162+0x3800] ;  /* 0x00380000a228783b */ /* 0x000e620000004200 */
[----:B------:R-:W-:Y:S02]  /*4d20*/  FADD.FTZ R4, R235, R2 ;  /* 0x00000002eb047221 */ /* 0x000fe40000010000 */
[----:B------:R-:W-:-:S04]  /*4d30*/  @P4 IMAD.HI.U32 R2, R229, c[0x0][0x2c8], RZ ;  /* 0x0000b200e5024a27 */ /* 0x000fc800078e00ff */
[C---:B------:R-:W-:Y:S01]  /*4d40*/  HMMA.16816.F32 R128, R96.reuse, R132, R128 ;  /* 0x000000846080723c */ /* 0x040fe20000001880 */
[----:B------:R-:W-:Y:S01]  /*4d50*/  FADD.FTZ R3, R230, R0 ;  /* 0x00000000e6037221 */ /* 0x000fe20000010000 */
[----:B------:R-:W-:Y:S01]  /*4d60*/  MOV R0, R229 ;  /* 0x000000e500007202 */ /* 0x000fe20000000f00 */
[----:B------:R-:W-:Y:S01]  /*4d70*/  FADD.FTZ R4, R190, R4 ;  /* 0x00000004be047221 */ /* 0x000fe20000010000 */
[----:B------:R-:W-:Y:S01]  /*4d80*/  @P4 SHF.R.U32.HI R0, RZ, c[0x0][0x2cc], R2 ;  /* 0x0000b300ff004a19 */ /* 0x000fe20000011602 */
[----:B------:R-:W-:Y:S02]  /*4d90*/  FADD.FTZ R2, R187, R3 ;  /* 0x00000003bb027221 */ /* 0x000fe40000010000 */
[----:B------:R-:W-:Y:S01]  /*4da0*/  FADD.FTZ R3, R192, R4 ;  /* 0x00000004c0037221 */ /* 0x000fe20000010000 */
[----:B------:R-:W-:Y:S01]  /*4db0*/  HMMA.16816.F32 R132, R96, R134, R52 ;  /* 0x000000866084723c */ /* 0x000fe20000001834 */
[----:B------:R-:W-:Y:S01]  /*4dc0*/  IADD3 R0, R0, -c[0x0][0x168], R5 ;  /* 0x80005a0000007a10 */ /* 0x000fe20007ffe005 */
[----:B------:R-:W-:-:S02]  /*4dd0*/  FADD.FTZ R2, R188, R2 ;  /* 0x00000002bc027221 */ /* 0x000fc40000010000 */
[----:B------:R-:W-:Y:S01]  /*4de0*/  FADD.FTZ R4, R193, R3 ;  /* 0x00000003c1047221 */ /* 0x000fe20000010000 */
[----:B------:R-:W-:Y:S01]  /*4df0*/  SHF.R.S32.HI R5, RZ, 0x1f, R0 ;  /* 0x0000001fff057819 */ /* 0x000fe20000011400 */
[----:B------:R-:W-:Y:S02]  /*4e00*/  FADD.FTZ R3, R189, R2 ;  /* 0x00000002bd037221 */ /* 0x000fe40000010000 */
[----:B------:R-:W-:Y:S01]  /*4e10*/  HMMA.16816.F32 R52, R96, R56, R144 ;  /* 0x000000386034723c */ /* 0x000fe20000001890 */
[----:B------:R-:W-:Y:S01]  /*4e20*/  LEA.HI R5, R5, R0, RZ, 0x6 ;  /* 0x0000000005057211 */ /* 0x000fe200078f30ff */
[----:B------:R-:W-:Y:S02]  /*4e30*/  FADD.FTZ R2, R194, R4 ;  /* 0x00000004c2027221 */ /* 0x000fe40000010000 */
[----:B------:R-:W-:Y:S01]  /*4e40*/  FADD.FTZ R0, R191, R3 ;  /* 0x00000003bf007221 */ /* 0x000fe20000010000 */
[----:B------:R-:W-:Y:S01]  /*4e50*/  SHF.R.S32.HI R211, RZ, 0x6, R5 ;  /* 0x00000006ffd37819 */ /* 0x000fe20000011405 */
[----:B------:R-:W-:-:S02]  /*4e60*/  FADD.FTZ R2, R14, R2 ;  /* 0x000000020e027221 */ /* 0x000fc40000010000 */
[C---:B------:R-:W-:Y:S01]  /*4e70*/  HMMA.16816.F32 R56, R96.reuse, R58, R88 ;  /* 0x0000003a6038723c */ /* 0x040fe20000001858 */
[----:B------:R-:W-:Y:S01]  /*4e80*/  LDSM.16.MT88.4 R88, [R165+0x5800] ;  /* 0x00580000a558783b */ /* 0x000fe20000004200 */
[----:B------:R-:W-:Y:S01]  /*4e90*/  IMNMX R211, R213, R211, !PT ;  /* 0x000000d3d5d37217 */ /* 0x000fe20007800200 */
[----:B------:R-:W-:Y:S02]  /*4ea0*/  FADD.FTZ R0, R7, R0 ;  /* 0x0000000007007221 */ /* 0x000fe40000010000 */
[----:B------:R-:W-:Y:S01]  /*4eb0*/  FADD.FTZ R205, R205, R2 ;  /* 0x00000002cdcd7221 */ /* 0x000fe20000010000 */
[----:B------:R-:W-:Y:S01]  /*4ec0*/  ISETP.GE.AND P0, PT, R184, R211, PT ;  /* 0x000000d3b800720c */ /* 0x000fe20003f06270 */
[----:B------:R-:W-:Y:S01]  /*4ed0*/  FADD.FTZ R0, R6, R0 ;  /* 0x0000000006007221 */ /* 0x000fe20000010000 */
[----:B------:R-:W-:Y:S01]  /*4ee0*/  HMMA.16816.F32 R44, R96, R48, R148 ;  /* 0x00000030602c723c */ /* 0x000fe20000001894 */
[----:B------:R-:W-:Y:S02]  /*4ef0*/  FADD.FTZ R205, R159, R205 ;  /* 0x000000cd9fcd7221 */ /* 0x000fe40000010000 */
[----:B------:R-:W-:-:S02]  /*4f00*/  FADD.FTZ R0, R13, R0 ;  /* 0x000000000d007221 */ /* 0x000fc40000010000 */
[----:B------:R-:W-:Y:S02]  /*4f10*/  FADD.FTZ R205, R15, R205 ;  /* 0x000000cd0fcd7221 */ /* 0x000fe40000010000 */
[----:B------:R-:W-:Y:S01]  /*4f20*/  FADD.FTZ R206, R206, R0 ;  /* 0x00000000cece7221 */ /* 0x000fe20000010000 */
[C---:B-1----:R-:W-:Y:S08]  /*4f30*/  HMMA.16816.F32 R36, R96.reuse, R40, R60 ;  /* 0x000000286024723c */ /* 0x042ff0000000183c */
[C---:B------:R-:W-:Y:S01]  /*4f40*/  HMMA.16816.F32 R40, R96.reuse, R42, R64 ;  /* 0x0000002a6028723c */ /* 0x040fe20000001840 */
[----:B------:R-:W1:Y:S07]  /*4f50*/  LDSM.16.MT88.4 R64, [R164+0x3800] ;  /* 0x00380000a440783b */ /* 0x000e6e0000004200 */
[C---:B------:R-:W-:Y:S08]  /*4f60*/  HMMA.16816.F32 R48, R96.reuse, R50, R68 ;  /* 0x000000326030723c */ /* 0x040ff00000001844 */
[C---:B------:R-:W-:Y:S08]  /*4f70*/  HMMA.16816.F32 R68, R96.reuse, R72, R136 ;  /* 0x000000486044723c */ /* 0x040ff00000001888 */
[C---:B------:R-:W-:Y:S08]  /*4f80*/  HMMA.16816.F32 R72, R96.reuse, R74, R76 ;  /* 0x0000004a6048723c */ /* 0x040ff0000000184c */
[C---:B------:R-:W-:Y:S08]  /*4f90*/  HMMA.16816.F32 R104, R96.reuse, R108, R104 ;  /* 0x0000006c6068723c */ /* 0x040ff00000001868 */
[C---:B------:R-:W-:Y:S08]  /*4fa0*/  HMMA.16816.F32 R112, R96.reuse, R116, R112 ;  /* 0x000000746070723c */ /* 0x040ff00000001870 */
        /* <DEDUP_REMOVED lines=8> */
[C---:B------:R-:W-:Y:S08]  /*5030*/  HMMA.16816.F32 R88, R96.reuse, R90, R20 ;  /* 0x0000005a6058723c */ /* 0x040ff00000001814 */
[C---:B------:R-:W-:Y:S08]  /*5040*/  HMMA.16816.F32 R92, R96.reuse, R8, R32 ;  /* 0x00000008605c723c */ /* 0x040ff00000001820 */
[----:B------:R-:W-:Y:S01]  /*5050*/  HMMA.16816.F32 R96, R96, R10, R16 ;  /* 0x0000000a6060723c */ /* 0x000fe20000001810 */
[----:B------:R-:W-:Y:S01]  /*5060*/  @!UPT UIADD3 URZ, URZ, URZ, URZ ;  /* 0x0000003f3f3ff290 */ /* 0x000fe2000fffe03f */
[----:B------:R-:W-:Y:S11]  /*5070*/  @!P0 BRA `(.L_x_1033) ;  /* 0x000036f000008947 */ /* 0x000ff60003800000 */
[----:B------:R-:W-:Y:S02]  /*5080*/  MOV R102, R12 ;  /* 0x0000000c00667202 */ /* 0x000fe40000000f00 */
[----:B------:R-:W-:-:S02]  /*5090*/  MOV R101, R100 ;  /* 0x0000006400657202 */ /* 0x000fc40000000f00 */
[----:B------:R-:W-:-:S07]  /*50a0*/  MOV R191, R184 ;  /* 0x000000b800bf7202 */ /* 0x000fce0000000f00 */
.L_x_1044:
        /* <DEDUP_REMOVED lines=28> */
[C---:B------:R-:W-:Y:S01]  /*5270*/  SHF.L.U64.HI R14, R208.reuse, 0x1, R7 ;  /* 0x00000001d00e7819 */ /* 0x040fe20000010207 */
        /* <DEDUP_REMOVED lines=11> */
.L_x_1077:
[----:B------:R-:W-:-:S05]  /*5330*/  BRA.DIV ~URZ, `(.L_x_1037) ;  /* 0x000092b27f007947 */ /* 0x000fca000b800000 */
[----:B------:R-:W5:Y:S01]  /*5340*/  SHFL.IDX PT, R0, R12, RZ, 0x181f ;  /* 0x00181fff0c007589 */ /* 0x000f6200000e0000 */
[----:B------:R-:W-:Y:S02]  /*5350*/  ISETP.GE.AND P5, PT, R197, c[0x0][0x1d4], PT ;  /* 0x00007500c5007a0c */ /* 0x000fe40003fa6270 */
[----:B------:R-:W-:Y:S02]  /*5360*/  ISETP.GE.AND P2, PT, R208, c[0x0][0x1d4], PT ;  /* 0x00007500d0007a0c */ /* 0x000fe40003f46270 */
[C---:B-----5:R-:W-:Y:S02]  /*5370*/  IADD3 R2, P0, R0.reuse, R21, RZ ;  /* 0x0000001500027210 */ /* 0x060fe40007f1e0ff */
[----:B------:R-:W-:Y:S03]  /*5380*/  IADD3 R6, P6, R0, R22, RZ ;  /* 0x0000001600067210 */ /* 0x000fe60007fde0ff */
[C---:B---3--:R-:W-:Y:S01]  /*5390*/  IMAD.X R3, R4.reuse, 0x1, R13, P0 ;  /* 0x0000000104037824 */ /* 0x048fe200000e060d */
[----:B------:R-:W-:Y:S01]  /*53a0*/  ISETP.GE.AND P0, PT, R207, c[0x0][0x1d4], PT ;  /* 0x00007500cf007a0c */ /* 0x000fe20003f06270 */
[----:B------:R-:W-:Y:S03]  /*53b0*/  IMAD.X R7, R4, 0x1, R14, P6 ;  /* 0x0000000104077824 */ /* 0x000fe600030e060e */
[----:B------:R-:W-:Y:S01]  /*53c0*/  @!PT LDS RZ, [RZ] ;  /* 0x00000000fffff984 */ /* 0x000fe20000000800 */
[----:B------:R-:W-:Y:S01]  /*53d0*/  @!PT LDS RZ, [RZ] ;  /* 0x00000000fffff984 */ /* 0x000fe20000000800 */
[----:B------:R3:W-:Y:S04]  /*53e0*/  LDGSTS.E.BYPASS.LTC128B.128 [R182+0x100], [R2.64], !P5 ;  /* 0x0010000002b67fae */ /* 0x0007e8000e901d46 */
[----:B------:R5:W-:Y:S01]  /*53f0*/  LDGSTS.E.BYPASS.LTC128B.128 [R182+0x2100], [R6.64], !P2 ;  /* 0x0210000006b67fae */ /* 0x000be2000d101d46 */
[----:B---3--:R-:W-:Y:S03]  /*5400*/  IADD3 R2, P6, R0, R23, RZ ;  /* 0x0000001700027210 */ /* 0x008fe60007fde0ff */
[----:B------:R-:W3:Y:S01]  /*5410*/  SHFL.IDX PT, R0, R12, 0x1, 0x181f ;  /* 0x00381f000c007f89 */ /* 0x000ee200000e0000 */
[----:B-----5:R-:W-:Y:S01]  /*5420*/  SEL R6, RZ, 0x10, P2 ;  /* 0x00000010ff067807 */ /* 0x020fe20001000000 */
[----:B------:R-:W-:Y:S01]  /*5430*/  IMAD.X R3, R4, 0x1, R15, P6 ;  /* 0x0000000104037824 */ /* 0x000fe200030e060f */
[----:B------:R-:W-:Y:S01]  /*5440*/  SEL R7, RZ, 0x10, P0 ;  /* 0x00000010ff077807 */ /* 0x000fe20000000000 */
[----:B------:R5:W4:Y:S04]  /*5450*/  SHFL.IDX PT, R4, R5, 0x1, 0x181f ;  /* 0x00381f0005047f89 */ /* 0x000b2800000e0000 */
[----:B------:R2:W-:Y:S01]  /*5460*/  LDGSTS.E.BYPASS.LTC128B.128 [R182+0x4100], [R2.64], !P0 ;  /* 0x0410000002b67fae */ /* 0x0005e2000c101d46 */
[----:B----45:R-:W-:Y:S04]  /*5470*/  SEL R5, RZ, 0x10, P5 ;  /* 0x00000010ff057807 */ /* 0x030fe80002800000 */
.L_x_1078:
[C---:B---3--:R-:W-:Y:S02]  /*5480*/  ISETP.NE.U32.AND P5, PT, R5.reuse, RZ, PT ;  /* 0x000000ff0500720c */ /* 0x048fe40003fa5070 */
[----:B------:R-:W-:Y:S02]  /*5490*/  IADD3 R5, -R5, 0x10, RZ ;  /* 0x0000001005057810 */ /* 0x000fe40007ffe1ff */
[C---:B------:R-:W-:Y:S02]  /*54a0*/  ISETP.NE.U32.AND P6, PT, R6.reuse, RZ, PT ;  /* 0x000000ff0600720c */ /* 0x040fe40003fc5070 */
[----:B------:R-:W-:Y:S02]  /*54b0*/  LOP3.LUT R5, R5, 0xf, RZ, 0xc0, !PT ;  /* 0x0000000f05057812 */ /* 0x000fe400078ec0ff */
[----:B------:R-:W-:Y:S02]  /*54c0*/  IADD3 R6, -R6, 0x10, RZ ;  /* 0x0000001006067810 */ /* 0x000fe40007ffe1ff */
[----:B--2---:R-:W-:Y:S02]  /*54d0*/  IADD3 R2, P2, P0, R5, R0, R21 ;  /* 0x0000000005027210 */ /* 0x004fe4000785e015 */
[----:B------:R-:W-:Y:S02]  /*54e0*/  LOP3.LUT R6, R6, 0xf, RZ, 0xc0, !PT ;  /* 0x0000000f06067812 */ /* 0x000fe400078ec0ff */
[----:B------:R-:W-:Y:S02]  /*54f0*/  IADD3.X R3, RZ, R4, R13, P2, P0 ;  /* 0x00000004ff037210 */ /* 0x000fe400017e040d */
[----:B------:R-:W-:Y:S03]  /*5500*/  IADD3 R6, P2, P0, R6, R0, R22 ;  /* 0x0000000006067210 */ /* 0x000fe6000785e016 */
[----:B------:R-:W-:Y:S01]  /*5510*/  @!PT LDS RZ, [RZ] ;  /* 0x00000000fffff984 */ /* 0x000fe20000000800 */
[----:B------:R-:W-:Y:S01]  /*5520*/  @!PT LDS RZ, [RZ] ;  /* 0x00000000fffff984 */ /* 0x000fe20000000800 */
[----:B------:R-:W-:Y:S01]  /*5530*/  @!PT LDS RZ, [RZ] ;  /* 0x00000000fffff984 */ /* 0x000fe20000000800 */
[----:B------:R2:W-:Y:S01]  /*5540*/  LDGSTS.E.BYPASS.LTC128B.128.ZFILL [R182+0x1100], [R2.64], P5 ;  /* 0x0110000002b67fae */ /* 0x0005e2000a941d46 */
[C---:B------:R-:W-:Y:S02]  /*5550*/  ISETP.NE.U32.AND P5, PT, R7.reuse, RZ, PT ;  /* 0x000000ff0700720c */ /* 0x040fe40003fa5070 */
[----:B--2---:R-:W-:Y:S02]  /*5560*/  IADD3 R2, -R7, 0x10, RZ ;  /* 0x0000001007027810 */ /* 0x004fe40007ffe1ff */
[----:B------:R-:W-:Y:S02]  /*5570*/  IADD3.X R7, RZ, R4, R14, P2, P0 ;  /* 0x00000004ff077210 */ /* 0x000fe400017e040e */
[----:B------:R-:W-:Y:S03]  /*5580*/  LOP3.LUT R2, R2, 0xf, RZ, 0xc0, !PT ;  /* 0x0000000f02027812 */ /* 0x000fe600078ec0ff */
[----:B------:R2:W-:Y:S01]  /*5590*/  LDGSTS.E.BYPASS.LTC128B.128.ZFILL [R182+0x3100], [R6.64], P6 ;  /* 0x0310000006b67fae */ /* 0x0005e2000b141d46 */
[----:B------:R-:W-:Y:S04]  /*55a0*/  IADD3 R2, P2, P0, R2, R0, R23 ;  /* 0x0000000002027210 */ /* 0x000fe8000785e017 */
[----:B------:R-:W-:Y:S05]  /*55b0*/  IADD3.X R3, RZ, R4, R15, P2, P0 ;  /* 0x00000004ff037210 */ /* 0x000fea00017e040f */
[----:B------:R2:W-:Y:S04]  /*55c0*/  LDGSTS.E.BYPASS.LTC128B.128.ZFILL [R182+0x5100], [R2.64], P5 ;  /* 0x0510000002b67fae */ /* 0x0005e8000a941d46 */
.L_x_1035:
[----:B------:R-:W-:Y:S05]  /*55d0*/  BSYNC B0 ;  /* 0x0000000000007941 */ /* 0x000fea0003800000 */
.L_x_1034:
[----:B------:R-:W0:Y:S01]  /*55e0*/  LDGDEPBAR ;  /* 0x00000000000079af */ /* 0x000e220000000000 */
[----:B------:R-:W-:Y:S01]  /*55f0*/  WARPSYNC 0xffffffff ;  /* 0xffffffff00007948 */ /* 0x000fe20003800000 */
[C---:B--23--:R-:W-:Y:S01]  /*5600*/  HMMA.16816.F32 R4, R32.reuse, R8, RZ ;  /* 0x000000082004723c */ /* 0x04cfe200000018ff */
[----:B------:R-:W-:Y:S02]  /*5610*/  BSSY B0, `(.L_x_1038) ;  /* 0x0000127000007945 */ /* 0x000fe40003800000 */
[----:B------:R-:W-:Y:S05]  /*5620*/  ISETP.GT.AND P0, PT, R191, R213, PT ;  /* 0x000000d5bf00720c */ /* 0x000fea0003f04270 */
[C---:B------:R-:W-:Y:S08]  /*5630*/  HMMA.16816.F32 R8, R32.reuse, R10, RZ ;  /* 0x0000000a2008723c */ /* 0x040ff000000018ff */
[C---:B----4-:R-:W-:Y:S08]  /*5640*/  HMMA.16816.F32 R12, R32.reuse, R16, RZ ;  /* 0x00000010200c723c */ /* 0x050ff000000018ff */
        /* <DEDUP_REMOVED lines=136> */
[----:B------:R-:W-:Y:S02]  /*5ed0*/  FMUL.FTZ R4, R4, c[0x0][0x320] ;  /* 0x0000c80004047a20 */ /* 0x000fe40000410000 */
[----:B------:R-:W-:Y:S02]  /*5ee0*/  FMUL.FTZ R5, R5, c[0x0][0x320] ;  /* 0x0000c80005057a20 */ /* 0x000fe40000410000 */
[----:B------:R-:W2:Y:S01]  /*5ef0*/  MUFU.TANH R153, R4 ;  /* 0x0000000400997308 */ /* 0x000ea20000002400 */
[----:B------:R-:W-:Y:S02]  /*5f00*/  FMUL.FTZ R6, R6, c[0x0][0x320] ;  /* 0x0000c80006067a20 */ /* 0x000fe40000410000 */
[----:B------:R-:W-:Y:S02]  /*5f10*/  FMUL.FTZ R7, R7, c[0x0][0x320] ;  /* 0x0000c80007077a20 */ /* 0x000fe40000410000 */
[----:B------:R-:W-:Y:S01]  /*5f20*/  FMUL.FTZ R8, R8, c[0x0][0x320] ;  /* 0x0000c80008087a20 */ /* 0x000fe20000410000 */
[C---:B-1----:R-:W-:Y:S03]  /*5f30*/  HMMA.16816.F32 R12, R148.reuse, R136, R12 ;  /* 0x00000088940c723c */ /* 0x042fe6000000180c */
[----:B------:R-:W-:Y:S01]  /*5f40*/  FMUL.FTZ R9, R9, c[0x0][0x320] ;  /* 0x0000c80009097a20 */ /* 0x000fe20000410000 */
[----:B------:R-:W1:Y:S01]  /*5f50*/  MUFU.TANH R152, R5 ;  /* 0x0000000500987308 */ /* 0x000e620000002400 */
[----:B------:R-:W-:Y:S02]  /*5f60*/  FMUL.FTZ R10, R10, c[0x0][0x320] ;  /* 0x0000c8000a0a7a20 */ /* 0x000fe40000410000 */
[----:B------:R-:W-:Y:S01]  /*5f70*/  FMUL.FTZ R11, R11, c[0x0][0x320] ;  /* 0x0000c8000b0b7a20 */ /* 0x000fe20000410000 */
[C---:B------:R-:W-:Y:S06]  /*5f80*/  HMMA.16816.F32 R16, R148.reuse, R138, R16 ;  /* 0x0000008a9410723c */ /* 0x040fec0000001810 */
[----:B------:R-:W3:Y:S10]  /*5f90*/  MUFU.TANH R155, R6 ;  /* 0x00000006009b7308 */ /* 0x000ef40000002400 */
        /* <DEDUP_REMOVED lines=9> */
[----:B------:R-:W-:Y:S05]  /*6030*/  FMUL.FTZ R19, R19, c[0x0][0x320] ;  /* 0x0000c80013137a20 */ /* 0x000fea0000410000 */
[----:B------:R-:W1:Y:S01]  /*6040*/  MUFU.TANH R142, R9 ;  /* 0x00000009008e7308 */ /* 0x000e620000002400 */
[----:B----4-:R-:W4:Y:S09]  /*6050*/  LDSM.16.M88.4 R4, [R160+0x1000] ;  /* 0x00100000a004783b */ /* 0x010f320000000200 */
[----:B------:R-:W1:Y:S10]  /*6060*/  MUFU.TANH R144, R10 ;  /* 0x0000000a00907308 */ /* 0x000e740000002400 */
[----:B------:R5:W1:Y:S10]  /*6070*/  MUFU.TANH R145, R11 ;  /* 0x0000000b00917308 */ /* 0x000a740000002400 */
[----:B------:R-:W1:Y:S10]  /*6080*/  MUFU.TANH R138, R13 ;  /* 0x0000000d008a7308 */ /* 0x000e740000002400 */
[----:B------:R-:W1:Y:S01]  /*6090*/  MUFU.TANH R146, R14 ;  /* 0x0000000e00927308 */ /* 0x000e620000002400 */
[----:B-----5:R-:W5:Y:S01]  /*60a0*/  LDSM.16.M88.4 R8, [R160+0x1800] ;  /* 0x00180000a008783b */ /* 0x020f620000000200 */
[----:B------:R-:W-:Y:S04]  /*60b0*/  DEPBAR.LE SB0, 0x0 ;  /* 0x000080000000791a */ /* 0x000fe80000000000 */
[C---:B----4-:R-:W-:Y:S04]  /*60c0*/  HMMA.16816.F32 R20, R148.reuse, R4, R20 ;  /* 0x000000049414723c */ /* 0x050fe80000001814 */
[----:B------:R-:W4:Y:S01]  /*60d0*/  MUFU.TANH R147, R15 ;  /* 0x0000000f00937308 */ /* 0x000f220000002400 */
[----:B------:R-:W-:Y:S03]  /*60e0*/  BAR.SYNC.DEFER_BLOCKING 0x0 ;  /* 0x0000000000007b1d */ /* 0x000fe60000010000 */
[C---:B------:R-:W-:Y:S06]  /*60f0*/  HMMA.16816.F32 R24, R148.reuse, R6, R24 ;  /* 0x000000069418723c */ /* 0x040fec0000001818 */
[----:B------:R-:W1:Y:S10]  /*6100*/  MUFU.TANH R137, R16 ;  /* 0x0000001000897308 */ /* 0x000e740000002400 */
[----:B------:R1:W1:Y:S01]  /*6110*/  MUFU.TANH R136, R17 ;  /* 0x0000001100887308 */ /* 0x0002620000002400 */
[----:B------:R-:W-:Y:S02]  /*6120*/  FMUL.FTZ R22, R22, c[0x0][0x320] ;  /* 0x0000c80016167a20 */ /* 0x000fe40000410000 */
[----:B------:R-:W-:Y:S02]  /*6130*/  FMUL.FTZ R23, R23, c[0x0][0x320] ;  /* 0x0000c80017177a20 */ /* 0x000fe40000410000 */
[----:B------:R-:W-:Y:S05]  /*6140*/  FMUL.FTZ R20, R20, c[0x0][0x320] ;  /* 0x0000c80014147a20 */ /* 0x000fea0000410000 */
[----:B------:R2:W2:Y:S01]  /*6150*/  MUFU.TANH R140, R18 ;  /* 0x00000012008c7308 */ /* 0x0004a20000002400 */
[----:B------:R-:W-:Y:S02]  /*6160*/  FMUL.FTZ R26, R26, c[0x0][0x320] ;  /* 0x0000c8001a1a7a20 */ /* 0x000fe40000410000 */
[----:B------:R-:W-:Y:S01]  /*6170*/  FMUL.FTZ R27, R27, c[0x0][0x320] ;  /* 0x0000c8001b1b7a20 */ /* 0x000fe20000410000 */
[C---:B-----5:R-:W-:Y:S06]  /*6180*/  HMMA.16816.F32 R28, R148.reuse, R8, R28 ;  /* 0x00000008941c723c */ /* 0x060fec000000181c */
[----:B------:R5:W3:Y:S02]  /*6190*/  MUFU.TANH R139, R19 ;  /* 0x00000013008b7308 */ /* 0x000ae40000002400 */
[----:B------:R-:W-:Y:S04]  /*61a0*/  HMMA.16816.F32 R32, R148, R10, R32 ;  /* 0x0000000a9420723c */ /* 0x000fe80000001820 */
[----:B-1----:R-:W-:Y:S04]  /*61b0*/  FMUL.FTZ R17, R25, c[0x0][0x320] ;  /* 0x0000c80019117a20 */ /* 0x002fe80000410000 */
[----:B------:R1:W1:Y:S01]  /*61c0*/  MUFU.TANH R141, R12 ;  /* 0x0000000c008d7308 */ /* 0x0002620000002400 */
[----:B--2---:R-:W-:Y:S07]  /*61d0*/  FMUL.FTZ R18, R24, c[0x0][0x320] ;  /* 0x0000c80018127a20 */ /* 0x004fee0000410000 */
[----:B------:R-:W-:Y:S02]  /*61e0*/  FMUL.FTZ R16, R28, c[0x0][0x320] ;  /* 0x0000c8001c107a20 */ /* 0x000fe40000410000 */
[----:B------:R2:W1:Y:S01]  /*61f0*/  MUFU.TANH R100, R20 ;  /* 0x0000001400647308 */ /* 0x0004620000002400 */
[----:B------:R-:W-:Y:S02]  /*6200*/  FMUL.FTZ R15, R29, c[0x0][0x320] ;  /* 0x0000c8001d0f7a20 */ /* 0x000fe40000410000 */
[----:B------:R-:W-:Y:S02]  /*6210*/  FMUL.FTZ R30, R30, c[0x0][0x320] ;  /* 0x0000c8001e1e7a20 */ /* 0x000fe40000410000 */
[----:B-----5:R-:W-:Y:S02]  /*6220*/  FMUL.FTZ R19, R21, c[0x0][0x320] ;  /* 0x0000c80015137a20 */ /* 0x020fe40000410000 */
[----:B------:R-:W-:Y:S02]  /*6230*/  FMUL.FTZ R31, R31, c[0x0][0x320] ;  /* 0x0000c8001f1f7a20 */ /* 0x000fe40000410000 */
[----:B------:R-:W-:Y:S01]  /*6240*/  FMUL.FTZ R14, R32, c[0x0][0x320] ;  /* 0x0000c800200e7a20 */ /* 0x000fe20000410000 */
[----:B------:R-:W1:Y:S01]  /*6250*/  MUFU.TANH R22, R22 ;  /* 0x0000001600167308 */ /* 0x000e620000002400 */
[----:B------:R-:W-:Y:S02]  /*6260*/  FMUL.FTZ R13, R33, c[0x0][0x320] ;  /* 0x0000c800210d7a20 */ /* 0x000fe40000410000 */
[----:B------:R-:W-:Y:S02]  /*6270*/  FMUL.FTZ R34, R34, c[0x0][0x320] ;  /* 0x0000c80022227a20 */ /* 0x000fe40000410000 */
[----:B------:R-:W-:Y:S05]  /*6280*/  FMUL.FTZ R35, R35, c[0x0][0x320] ;  /* 0x0000c80023237a20 */ /* 0x000fea0000410000 */
        /* <DEDUP_REMOVED lines=14> */
[----:B------:R-:W-:-:S05]  /*6370*/  @!P0 BRA `(.L_x_1039) ;  /* 0x0000050000008947 */ /* 0x000fca0003800000 */
[----:B--234-:R-:W-:Y:S01]  /*6380*/  IMAD R0, R212, 0x20, R214 ;  /* 0x00000020d4007824 */ /* 0x01cfe200078e02d6 */
[----:B------:R-:W-:Y:S01]  /*6390*/  SHF.R.S32.HI R184, RZ, 0x1f, R207 ;  /* 0x0000001fffb87819 */ /* 0x000fe200000114cf */
[----:B------:R-:W-:Y:S01]  /*63a0*/  IMAD R2, R191, 0x40, R215 ;  /* 0x00000040bf027824 */ /* 0x000fe200078e02d7 */
[----:B------:R-:W-:Y:S01]  /*63b0*/  SHF.R.S32.HI R185, RZ, 0x1f, R208 ;  /* 0x0000001fffb97819 */ /* 0x000fe200000114d0 */
[----:B------:R-:W-:Y:S01]  /*63c0*/  IMAD.MOV.U32 R183, RZ, RZ, RZ ;  /* 0x000000ffffb77224 */ /* 0x000fe200078e00ff */
[C---:B------:R-:W-:Y:S01]  /*63d0*/  SHF.L.U64.HI R11, R207.reuse, 0x1, R184 ;  /* 0x00000001cf0b7819 */ /* 0x040fe200000102b8 */
[----:B------:R-:W-:Y:S01]  /*63e0*/  IMAD.SHL.U32 R24, R207, 0x2, RZ ;  /* 0x00000002cf187824 */ /* 0x000fe200078e00ff */
[----:B------:R-:W-:Y:S01]  /*63f0*/  IADD3 R2, R2, -0x40, R0 ;  /* 0xffffffc002027810 */ /* 0x000fe20007ffe000 */
[C---:B------:R-:W-:Y:S01]  /*6400*/  IMAD.SHL.U32 R21, R208.reuse, 0x2, RZ ;  /* 0x00000002d0157824 */ /* 0x040fe200078e00ff */
[----:B------:R-:W-:Y:S01]  /*6410*/  SHF.R.S32.HI R184, RZ, 0x1f, R197 ;  /* 0x0000001fffb87819 */ /* 0x000fe200000114c5 */
[C---:B-1----:R-:W-:Y:S01]  /*6420*/  IMAD.SHL.U32 R12, R197.reuse, 0x2, RZ ;  /* 0x00000002c50c7824 */ /* 0x042fe200078e00ff */
[----:B------:R-:W-:Y:S01]  /*6430*/  SHF.L.U64.HI R10, R208, 0x1, R185 ;  /* 0x00000001d00a7819 */ /* 0x000fe200000102b9 */
[----:B------:R-:W-:Y:S01]  /*6440*/  @P3 IMAD.HI.U32 R3, R2, c[0x0][0x2bc], RZ ;  /* 0x0000af0002033a27 */ /* 0x000fe200078e00ff */
[----:B------:R-:W-:Y:S03]  /*6450*/  SHF.L.U64.HI R9, R197, 0x1, R184 ;  /* 0x00000001c5097819 */ /* 0x000fe600000102b8 */
[----:B------:R-:W-:Y:S01]  /*6460*/  IMAD.MOV.U32 R0, RZ, RZ, R2 ;  /* 0x000000ffff007224 */ /* 0x000fe200078e0002 */
        /* <DEDUP_REMOVED lines=23> */
.L_x_1079:
[----:B------:R-:W-:-:S05]  /*65e0*/  BRA.DIV ~URZ, `(.L_x_1041) ;  /* 0x000082a27f007947 */ /* 0x000fca000b800000 */
[----:B------:R-:W3:Y:S01]  /*65f0*/  SHFL.IDX PT, R0, R8, RZ, 0x181f ;  /* 0x00181fff08007589 */ /* 0x000ee200000e0000 */
[----:B------:R-:W-:Y:S02]  /*6600*/  ISETP.GE.AND P5, PT, R197, c[0x0][0x1d4], PT ;  /* 0x00007500c5007a0c */ /* 0x000fe40003fa6270 */
[----:B------:R-:W-:Y:S02]  /*6610*/  ISETP.GE.AND P2, PT, R208, c[0x0][0x1d4], PT ;  /* 0x00007500d0007a0c */ /* 0x000fe40003f46270 */
[C---:B---3--:R-:W-:Y:S02]  /*6620*/  IADD3 R2, P0, R0.reuse, R12, RZ ;  /* 0x0000000c00027210 */ /* 0x048fe40007f1e0ff */
[----:B------:R-:W-:Y:S03]  /*6630*/  IADD3 R6, P6, R0, R21, RZ ;  /* 0x0000001500067210 */ /* 0x000fe60007fde0ff */
[C---:B--2---:R-:W-:Y:S01]  /*6640*/  IMAD.X R3, R4.reuse, 0x1, R9, P0 ;  /* 0x0000000104037824 */ /* 0x044fe200000e0609 */
[----:B------:R-:W-:Y:S01]  /*6650*/  ISETP.GE.AND P0, PT, R207, c[0x0][0x1d4], PT ;  /* 0x00007500cf007a0c */ /* 0x000fe20003f06270 */
[----:B------:R-:W-:Y:S03]  /*6660*/  IMAD.X R7, R4, 0x1, R10, P6 ;  /* 0x0000000104077824 */ /* 0x000fe600030e060a */
[----:B------:R-:W-:Y:S01]  /*6670*/  @!PT LDS RZ, [RZ] ;  /* 0x00000000fffff984 */ /* 0x000fe20000000800 */
[----:B------:R-:W-:Y:S01]  /*6680*/  @!PT LDS RZ, [RZ] ;  /* 0x00000000fffff984 */ /* 0x000fe20000000800 */
[----:B------:R2:W-:Y:S04]  /*6690*/  LDGSTS.E.BYPASS.LTC128B.128 [R182+0x6100], [R2.64], !P5 ;  /* 0x0610000002b67fae */ /* 0x0005e8000e901d46 */
[----:B------:R3:W-:Y:S01]  /*66a0*/  LDGSTS.E.BYPASS.LTC128B.128 [R182+0x8100], [R6.64], !P2 ;  /* 0x0810000006b67fae */ /* 0x0007e2000d101d46 */
[----:B--2---:R-:W-:Y:S03]  /*66b0*/  IADD3 R2, P6, R0, R24, RZ ;  /* 0x0000001800027210 */ /* 0x004fe60007fde0ff */
[----:B------:R-:W2:Y:S01]  /*66c0*/  SHFL.IDX PT, R0, R8, 0x1, 0x181f ;  /* 0x00381f0008007f89 */ /* 0x000ea200000e0000 */
[----:B---3--:R-:W-:Y:S01]  /*66d0*/  SEL R6, RZ, 0x10, P2 ;  /* 0x00000010ff067807 */ /* 0x008fe20001000000 */
[----:B------:R-:W-:Y:S01]  /*66e0*/  IMAD.X R3, R4, 0x1, R11, P6 ;  /* 0x0000000104037824 */ /* 0x000fe200030e060b */
[----:B------:R-:W-:Y:S01]  /*66f0*/  SEL R7, RZ, 0x10, P0 ;  /* 0x00000010ff077807 */ /* 0x000fe20000000000 */
[----:B------:R3:W4:Y:S04]  /*6700*/  SHFL.IDX PT, R4, R5, 0x1, 0x181f ;  /* 0x00381f0005047f89 */ /* 0x00072800000e0000 */
[----:B------:R1:W-:Y:S02]  /*6710*/  LDGSTS.E.BYPASS.LTC128B.128 [R182+0xa100], [R2.64], !P0 ;  /* 0x0a10000002b67fae */ /* 0x0003e4000c101d46 */
[----:B-1-3--:R-:W-:Y:S04]  /*6720*/  SEL R5, RZ, 0x10, P5 ;  /* 0x00000010ff057807 */ /* 0x00afe80002800000 */
.L_x_1080:
[C---:B--2---:R-:W-:Y:S02]  /*6730*/  ISETP.NE.U32.AND P5, PT, R5.reuse, RZ, PT ;  /* 0x000000ff0500720c */ /* 0x044fe40003fa5070 */
[----:B------:R-:W-:Y:S02]  /*6740*/  IADD3 R5, -R5, 0x10, RZ ;  /* 0x0000001005057810 */ /* 0x000fe40007ffe1ff */
[C---:B------:R-:W-:Y:S02]  /*6750*/  ISETP.NE.U32.AND P6, PT, R6.reuse, RZ, PT ;  /* 0x000000ff0600720c */ /* 0x040fe40003fc5070 */
[----:B------:R-:W-:Y:S02]  /*6760*/  LOP3.LUT R5, R5, 0xf, RZ, 0xc0, !PT ;  /* 0x0000000f05057812 */ /* 0x000fe400078ec0ff */
[----:B------:R-:W-:Y:S02]  /*6770*/  IADD3 R6, -R6, 0x10, RZ ;  /* 0x0000001006067810 */ /* 0x000fe40007ffe1ff */
[----:B------:R-:W-:Y:S02]  /*6780*/  IADD3 R2, P2, P0, R5, R0, R12 ;  /* 0x0000000005027210 */ /* 0x000fe4000785e00c */
[----:B------:R-:W-:Y:S02]  /*6790*/  LOP3.LUT R6, R6, 0xf, RZ, 0xc0, !PT ;  /* 0x0000000f06067812 */ /* 0x000fe400078ec0ff */
[----:B----4-:R-:W-:Y:S02]  /*67a0*/  IADD3.X R3, RZ, R4, R9, P2, P0 ;  /* 0x00000004ff037210 */ /* 0x010fe400017e0409 */
[----:B------:R-:W-:Y:S03]  /*67b0*/  IADD3 R6, P2, P0, R6, R0, R21 ;  /* 0x0000000006067210 */ /* 0x000fe6000785e015 */
[----:B------:R-:W-:Y:S01]  /*67c0*/  @!PT LDS RZ, [RZ] ;  /* 0x00000000fffff984 */ /* 0x000fe20000000800 */
[----:B------:R-:W-:Y:S01]  /*67d0*/  @!PT LDS RZ, [RZ] ;  /* 0x00000000fffff984 */ /* 0x000fe20000000800 */
[----:B------:R-:W-:Y:S01]  /*67e0*/  @!PT LDS RZ, [RZ] ;  /* 0x00000000fffff984 */ /* 0x000fe20000000800 */
[----:B------:R1:W-:Y:S01]  /*67f0*/  LDGSTS.E.BYPASS.LTC128B.128.ZFILL [R182+0x7100], [R2.64], P5 ;  /* 0x0710000002b67fae */ /* 0x0003e2000a941d46 */
[C---:B------:R-:W-:Y:S02]  /*6800*/  ISETP.NE.U32.AND P5, PT, R7.reuse, RZ, PT ;  /* 0x000000ff0700720c */ /* 0x040fe40003fa5070 */
[----:B-1----:R-:W-:Y:S02]  /*6810*/  IADD3 R2, -R7, 0x10, RZ ;  /* 0x0000001007027810 */ /* 0x002fe40007ffe1ff */
[----:B------:R-:W-:Y:S02]  /*6820*/  IADD3.X R7, RZ, R4, R10, P2, P0 ;  /* 0x00000004ff077210 */ /* 0x000fe400017e040a */
[----:B------:R-:W-:Y:S03]  /*6830*/  LOP3.LUT R2, R2, 0xf, RZ, 0xc0, !PT ;  /* 0x0000000f02027812 */ /* 0x000fe600078ec0ff */
[----:B------:R1:W-:Y:S01]  /*6840*/  LDGSTS.E.BYPASS.LTC128B.128.ZFILL [R182+0x9100], [R6.64], P6 ;  /* 0x0910000006b67fae */ /* 0x0003e2000b141d46 */
[----:B------:R-:W-:Y:S04]  /*6850*/  IADD3 R2, P2, P0, R2, R0, R24 ;  /* 0x0000000002027210 */ /* 0x000fe8000785e018 */
[----:B------:R-:W-:Y:S05]  /*6860*/  IADD3.X R3, RZ, R4, R11, P2, P0 ;  /* 0x00000004ff037210 */ /* 0x000fea00017e040b */
[----:B------:R1:W-:Y:S04]  /*6870*/  LDGSTS.E.BYPASS.LTC128B.128.ZFILL [R182+0xb100], [R2.64], P5 ;  /* 0x0b10000002b67fae */ /* 0x0003e8000a941d46 */
.L_x_1039:
[----:B--234-:R-:W-:Y:S05]  /*6880*/  BSYNC B0 ;  /* 0x0000000000007941 */ /* 0x01cfea0003800000 */
.L_x_1038:
[----:B------:R-:W-:Y:S01]  /*6890*/  MOV R0, 0x1 ;  /* 0x0000000100007802 */ /* 0x000fe20000000f00 */
[----:B------:R-:W0:Y:S01]  /*68a0*/  LDGDEPBAR ;  /* 0x00000000000079af */ /* 0x000e220000000000 */
[----:B-1----:R-:W-:Y:S01]  /*68b0*/  MOV R3, c[0x0][0x2ac] ;  /* 0x0000ab0000037a02 */ /* 0x002fe20000000f00 */
[----:B------:R-:W-:Y:S01]  /*68c0*/  @P4 IMAD.HI.U32 R2, R210, c[0x0][0x2c8], RZ ;  /* 0x0000b200d2024a27 */ /* 0x000fe200078e00ff */
[----:B------:R-:W-:Y:S03]  /*68d0*/  MOV R4, R210 ;  /* 0x000000d200047202 */ /* 0x000fe60000000f00 */
[----:B------:R-:W-:Y:S01]  /*68e0*/  IMAD R0, R191, -0x40, R0 ;  /* 0xffffffc0bf007824 */ /* 0x000fe200078e0200 */
[----:B------:R-:W-:Y:S04]  /*68f0*/  @P4 SHF.R.U32.HI R4, RZ, c[0x0][0x2cc], R2 ;  /* 0x0000b300ff044a19 */ /* 0x000fe80000011602 */
[----:B------:R-:W-:Y:S05]  /*6900*/  IADD3 R0, -R225, R0, RZ ;  /* 0x00000000e1007210 */ /* 0x000fea0007ffe1ff */
[----:B------:R-:W-:Y:S05]  /*6910*/  IMAD R0, R3, c[0x0][0x1d0], R0 ;  /* 0x0000740003007a24 */ /* 0x000fea00078e0200 */
[----:B------:R-:W-:Y:S01]  /*6920*/  IADD3 R5, R0, -c[0x0][0x168], RZ ;  /* 0x80005a0000057a10 */ /* 0x000fe20007ffe0ff */
[----:B------:R-:W-:-:S05]  /*6930*/  BRA.DIV ~URZ, `(.L_x_1042) ;  /* 0x000081827f007947 */ /* 0x000fca000b800000 */
[----:B------:R1:W2:Y:S02]  /*6940*/  SHFL.IDX PT, R0, R4, RZ, 0x1c1f ;  /* 0x001c1fff04007589 */ /* 0x0002a400000e0000 */
.L_x_1081:
[----:B--2---:R-:W-:Y:S05]  /*6950*/  IMAD.IADD R0, R5, 0x1, R0 ;  /* 0x0000000105007824 */ /* 0x004fea00078e0200 */
[C---:B------:R-:W-:Y:S02]  /*6960*/  ISETP.GT.AND P6, PT, R0.reuse, RZ, PT ;  /* 0x000000ff0000720c */ /* 0x040fe40003fc4270 */
[C---:B------:R-:W-:Y:S02]  /*6970*/  ISETP.GT.AND P5, PT, R0.reuse, 0x1, PT ;  /* 0x000000010000780c */ /* 0x040fe40003fa4270 */
[C---:B------:R-:W-:Y:S02]  /*6980*/  ISETP.GT.AND P2, PT, R0.reuse, 0x8, PT ;  /* 0x000000080000780c */ /* 0x040fe40003f44270 */
[C---:B------:R-:W-:Y:S02]  /*6990*/  ISETP.GT.AND P0, PT, R0.reuse, 0x9, PT ;  /* 0x000000090000780c */ /* 0x040fe40003f04270 */
[----:B------:R-:W-:Y:S02]  /*69a0*/  FSEL R6, R153, -INF , P6 ;  /* 0xff80000099067808 */ /* 0x000fe40003000000 */
[----:B------:R-:W-:Y:S02]  /*69b0*/  ISETP.GT.AND P6, PT, R0, 0x10, PT ;  /* 0x000000100000780c */ /* 0x000fe40003fc4270 */
[----:B------:R-:W-:Y:S02]  /*69c0*/  FSEL R10, R152, -INF , P5 ;  /* 0xff800000980a7808 */ /* 0x000fe40002800000 */
        /* <DEDUP_REMOVED lines=22> */
[----:B------:R-:W-:Y:S02]  /*6b30*/  FSEL R189, R15, -INF , P5 ;  /* 0xff8000000fbd7808 */ /* 0x000fe40002800000 */
[----:B------:R-:W-:Y:S02]  /*6b40*/  FSEL R188, R14, -INF , P2 ;  /* 0xff8000000ebc7808 */ /* 0x000fe40001000000 */
[----:B------:R-:W-:Y:S01]  /*6b50*/  FSEL R187, R13, -INF , P0 ;  /* 0xff8000000dbb7808 */ /* 0x000fe20000000000 */
[----:B------:R-:W-:-:S05]  /*6b60*/  BRA.DIV ~URZ, `(.L_x_1043) ;  /* 0x00007fb27f007947 */ /* 0x000fca000b800000 */
[----:B------:R-:W-:Y:S01]  /*6b70*/  FMNMX.FTZ R2, R6, R101, !PT ;  /* 0x0000006506027209 */ /* 0x000fe20007810000 */
[----:B------:R-:W2:Y:S03]  /*6b80*/  SHFL.IDX PT, R0, R4, 0x1, 0x1c1f ;  /* 0x003c1f0004007f89 */ /* 0x000ea600000e0000 */
[----:B------:R-:W-:Y:S04]  /*6b90*/  FMNMX.FTZ R2, R10, R2, !PT ;  /* 0x000000020a027209 */ /* 0x000fe80007810000 */
[----:B------:R-:W-:Y:S04]  /*6ba0*/  FMNMX.FTZ R2, R9, R2, !PT ;  /* 0x0000000209027209 */ /* 0x000fe80007810000 */
[----:B------:R-:W-:Y:S04]  /*6bb0*/  FMNMX.FTZ R2, R12, R2, !PT ;  /* 0x000000020c027209 */ /* 0x000fe80007810000 */
[----:B------:R-:W-:Y:S04]  /*6bc0*/  FMNMX.FTZ R2, R153, R2, !PT ;  /* 0x0000000299027209 */ /* 0x000fe80007810000 */
[----:B------:R-:W-:Y:S04]  /*6bd0*/  FMNMX.FTZ R2, R152, R2, !PT ;  /* 0x0000000298027209 */ /* 0x000fe80007810000 */
[----:B------:R-:W-:Y:S01]  /*6be0*/  FMNMX.FTZ R2, R151, R2, !PT ;  /* 0x0000000297027209 */ /* 0x000fe20007810000 */
[----:B--2---:R-:W-:Y:S03]  /*6bf0*/  IMAD.IADD R0, R5, 0x1, R0 ;  /* 0x0000000105007824 */ /* 0x004fe600078e0200 */
[----:B------:R-:W-:Y:S02]  /*6c00*/  FMNMX.FTZ R2, R150, R2, !PT ;  /* 0x0000000296027209 */ /* 0x000fe40007810000 */
[C---:B------:R-:W-:Y:S02]  /*6c10*/  ISETP.GT.AND P2, PT, R0.reuse, RZ, PT ;  /* 0x000000ff0000720c */ /* 0x040fe40003f44270 */
[C---:B------:R-:W-:Y:S02]  /*6c20*/  ISETP.GT.AND P0, PT, R0.reuse, 0x1, PT ;  /* 0x000000010000780c */ /* 0x040fe40003f04270 */
[----:B------:R-:W-:Y:S02]  /*6c30*/  FSEL R5, R155, -INF , P2 ;  /* 0xff8000009b057808 */ /* 0x000fe40001000000 */
[----:B------:R-:W-:Y:S02]  /*6c40*/  ISETP.GT.AND P2, PT, R0, 0x8, PT ;  /* 0x000000080000780c */ /* 0x000fe40003f44270 */
[----:B------:R-:W-:Y:S02]  /*6c50*/  FSEL R8, R154, -INF , P0 ;  /* 0xff8000009a087808 */ /* 0x000fe40000000000 */
[----:B------:R-:W-:Y:S02]  /*6c60*/  FMNMX.FTZ R3, R5, R102, !PT ;  /* 0x0000006605037209 */ /* 0x000fe40007810000 */
[----:B------:R-:W-:Y:S02]  /*6c70*/  ISETP.GT.AND P0, PT, R0, 0x9, PT ;  /* 0x000000090000780c */ /* 0x000fe40003f04270 */
[----:B------:R-:W-:Y:S02]  /*6c80*/  FSEL R7, R144, -INF , P2 ;  /* 0xff80000090077808 */ /* 0x000fe40001000000 */
[----:B------:R-:W-:Y:S02]  /*6c90*/  FMNMX.FTZ R3, R8, R3, !PT ;  /* 0x0000000308037209 */ /* 0x000fe40007810000 */
[C---:B------:R-:W-:Y:S02]  /*6ca0*/  ISETP.GT.AND P2, PT, R0.reuse, 0x10, PT ;  /* 0x000000100000780c */ /* 0x040fe40003f44270 */
[----:B------:R-:W-:Y:S02]  /*6cb0*/  FSEL R11, R145, -INF , P0 ;  /* 0xff800000910b7808 */ /* 0x000fe40000000000 */
[----:B-1----:R-:W-:Y:S02]  /*6cc0*/  FMNMX.FTZ R4, R7, R3, !PT ;  /* 0x0000000307047209 */ /* 0x002fe40007810000 */
[----:B------:R-:W-:Y:S02]  /*6cd0*/  ISETP.GT.AND P0, PT, R0, 0x11, PT ;  /* 0x000000110000780c */ /* 0x000fe40003f04270 */
[----:B------:R-:W-:Y:S02]  /*6ce0*/  FSEL R146, R146, -INF , P2 ;  /* 0xff80000092927808 */ /* 0x000fe40001000000 */
[----:B------:R-:W-:Y:S02]  /*6cf0*/  FMNMX.FTZ R4, R11, R4, !PT ;  /* 0x000000040b047209 */ /* 0x000fe40007810000 */
        /* <DEDUP_REMOVED lines=38> */
[----:B------:R-:W-:Y:S02]  /*6f60*/  FSEL R193, R35, -INF , P0 ;  /* 0xff80000023c17808 */ /* 0x000fe40000000000 */
[----:B------:R-:W-:Y:S01]  /*6f70*/  FMNMX.FTZ R4, R195, R4, !PT ;  /* 0x00000004c3047209 */ /* 0x000fe20007810000 */
[----:B------:R-:W1:Y:S03]  /*6f80*/  SHFL.BFLY PT, R100, R0, 0x2, 0x1f ;  /* 0x0c401f0000647f89 */ /* 0x000e6600000e0000 */
[----:B------:R-:W-:Y:S05]  /*6f90*/  FMNMX.FTZ R4, R193, R4, !PT ;  /* 0x00000004c1047209 */ /* 0x000fea0007810000 */
[----:B------:R-:W2:Y:S01]  /*6fa0*/  SHFL.BFLY PT, R2, R4, 0x2, 0x1f ;  /* 0x0c401f0004027f89 */ /* 0x000ea200000e0000 */
[----:B-1----:R-:W-:Y:S07]  /*6fb0*/  FMNMX.FTZ R100, R100, R0, !PT ;  /* 0x0000000064647209 */ /* 0x002fee0007810000 */
[----:B------:R-:W1:Y:S01]  /*6fc0*/  SHFL.BFLY PT, R3, R100, 0x1, 0x1f ;  /* 0x0c201f0064037f89 */ /* 0x000e6200000e0000 */
[----:B--2---:R-:W-:Y:S07]  /*6fd0*/  FMNMX.FTZ R4, R4, R2, !PT ;  /* 0x0000000204047209 */ /* 0x004fee0007810000 */
[----:B------:R2:W3:Y:S01]  /*6fe0*/  SHFL.BFLY PT, R0, R4, 0x1, 0x1f ;  /* 0x0c201f0004007f89 */ /* 0x0004e200000e0000 */
[----:B-1----:R-:W-:Y:S07]  /*6ff0*/  FMNMX.FTZ R100, R100, R3, !PT ;  /* 0x0000000364647209 */ /* 0x002fee0007810000 */
.L_x_1082:
[C---:B------:R-:W-:Y:S01]  /*7000*/  FSETP.NEU.FTZ.AND P0, PT, R100.reuse, -INF , PT ;  /* 0xff8000006400780b */ /* 0x040fe20003f1d000 */
[----:B------:R-:W-:Y:S01]  /*7010*/  FMUL.FTZ R144, R100, c[0x0][0x2d0] ;  /* 0x0000b40064907a20 */ /* 0x000fe20000410000 */
[----:B---3--:R-:W-:Y:S01]  /*7020*/  FMNMX.FTZ R3, R0, R4, !PT ;  /* 0x0000000400037209 */ /* 0x008fe20007810000 */
[----:B------:R-:W-:Y:S01]  /*7030*/  WARPSYNC 0xffffffff ;  /* 0xffffffff00007948 */ /* 0x000fe20003800000 */
[----:B------:R-:W-:Y:S01]  /*7040*/  FSEL R2, R100, RZ, P0 ;  /* 0x000000ff64027208 */ /* 0x000fe20000000000 */
[----:B------:R-:W1:Y:S01]  /*7050*/  LDSM.16.MT88.4 R140, [R162] ;  /* 0x00000000a28c783b */ /* 0x000e620000004200 */
[----:B------:R-:W-:Y:S01]  /*7060*/  FSEL R144, R144, RZ, P0 ;  /* 0x000000ff90907208 */ /* 0x000fe20000000000 */
[C---:B------:R-:W-:Y:S01]  /*7070*/  FMUL.FTZ R145, R3.reuse, c[0x0][0x2d0] ;  /* 0x0000b40003917a20 */ /* 0x040fe20000410000 */
[----:B------:R-:W-:Y:S01]  /*7080*/  FSETP.NEU.FTZ.AND P0, PT, R3, -INF , PT ;  /* 0xff8000000300780b */ /* 0x000fe20003f1d000 */
[----:B------:R-:W-:Y:S02]  /*7090*/  FADD.FTZ R0, -R2, R101 ;  /* 0x0000006502007221 */ /* 0x000fe40000010100 */
[--C-:B------:R-:W-:Y:S01]  /*70a0*/  FFMA.FTZ R6, R6, c[0x0][0x2d0], -R144.reuse ;  /* 0x0000b40006067a23 */ /* 0x100fe20000010890 */
[----:B------:R-:W-:Y:S01]  /*70b0*/  FSEL R145, R145, RZ, P0 ;  /* 0x000000ff91917208 */ /* 0x000fe20000000000 */
[----:B------:R-:W-:Y:S02]  /*70c0*/  FMUL.FTZ R0, R0, c[0x0][0x2d0] ;  /* 0x0000b40000007a20 */ /* 0x000fe40000410000 */
[--C-:B------:R-:W-:Y:S02]  /*70d0*/  FFMA.FTZ R10, R10, c[0x0][0x2d0], -R144.reuse ;  /* 0x0000b4000a0a7a23 */ /* 0x100fe40000010890 */
[----:B------:R3:W-:Y:S01]  /*70e0*/  MUFU.EX2 R2, R0 ;  /* 0x0000000000027308 */ /* 0x0007e20000000800 */
[--C-:B------:R-:W-:Y:S02]  /*70f0*/  FFMA.FTZ R5, R5, c[0x0][0x2d0], -R145.reuse ;  /* 0x0000b40005057a23 */ /* 0x100fe40000010891 */
[--C-:B------:R-:W-:Y:S02]  /*7100*/  FFMA.FTZ R7, R7, c[0x0][0x2d0], -R145.reuse ;  /* 0x0000b40007077a23 */ /* 0x100fe40000010891 */
[--C-:B------:R-:W-:Y:S02]  /*7110*/  FFMA.FTZ R9, R9, c[0x0][0x2d0], -R144.reuse ;  /* 0x0000b40009097a23 */ /* 0x100fe40000010890 */
[----:B------:R-:W-:Y:S02]  /*7120*/  FFMA.FTZ R12, R12, c[0x0][0x2d0], -R144 ;  /* 0x0000b4000c0c7a23 */ /* 0x000fe40000010890 */
[--C-:B------:R-:W-:Y:S01]  /*7130*/  FFMA.FTZ R8, R8, c[0x0][0x2d0], -R145.reuse ;  /* 0x0000b40008087a23 */ /* 0x100fe20000010891 */
[----:B------:R-:W-:Y:S01]  /*7140*/  MUFU.EX2 R6, R6 ;  /* 0x0000000600067308 */ /* 0x000fe20000000800 */
[--C-:B------:R-:W-:Y:S02]  /*7150*/  FFMA.FTZ R11, R11, c[0x0][0x2d0], -R145.reuse ;  /* 0x0000b4000b0b7a23 */ /* 0x100fe40000010891 */
[----:B------:R-:W-:Y:S07]  /*7160*/  FFMA.FTZ R101, R147, c[0x0][0x2d0], -R145 ;  /* 0x0000b40093657a23 */ /* 0x000fee0000010891 */
[----:B------:R-:W-:Y:S01]  /*7170*/  MUFU.EX2 R199, R10 ;  /* 0x0000000a00c77308 */ /* 0x000fe20000000800 */
[----:B---3--:R-:W-:Y:S02]  /*7180*/  FSEL R0, R3, RZ, P0 ;  /* 0x000000ff03007208 */ /* 0x008fe40000000000 */
[----:B------:R-:W-:Y:S03]  /*7190*/  ISETP.GT.AND P0, PT, R191, R211, PT ;  /* 0x000000d3bf00720c */ /* 0x000fe60003f04270 */
[----:B------:R-:W-:Y:S04]  /*71a0*/  FADD.FTZ R0, -R0, R102 ;  /* 0x0000006600007221 */ /* 0x000fe80000010100 */
[----:B------:R-:W-:Y:S01]  /*71b0*/  MUFU.EX2 R196, R5 ;  /* 0x0000000500c47308 */ /* 0x000fe20000000800 */
[----:B------:R-:W-:Y:S09]  /*71c0*/  FMUL.FTZ R0, R0, c[0x0][0x2d0] ;  /* 0x0000b40000007a20 */ /* 0x000ff20000410000 */
[----:B------:R-:W-:Y:S10]  /*71d0*/  MUFU.EX2 R200, R7 ;  /* 0x0000000700c87308 */ /* 0x000ff40000000800 */
[----:B------:R-:W-:Y:S10]  /*71e0*/  MUFU.EX2 R0, R0 ;  /* 0x0000000000007308 */ /* 0x000ff40000000800 */
[----:B------:R-:W-:Y:S10]  /*71f0*/  MUFU.EX2 R201, R9 ;  /* 0x0000000900c97308 */ /* 0x000ff40000000800 */
[----:B------:R-:W-:Y:S10]  /*7200*/  MUFU.EX2 R202, R12 ;  /* 0x0000000c00ca7308 */ /* 0x000ff40000000800 */
[----:B------:R-:W-:Y:S10]  /*7210*/  MUFU.EX2 R198, R8 ;  /* 0x0000000800c67308 */ /* 0x000ff40000000800 */
[----:B------:R-:W3:Y:S02]  /*7220*/  MUFU.EX2 R209, R11 ;  /* 0x0000000b00d17308 */ /* 0x000ee40000000800 */
[----:B---3--:R-:W-:Y:S01]  /*7230*/  F2FP.PACK_AB R139, R209, R200 ;  /* 0x000000c8d18b723e */ /* 0x008fe200000000ff */
[C---:B--2---:R-:W-:Y:S01]  /*7240*/  FMUL.FTZ R4, R2.reuse, R104 ;  /* 0x0000006802047220 */ /* 0x044fe20000410000 */
[----:B------:R-:W-:Y:S01]  /*7250*/  F2FP.PACK_AB R136, R199, R6 ;  /* 0x00000006c788723e */ /* 0x000fe200000000ff */
[----:B------:R-:W-:Y:S01]  /*7260*/  FMUL.FTZ R5, R2, R105 ;  /* 0x0000006902057220 */ /* 0x000fe20000410000 */
[----:B------:R-:W-:Y:S01]  /*7270*/  F2FP.PACK_AB R138, R202, R201 ;  /* 0x000000c9ca8a723e */ /* 0x000fe200000000ff */
[----:B------:R-:W-:Y:S01]  /*7280*/  FMUL.FTZ R7, R0, R107 ;  /* 0x0000006b00077220 */ /* 0x000fe20000410000 */
[----:B------:R-:W-:Y:S01]  /*7290*/  F2FP.PACK_AB R137, R198, R196 ;  /* 0x000000c4c689723e */ /* 0x000fe200000000ff */
[----:B------:R-:W-:Y:S02]  /*72a0*/  FFMA.FTZ R102, R2, R205, R6 ;  /* 0x000000cd02667223 */ /* 0x000fe40000010006 */
[----:B------:R-:W-:Y:S02]  /*72b0*/  FMUL.FTZ R6, R0, R106 ;  /* 0x0000006a00067220 */ /* 0x000fe40000410000 */
[----:B------:R-:W2:Y:S01]  /*72c0*/  LDSM.16.MT88.4 R104, [R163] ;  /* 0x00000000a368783b */ /* 0x000ea20000004200 */
[C---:B------:R-:W-:Y:S02]  /*72d0*/  FMUL.FTZ R8, R2.reuse, R108 ;  /* 0x0000006c02087220 */ /* 0x040fe40000410000 */
[----:B------:R-:W-:Y:S02]  /*72e0*/  FMUL.FTZ R9, R2, R109 ;  /* 0x0000006d02097220 */ /* 0x000fe40000410000 */
[C---:B-1----:R-:W-:Y:S05]  /*72f0*/  HMMA.16816.F32 R4, R136.reuse, R140, R4 ;  /* 0x0000008c8804723c */ /* 0x042fea0000001804 */
[C---:B------:R-:W-:Y:S02]  /*7300*/  FMUL.FTZ R10, R0.reuse, R110 ;  /* 0x0000006e000a7220 */ /* 0x040fe40000410000 */
[----:B------:R-:W-:Y:S02]  /*7310*/  FMUL.FTZ R11, R0, R111 ;  /* 0x0000006f000b7220 */ /* 0x000fe40000410000 */
[----:B------:R-:W-:Y:S03]  /*7320*/  LDSM.16.MT88.4 R108, [R162+0x800] ;  /* 0x00080000a26c783b */ /* 0x000fe60000004200 */
[C---:B------:R-:W-:Y:S02]  /*7330*/  FMUL.FTZ R12, R2.reuse, R112 ;  /* 0x00000070020c7220 */ /* 0x040fe40000410000 */
[C---:B------:R-:W-:Y:S03]  /*7340*/  HMMA.16816.F32 R8, R136.reuse, R142, R8 ;  /* 0x0000008e8808723c */ /* 0x040fe60000001808 */
[----:B------:R-:W-:Y:S02]  /*7350*/  FMUL.FTZ R13, R2, R113 ;  /* 0x00000071020d7220 */ /* 0x000fe40000410000 */
[C---:B------:R-:W-:Y:S02]  /*7360*/  FMUL.FTZ R14, R0.reuse, R114 ;  /* 0x00000072000e7220 */ /* 0x040fe40000410000 */
[----:B------:R-:W-:Y:S02]  /*7370*/  FMUL.FTZ R15, R0, R115 ;  /* 0x00000073000f7220 */ /* 0x000fe40000410000 */
[----:B------:R-:W-:Y:S03]  /*7380*/  LDSM.16.MT88.4 R112, [R163+0x800] ;  /* 0x00080000a370783b */ /* 0x000fe60000004200 */
[C---:B------:R-:W-:Y:S02]  /*7390*/  FMUL.FTZ R16, R2.reuse, R116 ;  /* 0x0000007402107220 */ /* 0x040fe40000410000 */
[----:B------:R-:W-:Y:S02]  /*73a0*/  FMUL.FTZ R17, R2, R117 ;  /* 0x0000007502117220 */ /* 0x000fe40000410000 */
[C---:B------:R-:W-:Y:S02]  /*73b0*/  FMUL.FTZ R18, R0.reuse, R118 ;  /* 0x0000007600127220 */ /* 0x040fe40000410000 */
[----:B------:R-:W-:Y:S02]  /*73c0*/  FMUL.FTZ R19, R0, R119 ;  /* 0x0000007700137220 */ /* 0x000fe40000410000 */
[----:B------:R-:W-:Y:S01]  /*73d0*/  LDSM.16.MT88.4 R116, [R165+0x1000] ;  /* 0x00100000a574783b */ /* 0x000fe20000004200 */
[C---:B--2---:R-:W-:Y:S03]  /*73e0*/  HMMA.16816.F32 R12, R136.reuse, R104, R12 ;  /* 0x00000068880c723c */ /* 0x044fe6000000180c */
[C---:B------:R-:W-:Y:S02]  /*73f0*/  FMUL.FTZ R24, R2.reuse, R124 ;  /* 0x0000007c02187220 */ /* 0x040fe40000410000 */
[----:B------:R-:W-:Y:S02]  /*7400*/  FMUL.FTZ R25, R2, R125 ;  /* 0x0000007d02197220 */ /* 0x000fe40000410000 */
[----:B------:R-:W-:Y:S01]  /*7410*/  FMUL.FTZ R26, R0, R126 ;  /* 0x0000007e001a7220 */ /* 0x000fe20000410000 */
[C---:B------:R-:W-:Y:S01]  /*7420*/  HMMA.16816.F32 R16, R136.reuse, R106, R16 ;  /* 0x0000006a8810723c */ /* 0x040fe20000001810 */
[----:B------:R-:W1:Y:S03]  /*7430*/  LDSM.16.MT88.4 R104, [R165] ;  /* 0x00000000a568783b */ /* 0x000e660000004200 */
[C---:B------:R-:W-:Y:S02]  /*7440*/  FMUL.FTZ R20, R2.reuse, R120 ;  /* 0x0000007802147220 */ /* 0x040fe40000410000 */
[----:B------:R-:W-:Y:S02]  /*7450*/  FMUL.FTZ R21, R2, R121 ;  /* 0x0000007902157220 */ /* 0x000fe40000410000 */
[C---:B------:R-:W-:Y:S04]  /*7460*/  FMUL.FTZ R22, R0.reuse, R122 ;  /* 0x0000007a00167220 */ /* 0x040fe80000410000 */
[C---:B------:R-:W-:Y:S02]  /*7470*/  FMUL.FTZ R23, R0.reuse, R123 ;  /* 0x0000007b00177220 */ /* 0x040fe40000410000 */
[----:B------:R-:W-:Y:S02]  /*7480*/  FMUL.FTZ R27, R0, R127 ;  /* 0x0000007f001b7220 */ /* 0x000fe40000410000 */
[----:B------:R-:W-:Y:S01]  /*7490*/  LDSM.16.MT88.4 R124, [R165+0x1800] ;  /* 0x00180000a57c783b */ /* 0x000fe20000004200 */
[C---:B------:R-:W-:Y:S02]  /*74a0*/  FMUL.FTZ R32, R2.reuse, R132 ;  /* 0x0000008402207220 */ /* 0x040fe40000410000 */
[----:B------:R-:W-:Y:S02]  /*74b0*/  FMUL.FTZ R33, R2, R133 ;  /* 0x0000008502217220 */ /* 0x000fe40000410000 */
[C---:B------:R-:W-:Y:S02]  /*74c0*/  FMUL.FTZ R34, R0.reuse, R134 ;  /* 0x0000008600227220 */ /* 0x040fe40000410000 */
[----:B------:R-:W-:Y:S02]  /*74d0*/  FMUL.FTZ R35, R0, R135 ;  /* 0x0000008700237220 */ /* 0x000fe40000410000 */
[----:B------:R-:W-:Y:S01]  /*74e0*/  LDSM.16.MT88.4 R132, [R164+0x1800] ;  /* 0x00180000a484783b */ /* 0x000fe20000004200 */
[C---:B------:R-:W-:Y:S02]  /*74f0*/  FMUL.FTZ R28, R2.reuse, R128 ;  /* 0x00000080021c7220 */ /* 0x040fe40000410000 */
[----:B------:R-:W-:Y:S01]  /*7500*/  FMUL.FTZ R29, R2, R129 ;  /* 0x00000081021d7220 */ /* 0x000fe20000410000 */
[----:B------:R2:W-:Y:S01]  /*7510*/  MUFU.EX2 R128, R101 ;  /* 0x0000006500807308 */ /* 0x0005e20000000800 */
        /* <DEDUP_REMOVED lines=38> */
[C---:B------:R-:W-:Y:S04]  /*7780*/  FMUL.FTZ R66, R0.reuse, R66 ;  /* 0x0000004200427220 */ /* 0x040fe80000410000 */
[----:B------:R-:W-:Y:S02]  /*7790*/  FMUL.FTZ R67, R0, R67 ;  /* 0x0000004300437220 */ /* 0x000fe40000410000 */
        /* <DEDUP_REMOVED lines=13> */
[C---:B------:R-:W-:Y:S01]  /*7870*/  FMUL.FTZ R71, R0.reuse, R71 ;  /* 0x0000004700477220 */ /* 0x040fe20000410000 */
[C---:B-1----:R-:W-:Y:S03]  /*7880*/  HMMA.16816.F32 R36, R136.reuse, R104, R36 ;  /* 0x000000688824723c */ /* 0x042fe60000001824 */
[C---:B------:R-:W-:Y:S02]  /*7890*/  FMUL.FTZ R74, R0.reuse, R74 ;  /* 0x0000004a004a7220 */ /* 0x040fe40000410000 */
[C---:B------:R-:W-:Y:S02]  /*78a0*/  FMUL.FTZ R75, R0.reuse, R75 ;  /* 0x0000004b004b7220 */ /* 0x040fe40000410000 */
[C---:B------:R-:W-:Y:S01]  /*78b0*/  FMUL.FTZ R78, R0.reuse, R78 ;  /* 0x0000004e004e7220 */ /* 0x040fe20000410000 */
        /* <DEDUP_REMOVED lines=8> */
[----:B------:R-:W-:Y:S02]  /*7940*/  FMUL.FTZ R91, R0, R91 ;  /* 0x0000005b005b7220 */ /* 0x000fe40000410000 */
[C---:B------:R-:W-:Y:S02]  /*7950*/  FMUL.FTZ R92, R2.reuse, R92 ;  /* 0x0000005c025c7220 */ /* 0x040fe40000410000 */
[C---:B------:R-:W-:Y:S02]  /*7960*/  FMUL.FTZ R93, R2.reuse, R93 ;  /* 0x0000005d025d7220 */ /* 0x040fe40000410000 */
[C---:B------:R-:W-:Y:S02]  /*7970*/  FMUL.FTZ R96, R2.reuse, R96 ;  /* 0x0000006002607220 */ /* 0x040fe40000410000 */
[----:B------:R-:W-:Y:S02]  /*7980*/  FMUL.FTZ R97, R2, R97 ;  /* 0x0000006102617220 */ /* 0x000fe40000410000 */
[----:B------:R-:W-:Y:S02]  /*7990*/  FFMA.FTZ R2, R153, c[0x0][0x2d0], -R144 ;  /* 0x0000b40099027a23 */ /* 0x000fe40000010890 */
[C---:B------:R-:W-:Y:S02]  /*79a0*/  FMUL.FTZ R94, R0.reuse, R94 ;  /* 0x0000005e005e7220 */ /* 0x040fe40000410000 */
[----:B------:R3:W4:Y:S01]  /*79b0*/  MUFU.EX2 R123, R2 ;  /* 0x00000002007b7308 */ /* 0x0007220000000800 */
[C---:B------:R-:W-:Y:S02]  /*79c0*/  FMUL.FTZ R95, R0.reuse, R95 ;  /* 0x0000005f005f7220 */ /* 0x040fe40000410000 */
[C---:B------:R-:W-:Y:S02]  /*79d0*/  FMUL.FTZ R98, R0.reuse, R98 ;  /* 0x0000006200627220 */ /* 0x040fe40000410000 */
[C---:B------:R-:W-:Y:S02]  /*79e0*/  FMUL.FTZ R99, R0.reuse, R99 ;  /* 0x0000006300637220 */ /* 0x040fe40000410000 */
[----:B------:R-:W-:Y:S01]  /*79f0*/  FFMA.FTZ R0, R0, R206, R196 ;  /* 0x000000ce00007223 */ /* 0x000fe200000100c4 */
[C---:B-1----:R-:W-:Y:S03]  /*7a00*/  HMMA.16816.F32 R44, R136.reuse, R104, R44 ;  /* 0x00000068882c723c */ /* 0x042fe6000000182c */
[----:B------:R-:W-:Y:S02]  /*7a10*/  FADD.FTZ R121, R198, R0 ;  /* 0x00000000c6797221 */ /* 0x000fe40000010000 */
[--C-:B------:R-:W-:Y:S02]  /*7a20*/  FFMA.FTZ R0, R185, c[0x0][0x2d0], -R144.reuse ;  /* 0x0000b400b9007a23 */ /* 0x100fe40000010890 */
[----:B------:R-:W-:Y:S01]  /*7a30*/  FADD.FTZ R121, R200, R121 ;  /* 0x00000079c8797221 */ /* 0x000fe20000010000 */
[C---:B------:R-:W-:Y:S01]  /*7a40*/  HMMA.16816.F32 R48, R136.reuse, R106, R48 ;  /* 0x0000006a8830723c */ /* 0x040fe20000001830 */
[----:B------:R-:W1:Y:S03]  /*7a50*/  LDSM.16.MT88.4 R104, [R165+0x2000] ;  /* 0x00200000a568783b */ /* 0x000e660000004200 */
[--C-:B--2---:R-:W-:Y:S02]  /*7a60*/  FFMA.FTZ R101, R189, c[0x0][0x2d0], -R144.reuse ;  /* 0x0000b400bd657a23 */ /* 0x104fe40000010890 */
[--C-:B---3--:R-:W-:Y:S02]  /*7a70*/  FFMA.FTZ R2, R152, c[0x0][0x2d0], -R144.reuse ;  /* 0x0000b40098027a23 */ /* 0x108fe40000010890 */
[----:B------:R2:W-:Y:S10]  /*7a80*/  MUFU.EX2 R152, R0 ;  /* 0x0000000000987308 */ /* 0x0005f40000000800 */
[----:B------:R3:W-:Y:S01]  /*7a90*/  MUFU.EX2 R129, R2 ;  /* 0x0000000200817308 */ /* 0x0007e20000000800 */
[--C-:B--2---:R-:W-:Y:S09]  /*7aa0*/  FFMA.FTZ R0, R184, c[0x0][0x2d0], -R144.reuse ;  /* 0x0000b400b8007a23 */ /* 0x104ff20000010890 */
[----:B------:R2:W-:Y:S01]  /*7ab0*/  MUFU.EX2 R184, R0 ;  /* 0x0000000000b87308 */ /* 0x0005e20000000800 */
[C---:B-1----:R-:W-:Y:S03]  /*7ac0*/  HMMA.16816.F32 R52, R136.reuse, R104, R52 ;  /* 0x000000688834723c */ /* 0x042fe60000001834 */
[--C-:B---3--:R-:W-:Y:S06]  /*7ad0*/  FFMA.FTZ R2, R151, c[0x0][0x2d0], -R144.reuse ;  /* 0x0000b40097027a23 */ /* 0x108fec0000010890 */
[----:B------:R1:W-:Y:S01]  /*7ae0*/  MUFU.EX2 R204, R2 ;  /* 0x0000000200cc7308 */ /* 0x0003e20000000800 */
[C---:B------:R-:W-:Y:S01]  /*7af0*/  HMMA.16816.F32 R56, R136.reuse, R106, R56 ;  /* 0x0000006a8838723c */ /* 0x040fe20000001838 */
[----:B------:R-:W3:Y:S02]  /*7b00*/  LDSM.16.MT88.4 R104, [R164+0x2000] ;  /* 0x00200000a468783b */ /* 0x000ee40000004200 */
[--C-:B--2---:R-:W-:Y:S06]  /*7b10*/  FFMA.FTZ R0, R159, c[0x0][0x2d0], -R144.reuse ;  /* 0x0000b4009f007a23 */ /* 0x104fec0000010890 */
[----:B------:R2:W-:Y:S03]  /*7b20*/  MUFU.EX2 R153, R0 ;  /* 0x0000000000997308 */ /* 0x0005e60000000800 */
[--C-:B-1----:R-:W-:Y:S07]  /*7b30*/  FFMA.FTZ R2, R150, c[0x0][0x2d0], -R144.reuse ;  /* 0x0000b40096027a23 */ /* 0x102fee0000010890 */
[----:B------:R1:W-:Y:S01]  /*7b40*/  MUFU.EX2 R205, R2 ;  /* 0x0000000200cd7308 */ /* 0x0003e20000000800 */
[----:B--2---:R-:W-:Y:S01]  /*7b50*/  FFMA.FTZ R0, R158, c[0x0][0x2d0], -R144 ;  /* 0x0000b4009e007a23 */ /* 0x004fe20000010890 */
[C---:B---3--:R-:W-:Y:S08]  /*7b60*/  HMMA.16816.F32 R60, R136.reuse, R104, R60 ;  /* 0x00000068883c723c */ /* 0x048ff0000000183c */
[----:B------:R2:W-:Y:S01]  /*7b70*/  MUFU.EX2 R158, R0 ;  /* 0x00000000009e7308 */ /* 0x0005e20000000800 */
[C---:B------:R-:W-:Y:S01]  /*7b80*/  HMMA.16816.F32 R64, R136.reuse, R106, R64 ;  /* 0x0000006a8840723c */ /* 0x040fe20000001840 */
[----:B------:R-:W3:Y:S02]  /*7b90*/  LDSM.16.MT88.4 R104, [R162+0x4000] ;  /* 0x00400000a268783b */ /* 0x000ee40000004200 */
[--C-:B-1----:R-:W-:Y:S06]  /*7ba0*/  FFMA.FTZ R2, R146, c[0x0][0x2d0], -R145.reuse ;  /* 0x0000b40092027a23 */ /* 0x102fec0000010891 */
[----:B------:R1:W-:Y:S10]  /*7bb0*/  MUFU.EX2 R146, R101 ;  /* 0x0000006500927308 */ /* 0x0003f40000000800 */
[----:B------:R5:W3:Y:S01]  /*7bc0*/  MUFU.EX2 R122, R2 ;  /* 0x00000002007a7308 */ /* 0x000ae20000000800 */
[--C-:B--2---:R-:W-:Y:S09]  /*7bd0*/  FFMA.FTZ R0, R154, c[0x0][0x2d0], -R145.reuse ;  /* 0x0000b4009a007a23 */ /* 0x104ff20000010891 */
[----:B------:R2:W-:Y:S01]  /*7be0*/  MUFU.EX2 R151, R0 ;  /* 0x0000000000977308 */ /* 0x0005e20000000800 */
[--C-:B-1----:R-:W-:Y:S09]  /*7bf0*/  FFMA.FTZ R101, R193, c[0x0][0x2d0], -R145.reuse ;  /* 0x0000b400c1657a23 */ /* 0x102ff20000010891 */
[----:B------:R-:W-:Y:S01]  /*7c00*/  MUFU.EX2 R101, R101 ;  /* 0x0000006500657308 */ /* 0x000fe20000000800 */
[--C-:B-----5:R-:W-:Y:S01]  /*7c10*/  FFMA.FTZ R2, R148, c[0x0][0x2d0], -R145.reuse ;  /* 0x0000b40094027a23 */ /* 0x120fe20000010891 */
[C---:B---3--:R-:W-:Y:S08]  /*7c20*/  HMMA.16816.F32 R68, R136.reuse, R104, R68 ;  /* 0x000000688844723c */ /* 0x048ff00000001844 */
[----:B------:R1:W3:Y:S01]  /*7c30*/  MUFU.EX2 R203, R2 ;  /* 0x0000000200cb7308 */ /* 0x0002e20000000800 */
[C---:B------:R-:W-:Y:S01]  /*7c40*/  HMMA.16816.F32 R72, R136.reuse, R106, R72 ;  /* 0x0000006a8848723c */ /* 0x040fe20000001848 */
[----:B------:R-:W5:Y:S02]  /*7c50*/  LDSM.16.MT88.4 R104, [R163+0x4000] ;  /* 0x00400000a368783b */ /* 0x000f640000004200 */
[--C-:B--2---:R-:W-:Y:S06]  /*7c60*/  FFMA.FTZ R0, R155, c[0x0][0x2d0], -R145.reuse ;  /* 0x0000b4009b007a23 */ /* 0x104fec0000010891 */
[----:B------:R2:W-:Y:S03]  /*7c70*/  MUFU.EX2 R150, R0 ;  /* 0x0000000000967308 */ /* 0x0005e60000000800 */
[--C-:B-1----:R-:W-:Y:S07]  /*7c80*/  FFMA.FTZ R2, R149, c[0x0][0x2d0], -R145.reuse ;  /* 0x0000b40095027a23 */ /* 0x102fee0000010891 */
[----:B------:R1:W1:Y:S01]  /*7c90*/  MUFU.EX2 R196, R2 ;  /* 0x0000000200c47308 */ /* 0x0002620000000800 */
[--C-:B--2---:R-:W-:Y:S09]  /*7ca0*/  FFMA.FTZ R0, R156, c[0x0][0x2d0], -R145.reuse ;  /* 0x0000b4009c007a23 */ /* 0x104ff20000010891 */
[----:B------:R2:W-:Y:S01]  /*7cb0*/  MUFU.EX2 R149, R0 ;  /* 0x0000000000957308 */ /* 0x0005e20000000800 */
[C---:B-----5:R-:W-:Y:S08]  /*7cc0*/  HMMA.16816.F32 R76, R136.reuse, R104, R76 ;  /* 0x00000068884c723c */ /* 0x060ff0000000184c */
[C---:B------:R-:W-:Y:S01]  /*7cd0*/  HMMA.16816.F32 R80, R136.reuse, R106, R80 ;  /* 0x0000006a8850723c */ /* 0x040fe20000001850 */
[----:B------:R-:W5:Y:S03]  /*7ce0*/  LDSM.16.MT88.4 R104, [R165+0x4000] ;  /* 0x00400000a568783b */ /* 0x000f660000004200 */
[----:B-1----:R-:W-:Y:S02]  /*7cf0*/  FADD.FTZ R2, R199, R102 ;  /* 0x00000066c7027221 */ /* 0x002fe40000010000 */
[----:B------:R-:W-:Y:S04]  /*7d00*/  FFMA.FTZ R102, R190, c[0x0][0x2d0], -R144 ;  /* 0x0000b400be667a23 */ /* 0x000fe80000010890 */
[----:B------:R-:W1:Y:S02]  /*7d10*/  MUFU.EX2 R143, R102 ;  /* 0x00000066008f7308 */ /* 0x000e640000000800 */
[--C-:B--2---:R-:W-:Y:S08]  /*7d20*/  FFMA.FTZ R0, R157, c[0x0][0x2d0], -R145.reuse ;  /* 0x0000b4009d007a23 */ /* 0x104ff00000010891 */
[----:B------:R2:W-:Y:S01]  /*7d30*/  MUFU.EX2 R148, R0 ;  /* 0x0000000000947308 */ /* 0x0005e20000000800 */
[C---:B-----5:R-:W-:Y:S03]  /*7d40*/  HMMA.16816.F32 R84, R136.reuse, R104, R84 ;  /* 0x000000688854723c */ /* 0x060fe60000001854 */
[----:B--2---:R-:W-:Y:S02]  /*7d50*/  FADD.FTZ R0, R201, R2 ;  /* 0x00000002c9007221 */ /* 0x004fe40000010000 */
[----:B------:R-:W-:Y:S02]  /*7d60*/  FFMA.FTZ R2, R188, c[0x0][0x2d0], -R144 ;  /* 0x0000b400bc027a23 */ /* 0x000fe40000010890 */
[----:B------:R-:W-:Y:S01]  /*7d70*/  FADD.FTZ R120, R202, R0 ;  /* 0x00000000ca787221 */ /* 0x000fe20000010000 */
[C---:B------:R-:W-:Y:S01]  /*7d80*/  HMMA.16816.F32 R88, R136.reuse, R106, R88 ;  /* 0x0000006a8858723c */ /* 0x040fe20000001858 */
[----:B------:R-:W2:Y:S01]  /*7d90*/  LDSM.16.MT88.4 R104, [R164+0x4000] ;  /* 0x00400000a468783b */ /* 0x000ea20000004200 */
[----:B------:R5:W-:Y:S02]  /*7da0*/  MUFU.EX2 R147, R2 ;  /* 0x0000000200937308 */ /* 0x000be40000000800 */
[----:B----4-:R-:W-:Y:S02]  /*7db0*/  FADD.FTZ R102, R123, R120 ;  /* 0x000000787b667221 */ /* 0x010fe40000010000 */
[----:B------:R-:W-:Y:S02]  /*7dc0*/  FFMA.FTZ R0, R192, c[0x0][0x2d0], -R145 ;  /* 0x0000b400c0007a23 */ /* 0x000fe40000010891 */
[----:B------:R-:W-:Y:S04]  /*7dd0*/  FFMA.FTZ R144, R187, c[0x0][0x2d0], -R144 ;  /* 0x0000b400bb907a23 */ /* 0x000fe80000010890 */
[----:B------:R4:W-:Y:S10]  /*7de0*/  MUFU.EX2 R142, R0 ;  /* 0x00000000008e7308 */ /* 0x0009f40000000800 */
[----:B------:R-:W1:Y:S01]  /*7df0*/  MUFU.EX2 R144, R144 ;  /* 0x0000009000907308 */ /* 0x000e620000000800 */
[----:B-----5:R-:W-:Y:S04]  /*7e00*/  FADD.FTZ R2, R209, R121 ;  /* 0x00000079d1027221 */ /* 0x020fe80000010000 */
[----:B------:R-:W-:Y:S04]  /*7e10*/  FADD.FTZ R2, R122, R2 ;  /* 0x000000027a027221 */ /* 0x000fe80000010000 */
[----:B------:R-:W-:Y:S02]  /*7e20*/  FADD.FTZ R2, R128, R2 ;  /* 0x0000000280027221 */ /* 0x000fe40000010000 */
[--C-:B----4-:R-:W-:Y:S02]  /*7e30*/  FFMA.FTZ R0, R194, c[0x0][0x2d0], -R145.reuse ;  /* 0x0000b400c2007a23 */ /* 0x110fe40000010891 */
[----:B---3--:R-:W-:Y:S02]  /*7e40*/  FADD.FTZ R2, R203, R2 ;  /* 0x00000002cb027221 */ /* 0x008fe40000010000 */
[----:B------:R3:W4:Y:S01]  /*7e50*/  MUFU.EX2 R141, R0 ;  /* 0x00000000008d7308 */ /* 0x0007220000000800 */
[C---:B--2---:R-:W-:Y:S03]  /*7e60*/  HMMA.16816.F32 R92, R136.reuse, R104, R92 ;  /* 0x00000068885c723c */ /* 0x044fe6000000185c */
[----:B------:R-:W-:Y:S04]  /*7e70*/  FADD.FTZ R2, R196, R2 ;  /* 0x00000002c4027221 */ /* 0x000fe80000010000 */
[----:B------:R-:W-:Y:S01]  /*7e80*/  F2FP.PACK_AB R104, R129, R123 ;  /* 0x0000007b8168723e */ /* 0x000fe200000000ff */
[----:B------:R-:W-:Y:S04]  /*7e90*/  HMMA.16816.F32 R96, R136, R106, R96 ;  /* 0x0000006a8860723c */ /* 0x000fe80000001860 */
[----:B------:R-:W-:Y:S01]  /*7ea0*/  F2FP.PACK_AB R105, R128, R122 ;  /* 0x0000007a8069723e */ /* 0x000fe200000000ff */
[----:B------:R-:W-:Y:S01]  /*7eb0*/  FADD.FTZ R2, R151, R2 ;  /* 0x0000000297027221 */ /* 0x000fe20000010000 */
[----:B------:R-:W-:Y:S01]  /*7ec0*/  LDSM.16.MT88.4 R120, [R163+0x1800] ;  /* 0x00180000a378783b */ /* 0x000fe20000004200 */
[----:B------:R-:W-:Y:S02]  /*7ed0*/  F2FP.PACK_AB R106, R205, R204 ;  /* 0x000000cccd6a723e */ /* 0x000fe400000000ff */
[----:B------:R-:W-:Y:S03]  /*7ee0*/  F2FP.PACK_AB R107, R196, R203 ;  /* 0x000000cbc46b723e */ /* 0x000fe600000000ff */
[----:B-1----:R-:W-:Y:S01]  /*7ef0*/  F2FP.PACK_AB R136, R146, R143 ;  /* 0x0000008f9288723e */ /* 0x002fe200000000ff */
[----:B------:R-:W-:Y:S01]  /*7f00*/  FADD.FTZ R2, R150, R2 ;  /* 0x0000000296027221 */ /* 0x000fe20000010000 */
[----:B------:R-:W-:Y:S01]  /*7f10*/  F2FP.PACK_AB R138, R144, R147 ;  /* 0x00000093908a723e */ /* 0x000fe200000000ff */
[----:B---3--:R-:W-:Y:S01]  /*7f20*/  FFMA.FTZ R0, R195, c[0x0][0x2d0], -R145 ;  /* 0x0000b400c3007a23 */ /* 0x008fe20000010891 */
[C---:B------:R-:W-:Y:S03]  /*7f30*/  HMMA.16816.F32 R4, R104.reuse, R108, R4 ;  /* 0x0000006c6804723c */ /* 0x040fe60000001804 */
[----:B------:R-:W1:Y:S02]  /*7f40*/  MUFU.EX2 R140, R0 ;  /* 0x00000000008c7308 */ /* 0x000e640000000800 */
[----:B----4-:R-:W-:Y:S01]  /*7f50*/  F2FP.PACK_AB R137, R141, R142 ;  /* 0x0000008e8d89723e */ /* 0x010fe200000000ff */
[----:B------:R-:W-:Y:S02]  /*7f60*/  FADD.FTZ R2, R149, R2 ;  /* 0x0000000295027221 */ /* 0x000fe40000010000 */
[C---:B------:R-:W-:Y:S01]  /*7f70*/  HMMA.16816.F32 R8, R104.reuse, R110, R8 ;  /* 0x0000006e6808723c */ /* 0x040fe20000001808 */
[----:B------:R-:W2:Y:S07]  /*7f80*/  LDSM.16.MT88.4 R108, [R165+0x800] ;  /* 0x00080000a56c783b */ /* 0x000eae0000004200 */
[C---:B------:R-:W-:Y:S08]  /*7f90*/  HMMA.16816.F32 R12, R104.reuse, R112, R12 ;  /* 0x00000070680c723c */ /* 0x040ff0000000180c */
[C---:B------:R-:W-:Y:S01]  /*7fa0*/  HMMA.16816.F32 R16, R104.reuse, R114, R16 ;  /* 0x000000726810723c */ /* 0x040fe20000001810 */
[----:B------:R-:W3:Y:S03]  /*7fb0*/  LDSM.16.MT88.4 R112, [R164+0x800] ;  /* 0x00080000a470783b */ /* 0x000ee60000004200 */
[----:B-1----:R-:W-:Y:S01]  /*7fc0*/  F2FP.PACK_AB R139, R101, R140 ;  /* 0x0000008c658b723e */ /* 0x002fe200000000ff */
[----:B------:R-:W-:Y:S01]  /*7fd0*/  FADD.FTZ R0, R129, R102 ;  /* 0x0000006681007221 */ /* 0x000fe20000010000 */
[----:B------:R-:W-:Y:S03]  /*7fe0*/  MOV R102, R3 ;  /* 0x0000000300667202 */ /* 0x000fe60000000f00 */
[----:B------:R-:W-:Y:S04]  /*7ff0*/  FADD.FTZ R0, R204, R0 ;  /* 0x00000000cc007221 */ /* 0x000fe80000010000 */
[----:B------:R-:W-:Y:S04]  /*8000*/  FADD.FTZ R0, R205, R0 ;  /* 0x00000000cd007221 */ /* 0x000fe80000010000 */
[----:B------:R-:W-:Y:S04]  /*8010*/  FADD.FTZ R0, R152, R0 ;  /* 0x0000000098007221 */ /* 0x000fe80000010000 */
[----:B------:R-:W-:Y:S01]  /*8020*/  FADD.FTZ R0, R184, R0 ;  /* 0x00000000b8007221 */ /* 0x000fe20000010000 */
[C---:B--2---:R-:W-:Y:S03]  /*8030*/  HMMA.16816.F32 R20, R104.reuse, R108, R20 ;  /* 0x0000006c6814723c */ /* 0x044fe60000001814 */
[----:B------:R-:W-:Y:S04]  /*8040*/  FADD.FTZ R0, R153, R0 ;  /* 0x0000000099007221 */ /* 0x000fe80000010000 */
[----:B------:R-:W-:Y:S01]  /*8050*/  FADD.FTZ R0, R158, R0 ;  /* 0x000000009e007221 */ /* 0x000fe20000010000 */
[C---:B------:R-:W-:Y:S01]  /*8060*/  HMMA.16816.F32 R24, R104.reuse, R110, R24 ;  /* 0x0000006e6818723c */ /* 0x040fe20000001818 */
[----:B------:R-:W1:Y:S07]  /*8070*/  LDSM.16.MT88.4 R108, [R162+0x2800] ;  /* 0x00280000a26c783b */ /* 0x000e6e0000004200 */
[C---:B---3--:R-:W-:Y:S08]  /*8080*/  HMMA.16816.F32 R28, R104.reuse, R112, R28 ;  /* 0x00000070681c723c */ /* 0x048ff0000000181c */
        /* <DEDUP_REMOVED lines=29> */
[C---:B------:R-:W-:Y:S02]  /*8260*/  F2FP.PACK_AB R107, R148.reuse, R149 ;  /* 0x00000095946b723e */ /* 0x040fe400000000ff */
[----:B------:R-:W-:Y:S04]  /*8270*/  IADD3 R184, R191, -0x1, RZ ;  /* 0xffffffffbfb87810 */ /* 0x000fe80007ffe0ff */
[----:B------:R-:W-:Y:S01]  /*8280*/  MOV R191, R184 ;  /* 0x000000b800bf7202 */ /* 0x000fe20000000f00 */
        /* <DEDUP_REMOVED lines=31> */
[C---:B------:R-:W-:Y:S08]  /*8480*/  HMMA.16816.F32 R88, R104.reuse, R114, R88 ;  /* 0x000000726858723c */ /* 0x040ff00000001858 */
[C---:B---3--:R-:W-:Y:S08]  /*8490*/  HMMA.16816.F32 R92, R104.reuse, R116, R92 ;  /* 0x00000074685c723c */ /* 0x048ff0000000185c */
[----:B------:R-:W-:Y:S08]  /*84a0*/  HMMA.16816.F32 R96, R104, R118, R96 ;  /* 0x000000766860723c */ /* 0x000ff00000001860 */
[C---:B-1----:R-:W-:Y:S01]  /*84b0*/  HMMA.16816.F32 R104, R136.reuse, R108, R4 ;  /* 0x0000006c8868723c */ /* 0x042fe20000001804 */
[----:B------:R-:W1:Y:S07]  /*84c0*/  LDSM.16.MT88.4 R4, [R162+0x3800] ;  /* 0x00380000a204783b */ /* 0x000e6e0000004200 */
[C---:B------:R-:W-:Y:S01]  /*84d0*/  HMMA.16816.F32 R108, R136.reuse, R110, R8 ;  /* 0x0000006e886c723c */ /* 0x040fe20000001808 */
[----:B------:R-:W2:Y:S07]  /*84e0*/  LDSM.16.MT88.4 R8, [R163+0x3800] ;  /* 0x00380000a308783b */ /* 0x000eae0000004200 */
[C---:B------:R-:W-:Y:S01]  /*84f0*/  HMMA.16816.F32 R112, R136.reuse, R120, R12 ;  /* 0x000000788870723c */ /* 0x040fe2000000180c */
[----:B------:R-:W3:Y:S07]  /*8500*/  LDSM.16.MT88.4 R12, [R165+0x3800] ;  /* 0x00380000a50c783b */ /* 0x000eee0000004200 */
[C---:B------:R-:W-:Y:S01]  /*8510*/  HMMA.16816.F32 R116, R136.reuse, R122, R16 ;  /* 0x0000007a8874723c */ /* 0x040fe20000001810 */
[----:B------:R-:W4:Y:S07]  /*8520*/  LDSM.16.MT88.4 R16, [R164+0x3800] ;  /* 0x00380000a410783b */ /* 0x000f2e0000004200 */
[C---:B------:R-:W-:Y:S08]  /*8530*/  HMMA.16816.F32 R120, R136.reuse, R124, R20 ;  /* 0x0000007c8878723c */ /* 0x040ff00000001814 */
[C---:B------:R-:W-:Y:S08]  /*8540*/  HMMA.16816.F32 R124, R136.reuse, R126, R24 ;  /* 0x0000007e887c723c */ /* 0x040ff00000001818 */
[C---:B------:R-:W-:Y:S08]  /*8550*/  HMMA.16816.F32 R128, R136.reuse, R132, R28 ;  /* 0x000000848880723c */ /* 0x040ff0000000181c */
[C---:B------:R-:W-:Y:S08]  /*8560*/  HMMA.16816.F32 R132, R136.reuse, R134, R32 ;  /* 0x000000868884723c */ /* 0x040ff00000001820 */
        /* <DEDUP_REMOVED lines=9> */
[C---:B----4-:R-:W-:Y:S08]  /*8600*/  HMMA.16816.F32 R60, R136.reuse, R16, R60 ;  /* 0x00000010883c723c */ /* 0x050ff0000000183c */
        /* <DEDUP_REMOVED lines=22> */
.L_x_1033:
[----:B------:R-:W-:-:S13]  /*8770*/  ISETP.GE.AND P0, PT, R184, R213, PT ;  /* 0x000000d5b800720c */ /* 0x000fda0003f06270 */
[----:B------:R-:W-:Y:S05]  /*8780*/  @!P0 BRA `(.L_x_1045) ;  /* 0x0000307000008947 */ /* 0x000fea0003800000 */
[----:B------:R-:W-:Y:S02]  /*8790*/  MOV R102, R12 ;  /* 0x0000000c00667202 */ /* 0x000fe40000000f00 */
[----:B------:R-:W-:Y:S02]  /*87a0*/  MOV R101, R100 ;  /* 0x0000006400657202 */ /* 0x000fe40000000f00 */
.L_x_1052:
        /* <DEDUP_REMOVED lines=13> */
[----:B------:R-:W-:Y:S01]  /*8880*/  IMAD R20, R183, c[0x0][0x21c], R20 ;  /* 0x00008700b7147a24 */ /* 0x000fe200078e0214 */
[C---:B------:R-:W-:Y:S01]  /*8890*/  SHF.L.U64.HI R14, R208.reuse, 0x1, R5 ;  /* 0x00000001d00e7819 */ /* 0x040fe20000010205 */
[----:B------:R-:W-:Y:S01]  /*88a0*/  IMAD.IADD R3, R3, 0x1, R0 ;  /* 0x0000000103037824 */ /* 0x000fe200078e0200 */
[----:B------:R-:W-:Y:S01]  /*88b0*/  SHF.L.U64.HI R7, R197, 0x1, R4 ;  /* 0x00000001c5077819 */ /* 0x000fe20000010204 */
[----:B------:R-:W-:Y:S02]  /*88c0*/  IMAD.SHL.U32 R22, R207, 0x2, RZ ;  /* 0x00000002cf167824 */ /* 0x000fe400078e00ff */
[----:B------:R-:W-:Y:S04]  /*88d0*/  IMAD.WIDE.U32 R2, R183, c[0x0][0x218], R2 ;  /* 0x00008600b7027a25 */ /* 0x000fe800078e0002 */
[----:B------:R-:W-:Y:S01]  /*88e0*/  IMAD.SHL.U32 R15, R208, 0x2, RZ ;  /* 0x00000002d00f7824 */ /* 0x000fe200078e00ff */
[----:B------:R-:W-:Y:S01]  /*88f0*/  IADD3 R0, P0, R220, R2, RZ ;  /* 0x00000002dc007210 */ /* 0x000fe20007f1e0ff */
[----:B------:R1:W2:Y:S01]  /*8900*/  LDSM.16.M88.4 R32, [R166] ;  /* 0x00000000a620783b */ /* 0x0002a20000000200 */
[----:B------:R-:W-:Y:S02]  /*8910*/  IMAD.SHL.U32 R13, R197, 0x2, RZ ;  /* 0x00000002c50d7824 */ /* 0x000fe400078e00ff */
[----:B------:R-:W-:Y:S01]  /*8920*/  IADD3.X R20, R224, R3, R20, P0, !PT ;  /* 0x00000003e0147210 */ /* 0x000fe200007fe414 */
[----:B------:R1:W3:Y:S01]  /*8930*/  LDSM.16.M88.4 R8, [R103] ;  /* 0x000000006708783b */ /* 0x0002e20000000200 */
[C---:B------:R-:W-:Y:S03]  /*8940*/  LEA R6, P0, R0.reuse, c[0x0][0x1f8], 0x1 ;  /* 0x00007e0000067a11 */ /* 0x040fe600078008ff */
[----:B------:R1:W4:Y:S01]  /*8950*/  LDSM.16.M88.4 R16, [R103+0x800] ;  /* 0x000800006710783b */ /* 0x0003220000000200 */
[----:B------:R-:W-:Y:S03]  /*8960*/  LEA.HI.X R20, R0, c[0x0][0x1fc], R20, 0x1, P0 ;  /* 0x00007f0000147a11 */ /* 0x000fe600000f0c14 */
[----:B------:R1:W1:Y:S04]  /*8970*/  LDSM.16.M88.4 R24, [R103+0x1000] ;  /* 0x001000006718783b */ /* 0x0002680000000200 */
        /* <DEDUP_REMOVED lines=8> */
.L_x_1083:
[----:B------:R-:W5:Y:S01]  /*8a00*/  SHFL.IDX PT, R2, R6, RZ, 0x181f ;  /* 0x00181fff06027589 */ /* 0x000f6200000e0000 */
[----:B------:R-:W-:Y:S01]  /*8a10*/  ISETP.GE.AND P0, PT, R197, c[0x0][0x1d4], PT ;  /* 0x00007500c5007a0c */ /* 0x000fe20003f06270 */
[----:B------:R-:W-:Y:S01]  /*8a20*/  BSSY B0, `(.L_x_1047) ;  /* 0x0000142000007945 */ /* 0x000fe20003800000 */
[----:B------:R-:W-:Y:S02]  /*8a30*/  ISETP.GE.AND P4, PT, R208, c[0x0][0x1d4], PT ;  /* 0x00007500d0007a0c */ /* 0x000fe40003f86270 */
[----:B------:R-:W-:Y:S03]  /*8a40*/  SEL R100, RZ, 0x10, P0 ;  /* 0x00000010ff647807 */ /* 0x000fe60000000000 */
[----:B------:R-:W4:Y:S01]  /*8a50*/  SHFL.IDX PT, R3, R6, 0x1, 0x181f ;  /* 0x00381f0006037f89 */ /* 0x000f2200000e0000 */
[----:B------:R-:W-:Y:S04]  /*8a60*/  IADD3 R12, -R100, 0x10, RZ ;  /* 0x00000010640c7810 */ /* 0x000fe80007ffe1ff */
[----:B------:R-:W-:Y:S03]  /*8a70*/  LOP3.LUT R12, R12, 0xf, RZ, 0xc0, !PT ;  /* 0x0000000f0c0c7812 */ /* 0x000fe600078ec0ff */
[----:B----4-:R-:W4:Y:S01]  /*8a80*/  SHFL.IDX PT, R20, R20, 0x1, 0x181f ;  /* 0x00381f0014147f89 */ /* 0x010f2200000e0000 */
[----:B-----5:R-:W-:Y:S04]  /*8a90*/  IADD3 R4, P2, R2, R13, RZ ;  /* 0x0000000d02047210 */ /* 0x020fe80007f5e0ff */
[----:B---3--:R-:W-:Y:S05]  /*8aa0*/  IADD3.X R5, R0, R7, RZ, P2, !PT ;  /* 0x0000000700057210 */ /* 0x008fea00017fe4ff */
[----:B------:R3:W-:Y:S01]  /*8ab0*/  LDGSTS.E.BYPASS.LTC128B.128 [R182+0x100], [R4.64], !P0 ;  /* 0x0010000004b67fae */ /* 0x0007e2000c101d46 */
[----:B------:R-:W-:Y:S04]  /*8ac0*/  IADD3 R12, P6, P0, R12, R3, R13 ;  /* 0x000000030c0c7210 */ /* 0x000fe800078de00d */
[----:B----4-:R-:W-:Y:S02]  /*8ad0*/  IADD3.X R13, RZ, R20, R7, P6, P0 ;  /* 0x00000014ff0d7210 */ /* 0x010fe400037e0407 */
[----:B---3--:R-:W-:Y:S04]  /*8ae0*/  IADD3 R4, P2, R2, R15, RZ ;  /* 0x0000000f02047210 */ /* 0x008fe80007f5e0ff */
[----:B------:R-:W-:Y:S02]  /*8af0*/  IADD3.X R5, R0, R14, RZ, P2, !PT ;  /* 0x0000000e00057210 */ /* 0x000fe400017fe4ff */
[----:B------:R-:W-:Y:S03]  /*8b00*/  ISETP.GE.AND P2, PT, R207, c[0x0][0x1d4], PT ;  /* 0x00007500cf007a0c */ /* 0x000fe60003f46270 */
[----:B------:R3:W-:Y:S02]  /*8b10*/  LDGSTS.E.BYPASS.LTC128B.128 [R182+0x2100], [R4.64], !P4 ;  /* 0x0210000004b67fae */ /* 0x0007e4000e101d46 */
[----:B---3--:R-:W-:Y:S04]  /*8b20*/  IADD3 R4, P5, R2, R22, RZ ;  /* 0x0000001602047210 */ /* 0x008fe80007fbe0ff */
[----:B------:R-:W-:Y:S02]  /*8b30*/  IADD3.X R5, R0, R21, RZ, P5, !PT ;  /* 0x0000001500057210 */ /* 0x000fe40002ffe4ff */
[----:B------:R-:W-:Y:S02]  /*8b40*/  ISETP.NE.U32.AND P5, PT, R100, RZ, PT ;  /* 0x000000ff6400720c */ /* 0x000fe40003fa5070 */
[----:B------:R-:W-:Y:S01]  /*8b50*/  SEL R0, RZ, 0x10, P4 ;  /* 0x00000010ff007807 */ /* 0x000fe20002000000 */
[----:B------:R3:W-:Y:S03]  /*8b60*/  LDGSTS.E.BYPASS.LTC128B.128 [R182+0x4100], [R4.64], !P2 ;  /* 0x0410000004b67fae */ /* 0x0007e6000d101d46 */
[C---:B------:R-:W-:Y:S02]  /*8b70*/  ISETP.NE.U32.AND P0, PT, R0.reuse, RZ, PT ;  /* 0x000000ff0000720c */ /* 0x040fe40003f05070 */
[----:B------:R-:W-:Y:S04]  /*8b80*/  IADD3 R0, -R0, 0x10, RZ ;  /* 0x0000001000007810 */ /* 0x000fe80007ffe1ff */
[----:B------:R-:W-:Y:S01]  /*8b90*/  LOP3.LUT R0, R0, 0xf, RZ, 0xc0, !PT ;  /* 0x0000000f00007812 */ /* 0x000fe200078ec0ff */
[----:B------:R4:W-:Y:S01]  /*8ba0*/  LDGSTS.E.BYPASS.LTC128B.128.ZFILL [R182+0x1100], [R12.64], P5 ;  /* 0x011000000cb67fae */ /* 0x0009e2000a941d46 */
[C---:B--23--:R-:W-:Y:S08]  /*8bb0*/  HMMA.16816.F32 R4, R32.reuse, R8, RZ ;  /* 0x000000082004723c */ /* 0x04cff000000018ff */
[C---:B------:R-:W-:Y:S01]  /*8bc0*/  HMMA.16816.F32 R8, R32.reuse, R10, RZ ;  /* 0x0000000a2008723c */ /* 0x040fe200000018ff */
[-C--:B----4-:R-:W-:Y:S03]  /*8bd0*/  IADD3 R12, P6, P5, R0, R3.reuse, R15 ;  /* 0x00000003000c7210 */ /* 0x090fe60007dde00f */
[----:B------:R-:W-:Y:S02]  /*8be0*/  SEL R0, RZ, 0x10, P2 ;  /* 0x00000010ff007807 */ /* 0x000fe40001000000 */
[-C--:B------:R-:W-:Y:S02]  /*8bf0*/  IADD3.X R13, RZ, R20.reuse, R14, P6, P5 ;  /* 0x00000014ff0d7210 */ /* 0x080fe400037ea40e */
[C---:B------:R-:W-:Y:S04]  /*8c00*/  ISETP.NE.U32.AND P6, PT, R0.reuse, RZ, PT ;  /* 0x000000ff0000720c */ /* 0x040fe80003fc5070 */
[----:B------:R-:W-:Y:S01]  /*8c10*/  IADD3 R2, -R0, 0x10, RZ ;  /* 0x0000001000027810 */ /* 0x000fe20007ffe1ff */
[----:B------:R2:W-:Y:S03]  /*8c20*/  LDGSTS.E.BYPASS.LTC128B.128.ZFILL [R182+0x3100], [R12.64], P0 ;  /* 0x031000000cb67fae */ /* 0x0005e60008141d46 */
[----:B------:R-:W-:Y:S04]  /*8c30*/  LOP3.LUT R2, R2, 0xf, RZ, 0xc0, !PT ;  /* 0x0000000f02027812 */ /* 0x000fe800078ec0ff */
[----:B------:R-:W-:Y:S04]  /*8c40*/  IADD3 R2, P5, P0, R2, R3, R22 ;  /* 0x0000000302027210 */ /* 0x000fe800078be016 */
[----:B------:R-:W-:Y:S02]  /*8c50*/  IADD3.X R3, RZ, R20, R21, P5, P0 ;  /* 0x00000014ff037210 */ /* 0x000fe40002fe0415 */
[----:B------:R-:W-:Y:S03]  /*8c60*/  ISETP.GT.AND P0, PT, R184, R213, PT ;  /* 0x000000d5b800720c */ /* 0x000fe60003f04270 */
[----:B------:R3:W-:Y:S08]  /*8c70*/  LDGSTS.E.BYPASS.LTC128B.128.ZFILL [R182+0x5100], [R2.64], P6 ;  /* 0x0510000002b67fae */ /* 0x0007f0000b141d46 */
[----:B------:R-:W0:Y:S01]  /*8c80*/  LDGDEPBAR ;  /* 0x00000000000079af */ /* 0x000e220000000000 */
[C---:B--2---:R-:W-:Y:S08]  /*8c90*/  HMMA.16816.F32 R12, R32.reuse, R16, RZ ;  /* 0x00000010200c723c */ /* 0x044ff000000018ff */
        /* <DEDUP_REMOVED lines=20> */
[----:B------:R-:W-:Y:S07]  /*8de0*/  LDSM.16.M88.4 R144, [R160+-0x4000] ;  /* 0xffc00000a090783b */ /* 0x000fee0000000200 */
[C---:B--2---:R-:W-:Y:S08]  /*8df0*/  HMMA.16816.F32 R12, R136.reuse, R148, R12 ;  /* 0x00000094880c723c */ /* 0x044ff0000000180c */
[C---:B------:R-:W-:Y:S01]  /*8e00*/  HMMA.16816.F32 R16, R136.reuse, R150, R16 ;  /* 0x000000968810723c */ /* 0x040fe20000001810 */
[----:B------:R-:W-:Y:S07]  /*8e10*/  LDSM.16.M88.4 R148, [R160+-0x3800] ;  /* 0xffc80000a094783b */ /* 0x000fee0000000200 */
[C---:B----4-:R-:W-:Y:S08]  /*8e20*/  HMMA.16816.F32 R20, R136.reuse, R140, R20 ;  /* 0x0000008c8814723c */ /* 0x050ff00000001814 */
[C---:B------:R-:W-:Y:S01]  /*8e30*/  HMMA.16816.F32 R24, R136.reuse, R142, R24 ;  /* 0x0000008e8818723c */ /* 0x040fe20000001818 */
[----:B------:R-:W1:Y:S07]  /*8e40*/  LDSM.16.M88.4 R140, [R168] ;  /* 0x00000000a88c783b */ /* 0x000e6e0000000200 */
[C---:B------:R-:W-:Y:S08]  /*8e50*/  HMMA.16816.F32 R28, R136.reuse, R152, R28 ;  /* 0x00000098881c723c */ /* 0x040ff0000000181c */
[----:B------:R-:W-:Y:S01]  /*8e60*/  HMMA.16816.F32 R32, R136, R154, R32 ;  /* 0x0000009a8820723c */ /* 0x000fe20000001820 */
[----:B------:R-:W2:Y:S08]  /*8e70*/  LDSM.16.M88.4 R136, [R160+-0x3000] ;  /* 0xffd00000a088783b */ /* 0x000eb00000000200 */
[----:B------:R-:W4:Y:S01]  /*8e80*/  LDSM.16.M88.4 R152, [R160+-0x2800] ;  /* 0xffd80000a098783b */ /* 0x000f220000000200 */
        /* <DEDUP_REMOVED lines=9> */
[C---:B----4-:R-:W-:Y:S08]  /*8f20*/  HMMA.16816.F32 R28, R140.reuse, R152, R28 ;  /* 0x000000988c1c723c */ /* 0x050ff0000000181c */
[----:B------:R-:W-:Y:S01]  /*8f30*/  HMMA.16816.F32 R32, R140, R154, R32 ;  /* 0x0000009a8c20723c */ /* 0x000fe20000001820 */
[----:B------:R-:W2:Y:S08]  /*8f40*/  LDSM.16.M88.4 R140, [R103+0x3000] ;  /* 0x00300000678c783b */ /* 0x000eb00000000200 */
[----:B------:R-:W4:Y:S01]  /*8f50*/  LDSM.16.M88.4 R152, [R103+0x3800] ;  /* 0x003800006798783b */ /* 0x000f220000000200 */
        /* <DEDUP_REMOVED lines=9> */
[C---:B----4-:R-:W-:Y:S08]  /*8ff0*/  HMMA.16816.F32 R28, R136.reuse, R152, R28 ;  /* 0x00000098881c723c */ /* 0x050ff0000000181c */
[----:B------:R-:W-:Y:S01]  /*9000*/  HMMA.16816.F32 R32, R136, R154, R32 ;  /* 0x0000009a8820723c */ /* 0x000fe20000001820 */
[----:B------:R-:W2:Y:S08]  /*9010*/  LDSM.16.M88.4 R136, [R173] ;  /* 0x00000000ad88783b */ /* 0x000eb00000000200 */
[----:B------:R-:W4:Y:S01]  /*9020*/  LDSM.16.M88.4 R152, [R174] ;  /* 0x00000000ae98783b */ /* 0x000f220000000200 */
        /* <DEDUP_REMOVED lines=22> */
[C---:B----4-:R-:W-:Y:S08]  /*9190*/  HMMA.16816.F32 R28, R136.reuse, R152, R28 ;  /* 0x00000098881c723c */ /* 0x050ff0000000181c */
        /* <DEDUP_REMOVED lines=47> */
[----:B------:R-:W4:Y:S07]  /*9490*/  LDSM.16.M88.4 R148, [R168+0x8000] ;  /* 0x00800000a894783b */ /* 0x000f2e0000000200 */
[C---:B--2---:R-:W-:Y:S08]  /*94a0*/  HMMA.16816.F32 R20, R136.reuse, R140, R20 ;  /* 0x0000008c8814723c */ /* 0x044ff00000001814 */
[C---:B------:R-:W-:Y:S08]  /*94b0*/  HMMA.16816.F32 R24, R136.reuse, R142, R24 ;  /* 0x0000008e8818723c */ /* 0x040ff00000001818 */
[C---:B-1----:R-:W-:Y:S08]  /*94c0*/  HMMA.16816.F32 R28, R136.reuse, R144, R28 ;  /* 0x00000090881c723c */ /* 0x042ff0000000181c */
[----:B------:R-:W-:Y:S01]  /*94d0*/  HMMA.16816.F32 R32, R136, R146, R32 ;  /* 0x000000928820723c */ /* 0x000fe20000001820 */
[----:B------:R-:W1:Y:S07]  /*94e0*/  LDSM.16.M88.4 R136, [R160+0x800] ;  /* 0x00080000a088783b */ /* 0x000e6e0000000200 */
[C---:B----4-:R-:W-:Y:S08]  /*94f0*/  HMMA.16816.F32 R4, R148.reuse, R152, R4 ;  /* 0x000000989404723c */ /* 0x050ff00000001804 */
        /* <DEDUP_REMOVED lines=14> */
[----:B------:R-:W4:Y:S10]  /*95e0*/  MUFU.TANH R142, R6 ;  /* 0x00000006008e7308 */ /* 0x000f340000002400 */
        /* <DEDUP_REMOVED lines=11> */
[----:B-----5:R-:W5:Y:S09]  /*96a0*/  LDSM.16.M88.4 R4, [R160+0x1000] ;  /* 0x00100000a004783b */ /* 0x020f720000000200 */
[----:B------:R-:W1:Y:S10]  /*96b0*/  MUFU.TANH R137, R10 ;  /* 0x0000000a00897308 */ /* 0x000e740000002400 */
[----:B------:R1:W1:Y:S10]  /*96c0*/  MUFU.TANH R144, R11 ;  /* 0x0000000b00907308 */ /* 0x0002740000002400 */
[----:B------:R3:W2:Y:S10]  /*96d0*/  MUFU.TANH R156, R12 ;  /* 0x0000000c009c7308 */ /* 0x0006b40000002400 */
[----:B------:R3:W2:Y:S01]  /*96e0*/  MUFU.TANH R153, R13 ;  /* 0x0000000d00997308 */ /* 0x0006a20000002400 */
[----:B-1----:R-:W1:Y:S01]  /*96f0*/  LDSM.16.M88.4 R8, [R160+0x1800] ;  /* 0x00180000a008783b */ /* 0x002e620000000200 */
[----:B------:R-:W-:Y:S04]  /*9700*/  DEPBAR.LE SB0, 0x0 ;  /* 0x000080000000791a */ /* 0x000fe80000000000 */
[C---:B-----5:R-:W-:Y:S04]  /*9710*/  HMMA.16816.F32 R20, R148.reuse, R4, R20 ;  /* 0x000000049414723c */ /* 0x060fe80000001814 */
[----:B------:R3:W1:Y:S01]  /*9720*/  MUFU.TANH R155, R14 ;  /* 0x0000000e009b7308 */ /* 0x0006620000002400 */
[----:B------:R-:W-:Y:S03]  /*9730*/  BAR.SYNC.DEFER_BLOCKING 0x0 ;  /* 0x0000000000007b1d */ /* 0x000fe60000010000 */
[C---:B------:R-:W-:Y:S06]  /*9740*/  HMMA.16816.F32 R24, R148.reuse, R6, R24 ;  /* 0x000000069418723c */ /* 0x040fec0000001818 */
[----:B------:R3:W1:Y:S10]  /*9750*/  MUFU.TANH R157, R15 ;  /* 0x0000000f009d7308 */ /* 0x0006740000002400 */
[----:B------:R3:W2:Y:S01]  /*9760*/  MUFU.TANH R152, R16 ;  /* 0x0000001000987308 */ /* 0x0006a20000002400 */
[----:B------:R-:W-:Y:S02]  /*9770*/  FMUL.FTZ R20, R20, c[0x0][0x320] ;  /* 0x0000c80014147a20 */ /* 0x000fe40000410000 */
[----:B------:R-:W-:Y:S02]  /*9780*/  FMUL.FTZ R21, R21, c[0x0][0x320] ;  /* 0x0000c80015157a20 */ /* 0x000fe40000410000 */
[----:B------:R-:W-:Y:S02]  /*9790*/  FMUL.FTZ R22, R22, c[0x0][0x320] ;  /* 0x0000c80016167a20 */ /* 0x000fe40000410000 */
[----:B------:R-:W-:Y:S03]  /*97a0*/  FMUL.FTZ R23, R23, c[0x0][0x320] ;  /* 0x0000c80017177a20 */ /* 0x000fe60000410000 */
[----:B------:R3:W2:Y:S01]  /*97b0*/  MUFU.TANH R146, R17 ;  /* 0x0000001100927308 */ /* 0x0006a20000002400 */
[----:B------:R-:W-:Y:S02]  /*97c0*/  FMUL.FTZ R24, R24, c[0x0][0x320] ;  /* 0x0000c80018187a20 */ /* 0x000fe40000410000 */
[----:B------:R-:W-:Y:S01]  /*97d0*/  FMUL.FTZ R25, R25, c[0x0][0x320] ;  /* 0x0000c80019197a20 */ /* 0x000fe20000410000 */
[C---:B-1----:R-:W-:Y:S03]  /*97e0*/  HMMA.16816.F32 R28, R148.reuse, R8, R28 ;  /* 0x00000008941c723c */ /* 0x042fe6000000181c */
[----:B------:R-:W-:Y:S02]  /*97f0*/  FMUL.FTZ R26, R26, c[0x0][0x320] ;  /* 0x0000c8001a1a7a20 */ /* 0x000fe40000410000 */
[----:B------:R-:W-:Y:S01]  /*9800*/  FMUL.FTZ R27, R27, c[0x0][0x320] ;  /* 0x0000c8001b1b7a20 */ /* 0x000fe20000410000 */
[----:B------:R3:W1:Y:S02]  /*9810*/  MUFU.TANH R154, R18 ;  /* 0x00000012009a7308 */ /* 0x0006640000002400 */
[----:B------:R-:W-:Y:S08]  /*9820*/  HMMA.16816.F32 R32, R148, R10, R32 ;  /* 0x0000000a9420723c */ /* 0x000ff00000001820 */
[----:B------:R3:W1:Y:S08]  /*9830*/  MUFU.TANH R158, R19 ;  /* 0x00000013009e7308 */ /* 0x0006700000002400 */
[----:B------:R-:W-:Y:S02]  /*9840*/  FMUL.FTZ R28, R28, c[0x0][0x320] ;  /* 0x0000c8001c1c7a20 */ /* 0x000fe40000410000 */
[----:B------:R3:W1:Y:S01]  /*9850*/  MUFU.TANH R191, R20 ;  /* 0x0000001400bf7308 */ /* 0x0006620000002400 */
        /* <DEDUP_REMOVED lines=21> */
[----:B------:R3:W1:Y:S01]  /*99b0*/  MUFU.TANH R194, R35 ;  /* 0x0000002300c27308 */ /* 0x0006620000002400 */
[----:B------:R-:W-:-:S05]  /*99c0*/  @!P0 BRA `(.L_x_1048) ;  /* 0x0000047000008947 */ /* 0x000fca0003800000 */
[----:B--2-4-:R-:W-:Y:S01]  /*99d0*/  IMAD R0, R212, 0x20, R214 ;  /* 0x00000020d4007824 */ /* 0x014fe200078e02d6 */
[----:B------:R-:W-:Y:S01]  /*99e0*/  SHF.R.S32.HI R198, RZ, 0x1f, R207 ;  /* 0x0000001fffc67819 */ /* 0x000fe200000114cf */
[----:B---3--:R-:W-:Y:S01]  /*99f0*/  IMAD R2, R184, 0x40, R215 ;  /* 0x00000040b8027824 */ /* 0x008fe200078e02d7 */
[----:B------:R-:W-:Y:S01]  /*9a00*/  SHF.R.S32.HI R199, RZ, 0x1f, R208 ;  /* 0x0000001fffc77819 */ /* 0x000fe200000114d0 */
[----:B------:R-:W-:Y:S01]  /*9a10*/  IMAD.MOV.U32 R183, RZ, RZ, RZ ;  /* 0x000000ffffb77224 */ /* 0x000fe200078e00ff */
[C---:B------:R-:W-:Y:S01]  /*9a20*/  SHF.L.U64.HI R10, R207.reuse, 0x1, R198 ;  /* 0x00000001cf0a7819 */ /* 0x040fe200000102c6 */
[----:B------:R-:W-:Y:S01]  /*9a30*/  IMAD.SHL.U32 R13, R207, 0x2, RZ ;  /* 0x00000002cf0d7824 */ /* 0x000fe200078e00ff */
[----:B------:R-:W-:Y:S01]  /*9a40*/  IADD3 R2, R2, -0x40, R0 ;  /* 0xffffffc002027810 */ /* 0x000fe20007ffe000 */
[C---:B------:R-:W-:Y:S01]  /*9a50*/  IMAD.SHL.U32 R12, R208.reuse, 0x2, RZ ;  /* 0x00000002d00c7824 */ /* 0x040fe200078e00ff */
[----:B------:R-:W-:Y:S01]  /*9a60*/  SHF.R.S32.HI R198, RZ, 0x1f, R197 ;  /* 0x0000001fffc67819 */ /* 0x000fe200000114c5 */
[C---:B------:R-:W-:Y:S01]  /*9a70*/  IMAD.SHL.U32 R14, R197.reuse, 0x2, RZ ;  /* 0x00000002c50e7824 */ /* 0x040fe200078e00ff */
        /* <DEDUP_REMOVED lines=27> */
.L_x_1084:
[----:B------:R-:W-:-:S05]  /*9c30*/  BRA.DIV ~URZ, `(.L_x_1050) ;  /* 0x000055127f007947 */ /* 0x000fca000b800000 */
[----:B------:R-:W4:Y:S01]  /*9c40*/  SHFL.IDX PT, R0, R8, RZ, 0x181f ;  /* 0x00181fff08007589 */ /* 0x000f2200000e0000 */
[C---:B------:R-:W-:Y:S02]  /*9c50*/  IADD3 R2, -R100.reuse, 0x10, RZ ;  /* 0x0000001064027810 */ /* 0x040fe40007ffe1ff */
[----:B------:R-:W-:Y:S02]  /*9c60*/  ISETP.NE.U32.AND P0, PT, R100, RZ, PT ;  /* 0x000000ff6400720c */ /* 0x000fe40003f05070 */
[----:B------:R-:W-:Y:S04]  /*9c70*/  LOP3.LUT R2, R2, 0xf, RZ, 0xc0, !PT ;  /* 0x0000000f02027812 */ /* 0x000fe800078ec0ff */
[----:B----4-:R-:W-:Y:S04]  /*9c80*/  IADD3 R2, P6, P5, R2, R0, R14 ;  /* 0x0000000002027210 */ /* 0x010fe80007dde00e */
[----:B---3--:R-:W-:Y:S05]  /*9c90*/  IADD3.X R3, RZ, R4, R11, P6, P5 ;  /* 0x00000004ff037210 */ /* 0x008fea00037ea40b */
        /* <DEDUP_REMOVED lines=11> */
.L_x_1085:
[----:B----4-:R-:W-:Y:S02]  /*9d50*/  IADD3 R2, -R100, 0x10, RZ ;  /* 0x0000001064027810 */ /* 0x010fe40007ffe1ff */
[C---:B---3--:R-:W-:Y:S02]  /*9d60*/  IADD3 R8, P6, R0.reuse, R12, RZ ;  /* 0x0000000c00087210 */ /* 0x048fe40007fde0ff */
[----:B------:R-:W-:Y:S02]  /*9d70*/  IADD3 R6, P5, R0, R13, RZ ;  /* 0x0000000d00067210 */ /* 0x000fe40007fbe0ff */
[----:B------:R-:W-:Y:S01]  /*9d80*/  ISETP.NE.U32.AND P0, PT, R100, RZ, PT ;  /* 0x000000ff6400720c */ /* 0x000fe20003f05070 */
[----:B--2---:R-:W-:Y:S01]  /*9d90*/  IMAD.X R9, R4, 0x1, R9, P6 ;  /* 0x0000000104097824 */ /* 0x004fe200030e0609 */
[----:B------:R-:W-:Y:S01]  /*9da0*/  LOP3.LUT R2, R2, 0xf, RZ, 0xc0, !PT ;  /* 0x0000000f02027812 */ /* 0x000fe200078ec0ff */
[----:B------:R-:W-:Y:S03]  /*9db0*/  IMAD.X R7, R4, 0x1, R10, P5 ;  /* 0x0000000104077824 */ /* 0x000fe600028e060a */
[----:B------:R-:W-:Y:S04]  /*9dc0*/  IADD3 R2, P6, P5, R2, R0, R14 ;  /* 0x0000000002027210 */ /* 0x000fe80007dde00e */
[----:B------:R-:W-:Y:S05]  /*9dd0*/  IADD3.X R3, RZ, R4, R11, P6, P5 ;  /* 0x00000004ff037210 */ /* 0x000fea00037ea40b */
[----:B------:R-:W-:Y:S01]  /*9de0*/  @!PT LDS RZ, [RZ] ;  /* 0x00000000fffff984 */ /* 0x000fe20000000800 */
[----:B------:R-:W-:Y:S01]  /*9df0*/  @!PT LDS RZ, [RZ] ;  /* 0x00000000fffff984 */ /* 0x000fe20000000800 */
[----:B------:R-:W-:Y:S01]  /*9e00*/  @!PT LDS RZ, [RZ] ;  /* 0x00000000fffff984 */ /* 0x000fe20000000800 */
[----:B------:R2:W-:Y:S04]  /*9e10*/  LDGSTS.E.BYPASS.LTC128B.128.ZFILL [R182+0x7100], [R2.64], P0 ;  /* 0x0710000002b67fae */ /* 0x0005e80008141d46 */
[----:B------:R2:W-:Y:S04]  /*9e20*/  LDGSTS.E.BYPASS.LTC128B.128 [R182+0x9100], [R8.64], !P4 ;  /* 0x0910000008b67fae */ /* 0x0005e8000e101d46 */
[----:B------:R2:W-:Y:S02]  /*9e30*/  LDGSTS.E.BYPASS.LTC128B.128 [R182+0xb100], [R6.64], !P2 ;  /* 0x0b10000006b67fae */ /* 0x0005e4000d101d46 */
.L_x_1048:
[----:B--2-4-:R-:W-:Y:S05]  /*9e40*/  BSYNC B0 ;  /* 0x0000000000007941 */ /* 0x014fea0003800000 */
.L_x_1047:
[----:B---3--:R-:W-:Y:S01]  /*9e50*/  FMNMX.FTZ R2, R140, R101, !PT ;  /* 0x000000658c027209 */ /* 0x008fe20007810000 */
        /* <DEDUP_REMOVED lines=40> */
.L_x_1086:
[C---:B------:R-:W-:Y:S01]  /*a0e0*/  FMUL.FTZ R147, R100.reuse, c[0x0][0x2d0] ;  /* 0x0000b40064937a20 */ /* 0x040fe20000410000 */
[----:B------:R-:W-:Y:S01]  /*a0f0*/  WARPSYNC 0xffffffff ;  /* 0xffffffff00007948 */ /* 0x000fe20003800000 */
[----:B------:R-:W-:Y:S01]  /*a100*/  FADD.FTZ R2, -R100, R101 ;  /* 0x0000006564027221 */ /* 0x000fe20000010100 */
[----:B------:R-:W1:Y:S01]  /*a110*/  LDSM.16.MT88.4 R12, [R162] ;  /* 0x00000000a20c783b */ /* 0x000e620000004200 */
[--C-:B------:R-:W-:Y:S01]  /*a120*/  FFMA.FTZ R3, R140, c[0x0][0x2d0], -R147.reuse ;  /* 0x0000b4008c037a23 */ /* 0x100fe20000010893 */
[----:B------:R-:W-:Y:S01]  /*a130*/  ISETP.GT.AND P0, PT, R184, R213, PT ;  /* 0x000000d5b800720c */ /* 0x000fe20003f04270 */
[----:B------:R-:W-:Y:S02]  /*a140*/  FMUL.FTZ R2, R2, c[0x0][0x2d0] ;  /* 0x0000b40002027a20 */ /* 0x000fe40000410000 */
[----:B------:R4:W-:Y:S01]  /*a150*/  MUFU.EX2 R198, R3 ;  /* 0x0000000300c67308 */ /* 0x0009e20000000800 */
[--C-:B------:R-:W-:Y:S02]  /*a160*/  FFMA.FTZ R101, R156, c[0x0][0x2d0], -R147.reuse ;  /* 0x0000b4009c657a23 */ /* 0x100fe40000010893 */
[----:B------:R-:W5:Y:S07]  /*a170*/  LDSM.16.MT88.4 R20, [R163] ;  /* 0x00000000a314783b */ /* 0x000f6e0000004200 */
[----:B------:R-:W2:Y:S01]  /*a180*/  MUFU.EX2 R2, R2 ;  /* 0x0000000200027308 */ /* 0x000ea20000000800 */
[----:B------:R-:W3:Y:S01]  /*a190*/  LDSM.16.MT88.4 R28, [R165] ;  /* 0x00000000a51c783b */ /* 0x000ee20000004200 */
[--C-:B----4-:R-:W-:Y:S08]  /*a1a0*/  FFMA.FTZ R3, R143, c[0x0][0x2d0], -R147.reuse ;  /* 0x0000b4008f037a23 */ /* 0x110ff00000010893 */
[----:B------:R4:W1:Y:S02]  /*a1b0*/  MUFU.EX2 R143, R3 ;  /* 0x00000003008f7308 */ /* 0x0008640000000800 */
[--C-:B----4-:R-:W-:Y:S02]  /*a1c0*/  FFMA.FTZ R3, R141, c[0x0][0x2d0], -R147.reuse ;  /* 0x0000b4008d037a23 */ /* 0x110fe40000010893 */
[C---:B--2---:R-:W-:Y:S06]  /*a1d0*/  FMUL.FTZ R5, R2.reuse, R105 ;  /* 0x0000006902057220 */ /* 0x044fec0000410000 */
        /* <DEDUP_REMOVED lines=14> */
[--C-:B------:R-:W-:Y:S01]  /*a2c0*/  FFMA.FTZ R0, R136, c[0x0][0x2d0], -R147.reuse ;  /* 0x0000b40088007a23 */ /* 0x100fe20000010893 */
[----:B-1----:R-:W-:Y:S01]  /*a2d0*/  F2FP.PACK_AB R136, R143, R198 ;  /* 0x000000c68f88723e */ /* 0x002fe200000000ff */
[C---:B------:R-:W-:Y:S02]  /*a2e0*/  FMUL.FTZ R44, R2.reuse, R44 ;  /* 0x0000002c022c7220 */ /* 0x040fe40000410000 */
[----:B------:R-:W1:Y:S01]  /*a2f0*/  MUFU.EX2 R211, R0 ;  /* 0x0000000000d37308 */ /* 0x000e620000000800 */
[----:B------:R-:W-:Y:S02]  /*a300*/  FMUL.FTZ R140, R3, c[0x0][0x2d0] ;  /* 0x0000b400038c7a20 */ /* 0x000fe40000410000 */
[----:B------:R-:W-:Y:S02]  /*a310*/  FMUL.FTZ R45, R2, R45 ;  /* 0x0000002d022d7220 */ /* 0x000fe40000410000 */
[----:B------:R-:W-:Y:S02]  /*a320*/  FFMA.FTZ R4, R142, c[0x0][0x2d0], -R140 ;  /* 0x0000b4008e047a23 */ /* 0x000fe4000001088c */
        /* <DEDUP_REMOVED lines=11> */
[----:B------:R1:W-:Y:S01]  /*a3e0*/  MUFU.EX2 R102, R4 ;  /* 0x0000000400667308 */ /* 0x0003e20000000800 */
[----:B------:R-:W-:Y:S02]  /*a3f0*/  FMUL.FTZ R65, R2, R65 ;  /* 0x0000004102417220 */ /* 0x000fe40000410000 */
[----:B------:R-:W-:Y:S02]  /*a400*/  FMUL.FTZ R0, R0, c[0x0][0x2d0] ;  /* 0x0000b40000007a20 */ /* 0x000fe40000410000 */
[C---:B------:R-:W-:Y:S02]  /*a410*/  FMUL.FTZ R68, R2.reuse, R68 ;  /* 0x0000004402447220 */ /* 0x040fe40000410000 */
[C---:B------:R-:W-:Y:S02]  /*a420*/  FMUL.FTZ R69, R2.reuse, R69 ;  /* 0x0000004502457220 */ /* 0x040fe40000410000 */
[C---:B------:R-:W-:Y:S01]  /*a430*/  FMUL.FTZ R72, R2.reuse, R72 ;  /* 0x0000004802487220 */ /* 0x040fe20000410000 */
[----:B------:R-:W2:Y:S01]  /*a440*/  MUFU.EX2 R0, R0 ;  /* 0x0000000000007308 */ /* 0x000ea20000000800 */
[C---:B------:R-:W-:Y:S02]  /*a450*/  FMUL.FTZ R73, R2.reuse, R73 ;  /* 0x0000004902497220 */ /* 0x040fe40000410000 */
[C---:B------:R-:W-:Y:S02]  /*a460*/  FMUL.FTZ R76, R2.reuse, R76 ;  /* 0x0000004c024c7220 */ /* 0x040fe40000410000 */
[C---:B------:R-:W-:Y:S02]  /*a470*/  FMUL.FTZ R77, R2.reuse, R77 ;  /* 0x0000004d024d7220 */ /* 0x040fe40000410000 */
[C---:B------:R-:W-:Y:S02]  /*a480*/  FMUL.FTZ R80, R2.reuse, R80 ;  /* 0x0000005002507220 */ /* 0x040fe40000410000 */
[C---:B------:R-:W-:Y:S02]  /*a490*/  FMUL.FTZ R81, R2.reuse, R81 ;  /* 0x0000005102517220 */ /* 0x040fe40000410000 */
[C---:B------:R-:W-:Y:S02]  /*a4a0*/  FMUL.FTZ R84, R2.reuse, R84 ;  /* 0x0000005402547220 */ /* 0x040fe40000410000 */
[C---:B------:R-:W-:Y:S02]  /*a4b0*/  FMUL.FTZ R85, R2.reuse, R85 ;  /* 0x0000005502557220 */ /* 0x040fe40000410000 */
[--C-:B-1----:R-:W-:Y:S02]  /*a4c0*/  FFMA.FTZ R4, R145, c[0x0][0x2d0], -R140.reuse ;  /* 0x0000b40091047a23 */ /* 0x102fe4000001088c */
[C---:B------:R-:W-:Y:S02]  /*a4d0*/  FMUL.FTZ R88, R2.reuse, R88 ;  /* 0x0000005802587220 */ /* 0x040fe40000410000 */
[----:B------:R1:W3:Y:S01]  /*a4e0*/  MUFU.EX2 R141, R4 ;  /* 0x00000004008d7308 */ /* 0x0002e20000000800 */
[C---:B------:R-:W-:Y:S02]  /*a4f0*/  FMUL.FTZ R89, R2.reuse, R89 ;  /* 0x0000005902597220 */ /* 0x040fe40000410000 */
[----:B------:R-:W-:Y:S02]  /*a500*/  FMUL.FTZ R92, R2, R92 ;  /* 0x0000005c025c7220 */ /* 0x000fe40000410000 */
[C---:B--2---:R-:W-:Y:S02]  /*a510*/  FMUL.FTZ R6, R0.reuse, R106 ;  /* 0x0000006a00067220 */ /* 0x044fe40000410000 */
[C---:B------:R-:W-:Y:S02]  /*a520*/  FMUL.FTZ R7, R0.reuse, R107 ;  /* 0x0000006b00077220 */ /* 0x040fe40000410000 */
[C---:B------:R-:W-:Y:S02]  /*a530*/  FMUL.FTZ R10, R0.reuse, R110 ;  /* 0x0000006e000a7220 */ /* 0x040fe40000410000 */
[C---:B------:R-:W-:Y:S02]  /*a540*/  FMUL.FTZ R11, R0.reuse, R111 ;  /* 0x0000006f000b7220 */ /* 0x040fe40000410000 */
[C---:B------:R-:W-:Y:S01]  /*a550*/  FMUL.FTZ R18, R0.reuse, R118 ;  /* 0x0000007600127220 */ /* 0x040fe20000410000 */
[----:B------:R-:W-:Y:S01]  /*a560*/  LDSM.16.MT88.4 R108, [R162+0x800] ;  /* 0x00080000a26c783b */ /* 0x000fe20000004200 */
[C---:B------:R-:W-:Y:S02]  /*a570*/  FMUL.FTZ R19, R0.reuse, R119 ;  /* 0x0000007700137220 */ /* 0x040fe40000410000 */
[C---:B------:R-:W-:Y:S02]  /*a580*/  FMUL.FTZ R26, R0.reuse, R126 ;  /* 0x0000007e001a7220 */ /* 0x040fe40000410000 */
[C---:B------:R-:W-:Y:S02]  /*a590*/  FMUL.FTZ R27, R0.reuse, R127 ;  /* 0x0000007f001b7220 */ /* 0x040fe40000410000 */
[C---:B------:R-:W-:Y:S01]  /*a5a0*/  FMUL.FTZ R34, R0.reuse, R134 ;  /* 0x0000008600227220 */ /* 0x040fe20000410000 */
[----:B------:R-:W-:Y:S01]  /*a5b0*/  LDSM.16.MT88.4 R124, [R165+0x1800] ;  /* 0x00180000a57c783b */ /* 0x000fe20000004200 */
[C---:B------:R-:W-:Y:S02]  /*a5c0*/  FMUL.FTZ R35, R0.reuse, R135 ;  /* 0x0000008700237220 */ /* 0x040fe40000410000 */
[--C-:B-1----:R-:W-:Y:S01]  /*a5d0*/  FFMA.FTZ R4, R137, c[0x0][0x2d0], -R140.reuse ;  /* 0x0000b40089047a23 */ /* 0x102fe2000001088c */
[C---:B---3--:R-:W-:Y:S01]  /*a5e0*/  F2FP.PACK_AB R137, R141.reuse, R102 ;  /* 0x000000668d89723e */ /* 0x048fe200000000ff */
[C---:B------:R-:W-:Y:S02]  /*a5f0*/  FMUL.FTZ R38, R0.reuse, R38 ;  /* 0x0000002600267220 */ /* 0x040fe40000410000 */
[----:B------:R1:W-:Y:S01]  /*a600*/  MUFU.EX2 R209, R4 ;  /* 0x0000000400d17308 */ /* 0x0003e20000000800 */
        /* <DEDUP_REMOVED lines=13> */
[----:B-1----:R-:W-:Y:S02]  /*a6e0*/  FFMA.FTZ R4, R144, c[0x0][0x2d0], -R140 ;  /* 0x0000b40090047a23 */ /* 0x002fe4000001088c */
        /* <DEDUP_REMOVED lines=12> */
[C---:B------:R-:W-:Y:S02]  /*a7b0*/  FFMA.FTZ R116, R0.reuse, R206, R102 ;  /* 0x000000ce00747223 */ /* 0x040fe40000010066 */
[----:B------:R-:W-:Y:S01]  /*a7c0*/  FMUL.FTZ R86, R0, R86 ;  /* 0x0000005600567220 */ /* 0x000fe20000410000 */
[----:B-1----:R-:W-:Y:S01]  /*a7d0*/  F2FP.PACK_AB R139, R210, R209 ;  /* 0x000000d1d28b723e */ /* 0x002fe200000000ff */
[----:B------:R-:W-:Y:S02]  /*a7e0*/  FMUL.FTZ R4, R2, R104 ;  /* 0x0000006802047220 */ /* 0x000fe40000410000 */
[----:B------:R-:W1:Y:S01]  /*a7f0*/  LDSM.16.MT88.4 R104, [R164] ;  /* 0x00000000a468783b */ /* 0x000e620000004200 */
[C---:B------:R-:W-:Y:S02]  /*a800*/  FMUL.FTZ R87, R0.reuse, R87 ;  /* 0x0000005700577220 */ /* 0x040fe40000410000 */
[C---:B------:R-:W-:Y:S02]  /*a810*/  FMUL.FTZ R90, R0.reuse, R90 ;  /* 0x0000005a005a7220 */ /* 0x040fe40000410000 */
[C---:B------:R-:W-:Y:S05]  /*a820*/  HMMA.16816.F32 R4, R136.reuse, R12, R4 ;  /* 0x0000000c8804723c */ /* 0x040fea0000001804 */
[----:B------:R-:W-:Y:S02]  /*a830*/  FMUL.FTZ R91, R0, R91 ;  /* 0x0000005b005b7220 */ /* 0x000fe40000410000 */
[C---:B------:R-:W-:Y:S01]  /*a840*/  FMUL.FTZ R12, R2.reuse, R112 ;  /* 0x00000070020c7220 */ /* 0x040fe20000410000 */
[C---:B------:R-:W-:Y:S04]  /*a850*/  HMMA.16816.F32 R8, R136.reuse, R14, R8 ;  /* 0x0000000e8808723c */ /* 0x040fe80000001808 */
[----:B------:R-:W-:Y:S02]  /*a860*/  FMUL.FTZ R13, R2, R113 ;  /* 0x00000071020d7220 */ /* 0x000fe40000410000 */
[--C-:B------:R-:W-:Y:S02]  /*a870*/  FFMA.FTZ R102, R150, c[0x0][0x2d0], -R147.reuse ;  /* 0x0000b40096667a23 */ /* 0x100fe40000010893 */
[C---:B------:R-:W-:Y:S02]  /*a880*/  FMUL.FTZ R14, R0.reuse, R114 ;  /* 0x00000072000e7220 */ /* 0x040fe40000410000 */
[----:B------:R-:W-:Y:S02]  /*a890*/  MUFU.EX2 R144, R102 ;  /* 0x0000006600907308 */ /* 0x000fe40000000800 */
[----:B------:R-:W-:Y:S02]  /*a8a0*/  FMUL.FTZ R15, R0, R115 ;  /* 0x00000073000f7220 */ /* 0x000fe40000410000 */
[----:B------:R-:W-:Y:S01]  /*a8b0*/  LDSM.16.MT88.4 R112, [R163+0x800] ;  /* 0x00080000a370783b */ /* 0x000fe20000004200 */
[C---:B------:R-:W-:Y:S02]  /*a8c0*/  FMUL.FTZ R93, R2.reuse, R93 ;  /* 0x0000005d025d7220 */ /* 0x040fe40000410000 */
[C---:B------:R-:W-:Y:S02]  /*a8d0*/  FMUL.FTZ R96, R2.reuse, R96 ;  /* 0x0000006002607220 */ /* 0x040fe40000410000 */
[C---:B-----5:R-:W-:Y:S03]  /*a8e0*/  HMMA.16816.F32 R12, R136.reuse, R20, R12 ;  /* 0x00000014880c723c */ /* 0x060fe6000000180c */
[----:B------:R-:W-:Y:S02]  /*a8f0*/  FMUL.FTZ R97, R2, R97 ;  /* 0x0000006102617220 */ /* 0x000fe40000410000 */
[----:B------:R-:W-:Y:S02]  /*a900*/  FMUL.FTZ R94, R0, R94 ;  /* 0x0000005e005e7220 */ /* 0x000fe40000410000 */
[C---:B------:R-:W-:Y:S01]  /*a910*/  FMUL.FTZ R20, R2.reuse, R120 ;  /* 0x0000007802147220 */ /* 0x040fe20000410000 */
[C---:B------:R-:W-:Y:S04]  /*a920*/  HMMA.16816.F32 R16, R136.reuse, R22, R16 ;  /* 0x000000168810723c */ /* 0x040fe80000001810 */
[----:B------:R-:W-:Y:S02]  /*a930*/  FMUL.FTZ R21, R2, R121 ;  /* 0x0000007902157220 */ /* 0x000fe40000410000 */
[--C-:B------:R-:W-:Y:S02]  /*a940*/  FFMA.FTZ R120, R192, c[0x0][0x2d0], -R147.reuse ;  /* 0x0000b400c0787a23 */ /* 0x100fe40000010893 */
[C---:B------:R-:W-:Y:S04]  /*a950*/  FMUL.FTZ R23, R0.reuse, R123 ;  /* 0x0000007b00177220 */ /* 0x040fe80000410000 */
[C---:B------:R-:W-:Y:S02]  /*a960*/  FMUL.FTZ R22, R0.reuse, R122 ;  /* 0x0000007a00167220 */ /* 0x040fe40000410000 */
[----:B------:R-:W-:Y:S02]  /*a970*/  FADD.FTZ R122, R141, R116 ;  /* 0x000000748d7a7221 */ /* 0x000fe40000010000 */
[----:B------:R-:W-:Y:S01]  /*a980*/  LDSM.16.MT88.4 R116, [R165+0x1000] ;  /* 0x00100000a574783b */ /* 0x000fe20000004200 */
[C---:B------:R-:W-:Y:S02]  /*a990*/  FMUL.FTZ R95, R0.reuse, R95 ;  /* 0x0000005f005f7220 */ /* 0x040fe40000410000 */
[C---:B------:R-:W-:Y:S03]  /*a9a0*/  HMMA.16816.F32 R20, R136.reuse, R28, R20 ;  /* 0x0000001c8814723c */ /* 0x040fe60000001814 */
[C---:B------:R-:W-:Y:S02]  /*a9b0*/  FMUL.FTZ R98, R0.reuse, R98 ;  /* 0x0000006200627220 */ /* 0x040fe40000410000 */
[----:B------:R-:W-:Y:S02]  /*a9c0*/  FMUL.FTZ R99, R0, R99 ;  /* 0x0000006300637220 */ /* 0x000fe40000410000 */
[C---:B------:R-:W-:Y:S01]  /*a9d0*/  FMUL.FTZ R28, R2.reuse, R128 ;  /* 0x00000080021c7220 */ /* 0x040fe20000410000 */
[C---:B------:R-:W-:Y:S04]  /*a9e0*/  HMMA.16816.F32 R24, R136.reuse, R30, R24 ;  /* 0x0000001e8818723c */ /* 0x040fe80000001818 */
[----:B------:R-:W-:Y:S02]  /*a9f0*/  FMUL.FTZ R29, R2, R129 ;  /* 0x00000081021d7220 */ /* 0x000fe40000410000 */
[----:B------:R2:W-:Y:S01]  /*aa00*/  MUFU.EX2 R129, R101 ;  /* 0x0000006500817308 */ /* 0x0005e20000000800 */
[C---:B------:R-:W-:Y:S02]  /*aa10*/  FMUL.FTZ R30, R0.reuse, R130 ;  /* 0x00000082001e7220 */ /* 0x040fe40000410000 */
[----:B------:R-:W-:Y:S03]  /*aa20*/  FMUL.FTZ R31, R0, R131 ;  /* 0x00000083001f7220 */ /* 0x000fe60000410000 */
[--C-:B------:R-:W-:Y:S04]  /*aa30*/  FFMA.FTZ R0, R191, c[0x0][0x2d0], -R147.reuse ;  /* 0x0000b400bf007a23 */ /* 0x100fe80000010893 */
[C---:B-1----:R-:W-:Y:S01]  /*aa40*/  HMMA.16816.F32 R28, R136.reuse, R104, R28 ;  /* 0x00000068881c723c */ /* 0x042fe2000000181c */
[----:B------:R1:W-:Y:S07]  /*aa50*/  MUFU.EX2 R156, R0 ;  /* 0x00000000009c7308 */ /* 0x0003ee0000000800 */
[C---:B------:R-:W-:Y:S01]  /*aa60*/  HMMA.16816.F32 R32, R136.reuse, R106, R32 ;  /* 0x0000006a8820723c */ /* 0x040fe20000001820 */
[----:B------:R-:W3:Y:S03]  /*aa70*/  LDSM.16.MT88.4 R104, [R162+0x2000] ;  /* 0x00200000a268783b */ /* 0x000ee60000004200 */
[--C-:B--2---:R-:W-:Y:S04]  /*aa80*/  FFMA.FTZ R101, R153, c[0x0][0x2d0], -R147.reuse ;  /* 0x0000b40099657a23 */ /* 0x104fe80000010893 */
[----:B------:R2:W4:Y:S01]  /*aa90*/  MUFU.EX2 R203, R101 ;  /* 0x0000006500cb7308 */ /* 0x0005220000000800 */
[--C-:B-1----:R-:W-:Y:S03]  /*aaa0*/  FFMA.FTZ R0, R188, c[0x0][0x2d0], -R147.reuse ;  /* 0x0000b400bc007a23 */ /* 0x102fe60000010893 */
[--C-:B--2---:R-:W-:Y:S06]  /*aab0*/  FFMA.FTZ R101, R152, c[0x0][0x2d0], -R147.reuse ;  /* 0x0000b40098657a23 */ /* 0x104fec0000010893 */
[----:B------:R1:W-:Y:S01]  /*aac0*/  MUFU.EX2 R202, R101 ;  /* 0x0000006500ca7308 */ /* 0x0003e20000000800 */
[C---:B---3--:R-:W-:Y:S08]  /*aad0*/  HMMA.16816.F32 R36, R136.reuse, R104, R36 ;  /* 0x000000688824723c */ /* 0x048ff00000001824 */
[C---:B------:R-:W-:Y:S01]  /*aae0*/  HMMA.16816.F32 R40, R136.reuse, R106, R40 ;  /* 0x0000006a8828723c */ /* 0x040fe20000001828 */
[----:B------:R-:W2:Y:S03]  /*aaf0*/  LDSM.16.MT88.4 R104, [R163+0x2000] ;  /* 0x00200000a368783b */ /* 0x000ea60000004200 */
[--C-:B-1----:R-:W-:Y:S04]  /*ab00*/  FFMA.FTZ R101, R146, c[0x0][0x2d0], -R147.reuse ;  /* 0x0000b40092657a23 */ /* 0x102fe80000010893 */
[----:B------:R1:W-:Y:S01]  /*ab10*/  MUFU.EX2 R204, R101 ;  /* 0x0000006500cc7308 */ /* 0x0003e20000000800 */
[C---:B--2---:R-:W-:Y:S03]  /*ab20*/  HMMA.16816.F32 R44, R136.reuse, R104, R44 ;  /* 0x00000068882c723c */ /* 0x044fe6000000182c */
[--C-:B-1----:R-:W-:Y:S06]  /*ab30*/  FFMA.FTZ R101, R155, c[0x0][0x2d0], -R140.reuse ;  /* 0x0000b4009b657a23 */ /* 0x102fec000001088c */
[----:B------:R1:W-:Y:S01]  /*ab40*/  MUFU.EX2 R128, R101 ;  /* 0x0000006500807308 */ /* 0x0003e20000000800 */
[C---:B------:R-:W-:Y:S01]  /*ab50*/  HMMA.16816.F32 R48, R136.reuse, R106, R48 ;  /* 0x0000006a8830723c */ /* 0x040fe20000001830 */
[----:B------:R-:W2:Y:S02]  /*ab60*/  LDSM.16.MT88.4 R104, [R165+0x2000] ;  /* 0x00200000a568783b */ /* 0x000ea40000004200 */
[--C-:B-1----:R-:W-:Y:S06]  /*ab70*/  FFMA.FTZ R101, R157, c[0x0][0x2d0], -R140.reuse ;  /* 0x0000b4009d657a23 */ /* 0x102fec000001088c */
[----:B------:R1:W3:Y:S01]  /*ab80*/  MUFU.EX2 R201, R101 ;  /* 0x0000006500c97308 */ /* 0x0002e20000000800 */
[C---:B--2---:R-:W-:Y:S08]  /*ab90*/  HMMA.16816.F32 R52, R136.reuse, R104, R52 ;  /* 0x000000688834723c */ /* 0x044ff00000001834 */
[C---:B------:R-:W-:Y:S01]  /*aba0*/  HMMA.16816.F32 R56, R136.reuse, R106, R56 ;  /* 0x0000006a8838723c */ /* 0x040fe20000001838 */
[----:B------:R-:W2:Y:S03]  /*abb0*/  LDSM.16.MT88.4 R104, [R164+0x2000] ;  /* 0x00200000a468783b */ /* 0x000ea60000004200 */
[----:B-1----:R-:W-:Y:S04]  /*abc0*/  FFMA.FTZ R101, R154, c[0x0][0x2d0], -R140 ;  /* 0x0000b4009a657a23 */ /* 0x002fe8000001088c */
[----:B------:R1:W-:Y:S04]  /*abd0*/  MUFU.EX2 R200, R101 ;  /* 0x0000006500c87308 */ /* 0x0003e80000000800 */
[----:B-1----:R-:W-:Y:S02]  /*abe0*/  FFMA.FTZ R101, R2, R205, R198 ;  /* 0x000000cd02657223 */ /* 0x002fe400000100c6 */
[--C-:B------:R-:W-:Y:S04]  /*abf0*/  FFMA.FTZ R2, R158, c[0x0][0x2d0], -R140.reuse ;  /* 0x0000b4009e027a23 */ /* 0x100fe8000001088c */
[----:B------:R1:W-:Y:S01]  /*ac00*/  MUFU.EX2 R158, R0 ;  /* 0x00000000009e7308 */ /* 0x0003e20000000800 */
[C---:B--2---:R-:W-:Y:S09]  /*ac10*/  HMMA.16816.F32 R60, R136.reuse, R104, R60 ;  /* 0x00000068883c723c */ /* 0x044ff2000000183c */
[----:B------:R2:W5:Y:S01]  /*ac20*/  MUFU.EX2 R198, R2 ;  /* 0x0000000200c67308 */ /* 0x0005620000000800 */
[C---:B------:R-:W-:Y:S01]  /*ac30*/  HMMA.16816.F32 R64, R136.reuse, R106, R64 ;  /* 0x0000006a8840723c */ /* 0x040fe20000001840 */
[----:B------:R-:W3:Y:S02]  /*ac40*/  LDSM.16.MT88.4 R104, [R162+0x4000] ;  /* 0x00400000a268783b */ /* 0x000ee40000004200 */
[--C-:B-1----:R-:W-:Y:S06]  /*ac50*/  FFMA.FTZ R0, R185, c[0x0][0x2d0], -R147.reuse ;  /* 0x0000b400b9007a23 */ /* 0x102fec0000010893 */
[----:B------:R1:W-:Y:S03]  /*ac60*/  MUFU.EX2 R157, R0 ;  /* 0x00000000009d7308 */ /* 0x0003e60000000800 */
[--C-:B--2---:R-:W-:Y:S07]  /*ac70*/  FFMA.FTZ R2, R148, c[0x0][0x2d0], -R147.reuse ;  /* 0x0000b40094027a23 */ /* 0x104fee0000010893 */
[----:B------:R2:W-:Y:S01]  /*ac80*/  MUFU.EX2 R146, R2 ;  /* 0x0000000200927308 */ /* 0x0005e20000000800 */
[----:B-1----:R-:W-:Y:S01]  /*ac90*/  FFMA.FTZ R0, R159, c[0x0][0x2d0], -R147 ;  /* 0x0000b4009f007a23 */ /* 0x002fe20000010893 */
[C---:B---3--:R-:W-:Y:S08]  /*aca0*/  HMMA.16816.F32 R68, R136.reuse, R104, R68 ;  /* 0x000000688844723c */ /* 0x048ff00000001844 */
[----:B------:R1:W-:Y:S01]  /*acb0*/  MUFU.EX2 R159, R0 ;  /* 0x00000000009f7308 */ /* 0x0003e20000000800 */
[C---:B------:R-:W-:Y:S01]  /*acc0*/  HMMA.16816.F32 R72, R136.reuse, R106, R72 ;  /* 0x0000006a8848723c */ /* 0x040fe20000001848 */
[----:B------:R-:W3:Y:S02]  /*acd0*/  LDSM.16.MT88.4 R104, [R163+0x4000] ;  /* 0x00400000a368783b */ /* 0x000ee40000004200 */
[--C-:B--2---:R-:W-:Y:S02]  /*ace0*/  FFMA.FTZ R2, R194, c[0x0][0x2d0], -R140.reuse ;  /* 0x0000b400c2027a23 */ /* 0x104fe4000001088c */
[--C-:B-1----:R-:W-:Y:S04]  /*acf0*/  FFMA.FTZ R0, R189, c[0x0][0x2d0], -R140.reuse ;  /* 0x0000b400bd007a23 */ /* 0x102fe8000001088c */
[----:B------:R1:W-:Y:S01]  /*ad00*/  MUFU.EX2 R155, R0 ;  /* 0x00000000009b7308 */ /* 0x0003e20000000800 */
[C---:B---3--:R-:W-:Y:S03]  /*ad10*/  HMMA.16816.F32 R76, R136.reuse, R104, R76 ;  /* 0x00000068884c723c */ /* 0x048fe6000000184c */
[--C-:B-1----:R-:W-:Y:S05]  /*ad20*/  FFMA.FTZ R0, R190, c[0x0][0x2d0], -R140.reuse ;  /* 0x0000b400be007a23 */ /* 0x102fea000001088c */
[C---:B------:R-:W-:Y:S01]  /*ad30*/  HMMA.16816.F32 R80, R136.reuse, R106, R80 ;  /* 0x0000006a8850723c */ /* 0x040fe20000001850 */
[----:B------:R-:W1:Y:S01]  /*ad40*/  LDSM.16.MT88.4 R104, [R165+0x4000] ;  /* 0x00400000a568783b */ /* 0x000e620000004200 */
[----:B------:R2:W-:Y:S02]  /*ad50*/  MUFU.EX2 R154, R0 ;  /* 0x00000000009a7308 */ /* 0x0005e40000000800 */
[--C-:B--2---:R-:W-:Y:S08]  /*ad60*/  FFMA.FTZ R0, R187, c[0x0][0x2d0], -R140.reuse ;  /* 0x0000b400bb007a23 */ /* 0x104ff0000001088c */
[----:B------:R2:W-:Y:S01]  /*ad70*/  MUFU.EX2 R153, R0 ;  /* 0x0000000000997308 */ /* 0x0005e20000000800 */
[C---:B-1----:R-:W-:Y:S08]  /*ad80*/  HMMA.16816.F32 R84, R136.reuse, R104, R84 ;  /* 0x000000688854723c */ /* 0x042ff00000001854 */
[C---:B------:R-:W-:Y:S01]  /*ad90*/  HMMA.16816.F32 R88, R136.reuse, R106, R88 ;  /* 0x0000006a8858723c */ /* 0x040fe20000001858 */
[----:B------:R-:W1:Y:S03]  /*ada0*/  LDSM.16.MT88.4 R104, [R164+0x4000] ;  /* 0x00400000a468783b */ /* 0x000e660000004200 */
[----:B--2---:R-:W-:Y:S04]  /*adb0*/  FFMA.FTZ R0, R193, c[0x0][0x2d0], -R140 ;  /* 0x0000b400c1007a23 */ /* 0x004fe8000001088c */
[----:B------:R2:W-:Y:S04]  /*adc0*/  MUFU.EX2 R152, R0 ;  /* 0x0000000000987308 */ /* 0x0005e80000000800 */
[----:B--2---:R-:W-:Y:S06]  /*add0*/  FADD.FTZ R0, R143, R101 ;  /* 0x000000658f007221 */ /* 0x004fec0000010000 */
[----:B------:R-:W2:Y:S01]  /*ade0*/  MUFU.EX2 R143, R120 ;  /* 0x00000078008f7308 */ /* 0x000ea20000000800 */
[----:B------:R-:W-:Y:S02]  /*adf0*/  FFMA.FTZ R101, R149, c[0x0][0x2d0], -R147 ;  /* 0x0000b40095657a23 */ /* 0x000fe40000010893 */
[----:B------:R-:W-:Y:S02]  /*ae00*/  FADD.FTZ R121, R199, R0 ;  /* 0x00000000c7797221 */ /* 0x000fe40000010000 */
[----:B------:R-:W-:Y:S01]  /*ae10*/  FFMA.FTZ R0, R151, c[0x0][0x2d0], -R140 ;  /* 0x0000b40097007a23 */ /* 0x000fe2000001088c */
[C---:B-1----:R-:W-:Y:S03]  /*ae20*/  HMMA.16816.F32 R92, R136.reuse, R104, R92 ;  /* 0x00000068885c723c */ /* 0x042fe6000000185c */
[----:B------:R-:W-:Y:S01]  /*ae30*/  FADD.FTZ R102, R211, R121 ;  /* 0x00000079d3667221 */ /* 0x000fe20000010000 */
[----:B------:R1:W3:Y:S03]  /*ae40*/  MUFU.EX2 R145, R101 ;  /* 0x0000006500917308 */ /* 0x0002e60000000800 */
[----:B----4-:R-:W-:Y:S01]  /*ae50*/  F2FP.PACK_AB R104, R203, R129 ;  /* 0x00000081cb68723e */ /* 0x010fe200000000ff */
[----:B------:R-:W-:Y:S04]  /*ae60*/  HMMA.16816.F32 R96, R136, R106, R96 ;  /* 0x0000006a8860723c */ /* 0x000fe80000001860 */
[----:B------:R-:W-:Y:S01]  /*ae70*/  F2FP.PACK_AB R105, R201, R128 ;  /* 0x00000080c969723e */ /* 0x000fe200000000ff */
[----:B------:R-:W-:Y:S01]  /*ae80*/  FADD.FTZ R102, R129, R102 ;  /* 0x0000006681667221 */ /* 0x000fe20000010000 */
[----:B------:R4:W-:Y:S01]  /*ae90*/  MUFU.EX2 R142, R0 ;  /* 0x00000000008e7308 */ /* 0x0009e20000000800 */
[----:B------:R-:W-:Y:S02]  /*aea0*/  F2FP.PACK_AB R106, R204, R202 ;  /* 0x000000cacc6a723e */ /* 0x000fe400000000ff */
[----:B-----5:R-:W-:Y:S03]  /*aeb0*/  F2FP.PACK_AB R107, R198, R200 ;  /* 0x000000c8c66b723e */ /* 0x020fe600000000ff */
[----:B--2---:R-:W-:Y:S04]  /*aec0*/  F2FP.PACK_AB R136, R144, R143 ;  /* 0x0000008f9088723e */ /* 0x004fe800000000ff */
[C---:B------:R-:W-:Y:S05]  /*aed0*/  HMMA.16816.F32 R4, R104.reuse, R108, R4 ;  /* 0x0000006c6804723c */ /* 0x040fea0000001804 */
[----:B-1----:R-:W-:Y:S01]  /*aee0*/  FADD.FTZ R101, R209, R122 ;  /* 0x0000007ad1657221 */ /* 0x002fe20000010000 */
[----:B---3--:R-:W-:Y:S01]  /*aef0*/  F2FP.PACK_AB R138, R146, R145 ;  /* 0x00000091928a723e */ /* 0x008fe200000000ff */
[----:B------:R-:W-:Y:S01]  /*af00*/  LDSM.16.MT88.4 R120, [R163+0x1800] ;  /* 0x00180000a378783b */ /* 0x000fe20000004200 */
[C---:B------:R-:W-:Y:S04]  /*af10*/  HMMA.16816.F32 R8, R104.reuse, R110, R8 ;  /* 0x0000006e6808723c */ /* 0x040fe80000001808 */
[--C-:B----4-:R-:W-:Y:S03]  /*af20*/  FFMA.FTZ R0, R196, c[0x0][0x2d0], -R140.reuse ;  /* 0x0000b400c4007a23 */ /* 0x110fe6000001088c */
[----:B------:R-:W1:Y:S01]  /*af30*/  LDSM.16.MT88.4 R108, [R165+0x800] ;  /* 0x00080000a56c783b */ /* 0x000e620000004200 */
[C---:B------:R-:W-:Y:S01]  /*af40*/  HMMA.16816.F32 R12, R104.reuse, R112, R12 ;  /* 0x00000070680c723c */ /* 0x040fe2000000180c */
[----:B------:R-:W2:Y:S07]  /*af50*/  MUFU.EX2 R141, R0 ;  /* 0x00000000008d7308 */ /* 0x000eae0000000800 */
[C---:B------:R-:W-:Y:S01]  /*af60*/  HMMA.16816.F32 R16, R104.reuse, R114, R16 ;  /* 0x000000726810723c */ /* 0x040fe20000001810 */
[----:B------:R-:W3:Y:S03]  /*af70*/  LDSM.16.MT88.4 R112, [R164+0x800] ;  /* 0x00080000a470783b */ /* 0x000ee60000004200 */
[----:B--2---:R-:W-:Y:S01]  /*af80*/  F2FP.PACK_AB R137, R141, R142 ;  /* 0x0000008e8d89723e */ /* 0x004fe200000000ff */
[----:B------:R-:W-:Y:S04]  /*af90*/  FFMA.FTZ R0, R195, c[0x0][0x2d0], -R140 ;  /* 0x0000b400c3007a23 */ /* 0x000fe8000001088c */
[----:B------:R2:W-:Y:S01]  /*afa0*/  MUFU.EX2 R140, R0 ;  /* 0x00000000008c7308 */ /* 0x0005e20000000800 */
[C---:B-1----:R-:W-:Y:S08]  /*afb0*/  HMMA.16816.F32 R20, R104.reuse, R108, R20 ;  /* 0x0000006c6814723c */ /* 0x042ff00000001814 */
[C---:B------:R-:W-:Y:S01]  /*afc0*/  HMMA.16816.F32 R24, R104.reuse, R110, R24 ;  /* 0x0000006e6818723c */ /* 0x040fe20000001818 */
[----:B------:R-:W1:Y:S07]  /*afd0*/  LDSM.16.MT88.4 R108, [R162+0x2800] ;  /* 0x00280000a26c783b */ /* 0x000e6e0000004200 */
[C---:B---3--:R-:W-:Y:S04]  /*afe0*/  HMMA.16816.F32 R28, R104.reuse, R112, R28 ;  /* 0x00000070681c723c */ /* 0x048fe8000000181c */
[----:B--2---:R-:W-:Y:S02]  /*aff0*/  FADD.FTZ R0, R210, R101 ;  /* 0x00000065d2007221 */ /* 0x004fe40000010000 */
[----:B------:R-:W2:Y:S02]  /*b000*/  MUFU.EX2 R101, R2 ;  /* 0x0000000200657308 */ /* 0x000ea40000000800 */
[C---:B------:R-:W-:Y:S01]  /*b010*/  HMMA.16816.F32 R32, R104.reuse, R114, R32 ;  /* 0x000000726820723c */ /* 0x040fe20000001820 */
[----:B------:R-:W3:Y:S03]  /*b020*/  LDSM.16.MT88.4 R112, [R163+0x2800] ;  /* 0x00280000a370783b */ /* 0x000ee60000004200 */
[----:B--2---:R-:W-:Y:S01]  /*b030*/  F2FP.PACK_AB R139, R101, R140 ;  /* 0x0000008c658b723e */ /* 0x004fe200000000ff */
[----:B------:R-:W-:Y:S03]  /*b040*/  FADD.FTZ R2, R128, R0 ;  /* 0x0000000080027221 */ /* 0x000fe60000010000 */
[C---:B-1----:R-:W-:Y:S04]  /*b050*/  HMMA.16816.F32 R36, R104.reuse, R108, R36 ;  /* 0x0000006c6824723c */ /* 0x042fe80000001824 */
[----:B------:R-:W-:Y:S01]  /*b060*/  FADD.FTZ R0, R203, R102 ;  /* 0x00000066cb007221 */ /* 0x000fe20000010000 */
[----:B------:R-:W-:Y:S01]  /*b070*/  MOV R102, R3 ;  /* 0x0000000300667202 */ /* 0x000fe20000000f00 */
[----:B------:R-:W-:Y:S02]  /*b080*/  FADD.FTZ R2, R201, R2 ;  /* 0x00000002c9027221 */ /* 0x000fe40000010000 */
[----:B------:R-:W-:Y:S01]  /*b090*/  FADD.FTZ R0, R202, R0 ;  /* 0x00000000ca007221 */ /* 0x000fe20000010000 */
[C---:B------:R-:W-:Y:S01]  /*b0a0*/  HMMA.16816.F32 R40, R104.reuse, R110, R40 ;  /* 0x0000006e6828723c */ /* 0x040fe20000001828 */
[----:B------:R-:W1:Y:S02]  /*b0b0*/  LDSM.16.MT88.4 R108, [R165+0x2800] ;  /* 0x00280000a56c783b */ /* 0x000e640000004200 */
[----:B------:R-:W-:Y:S02]  /*b0c0*/  FADD.FTZ R2, R200, R2 ;  /* 0x00000002c8027221 */ /* 0x000fe40000010000 */
[----:B------:R-:W-:Y:S03]  /*b0d0*/  FADD.FTZ R0, R204, R0 ;  /* 0x00000000cc007221 */ /* 0x000fe60000010000 */
[C---:B---3--:R-:W-:Y:S04]  /*b0e0*/  HMMA.16816.F32 R44, R104.reuse, R112, R44 ;  /* 0x00000070682c723c */ /* 0x048fe8000000182c */
[----:B------:R-:W-:Y:S02]  /*b0f0*/  FADD.FTZ R2, R198, R2 ;  /* 0x00000002c6027221 */ /* 0x000fe40000010000 */
[----:B------:R-:W-:Y:S02]  /*b100*/  FADD.FTZ R0, R156, R0 ;  /* 0x000000009c007221 */ /* 0x000fe40000010000 */
[C---:B------:R-:W-:Y:S01]  /*b110*/  HMMA.16816.F32 R48, R104.reuse, R114, R48 ;  /* 0x000000726830723c */ /* 0x040fe20000001830 */
[----:B------:R-:W2:Y:S03]  /*b120*/  LDSM.16.MT88.4 R112, [R164+0x2800] ;  /* 0x00280000a470783b */ /* 0x000ea60000004200 */
[----:B------:R-:W-:Y:S02]  /*b130*/  FADD.FTZ R2, R155, R2 ;  /* 0x000000029b027221 */ /* 0x000fe40000010000 */
[----:B------:R-:W-:Y:S02]  /*b140*/  FADD.FTZ R0, R158, R0 ;  /* 0x000000009e007221 */ /* 0x000fe40000010000 */
[----:B------:R-:W-:Y:S04]  /*b150*/  FADD.FTZ R2, R154, R2 ;  /* 0x000000029a027221 */ /* 0x000fe80000010000 */
[----:B------:R-:W-:Y:S02]  /*b160*/  FADD.FTZ R0, R157, R0 ;  /* 0x000000009d007221 */ /* 0x000fe40000010000 */
[----:B------:R-:W-:Y:S02]  /*b170*/  FADD.FTZ R2, R153, R2 ;  /* 0x0000000299027221 */ /* 0x000fe40000010000 */
[C---:B------:R-:W-:Y:S01]  /*b180*/  FADD.FTZ R0, R159.reuse, R0 ;  /* 0x000000009f007221 */ /* 0x040fe20000010000 */
        /* <DEDUP_REMOVED lines=103> */
.L_x_1045:
[----:B------:R-:W-:Y:S05]  /*b800*/  BRA.DIV ~URZ, `(.L_x_1053) ;  /* 0x00003c527f007947 */ /* 0x000fea000b800000 */
[----:B------:R1:W2:Y:S02]  /*b810*/  SHFL.BFLY PT, R5, R205, 0x2, 0x1f ;  /* 0x0c401f00cd057f89 */ /* 0x0002a400000e0000 */
.L_x_1087:
[----:B--2---:R-:W-:Y:S01]  /*b820*/  FADD.FTZ R5, R5, R205 ;  /* 0x000000cd05057221 */ /* 0x004fe20000010000 */
[----:B------:R-:W-:Y:S05]  /*b830*/  BRA.DIV ~URZ, `(.L_x_1054) ;  /* 0x00003c827f007947 */ /* 0x000fea000b800000 */
[----:B------:R-:W2:Y:S04]  /*b840*/  SHFL.BFLY PT, R0, R206, 0x2, 0x1f ;  /* 0x0c401f00ce007f89 */ /* 0x000ea800000e0000 */
[----:B------:R-:W3:Y:S01]  /*b850*/  SHFL.BFLY PT, R2, R5, 0x1, 0x1f ;  /* 0x0c201f0005027f89 */ /* 0x000ee200000e0000 */
[----:B--2---:R-:W-:-:S02]  /*b860*/  FADD.FTZ R206, R0, R206 ;  /* 0x000000ce00ce7221 */ /* 0x004fc40000010000 */
[----:B---3--:R-:W-:-:S03]  /*b870*/  FADD.FTZ R5, R5, R2 ;  /* 0x0000000205057221 */ /* 0x008fc60000010000 */
[----:B------:R2:W3:Y:S04]  /*b880*/  SHFL.BFLY PT, R3, R206, 0x1, 0x1f ;  /* 0x0c201f00ce037f89 */ /* 0x0004e800000e0000 */
.L_x_1088:
[----:B------:R-:W-:Y:S01]  /*b890*/  FSETP.NE.FTZ.AND P1, PT, R5, RZ, PT ;  /* 0x000000ff0500720b */ /* 0x000fe20003f35000 */
[----:B---3--:R-:W-:Y:S01]  /*b8a0*/  FADD.FTZ R3, R3, R206 ;  /* 0x000000ce03037221 */ /* 0x008fe20000010000 */
[----:B------:R-:W-:Y:S02]  /*b8b0*/  MOV R2, RZ ;  /* 0x000000ff00027202 */ /* 0x000fe40000000f00 */
[----:B------:R-:W-:Y:S02]  /*b8c0*/  MOV R0, RZ ;  /* 0x000000ff00007202 */ /* 0x000fe40000000f00 */
[----:B------:R-:W-:Y:S02]  /*b8d0*/  FSETP.NE.FTZ.AND P0, PT, R3, RZ, PT ;  /* 0x000000ff0300720b */ /* 0x000fe40003f15000 */
[----:B------:R-:W-:Y:S02]  /*b8e0*/  MOV R16, 0xff800000 ;  /* 0xff80000000107802 */ /* 0x000fe40000000f00 */
[----:B------:R-:W-:-:S03]  /*b8f0*/  MOV R15, 0xff800000 ;  /* 0xff800000000f7802 */ /* 0x000fc60000000f00 */
[----:B------:R-:W3:Y:S01]  /*b900*/  @P1 MUFU.RCP R2, R5 ;  /* 0x0000000500021308 */ /* 0x000ee20000001000 */
[----:B------:R-:W-:-:S07]  /*b910*/  @P1 MOV R6, 0x3f317218 ;  /* 0x3f31721800061802 */ /* 0x000fce0000000f00 */
[----:B------:R-:W4:Y:S01]  /*b920*/  @P1 MUFU.LG2 R4, R5 ;  /* 0x0000000500041308 */ /* 0x000f220000000c00 */
[----:B---3--:R-:W-:-:S07]  /*b930*/  FMUL.FTZ R104, R2, R104 ;  /* 0x0000006802687220 */ /* 0x008fce0000410000 */
[----:B------:R-:W3:Y:S01]  /*b940*/  @P0 MUFU.RCP R0, R3 ;  /* 0x0000000300000308 */ /* 0x000ee20000001000 */
        /* <DEDUP_REMOVED lines=47> */
[----:B------:R5:W1:Y:S01]  /*bc40*/  @P0 MUFU.LG2 R2, R3 ;  /* 0x0000000300020308 */ /* 0x000a620000000c00 */
[----:B----4-:R-:W-:-:S02]  /*bc50*/  @P1 FMUL.FTZ R5, R4, 0.69314718246459960938 ;  /* 0x3f31721804051820 */ /* 0x010fc40000410000 */
[----:B------:R-:W-:Y:S02]  /*bc60*/  @P1 FMUL.FTZ R4, R6, c[0x0][0x2d0] ;  /* 0x0000b40006041a20 */ /* 0x000fe40000410000 */
[----:B---3--:R-:W-:Y:S02]  /*bc70*/  FMUL.FTZ R106, R0, R106 ;  /* 0x0000006a006a7220 */ /* 0x008fe40000410000 */
[----:B------:R-:W-:Y:S01]  /*bc80*/  @P1 FFMA.FTZ R16, R4, R100, R5 ;  /* 0x0000006404101223 */ /* 0x000fe20000010005 */
[----:B------:R-:W-:Y:S01]  /*bc90*/  MOV R4, 0x1 ;  /* 0x0000000100047802 */ /* 0x000fe20000000f00 */
[C---:B------:R-:W-:Y:S02]  /*bca0*/  FMUL.FTZ R107, R0.reuse, R107 ;  /* 0x0000006b006b7220 */ /* 0x040fe40000410000 */
[C---:B------:R-:W-:Y:S02]  /*bcb0*/  FMUL.FTZ R110, R0.reuse, R110 ;  /* 0x0000006e006e7220 */ /* 0x040fe40000410000 */
[----:B------:R-:W-:-:S02]  /*bcc0*/  FMUL.FTZ R111, R0, R111 ;  /* 0x0000006f006f7220 */ /* 0x000fc40000410000 */
[----:B------:R-:W-:Y:S01]  /*bcd0*/  FMUL.FTZ R114, R0, R114 ;  /* 0x0000007200727220 */ /* 0x000fe20000410000 */
[----:B-----5:R-:W-:Y:S01]  /*bce0*/  @P0 MOV R3, 0x3f317218 ;  /* 0x3f31721800030802 */ /* 0x020fe20000000f00 */
[----:B-1----:R-:W-:Y:S02]  /*bcf0*/  @P0 FMUL.FTZ R2, R2, 0.69314718246459960938 ;  /* 0x3f31721802020820 */ /* 0x002fe40000410000 */
[C---:B------:R-:W-:Y:S02]  /*bd00*/  FMUL.FTZ R115, R0.reuse, R115 ;  /* 0x0000007300737220 */ /* 0x040fe40000410000 */
[----:B------:R-:W-:Y:S02]  /*bd10*/  @P0 FMUL.FTZ R3, R3, c[0x0][0x2d0] ;  /* 0x0000b40003030a20 */ /* 0x000fe40000410000 */
        /* <DEDUP_REMOVED lines=42> */
[----:B------:R-:W-:Y:S01]  /*bfc0*/  PRMT R0, R4, 0x7610, R0 ;  /* 0x0000761004007816 */ /* 0x000fe20000000000 */
[----:B------:R-:W-:Y:S02]  /*bfd0*/  @P0 FFMA.FTZ R15, R3, R12, R2 ;  /* 0x0000000c030f0223 */ /* 0x000fe40000010002 */
.L_x_1014:
[----:B------:R-:W1:Y:S01]  /*bfe0*/  S2R R6, SR_TID.X ;  /* 0x0000000000067919 */ /* 0x000e620000002100 */
[----:B------:R-:W-:Y:S01]  /*bff0*/  BSSY B0, `(.L_x_1055) ;  /* 0x0000010000007945 */ /* 0x000fe20003800000 */
[----:B-1----:R-:W-:-:S13]  /*c000*/  LOP3.LUT P6, RZ, R6, 0xff, RZ, 0xc0, !PT ;  /* 0x000000ff06ff7812 */ /* 0x002fda00078cc0ff */
[----:B------:R-:W-:Y:S05]  /*c010*/  @P6 BRA `(.L_x_1056) ;  /* 0x000000d000006947 */ /* 0x000fea0003800000 */
[----:B------:R-:W1:Y:S01]  /*c020*/  S2R R4, SR_LANEID ;  /* 0x0000000000047919 */ /* 0x000e620000000000 */
[----:B------:R-:W-:Y:S01]  /*c030*/  VOTEU.ANY UR4, UPT, PT ;  /* 0x0000000000047886 */ /* 0x000fe200038e0100 */
[----:B------:R-:W-:Y:S01]  /*c040*/  IMAD.MOV.U32 R5, RZ, RZ, c[0x0][0x584] ;  /* 0x00016100ff057624 */ /* 0x000fe200078e00ff */
[----:B------:R-:W1:Y:S08]  /*c050*/  FLO.U32 R3, UR4 ;  /* 0x0000000400037d00 */ /* 0x000e7000080e0000 */
[----:B------:R-:W3:Y:S01]  /*c060*/  POPC R2, UR4 ;  /* 0x0000000400027d09 */ /* 0x000ee20008000000 */
[----:B-1----:R-:W-:Y:S01]  /*c070*/  ISETP.EQ.U32.AND P0, PT, R3, R4, PT ;  /* 0x000000040300720c */ /* 0x002fe20003f02070 */
[----:B------:R-:W-:-:S12]  /*c080*/  IMAD.MOV.U32 R4, RZ, RZ, c[0x0][0x580] ;  /* 0x00016000ff047624 */ /* 0x000fd800078e00ff */
[----:B---3--:R1:W3:Y:S04]  /*c090*/  @P0 ATOMG.E.ADD.STRONG.GPU PT, R2, [R4.64], R2 ;  /* 0x00000002040209a8 */ /* 0x0082e800081ee1c6 */
[----:B-1----:R-:W1:Y:S04]  /*c0a0*/  S2R R4, SR_LTMASK ;  /* 0x0000000000047919 */ /* 0x002e680000003900 */
[----:B---3--:R1:W3:Y:S02]  /*c0b0*/  SHFL.IDX PT, R3, R2, R3, 0x1f ;  /* 0x00001f0302037589 */ /* 0x0082e400000e0000 */
[----:B-1----:R-:W-:-:S06]  /*c0c0*/  LOP3.LUT R2, R4, UR4, RZ, 0xc0, !PT ;  /* 0x0000000404027c12 */ /* 0x002fcc000f8ec0ff */
[----:B------:R-:W3:Y:S02]  /*c0d0*/  POPC R2, R2 ;  /* 0x0000000200027309 */ /* 0x000ee40000000000 */
[----:B---3--:R-:W-:-:S06]  /*c0e0*/  IADD3 R236, R3, c[0x0][0xc], R2 ;  /* 0x0000030003ec7a10 */ /* 0x008fcc0007ffe002 */
.L_x_1056:
[----:B------:R-:W-:Y:S05]  /*c0f0*/  BSYNC B0 ;  /* 0x0000000000007941 */ /* 0x000fea0003800000 */
.L_x_1055:
[----:B------:R-:W-:Y:S01]  /*c100*/  PRMT R0, R0, 0x9910, RZ ;  /* 0x0000991000007816 */ /* 0x000fe200000000ff */
[----:B------:R-:W-:Y:S01]  /*c110*/  BSSY B1, `(.L_x_1057) ;  /* 0x0000178000017945 */ /* 0x000fe20003800000 */
[----:B------:R-:W-:Y:S02]  /*c120*/  IMAD.MOV.U32 R17, RZ, RZ, R236 ;  /* 0x000000ffff117224 */ /* 0x000fe400078e00ec */
[----:B------:R-:W-:-:S13]  /*c130*/  ISETP.NE.AND P0, PT, R0, RZ, PT ;  /* 0x000000ff0000720c */ /* 0x000fda0003f05270 */
[----:B------:R-:W-:Y:S05]  /*c140*/  @!P0 BRA `(.L_x_1058) ;  /* 0x000014c000008947 */ /* 0x000fea0003800000 */
[----:B------:R-:W-:Y:S01]  /*c150*/  WARPSYNC 0xffffffff ;  /* 0xffffffff00007948 */ /* 0x000fe20003800000 */
[----:B------:R-:W-:Y:S06]  /*c160*/  BAR.SYNC.DEFER_BLOCKING 0x1, 0x100 ;  /* 0x0044000000007b1d */ /* 0x000fec0000010000 */
[----:B------:R-:W-:Y:S05]  /*c170*/  BRA.CONV ~URZ, `(.L_x_1059) ;  /* 0x000000837f007947 */ /* 0x000fea000b800000 */
[----:B------:R-:W-:Y:S01]  /*c180*/  SHF.R.S32.HI R2, RZ, 0x1f, R6 ;  /* 0x0000001fff027819 */ /* 0x000fe20000011406 */
[----:B------:R-:W-:Y:S02]  /*c190*/  IMAD.MOV.U32 R3, RZ, RZ, RZ ;  /* 0x000000ffff037224 */ /* 0x000fe400078e00ff */
[----:B------:R-:W-:Y:S01]  /*c1a0*/  IMAD.MOV.U32 R0, RZ, RZ, 0x1f ;  /* 0x0000001fff007424 */ /* 0x000fe200078e00ff */
[----:B------:R-:W-:-:S04]  /*c1b0*/  LEA.HI R2, R2, R6, RZ, 0x7 ;  /* 0x0000000602027211 */ /* 0x000fc800078f38ff */
[----:B------:R-:W-:-:S05]  /*c1c0*/  SHF.R.S32.HI R2, RZ, 0x7, R2 ;  /* 0x00000007ff027819 */ /* 0x000fca0000011402 */
[----:B------:R-:W-:Y:S01]  /*c1d0*/  IMAD.MOV.U32 R20, RZ, RZ, R2 ;  /* 0x000000ffff147224 */ /* 0x000fe200078e0002 */
[----:B------:R-:W-:Y:S02]  /*c1e0*/  MOV R2, 0xc200 ;  /* 0x0000c20000027802 */ /* 0x000fe40000000f00 */
[----:B--2--5:R-:W-:Y:S05]  /*c1f0*/  CALL.REL.NOINC `($__internal_17_$__cuda_sm70_shflsync_idx_p) ;  /* 0x0000348000007944 */ /* 0x024fea0003c00000 */
.L_x_1059:
[----:B------:R-:W3:Y:S01]  /*c200*/  LDL R6, [R1] ;  /* 0x0000000001067983 */ /* 0x000ee20000100800 */
[----:B------:R-:W-:Y:S01]  /*c210*/  IMAD.MOV.U32 R3, RZ, RZ, 0x1 ;  /* 0x00000001ff037424 */ /* 0x000fe200078e00ff */
[----:B------:R-:W-:Y:S01]  /*c220*/  SHF.R.S32.HI R0, RZ, 0x1f, R227 ;  /* 0x0000001fff007819 */ /* 0x000fe200000114e3 */
[----:B------:R-:W-:Y:S01]  /*c230*/  IMAD.WIDE.U32 R4, R227, c[0x0][0x4d0], RZ ;  /* 0x00013400e3047a25 */ /* 0x000fe200078e00ff */
[----:B------:R-:W4:Y:S02]  /*c240*/  LDL R19, [R1+0x8] ;  /* 0x0000080001137983 */ /* 0x000f240000100800 */
[----:B------:R-:W-:Y:S01]  /*c250*/  ISETP.NE.AND P1, PT, R3, c[0x0][0x4e8], PT ;  /* 0x00013a0003007a0c */ /* 0x000fe20003f25270 */
[C---:B------:R-:W-:Y:S02]  /*c260*/  IMAD R2, R0.reuse, c[0x0][0x4d0], RZ ;  /* 0x0001340000027a24 */ /* 0x040fe400078e02ff */
[----:B------:R-:W-:Y:S01]  /*c270*/  IMAD R3, R0, c[0x0][0x438], RZ ;  /* 0x00010e0000037a24 */ /* 0x000fe200078e02ff */
[----:B------:R-:W-:Y:S01]  /*c280*/  SHF.R.S32.HI R0, RZ, 0x1f, R226 ;  /* 0x0000001fff007819 */ /* 0x000fe200000114e2 */
[----:B------:R-:W-:-:S04]  /*c290*/  IMAD R2, R227, c[0x0][0x4d4], R2 ;  /* 0x00013500e3027a24 */ /* 0x000fc800078e0202 */
[----:B------:R-:W-:Y:S02]  /*c2a0*/  IMAD.IADD R5, R5, 0x1, R2 ;  /* 0x0000000105057824 */ /* 0x000fe400078e0202 */
[----:B------:R-:W-:Y:S02]  /*c2b0*/  IMAD R9, R0, c[0x0][0x4d8], RZ ;  /* 0x0001360000097a24 */ /* 0x000fe400078e02ff */
[C---:B------:R-:W-:Y:S02]  /*c2c0*/  IMAD R8, R227.reuse, c[0x0][0x43c], R3 ;  /* 0x00010f00e3087a24 */ /* 0x040fe400078e0203 */
[C---:B------:R-:W-:Y:S02]  /*c2d0*/  IMAD R9, R226.reuse, c[0x0][0x4dc], R9 ;  /* 0x00013700e2097a24 */ /* 0x040fe400078e0209 */
[----:B------:R-:W-:Y:S01]  /*c2e0*/  IMAD.WIDE.U32 R4, R226, c[0x0][0x4d8], R4 ;  /* 0x00013600e2047a25 */ /* 0x000fe200078e0004 */
[----:B------:R-:W1:Y:S03]  /*c2f0*/  S2R R20, SR_TID.X ;  /* 0x0000000000147919 */ /* 0x000e660000002100 */
[----:B------:R-:W-:-:S04]  /*c300*/  IMAD.WIDE.U32 R2, R227, c[0x0][0x438], RZ ;  /* 0x00010e00e3027a25 */ /* 0x000fc800078e00ff */
[----:B------:R-:W-:Y:S01]  /*c310*/  IMAD.IADD R5, R5, 0x1, R9 ;  /* 0x0000000105057824 */ /* 0x000fe200078e0209 */
[----:B------:R-:W-:Y:S01]  /*c320*/  SHF.R.S32.HI R9, RZ, 0x1f, R228 ;  /* 0x0000001fff097819 */ /* 0x000fe200000114e4 */
[----:B------:R-:W-:Y:S02]  /*c330*/  IMAD.IADD R3, R3, 0x1, R8 ;  /* 0x0000000103037824 */ /* 0x000fe400078e0208 */
[----:B------:R-:W-:-:S04]  /*c340*/  IMAD.WIDE.U32 R4, R228, c[0x0][0x4e0], R4 ;  /* 0x00013800e4047a25 */ /* 0x000fc800078e0004 */
[----:B------:R-:W-:Y:S02]  /*c350*/  IMAD R0, R0, c[0x0][0x440], RZ ;  /* 0x0001100000007a24 */ /* 0x000fe400078e02ff */
[----:B------:R-:W-:-:S04]  /*c360*/  IMAD.WIDE.U32 R2, R226, c[0x0][0x440], R2 ;  /* 0x00011000e2027a25 */ /* 0x000fc800078e0002 */
[----:B------:R-:W-:-:S04]  /*c370*/  IMAD R14, R226, c[0x0][0x444], R0 ;  /* 0x00011100e20e7a24 */ /* 0x000fc800078e0200 */
[----:B------:R-:W-:-:S04]  /*c380*/  IMAD.IADD R3, R3, 0x1, R14 ;  /* 0x0000000103037824 */ /* 0x000fc800078e020e */
[----:B------:R-:W-:Y:S01]  /*c390*/  IMAD.WIDE.U32 R2, R228, c[0x0][0x448], R2 ;  /* 0x00011200e4027a25 */ /* 0x000fe200078e0002 */
[----:B-1----:R-:W-:-:S04]  /*c3a0*/  SHF.R.S32.HI R18, RZ, 0x1f, R20 ;  /* 0x0000001fff127819 */ /* 0x002fc80000011414 */
[----:B------:R-:W-:-:S04]  /*c3b0*/  LEA.HI R18, R18, R20, RZ, 0x5 ;  /* 0x0000001412127211 */ /* 0x000fc800078f28ff */
[----:B------:R-:W-:Y:S01]  /*c3c0*/  LOP3.LUT R18, R18, 0xffffffe0, RZ, 0xc0, !PT ;  /* 0xffffffe012127812 */ /* 0x000fe200078ec0ff */
[----:B------:R-:W-:Y:S02]  /*c3d0*/  ULDC UR5, c[0x0][0x4e8] ;  /* 0x00013a0000057ab9 */ /* 0x000fe40000000800 */
[----:B------:R-:W-:Y:S02]  /*c3e0*/  ULDC UR4, c[0x0][0x388] ;  /* 0x0000e20000047ab9 */ /* 0x000fe40000000800 */
[----:B------:R-:W-:Y:S01]  /*c3f0*/  IMAD.IADD R18, R20, 0x1, -R18 ;  /* 0x0000000114127824 */ /* 0x000fe200078e0a12 */
[----:B------:R-:W-:Y:S01]  /*c400*/  UIMAD UR4, UR5, UR4, URZ ;  /* 0x00000004050472a4 */ /* 0x000fe2000f8e023f */
[C---:B------:R-:W-:Y:S01]  /*c410*/  IADD3 R32, R225.reuse, 0x38, RZ ;  /* 0x00000038e1207810 */ /* 0x040fe20007ffe0ff */
[----:B------:R-:W-:Y:S01]  /*c420*/  BSSY B0, `(.L_x_1060) ;  /* 0x00000ba000007945 */ /* 0x000fe20003800000 */
        /* <DEDUP_REMOVED lines=18> */
[----:B------:R-:W-:Y:S02]  /*c550*/  IADD3 R31, R225, 0x38, RZ ;  /* 0x00000038e11f7810 */ /* 0x000fe40007ffe0ff */
[----:B------:R-:W-:-:S02]  /*c560*/  SHF.R.S32.HI R32, RZ, 0x1f, R32 ;  /* 0x0000001fff207819 */ /* 0x000fc40000011420 */
[C---:B------:R-:W-:Y:S02]  /*c570*/  IADD3 R33, R225.reuse, 0x30, RZ ;  /* 0x00000030e1217810 */ /* 0x040fe40007ffe0ff */
[----:B------:R-:W-:Y:S02]  /*c580*/  SHF.R.S32.HI R34, RZ, 0x1f, R34 ;  /* 0x0000001fff227819 */ /* 0x000fe40000011422 */
[C---:B------:R-:W-:Y:S02]  /*c590*/  IADD3 R35, R225.reuse, 0x28, RZ ;  /* 0x00000028e1237810 */ /* 0x040fe40007ffe0ff */
        /* <DEDUP_REMOVED lines=8> */
[----:B------:R-:W-:Y:S01]  /*c620*/  SHF.R.S32.HI R141, RZ, 0x1f, R141 ;  /* 0x0000001fff8d7819 */ /* 0x000fe2000001148d */
[----:B---3--:R-:W-:-:S04]  /*c630*/  IMAD.IADD R7, R6, 0x1, R229 ;  /* 0x0000000106077824 */ /* 0x008fc800078e02e5 */
[----:B------:R-:W-:-:S04]  /*c640*/  @P1 IMAD.HI.U32 R10, R7, c[0x0][0x4ec], RZ ;  /* 0x00013b00070a1a27 */ /* 0x000fc800078e00ff */
[----:B------:R-:W-:Y:S01]  /*c650*/  IMAD.MOV.U32 R6, RZ, RZ, R7 ;  /* 0x000000ffff067224 */ /* 0x000fe200078e0007 */
[----:B------:R-:W-:Y:S01]  /*c660*/  @P1 SHF.R.U32.HI R6, RZ, c[0x0][0x4f0], R10 ;  /* 0x00013c00ff061a19 */ /* 0x000fe2000001160a */
[----:B------:R-:W-:-:S04]  /*c670*/  IMAD R10, R9, c[0x0][0x4e0], RZ ;  /* 0x00013800090a7a24 */ /* 0x000fc800078e02ff */
[----:B------:R-:W-:-:S04]  /*c680*/  IMAD.MOV R8, RZ, RZ, -R6 ;  /* 0x000000ffff087224 */ /* 0x000fc800078e0a06 */
[----:B------:R-:W-:Y:S01]  /*c690*/  IMAD R8, R8, c[0x0][0x4e8], R7 ;  /* 0x00013a0008087a24 */ /* 0x000fe200078e0207 */
[----:B------:R-:W-:Y:S01]  /*c6a0*/  SHF.R.S32.HI R12, RZ, 0x1f, R6 ;  /* 0x0000001fff0c7819 */ /* 0x000fe20000011406 */
[----:B------:R-:W-:Y:S01]  /*c6b0*/  IMAD R11, R228, c[0x0][0x4e4], R10 ;  /* 0x00013900e40b7a24 */ /* 0x000fe200078e020a */
[----:B------:R-:W-:Y:S02]  /*c6c0*/  IADD3 R4, P0, R6, R4, RZ ;  /* 0x0000000406047210 */ /* 0x000fe40007f1e0ff */
[----:B------:R-:W-:Y:S01]  /*c6d0*/  SHF.R.S32.HI R13, RZ, 0x1f, R8 ;  /* 0x0000001fff0d7819 */ /* 0x000fe20000011408 */
[----:B------:R-:W-:Y:S01]  /*c6e0*/  @P1 IMAD.HI.U32 R10, R7, c[0x0][0x4ec], RZ ;  /* 0x00013b00070a1a27 */ /* 0x000fe200078e00ff */
[----:B------:R-:W-:-:S03]  /*c6f0*/  IADD3.X R5, R12, R5, R11, P0, !PT ;  /* 0x000000050c057210 */ /* 0x000fc600007fe40b */
[----:B------:R-:W-:Y:S02]  /*c700*/  IMAD R9, R9, c[0x0][0x448], RZ ;  /* 0x0001120009097a24 */ /* 0x000fe400078e02ff */
[----:B------:R-:W-:Y:S02]  /*c710*/  IMAD R6, R13, c[0x0][0x4c8], RZ ;  /* 0x000132000d067a24 */ /* 0x000fe400078e02ff */
[----:B------:R-:W-:Y:S01]  /*c720*/  IMAD.MOV.U32 R0, RZ, RZ, R7 ;  /* 0x000000ffff007224 */ /* 0x000fe200078e0007 */
[----:B------:R-:W-:Y:S01]  /*c730*/  @P1 SHF.R.U32.HI R0, RZ, c[0x0][0x4f0], R10 ;  /* 0x00013c00ff001a19 */ /* 0x000fe2000001160a */
[----:B------:R-:W-:Y:S02]  /*c740*/  IMAD R9, R228, c[0x0][0x44c], R9 ;  /* 0x00011300e4097a24 */ /* 0x000fe400078e0209 */
[C---:B------:R-:W-:Y:S02]  /*c750*/  IMAD R6, R8.reuse, c[0x0][0x4cc], R6 ;  /* 0x0001330008067a24 */ /* 0x040fe400078e0206 */
[----:B------:R-:W-:Y:S01]  /*c760*/  IMAD.WIDE.U32 R4, R8, c[0x0][0x4c8], R4 ;  /* 0x0001320008047a25 */ /* 0x000fe200078e0004 */
[----:B------:R-:W-:-:S03]  /*c770*/  SHF.R.S32.HI R10, RZ, 0x1f, R0 ;  /* 0x0000001fff0a7819 */ /* 0x000fc60000011400 */
[----:B------:R-:W-:Y:S02]  /*c780*/  IMAD.IADD R3, R3, 0x1, R9 ;  /* 0x0000000103037824 */ /* 0x000fe400078e0209 */
[----:B------:R-:W-:Y:S02]  /*c790*/  IMAD.MOV R8, RZ, RZ, -R0 ;  /* 0x000000ffff087224 */ /* 0x000fe400078e0a00 */
[----:B------:R-:W-:Y:S01]  /*c7a0*/  IMAD.IADD R9, R5, 0x1, R6 ;  /* 0x0000000105097824 */ /* 0x000fe200078e0206 */
[----:B------:R-:W-:Y:S01]  /*c7b0*/  LEA R6, P0, R4, c[0x0][0x4a8], 0x2 ;  /* 0x00012a0004067a11 */ /* 0x000fe200078010ff */
[----:B------:R-:W-:Y:S02]  /*c7c0*/  IMAD R8, R8, c[0x0][0x4e8], R7 ;  /* 0x00013a0008087a24 */ /* 0x000fe400078e0207 */
[----:B------:R-:W-:Y:S01]  /*c7d0*/  IMAD R5, R10, c[0x0][0x430], RZ ;  /* 0x00010c000a057a24 */ /* 0x000fe200078e02ff */
[----:B------:R-:W-:Y:S02]  /*c7e0*/  LEA.HI.X R7, R4, c[0x0][0x4ac], R9, 0x2, P0 ;  /* 0x00012b0004077a11 */ /* 0x000fe400000f1409 */
[----:B------:R-:W-:Y:S01]  /*c7f0*/  SHFL.IDX PT, R4, R6, RZ, 0x1c1f ;  /* 0x001c1fff06047589 */ /* 0x000fe200000e0000 */
[----:B------:R-:W-:Y:S01]  /*c800*/  IMAD R10, R0, c[0x0][0x434], R5 ;  /* 0x00010d00000a7a24 */ /* 0x000fe200078e0205 */
[----:B------:R-:W-:-:S02]  /*c810*/  SHF.R.S32.HI R9, RZ, 0x1f, R8 ;  /* 0x0000001fff097819 */ /* 0x000fc40000011408 */
[----:B------:R-:W1:Y:S01]  /*c820*/  SHFL.IDX PT, R5, R7, RZ, 0x1c1f ;  /* 0x001c1fff07057589 */ /* 0x000e6200000e0000 */
[----:B------:R-:W-:-:S03]  /*c830*/  IMAD.WIDE.U32 R2, R0, c[0x0][0x430], R2 ;  /* 0x00010c0000027a25 */ /* 0x000fc600078e0002 */
[----:B------:R-:W-:Y:S01]  /*c840*/  SHFL.IDX PT, R6, R6, 0x1, 0x1c1f ;  /* 0x003c1f0006067f89 */ /* 0x000fe200000e0000 */
[----:B----4-:R-:W-:-:S03]  /*c850*/  IMAD.IADD R0, R19, 0x1, R229 ;  /* 0x0000000113007824 */ /* 0x010fc600078e02e5 */
[----:B------:R-:W3:Y:S01]  /*c860*/  SHFL.IDX PT, R7, R7, 0x1, 0x1c1f ;  /* 0x003c1f0007077f89 */ /* 0x000ee200000e0000 */
[----:B------:R-:W-:Y:S01]  /*c870*/  IMAD.IADD R3, R3, 0x1, R10 ;  /* 0x0000000103037824 */ /* 0x000fe200078e020a */
[----:B------:R-:W-:Y:S01]  /*c880*/  LOP3.LUT P1, RZ, R18, 0x3, RZ, 0xc0, !PT ;  /* 0x0000000312ff7812 */ /* 0x000fe2000782c0ff */
[----:B------:R-:W-:Y:S01]  /*c890*/  IMAD R10, R9, c[0x0][0x428], RZ ;  /* 0x00010a00090a7a24 */ /* 0x000fe200078e02ff */
[C---:B------:R-:W-:Y:S02]  /*c8a0*/  IADD3 R9, R0.reuse, 0x8, RZ ;  /* 0x0000000800097810 */ /* 0x040fe40007ffe0ff */
[----:B------:R-:W-:Y:S02]  /*c8b0*/  ISETP.GE.OR P2, PT, R0, UR4, P1 ;  /* 0x0000000400007c0c */ /* 0x000fe40008f46670 */
[----:B------:R-:W-:Y:S01]  /*c8c0*/  ISETP.GE.OR P1, PT, R9, UR4, P1 ;  /* 0x0000000409007c0c */ /* 0x000fe20008f26670 */
[C---:B------:R-:W-:Y:S02]  /*c8d0*/  IMAD R10, R8.reuse, c[0x0][0x42c], R10 ;  /* 0x00010b00080a7a24 */ /* 0x040fe400078e020a */
[----:B------:R-:W-:-:S04]  /*c8e0*/  IMAD.WIDE.U32 R2, R8, c[0x0][0x428], R2 ;  /* 0x00010a0008027a25 */ /* 0x000fc800078e0002 */
[----:B------:R-:W-:-:S04]  /*c8f0*/  IMAD.IADD R3, R3, 0x1, R10 ;  /* 0x0000000103037824 */ /* 0x000fc800078e020a */
[----:B-1----:R1:W-:Y:S01]  /*c900*/  @!P2 ST.E [R4.64], R16 ;  /* 0x000000100400a985 */ /* 0x0023e2000c101906 */
[----:B------:R-:W-:-:S03]  /*c910*/  LEA R11, P0, R2, c[0x0][0x400], 0x2 ;  /* 0x00010000020b7a11 */ /* 0x000fc600078010ff */
[----:B---3--:R1:W-:Y:S01]  /*c920*/  @!P1 ST.E [R6.64], R15 ;  /* 0x0000000f06009985 */ /* 0x0083e2000c101906 */
[----:B------:R-:W-:Y:S02]  /*c930*/  ISETP.GE.AND P1, PT, R0, UR4, PT ;  /* 0x0000000400007c0c */ /* 0x000fe4000bf26270 */
[----:B------:R-:W-:Y:S02]  /*c940*/  LEA.HI.X R10, R2, c[0x0][0x404], R3, 0x2, P0 ;  /* 0x00010100020a7a11 */ /* 0x000fe400000f1403 */
[----:B------:R1:W3:Y:S01]  /*c950*/  SHFL.IDX PT, R2, R11, RZ, 0x1c1f ;  /* 0x001c1fff0b027589 */ /* 0x0002e200000e0000 */
[----:B------:R-:W-:-:S03]  /*c960*/  ISETP.GE.AND P0, PT, R9, UR4, PT ;  /* 0x0000000409007c0c */ /* 0x000fc6000bf06270 */
[----:B------:R1:W4:Y:S01]  /*c970*/  SHFL.IDX PT, R3, R10, RZ, 0x1c1f ;  /* 0x001c1fff0a037589 */ /* 0x00032200000e0000 */
[----:B------:R-:W-:Y:S02]  /*c980*/  SHF.R.S32.HI R12, RZ, 0x1f, R237 ;  /* 0x0000001fff0c7819 */ /* 0x000fe400000114ed */
[----:B------:R-:W-:Y:S02]  /*c990*/  SHF.R.S32.HI R13, RZ, 0x1f, R238 ;  /* 0x0000001fff0d7819 */ /* 0x000fe400000114ee */
[----:B------:R-:W-:Y:S02]  /*c9a0*/  SHF.R.S32.HI R18, RZ, 0x1f, R240 ;  /* 0x0000001fff127819 */ /* 0x000fe400000114f0 */
[----:B------:R-:W-:Y:S01]  /*c9b0*/  SHF.R.S32.HI R19, RZ, 0x1f, R241 ;  /* 0x0000001fff137819 */ /* 0x000fe200000114f1 */
[----:B------:R-:W-:Y:S05]  /*c9c0*/  @P1 BRA `(.L_x_1061) ;  /* 0x000005f000001947 */ /* 0x000fea0003800000 */
[----:B------:R-:W-:Y:S02]  /*c9d0*/  ISETP.GE.AND P5, PT, R225, c[0x0][0x3c8], PT ;  /* 0x0000f200e1007a0c */ /* 0x000fe40003fa6270 */
[----:B------:R-:W-:-:S02]  /*c9e0*/  ISETP.GE.AND P1, PT, R140, c[0x0][0x3c8], PT ;  /* 0x0000f2008c007a0c */ /* 0x000fc40003f26270 */
[----:B------:R-:W-:Y:S02]  /*c9f0*/  ISETP.GE.AND P4, PT, R138, c[0x0][0x3c8], PT ;  /* 0x0000f2008a007a0c */ /* 0x000fe40003f86270 */
[----:B------:R-:W-:-:S07]  /*ca00*/  ISETP.GE.AND P2, PT, R136, c[0x0][0x3c8], PT ;  /* 0x0000f20088007a0c */ /* 0x000fce0003f46270 */
[----:B-1-34-:R-:W-:Y:S02]  /*ca10*/  @!P5 IMAD.WIDE R6, R225, 0x4, R2 ;  /* 0x00000004e106d825 */ /* 0x01afe400078e0202 */
[----:B------:R-:W-:-:S03]  /*ca20*/  @!P1 LEA R4, P3, R140, R2, 0x2 ;  /* 0x000000028c049211 */ /* 0x000fc600078610ff */
[----:B------:R1:W-:Y:S01]  /*ca30*/  @!P5 ST.E.64 [R6.64], R104 ;  /* 0x000000680600d985 */ /* 0x0003e2000c101b06 */
[----:B------:R-:W-:Y:S02]  /*ca40*/  @!P1 LEA.HI.X R5, R140, R3, R141, 0x2, P3 ;  /* 0x000000038c059211 */ /* 0x000fe400018f148d */
[----:B------:R-:W-:-:S03]  /*ca50*/  ISETP.GE.AND P5, PT, R101, c[0x0][0x3c8], PT ;  /* 0x0000f20065007a0c */ /* 0x000fc60003fa6270 */
[----:B------:R3:W-:Y:S01]  /*ca60*/  @!P1 ST.E.64 [R4.64], R108 ;  /* 0x0000006c04009985 */ /* 0x0007e2000c101b06 */
[----:B------:R-:W-:Y:S02]  /*ca70*/  ISETP.GE.AND P1, PT, R35, c[0x0][0x3c8], PT ;  /* 0x0000f20023007a0c */ /* 0x000fe40003f26270 */
[----:B-1----:R-:W-:-:S04]  /*ca80*/  @!P4 LEA R6, P3, R138, R2, 0x2 ;  /* 0x000000028a06c211 */ /* 0x002fc800078610ff */
[----:B------:R-:W-:Y:S02]  /*ca90*/  @!P4 LEA.HI.X R7, R138, R3, R139, 0x2, P3 ;  /* 0x000000038a07c211 */ /* 0x000fe400018f148b */
[----:B---3--:R-:W-:-:S03]  /*caa0*/  @!P2 LEA R4, P3, R136, R2, 0x2 ;  /* 0x000000028804a211 */ /* 0x008fc600078610ff */
        /* <DEDUP_REMOVED lines=60> */
[----:B-1----:R-:W-:-:S04]  /*ce70*/  @!P3 LEA R6, P4, R242, R2, 0x2 ;  /* 0x00000002f206b211 */ /* 0x002fc800078810ff */
[-C--:B------:R-:W-:Y:S02]  /*ce80*/  @!P3 LEA.HI.X R7, R242, R3.reuse, R20, 0x2, P4 ;  /* 0x00000003f207b211 */ /* 0x080fe400020f1414 */
[-C--:B---3--:R-:W-:Y:S02]  /*ce90*/  @!P2 LEA R4, P1, R241, R2.reuse, 0x2 ;  /* 0x00000002f104a211 */ /* 0x088fe400078210ff */
[----:B------:R-:W-:Y:S01]  /*cea0*/  ISETP.GE.AND P4, PT, R239, c[0x0][0x3c8], PT ;  /* 0x0000f200ef007a0c */ /* 0x000fe20003f86270 */
[----:B------:R1:W-:Y:S01]  /*ceb0*/  @!P3 ST.E.64 [R6.64], R76 ;  /* 0x0000004c0600b985 */ /* 0x0003e2000c101b06 */
[----:B------:R-:W-:Y:S02]  /*cec0*/  @!P2 LEA.HI.X R5, R241, R3, R19, 0x2, P1 ;  /* 0x00000003f105a211 */ /* 0x000fe400008f1413 */
[----:B------:R-:W-:Y:S02]  /*ced0*/  ISETP.GE.AND P3, PT, R238, c[0x0][0x3c8], PT ;  /* 0x0000f200ee007a0c */ /* 0x000fe40003f66270 */
[----:B------:R-:W-:Y:S01]  /*cee0*/  @!P5 LEA R8, P1, R240, R2, 0x2 ;  /* 0x00000002f008d211 */ /* 0x000fe200078210ff */
[----:B------:R3:W-:Y:S01]  /*cef0*/  @!P2 ST.E.64 [R4.64], R80 ;  /* 0x000000500400a985 */ /* 0x0007e2000c101b06 */
[----:B------:R-:W-:-:S02]  /*cf00*/  ISETP.GE.AND P2, PT, R237, c[0x0][0x3c8], PT ;  /* 0x0000f200ed007a0c */ /* 0x000fc40003f46270 */
[----:B------:R-:W-:-:S05]  /*cf10*/  @!P5 LEA.HI.X R9, R240, R3, R18, 0x2, P1 ;  /* 0x00000003f009d211 */ /* 0x000fca00008f1412 */
[----:B------:R4:W-:Y:S01]  /*cf20*/  @!P5 ST.E.64 [R8.64], R84 ;  /* 0x000000540800d985 */ /* 0x0009e2000c101b06 */
[----:B-1----:R-:W-:-:S04]  /*cf30*/  @!P4 LEA R6, P1, R239, R2, 0x2 ;  /* 0x00000002ef06c211 */ /* 0x002fc800078210ff */
[----:B------:R-:W-:Y:S02]  /*cf40*/  @!P4 LEA.HI.X R7, R239, R3, R14, 0x2, P1 ;  /* 0x00000003ef07c211 */ /* 0x000fe400008f140e */
[----:B---3--:R-:W-:-:S03]  /*cf50*/  @!P3 LEA R4, P1, R238, R2, 0x2 ;  /* 0x00000002ee04b211 */ /* 0x008fc600078210ff */
[----:B------:R4:W-:Y:S01]  /*cf60*/  @!P4 ST.E.64 [R6.64], R88 ;  /* 0x000000580600c985 */ /* 0x0009e2000c101b06 */
[----:B------:R-:W-:Y:S02]  /*cf70*/  @!P3 LEA.HI.X R5, R238, R3, R13, 0x2, P1 ;  /* 0x00000003ee05b211 */ /* 0x000fe400008f140d */
[----:B------:R-:W-:-:S03]  /*cf80*/  @!P2 LEA R2, P1, R237, R2, 0x2 ;  /* 0x00000002ed02a211 */ /* 0x000fc600078210ff */
[----:B------:R4:W-:Y:S01]  /*cf90*/  @!P3 ST.E.64 [R4.64], R92 ;  /* 0x0000005c0400b985 */ /* 0x0009e2000c101b06 */
[----:B------:R-:W-:-:S05]  /*cfa0*/  @!P2 LEA.HI.X R3, R237, R3, R12, 0x2, P1 ;  /* 0x00000003ed03a211 */ /* 0x000fca00008f140c */
[----:B------:R4:W-:Y:S04]  /*cfb0*/  @!P2 ST.E.64 [R2.64], R96 ;  /* 0x000000600200a985 */ /* 0x0009e8000c101b06 */
.L_x_1061:
[----:B------:R-:W-:Y:S05]  /*cfc0*/  BSYNC B0 ;  /* 0x0000000000007941 */ /* 0x000fea0003800000 */
.L_x_1060:
[----:B----4-:R4:W1:Y:S04]  /*cfd0*/  SHFL.IDX PT, R3, R10, 0x1, 0x1c1f ;  /* 0x003c1f000a037f89 */ /* 0x01086800000e0000 */
[----:B---3--:R4:W3:Y:S01]  /*cfe0*/  SHFL.IDX PT, R2, R11, 0x1, 0x1c1f ;  /* 0x003c1f000b027f89 */ /* 0x0088e200000e0000 */
[----:B------:R-:W-:Y:S05]  /*cff0*/  @P0 BRA `(.L_x_1062) ;  /* 0x0000089000000947 */ /* 0x000fea0003800000 */
[----:B------:R-:W-:Y:S02]  /*d000*/  ISETP.GE.AND P1, PT, R225, c[0x0][0x3c8], PT ;  /* 0x0000f200e1007a0c */ /* 0x000fe40003f26270 */
[----:B------:R-:W-:Y:S02]  /*d010*/  ISETP.GE.AND P2, PT, R140, c[0x0][0x3c8], PT ;  /* 0x0000f2008c007a0c */ /* 0x000fe40003f46270 */
[----:B------:R-:W-:Y:S02]  /*d020*/  ISETP.GE.AND P3, PT, R138, c[0x0][0x3c8], PT ;  /* 0x0000f2008a007a0c */ /* 0x000fe40003f66270 */
[----:B------:R-:W-:-:S07]  /*d030*/  ISETP.GE.AND P0, PT, R136, c[0x0][0x3c8], PT ;  /* 0x0000f20088007a0c */ /* 0x000fce0003f06270 */
[----:B-1-3--:R-:W-:Y:S02]  /*d040*/  @!P1 IMAD.WIDE R6, R225, 0x4, R2 ;  /* 0x00000004e1069825 */ /* 0x00afe400078e0202 */
[----:B------:R-:W-:-:S03]  /*d050*/  @!P2 LEA R4, P5, R140, R2, 0x2 ;  /* 0x000000028c04a211 */ /* 0x000fc600078a10ff */
[----:B------:R1:W-:Y:S01]  /*d060*/  @!P1 ST.E.64 [R6.64], R106 ;  /* 0x0000006a06009985 */ /* 0x0003e2000c101b06 */
[----:B------:R-:W-:Y:S02]  /*d070*/  ISETP.GE.AND P1, PT, R101, c[0x0][0x3c8], PT ;  /* 0x0000f20065007a0c */ /* 0x000fe40003f26270 */
[----:B------:R-:W-:-:S05]  /*d080*/  @!P2 LEA.HI.X R5, R140, R3, R141, 0x2, P5 ;  /* 0x000000038c05a211 */ /* 0x000fca00028f148d */
[----:B------:R3:W-:Y:S01]  /*d090*/  @!P2 ST.E.64 [R4.64], R110 ;  /* 0x0000006e0400a985 */ /* 0x0007e2000c101b06 */
[----:B------:R-:W-:Y:S02]  /*d0a0*/  ISETP.GE.AND P2, PT, R35, c[0x0][0x3c8], PT ;  /* 0x0000f20023007a0c */ /* 0x000fe40003f46270 */
[----:B-1----:R-:W-:-:S04]  /*d0b0*/  @!P3 LEA R6, P4, R138, R2, 0x2 ;  /* 0x000000028a06b211 */ /* 0x002fc800078810ff */
[----:B------:R-:W-:Y:S02]  /*d0c0*/  @!P3 LEA.HI.X R7, R138, R3, R139, 0x2, P4 ;  /* 0x000000038a07b211 */ /* 0x000fe400020f148b */
[----:B---3--:R-:W-:-:S03]  /*d0d0*/  @!P0 LEA R4, P5, R136, R2, 0x2 ;  /* 0x0000000288048211 */ /* 0x008fc600078a10ff */
        /* <DEDUP_REMOVED lines=30> */
[-C--:B------:R-:W-:Y:S02]  /*d2c0*/  @!P3 LEA.HI.X R7, R250, R3.reuse, R28, 0x2, P4 ;  /* 0x00000003fa07b211 */ /* 0x080fe400020f141c */
[----:B------:R-:W-:Y:S02]  /*d2d0*/  ISETP.GE.AND P4, PT, R246, c[0x0][0x3c8], PT ;  /* 0x0000f200f6007a0c */ /* 0x000fe40003f86270 */
[CC--:B---3--:R-:W-:Y:S01]  /*d2e0*/  @!P0 LEA R4, P5, R249.reuse, R2.reuse, 0x2 ;  /* 0x00000002f9048211 */ /* 0x0c8fe200078a10ff */
[----:B------:R1:W-:Y:S01]  /*d2f0*/  @!P3 ST.E.64 [R6.64], R46 ;  /* 0x0000002e0600b985 */ /* 0x0003e2000c101b06 */
[C---:B------:R-:W-:Y:S02]  /*d300*/  @!P1 LEA R8, P3, R248.reuse, R2, 0x2 ;  /* 0x00000002f8089211 */ /* 0x040fe400078610ff */
[-C--:B------:R-:W-:Y:S02]  /*d310*/  @!P0 LEA.HI.X R5, R249, R3.reuse, R27, 0x2, P5 ;  /* 0x00000003f9058211 */ /* 0x080fe400028f141b */
[----:B------:R-:W-:-:S02]  /*d320*/  @!P1 LEA.HI.X R9, R248, R3, R26, 0x2, P3 ;  /* 0x00000003f8099211 */ /* 0x000fc400018f141a */
[----:B------:R-:W-:Y:S01]  /*d330*/  ISETP.GE.AND P3, PT, R245, c[0x0][0x3c8], PT ;  /* 0x0000f200f5007a0c */ /* 0x000fe20003f66270 */
[----:B------:R3:W-:Y:S04]  /*d340*/  @!P0 ST.E.64 [R4.64], R50 ;  /* 0x0000003204008985 */ /* 0x0007e8000c101b06 */
[----:B------:R2:W-:Y:S01]  /*d350*/  @!P1 ST.E.64 [R8.64], R54 ;  /* 0x0000003608009985 */ /* 0x0005e2000c101b06 */
[----:B------:R-:W-:Y:S02]  /*d360*/  ISETP.GE.AND P1, PT, R244, c[0x0][0x3c8], PT ;  /* 0x0000f200f4007a0c */ /* 0x000fe40003f26270 */
[----:B-1----:R-:W-:-:S04]  /*d370*/  @!P2 LEA R6, P0, R247, R2, 0x2 ;  /* 0x00000002f706a211 */ /* 0x002fc800078010ff */
[-C--:B------:R-:W-:Y:S02]  /*d380*/  @!P2 LEA.HI.X R7, R247, R3.reuse, R25, 0x2, P0 ;  /* 0x00000003f707a211 */ /* 0x080fe400000f1419 */
[----:B------:R-:W-:Y:S02]  /*d390*/  ISETP.GE.AND P0, PT, R243, c[0x0][0x3c8], PT ;  /* 0x0000f200f3007a0c */ /* 0x000fe40003f06270 */
[CC--:B---3--:R-:W-:Y:S01]  /*d3a0*/  @!P4 LEA R4, P5, R246.reuse, R2.reuse, 0x2 ;  /* 0x00000002f604c211 */ /* 0x0c8fe200078a10ff */
[----:B------:R1:W-:Y:S03]  /*d3b0*/  @!P2 ST.E.64 [R6.64], R58 ;  /* 0x0000003a0600a985 */ /* 0x0003e6000c101b06 */
[----:B------:R-:W-:Y:S02]  /*d3c0*/  @!P4 LEA.HI.X R5, R246, R3, R24, 0x2, P5 ;  /* 0x00000003f605c211 */ /* 0x000fe400028f1418 */
[----:B--2---:R-:W-:-:S03]  /*d3d0*/  @!P3 LEA R8, P2, R245, R2, 0x2 ;  /* 0x00000002f508b211 */ /* 0x004fc600078410ff */
[----:B------:R2:W-:Y:S01]  /*d3e0*/  @!P4 ST.E.64 [R4.64], R62 ;  /* 0x0000003e0400c985 */ /* 0x0005e2000c101b06 */
[----:B------:R-:W-:Y:S02]  /*d3f0*/  ISETP.GE.AND P4, PT, R242, c[0x0][0x3c8], PT ;  /* 0x0000f200f2007a0c */ /* 0x000fe40003f86270 */
[----:B------:R-:W-:-:S05]  /*d400*/  @!P3 LEA.HI.X R9, R245, R3, R23, 0x2, P2 ;  /* 0x00000003f509b211 */ /* 0x000fca00010f1417 */
[----:B------:R-:W-:Y:S01]  /*d410*/  @!P3 ST.E.64 [R8.64], R66 ;  /* 0x000000420800b985 */ /* 0x000fe2000c101b06 */
[----:B------:R-:W-:Y:S02]  /*d420*/  ISETP.GE.AND P3, PT, R241, c[0x0][0x3c8], PT ;  /* 0x0000f200f1007a0c */ /* 0x000fe40003f66270 */
[----:B-1----:R-:W-:-:S04]  /*d430*/  @!P0 LEA R6, P2, R243, R2, 0x2 ;  /* 0x00000002f3068211 */ /* 0x002fc800078410ff */
[----:B------:R-:W-:Y:S02]  /*d440*/  @!P0 LEA.HI.X R7, R243, R3, R21, 0x2, P2 ;  /* 0x00000003f3078211 */ /* 0x000fe400010f1415 */
[----:B------:R-:W-:Y:S02]  /*d450*/  ISETP.GE.AND P2, PT, R240, c[0x0][0x3c8], PT ;  /* 0x0000f200f0007a0c */ /* 0x000fe40003f46270 */
[----:B--2---:R-:W-:-:S04]  /*d460*/  @!P1 LEA R4, P5, R244, R2, 0x2 ;  /* 0x00000002f4049211 */ /* 0x004fc800078a10ff */
[----:B------:R-:W-:-:S05]  /*d470*/  @!P1 LEA.HI.X R5, R244, R3, R22, 0x2, P5 ;  /* 0x00000003f4059211 */ /* 0x000fca00028f1416 */
[----:B------:R1:W-:Y:S01]  /*d480*/  @!P1 ST.E.64 [R4.64], R70 ;  /* 0x0000004604009985 */ /* 0x0003e2000c101b06 */
[----:B------:R-:W-:-:S03]  /*d490*/  ISETP.GE.AND P1, PT, R239, c[0x0][0x3c8], PT ;  /* 0x0000f200ef007a0c */ /* 0x000fc60003f26270 */
[----:B------:R2:W-:Y:S01]  /*d4a0*/  @!P0 ST.E.64 [R6.64], R74 ;  /* 0x0000004a06008985 */ /* 0x0005e2000c101b06 */
[----:B------:R-:W-:Y:S02]  /*d4b0*/  ISETP.GE.AND P0, PT, R238, c[0x0][0x3c8], PT ;  /* 0x0000f200ee007a0c */ /* 0x000fe40003f06270 */
[----:B-1----:R-:W-:-:S04]  /*d4c0*/  @!P4 LEA R4, P5, R242, R2, 0x2 ;  /* 0x00000002f204c211 */ /* 0x002fc800078a10ff */
[----:B------:R-:W-:Y:S02]  /*d4d0*/  @!P4 LEA.HI.X R5, R242, R3, R20, 0x2, P5 ;  /* 0x00000003f205c211 */ /* 0x000fe400028f1414 */
[----:B----4-:R-:W-:-:S03]  /*d4e0*/  @!P3 LEA R10, P5, R241, R2, 0x2 ;  /* 0x00000002f10ab211 */ /* 0x010fc600078a10ff */
[----:B------:R1:W-:Y:S01]  /*d4f0*/  @!P4 ST.E.64 [R4.64], R78 ;  /* 0x0000004e0400c985 */ /* 0x0003e2000c101b06 */
[CC--:B------:R-:W-:Y:S02]  /*d500*/  @!P2 LEA R8, P4, R240.reuse, R2.reuse, 0x2 ;  /* 0x00000002f008a211 */ /* 0x0c0fe400078810ff */
[-C--:B------:R-:W-:Y:S02]  /*d510*/  @!P3 LEA.HI.X R11, R241, R3.reuse, R19, 0x2, P5 ;  /* 0x00000003f10bb211 */ /* 0x080fe400028f1413 */
[C---:B--2---:R-:W-:Y:S02]  /*d520*/  @!P1 LEA R6, P5, R239.reuse, R2, 0x2 ;  /* 0x00000002ef069211 */ /* 0x044fe400078a10ff */
[-C--:B------:R-:W-:Y:S01]  /*d530*/  @!P2 LEA.HI.X R9, R240, R3.reuse, R18, 0x2, P4 ;  /* 0x00000003f009a211 */ /* 0x080fe200020f1412 */
[----:B------:R2:W-:Y:S01]  /*d540*/  @!P3 ST.E.64 [R10.64], R82 ;  /* 0x000000520a00b985 */ /* 0x0005e2000c101b06 */
[----:B------:R-:W-:-:S03]  /*d550*/  @!P1 LEA.HI.X R7, R239, R3, R14, 0x2, P5 ;  /* 0x00000003ef079211 */ /* 0x000fc600028f140e */
[----:B------:R2:W-:Y:S04]  /*d560*/  @!P2 ST.E.64 [R8.64], R86 ;  /* 0x000000560800a985 */ /* 0x0005e8000c101b06 */
[----:B------:R2:W-:Y:S01]  /*d570*/  @!P1 ST.E.64 [R6.64], R90 ;  /* 0x0000005a06009985 */ /* 0x0005e2000c101b06 */
[----:B-1----:R-:W-:-:S04]  /*d580*/  @!P0 LEA R4, P4, R238, R2, 0x2 ;  /* 0x00000002ee048211 */ /* 0x002fc800078810ff */
[----:B------:R-:W-:-:S05]  /*d590*/  @!P0 LEA.HI.X R5, R238, R3, R13, 0x2, P4 ;  /* 0x00000003ee058211 */ /* 0x000fca00020f140d */
[----:B------:R2:W-:Y:S01]  /*d5a0*/  @!P0 ST.E.64 [R4.64], R94 ;  /* 0x0000005e04008985 */ /* 0x0005e2000c101b06 */
[----:B------:R-:W-:-:S13]  /*d5b0*/  ISETP.GE.AND P0, PT, R237, c[0x0][0x3c8], PT ;  /* 0x0000f200ed007a0c */ /* 0x000fda0003f06270 */
[----:B------:R-:W-:Y:S05]  /*d5c0*/  @P0 BRA `(.L_x_1062) ;  /* 0x000002c000000947 */ /* 0x000fea0003800000 */
[----:B------:R-:W-:-:S04]  /*d5d0*/  LEA R2, P0, R237, R2, 0x2 ;  /* 0x00000002ed027211 */ /* 0x000fc800078010ff */
[----:B------:R-:W-:-:S05]  /*d5e0*/  LEA.HI.X R3, R237, R3, R12, 0x2, P0 ;  /* 0x00000003ed037211 */ /* 0x000fca00000f140c */
[----:B------:R1:W-:Y:S01]  /*d5f0*/  ST.E.64 [R2.64], R98 ;  /* 0x0000006202007985 */ /* 0x0003e2000c101b06 */
[----:B------:R-:W-:Y:S05]  /*d600*/  BRA `(.L_x_1062) ;  /* 0x0000028000007947 */ /* 0x000fea0003800000 */
.L_x_1058:
[----:B------:R-:W1:Y:S02]  /*d610*/  S2R R3, SR_TID.X ;  /* 0x0000000000037919 */ /* 0x000e640000002100 */
[----:B-1----:R-:W-:-:S13]  /*d620*/  ISETP.GT.AND P0, PT, R3, 0x7f, PT ;  /* 0x0000007f0300780c */ /* 0x002fda0003f04270 */
[----:B------:R-:W-:Y:S05]  /*d630*/  @P0 BRA `(.L_x_1062) ;  /* 0x0000025000000947 */ /* 0x000fea0003800000 */
[----:B------:R-:W-:Y:S02]  /*d640*/  MOV R2, c[0x0][0x4e8] ;  /* 0x00013a0000027a02 */ /* 0x000fe40000000f00 */
[----:B------:R-:W-:-:S03]  /*d650*/  IADD3 R6, R229, R3, RZ ;  /* 0x00000003e5067210 */ /* 0x000fc60007ffe0ff */
[----:B------:R-:W-:-:S05]  /*d660*/  IMAD R0, R2, c[0x0][0x388], RZ ;  /* 0x0000e20002007a24 */ /* 0x000fca00078e02ff */
[----:B------:R-:W-:-:S13]  /*d670*/  ISETP.GE.AND P0, PT, R6, R0, PT ;  /* 0x000000000600720c */ /* 0x000fda0003f06270 */
[----:B------:R-:W-:Y:S05]  /*d680*/  @P0 BRA `(.L_x_1062) ;  /* 0x0000020000000947 */ /* 0x000fea0003800000 */
[----:B------:R-:W-:Y:S01]  /*d690*/  ISETP.NE.AND P0, PT, R2, 0x1, PT ;  /* 0x000000010200780c */ /* 0x000fe20003f05270 */
[----:B------:R-:W-:Y:S01]  /*d6a0*/  IMAD.WIDE.U32 R2, R227, c[0x0][0x4d0], RZ ;  /* 0x00013400e3027a25 */ /* 0x000fe200078e00ff */
[----:B------:R-:W-:Y:S02]  /*d6b0*/  SHF.R.S32.HI R0, RZ, 0x1f, R227 ;  /* 0x0000001fff007819 */ /* 0x000fe400000114e3 */
[----:B------:R-:W-:-:S03]  /*d6c0*/  SHF.R.S32.HI R5, RZ, 0x1f, R226 ;  /* 0x0000001fff057819 */ /* 0x000fc600000114e2 */
[----:B------:R-:W-:Y:S02]  /*d6d0*/  IMAD R0, R0, c[0x0][0x4d0], RZ ;  /* 0x0001340000007a24 */ /* 0x000fe400078e02ff */
[----:B------:R-:W-:Y:S02]  /*d6e0*/  IMAD R5, R5, c[0x0][0x4d8], RZ ;  /* 0x0001360005057a24 */ /* 0x000fe400078e02ff */
[----:B------:R-:W-:Y:S01]  /*d6f0*/  IMAD R4, R227, c[0x0][0x4d4], R0 ;  /* 0x00013500e3047a24 */ /* 0x000fe200078e0200 */
[----:B------:R-:W-:Y:S01]  /*d700*/  MOV R0, R6 ;  /* 0x0000000600007202 */ /* 0x000fe20000000f00 */
[----:B------:R-:W-:-:S03]  /*d710*/  @P0 IMAD.HI.U32 R7, R6, c[0x0][0x4ec], RZ ;  /* 0x00013b0006070a27 */ /* 0x000fc600078e00ff */
[----:B------:R-:W-:Y:S02]  /*d720*/  IADD3 R3, R3, R4, RZ ;  /* 0x0000000403037210 */ /* 0x000fe40007ffe0ff */
[----:B------:R-:W-:Y:S01]  /*d730*/  @P0 SHF.R.U32.HI R0, RZ, c[0x0][0x4f0], R7 ;  /* 0x00013c00ff000a19 */ /* 0x000fe20000011607 */
[C---:B------:R-:W-:Y:S01]  /*d740*/  IMAD R7, R226.reuse, c[0x0][0x4dc], R5 ;  /* 0x00013700e2077a24 */ /* 0x040fe200078e0205 */
[----:B------:R-:W-:Y:S01]  /*d750*/  SHF.R.S32.HI R4, RZ, 0x1f, R228 ;  /* 0x0000001fff047819 */ /* 0x000fe200000114e4 */
[----:B------:R-:W-:Y:S01]  /*d760*/  IMAD.WIDE.U32 R2, R226, c[0x0][0x4d8], R2 ;  /* 0x00013600e2027a25 */ /* 0x000fe200078e0002 */
[----:B------:R-:W-:-:S04]  /*d770*/  IADD3 R5, -R0, RZ, RZ ;  /* 0x000000ff00057210 */ /* 0x000fc80007ffe1ff */
[----:B------:R-:W-:Y:S01]  /*d780*/  IADD3 R3, R3, R7, RZ ;  /* 0x0000000703037210 */ /* 0x000fe20007ffe0ff */
[----:B------:R-:W-:Y:S02]  /*d790*/  IMAD R7, R4, c[0x0][0x4e0], RZ ;  /* 0x0001380004077a24 */ /* 0x000fe400078e02ff */
[----:B------:R-:W-:Y:S02]  /*d7a0*/  IMAD R4, R5, c[0x0][0x4e8], R6 ;  /* 0x00013a0005047a24 */ /* 0x000fe400078e0206 */
[----:B------:R-:W-:-:S03]  /*d7b0*/  IMAD.WIDE.U32 R2, R228, c[0x0][0x4e0], R2 ;  /* 0x00013800e4027a25 */ /* 0x000fc600078e0002 */
[----:B------:R-:W-:Y:S01]  /*d7c0*/  SHF.R.S32.HI R5, RZ, 0x1f, R4 ;  /* 0x0000001fff057819 */ /* 0x000fe20000011404 */
[----:B------:R-:W-:Y:S01]  /*d7d0*/  IMAD R6, R228, c[0x0][0x4e4], R7 ;  /* 0x00013900e4067a24 */ /* 0x000fe200078e0207 */
[----:B------:R-:W-:Y:S02]  /*d7e0*/  SHF.R.S32.HI R7, RZ, 0x1f, R0 ;  /* 0x0000001fff077819 */ /* 0x000fe40000011400 */
[----:B------:R-:W-:Y:S01]  /*d7f0*/  IADD3 R2, P0, R0, R2, RZ ;  /* 0x0000000200027210 */ /* 0x000fe20007f1e0ff */
[----:B------:R-:W-:-:S03]  /*d800*/  IMAD R0, R5, c[0x0][0x4c8], RZ ;  /* 0x0001320005007a24 */ /* 0x000fc600078e02ff */
[----:B------:R-:W-:Y:S01]  /*d810*/  IADD3.X R3, R7, R3, R6, P0, !PT ;  /* 0x0000000307037210 */ /* 0x000fe200007fe406 */
[----:B------:R-:W-:-:S04]  /*d820*/  IMAD R0, R4, c[0x0][0x4cc], R0 ;  /* 0x0001330004007a24 */ /* 0x000fc800078e0200 */
[----:B------:R-:W-:-:S05]  /*d830*/  IMAD.WIDE.U32 R2, R4, c[0x0][0x4c8], R2 ;  /* 0x0001320004027a25 */ /* 0x000fca00078e0002 */
[----:B------:R-:W-:Y:S02]  /*d840*/  IADD3 R0, R3, R0, RZ ;  /* 0x0000000003007210 */ /* 0x000fe40007ffe0ff */
[----:B------:R-:W-:-:S04]  /*d850*/  LEA R4, P0, R2, c[0x0][0x4a8], 0x2 ;  /* 0x00012a0002047a11 */ /* 0x000fc800078010ff */
[----:B------:R-:W-:Y:S02]  /*d860*/  LEA.HI.X R5, R2, c[0x0][0x4ac], R0, 0x2, P0 ;  /* 0x00012b0002057a11 */ /* 0x000fe400000f1400 */
[----:B------:R-:W-:-:S05]  /*d870*/  MOV R0, 0xff800000 ;  /* 0xff80000000007802 */ /* 0x000fca0000000f00 */
[----:B------:R1:W-:Y:S02]  /*d880*/  STG.E [R4.64], R0 ;  /* 0x0000000004007986 */ /* 0x0003e4000c101906 */
.L_x_1062:
[----:B------:R-:W-:Y:S05]  /*d890*/  BSYNC B1 ;  /* 0x0000000000017941 */ /* 0x000fea0003800000 */
.L_x_1057:
[----:B-12---:R-:W2:Y:S02]  /*d8a0*/  LDL R0, [R1+0x4] ;  /* 0x0000040001007983 */ /* 0x006ea40000100800 */
[----:B--2---:R-:W-:-:S13]  /*d8b0*/  ISETP.NE.AND P0, PT, R0, RZ, PT ;  /* 0x000000ff0000720c */ /* 0x004fda0003f05270 */
[----:B------:R-:W-:Y:S01]  /*d8c0*/  @P0 WARPSYNC 0xffffffff ;  /* 0xffffffff00000948 */ /* 0x000fe20003800000 */
[----:B------:R-:W-:Y:S06]  /*d8d0*/  @P0 BAR.SYNC.DEFER_BLOCKING 0x5, 0x100 ;  /* 0x0144000000000b1d */ /* 0x000fec0000010000 */
[----:B------:R-:W1:Y:S04]  /*d8e0*/  @P0 LDS R236, [0x18100] ;  /* 0x01810000ffec0984 */ /* 0x000e680000000800 */
[----:B------:R-:W-:Y:S06]  /*d8f0*/  @P0 BAR.ARV 0x4, 0x100 ;  /* 0x0104000000000b1d */ /* 0x000fec0000002000 */
[----:B------:R-:W-:Y:S05]  /*d900*/  @P0 BRA `(.L_x_1063) ;  /* 0x0000007000000947 */ /* 0x000fea0003800000 */
[----:B------:R-:W-:Y:S05]  /*d910*/  BRA.DIV ~URZ, `(.L_x_1064) ;  /* 0x00001ca27f007947 */ /* 0x000fea000b800000 */
[----:B------:R2:W4:Y:S02]  /*d920*/  SHFL.IDX PT, R0, R17, RZ, 0x1f ;  /* 0x00001fff11007589 */ /* 0x00052400000e0000 */
.L_x_1089:
[----:B------:R-:W-:Y:S01]  /*d930*/  WARPSYNC 0xffffffff ;  /* 0xffffffff00007948 */ /* 0x000fe20003800000 */
[----:B------:R-:W-:Y:S01]  /*d940*/  BAR.SYNC.DEFER_BLOCKING 0x4, 0x100 ;  /* 0x0104000000007b1d */ /* 0x000fe20000010000 */
[----:B-1--4-:R-:W-:-:S05]  /*d950*/  MOV R236, R0 ;  /* 0x0000000000ec7202 */ /* 0x012fca0000000f00 */
[----:B------:R1:W-:Y:S04]  /*d960*/  @!P6 STS [0x18100], R17 ;  /* 0x01810011ff00e388 */ /* 0x0003e80000000800 */
[----:B------:R-:W-:Y:S06]  /*d970*/  BAR.ARV 0x5, 0x100 ;  /* 0x0144000000007b1d */ /* 0x000fec0000002000 */
.L_x_1063:
[----:B-1----:R-:W-:-:S13]  /*d980*/  ISETP.GE.AND P0, PT, R236, c[0x0][0x538], PT ;  /* 0x00014e00ec007a0c */ /* 0x002fda0003f06270 */
[----:B--2345:R-:W-:Y:S01]  /*d990*/  @P0 CALL.REL.NOINC `(.L_x_1065) ;  /* 0x0000001000000944 */ /* 0x03cfe20003c00000 */
[----:B------:R-:W-:Y:S05]  /*d9a0*/  BRA `(.L_x_1066) ;  /* 0xffff2f7000007947 */ /* 0x000fea000383ffff */
.L_x_1065:
[----:B------:R-:W-:Y:S05]  /*d9b0*/  EXIT ;  /* 0x000000000000794d */ /* 0x000fea0003800000 */
.L_x_1015:
[----:B------:R-:W-:Y:S01]  /*d9c0*/  IMAD.MOV.U32 R20, RZ, RZ, R9 ;  /* 0x000000ffff147224 */ /* 0x000fe200078e0009 */
[----:B------:R-:W-:Y:S01]  /*d9d0*/  MOV R3, RZ ;  /* 0x000000ff00037202 */ /* 0x000fe20000000f00 */
[----:B------:R-:W-:Y:S01]  /*d9e0*/  IMAD.MOV.U32 R0, RZ, RZ, 0x181f ;  /* 0x0000181fff007424 */ /* 0x000fe200078e00ff */
[----:B------:R-:W-:Y:S02]  /*d9f0*/  MOV R2, 0xda10 ;  /* 0x0000da1000027802 */ /* 0x000fe40000000f00 */
[----:B-----5:R-:W-:Y:S05]  /*da00*/  CALL.REL.NOINC `($__internal_17_$__cuda_sm70_shflsync_idx_p) ;  /* 0x00001c7000007944 */ /* 0x020fea0003c00000 */
[----:B------:R-:W-:Y:S01]  /*da10*/  MOV R8, R0 ;  /* 0x0000000000087202 */ /* 0x000fe20000000f00 */
[----:B------:R-:W-:Y:S05]  /*da20*/  BRA `(.L_x_1067) ;  /* 0xffff3b9000007947 */ /* 0x000fea000383ffff */
.L_x_1016:
[----:B------:R-:W-:Y:S01]  /*da30*/  IMAD.MOV.U32 R20, RZ, RZ, R11 ;  /* 0x000000ffff147224 */ /* 0x000fe200078e000b */
[----:B------:R-:W-:Y:S01]  /*da40*/  MOV R3, RZ ;  /* 0x000000ff00037202 */ /* 0x000fe20000000f00 */
[----:B------:R-:W-:Y:S01]  /*da50*/  IMAD.MOV.U32 R0, RZ, RZ, 0x181f ;  /* 0x0000181fff007424 */ /* 0x000fe200078e00ff */
[----:B------:R-:W-:Y:S02]  /*da60*/  MOV R2, 0xda80 ;  /* 0x0000da8000027802 */ /* 0x000fe40000000f00 */
[----:B-12--5:R-:W-:Y:S05]  /*da70*/  CALL.REL.NOINC `($__internal_17_$__cuda_sm70_shflsync_idx_p) ;  /* 0x00001c0000007944 */ /* 0x026fea0003c00000 */
[----:B------:R-:W-:Y:S05]  /*da80*/  BRA `(.L_x_1068) ;  /* 0xffff3b5000007947 */ /* 0x000fea000383ffff */
.L_x_1019:
[----:B------:R-:W-:Y:S01]  /*da90*/  IMAD.MOV.U32 R20, RZ, RZ, R9 ;  /* 0x000000ffff147224 */ /* 0x000fe200078e0009 */
[----:B--2---:R-:W-:Y:S01]  /*daa0*/  MOV R3, 0x1 ;  /* 0x0000000100037802 */ /* 0x004fe20000000f00 */
[----:B----4-:R-:W-:Y:S01]  /*dab0*/  IMAD.MOV.U32 R0, RZ, RZ, 0x181f ;  /* 0x0000181fff007424 */ /* 0x010fe200078e00ff */
[----:B------:R-:W-:-:S02]  /*dac0*/  MOV R2, 0xdae0 ;  /* 0x0000dae000027802 */ /* 0x000fc40000000f00 */
[----:B-1-3-5:R-:W-:Y:S05]  /*dad0*/  CALL.REL.NOINC `($__internal_17_$__cuda_sm70_shflsync_idx_p) ;  /* 0x00001ba000007944 */ /* 0x02afea0003c00000 */
[----:B------:R-:W-:Y:S01]  /*dae0*/  IMAD.MOV.U32 R8, RZ, RZ, R0 ;  /* 0x000000ffff087224 */ /* 0x000fe200078e0000 */
[----:B------:R-:W-:Y:S01]  /*daf0*/  MOV R3, 0x1 ;  /* 0x0000000100037802 */ /* 0x000fe20000000f00 */
[----:B------:R-:W-:Y:S01]  /*db00*/  IMAD.MOV.U32 R20, RZ, RZ, R11 ;  /* 0x000000ffff147224 */ /* 0x000fe200078e000b */
[----:B------:R-:W-:-:S02]  /*db10*/  MOV R0, 0x181f ;  /* 0x0000181f00007802 */ /* 0x000fc40000000f00 */
[----:B------:R-:W-:Y:S02]  /*db20*/  MOV R2, 0xdb40 ;  /* 0x0000db4000027802 */ /* 0x000fe40000000f00 */
[----:B------:R-:W-:Y:S05]  /*db30*/  CALL.REL.NOINC `($__internal_17_$__cuda_sm70_shflsync_idx_p) ;  /* 0x00001b4000007944 */ /* 0x000fea0003c00000 */
[----:B------:R-:W-:Y:S05]  /*db40*/  BRA `(.L_x_1069) ;  /* 0xffff3c2000007947 */ /* 0x000fea000383ffff */
.L_x_1022:
[----:B------:R-:W-:Y:S01]  /*db50*/  IMAD.MOV.U32 R20, RZ, RZ, R9 ;  /* 0x000000ffff147224 */ /* 0x000fe200078e0009 */
[----:B-1----:R-:W-:Y:S01]  /*db60*/  MOV R3, 0x2 ;  /* 0x0000000200037802 */ /* 0x002fe20000000f00 */
[----:B----4-:R-:W-:Y:S01]  /*db70*/  IMAD.MOV.U32 R0, RZ, RZ, 0x181f ;  /* 0x0000181fff007424 */ /* 0x010fe200078e00ff */
[----:B------:R-:W-:Y:S02]  /*db80*/  MOV R2, 0xdba0 ;  /* 0x0000dba000027802 */ /* 0x000fe40000000f00 */
[----:B--23-5:R-:W-:Y:S05]  /*db90*/  CALL.REL.NOINC `($__internal_17_$__cuda_sm70_shflsync_idx_p) ;  /* 0x00001ae000007944 */ /* 0x02cfea0003c00000 */
[----:B------:R-:W-:Y:S01]  /*dba0*/  MOV R8, R0 ;  /* 0x0000000000087202 */ /* 0x000fe20000000f00 */
[----:B------:R-:W-:Y:S05]  /*dbb0*/  BRA `(.L_x_1070) ;  /* 0xffff3d1000007947 */ /* 0x000fea000383ffff */
.L_x_1023:
[----:B------:R-:W-:Y:S01]  /*dbc0*/  IMAD.MOV.U32 R20, RZ, RZ, R11 ;  /* 0x000000ffff147224 */ /* 0x000fe200078e000b */
[----:B------:R-:W-:Y:S01]  /*dbd0*/  MOV R3, 0x2 ;  /* 0x0000000200037802 */ /* 0x000fe20000000f00 */
[----:B----4-:R-:W-:Y:S01]  /*dbe0*/  IMAD.MOV.U32 R0, RZ, RZ, 0x181f ;  /* 0x0000181fff007424 */ /* 0x010fe200078e00ff */
[----:B------:R-:W-:Y:S02]  /*dbf0*/  MOV R2, 0xdc10 ;  /* 0x0000dc1000027802 */ /* 0x000fe40000000f00 */
[----:B-123-5:R-:W-:Y:S05]  /*dc00*/  CALL.REL.NOINC `($__internal_17_$__cuda_sm70_shflsync_idx_p) ;  /* 0x00001a7000007944 */ /* 0x02efea0003c00000 */
[----:B------:R-:W-:Y:S05]  /*dc10*/  BRA `(.L_x_1071) ;  /* 0xffff3cd000007947 */ /* 0x000fea000383ffff */
.L_x_1026:
[----:B------:R-:W-:Y:S01]  /*dc20*/  IMAD.MOV.U32 R20, RZ, RZ, R9 ;  /* 0x000000ffff147224 */ /* 0x000fe200078e0009 */
[----:B-1----:R-:W-:Y:S01]  /*dc30*/  MOV R3, 0x3 ;  /* 0x0000000300037802 */ /* 0x002fe20000000f00 */
[----:B------:R-:W-:Y:S01]  /*dc40*/  IMAD.MOV.U32 R0, RZ, RZ, 0x181f ;  /* 0x0000181fff007424 */ /* 0x000fe200078e00ff */
[----:B------:R-:W-:-:S02]  /*dc50*/  MOV R2, 0xdc70 ;  /* 0x0000dc7000027802 */ /* 0x000fc40000000f00 */
[----:B--2345:R-:W-:Y:S05]  /*dc60*/  CALL.REL.NOINC `($__internal_17_$__cuda_sm70_shflsync_idx_p) ;  /* 0x00001a1000007944 */ /* 0x03cfea0003c00000 */
[----:B------:R-:W-:Y:S01]  /*dc70*/  IMAD.MOV.U32 R8, RZ, RZ, R0 ;  /* 0x000000ffff087224 */ /* 0x000fe200078e0000 */
[----:B------:R-:W-:Y:S01]  /*dc80*/  MOV R3, 0x3 ;  /* 0x0000000300037802 */ /* 0x000fe20000000f00 */
[----:B------:R-:W-:Y:S01]  /*dc90*/  IMAD.MOV.U32 R20, RZ, RZ, R11 ;  /* 0x000000ffff147224 */ /* 0x000fe200078e000b */
[----:B------:R-:W-:-:S02]  /*dca0*/  MOV R0, 0x181f ;  /* 0x0000181f00007802 */ /* 0x000fc40000000f00 */
[----:B------:R-:W-:Y:S02]  /*dcb0*/  MOV R2, 0xdcd0 ;  /* 0x0000dcd000027802 */ /* 0x000fe40000000f00 */
[----:B------:R-:W-:Y:S05]  /*dcc0*/  CALL.REL.NOINC `($__internal_17_$__cuda_sm70_shflsync_idx_p) ;  /* 0x000019b000007944 */ /* 0x000fea0003c00000 */
[----:B------:R-:W-:Y:S05]  /*dcd0*/  BRA `(.L_x_1072) ;  /* 0xffff3d8000007947 */ /* 0x000fea000383ffff */
.L_x_1029:
[----:B------:R-:W-:Y:S01]  /*dce0*/  IMAD.MOV.U32 R20, RZ, RZ, R5 ;  /* 0x000000ffff147224 */ /* 0x000fe200078e0005 */
[----:B------:R-:W-:Y:S01]  /*dcf0*/  MOV R3, RZ ;  /* 0x000000ff00037202 */ /* 0x000fe20000000f00 */
[----:B------:R-:W-:Y:S01]  /*dd00*/  IMAD.MOV.U32 R0, RZ, RZ, 0x181f ;  /* 0x0000181fff007424 */ /* 0x000fe200078e00ff */
[----:B------:R-:W-:Y:S02]  /*dd10*/  MOV R2, 0xdd30 ;  /* 0x0000dd3000027802 */ /* 0x000fe40000000f00 */
[----:B------:R-:W-:Y:S05]  /*dd20*/  CALL.REL.NOINC `($__internal_17_$__cuda_sm70_shflsync_idx_p) ;  /* 0x0000195000007944 */ /* 0x000fea0003c00000 */
[----:B------:R-:W-:Y:S01]  /*dd30*/  MOV R4, R0 ;  /* 0x0000000000047202 */ /* 0x000fe20000000f00 */
[----:B------:R-:W-:Y:S05]  /*dd40*/  BRA `(.L_x_1073) ;  /* 0xffff57b000007947 */ /* 0x000fea000383ffff */
.L_x_1030:
[----:B------:R-:W-:Y:S01]  /*dd50*/  IMAD.MOV.U32 R20, RZ, RZ, R12 ;  /* 0x000000ffff147224 */ /* 0x000fe200078e000c */
[----:B------:R-:W-:Y:S01]  /*dd60*/  MOV R3, RZ ;  /* 0x000000ff00037202 */ /* 0x000fe20000000f00 */
[----:B------:R-:W-:Y:S01]  /*dd70*/  IMAD.MOV.U32 R0, RZ, RZ, 0x181f ;  /* 0x0000181fff007424 */ /* 0x000fe200078e00ff */
[----:B------:R-:W-:Y:S02]  /*dd80*/  MOV R2, 0xdda0 ;  /* 0x0000dda000027802 */ /* 0x000fe40000000f00 */
[----:B-12---:R-:W-:Y:S05]  /*dd90*/  CALL.REL.NOINC `($__internal_17_$__cuda_sm70_shflsync_idx_p) ;  /* 0x000018e000007944 */ /* 0x006fea0003c00000 */
        /* <DEDUP_REMOVED lines=22> */
[----:B-1----:R-:W-:Y:S05]  /*df00*/  CALL.REL.NOINC `($__internal_17_$__cuda_sm70_shflsync_idx_p) ;  /* 0x0000177000007944 */ /* 0x002fea0003c00000 */
[----:B------:R-:W-:Y:S01]  /*df10*/  IMAD.MOV.U32 R4, RZ, RZ, R0 ;  /* 0x000000ffff047224 */ /* 0x000fe200078e0000 */
[----:B------:R-:W-:Y:S01]  /*df20*/  MOV R3, 0x1 ;  /* 0x0000000100037802 */ /* 0x000fe20000000f00 */
[----:B------:R-:W-:Y:S01]  /*df30*/  IMAD.MOV.U32 R20, RZ, RZ, R12 ;  /* 0x000000ffff147224 */ /* 0x000fe200078e000c */
[----:B------:R-:W-:-:S02]  /*df40*/  MOV R0, 0x181f ;  /* 0x0000181f00007802 */ /* 0x000fc40000000f00 */
[----:B------:R-:W-:Y:S02]  /*df50*/  MOV R2, 0xdf70 ;  /* 0x0000df7000027802 */ /* 0x000fe40000000f00 */
[----:B------:R-:W-:Y:S05]  /*df60*/  CALL.REL.NOINC `($__internal_17_$__cuda_sm70_shflsync_idx_p) ;  /* 0x0000171000007944 */ /* 0x000fea0003c00000 */
[----:B------:R-:W-:Y:S05]  /*df70*/  BRA `(.L_x_1074) ;  /* 0xffff56d000007947 */ /* 0x000fea000383ffff */
.L_x_1031:
[----:B------:R-:W-:Y:S01]  /*df80*/  IMAD.MOV.U32 R20, RZ, RZ, R4 ;  /* 0x000000ffff147224 */ /* 0x000fe200078e0004 */
[----:B------:R-:W-:Y:S01]  /*df90*/  MOV R3, RZ ;  /* 0x000000ff00037202 */ /* 0x000fe20000000f00 */
[----:B------:R-:W-:Y:S01]  /*dfa0*/  IMAD.MOV.U32 R0, RZ, RZ, 0x1c1f ;  /* 0x00001c1fff007424 */ /* 0x000fe200078e00ff */
[----:B------:R-:W-:Y:S02]  /*dfb0*/  MOV R2, 0xdfd0 ;  /* 0x0000dfd000027802 */ /* 0x000fe40000000f00 */
[----:B------:R-:W-:Y:S05]  /*dfc0*/  CALL.REL.NOINC `($__internal_17_$__cuda_sm70_shflsync_idx_p) ;  /* 0x000016b000007944 */ /* 0x000fea0003c00000 */
[----:B------:R-:W-:Y:S05]  /*dfd0*/  BRA `(.L_x_1075) ;  /* 0xffff58b000007947 */ /* 0x000fea000383ffff */
.L_x_1032:
[----:B------:R-:W-:Y:S01]  /*dfe0*/  IMAD.MOV.U32 R20, RZ, RZ, R4 ;  /* 0x000000ffff147224 */ /* 0x000fe200078e0004 */
[----:B------:R-:W-:Y:S01]  /*dff0*/  MOV R3, 0x1 ;  /* 0x0000000100037802 */ /* 0x000fe20000000f00 */
[----:B------:R-:W-:Y:S01]  /*e000*/  IMAD.MOV.U32 R0, RZ, RZ, 0x1c1f ;  /* 0x00001c1fff007424 */ /* 0x000fe200078e00ff */
[----:B------:R-:W-:Y:S02]  /*e010*/  MOV R2, 0xe030 ;  /* 0x0000e03000027802 */ /* 0x000fe40000000f00 */
[----:B-1----:R-:W-:Y:S05]  /*e020*/  CALL.REL.NOINC `($__internal_17_$__cuda_sm70_shflsync_idx_p) ;  /* 0x0000165000007944 */ /* 0x002fea0003c00000 */
[----:B------:R-:W-:Y:S01]  /*e030*/  IMAD.IADD R0, R5, 0x1, R0 ;  /* 0x0000000105007824 */ /* 0x000fe200078e0200 */
[----:B------:R-:W-:-:S04]  /*e040*/  FMNMX.FTZ R2, R8, R9, !PT ;  /* 0x0000000908027209 */ /* 0x000fc80007810000 */
[----:B------:R-:W-:Y:S02]  /*e050*/  IMNMX R0, R6, R0, PT ;  /* 0x0000000006007217 */ /* 0x000fe40003800200 */
[----:B------:R-:W-:Y:S02]  /*e060*/  FMNMX.FTZ R2, R11, R2, !PT ;  /* 0x000000020b027209 */ /* 0x000fe40007810000 */
[C---:B------:R-:W-:Y:S02]  /*e070*/  ISETP.GT.AND P5, PT, R0.reuse, RZ, PT ;  /* 0x000000ff0000720c */ /* 0x040fe40003fa4270 */
[C---:B------:R-:W-:Y:S02]  /*e080*/  ISETP.GT.AND P2, PT, R0.reuse, 0x1, PT ;  /* 0x000000010000780c */ /* 0x040fe40003f44270 */
[----:B------:R-:W-:Y:S02]  /*e090*/  ISETP.GT.AND P0, PT, R0, 0x8, PT ;  /* 0x000000080000780c */ /* 0x000fe40003f04270 */
[----:B------:R-:W-:-:S02]  /*e0a0*/  FSEL R5, R77, -INF , P5 ;  /* 0xff8000004d057808 */ /* 0x000fc40002800000 */
[----:B------:R-:W-:Y:S02]  /*e0b0*/  FSEL R6, R67, -INF , P2 ;  /* 0xff80000043067808 */ /* 0x000fe40001000000 */
[----:B------:R-:W-:Y:S02]  /*e0c0*/  ISETP.GT.AND P2, PT, R0, 0x9, PT ;  /* 0x000000090000780c */ /* 0x000fe40003f44270 */
[----:B------:R-:W-:Y:S02]  /*e0d0*/  FSEL R7, R66, -INF , P0 ;  /* 0xff80000042077808 */ /* 0x000fe40000000000 */
[----:B------:R-:W-:Y:S02]  /*e0e0*/  FMNMX.FTZ R3, R5, R6, !PT ;  /* 0x0000000605037209 */ /* 0x000fe40007810000 */
[----:B------:R-:W-:Y:S02]  /*e0f0*/  FMNMX.FTZ R100, R13, R2, !PT ;  /* 0x000000020d647209 */ /* 0x000fe40007810000 */
[----:B------:R-:W-:-:S02]  /*e100*/  ISETP.GT.AND P0, PT, R0, 0x10, PT ;  /* 0x000000100000780c */ /* 0x000fc40003f04270 */
[----:B------:R-:W-:Y:S02]  /*e110*/  FSEL R10, R65, -INF , P2 ;  /* 0xff800000410a7808 */ /* 0x000fe40001000000 */
[----:B------:R-:W-:Y:S02]  /*e120*/  FMNMX.FTZ R2, R7, R3, !PT ;  /* 0x0000000307027209 */ /* 0x000fe40007810000 */
[----:B------:R-:W-:Y:S02]  /*e130*/  FMNMX.FTZ R100, R15, R100, !PT ;  /* 0x000000640f647209 */ /* 0x000fe40007810000 */
[----:B------:R-:W-:Y:S02]  /*e140*/  ISETP.GT.AND P2, PT, R0, 0x11, PT ;  /* 0x000000110000780c */ /* 0x000fe40003f44270 */
[----:B------:R-:W-:Y:S02]  /*e150*/  FSEL R14, R53, -INF , P0 ;  /* 0xff800000350e7808 */ /* 0x000fe40000000000 */
[----:B------:R-:W-:-:S02]  /*e160*/  FMNMX.FTZ R2, R10, R2, !PT ;  /* 0x000000020a027209 */ /* 0x000fc40007810000 */
[----:B------:R-:W-:Y:S02]  /*e170*/  FMNMX.FTZ R100, R21, R100, !PT ;  /* 0x0000006415647209 */ /* 0x000fe40007810000 */
        /* <DEDUP_REMOVED lines=36> */
[----:B------:R-:W-:Y:S01]  /*e3c0*/  ISETP.GT.AND P2, PT, R0, 0x39, PT ;  /* 0x000000390000780c */ /* 0x000fe20003f44270 */
[----:B------:R-:W-:Y:S01]  /*e3d0*/  IMAD.MOV.U32 R0, RZ, RZ, 0x2 ;  /* 0x00000002ff007424 */ /* 0x000fe200078e00ff */
[----:B------:R-:W-:Y:S02]  /*e3e0*/  FSEL R101, R27, -INF , P0 ;  /* 0xff8000001b657808 */ /* 0x000fe40000000000 */
[----:B------:R-:W-:Y:S02]  /*e3f0*/  FMNMX.FTZ R12, R156, R12, !PT ;  /* 0x0000000c9c0c7209 */ /* 0x000fe40007810000 */
[----:B------:R-:W-:Y:S02]  /*e400*/  FMNMX.FTZ R100, R158, R100, !PT ;  /* 0x000000649e647209 */ /* 0x000fe40007810000 */
[----:B------:R-:W-:-:S02]  /*e410*/  FSEL R102, R26, -INF , P2 ;  /* 0xff8000001a667808 */ /* 0x000fc40001000000 */
[----:B------:R-:W-:Y:S01]  /*e420*/  FMNMX.FTZ R12, R101, R12, !PT ;  /* 0x0000000c650c7209 */ /* 0x000fe20007810000 */
[----:B------:R-:W-:Y:S01]  /*e430*/  IMAD.MOV.U32 R4, RZ, RZ, R100 ;  /* 0x000000ffff047224 */ /* 0x000fe200078e0064 */
[----:B------:R-:W-:Y:S02]  /*e440*/  MOV R2, 0xe470 ;  /* 0x0000e47000027802 */ /* 0x000fe40000000f00 */
[----:B------:R-:W-:Y:S02]  /*e450*/  FMNMX.FTZ R12, R102, R12, !PT ;  /* 0x0000000c660c7209 */ /* 0x000fe40007810000 */
[----:B------:R-:W-:Y:S05]  /*e460*/  CALL.REL.NOINC `($__internal_16_$__cuda_sm70_shflsync_bfly_p) ;  /* 0x000011b000007944 */ /* 0x000fea0003c00000 */
[----:B------:R-:W-:Y:S01]  /*e470*/  FMNMX.FTZ R100, R100, R0, !PT ;  /* 0x0000000064647209 */ /* 0x000fe20007810000 */
[----:B------:R-:W-:Y:S01]  /*e480*/  IMAD.MOV.U32 R0, RZ, RZ, 0x1 ;  /* 0x00000001ff007424 */ /* 0x000fe200078e00ff */
[----:B------:R-:W-:-:S03]  /*e490*/  MOV R2, 0xe4c0 ;  /* 0x0000e4c000027802 */ /* 0x000fc60000000f00 */
[----:B------:R-:W-:Y:S02]  /*e4a0*/  IMAD.MOV.U32 R4, RZ, RZ, R100 ;  /* 0x000000ffff047224 */ /* 0x000fe400078e0064 */
[----:B------:R-:W-:Y:S05]  /*e4b0*/  CALL.REL.NOINC `($__internal_16_$__cuda_sm70_shflsync_bfly_p) ;  /* 0x0000116000007944 */ /* 0x000fea0003c00000 */
[----:B------:R-:W-:Y:S01]  /*e4c0*/  FMNMX.FTZ R100, R100, R0, !PT ;  /* 0x0000000064647209 */ /* 0x000fe20007810000 */
[----:B------:R-:W-:Y:S01]  /*e4d0*/  IMAD.MOV.U32 R4, RZ, RZ, R12 ;  /* 0x000000ffff047224 */ /* 0x000fe200078e000c */
[----:B------:R-:W-:Y:S01]  /*e4e0*/  MOV R2, 0xe510 ;  /* 0x0000e51000027802 */ /* 0x000fe20000000f00 */
[----:B------:R-:W-:Y:S02]  /*e4f0*/  IMAD.MOV.U32 R0, RZ, RZ, 0x2 ;  /* 0x00000002ff007424 */ /* 0x000fe400078e00ff */
[----:B------:R-:W-:Y:S05]  /*e500*/  CALL.REL.NOINC `($__internal_16_$__cuda_sm70_shflsync_bfly_p) ;  /* 0x0000111000007944 */ /* 0x000fea0003c00000 */
[----:B------:R-:W-:Y:S01]  /*e510*/  FMNMX.FTZ R12, R12, R0, !PT ;  /* 0x000000000c0c7209 */ /* 0x000fe20007810000 */
[----:B------:R-:W-:Y:S01]  /*e520*/  IMAD.MOV.U32 R0, RZ, RZ, 0x1 ;  /* 0x00000001ff007424 */ /* 0x000fe200078e00ff */
[----:B------:R-:W-:-:S03]  /*e530*/  MOV R2, 0xe560 ;  /* 0x0000e56000027802 */ /* 0x000fc60000000f00 */
[----:B------:R-:W-:Y:S02]  /*e540*/  IMAD.MOV.U32 R4, RZ, RZ, R12 ;  /* 0x000000ffff047224 */ /* 0x000fe400078e000c */
[----:B------:R-:W-:Y:S05]  /*e550*/  CALL.REL.NOINC `($__internal_16_$__cuda_sm70_shflsync_bfly_p) ;  /* 0x000010c000007944 */ /* 0x000fea0003c00000 */
[----:B------:R-:W-:Y:S01]  /*e560*/  MOV R3, R0 ;  /* 0x0000000000037202 */ /* 0x000fe20000000f00 */
[----:B------:R-:W-:Y:S05]  /*e570*/  BRA `(.L_x_1076) ;  /* 0xffff59c000007947 */ /* 0x000fea000383ffff */
.L_x_1036:
[----:B------:R-:W-:Y:S01]  /*e580*/  MOV R3, RZ ;  /* 0x000000ff00037202 */ /* 0x000fe20000000f00 */
[----:B------:R-:W-:Y:S01]  /*e590*/  IMAD.MOV.U32 R20, RZ, RZ, R5 ;  /* 0x000000ffff147224 */ /* 0x000fe200078e0005 */
[----:B------:R-:W-:Y:S01]  /*e5a0*/  MOV R2, 0xe5d0 ;  /* 0x0000e5d000027802 */ /* 0x000fe20000000f00 */
[----:B------:R-:W-:Y:S02]  /*e5b0*/  IMAD.MOV.U32 R0, RZ, RZ, 0x181f ;  /* 0x0000181fff007424 */ /* 0x000fe400078e00ff */
[----:B-1234-:R-:W-:Y:S05]  /*e5c0*/  CALL.REL.NOINC `($__internal_17_$__cuda_sm70_shflsync_idx_p) ;  /* 0x000010b000007944 */ /* 0x01efea0003c00000 */
[----:B------:R-:W-:Y:S01]  /*e5d0*/  MOV R4, R0 ;  /* 0x0000000000047202 */ /* 0x000fe20000000f00 */
[----:B------:R-:W-:-:S05]  /*e5e0*/  BRA `(.L_x_1077) ;  /* 0xffff6d4000007947 */ /* 0x000fca000383ffff */
.L_x_1037:
[----:B------:R-:W-:Y:S01]  /*e5f0*/  MOV R3, RZ ;  /* 0x000000ff00037202 */ /* 0x000fe20000000f00 */
[----:B------:R-:W-:Y:S01]  /*e600*/  IMAD.MOV.U32 R20, RZ, RZ, R12 ;  /* 0x000000ffff147224 */ /* 0x000fe200078e000c */
[----:B------:R-:W-:Y:S01]  /*e610*/  MOV R2, 0xe640 ;  /* 0x0000e64000027802 */ /* 0x000fe20000000f00 */
[----:B------:R-:W-:Y:S02]  /*e620*/  IMAD.MOV.U32 R0, RZ, RZ, 0x181f ;  /* 0x0000181fff007424 */ /* 0x000fe400078e00ff */
[----:B-1234-:R-:W-:Y:S05]  /*e630*/  CALL.REL.NOINC `($__internal_17_$__cuda_sm70_shflsync_idx_p) ;  /* 0x0000104000007944 */ /* 0x01efea0003c00000 */
[----:B------:R-:W-:Y:S01]  /*e640*/  ISETP.GE.AND P6, PT, R197, c[0x0][0x1d4], PT ;  /* 0x00007500c5007a0c */ /* 0x000fe20003fc6270 */
[----:B------:R-:W-:Y:S01]  /*e650*/  IMAD.MOV.U32 R20, RZ, RZ, R5 ;  /* 0x000000ffff147224 */ /* 0x000fe200078e0005 */
[----:B------:R-:W-:Y:S02]  /*e660*/  IADD3 R2, P0, R0, R21, RZ ;  /* 0x0000001500027210 */ /* 0x000fe40007f1e0ff */
[----:B------:R-:W-:Y:S02]  /*e670*/  ISETP.GE.AND P5, PT, R208, c[0x0][0x1d4], PT ;  /* 0x00007500d0007a0c */ /* 0x000fe40003fa6270 */
[----:B------:R-:W-:Y:S01]  /*e680*/  IADD3 R6, P2, R0, R22, RZ ;  /* 0x0000001600067210 */ /* 0x000fe20007f5e0ff */
[C---:B------:R-:W-:Y:S01]  /*e690*/  IMAD.X R3, R4.reuse, 0x1, R13, P0 ;  /* 0x0000000104037824 */ /* 0x040fe200000e060d */
[----:B------:R-:W-:Y:S02]  /*e6a0*/  ISETP.GE.AND P0, PT, R207, c[0x0][0x1d4], PT ;  /* 0x00007500cf007a0c */ /* 0x000fe40003f06270 */
[----:B------:R-:W-:Y:S01]  /*e6b0*/  SEL R5, RZ, 0x10, P6 ;  /* 0x00000010ff057807 */ /* 0x000fe20003000000 */
[----:B------:R-:W-:Y:S02]  /*e6c0*/  IMAD.X R7, R4, 0x1, R14, P2 ;  /* 0x0000000104077824 */ /* 0x000fe400010e060e */
[----:B------:R-:W-:Y:S01]  /*e6d0*/  @!PT LDS RZ, [RZ] ;  /* 0x00000000fffff984 */ /* 0x000fe20000000800 */
[----:B------:R-:W-:Y:S01]  /*e6e0*/  @!PT LDS RZ, [RZ] ;  /* 0x00000000fffff984 */ /* 0x000fe20000000800 */
[----:B------:R-:W-:Y:S01]  /*e6f0*/  @!PT LDS RZ, [RZ] ;  /* 0x00000000fffff984 */ /* 0x000fe20000000800 */
[----:B------:R1:W-:Y:S04]  /*e700*/  LDGSTS.E.BYPASS.LTC128B.128 [R182+0x100], [R2.64], !P6 ;  /* 0x0010000002b67fae */ /* 0x0003e8000f101d46 */
[----:B------:R2:W-:Y:S01]  /*e710*/  LDGSTS.E.BYPASS.LTC128B.128 [R182+0x2100], [R6.64], !P5 ;  /* 0x0210000006b67fae */ /* 0x0005e2000e901d46 */
[----:B-1----:R-:W-:Y:S01]  /*e720*/  IADD3 R2, P2, R0, R23, RZ ;  /* 0x0000001700027210 */ /* 0x002fe20007f5e0ff */
[----:B------:R-:W-:Y:S01]  /*e730*/  IMAD.MOV.U32 R0, RZ, RZ, 0x181f ;  /* 0x0000181fff007424 */ /* 0x000fe200078e00ff */
[----:B--2---:R-:W-:Y:S03]  /*e740*/  SEL R6, RZ, 0x10, P5 ;  /* 0x00000010ff067807 */ /* 0x004fe60002800000 */
[----:B------:R-:W-:Y:S01]  /*e750*/  IMAD.X R3, R4, 0x1, R15, P2 ;  /* 0x0000000104037824 */ /* 0x000fe200010e060f */
[----:B------:R-:W-:Y:S04]  /*e760*/  SEL R7, RZ, 0x10, P0 ;  /* 0x00000010ff077807 */ /* 0x000fe80000000000 */
[----:B------:R1:W-:Y:S02]  /*e770*/  LDGSTS.E.BYPASS.LTC128B.128 [R182+0x4100], [R2.64], !P0 ;  /* 0x0410000002b67fae */ /* 0x0003e4000c101d46 */
[----:B-1----:R-:W-:Y:S01]  /*e780*/  MOV R2, 0xe7b0 ;  /* 0x0000e7b000027802 */ /* 0x002fe20000000f00 */
[----:B------:R-:W-:Y:S02]  /*e790*/  IMAD.MOV.U32 R3, RZ, RZ, 0x1 ;  /* 0x00000001ff037424 */ /* 0x000fe400078e00ff */
[----:B------:R-:W-:Y:S05]  /*e7a0*/  CALL.REL.NOINC `($__internal_17_$__cuda_sm70_shflsync_idx_p) ;  /* 0x00000ed000007944 */ /* 0x000fea0003c00000 */
[----:B------:R-:W-:Y:S01]  /*e7b0*/  MOV R3, 0x1 ;  /* 0x0000000100037802 */ /* 0x000fe20000000f00 */
[----:B------:R-:W-:Y:S01]  /*e7c0*/  IMAD.MOV.U32 R4, RZ, RZ, R0 ;  /* 0x000000ffff047224 */ /* 0x000fe200078e0000 */
[----:B------:R-:W-:Y:S01]  /*e7d0*/  MOV R0, 0x181f ;  /* 0x0000181f00007802 */ /* 0x000fe20000000f00 */
[----:B------:R-:W-:Y:S01]  /*e7e0*/  IMAD.MOV.U32 R20, RZ, RZ, R12 ;  /* 0x000000ffff147224 */ /* 0x000fe200078e000c */
[----:B------:R-:W-:Y:S02]  /*e7f0*/  MOV R2, 0xe810 ;  /* 0x0000e81000027802 */ /* 0x000fe40000000f00 */
[----:B------:R-:W-:Y:S05]  /*e800*/  CALL.REL.NOINC `($__internal_17_$__cuda_sm70_shflsync_idx_p) ;  /* 0x00000e7000007944 */ /* 0x000fea0003c00000 */
[----:B------:R-:W-:-:S05]  /*e810*/  BRA `(.L_x_1078) ;  /* 0xffff6c6000007947 */ /* 0x000fca000383ffff */
.L_x_1040:
[----:B------:R-:W-:Y:S01]  /*e820*/  MOV R3, RZ ;  /* 0x000000ff00037202 */ /* 0x000fe20000000f00 */
[----:B------:R-:W-:Y:S01]  /*e830*/  IMAD.MOV.U32 R20, RZ, RZ, R5 ;  /* 0x000000ffff147224 */ /* 0x000fe200078e0005 */
[----:B------:R-:W-:Y:S01]  /*e840*/  MOV R2, 0xe870 ;  /* 0x0000e87000027802 */ /* 0x000fe20000000f00 */
[----:B------:R-:W-:Y:S02]  /*e850*/  IMAD.MOV.U32 R0, RZ, RZ, 0x181f ;  /* 0x0000181fff007424 */ /* 0x000fe400078e00ff */
[----:B------:R-:W-:Y:S05]  /*e860*/  CALL.REL.NOINC `($__internal_17_$__cuda_sm70_shflsync_idx_p) ;  /* 0x00000e1000007944 */ /* 0x000fea0003c00000 */
[----:B------:R-:W-:Y:S01]  /*e870*/  MOV R4, R0 ;  /* 0x0000000000047202 */ /* 0x000fe20000000f00 */
[----:B------:R-:W-:-:S05]  /*e880*/  BRA `(.L_x_1079) ;  /* 0xffff7d5000007947 */ /* 0x000fca000383ffff */
.L_x_1041:
[----:B------:R-:W-:Y:S01]  /*e890*/  MOV R3, RZ ;  /* 0x000000ff00037202 */ /* 0x000fe20000000f00 */
[----:B------:R-:W-:Y:S01]  /*e8a0*/  IMAD.MOV.U32 R20, RZ, RZ, R8 ;  /* 0x000000ffff147224 */ /* 0x000fe200078e0008 */
[----:B------:R-:W-:Y:S01]  /*e8b0*/  MOV R2, 0xe8e0 ;  /* 0x0000e8e000027802 */ /* 0x000fe20000000f00 */
[----:B------:R-:W-:Y:S02]  /*e8c0*/  IMAD.MOV.U32 R0, RZ, RZ, 0x181f ;  /* 0x0000181fff007424 */ /* 0x000fe400078e00ff */
[----:B-12---:R-:W-:Y:S05]  /*e8d0*/  CALL.REL.NOINC `($__internal_17_$__cuda_sm70_shflsync_idx_p) ;  /* 0x00000da000007944 */ /* 0x006fea0003c00000 */
        /* <DEDUP_REMOVED lines=30> */
.L_x_1042:
[----:B------:R-:W-:Y:S01]  /*eac0*/  MOV R3, RZ ;  /* 0x000000ff00037202 */ /* 0x000fe20000000f00 */
[----:B------:R-:W-:Y:S01]  /*ead0*/  IMAD.MOV.U32 R20, RZ, RZ, R4 ;  /* 0x000000ffff147224 */ /* 0x000fe200078e0004 */
[----:B------:R-:W-:Y:S01]  /*eae0*/  MOV R2, 0xeb10 ;  /* 0x0000eb1000027802 */ /* 0x000fe20000000f00 */
[----:B------:R-:W-:Y:S02]  /*eaf0*/  IMAD.MOV.U32 R0, RZ, RZ, 0x1c1f ;  /* 0x00001c1fff007424 */ /* 0x000fe400078e00ff */
[----:B------:R-:W-:Y:S05]  /*eb00*/  CALL.REL.NOINC `($__internal_17_$__cuda_sm70_shflsync_idx_p) ;  /* 0x00000b7000007944 */ /* 0x000fea0003c00000 */
[----:B------:R-:W-:-:S05]  /*eb10*/  BRA `(.L_x_1081) ;  /* 0xffff7e3000007947 */ /* 0x000fca000383ffff */
.L_x_1043:
[----:B------:R-:W-:Y:S01]  /*eb20*/  MOV R3, 0x1 ;  /* 0x0000000100037802 */ /* 0x000fe20000000f00 */
[----:B------:R-:W-:Y:S01]  /*eb30*/  IMAD.MOV.U32 R20, RZ, RZ, R4 ;  /* 0x000000ffff147224 */ /* 0x000fe200078e0004 */
[----:B------:R-:W-:Y:S01]  /*eb40*/  MOV R2, 0xeb70 ;  /* 0x0000eb7000027802 */ /* 0x000fe20000000f00 */
[----:B------:R-:W-:Y:S02]  /*eb50*/  IMAD.MOV.U32 R0, RZ, RZ, 0x1c1f ;  /* 0x00001c1fff007424 */ /* 0x000fe400078e00ff */
[----:B-1----:R-:W-:Y:S05]  /*eb60*/  CALL.REL.NOINC `($__internal_17_$__cuda_sm70_shflsync_idx_p) ;  /* 0x00000b1000007944 */ /* 0x002fea0003c00000 */
[----:B------:R-:W-:Y:S05]  /*eb70*/  IMAD.IADD R0, R5, 0x1, R0 ;  /* 0x0000000105007824 */ /* 0x000fea00078e0200 */
[C---:B------:R-:W-:Y:S02]  /*eb80*/  ISETP.GT.AND P6, PT, R0.reuse, RZ, PT ;  /* 0x000000ff0000720c */ /* 0x040fe40003fc4270 */
[C---:B------:R-:W-:Y:S02]  /*eb90*/  ISETP.GT.AND P5, PT, R0.reuse, 0x1, PT ;  /* 0x000000010000780c */ /* 0x040fe40003fa4270 */
[C---:B------:R-:W-:Y:S02]  /*eba0*/  ISETP.GT.AND P2, PT, R0.reuse, 0x8, PT ;  /* 0x000000080000780c */ /* 0x040fe40003f44270 */
        /* <DEDUP_REMOVED lines=48> */
[----:B------:R-:W-:Y:S02]  /*eeb0*/  FSEL R192, R30, -INF , P6 ;  /* 0xff8000001ec07808 */ /* 0x000fe40003000000 */
[----:B------:R-:W-:Y:S02]  /*eec0*/  FMNMX.FTZ R13, R157, R2, !PT ;  /* 0x000000029d0d7209 */ /* 0x000fe40007810000 */
[----:B------:R-:W-:Y:S01]  /*eed0*/  FMNMX.FTZ R4, R190, R0, !PT ;  /* 0x00000000be047209 */ /* 0x000fe20007810000 */
[----:B------:R-:W-:Y:S01]  /*eee0*/  IMAD.MOV.U32 R0, RZ, RZ, 0x2 ;  /* 0x00000002ff007424 */ /* 0x000fe200078e00ff */
[----:B------:R-:W-:Y:S02]  /*eef0*/  FSEL R194, R31, -INF , P5 ;  /* 0xff8000001fc27808 */ /* 0x000fe40002800000 */
[----:B------:R-:W-:Y:S02]  /*ef00*/  FMNMX.FTZ R13, R192, R13, !PT ;  /* 0x0000000dc00d7209 */ /* 0x000fe40007810000 */
[----:B------:R-:W-:Y:S02]  /*ef10*/  FMNMX.FTZ R4, R189, R4, !PT ;  /* 0x00000004bd047209 */ /* 0x000fe40007810000 */
[----:B------:R-:W-:Y:S02]  /*ef20*/  FSEL R195, R34, -INF , P2 ;  /* 0xff80000022c37808 */ /* 0x000fe40001000000 */
[----:B------:R-:W-:Y:S02]  /*ef30*/  FMNMX.FTZ R13, R194, R13, !PT ;  /* 0x0000000dc20d7209 */ /* 0x000fe40007810000 */
[----:B------:R-:W-:Y:S02]  /*ef40*/  FMNMX.FTZ R4, R188, R4, !PT ;  /* 0x00000004bc047209 */ /* 0x000fe40007810000 */
[----:B------:R-:W-:Y:S02]  /*ef50*/  FSEL R193, R35, -INF , P0 ;  /* 0xff80000023c17808 */ /* 0x000fe40000000000 */
[----:B------:R-:W-:Y:S02]  /*ef60*/  FMNMX.FTZ R13, R195, R13, !PT ;  /* 0x0000000dc30d7209 */ /* 0x000fe40007810000 */
[----:B------:R-:W-:Y:S02]  /*ef70*/  FMNMX.FTZ R4, R187, R4, !PT ;  /* 0x00000004bb047209 */ /* 0x000fe40007810000 */
[----:B------:R-:W-:Y:S02]  /*ef80*/  FMNMX.FTZ R13, R193, R13, !PT ;  /* 0x0000000dc10d7209 */ /* 0x000fe40007810000 */
[----:B------:R-:W-:Y:S02]  /*ef90*/  MOV R2, 0xefb0 ;  /* 0x0000efb000027802 */ /* 0x000fe40000000f00 */
[----:B------:R-:W-:Y:S05]  /*efa0*/  CALL.REL.NOINC `($__internal_16_$__cuda_sm70_shflsync_bfly_p) ;  /* 0x0000067000007944 */ /* 0x000fea0003c00000 */
[----:B------:R-:W-:Y:S01]  /*efb0*/  FMNMX.FTZ R4, R4, R0, !PT ;  /* 0x0000000004047209 */ /* 0x000fe20007810000 */
[----:B------:R-:W-:Y:S01]  /*efc0*/  IMAD.MOV.U32 R0, RZ, RZ, 0x1 ;  /* 0x00000001ff007424 */ /* 0x000fe200078e00ff */
[----:B------:R-:W-:Y:S02]  /*efd0*/  MOV R2, 0xeff0 ;  /* 0x0000eff000027802 */ /* 0x000fe40000000f00 */
        /* <DEDUP_REMOVED lines=8> */
[----:B------:R-:W-:Y:S02]  /*f060*/  MOV R2, 0xf080 ;  /* 0x0000f08000027802 */ /* 0x000fe40000000f00 */
[----:B------:R-:W-:Y:S05]  /*f070*/  CALL.REL.NOINC `($__internal_16_$__cuda_sm70_shflsync_bfly_p) ;  /* 0x000005a000007944 */ /* 0x000fea0003c00000 */
[----:B------:R-:W-:-:S05]  /*f080*/  BRA `(.L_x_1082) ;  /* 0xffff7f7000007947 */ /* 0x000fca000383ffff */
.L_x_1046:
[----:B------:R-:W-:Y:S01]  /*f090*/  MOV R0, 0x181f ;  /* 0x0000181f00007802 */ /* 0x000fe20000000f00 */
[----:B------:R-:W-:Y:S01]  /*f0a0*/  IMAD.MOV.U32 R3, RZ, RZ, RZ ;  /* 0x000000ffff037224 */ /* 0x000fe200078e00ff */
[----:B------:R-:W-:Y:S02]  /*f0b0*/  MOV R2, 0xf0d0 ;  /* 0x0000f0d000027802 */ /* 0x000fe40000000f00 */
[----:B-1234-:R-:W-:Y:S05]  /*f0c0*/  CALL.REL.NOINC `($__internal_17_$__cuda_sm70_shflsync_idx_p) ;  /* 0x000005b000007944 */ /* 0x01efea0003c00000 */
[----:B------:R-:W-:-:S05]  /*f0d0*/  BRA `(.L_x_1083) ;  /* 0xffff992000007947 */ /* 0x000fca000383ffff */
.L_x_1049:
[----:B------:R-:W-:Y:S01]  /*f0e0*/  MOV R3, RZ ;  /* 0x000000ff00037202 */ /* 0x000fe20000000f00 */
[----:B------:R-:W-:Y:S01]  /*f0f0*/  IMAD.MOV.U32 R20, RZ, RZ, R5 ;  /* 0x000000ffff147224 */ /* 0x000fe200078e0005 */
[----:B------:R-:W-:Y:S01]  /*f100*/  MOV R2, 0xf130 ;  /* 0x0000f13000027802 */ /* 0x000fe20000000f00 */
[----:B------:R-:W-:Y:S02]  /*f110*/  IMAD.MOV.U32 R0, RZ, RZ, 0x181f ;  /* 0x0000181fff007424 */ /* 0x000fe400078e00ff */
[----:B-1----:R-:W-:Y:S05]  /*f120*/  CALL.REL.NOINC `($__internal_17_$__cuda_sm70_shflsync_idx_p) ;  /* 0x0000055000007944 */ /* 0x002fea0003c00000 */
[----:B------:R-:W-:Y:S01]  /*f130*/  MOV R4, R0 ;  /* 0x0000000000047202 */ /* 0x000fe20000000f00 */
[----:B------:R-:W-:-:S05]  /*f140*/  BRA `(.L_x_1084) ;  /* 0xffffaae000007947 */ /* 0x000fca000383ffff */
.L_x_1050:
[----:B------:R-:W-:Y:S01]  /*f150*/  MOV R3, RZ ;  /* 0x000000ff00037202 */ /* 0x000fe20000000f00 */
[----:B------:R-:W-:Y:S01]  /*f160*/  IMAD.MOV.U32 R20, RZ, RZ, R8 ;  /* 0x000000ffff147224 */ /* 0x000fe200078e0008 */
[----:B------:R-:W-:Y:S01]  /*f170*/  MOV R2, 0xf1a0 ;  /* 0x0000f1a000027802 */ /* 0x000fe20000000f00 */
[----:B------:R-:W-:Y:S02]  /*f180*/  IMAD.MOV.U32 R0, RZ, RZ, 0x181f ;  /* 0x0000181fff007424 */ /* 0x000fe400078e00ff */
[----:B-123--:R-:W-:Y:S05]  /*f190*/  CALL.REL.NOINC `($__internal_17_$__cuda_sm70_shflsync_idx_p) ;  /* 0x000004e000007944 */ /* 0x00efea0003c00000 */
[C---:B------:R-:W-:Y:S01]  /*f1a0*/  IADD3 R2, -R100.reuse, 0x10, RZ ;  /* 0x0000001064027810 */ /* 0x040fe20007ffe1ff */
[----:B------:R-:W-:Y:S01]  /*f1b0*/  IMAD.MOV.U32 R20, RZ, RZ, R5 ;  /* 0x000000ffff147224 */ /* 0x000fe200078e0005 */
        /* <DEDUP_REMOVED lines=17> */
[----:B--2---:R-:W-:Y:S05]  /*f2d0*/  CALL.REL.NOINC `($__internal_17_$__cuda_sm70_shflsync_idx_p) ;  /* 0x000003a000007944 */ /* 0x004fea0003c00000 */
[----:B------:R-:W-:Y:S01]  /*f2e0*/  MOV R3, 0x1 ;  /* 0x0000000100037802 */ /* 0x000fe20000000f00 */
[----:B------:R-:W-:Y:S01]  /*f2f0*/  IMAD.MOV.U32 R4, RZ, RZ, R0 ;  /* 0x000000ffff047224 */ /* 0x000fe200078e0000 */
[----:B------:R-:W-:Y:S01]  /*f300*/  MOV R0, 0x181f ;  /* 0x0000181f00007802 */ /* 0x000fe20000000f00 */
[----:B------:R-:W-:Y:S01]  /*f310*/  IMAD.MOV.U32 R20, RZ, RZ, R8 ;  /* 0x000000ffff147224 */ /* 0x000fe200078e0008 */
[----:B------:R-:W-:Y:S02]  /*f320*/  MOV R2, 0xf340 ;  /* 0x0000f34000027802 */ /* 0x000fe40000000f00 */
[----:B------:R-:W-:Y:S05]  /*f330*/  CALL.REL.NOINC `($__internal_17_$__cuda_sm70_shflsync_idx_p) ;  /* 0x0000034000007944 */ /* 0x000fea0003c00000 */
[----:B------:R-:W-:-:S05]  /*f340*/  BRA `(.L_x_1085) ;  /* 0xffffaa0000007947 */ /* 0x000fca000383ffff */
.L_x_1051:
[----:B------:R-:W-:Y:S02]  /*f350*/  MOV R0, 0x2 ;  /* 0x0000000200007802 */ /* 0x000fe40000000f00 */
        /* <DEDUP_REMOVED lines=16> */
.L_x_1053:
[----:B------:R-:W-:Y:S01]  /*f460*/  IMAD.MOV.U32 R4, RZ, RZ, R205 ;  /* 0x000000ffff047224 */ /* 0x000fe200078e00cd */
[----:B------:R-:W-:-:S02]  /*f470*/  MOV R0, 0x2 ;  /* 0x0000000200007802 */ /* 0x000fc40000000f00 */
[----:B------:R-:W-:Y:S02]  /*f480*/  MOV R2, 0xf4a0 ;  /* 0x0000f4a000027802 */ /* 0x000fe40000000f00 */
[----:B------:R-:W-:Y:S05]  /*f490*/  CALL.REL.NOINC `($__internal_16_$__cuda_sm70_shflsync_bfly_p) ;  /* 0x0000018000007944 */ /* 0x000fea0003c00000 */
[----:B------:R-:W-:Y:S01]  /*f4a0*/  MOV R5, R0 ;  /* 0x0000000000057202 */ /* 0x000fe20000000f00 */
[----:B------:R-:W-:Y:S05]  /*f4b0*/  BRA `(.L_x_1087) ;  /* 0xffffc36000007947 */ /* 0x000fea000383ffff */
.L_x_1054:
[----:B------:R-:W-:Y:S01]  /*f4c0*/  IMAD.MOV.U32 R4, RZ, RZ, R5 ;  /* 0x000000ffff047224 */ /* 0x000fe200078e0005 */
[----:B------:R-:W-:Y:S02]  /*f4d0*/  MOV R0, 0x1 ;  /* 0x0000000100007802 */ /* 0x000fe40000000f00 */
[----:B------:R-:W-:Y:S02]  /*f4e0*/  MOV R2, 0xf500 ;  /* 0x0000f50000027802 */ /* 0x000fe40000000f00 */
[----:B-1----:R-:W-:Y:S05]  /*f4f0*/  CALL.REL.NOINC `($__internal_16_$__cuda_sm70_shflsync_bfly_p) ;  /* 0x0000012000007944 */ /* 0x002fea0003c00000 */
[----:B------:R-:W-:Y:S01]  /*f500*/  FADD.FTZ R5, R5, R0 ;  /* 0x0000000005057221 */ /* 0x000fe20000010000 */
[----:B------:R-:W-:Y:S02]  /*f510*/  MOV R4, R206 ;  /* 0x000000ce00047202 */ /* 0x000fe40000000f00 */
[----:B------:R-:W-:Y:S02]  /*f520*/  MOV R0, 0x2 ;  /* 0x0000000200007802 */ /* 0x000fe40000000f00 */
[----:B------:R-:W-:Y:S02]  /*f530*/  MOV R2, 0xf550 ;  /* 0x0000f55000027802 */ /* 0x000fe40000000f00 */
[----:B------:R-:W-:Y:S05]  /*f540*/  CALL.REL.NOINC `($__internal_16_$__cuda_sm70_shflsync_bfly_p) ;  /* 0x000000d000007944 */ /* 0x000fea0003c00000 */
[----:B------:R-:W-:Y:S01]  /*f550*/  FADD.FTZ R206, R206, R0 ;  /* 0x00000000cece7221 */ /* 0x000fe20000010000 */
[----:B------:R-:W-:-:S02]  /*f560*/  MOV R0, 0x1 ;  /* 0x0000000100007802 */ /* 0x000fc40000000f00 */
[----:B------:R-:W-:Y:S02]  /*f570*/  MOV R2, 0xf5a0 ;  /* 0x0000f5a000027802 */ /* 0x000fe40000000f00 */
[----:B------:R-:W-:Y:S02]  /*f580*/  MOV R4, R206 ;  /* 0x000000ce00047202 */ /* 0x000fe40000000f00 */
[----:B------:R-:W-:Y:S05]  /*f590*/  CALL.REL.NOINC `($__internal_16_$__cuda_sm70_shflsync_bfly_p) ;  /* 0x0000008000007944 */ /* 0x000fea0003c00000 */
[----:B------:R-:W-:Y:S01]  /*f5a0*/  MOV R3, R0 ;  /* 0x0000000000037202 */ /* 0x000fe20000000f00 */
[----:B------:R-:W-:Y:S05]  /*f5b0*/  BRA `(.L_x_1088) ;  /* 0xffffc2d000007947 */ /* 0x000fea000383ffff */
.L_x_1064:
[----:B------:R-:W-:Y:S01]  /*f5c0*/  IMAD.MOV.U32 R20, RZ, RZ, R17 ;  /* 0x000000ffff147224 */ /* 0x000fe200078e0011 */
[----:B------:R-:W-:Y:S01]  /*f5d0*/  MOV R3, RZ ;  /* 0x000000ff00037202 */ /* 0x000fe20000000f00 */
[----:B------:R-:W-:Y:S01]  /*f5e0*/  IMAD.MOV.U32 R0, RZ, RZ, 0x1f ;  /* 0x0000001fff007424 */ /* 0x000fe200078e00ff */
[----:B---3--:R-:W-:Y:S02]  /*f5f0*/  MOV R2, 0xf610 ;  /* 0x0000f61000027802 */ /* 0x008fe40000000f00 */
[----:B-1--45:R-:W-:Y:S05]  /*f600*/  CALL.REL.NOINC `($__internal_17_$__cuda_sm70_shflsync_idx_p) ;  /* 0x0000007000007944 */ /* 0x032fea0003c00000 */
[----:B------:R-:W-:Y:S05]  /*f610*/  BRA `(.L_x_1089) ;  /* 0xffffe31000007947 */ /* 0x000fea000383ffff */
        .weak           $__internal_16_$__cuda_sm70_shflsync_bfly_p
        .type           $__internal_16_$__cuda_sm70_shflsync_bfly_p,@function
        .size           $__internal_16_$__cuda_sm70_shflsync_bfly_p,($__internal_17_$__cuda_sm70_shflsync_idx_p - $__internal_16_$__cuda_sm70_shflsync_bfly_p)
$__internal_16_$__cuda_sm70_shflsync_bfly_p:
[----:B------:R-:W-:Y:S02]  /*f620*/  MOV R16, 0xffffffff ;  /* 0xffffffff00107802 */ /* 0x000fe40000000f00 */
[----:B------:R-:W-:Y:S02]  /*f630*/  MOV R3, 0x1f ;  /* 0x0000001f00037802 */ /* 0x000fe40000000f00 */
[----:B------:R-:W-:Y:S04]  /*f640*/  WARPSYNC R16 ;  /* 0x0000001000007348 */ /* 0x000fe80003800000 */
[----:B------:R1:W2:Y:S02]  /*f650*/  SHFL.BFLY PT, R0, R4, R0, R3 ;  /* 0x0c00000004007389 */ /* 0x0002a400000e0003 */
[----:B-1----:R-:W-:-:S04]  /*f660*/  MOV R3, 0x0 ;  /* 0x0000000000037802 */ /* 0x002fc80000000f00 */
[----:B--2---:R-:W-:Y:S05]  /*f670*/  RET.REL.NODEC R2 `(_ZN7cutlass13device_kernelIN5flash19enable_sm80_to_sm89INS1_16FlashAttnFwdSm80INS1_25CollectiveMainloopFwdSm80ILi8ELi1ELb0EN4cute5tupleIJNS5_1CILi128EEENS7_ILi64EEENS7_ILi192EEEEEELi192ENS_6half_tEfNS_4arch4Sm80ELb1ELb0ELb1ELb0ELb1ELb0ELb1ELb1EEENS1_21CollectiveEpilogueFwdINS6_IJS8_SA_S9_EEENS6_IJNS7_ILi1EEESI_SI_EEESC_SE_Li256ELb0ELb1ELb1ELb0EEENS1_30DynamicPersistentTileSchedulerILi256ELi256ELb1ELb1ELb0EEEEEEEEEvNT_6ParamsE) ;  /* 0xffff098002007950 */ /* 0x004fea0003c3ffff */
        .weak           $__internal_17_$__cuda_sm70_shflsync_idx_p
        .type           $__internal_17_$__cuda_sm70_shflsync_idx_p,@function
        .size           $__internal_17_$__cuda_sm70_shflsync_idx_p,(.L_x_3107 - $__internal_17_$__cuda_sm70_shflsync_idx_p)
$__internal_17_$__cuda_sm70_shflsync_idx_p:
[----:B------:R-:W-:-:S04]  /*f680*/  MOV R198, 0xffffffff ;  /* 0xffffffff00c67802 */ /* 0x000fc80000000f00 */
[----:B------:R-:W-:Y:S04]  /*f690*/  WARPSYNC R198 ;  /* 0x000000c600007348 */ /* 0x000fe80003800000 */
[----:B------:R1:W2:Y:S02]  /*f6a0*/  SHFL.IDX PT, R0, R20, R3, R0 ;  /* 0x0000000314007389 */ /* 0x0002a400000e0000 */
[----:B-1----:R-:W-:-:S04]  /*f6b0*/  MOV R3, 0x0 ;  /* 0x0000000000037802 */ /* 0x002fc80000000f00 */
[----:B--2---:R-:W-:Y:S05]  /*f6c0*/  RET.REL.NODEC R2 `(_ZN7cutlass13device_kernelIN5flash19enable_sm80_to_sm89INS1_16FlashAttnFwdSm80INS1_25CollectiveMainloopFwdSm80ILi8ELi1ELb0EN4cute5tupleIJNS5_1CILi128EEENS7_ILi64EEENS7_ILi192EEEEEELi192ENS_6half_tEfNS_4arch4Sm80ELb1ELb0ELb1ELb0ELb1ELb0ELb1ELb1EEENS1_21CollectiveEpilogueFwdINS6_IJS8_SA_S9_EEENS6_IJNS7_ILi1EEESI_SI_EEESC_SE_Li256ELb0ELb1ELb1ELb0EEENS1_30DynamicPersistentTileSchedulerILi256ELi256ELb1ELb1ELb0EEEEEEEEEvNT_6ParamsE) ;  /* 0xffff093002007950 */ /* 0x004fea0003c3ffff */
.L_x_1090:
        /* <DEDUP_REMOVED lines=11> */
.L_x_3107:


//--------------------- .text._ZN7cutlass13device_kernelIN5flash19enable_sm80_to_sm89INS1_16FlashAttnFwdSm80INS1_25CollectiveMainloopFwdSm80ILi8ELi1ELb0EN4cute5tupleIJNS5_1CILi128EEENS7_ILi64EEENS7_ILi192EEEEEELi192ENS_6half_tEfNS_4arch4Sm80ELb1ELb0ELb1ELb1ELb1ELb0ELb1ELb1EEENS1_21CollectiveEpilogueFwdINS6_IJS8_SA_S9_EEENS6_IJNS7_ILi1EEESI_SI_EEESC_SE_Li256ELb1ELb1ELb1ELb0EEENS1_36VarlenDynamicPersistentTileSchedulerILi128ELi64ELi256ELi256ELb1ELb1ELb0ELb1ELb1ELb1EEEEEEEEEvNT_6ParamsE --------------------------
	.section	.text._ZN7cutlass13device_kernelIN5flash19enable_sm80_to_sm89INS1_16FlashAttnFwdSm80INS1_25CollectiveMainloopFwdSm80ILi8ELi1ELb0EN4cute5tupleIJNS5_1CILi128EEENS7_ILi64EEENS7_ILi192EEEEEELi192ENS_6half_tEfNS_4arch4Sm80ELb1ELb0ELb1ELb1ELb1ELb0ELb1ELb1EEENS1_21CollectiveEpilogueFwdINS6_IJS8_SA_S9_EEENS6_IJNS7_ILi1EEESI_SI_EEESC_SE_Li256ELb1ELb1ELb1ELb0EEENS1_36VarlenDynamicPersistentTileSchedulerILi128ELi64ELi256ELi256ELb1ELb1ELb0ELb1ELb1ELb1EEEEEEEEEvNT_6ParamsE,"ax",@progbits
	.sectioninfo	@"SHI_REGISTERS=255"
	.align	128
.text._ZN7cutlass13device_kernelIN5flash19enable_sm80_to_sm89INS1_16FlashAttnFwdSm80INS1_25CollectiveMainloopFwdSm80ILi8ELi1ELb0EN4cute5tupleIJNS5_1CILi128EEENS7_ILi64EEENS7_ILi192EEEEEELi192ENS_6half_tEfNS_4arch4Sm80ELb1ELb0ELb1ELb1ELb1ELb0ELb1ELb1EEENS1_21CollectiveEpilogueFwdINS6_IJS8_SA_S9_EEENS6_IJNS7_ILi1EEESI_SI_EEESC_SE_Li256ELb1ELb1ELb1ELb0EEENS1_36VarlenDynamicPersistentTileSchedulerILi128ELi64ELi256ELi256ELb1ELb1ELb0ELb1ELb1ELb1EEEEEEEEEvNT_6ParamsE:
        .type           _ZN7cutlass13device_kernelIN5flash19enable_sm80_to_sm89INS1_16FlashAttnFwdSm80INS1_25CollectiveMainloopFwdSm80ILi8ELi1ELb0EN4cute5tupleIJNS5_1CILi128EEENS7_ILi64EEENS7_ILi192EEEEEELi192ENS_6half_tEfNS_4arch4Sm80ELb1ELb0ELb1ELb1ELb1ELb0ELb1ELb1EEENS1_21CollectiveEpilogueFwdINS6_IJS8_SA_S9_EEENS6_IJNS7_ILi1EEESI_SI_EEESC_SE_Li256ELb1ELb1ELb1ELb0EEENS1_36VarlenDynamicPersistentTileSchedulerILi128ELi64ELi256ELi256ELb1ELb1ELb0ELb1ELb1ELb1EEEEEEEEEvNT_6ParamsE,@function
        .size           _ZN7cutlass13device_kernelIN5flash19enable_sm80_to_sm89INS1_16FlashAttnFwdSm80INS1_25CollectiveMainloopFwdSm80ILi8ELi1ELb0EN4cute5tupleIJNS5_1CILi128EEENS7_ILi64EEENS7_ILi192EEEEEELi192ENS_6half_tEfNS_4arch4Sm80ELb1ELb0ELb1ELb1ELb1ELb0ELb1ELb1EEENS1_21CollectiveEpilogueFwdINS6_IJS8_SA_S9_EEENS6_IJNS7_ILi1EEESI_SI_EEESC_SE_Li256ELb1ELb1ELb1ELb0EEENS1_36VarlenDynamicPersistentTileSchedulerILi128ELi64ELi256ELi256ELb1ELb1ELb0ELb1ELb1ELb1EEEEEEEEEvNT_6ParamsE,(.L_x_3110 - _ZN7cutlass13device_kernelIN5flash19enable_sm80_to_sm89INS1_16FlashAttnFwdSm80INS1_25CollectiveMainloopFwdSm80ILi8ELi1ELb0EN4cute5tupleIJNS5_1CILi128EEENS7_ILi64EEENS7_ILi192EEEEEELi192ENS_6half_tEfNS_4arch4Sm80ELb1ELb0ELb1ELb1ELb1ELb0ELb1ELb1EEENS1_21CollectiveEpilogueFwdINS6_IJS8_SA_S9_EEENS6_IJNS7_ILi1EEESI_SI_EEESC_SE_Li256ELb1ELb1ELb1ELb0EEENS1_36VarlenDynamicPersistentTileSchedulerILi128ELi64ELi256ELi256ELb1ELb1ELb0ELb1ELb1ELb1EEEEEEEEEvNT_6ParamsE)
        .other          _ZN7cutlass13device_kernelIN5flash19enable_sm80_to_sm89INS1_16FlashAttnFwdSm80INS1_25CollectiveMainloopFwdSm80ILi8ELi1ELb0EN4cute5tupleIJNS5_1CILi128EEENS7_ILi64EEENS7_ILi192EEEEEELi192ENS_6half_tEfNS_4arch4Sm80ELb1ELb0ELb1ELb1ELb1ELb0ELb1ELb1EEENS1_21CollectiveEpilogueFwdINS6_IJS8_SA_S9_EEENS6_IJNS7_ILi1EEESI_SI_EEESC_SE_Li256ELb1ELb1ELb1ELb0EEENS1_36VarlenDynamicPersistentTileSchedulerILi128ELi64ELi256ELi256ELb1ELb1ELb0ELb1ELb1ELb1EEEEEEEEEvNT_6ParamsE,@"STO_CUDA_ENTRY STV_DEFAULT"
_ZN7cutlass13device_kernelIN5flash19enable_sm80_to_sm89INS1_16FlashAttnFwdSm80INS1_25CollectiveMainloopFwdSm80ILi8ELi1ELb0EN4cute5tupleIJNS5_1CILi128EEENS7_ILi64EEENS7_ILi192EEEEEELi192ENS_6half_tEfNS_4arch4Sm80ELb1ELb0ELb1ELb1ELb1ELb0ELb1ELb1EEENS1_21CollectiveEpilogueFwdINS6_IJS8_SA_S9_EEENS6_IJNS7_ILi1EEESI_SI_EEESC_SE_Li256ELb1ELb1ELb1ELb0EEENS1_36VarlenDynamicPersistentTileSchedulerILi128ELi64ELi256ELi256ELb1ELb1ELb0ELb1ELb1ELb1EEEEEEEEEvNT_6ParamsE:
        /* <DEDUP_REMOVED lines=52> */
.L_x_1096:
        /* <DEDUP_REMOVED lines=16> */
.L_x_1213:
        /* <DEDUP_REMOVED lines=16> */
.L_x_1214:
[----:B---3--:R-:W-:-:S05]  /*0540*/  IMAD R0, R0, c[0x0][0x538], RZ ;  /* 0x00014e0000007a24 */ /* 0x008fca00078e02ff */
[----:B------:R-:W-:-:S04]  /*0550*/  IADD3 R6, R0, R6, RZ ;  /* 0x0000000600067210 */ /* 0x000fc80007ffe0ff */
[----:B------:R-:W-:-:S13]  /*0560*/  ISETP.GT.AND P0, PT, R6, UR4, PT ;  /* 0x0000000406007c0c */ /* 0x000fda000bf04270 */
[----:B-12---:R-:W-:Y:S05]  /*0570*/  @!P0 BRA `(.L_x_1096) ;  /* 0xfffffdc000008947 */ /* 0x006fea000383ffff */
.L_x_1092:
[----:B------:R-:W-:-:S05]  /*0580*/  IADD3 R10, -R0, R6, RZ ;  /* 0x00000006000a7210 */ /* 0x000fca0007ffe1ff */
[----:B------:R-:W-:-:S05]  /*0590*/  IMAD R0, R4, c[0x0][0x538], R10 ;  /* 0x00014e0004007a24 */ /* 0x000fca00078e020a */
[----:B------:R-:W-:Y:S01]  /*05a0*/  ISETP.GT.AND P0, PT, R0, UR4, PT ;  /* 0x0000000400007c0c */ /* 0x000fe2000bf04270 */
[----:B------:R-:W-:-:S12]  /*05b0*/  BRA.DIV ~URZ, `(.L_x_1097) ;  /* 0x000110827f007947 */ /* 0x000fd8000b800000 */
[----:B------:R-:W-:-:S04]  /*05c0*/  VOTE.ANY R6, PT, !P0 ;  /* 0x0000000000067806 */ /* 0x000fc800040e0100 */
.L_x_1215:
[----:B------:R-:W1:Y:S02]  /*05d0*/  POPC R0, R6 ;  /* 0x0000000600007309 */ /* 0x000e640000000000 */
[----:B-12---:R-:W-:Y:S01]  /*05e0*/  IADD3 R211, R0, R7, RZ ;  /* 0x0000000700d37210 */ /* 0x006fe20007ffe0ff */
[----:B------:R-:W-:Y:S05]  /*05f0*/  BRA.DIV ~URZ, `(.L_x_1098) ;  /* 0x000110927f007947 */ /* 0x000fea000b800000 */
[----:B------:R1:W2:Y:S01]  /*0600*/  SHFL.IDX PT, R209, R9, R0, 0x1f ;  /* 0x00001f0009d17589 */ /* 0x0002a200000e0000 */
[----:B------:R-:W-:-:S03]  /*0610*/  MOV R5, RZ ;  /* 0x000000ff00057202 */ /* 0x000fc60000000f00 */
[----:B------:R1:W3:Y:S04]  /*0620*/  SHFL.IDX PT, R9, R8, R0, 0x1f ;  /* 0x00001f0008097589 */ /* 0x0002e800000e0000 */
.L_x_1216:
[----:B------:R-:W-:Y:S01]  /*0630*/  ISETP.NE.AND P0, PT, R6, RZ, PT ;  /* 0x000000ff0600720c */ /* 0x000fe20003f05270 */
[----:B------:R-:W-:-:S12]  /*0640*/  BSSY B0, `(.L_x_1099) ;  /* 0x0000005000007945 */ /* 0x000fd80003800000 */
[----:B------:R-:W-:Y:S05]  /*0650*/  @!P0 BRA `(.L_x_1100) ;  /* 0x0000003000008947 */ /* 0x000fea0003800000 */
[----:B-1----:R-:W-:Y:S01]  /*0660*/  IADD3 R0, R0, -0x1, RZ ;  /* 0xffffffff00007810 */ /* 0x002fe20007ffe0ff */
[----:B------:R-:W-:Y:S05]  /*0670*/  BRA.DIV ~URZ, `(.L_x_1101) ;  /* 0x000110f27f007947 */ /* 0x000fea000b800000 */
[----:B------:R1:W4:Y:S02]  /*0680*/  SHFL.IDX PT, R5, R4, R0, 0x1f ;  /* 0x00001f0004057589 */ /* 0x00032400000e0000 */
.L_x_1100:
[----:B------:R-:W-:Y:S05]  /*0690*/  BSYNC B0 ;  /* 0x0000000000007941 */ /* 0x000fea0003800000 */
.L_x_1099:
        /* <DEDUP_REMOVED lines=67> */
.L_x_1103:
        /* <DEDUP_REMOVED lines=68> */
.L_x_1104:
[----:B------:R-:W-:Y:S05]  /*0f10*/  BSYNC B0 ;  /* 0x0000000000007941 */ /* 0x000fea0003800000 */
.L_x_1102:
[----:B------:R-:W-:-:S04]  /*0f20*/  LOP3.LUT R0, RZ, R0, RZ, 0x33, !PT ;  /* 0x00000000ff007212 */ /* 0x000fc800078e33ff */
[----:B------:R-:W-:Y:S01]  /*0f30*/  IADD3 R209, R0, R209, RZ ;  /* 0x000000d100d17210 */ /* 0x000fe20007ffe0ff */
[----:B------:R-:W-:Y:S05]  /*0f40*/  BRA `(.L_x_1105) ;  /* 0x0000004000007947 */ /* 0x000fea0003800000 */
.L_x_1093:
[----:B--2---:R-:W-:Y:S01]  /*0f50*/  IMAD.MOV.U32 R209, RZ, RZ, RZ ;  /* 0x000000ffffd17224 */ /* 0x004fe200078e00ff */
[----:B------:R-:W-:Y:S01]  /*0f60*/  MOV R210, RZ ;  /* 0x000000ff00d27202 */ /* 0x000fe20000000f00 */
[----:B------:R-:W-:Y:S01]  /*0f70*/  IMAD.U32 R208, RZ, RZ, UR4 ;  /* 0x00000004ffd07e24 */ /* 0x000fe2000f8e00ff */
[----:B------:R-:W-:Y:S02]  /*0f80*/  MOV R211, c[0x0][0x53c] ;  /* 0x00014f0000d37a02 */ /* 0x000fe40000000f00 */
.L_x_1105:
[----:B------:R-:W-:Y:S01]  /*0f90*/  ISETP.NE.AND P0, PT, R12, RZ, PT ;  /* 0x000000ff0c00720c */ /* 0x000fe20003f05270 */
[----:B------:R-:W-:-:S12]  /*0fa0*/  WARPSYNC 0xffffffff ;  /* 0xffffffff00007948 */ /* 0x000fd80003800000 */
[----:B------:R1:W-:Y:S04]  /*0fb0*/  @!P0 STS.128 [0x18100], R208 ;  /* 0x018100d0ff008388 */ /* 0x0003e80000000c00 */
[----:B------:R-:W-:Y:S06]  /*0fc0*/  BAR.ARV 0x5, 0x100 ;  /* 0x0144000000007b1d */ /* 0x000fec0000002000 */
.L_x_1091:
        /* <DEDUP_REMOVED lines=83> */
[----:B------:R-:W-:Y:S01]  /*1500*/  IADD3 R187, R182, 0x40, RZ ;  /* 0x00000040b6bb7810 */ /* 0x000fe20007ffe0ff */
[----:B------:R-:W-:Y:S01]  /*1510*/  IMAD.SHL.U32 R179, R11, 0x2, RZ ;  /* 0x000000020bb37824 */ /* 0x000fe200078e00ff */
[CC--:B------:R-:W-:Y:S01]  /*1520*/  IADD3 R3, R2.reuse, R4.reuse, R8 ;  /* 0x0000000402037210 */ /* 0x0c0fe20007ffe008 */
[----:B------:R-:W-:Y:S01]  /*1530*/  IMAD.MOV.U32 R8, RZ, RZ, 0x20 ;  /* 0x00000020ff087424 */ /* 0x000fe200078e00ff */
[----:B------:R-:W-:-:S02]  /*1540*/  LOP3.LUT R4, R2, R4, RZ, 0xfc, !PT ;  /* 0x0000000402047212 */ /* 0x000fc400078efcff */
[----:B------:R-:W-:Y:S02]  /*1550*/  LOP3.LUT R2, R12, 0x7ffffffc, RZ, 0xc0, !PT ;  /* 0x7ffffffc0c027812 */ /* 0x000fe400078ec0ff */
[----:B------:R-:W-:Y:S02]  /*1560*/  IADD3 R188, R182, 0x80, RZ ;  /* 0x00000080b6bc7810 */ /* 0x000fe40007ffe0ff */
[----:B------:R-:W-:Y:S01]  /*1570*/  SHF.R.S32.HI R5, RZ, 0x1f, R187 ;  /* 0x0000001fff057819 */ /* 0x000fe200000114bb */
[----:B------:R-:W-:Y:S01]  /*1580*/  IMAD.IADD R2, R16, 0x1, -R2 ;  /* 0x0000000110027824 */ /* 0x000fe200078e0a02 */
[----:B------:R-:W-:Y:S02]  /*1590*/  LEA R225, R7, 0x80, 0x1 ;  /* 0x0000008007e17811 */ /* 0x000fe400078e08ff */
[----:B------:R-:W-:Y:S01]  /*15a0*/  SEL R5, R8, 0xffffffe0, !P1 ;  /* 0xffffffe008057807 */ /* 0x000fe20004800000 */
[----:B------:R-:W-:Y:S01]  /*15b0*/  IMAD.SHL.U32 R206, R2, 0x2, RZ ;  /* 0x0000000202ce7824 */ /* 0x000fe200078e00ff */
[----:B------:R-:W-:-:S02]  /*15c0*/  SEL R2, R8, 0xffffffe0, !P4 ;  /* 0xffffffe008027807 */ /* 0x000fc40006000000 */
[----:B------:R-:W-:Y:S01]  /*15d0*/  SHF.R.S32.HI R6, RZ, 0x1f, R188 ;  /* 0x0000001fff067819 */ /* 0x000fe200000114bc */
[----:B------:R-:W-:Y:S01]  /*15e0*/  IMAD.IADD R228, R225, 0x1, R5 ;  /* 0x00000001e1e47824 */ /* 0x000fe200078e0205 */
        /* <DEDUP_REMOVED lines=9> */
[----:B------:R-:W-:Y:S02]  /*1680*/  SHF.R.S32.HI R7, RZ, 0x1f, R251 ;  /* 0x0000001fff077819 */ /* 0x000fe400000114fb */
[----:B------:R-:W-:-:S02]  /*1690*/  IADD3 R237, R206, 0x78, RZ ;  /* 0x00000078ceed7810 */ /* 0x000fc40007ffe0ff */
[C---:B------:R-:W-:Y:S02]  /*16a0*/  IADD3 R236, R206.reuse, 0x80, RZ ;  /* 0x00000080ceec7810 */ /* 0x040fe40007ffe0ff */
[----:B------:R-:W-:Y:S02]  /*16b0*/  SHF.R.S32.HI R8, RZ, 0x1f, R249 ;  /* 0x0000001fff087819 */ /* 0x000fe400000114f9 */
[----:B------:R-:W-:Y:S02]  /*16c0*/  SHF.R.S32.HI R7, RZ, 0x1f, R248 ;  /* 0x0000001fff077819 */ /* 0x000fe400000114f8 */
[C---:B------:R-:W-:Y:S02]  /*16d0*/  IADD3 R234, R206.reuse, 0x90, RZ ;  /* 0x00000090ceea7810 */ /* 0x040fe40007ffe0ff */
[----:B------:R-:W-:Y:S02]  /*16e0*/  IADD3 R233, R206, 0x98, RZ ;  /* 0x00000098cee97810 */ /* 0x000fe40007ffe0ff */
[----:B------:R-:W-:-:S02]  /*16f0*/  SHF.R.S32.HI R8, RZ, 0x1f, R246 ;  /* 0x0000001fff087819 */ /* 0x000fc400000114f6 */
[----:B------:R-:W-:Y:S02]  /*1700*/  SHF.R.S32.HI R7, RZ, 0x1f, R245 ;  /* 0x0000001fff077819 */ /* 0x000fe400000114f5 */
[----:B------:R-:W-:Y:S02]  /*1710*/  SEL R6, R10, 0xffffffc0, !P2 ;  /* 0xffffffc00a067807 */ /* 0x000fe40005000000 */
[C---:B------:R-:W-:Y:S02]  /*1720*/  IADD3 R231, R206.reuse, 0xa8, RZ ;  /* 0x000000a8cee77810 */ /* 0x040fe40007ffe0ff */
[----:B------:R-:W-:Y:S02]  /*1730*/  IADD3 R230, R206, 0xb0, RZ ;  /* 0x000000b0cee67810 */ /* 0x000fe40007ffe0ff */
[----:B------:R-:W-:Y:S02]  /*1740*/  SHF.R.S32.HI R8, RZ, 0x1f, R243 ;  /* 0x0000001fff087819 */ /* 0x000fe400000114f3 */
[----:B------:R-:W-:-:S02]  /*1750*/  SHF.R.S32.HI R7, RZ, 0x1f, R242 ;  /* 0x0000001fff077819 */ /* 0x000fc400000114f2 */
[----:B------:R-:W-:Y:S02]  /*1760*/  IADD3 R229, R206, 0xb8, RZ ;  /* 0x000000b8cee57810 */ /* 0x000fe40007ffe0ff */
[----:B------:R-:W-:Y:S02]  /*1770*/  SHF.R.S32.HI R8, RZ, 0x1f, R240 ;  /* 0x0000001fff087819 */ /* 0x000fe400000114f0 */
[----:B------:R-:W-:Y:S02]  /*1780*/  SHF.R.S32.HI R7, RZ, 0x1f, R239 ;  /* 0x0000001fff077819 */ /* 0x000fe400000114ef */
[----:B------:R-:W-:Y:S02]  /*1790*/  IADD3 R226, R225, -0x10, RZ ;  /* 0xfffffff0e1e27810 */ /* 0x000fe40007ffe0ff */
[----:B------:R-:W-:Y:S02]  /*17a0*/  SHF.R.S32.HI R8, RZ, 0x1f, R237 ;  /* 0x0000001fff087819 */ /* 0x000fe400000114ed */
[----:B------:R-:W-:-:S02]  /*17b0*/  SHF.R.S32.HI R7, RZ, 0x1f, R236 ;  /* 0x0000001fff077819 */ /* 0x000fc400000114ec */
[----:B------:R-:W-:Y:S02]  /*17c0*/  @P0 IADD3 R226, R225, 0x10, RZ ;  /* 0x00000010e1e20810 */ /* 0x000fe40007ffe0ff */
[----:B------:R-:W-:Y:S02]  /*17d0*/  SHF.R.S32.HI R8, RZ, 0x1f, R234 ;  /* 0x0000001fff087819 */ /* 0x000fe400000114ea */
        /* <DEDUP_REMOVED lines=8> */
[----:B------:R-:W-:Y:S01]  /*1860*/  LEA R173, R3, 0xc100, 0x1 ;  /* 0x0000c10003ad7811 */ /* 0x000fe200078e08ff */
[----:B------:R-:W-:Y:S01]  /*1870*/  IMAD.IADD R3, R6, 0x1, R226 ;  /* 0x0000000106037824 */ /* 0x000fe200078e02e2 */
[----:B------:R1:W-:Y:S01]  /*1880*/  STL [R1+0x8], R8 ;  /* 0x0000080801007387 */ /* 0x0003e20000100800 */
[----:B------:R-:W-:-:S02]  /*1890*/  IADD3 R250, R206, 0x10, RZ ;  /* 0x00000010cefa7810 */ /* 0x000fc40007ffe0ff */
[----:B------:R-:W-:Y:S01]  /*18a0*/  IADD3 R247, R206, 0x28, RZ ;  /* 0x00000028cef77810 */ /* 0x000fe20007ffe0ff */
[----:B------:R1:W-:Y:S01]  /*18b0*/  STL [R1+0x4], R7 ;  /* 0x0000040701007387 */ /* 0x0003e20000100800 */
[----:B------:R-:W-:Y:S01]  /*18c0*/  LEA R167, R4, 0x100, 0x1 ;  /* 0x0000010004a77811 */ /* 0x000fe200078e08ff */
[----:B------:R-:W-:Y:S01]  /*18d0*/  IMAD.IADD R174, R173, 0x1, R2 ;  /* 0x00000001adae7824 */ /* 0x000fe200078e0202 */
[C---:B------:R-:W-:Y:S01]  /*18e0*/  IADD3 R244, R206.reuse, 0x40, RZ ;  /* 0x00000040cef47810 */ /* 0x040fe20007ffe0ff */
[----:B------:R1:W-:Y:S01]  /*18f0*/  STL [R1], R3 ;  /* 0x0000000301007387 */ /* 0x0003e20000100800 */
[----:B------:R-:W-:Y:S01]  /*1900*/  IADD3 R241, R206, 0x58, RZ ;  /* 0x00000058cef17810 */ /* 0x000fe20007ffe0ff */
[----:B------:R-:W-:Y:S01]  /*1910*/  IMAD.IADD R168, R2, 0x1, R167 ;  /* 0x0000000102a87824 */ /* 0x000fe200078e02a7 */
[----:B------:R-:W-:Y:S02]  /*1920*/  LEA R164, R0, 0x6100, 0x1 ;  /* 0x0000610000a47811 */ /* 0x000fe400078e08ff */
[----:B------:R-:W-:-:S02]  /*1930*/  IADD3 R238, R206, 0x70, RZ ;  /* 0x00000070ceee7810 */ /* 0x000fc40007ffe0ff */
[----:B------:R-:W-:Y:S02]  /*1940*/  SHF.R.S32.HI R9, RZ, 0x1f, R250 ;  /* 0x0000001fff097819 */ /* 0x000fe400000114fa */
[----:B------:R-:W-:Y:S02]  /*1950*/  SEL R0, R10, 0xffffffc0, !P3 ;  /* 0xffffffc00a007807 */ /* 0x000fe40005800000 */
[C---:B------:R-:W-:Y:S02]  /*1960*/  IADD3 R235, R206.reuse, 0x88, RZ ;  /* 0x00000088ceeb7810 */ /* 0x040fe40007ffe0ff */
[----:B------:R-:W-:Y:S01]  /*1970*/  SHF.R.S32.HI R9, RZ, 0x1f, R247 ;  /* 0x0000001fff097819 */ /* 0x000fe200000114f7 */
[----:B------:R-:W-:Y:S01]  /*1980*/  IMAD.IADD R176, R173, 0x1, R0 ;  /* 0x00000001adb07824 */ /* 0x000fe200078e0200 */
        /* <DEDUP_REMOVED lines=9> */
[----:B-1----:R-:W-:Y:S02]  /*1a20*/  SHF.R.S32.HI R9, RZ, 0x1f, R232 ;  /* 0x0000001fff097819 */ /* 0x002fe400000114e8 */
.L_x_1212:
        /* <DEDUP_REMOVED lines=30> */
.L_x_1106:
[----:B------:R-:W-:-:S04]  /*1c10*/  ISETP.NE.U32.AND P1, PT, RZ, c[0x0][0x368], PT ;  /* 0x0000da00ff007a0c */ /* 0x000fc80003f25070 */
[----:B------:R-:W-:-:S13]  /*1c20*/  ISETP.NE.AND.EX P1, PT, RZ, c[0x0][0x36c], PT, P1 ;  /* 0x0000db00ff007a0c */ /* 0x000fda0003f25310 */
[----:B------:R-:W-:Y:S05]  /*1c30*/  @!P1 BRA `(.L_x_1107) ;  /* 0x0000004000009947 */ /* 0x000fea0003800000 */
[----:B-1----:R-:W-:-:S04]  /*1c40*/  IADD3 R2, P1, R220, c[0x0][0x368], RZ ;  /* 0x0000da00dc027a10 */ /* 0x002fc80007f3e0ff */
[----:B------:R-:W-:-:S05]  /*1c50*/  IADD3.X R3, R221, c[0x0][0x36c], RZ, P1, !PT ;  /* 0x0000db00dd037a10 */ /* 0x000fca0000ffe4ff */
[----:B------:R1:W5:Y:S01]  /*1c60*/  LDG.E R0, [R2.64] ;  /* 0x0000000602007981 */ /* 0x000362000c1e1900 */
[----:B------:R-:W-:Y:S05]  /*1c70*/  BRA `(.L_x_1108) ;  /* 0x0000008000007947 */ /* 0x000fea0003800000 */
.L_x_1107:
        /* <DEDUP_REMOVED lines=8> */
.L_x_1108:
[----:B-1----:R-:W-:Y:S01]  /*1d00*/  IMAD.MOV.U32 R2, RZ, RZ, c[0x0][0x2c4] ;  /* 0x0000b100ff027624 */ /* 0x002fe200078e00ff */
[----:B------:R-:W-:Y:S01]  /*1d10*/  BSSY B0, `(.L_x_1109) ;  /* 0x0000039000007945 */ /* 0x000fe20003800000 */
[----:B------:R-:W-:Y:S02]  /*1d20*/  IMAD.SHL.U32 R205, R209, 0x80, RZ ;  /* 0x00000080d1cd7824 */ /* 0x000fe400078e00ff */
[----:B-----5:R-:W-:Y:S01]  /*1d30*/  IMAD.IADD R203, R0, 0x1, -R193 ;  /* 0x0000000100cb7824 */ /* 0x020fe200078e0ac1 */
[----:B------:R-:W-:-:S02]  /*1d40*/  ISETP.NE.AND P4, PT, R2, 0x1, PT ;  /* 0x000000010200780c */ /* 0x000fc40003f85270 */
[----:B------:R-:W-:Y:S02]  /*1d50*/  IADD3 R2, R205, 0x7f, RZ ;  /* 0x0000007fcd027810 */ /* 0x000fe40007ffe0ff */
[----:B------:R-:W-:-:S03]  /*1d60*/  IADD3 R3, R203, 0x40, -R204 ;  /* 0x00000040cb037810 */ /* 0x000fc60007ffe8cc */
[----:B------:R-:W-:-:S06]  /*1d70*/  IMAD.MOV.U32 R0, RZ, RZ, R2 ;  /* 0x000000ffff007224 */ /* 0x000fcc00078e0002 */
[----:B------:R-:W-:Y:S01]  /*1d80*/  @P4 IMAD.HI.U32 R4, R2, c[0x0][0x2c8], RZ ;  /* 0x0000b20002044a27 */ /* 0x000fe200078e00ff */
[----:B------:R-:W-:-:S04]  /*1d90*/  IADD3 R2, R203, 0x3f, RZ ;  /* 0x0000003fcb027810 */ /* 0x000fc80007ffe0ff */
[----:B------:R-:W-:-:S05]  /*1da0*/  @P4 SHF.R.U32.HI R0, RZ, c[0x0][0x2cc], R4 ;  /* 0x0000b300ff004a19 */ /* 0x000fca0000011604 */
[----:B------:R-:W-:Y:S01]  /*1db0*/  IMAD.IADD R0, R3, 0x1, R0 ;  /* 0x0000000103007824 */ /* 0x000fe200078e0200 */
[----:B------:R-:W-:-:S04]  /*1dc0*/  SHF.R.S32.HI R3, RZ, 0x1f, R2 ;  /* 0x0000001fff037819 */ /* 0x000fc80000011402 */
[----:B------:R-:W-:Y:S02]  /*1dd0*/  SHF.R.S32.HI R4, RZ, 0x1f, R0 ;  /* 0x0000001fff047819 */ /* 0x000fe40000011400 */
[----:B------:R-:W-:Y:S02]  /*1de0*/  LEA.HI R2, R3, R2, RZ, 0x6 ;  /* 0x0000000203027211 */ /* 0x000fe400078f30ff */
[----:B------:R-:W-:Y:S02]  /*1df0*/  LEA.HI R0, R4, R0, RZ, 0x6 ;  /* 0x0000000004007211 */ /* 0x000fe400078f30ff */
[----:B------:R-:W-:Y:S02]  /*1e00*/  SHF.R.S32.HI R3, RZ, 0x6, R2 ;  /* 0x00000006ff037819 */ /* 0x000fe40000011402 */
[----:B------:R-:W-:Y:S02]  /*1e10*/  SHF.R.S32.HI R0, RZ, 0x6, R0 ;  /* 0x00000006ff007819 */ /* 0x000fe40000011400 */
[----:B------:R-:W-:-:S02]  /*1e20*/  LOP3.LUT R2, R210, 0xff000000, RZ, 0xc0, !PT ;  /* 0xff000000d2027812 */ /* 0x000fc400078ec0ff */
[----:B------:R-:W-:Y:S02]  /*1e30*/  IMNMX R8, R3, R0, PT ;  /* 0x0000000003087217 */ /* 0x000fe40003800200 */
[----:B------:R-:W-:Y:S02]  /*1e40*/  LOP3.LUT R4, R210, 0xff0000, RZ, 0xc0, !PT ;  /* 0x00ff0000d2047812 */ /* 0x000fe400078ec0ff */
[----:B------:R-:W-:Y:S02]  /*1e50*/  ISETP.GE.AND P1, PT, R8, 0x1, PT ;  /* 0x000000010800780c */ /* 0x000fe40003f26270 */
[----:B------:R-:W-:Y:S01]  /*1e60*/  SHF.R.U32.HI R0, RZ, 0x8, R2 ;  /* 0x00000008ff007819 */ /* 0x000fe20000011602 */
[----:B------:R-:W-:-:S03]  /*1e70*/  IMAD.MOV.U32 R2, RZ, RZ, RZ ;  /* 0x000000ffff027224 */ /* 0x000fc600078e00ff */
[----:B------:R-:W-:-:S04]  /*1e80*/  LEA.HI R0, R4, R0, RZ, 0x10 ;  /* 0x0000000004007211 */ /* 0x000fc800078f80ff */
[----:B------:R-:W-:Y:S02]  /*1e90*/  LOP3.LUT R223, R0, 0xff, RZ, 0xc0, !PT ;  /* 0x000000ff00df7812 */ /* 0x000fe400078ec0ff */
[----:B------:R-:W-:Y:S01]  /*1ea0*/  SHF.R.U32.HI R222, RZ, 0x10, R0 ;  /* 0x00000010ffde7819 */ /* 0x000fe20000011600 */
        /* <DEDUP_REMOVED lines=31> */
.L_x_1110:
[----:B------:R-:W-:Y:S05]  /*20a0*/  BSYNC B0 ;  /* 0x0000000000007941 */ /* 0x000fea0003800000 */
.L_x_1109:
        /* <DEDUP_REMOVED lines=61> */
[----:B------:R-:W-:Y:S01]  /*2480*/  IMAD.IADD R5, R190, 0x1, R205 ;  /* 0x00000001be057824 */ /* 0x000fe200078e02cd */
[----:B------:R-:W-:Y:S02]  /*2490*/  LOP3.LUT R14, R210, 0xffff, RZ, 0xc0, !PT ;  /* 0x0000ffffd20e7812 */ /* 0x000fe400078ec0ff */
[----:B------:R-:W-:Y:S01]  /*24a0*/  SEL R6, R224, RZ, !P0 ;  /* 0x000000ffe0067207 */ /* 0x000fe20004000000 */
[----:B------:R-:W-:Y:S01]  /*24b0*/  IMAD R0, R0, c[0x0][0x178], RZ ;  /* 0x00005e0000007a24 */ /* 0x000fe200078e02ff */
[----:B------:R-:W-:Y:S01]  /*24c0*/  SEL R4, R216, RZ, !P0 ;  /* 0x000000ffd8047207 */ /* 0x000fe20004000000 */
[----:B------:R-:W-:Y:S01]  /*24d0*/  @P4 IMAD.HI.U32 R7, R5, c[0x0][0x2c8], RZ ;  /* 0x0000b20005074a27 */ /* 0x000fe200078e00ff */
[----:B------:R-:W-:Y:S02]  /*24e0*/  ISETP.GE.AND P6, PT, R182, c[0x0][0x198], PT ;  /* 0x00006600b6007a0c */ /* 0x000fe40003fc6270 */
[----:B------:R-:W-:Y:S01]  /*24f0*/  ISETP.GE.AND P5, PT, R187, c[0x0][0x198], PT ;  /* 0x00006600bb007a0c */ /* 0x000fe20003fa6270 */
[----:B------:R-:W-:Y:S01]  /*2500*/  IMAD R0, R11, c[0x0][0x17c], R0 ;  /* 0x00005f000b007a24 */ /* 0x000fe200078e0200 */
[----:B------:R-:W-:Y:S01]  /*2510*/  ISETP.GE.AND P3, PT, R188, c[0x0][0x198], PT ;  /* 0x00006600bc007a0c */ /* 0x000fe20003f66270 */
[----:B------:R-:W-:Y:S01]  /*2520*/  IMAD R6, R6, c[0x0][0x1c0], RZ ;  /* 0x0000700006067a24 */ /* 0x000fe200078e02ff */
[----:B------:R-:W-:-:S03]  /*2530*/  IADD3 R100, R209, -0x1, RZ ;  /* 0xffffffffd1647810 */ /* 0x000fc60007ffe0ff */
[----:B------:R-:W-:Y:S02]  /*2540*/  IMAD R6, R4, c[0x0][0x1c4], R6 ;  /* 0x0000710004067a24 */ /* 0x000fe400078e0206 */
[----:B-1----:R-:W-:-:S04]  /*2550*/  IMAD.WIDE.U32 R2, R11, c[0x0][0x178], RZ ;  /* 0x00005e000b027a25 */ /* 0x002fc800078e00ff */
[----:B------:R-:W-:Y:S01]  /*2560*/  IMAD.IADD R3, R3, 0x1, R0 ;  /* 0x0000000103037824 */ /* 0x000fe200078e0200 */
        /* <DEDUP_REMOVED lines=23> */
.L_x_1217:
[----:B------:R-:W-:Y:S05]  /*26e0*/  BRA.DIV ~URZ, `(.L_x_1113) ;  /* 0x0000f1627f007947 */ /* 0x000fea000b800000 */
[----:B------:R3:W4:Y:S02]  /*26f0*/  SHFL.IDX PT, R0, R12, RZ, 0x181f ;  /* 0x00181fff0c007589 */ /* 0x00072400000e0000 */
.L_x_1218:
[----:B------:R-:W-:Y:S01]  /*2700*/  IMAD R11, R204, c[0x0][0x2c4], RZ ;  /* 0x0000b100cc0b7a24 */ /* 0x000fe200078e02ff */
[----:B------:R-:W-:Y:S01]  /*2710*/  IADD3 R10, R207, R205, RZ ;  /* 0x000000cdcf0a7210 */ /* 0x000fe20007ffe0ff */
        /* <DEDUP_REMOVED lines=18> */
.L_x_1115:
[----:B------:R-:W-:Y:S05]  /*2840*/  BSYNC B0 ;  /* 0x0000000000007941 */ /* 0x000fea0003800000 */
.L_x_1114:
[----:B------:R-:W-:Y:S05]  /*2850*/  BRA.DIV ~URZ, `(.L_x_1116) ;  /* 0x0000f0627f007947 */ /* 0x000fea000b800000 */
[----:B--2---:R2:W1:Y:S04]  /*2860*/  SHFL.IDX PT, R8, R9, 0x1, 0x181f ;  /* 0x00381f0009087f89 */ /* 0x00446800000e0000 */
[----:B----4-:R2:W4:Y:S02]  /*2870*/  SHFL.IDX PT, R0, R12, 0x1, 0x181f ;  /* 0x00381f000c007f89 */ /* 0x01052400000e0000 */
.L_x_1219:
        /* <DEDUP_REMOVED lines=19> */
.L_x_1118:
[----:B------:R-:W-:Y:S05]  /*29b0*/  BSYNC B0 ;  /* 0x0000000000007941 */ /* 0x000fea0003800000 */
.L_x_1117:
[----:B------:R-:W-:Y:S05]  /*29c0*/  BRA.DIV ~URZ, `(.L_x_1119) ;  /* 0x0000efc27f007947 */ /* 0x000fea000b800000 */
[----:B-1----:R1:W2:Y:S02]  /*29d0*/  SHFL.IDX PT, R8, R9, 0x2, 0x181f ;  /* 0x00581f0009087f89 */ /* 0x0022a400000e0000 */
.L_x_1220:
[----:B------:R-:W-:Y:S05]  /*29e0*/  BRA.DIV ~URZ, `(.L_x_1120) ;  /* 0x0000f0127f007947 */ /* 0x000fea000b800000 */
[----:B----4-:R4:W1:Y:S02]  /*29f0*/  SHFL.IDX PT, R0, R12, 0x2, 0x181f ;  /* 0x00581f000c007f89 */ /* 0x01086400000e0000 */
.L_x_1221:
        /* <DEDUP_REMOVED lines=19> */
.L_x_1122:
[----:B------:R-:W-:Y:S05]  /*2b30*/  BSYNC B0 ;  /* 0x0000000000007941 */ /* 0x000fea0003800000 */
.L_x_1121:
[----:B------:R-:W-:Y:S05]  /*2b40*/  BRA.DIV ~URZ, `(.L_x_1123) ;  /* 0x0000ef227f007947 */ /* 0x000fea000b800000 */
[----:B--2---:R2:W3:Y:S04]  /*2b50*/  SHFL.IDX PT, R8, R9, 0x3, 0x181f ;  /* 0x00781f0009087f89 */ /* 0x0044e800000e0000 */
[----:B-1----:R2:W1:Y:S02]  /*2b60*/  SHFL.IDX PT, R0, R12, 0x3, 0x181f ;  /* 0x00781f000c007f89 */ /* 0x00246400000e0000 */
.L_x_1222:
[----:B------:R-:W-:Y:S01]  /*2b70*/  IADD3 R2, R10, 0x60, RZ ;  /* 0x000000600a027810 */ /* 0x000fe20007ffe0ff */
[----:B-----5:R-:W-:Y:S01]  /*2b80*/  IMAD.WIDE.U32 R196, R13, c[0x0][0x2b0], RZ ;  /* 0x0000ac000dc47a25 */ /* 0x020fe200078e00ff */
[----:B------:R-:W-:-:S02]  /*2b90*/  SHF.R.S32.HI R21, RZ, 0x1f, R182 ;  /* 0x0000001fff157819 */ /* 0x000fc400000114b6 */
[----:B------:R-:W-:Y:S02]  /*2ba0*/  ISETP.GE.AND P2, PT, R2, R11, PT ;  /* 0x0000000b0200720c */ /* 0x000fe40003f46270 */
        /* <DEDUP_REMOVED lines=22> */
[----:B-1----:R-:W-:-:S02]  /*2d10*/  IMAD R2, R100, 0x40, R190 ;  /* 0x0000004064027824 */ /* 0x002fc400078e02be */
[----:B------:R-:W-:Y:S01]  /*2d20*/  IMAD.MOV.U32 R178, RZ, RZ, RZ ;  /* 0x000000ffffb27224 */ /* 0x000fe200078e00ff */
[----:B------:R-:W-:Y:S02]  /*2d30*/  ISETP.NE.AND P3, PT, R0, 0x1, PT ;  /* 0x000000010000780c */ /* 0x000fe40003f65270 */
[C---:B------:R-:W-:Y:S01]  /*2d40*/  ISETP.GE.AND P1, PT, R2.reuse, R203, PT ;  /* 0x000000cb0200720c */ /* 0x040fe20003f26270 */
[----:B------:R-:W-:-:S03]  /*2d50*/  IMAD.IADD R2, R2, 0x1, R193 ;  /* 0x0000000102027824 */ /* 0x000fc600078e02c1 */
[----:B------:R-:W-:Y:S02]  /*2d60*/  ISETP.GT.OR P1, PT, R190, 0x3f, P1 ;  /* 0x0000003fbe00780c */ /* 0x000fe40000f24670 */
[----:B------:R-:W-:-:S05]  /*2d70*/  MOV R0, R2 ;  /* 0x0000000200007202 */ /* 0x000fca0000000f00 */
[----:B------:R-:W-:-:S05]  /*2d80*/  @P3 IMAD.HI.U32 R3, R2, c[0x0][0x2bc], RZ ;  /* 0x0000af0002033a27 */ /* 0x000fca00078e00ff */
[----:B------:R-:W-:-:S04]  /*2d90*/  @P3 SHF.R.U32.HI R0, RZ, c[0x0][0x2c0], R3 ;  /* 0x0000b000ff003a19 */ /* 0x000fc80000011603 */
[----:B------:R-:W-:-:S04]  /*2da0*/  @!P1 IADD3 R3, P0, R0, R196, RZ ;  /* 0x000000c400039210 */ /* 0x000fc80007f1e0ff */
[----:B------:R-:W-:Y:S02]  /*2db0*/  @!P1 LEA.HI.X.SX32 R5, R0, R201, 0x1, P0 ;  /* 0x000000c900059211 */ /* 0x000fe400000f0eff */
[----:B------:R-:W-:-:S04]  /*2dc0*/  @!P1 LEA R4, P0, R3, c[0x0][0x2a0], 0x2 ;  /* 0x0000a80003049a11 */ /* 0x000fc800078010ff */
[----:B------:R-:W-:-:S05]  /*2dd0*/  @!P1 LEA.HI.X R5, R3, c[0x0][0x2a4], R5, 0x2, P0 ;  /* 0x0000a90003059a11 */ /* 0x000fca00000f1405 */
[----:B------:R-:W3:Y:S01]  /*2de0*/  @!P1 LDG.E R178, [R4.64] ;  /* 0x0000000604b29981 */ /* 0x000ee2000c1e1900 */
[----:B------:R-:W-:Y:S01]  /*2df0*/  IMAD.MOV R0, RZ, RZ, -R0 ;  /* 0x000000ffff007224 */ /* 0x000fe200078e0a00 */
[----:B------:R-:W-:Y:S01]  /*2e00*/  SHF.L.U64.HI R101, R182, 0x1, R21 ;  /* 0x00000001b6657819 */ /* 0x000fe20000010215 */
[----:B------:R-:W-:Y:S01]  /*2e10*/  IMAD.WIDE.U32 R194, R14, c[0x0][0x1e8], RZ ;  /* 0x00007a000ec27a25 */ /* 0x000fe200078e00ff */
[----:B------:R-:W-:Y:S01]  /*2e20*/  IADD3 R103, R164, 0x20, RZ ;  /* 0x00000020a4677810 */ /* 0x000fe20007ffe0ff */
[----:B------:R-:W-:Y:S01]  /*2e30*/  BSSY B0, `(.L_x_1124) ;  /* 0x0000197000007945 */ /* 0x000fe20003800000 */
[C---:B------:R-:W-:Y:S01]  /*2e40*/  SHF.L.U32 R107, R187.reuse, 0x1, RZ ;  /* 0x00000001bb6b7819 */ /* 0x040fe200000006ff */
[----:B------:R-:W-:Y:S01]  /*2e50*/  IMAD R181, R0, c[0x0][0x2b8], R2 ;  /* 0x0000ae0000b57a24 */ /* 0x000fe200078e0202 */
[----:B------:R-:W-:Y:S01]  /*2e60*/  SHF.L.U64.HI R104, R188, 0x1, R15 ;  /* 0x00000001bc687819 */ /* 0x000fe2000001020f */
[----:B------:R-:W-:Y:S01]  /*2e70*/  IMAD R200, R14, c[0x0][0x1ec], R195 ;  /* 0x00007b000ec87a24 */ /* 0x000fe200078e02c3 */
[----:B------:R-:W-:Y:S01]  /*2e80*/  SHF.L.U64.HI R102, R187, 0x1, R20 ;  /* 0x00000001bb667819 */ /* 0x000fe20000010214 */
[----:B------:R-:W-:Y:S01]  /*2e90*/  IMAD.WIDE.U32 R2, R181, c[0x0][0x1e0], RZ ;  /* 0x00007800b5027a25 */ /* 0x000fe200078e00ff */
[----:B--2---:R-:W-:-:S03]  /*2ea0*/  SHF.R.S32.HI R9, RZ, 0x1f, R181 ;  /* 0x0000001fff097819 */ /* 0x004fc600000114b5 */
[----:B------:R-:W-:Y:S02]  /*2eb0*/  IMAD R105, R100, -0x40, R203 ;  /* 0xffffffc064697824 */ /* 0x000fe400078e02cb */
[----:B------:R-:W-:Y:S02]  /*2ec0*/  IMAD R0, R9, c[0x0][0x1e0], RZ ;  /* 0x0000780009007a24 */ /* 0x000fe400078e02ff */
[----:B------:R-:W-:Y:S01]  /*2ed0*/  IMAD.WIDE.U32 R198, R14, c[0x0][0x210], RZ ;  /* 0x000084000ec67a25 */ /* 0x000fe200078e00ff */
[----:B------:R-:W-:-:S03]  /*2ee0*/  IADD3 R13, -R207, R105, RZ ;  /* 0x00000069cf0d7210 */ /* 0x000fc60007ffe1ff */
[----:B------:R-:W-:Y:S01]  /*2ef0*/  IMAD R0, R181, c[0x0][0x1e4], R0 ;  /* 0x00007900b5007a24 */ /* 0x000fe200078e0200 */
[C---:B------:R-:W-:Y:S01]  /*2f00*/  ISETP.GE.AND P2, PT, R13.reuse, 0x1, PT ;  /* 0x000000010d00780c */ /* 0x040fe20003f46270 */
[----:B------:R-:W-:Y:S01]  /*2f10*/  IMAD R202, R14, c[0x0][0x214], R199 ;  /* 0x000085000eca7a24 */ /* 0x000fe200078e02c7 */
[----:B------:R-:W-:Y:S01]  /*2f20*/  ISETP.GE.AND P6, PT, R13, 0x21, PT ;  /* 0x000000210d00780c */ /* 0x000fe20003fc6270 */
[----:B------:R-:W-:Y:S02]  /*2f30*/  IMAD.IADD R3, R3, 0x1, R0 ;  /* 0x0000000103037824 */ /* 0x000fe400078e0200 */
[----:B------:R-:W-:Y:S02]  /*2f40*/  IMAD.SHL.U32 R106, R182, 0x2, RZ ;  /* 0x00000002b66a7824 */ /* 0x000fe400078e00ff */
[----:B------:R-:W-:-:S06]  /*2f50*/  IMAD.SHL.U32 R108, R188, 0x2, RZ ;  /* 0x00000002bc6c7824 */ /* 0x000fcc00078e00ff */
[----:B------:R-:W-:Y:S02]  /*2f60*/  @P2 ISETP.GE.AND P1, PT, R182, c[0x0][0x1d4], PT ;  /* 0x00007500b6002a0c */ /* 0x000fe40003f26270 */
[----:B------:R-:W-:Y:S02]  /*2f70*/  @P2 ISETP.GE.AND P5, PT, R187, c[0x0][0x1d4], PT ;  /* 0x00007500bb002a0c */ /* 0x000fe40003fa6270 */
[----:B---3--:R-:W-:Y:S01]  /*2f80*/  SHF.R.S32.HI R10, RZ, 0x1f, R178 ;  /* 0x0000001fff0a7819 */ /* 0x008fe200000114b2 */
[----:B------:R-:W-:-:S04]  /*2f90*/  IMAD.WIDE.U32 R2, R178, c[0x0][0x1f0], R2 ;  /* 0x00007c00b2027a25 */ /* 0x000fc800078e0002 */
[----:B------:R-:W-:-:S04]  /*2fa0*/  IMAD R0, R10, c[0x0][0x1f0], RZ ;  /* 0x00007c000a007a24 */ /* 0x000fc800078e02ff */
[----:B------:R-:W-:Y:S01]  /*2fb0*/  IMAD R4, R178, c[0x0][0x1f4], R0 ;  /* 0x00007d00b2047a24 */ /* 0x000fe200078e0200 */
[----:B------:R-:W-:-:S04]  /*2fc0*/  IADD3 R0, P0, R2, R194, RZ ;  /* 0x000000c202007210 */ /* 0x000fc80007f1e0ff */
[----:B------:R-:W-:Y:S02]  /*2fd0*/  IADD3.X R2, R200, R3, R4, P0, !PT ;  /* 0x00000003c8027210 */ /* 0x000fe400007fe404 */
[----:B------:R-:W-:-:S04]  /*2fe0*/  LEA R3, P0, R0, c[0x0][0x1c8], 0x1 ;  /* 0x0000720000037a11 */ /* 0x000fc800078008ff */
[----:B------:R-:W-:Y:S02]  /*2ff0*/  LEA.HI.X R5, R0, c[0x0][0x1cc], R2, 0x1, P0 ;  /* 0x0000730000057a11 */ /* 0x000fe400000f0c02 */
[----:B------:R-:W1:Y:S04]  /*3000*/  SHFL.IDX PT, R0, R3, RZ, 0x181f ;  /* 0x00181fff03007589 */ /* 0x000e6800000e0000 */
[----:B------:R-:W2:Y:S04]  /*3010*/  SHFL.IDX PT, R2, R5, RZ, 0x181f ;  /* 0x00181fff05027589 */ /* 0x000ea800000e0000 */
[----:B------:R-:W3:Y:S04]  /*3020*/  SHFL.IDX PT, R3, R3, 0x1, 0x181f ;  /* 0x00381f0003037f89 */ /* 0x000ee800000e0000 */
[----:B------:R2:W5:Y:S01]  /*3030*/  SHFL.IDX PT, R8, R5, 0x1, 0x181f ;  /* 0x00381f0005087f89 */ /* 0x00056200000e0000 */
[----:B-1----:R-:W-:-:S04]  /*3040*/  @P2 LEA R4, P0, R182, R0, 0x1 ;  /* 0x00000000b6042211 */ /* 0x002fc800078008ff */
[----:B--2---:R-:W-:Y:S02]  /*3050*/  @P2 LEA.HI.X R5, R182, R2, R21, 0x1, P0 ;  /* 0x00000002b6052211 */ /* 0x004fe400000f0c15 */
[----:B------:R-:W-:-:S03]  /*3060*/  @P2 LEA R6, P0, R187, R0, 0x1 ;  /* 0x00000000bb062211 */ /* 0x000fc600078008ff */
[----:B------:R1:W-:Y:S01]  /*3070*/  @P2 LDGSTS.E.BYPASS.LTC128B.128 [R179+0x6100], [R4.64], !P1 ;  /* 0x0610000004b32fae */ /* 0x0003e2000c901d46 */
[----:B------:R-:W-:Y:S02]  /*3080*/  @P2 ISETP.GE.AND P1, PT, R188, c[0x0][0x1d4], PT ;  /* 0x00007500bc002a0c */ /* 0x000fe40003f26270 */
[----:B------:R-:W-:-:S05]  /*3090*/  @P2 LEA.HI.X R7, R187, R2, R20, 0x1, P0 ;  /* 0x00000002bb072211 */ /* 0x000fca00000f0c14 */
[----:B------:R3:W-:Y:S01]  /*30a0*/  @P2 LDGSTS.E.BYPASS.LTC128B.128 [R179+0x8100], [R6.64], !P5 ;  /* 0x0810000006b32fae */ /* 0x0007e2000e901d46 */
[----:B-1----:R-:W-:Y:S01]  /*30b0*/  @P2 LEA R4, P0, R188, R0, 0x1 ;  /* 0x00000000bc042211 */ /* 0x002fe200078008ff */
[----:B------:R-:W-:-:S03]  /*30c0*/  IMAD R0, R9, c[0x0][0x208], RZ ;  /* 0x0000820009007a24 */ /* 0x000fc600078e02ff */
[----:B------:R-:W-:Y:S01]  /*30d0*/  @P2 LEA.HI.X R5, R188, R2, R15, 0x1, P0 ;  /* 0x00000002bc052211 */ /* 0x000fe200000f0c0f */
[----:B------:R-:W-:Y:S01]  /*30e0*/  IMAD R0, R181, c[0x0][0x20c], R0 ;  /* 0x00008300b5007a24 */ /* 0x000fe200078e0200 */
[----:B---3--:R-:W-:-:S03]  /*30f0*/  @P6 LEA R6, P0, R182, R3, 0x1 ;  /* 0x00000003b6066211 */ /* 0x008fc600078008ff */
[----:B------:R1:W-:Y:S01]  /*3100*/  @P2 LDGSTS.E.BYPASS.LTC128B.128 [R179+0xa100], [R4.64], !P1 ;  /* 0x0a10000004b32fae */ /* 0x0003e2000c901d46 */
[C---:B------:R-:W-:Y:S02]  /*3110*/  @P6 ISETP.GE.AND P2, PT, R182.reuse, c[0x0][0x1d4], PT ;  /* 0x00007500b6006a0c */ /* 0x040fe40003f46270 */
[----:B------:R-:W-:Y:S02]  /*3120*/  @P6 ISETP.GE.AND P1, PT, R187, c[0x0][0x1d4], PT ;  /* 0x00007500bb006a0c */ /* 0x000fe40003f26270 */
[----:B-----5:R-:W-:Y:S02]  /*3130*/  @P6 LEA.HI.X R7, R182, R8, R21, 0x1, P0 ;  /* 0x00000008b6076211 */ /* 0x020fe400000f0c15 */
[----:B------:R-:W-:-:S07]  /*3140*/  @P6 ISETP.GE.AND P0, PT, R188, c[0x0][0x1d4], PT ;  /* 0x00007500bc006a0c */ /* 0x000fce0003f06270 */
[----:B------:R2:W-:Y:S01]  /*3150*/  @P6 LDGSTS.E.BYPASS.LTC128B.128 [R179+0x7100], [R6.64], !P2 ;  /* 0x0710000006b36fae */ /* 0x0005e2000d101d46 */
[----:B-1----:R-:W-:-:S04]  /*3160*/  @P6 LEA R4, P5, R187, R3, 0x1 ;  /* 0x00000003bb046211 */ /* 0x002fc800078a08ff */
[----:B------:R-:W-:Y:S02]  /*3170*/  @P6 LEA.HI.X R5, R187, R8, R20, 0x1, P5 ;  /* 0x00000008bb056211 */ /* 0x000fe400028f0c14 */
[----:B------:R-:W-:-:S03]  /*3180*/  @P6 LEA R2, P5, R188, R3, 0x1 ;  /* 0x00000003bc026211 */ /* 0x000fc600078a08ff */
[----:B------:R2:W-:Y:S01]  /*3190*/  @P6 LDGSTS.E.BYPASS.LTC128B.128 [R179+0x9100], [R4.64], !P1 ;  /* 0x0910000004b36fae */ /* 0x0005e2000c901d46 */
[----:B------:R-:W-:-:S05]  /*31a0*/  @P6 LEA.HI.X R3, R188, R8, R15, 0x1, P5 ;  /* 0x00000008bc036211 */ /* 0x000fca00028f0c0f */
[----:B------:R1:W-:Y:S04]  /*31b0*/  @P6 LDGSTS.E.BYPASS.LTC128B.128 [R179+0xb100], [R2.64], !P0 ;  /* 0x0b10000002b36fae */ /* 0x0003e8000c101d46 */
[----:B------:R-:W0:Y:S01]  /*31c0*/  LDGDEPBAR ;  /* 0x00000000000079af */ /* 0x000e220000000000 */
[----:B-1----:R-:W-:Y:S01]  /*31d0*/  IMAD.WIDE.U32 R2, R181, c[0x0][0x208], RZ ;  /* 0x00008200b5027a25 */ /* 0x002fe200078e00ff */
[----:B------:R-:W-:-:S04]  /*31e0*/  DEPBAR.LE SB0, 0x1 ;  /* 0x000080400000791a */ /* 0x000fc80000000000 */
[----:B------:R-:W-:-:S04]  /*31f0*/  DEPBAR.LE SB0, 0x0 ;  /* 0x000080000000791a */ /* 0x000fc80000000000 */
[----:B------:R-:W-:Y:S01]  /*3200*/  BAR.SYNC.DEFER_BLOCKING 0x0 ;  /* 0x0000000000007b1d */ /* 0x000fe20000010000 */
[----:B------:R-:W-:Y:S02]  /*3210*/  IMAD.IADD R3, R3, 0x1, R0 ;  /* 0x0000000103037824 */ /* 0x000fe400078e0200 */
[----:B------:R-:W-:Y:S02]  /*3220*/  IMAD R0, R10, c[0x0][0x218], RZ ;  /* 0x000086000a007a24 */ /* 0x000fe400078e02ff */
[----:B------:R-:W-:-:S04]  /*3230*/  IMAD.WIDE.U32 R2, R178, c[0x0][0x218], R2 ;  /* 0x00008600b2027a25 */ /* 0x000fc800078e0002 */
[----:B------:R-:W-:Y:S01]  /*3240*/  IMAD R8, R178, c[0x0][0x21c], R0 ;  /* 0x00008700b2087a24 */ /* 0x000fe200078e0200 */
[----:B------:R-:W-:-:S04]  /*3250*/  IADD3 R0, P0, R2, R198, RZ ;  /* 0x000000c602007210 */ /* 0x000fc80007f1e0ff */
[----:B------:R-:W-:Y:S02]  /*3260*/  IADD3.X R3, R202, R3, R8, P0, !PT ;  /* 0x00000003ca037210 */ /* 0x000fe400007fe408 */
[----:B------:R-:W-:-:S04]  /*3270*/  LEA R2, P0, R0, c[0x0][0x1f8], 0x1 ;  /* 0x00007e0000027a11 */ /* 0x000fc800078008ff */
[----:B------:R-:W-:Y:S02]  /*3280*/  LEA.HI.X R8, R0, c[0x0][0x1fc], R3, 0x1, P0 ;  /* 0x00007f0000087a11 */ /* 0x000fe400000f0c03 */
[----:B------:R-:W1:Y:S01]  /*3290*/  SHFL.IDX PT, R0, R2, RZ, 0x181f ;  /* 0x00181fff02007589 */ /* 0x000e6200000e0000 */
[----:B------:R-:W-:Y:S02]  /*32a0*/  R2P PR, R191, 0x6 ;  /* 0x00000006bf007804 */ /* 0x000fe40000000000 */
[----:B------:R-:W-:Y:S01]  /*32b0*/  ISETP.GE.AND P5, PT, R182, c[0x0][0x1d4], PT ;  /* 0x00007500b6007a0c */ /* 0x000fe20003fa6270 */
[----:B--2---:R-:W-:Y:S04]  /*32c0*/  LDSM.16.M88.4 R4, [R173] ;  /* 0x00000000ad04783b */ /* 0x004fe80000000200 */
[----:B------:R-:W-:Y:S04]  /*32d0*/  LDSM.16.M88.4 R16, [R164] ;  /* 0x00000000a410783b */ /* 0x000fe80000000200 */
[----:B------:R-:W2:Y:S02]  /*32e0*/  SHFL.IDX PT, R3, R8, RZ, 0x181f ;  /* 0x00181fff08037589 */ /* 0x000ea400000e0000 */
[----:B------:R-:W-:-:S02]  /*32f0*/  @P1 IADD3 R103, R164, -0x20, RZ ;  /* 0xffffffe0a4671810 */ /* 0x000fc40007ffe0ff */
[----:B------:R-:W3:Y:S04]  /*3300*/  SHFL.IDX PT, R2, R2, 0x1, 0x181f ;  /* 0x00381f0002027f89 */ /* 0x000ee800000e0000 */
[----:B------:R-:W-:Y:S04]  /*3310*/  LDSM.16.M88.4 R40, [R164+0x800] ;  /* 0x00080000a428783b */ /* 0x000fe80000000200 */
[----:B----4-:R-:W4:Y:S01]  /*3320*/  SHFL.IDX PT, R12, R8, 0x1, 0x181f ;  /* 0x00381f00080c7f89 */ /* 0x010f2200000e0000 */
[----:B-1----:R-:W-:-:S03]  /*3330*/  IADD3 R14, P1, R0, R108, RZ ;  /* 0x0000006c000e7210 */ /* 0x002fc60007f3e0ff */
[----:B------:R-:W1:Y:S04]  /*3340*/  LDSM.16.M88.4 R32, [R164+0x1000] ;  /* 0x00100000a420783b */ /* 0x000e680000000200 */
[----:B------:R-:W5:Y:S01]  /*3350*/  LDSM.16.M88.4 R24, [R164+0x1800] ;  /* 0x00180000a418783b */ /* 0x000f620000000200 */
[----:B--2---:R-:W-:-:S03]  /*3360*/  IMAD.X R15, R3, 0x1, R104, P1 ;  /* 0x00000001030f7824 */ /* 0x004fc600008e0668 */
[----:B------:R-:W-:Y:S01]  /*3370*/  LDSM.16.M88.4 R8, [R174] ;  /* 0x00000000ae08783b */ /* 0x000fe20000000200 */
[----:B---3--:R-:W-:-:S03]  /*3380*/  IADD3 R20, P1, R2, R107, RZ ;  /* 0x0000006b02147210 */ /* 0x008fc60007f3e0ff */
[----:B------:R-:W2:Y:S04]  /*3390*/  LDSM.16.M88.4 R36, [R103] ;  /* 0x000000006724783b */ /* 0x000ea80000000200 */
[----:B------:R-:W-:Y:S01]  /*33a0*/  LDSM.16.M88.4 R72, [R103+0x1000] ;  /* 0x001000006748783b */ /* 0x000fe20000000200 */
[C---:B------:R-:W-:Y:S01]  /*33b0*/  HMMA.16816.F32 R44, R4.reuse, R18, RZ ;  /* 0x00000012042c723c */ /* 0x040fe200000018ff */
[----:B----4-:R-:W-:Y:S02]  /*33c0*/  IADD3.X R21, R12, R102, RZ, P1, !PT ;  /* 0x000000660c157210 */ /* 0x010fe40000ffe4ff */
[----:B------:R-:W-:Y:S04]  /*33d0*/  LDSM.16.M88.4 R88, [R103+0x1800] ;  /* 0x001800006758783b */ /* 0x000fe80000000200 */
[-C--:B------:R-:W-:Y:S01]  /*33e0*/  IADD3 R18, P0, R0, R106.reuse, RZ ;  /* 0x0000006a00127210 */ /* 0x080fe20007f1e0ff */
[----:B------:R-:W-:Y:S04]  /*33f0*/  HMMA.16816.F32 R28, R4, R16, RZ ;  /* 0x00000010041c723c */ /* 0x000fe800000018ff */
[----:B------:R-:W-:Y:S01]  /*3400*/  IMAD.X R19, R3, 0x1, R101, P0 ;  /* 0x0000000103137824 */ /* 0x000fe200000e0665 */
[----:B------:R-:W-:-:S02]  /*3410*/  IADD3 R22, P0, R2, R106, RZ ;  /* 0x0000006a02167210 */ /* 0x000fc40007f1e0ff */
[----:B------:R-:W-:Y:S01]  /*3420*/  IADD3 R16, P6, R0, R107, RZ ;  /* 0x0000006b00107210 */ /* 0x000fe20007fde0ff */
[C---:B------:R-:W-:Y:S01]  /*3430*/  HMMA.16816.F32 R48, R4.reuse, R40, RZ ;  /* 0x000000280430723c */ /* 0x040fe200000018ff */
[----:B------:R-:W-:Y:S02]  /*3440*/  IMAD.MOV.U32 R0, RZ, RZ, 0x40 ;  /* 0x00000040ff007424 */ /* 0x000fe400078e00ff */
[----:B------:R-:W-:Y:S01]  /*3450*/  IADD3.X R17, R3, R102, RZ, P6, !PT ;  /* 0x0000006603117210 */ /* 0x000fe200037fe4ff */
[----:B------:R-:W-:Y:S01]  /*3460*/  IMAD.X R23, R12, 0x1, R101, P0 ;  /* 0x000000010c177824 */ /* 0x000fe200000e0665 */
[----:B------:R-:W-:Y:S02]  /*3470*/  ISETP.GE.AND P6, PT, R187, c[0x0][0x1d4], PT ;  /* 0x00007500bb007a0c */ /* 0x000fe40003fc6270 */
[C---:B------:R-:W-:Y:S01]  /*3480*/  ISETP.LT.OR P0, PT, R13.reuse, 0x1, P5 ;  /* 0x000000010d00780c */ /* 0x040fe20002f01670 */
[----:B------:R-:W-:Y:S01]  /*3490*/  HMMA.16816.F32 R52, R4, R42, RZ ;  /* 0x0000002a0434723c */ /* 0x000fe200000018ff */
[C---:B------:R-:W-:Y:S01]  /*34a0*/  ISETP.LT.OR P1, PT, R13.reuse, 0x1, P6 ;  /* 0x000000010d00780c */ /* 0x040fe20003721670 */
[----:B------:R-:W3:Y:S01]  /*34b0*/  LDSM.16.M88.4 R40, [R103+0x800] ;  /* 0x000800006728783b */ /* 0x000ee20000000200 */
[----:B------:R-:W-:-:S02]  /*34c0*/  ISETP.LT.OR P5, PT, R13, 0x21, P5 ;  /* 0x000000210d00780c */ /* 0x000fc40002fa1670 */
[----:B------:R-:W-:Y:S02]  /*34d0*/  ISETP.LT.OR P6, PT, R13, 0x21, P6 ;  /* 0x000000210d00780c */ /* 0x000fe400037c1670 */
[----:B------:R-:W-:Y:S01]  /*34e0*/  SEL R0, R0, 0xffffffc0, !P2 ;  /* 0xffffffc000007807 */ /* 0x000fe20005000000 */
[----:B-1----:R-:W-:Y:S03]  /*34f0*/  HMMA.16816.F32 R56, R4, R32, RZ ;  /* 0x000000200438723c */ /* 0x002fe600000018ff */
[----:B------:R-:W-:Y:S01]  /*3500*/  IADD3 R166, R164, R0, RZ ;  /* 0x00000000a4a67210 */ /* 0x000fe20007ffe0ff */
[----:B------:R-:W-:Y:S01]  /*3510*/  @!PT LDS RZ, [RZ] ;  /* 0x00000000fffff984 */ /* 0x000fe20000000800 */
[----:B------:R-:W-:Y:S01]  /*3520*/  @!PT LDS RZ, [RZ] ;  /* 0x00000000fffff984 */ /* 0x000fe20000000800 */
[----:B------:R-:W-:Y:S01]  /*3530*/  @!PT LDS RZ, [RZ] ;  /* 0x00000000fffff984 */ /* 0x000fe20000000800 */
[----:B------:R1:W-:Y:S01]  /*3540*/  LDGSTS.E.BYPASS.LTC128B.128 [R179+0x100], [R18.64], !P0 ;  /* 0x0010000012b37fae */ /* 0x0003e2000c101d46 */
[----:B------:R-:W-:-:S03]  /*3550*/  ISETP.GE.AND P0, PT, R188, c[0x0][0x1d4], PT ;  /* 0x00007500bc007a0c */ /* 0x000fc60003f06270 */
[----:B------:R1:W-:Y:S01]  /*3560*/  LDGSTS.E.BYPASS.LTC128B.128 [R179+0x2100], [R16.64], !P1 ;  /* 0x0210000010b37fae */ /* 0x0003e2000c901d46 */
[C---:B------:R-:W-:Y:S01]  /*3570*/  ISETP.LT.OR P1, PT, R13.reuse, 0x1, P0 ;  /* 0x000000010d00780c */ /* 0x040fe20000721670 */
[----:B------:R-:W-:Y:S01]  /*3580*/  HMMA.16816.F32 R68, R4, R34, RZ ;  /* 0x000000220444723c */ /* 0x000fe200000018ff */
[----:B------:R-:W-:-:S07]  /*3590*/  ISETP.LT.OR P0, PT, R13, 0x21, P0 ;  /* 0x000000210d00780c */ /* 0x000fce0000701670 */
[----:B-----5:R-:W-:Y:S04]  /*35a0*/  HMMA.16816.F32 R76, R4, R24, RZ ;  /* 0x00000018044c723c */ /* 0x020fe800000018ff */
[----:B------:R4:W-:Y:S01]  /*35b0*/  LDGSTS.E.BYPASS.LTC128B.128 [R179+0x4100], [R14.64], !P1 ;  /* 0x041000000eb37fae */ /* 0x0009e2000c901d46 */
[----:B------:R-:W-:-:S03]  /*35c0*/  IADD3 R2, P1, R2, R108, RZ ;  /* 0x0000006c02027210 */ /* 0x000fc60007f3e0ff */
[----:B------:R5:W-:Y:S01]  /*35d0*/  LDGSTS.E.BYPASS.LTC128B.128 [R179+0x1100], [R22.64], !P5 ;  /* 0x0110000016b37fae */ /* 0x000be2000e901d46 */
[----:B------:R-:W-:Y:S01]  /*35e0*/  HMMA.16816.F32 R64, R4, R26, RZ ;  /* 0x0000001a0440723c */ /* 0x000fe200000018ff */
[----:B------:R-:W-:Y:S01]  /*35f0*/  IMAD.X R3, R12, 0x1, R104, P1 ;  /* 0x000000010c037824 */ /* 0x000fe200008e0668 */
[----:B------:R-:W-:Y:S01]  /*3600*/  ISETP.GT.AND P1, PT, R190, 0x3f, PT ;  /* 0x0000003fbe00780c */ /* 0x000fe20003f24270 */
[----:B------:R5:W-:Y:S04]  /*3610*/  LDGSTS.E.BYPASS.LTC128B.128 [R179+0x3100], [R20.64], !P6 ;  /* 0x0310000014b37fae */ /* 0x000be8000f101d46 */
[----:B------:R5:W-:Y:S01]  /*3620*/  LDGSTS.E.BYPASS.LTC128B.128 [R179+0x5100], [R2.64], !P0 ;  /* 0x0510000002b37fae */ /* 0x000be2000c101d46 */
[----:B--2---:R-:W-:Y:S01]  /*3630*/  HMMA.16816.F32 R28, R8, R36, R28 ;  /* 0x00000024081c723c */ /* 0x004fe2000000181c */
[----:B------:R-:W-:-:S02]  /*3640*/  ISETP.GT.AND P0, PT, R100, R189, PT ;  /* 0x000000bd6400720c */ /* 0x000fc40003f04270 */
[----:B------:R-:W-:Y:S04]  /*3650*/  LDSM.16.M88.4 R4, [R176] ;  /* 0x00000000b004783b */ /* 0x000fe80000000200 */
[----:B------:R-:W-:Y:S01]  /*3660*/  LDSM.16.M88.4 R60, [R166+0x800] ;  /* 0x00080000a63c783b */ /* 0x000fe20000000200 */
[C---:B------:R-:W-:Y:S03]  /*3670*/  HMMA.16816.F32 R24, R8.reuse, R38, R44 ;  /* 0x000000260818723c */ /* 0x040fe6000000182c */
[----:B------:R-:W-:Y:S04]  /*3680*/  LDSM.16.M88.4 R80, [R166+0x1000] ;  /* 0x00100000a650783b */ /* 0x000fe80000000200 */
[----:B----4-:R-:W2:Y:S01]  /*3690*/  LDSM.16.M88.4 R12, [R166] ;  /* 0x00000000a60c783b */ /* 0x010ea20000000200 */
[C---:B---3--:R-:W-:Y:S03]  /*36a0*/  HMMA.16816.F32 R32, R8.reuse, R40, R48 ;  /* 0x000000280820723c */ /* 0x048fe60000001830 */
[----:B-1----:R-:W-:Y:S04]  /*36b0*/  LDSM.16.M88.4 R16, [R175] ;  /* 0x00000000af10783b */ /* 0x002fe80000000200 */
[----:B------:R-:W0:Y:S01]  /*36c0*/  LDGDEPBAR ;  /* 0x00000000000079af */ /* 0x000e220000000000 */
[----:B------:R-:W-:Y:S01]  /*36d0*/  HMMA.16816.F32 R36, R8, R42, R52 ;  /* 0x0000002a0824723c */ /* 0x000fe20000001834 */
[----:B-----5:R-:W-:-:S05]  /*36e0*/  IADD3 R2, R103, 0x4000, RZ ;  /* 0x0000400067027810 */ /* 0x020fca0007ffe0ff */
[----:B------:R-:W-:Y:S02]  /*36f0*/  IMAD.IADD R165, R2, 0x1, R0 ;  /* 0x0000000102a57824 */ /* 0x000fe400078e0200 */
[C---:B------:R-:W-:Y:S01]  /*3700*/  HMMA.16816.F32 R40, R8.reuse, R72, R56 ;  /* 0x000000480828723c */ /* 0x040fe20000001838 */
[----:B------:R-:W1:Y:S04]  /*3710*/  LDSM.16.M88.4 R56, [R166+0x1800] ;  /* 0x00180000a638783b */ /* 0x000e680000000200 */
[----:B------:R-:W3:Y:S03]  /*3720*/  LDSM.16.M88.4 R84, [R165+-0x4000] ;  /* 0xffc00000a554783b */ /* 0x000ee60000000200 */
[C---:B------:R-:W-:Y:S01]  /*3730*/  HMMA.16816.F32 R48, R8.reuse, R74, R68 ;  /* 0x0000004a0830723c */ /* 0x040fe20000001844 */
[----:B------:R-:W4:Y:S04]  /*3740*/  LDSM.16.M88.4 R92, [R165+-0x3800] ;  /* 0xffc80000a55c783b */ /* 0x000f280000000200 */
[----:B------:R-:W5:Y:S03]  /*3750*/  LDSM.16.M88.4 R96, [R165+-0x3000] ;  /* 0xffd00000a560783b */ /* 0x000f660000000200 */
[C---:B------:R-:W-:Y:S01]  /*3760*/  HMMA.16816.F32 R52, R8.reuse, R88, R76 ;  /* 0x000000580834723c */ /* 0x040fe2000000184c */
[----:B------:R-:W-:Y:S04]  /*3770*/  LDSM.16.M88.4 R72, [R164+0x2800] ;  /* 0x00280000a448783b */ /* 0x000fe80000000200 */
[----:B------:R-:W-:Y:S03]  /*3780*/  LDSM.16.M88.4 R68, [R103+0x2000] ;  /* 0x002000006744783b */ /* 0x000fe60000000200 */
[----:B------:R-:W-:Y:S01]  /*3790*/  HMMA.16816.F32 R44, R8, R90, R64 ;  /* 0x0000005a082c723c */ /* 0x000fe20000001840 */
[----:B------:R-:W-:Y:S04]  /*37a0*/  LDSM.16.M88.4 R64, [R164+0x2000] ;  /* 0x00200000a440783b */ /* 0x000fe80000000200 */
[----:B------:R-:W-:Y:S03]  /*37b0*/  LDSM.16.M88.4 R88, [R164+0x3000] ;  /* 0x00300000a458783b */ /* 0x000fe60000000200 */
[C---:B--2---:R-:W-:Y:S01]  /*37c0*/  HMMA.16816.F32 R20, R4.reuse, R12, R28 ;  /* 0x0000000c0414723c */ /* 0x044fe2000000181c */
[----:B------:R-:W-:Y:S07]  /*37d0*/  LDSM.16.M88.4 R76, [R103+0x2800] ;  /* 0x00280000674c783b */ /* 0x000fee0000000200 */
[C---:B------:R-:W-:Y:S08]  /*37e0*/  HMMA.16816.F32 R28, R4.reuse, R60, R32 ;  /* 0x0000003c041c723c */ /* 0x040ff00000001820 */
[C---:B------:R-:W-:Y:S01]  /*37f0*/  HMMA.16816.F32 R32, R4.reuse, R62, R36 ;  /* 0x0000003e0420723c */ /* 0x040fe20000001824 */
[----:B------:R-:W2:Y:S07]  /*3800*/  LDSM.16.M88.4 R60, [R165+-0x2800] ;  /* 0xffd80000a53c783b */ /* 0x000eae0000000200 */
[C---:B------:R-:W-:Y:S01]  /*3810*/  HMMA.16816.F32 R8, R4.reuse, R14, R24 ;  /* 0x0000000e0408723c */ /* 0x040fe20000001818 */
[----:B------:R-:W2:Y:S07]  /*3820*/  LDSM.16.M88.4 R12, [R173+0x4000] ;  /* 0x00400000ad0c783b */ /* 0x000eae0000000200 */
[C---:B------:R-:W-:Y:S08]  /*3830*/  HMMA.16816.F32 R36, R4.reuse, R80, R40 ;  /* 0x000000500424723c */ /* 0x040ff00000001828 */
[C---:B------:R-:W-:Y:S01]  /*3840*/  HMMA.16816.F32 R48, R4.reuse, R82, R48 ;  /* 0x000000520430723c */ /* 0x040fe20000001830 */
[----:B------:R-:W-:Y:S07]  /*3850*/  LDSM.16.M88.4 R80, [R166+0x2800] ;  /* 0x00280000a650783b */ /* 0x000fee0000000200 */
[C---:B-1----:R-:W-:Y:S08]  /*3860*/  HMMA.16816.F32 R52, R4.reuse, R56, R52 ;  /* 0x000000380434723c */ /* 0x042ff00000001834 */
[----:B------:R-:W-:Y:S01]  /*3870*/  HMMA.16816.F32 R40, R4, R58, R44 ;  /* 0x0000003a0428723c */ /* 0x000fe2000000182c */
[----:B------:R-:W1:Y:S07]  /*3880*/  LDSM.16.M88.4 R56, [R164+0x3800] ;  /* 0x00380000a438783b */ /* 0x000e6e0000000200 */
[C---:B---3--:R-:W-:Y:S08]  /*3890*/  HMMA.16816.F32 R24, R16.reuse, R84, R20 ;  /* 0x000000541018723c */ /* 0x048ff00000001814 */
[C---:B------:R-:W-:Y:S01]  /*38a0*/  HMMA.16816.F32 R20, R16.reuse, R86, R8 ;  /* 0x000000561014723c */ /* 0x040fe20000001808 */
[----:B------:R-:W3:Y:S04]  /*38b0*/  LDSM.16.M88.4 R8, [R174+0x4000] ;  /* 0x00400000ae08783b */ /* 0x000ee80000000200 */
[----:B------:R-:W-:Y:S03]  /*38c0*/  LDSM.16.M88.4 R84, [R166+0x3000] ;  /* 0x00300000a654783b */ /* 0x000fe60000000200 */
[C---:B----4-:R-:W-:Y:S08]  /*38d0*/  HMMA.16816.F32 R4, R16.reuse, R92, R28 ;  /* 0x0000005c1004723c */ /* 0x050ff0000000181c */
[C---:B------:R-:W-:Y:S01]  /*38e0*/  HMMA.16816.F32 R32, R16.reuse, R94, R32 ;  /* 0x0000005e1020723c */ /* 0x040fe20000001820 */
[----:B------:R-:W4:Y:S07]  /*38f0*/  LDSM.16.M88.4 R92, [R103+0x3000] ;  /* 0x00300000675c783b */ /* 0x000f2e0000000200 */
[C---:B-----5:R-:W-:Y:S08]  /*3900*/  HMMA.16816.F32 R36, R16.reuse, R96, R36 ;  /* 0x000000601024723c */ /* 0x060ff00000001824 */
[C---:B------:R-:W-:Y:S08]  /*3910*/  HMMA.16816.F32 R44, R16.reuse, R98, R48 ;  /* 0x00000062102c723c */ /* 0x040ff00000001830 */
[C---:B--2---:R-:W-:Y:S08]  /*3920*/  HMMA.16816.F32 R52, R16.reuse, R60, R52 ;  /* 0x0000003c1034723c */ /* 0x044ff00000001834 */
[----:B------:R-:W-:Y:S01]  /*3930*/  HMMA.16816.F32 R40, R16, R62, R40 ;  /* 0x0000003e1028723c */ /* 0x000fe20000001828 */
[----:B------:R-:W2:Y:S07]  /*3940*/  LDSM.16.M88.4 R60, [R103+0x3800] ;  /* 0x00380000673c783b */ /* 0x000eae0000000200 */
[C---:B------:R-:W-:Y:S08]  /*3950*/  HMMA.16816.F32 R28, R12.reuse, R64, R24 ;  /* 0x000000400c1c723c */ /* 0x040ff00000001818 */
[C---:B------:R-:W-:Y:S01]  /*3960*/  HMMA.16816.F32 R24, R12.reuse, R66, R20 ;  /* 0x000000420c18723c */ /* 0x040fe20000001814 */
[----:B------:R-:W-:Y:S07]  /*3970*/  LDSM.16.M88.4 R64, [R166+0x3800] ;  /* 0x00380000a640783b */ /* 0x000fee0000000200 */
[C---:B------:R-:W-:Y:S01]  /*3980*/  HMMA.16816.F32 R20, R12.reuse, R72, R4 ;  /* 0x000000480c14723c */ /* 0x040fe20000001804 */
[----:B------:R-:W-:Y:S07]  /*3990*/  LDSM.16.M88.4 R4, [R176+0x4000] ;  /* 0x00400000b004783b */ /* 0x000fee0000000200 */
[C---:B------:R-:W-:Y:S01]  /*39a0*/  HMMA.16816.F32 R16, R12.reuse, R74, R32 ;  /* 0x0000004a0c10723c */ /* 0x040fe20000001820 */
[----:B------:R-:W5:Y:S07]  /*39b0*/  LDSM.16.M88.4 R72, [R166+0x2000] ;  /* 0x00200000a648783b */ /* 0x000f6e0000000200 */
[C---:B------:R-:W-:Y:S08]  /*39c0*/  HMMA.16816.F32 R36, R12.reuse, R88, R36 ;  /* 0x000000580c24723c */ /* 0x040ff00000001824 */
[C---:B------:R-:W-:Y:S08]  /*39d0*/  HMMA.16816.F32 R48, R12.reuse, R90, R44 ;  /* 0x0000005a0c30723c */ /* 0x040ff0000000182c */
[C---:B-1----:R-:W-:Y:S08]  /*39e0*/  HMMA.16816.F32 R44, R12.reuse, R56, R52 ;  /* 0x000000380c2c723c */ /* 0x042ff00000001834 */
[----:B------:R-:W-:Y:S08]  /*39f0*/  HMMA.16816.F32 R40, R12, R58, R40 ;  /* 0x0000003a0c28723c */ /* 0x000ff00000001828 */
[C---:B---3--:R-:W-:Y:S08]  /*3a00*/  HMMA.16816.F32 R32, R8.reuse, R68, R28 ;  /* 0x000000440820723c */ /* 0x048ff0000000181c */
[C---:B------:R-:W-:Y:S01]  /*3a10*/  HMMA.16816.F32 R28, R8.reuse, R70, R24 ;  /* 0x00000046081c723c */ /* 0x040fe20000001818 */
[----:B------:R-:W-:Y:S07]  /*3a20*/  LDSM.16.M88.4 R68, [R165+-0x2000] ;  /* 0xffe00000a544783b */ /* 0x000fee0000000200 */
[C---:B------:R-:W-:Y:S01]  /*3a30*/  HMMA.16816.F32 R24, R8.reuse, R76, R20 ;  /* 0x0000004c0818723c */ /* 0x040fe20000001814 */
[----:B------:R-:W1:Y:S07]  /*3a40*/  LDSM.16.M88.4 R20, [R175+0x4000] ;  /* 0x00400000af14783b */ /* 0x000e6e0000000200 */
[C---:B------:R-:W-:Y:S01]  /*3a50*/  HMMA.16816.F32 R16, R8.reuse, R78, R16 ;  /* 0x0000004e0810723c */ /* 0x040fe20000001810 */
[----:B------:R-:W3:Y:S07]  /*3a60*/  LDSM.16.M88.4 R76, [R165+-0x1800] ;  /* 0xffe80000a54c783b */ /* 0x000eee0000000200 */
[C---:B----4-:R-:W-:Y:S08]  /*3a70*/  HMMA.16816.F32 R12, R8.reuse, R92, R36 ;  /* 0x0000005c080c723c */ /* 0x050ff00000001824 */
[C---:B------:R-:W-:Y:S08]  /*3a80*/  HMMA.16816.F32 R56, R8.reuse, R94, R48 ;  /* 0x0000005e0838723c */ /* 0x040ff00000001830 */
[C---:B--2---:R-:W-:Y:S08]  /*3a90*/  HMMA.16816.F32 R48, R8.reuse, R60, R44 ;  /* 0x0000003c0830723c */ /* 0x044ff0000000182c */
[----:B------:R-:W-:Y:S01]  /*3aa0*/  HMMA.16816.F32 R44, R8, R62, R40 ;  /* 0x0000003e082c723c */ /* 0x000fe20000001828 */
[----:B------:R-:W-:Y:S04]  /*3ab0*/  LDSM.16.M88.4 R60, [R164+0x4000] ;  /* 0x00400000a43c783b */ /* 0x000fe80000000200 */
[----:B------:R-:W-:Y:S03]  /*3ac0*/  LDSM.16.M88.4 R40, [R165+-0x1000] ;  /* 0xfff00000a528783b */ /* 0x000fe60000000200 */
[C---:B-----5:R-:W-:Y:S08]  /*3ad0*/  HMMA.16816.F32 R36, R4.reuse, R72, R32 ;  /* 0x000000480424723c */ /* 0x060ff00000001820 */
[C---:B------:R-:W-:Y:S01]  /*3ae0*/  HMMA.16816.F32 R52, R4.reuse, R82, R16 ;  /* 0x000000520434723c */ /* 0x040fe20000001810 */
[----:B------:R-:W2:Y:S07]  /*3af0*/  LDSM.16.M88.4 R16, [R173+0x8000] ;  /* 0x00800000ad10783b */ /* 0x000eae0000000200 */
        /* <DEDUP_REMOVED lines=8> */
[C---:B------:R-:W-:Y:S08]  /*3b80*/  HMMA.16816.F32 R48, R4.reuse, R64, R48 ;  /* 0x000000400430723c */ /* 0x040ff00000001830 */
[----:B------:R-:W-:Y:S01]  /*3b90*/  HMMA.16816.F32 R92, R4, R66, R44 ;  /* 0x00000042045c723c */ /* 0x000fe2000000182c */
[----:B------:R-:W-:Y:S04]  /*3ba0*/  LDSM.16.M88.4 R64, [R103+0x4800] ;  /* 0x004800006740783b */ /* 0x000fe80000000200 */
[----:B------:R-:W-:Y:S03]  /*3bb0*/  LDSM.16.M88.4 R44, [R164+0x5000] ;  /* 0x00500000a42c783b */ /* 0x000fe60000000200 */
[C---:B-1----:R-:W-:Y:S01]  /*3bc0*/  HMMA.16816.F32 R4, R20.reuse, R68, R36 ;  /* 0x000000441404723c */ /* 0x042fe20000001824 */
[----:B------:R-:W1:Y:S07]  /*3bd0*/  LDSM.16.M88.4 R36, [R103+0x4000] ;  /* 0x004000006724783b */ /* 0x000e6e0000000200 */
[C---:B------:R-:W-:Y:S08]  /*3be0*/  HMMA.16816.F32 R28, R20.reuse, R70, R28 ;  /* 0x00000046141c723c */ /* 0x040ff0000000181c */
[----:B---3--:R-:W-:Y:S01]  /*3bf0*/  HMMA.16816.F32 R68, R20, R78, R52 ;  /* 0x0000004e1444723c */ /* 0x008fe20000001834 */
[----:B------:R-:W3:Y:S07]  /*3c00*/  LDSM.16.M88.4 R52, [R164+0x4800] ;  /* 0x00480000a434783b */ /* 0x000eee0000000200 */
[----:B--2---:R-:W-:Y:S08]  /*3c10*/  HMMA.16816.F32 R4, R16, R60, R4 ;  /* 0x0000003c1004723c */ /* 0x004ff00000001804 */
[C---:B------:R-:W-:Y:S08]  /*3c20*/  HMMA.16816.F32 R32, R20.reuse, R76, R32 ;  /* 0x0000004c1420723c */ /* 0x040ff00000001820 */
[C---:B------:R-:W-:Y:S01]  /*3c30*/  HMMA.16816.F32 R76, R20.reuse, R42, R8 ;  /* 0x0000002a144c723c */ /* 0x040fe20000001808 */
[----:B------:R-:W-:Y:S07]  /*3c40*/  LDSM.16.M88.4 R8, [R176+0x8000] ;  /* 0x00800000b008783b */ /* 0x000fee0000000200 */
[----:B----4-:R-:W-:Y:S01]  /*3c50*/  HMMA.16816.F32 R88, R20, R84, R48 ;  /* 0x000000541458723c */ /* 0x010fe20000001830 */
[----:B------:R-:W2:Y:S07]  /*3c60*/  LDSM.16.M88.4 R48, [R166+0x4000] ;  /* 0x00400000a630783b */ /* 0x000eae0000000200 */
[----:B------:R-:W-:Y:S01]  /*3c70*/  HMMA.16816.F32 R28, R16, R62, R28 ;  /* 0x0000003e101c723c */ /* 0x000fe2000000181c */
[----:B------:R-:W-:Y:S07]  /*3c80*/  LDSM.16.M88.4 R60, [R166+0x4800] ;  /* 0x00480000a63c783b */ /* 0x000fee0000000200 */
[----:B------:R-:W-:Y:S08]  /*3c90*/  HMMA.16816.F32 R80, R20, R40, R24 ;  /* 0x000000281450723c */ /* 0x000ff00000001818 */
[C---:B-1----:R-:W-:Y:S01]  /*3ca0*/  HMMA.16816.F32 R24, R12.reuse, R36, R4 ;  /* 0x000000240c18723c */ /* 0x042fe20000001804 */
[----:B------:R-:W1:Y:S07]  /*3cb0*/  LDSM.16.M88.4 R4, [R175+0x8000] ;  /* 0x00800000af04783b */ /* 0x000e6e0000000200 */
[----:B------:R-:W-:Y:S08]  /*3cc0*/  HMMA.16816.F32 R28, R12, R38, R28 ;  /* 0x000000260c1c723c */ /* 0x000ff0000000181c */
[----:B---3--:R-:W-:Y:S08]  /*3cd0*/  HMMA.16816.F32 R32, R16, R52, R32 ;  /* 0x000000341020723c */ /* 0x008ff00000001820 */
[----:B--2---:R-:W-:Y:S08]  /*3ce0*/  HMMA.16816.F32 R24, R8, R48, R24 ;  /* 0x000000300818723c */ /* 0x004ff00000001818 */
[----:B------:R-:W-:Y:S01]  /*3cf0*/  HMMA.16816.F32 R40, R16, R54, R68 ;  /* 0x000000361028723c */ /* 0x000fe20000001844 */
[----:B------:R-:W2:Y:S04]  /*3d00*/  LDSM.16.M88.4 R68, [R103+0x5000] ;  /* 0x005000006744783b */ /* 0x000ea80000000200 */
[----:B------:R-:W3:Y:S03]  /*3d10*/  LDSM.16.M88.4 R52, [R165+0x800] ;  /* 0x00080000a534783b */ /* 0x000ee60000000200 */
[----:B------:R-:W-:Y:S08]  /*3d20*/  HMMA.16816.F32 R28, R8, R50, R28 ;  /* 0x00000032081c723c */ /* 0x000ff0000000181c */
[----:B------:R-:W-:Y:S08]  /*3d30*/  HMMA.16816.F32 R36, R12, R64, R32 ;  /* 0x000000400c24723c */ /* 0x000ff00000001820 */
[----:B-1----:R-:W-:Y:S08]  /*3d40*/  HMMA.16816.F32 R48, R4, R56, R24 ;  /* 0x000000380430723c */ /* 0x002ff00000001818 */
[----:B------:R-:W-:Y:S08]  /*3d50*/  HMMA.16816.F32 R84, R20, R86, R92 ;  /* 0x000000561454723c */ /* 0x000ff0000000185c */
[----:B------:R-:W-:Y:S08]  /*3d60*/  HMMA.16816.F32 R20, R16, R44, R80 ;  /* 0x0000002c1014723c */ /* 0x000ff00000001850 */
[----:B------:R-:W-:Y:S01]  /*3d70*/  HMMA.16816.F32 R32, R12, R66, R40 ;  /* 0x000000420c20723c */ /* 0x000fe20000001828 */
[----:B------:R-:W-:-:S07]  /*3d80*/  FMUL.FTZ R0, R48, c[0x0][0x320] ;  /* 0x0000c80030007a20 */ /* 0x000fce0000410000 */
[----:B------:R-:W-:Y:S01]  /*3d90*/  HMMA.16816.F32 R28, R4, R58, R28 ;  /* 0x0000003a041c723c */ /* 0x000fe2000000181c */
[----:B------:R-:W1:Y:S07]  /*3da0*/  LDSM.16.M88.4 R56, [R166+0x5000] ;  /* 0x00500000a638783b */ /* 0x000e6e0000000200 */
[----:B------:R-:W-:Y:S08]  /*3db0*/  HMMA.16816.F32 R36, R8, R60, R36 ;  /* 0x0000003c0824723c */ /* 0x000ff00000001824 */
[----:B------:R-:W-:Y:S01]  /*3dc0*/  HMMA.16816.F32 R44, R16, R46, R76 ;  /* 0x0000002e102c723c */ /* 0x000fe2000000184c */
[----:B------:R4:W1:Y:S07]  /*3dd0*/  MUFU.TANH R76, R0 ;  /* 0x00000000004c7308 */ /* 0x00086e0000002400 */
[----:B--2---:R-:W-:Y:S08]  /*3de0*/  HMMA.16816.F32 R24, R12, R68, R20 ;  /* 0x000000440c18723c */ /* 0x004ff00000001814 */
[----:B------:R-:W-:Y:S01]  /*3df0*/  HMMA.16816.F32 R20, R8, R62, R32 ;  /* 0x0000003e0814723c */ /* 0x000fe20000001820 */
[----:B----4-:R-:W-:Y:S01]  /*3e00*/  FMUL.FTZ R0, R49, c[0x0][0x320] ;  /* 0x0000c80031007a20 */ /* 0x010fe20000410000 */
[----:B------:R-:W2:Y:S06]  /*3e10*/  LDSM.16.M88.4 R60, [R103+0x5800] ;  /* 0x00580000673c783b */ /* 0x000eac0000000200 */
[----:B------:R-:W-:Y:S01]  /*3e20*/  HMMA.16816.F32 R64, R16, R72, R88 ;  /* 0x000000481040723c */ /* 0x000fe20000001858 */
[----:B------:R4:W1:Y:S07]  /*3e30*/  MUFU.TANH R72, R0 ;  /* 0x0000000000487308 */ /* 0x00086e0000002400 */
[----:B---3--:R-:W-:Y:S08]  /*3e40*/  HMMA.16816.F32 R36, R4, R52, R36 ;  /* 0x000000340424723c */ /* 0x008ff00000001824 */
[----:B------:R-:W-:Y:S01]  /*3e50*/  HMMA.16816.F32 R40, R12, R70, R44 ;  /* 0x000000460c28723c */ /* 0x000fe2000000182c */
[----:B----4-:R-:W-:Y:S01]  /*3e60*/  FMUL.FTZ R0, R50, c[0x0][0x320] ;  /* 0x0000c80032007a20 */ /* 0x010fe20000410000 */
[----:B------:R-:W3:Y:S03]  /*3e70*/  LDSM.16.M88.4 R44, [R166+0x5800] ;  /* 0x00580000a62c783b */ /* 0x000ee60000000200 */
[----:B------:R4:W2:Y:S03]  /*3e80*/  MUFU.TANH R81, R0 ;  /* 0x0000000000517308 */ /* 0x0008a60000002400 */
[----:B-1----:R-:W-:Y:S08]  /*3e90*/  HMMA.16816.F32 R32, R8, R56, R24 ;  /* 0x000000380820723c */ /* 0x002ff00000001818 */
[----:B------:R-:W-:Y:S01]  /*3ea0*/  HMMA.16816.F32 R24, R4, R54, R20 ;  /* 0x000000360418723c */ /* 0x000fe20000001814 */
[----:B----4-:R-:W-:-:S02]  /*3eb0*/  FMUL.FTZ R0, R51, c[0x0][0x320] ;  /* 0x0000c80033007a20 */ /* 0x010fc40000410000 */
[----:B------:R-:W1:Y:S05]  /*3ec0*/  LDSM.16.M88.4 R48, [R165+0x1000] ;  /* 0x00100000a530783b */ /* 0x000e6a0000000200 */
[----:B------:R-:W-:Y:S01]  /*3ed0*/  HMMA.16816.F32 R16, R16, R74, R84 ;  /* 0x0000004a1010723c */ /* 0x000fe20000001854 */
[----:B------:R4:W1:Y:S07]  /*3ee0*/  MUFU.TANH R80, R0 ;  /* 0x0000000000507308 */ /* 0x00086e0000002400 */
[----:B--2---:R-:W-:Y:S01]  /*3ef0*/  HMMA.16816.F32 R20, R12, R60, R64 ;  /* 0x0000003c0c14723c */ /* 0x004fe20000001840 */
[----:B----4-:R-:W-:-:S04]  /*3f00*/  FMUL.FTZ R0, R28, c[0x0][0x320] ;  /* 0x0000c8001c007a20 */ /* 0x010fc80000410000 */
[----:B------:R2:W4:Y:S11]  /*3f10*/  MUFU.TANH R69, R0 ;  /* 0x0000000000457308 */ /* 0x0005360000002400 */
[----:B------:R-:W-:Y:S08]  /*3f20*/  HMMA.16816.F32 R12, R12, R62, R16 ;  /* 0x0000003e0c0c723c */ /* 0x000ff00000001810 */
[----:B---3--:R-:W-:Y:S01]  /*3f30*/  HMMA.16816.F32 R16, R8, R44, R20 ;  /* 0x0000002c0810723c */ /* 0x008fe20000001814 */
[----:B--2---:R-:W-:-:S07]  /*3f40*/  FMUL.FTZ R0, R29, c[0x0][0x320] ;  /* 0x0000c8001d007a20 */ /* 0x004fce0000410000 */
[----:B-1----:R-:W-:Y:S01]  /*3f50*/  HMMA.16816.F32 R32, R4, R48, R32 ;  /* 0x000000300420723c */ /* 0x002fe20000001820 */
        /* <DEDUP_REMOVED lines=90> */
.L_x_1223:
        /* <DEDUP_REMOVED lines=8> */
[----:B--2---:R-:W-:Y:S01]  /*4580*/  IMAD.X R7, R4, 0x1, R101, P0 ;  /* 0x0000000104077824 */ /* 0x004fe200000e0665 */
        /* <DEDUP_REMOVED lines=12> */
.L_x_1224:
        /* <DEDUP_REMOVED lines=21> */
.L_x_1125:
[----:B--234-:R-:W-:Y:S05]  /*47a0*/  BSYNC B0 ;  /* 0x0000000000007941 */ /* 0x01cfea0003800000 */
.L_x_1124:
[----:B-1----:R-:W-:Y:S01]  /*47b0*/  MOV R2, 0x1 ;  /* 0x0000000100027802 */ /* 0x002fe20000000f00 */
[----:B------:R-:W0:Y:S01]  /*47c0*/  LDGDEPBAR ;  /* 0x00000000000079af */ /* 0x000e220000000000 */
[----:B------:R-:W-:-:S02]  /*47d0*/  IADD3 R0, R212, R205, RZ ;  /* 0x000000cdd4007210 */ /* 0x000fc40007ffe0ff */
[----:B------:R-:W-:Y:S01]  /*47e0*/  IADD3 R6, -R206, R105, RZ ;  /* 0x00000069ce067210 */ /* 0x000fe20007ffe1ff */
[----:B------:R-:W-:Y:S02]  /*47f0*/  IMAD R2, R100, -0x40, R2 ;  /* 0xffffffc064027824 */ /* 0x000fe400078e0202 */
[----:B------:R-:W-:-:S04]  /*4800*/  @P4 IMAD.HI.U32 R3, R0, c[0x0][0x2c8], RZ ;  /* 0x0000b20000034a27 */ /* 0x000fc800078e00ff */
[----:B------:R-:W-:Y:S01]  /*4810*/  IMAD.MOV.U32 R4, RZ, RZ, R0 ;  /* 0x000000ffff047224 */ /* 0x000fe200078e0000 */
[----:B------:R-:W-:Y:S02]  /*4820*/  IADD3 R0, -R206, R2, R203 ;  /* 0x00000002ce007210 */ /* 0x000fe40007ffe1cb */
[----:B------:R-:W-:-:S03]  /*4830*/  @P4 SHF.R.U32.HI R4, RZ, c[0x0][0x2cc], R3 ;  /* 0x0000b300ff044a19 */ /* 0x000fc60000011603 */
[----:B------:R-:W-:Y:S01]  /*4840*/  IMAD.IADD R5, R0, 0x1, -R204 ;  /* 0x0000000100057824 */ /* 0x000fe200078e0acc */
[----:B------:R-:W-:Y:S05]  /*4850*/  BRA.DIV ~URZ, `(.L_x_1128) ;  /* 0x0000d5927f007947 */ /* 0x000fea000b800000 */
[----:B------:R1:W2:Y:S02]  /*4860*/  SHFL.IDX PT, R0, R4, RZ, 0x1c1f ;  /* 0x001c1fff04007589 */ /* 0x0002a400000e0000 */
.L_x_1225:
        /* <DEDUP_REMOVED lines=35> */
[----:B------:R-:W2:Y:S02]  /*4aa0*/  SHFL.IDX PT, R0, R4, 0x1, 0x1c1f ;  /* 0x003c1f0004007f89 */ /* 0x000ea400000e0000 */
[----:B--2---:R-:W-:-:S05]  /*4ab0*/  IMAD.IADD R0, R5, 0x1, R0 ;  /* 0x0000000105007824 */ /* 0x004fca00078e0200 */
[----:B------:R-:W-:Y:S02]  /*4ac0*/  IMNMX R3, R6, R0, PT ;  /* 0x0000000006037217 */ /* 0x000fe40003800200 */
[----:B------:R-:W-:Y:S02]  /*4ad0*/  FMNMX.FTZ R0, R9, R10, !PT ;  /* 0x0000000a09007209 */ /* 0x000fe40007810000 */
[C---:B------:R-:W-:Y:S02]  /*4ae0*/  ISETP.GT.AND P5, PT, R3.reuse, RZ, PT ;  /* 0x000000ff0300720c */ /* 0x040fe40003fa4270 */
[C---:B------:R-:W-:Y:S02]  /*4af0*/  ISETP.GT.AND P2, PT, R3.reuse, 0x1, PT ;  /* 0x000000010300780c */ /* 0x040fe40003f44270 */
[----:B------:R-:W-:Y:S02]  /*4b00*/  ISETP.GT.AND P0, PT, R3, 0x8, PT ;  /* 0x000000080300780c */ /* 0x000fe40003f04270 */
[----:B------:R-:W-:-:S02]  /*4b10*/  FSEL R6, R81, -INF , P5 ;  /* 0xff80000051067808 */ /* 0x000fc40002800000 */
        /* <DEDUP_REMOVED lines=55> */
[----:B------:R-:W-:Y:S01]  /*4e90*/  FMNMX.FTZ R2, R102, R2, !PT ;  /* 0x0000000266027209 */ /* 0x000fe20007810000 */
[----:B------:R-:W2:Y:S03]  /*4ea0*/  SHFL.BFLY PT, R3, R0, 0x2, 0x1f ;  /* 0x0c401f0000037f89 */ /* 0x000ea600000e0000 */
[----:B------:R-:W-:-:S05]  /*4eb0*/  FMNMX.FTZ R2, R101, R2, !PT ;  /* 0x0000000265027209 */ /* 0x000fca0007810000 */
[----:B-1----:R-:W1:Y:S01]  /*4ec0*/  SHFL.BFLY PT, R4, R2, 0x2, 0x1f ;  /* 0x0c401f0002047f89 */ /* 0x002e6200000e0000 */
[----:B--2---:R-:W-:-:S05]  /*4ed0*/  FMNMX.FTZ R0, R3, R0, !PT ;  /* 0x0000000003007209 */ /* 0x004fca0007810000 */
[----:B------:R-:W2:Y:S01]  /*4ee0*/  SHFL.BFLY PT, R3, R0, 0x1, 0x1f ;  /* 0x0c201f0000037f89 */ /* 0x000ea200000e0000 */
[----:B-1----:R-:W-:-:S05]  /*4ef0*/  FMNMX.FTZ R4, R2, R4, !PT ;  /* 0x0000000402047209 */ /* 0x002fca0007810000 */
[----:B------:R1:W3:Y:S01]  /*4f00*/  SHFL.BFLY PT, R5, R4, 0x1, 0x1f ;  /* 0x0c201f0004057f89 */ /* 0x0002e200000e0000 */
[----:B--2---:R-:W-:-:S05]  /*4f10*/  FMNMX.FTZ R100, R0, R3, !PT ;  /* 0x0000000300647209 */ /* 0x004fca0007810000 */
.L_x_1226:
[C---:B------:R-:W-:Y:S01]  /*4f20*/  FMUL.FTZ R0, R100.reuse, c[0x0][0x2d0] ;  /* 0x0000b40064007a20 */ /* 0x040fe20000410000 */
[----:B------:R-:W-:Y:S01]  /*4f30*/  FSETP.NEU.FTZ.AND P0, PT, R100, -INF , PT ;  /* 0xff8000006400780b */ /* 0x000fe20003f1d000 */
[----:B------:R-:W-:Y:S01]  /*4f40*/  WARPSYNC 0xffffffff ;  /* 0xffffffff00007948 */ /* 0x000fe20003800000 */
[----:B---3--:R-:W-:Y:S01]  /*4f50*/  FMNMX.FTZ R12, R5, R4, !PT ;  /* 0x00000004050c7209 */ /* 0x008fe20007810000 */
        /* <DEDUP_REMOVED lines=13> */
[----:B--2---:R-:W-:-:S04]  /*5030*/  FFMA.FTZ R2, R10, c[0x0][0x2d0], -R0 ;  /* 0x0000b4000a027a23 */ /* 0x004fc80000010800 */
[----:B------:R2:W-:Y:S01]  /*5040*/  MUFU.EX2 R152, R2 ;  /* 0x0000000200987308 */ /* 0x0005e20000000800 */
[--C-:B---3--:R-:W-:Y:S02]  /*5050*/  FFMA.FTZ R3, R14, c[0x0][0x2d0], -R0.reuse ;  /* 0x0000b4000e037a23 */ /* 0x108fe40000010800 */
[----:B------:R-:W-:-:S05]  /*5060*/  FFMA.FTZ R14, R78, c[0x0][0x2d0], -R0 ;  /* 0x0000b4004e0e7a23 */ /* 0x000fca0000010800 */
[----:B------:R-:W3:Y:S01]  /*5070*/  MUFU.EX2 R156, R3 ;  /* 0x00000003009c7308 */ /* 0x000ee20000000800 */
[----:B--2---:R-:W-:-:S07]  /*5080*/  FMUL.FTZ R2, R12, c[0x0][0x2d0] ;  /* 0x0000b4000c027a20 */ /* 0x004fce0000410000 */
[----:B------:R-:W-:Y:S01]  /*5090*/  MUFU.EX2 R14, R14 ;  /* 0x0000000e000e7308 */ /* 0x000fe20000000800 */
[----:B------:R-:W-:Y:S02]  /*50a0*/  FSEL R2, R2, RZ, P0 ;  /* 0x000000ff02027208 */ /* 0x000fe40000000000 */
[----:B---3--:R-:W-:-:S03]  /*50b0*/  F2FP.PACK_AB R10, R156, R13 ;  /* 0x0000000d9c0a723e */ /* 0x008fc600000000ff */
[----:B------:R-:W-:-:S04]  /*50c0*/  FFMA.FTZ R3, R6, c[0x0][0x2d0], -R2 ;  /* 0x0000b40006037a23 */ /* 0x000fc80000010802 */
[----:B------:R2:W-:Y:S02]  /*50d0*/  MUFU.EX2 R155, R3 ;  /* 0x00000003009b7308 */ /* 0x0005e40000000800 */
[--C-:B--2---:R-:W-:Y:S02]  /*50e0*/  FFMA.FTZ R3, R7, c[0x0][0x2d0], -R2.reuse ;  /* 0x0000b40007037a23 */ /* 0x104fe40000010802 */
[----:B-1----:R-:W1:Y:S04]  /*50f0*/  LDSM.16.MT88.4 R4, [R168] ;  /* 0x00000000a804783b */ /* 0x002e680000004200 */
[----:B------:R2:W3:Y:S02]  /*5100*/  MUFU.EX2 R153, R3 ;  /* 0x0000000300997308 */ /* 0x0004e40000000800 */
[----:B--2---:R-:W-:Y:S01]  /*5110*/  FFMA.FTZ R3, R8, c[0x0][0x2d0], -R2 ;  /* 0x0000b40008037a23 */ /* 0x004fe20000010802 */
[----:B------:R-:W-:-:S02]  /*5120*/  F2FP.PACK_AB R8, R152, R154 ;  /* 0x0000009a9808723e */ /* 0x000fc400000000ff */
[----:B---3--:R-:W-:-:S03]  /*5130*/  F2FP.PACK_AB R9, R153, R155 ;  /* 0x0000009b9909723e */ /* 0x008fc600000000ff */
        /* <DEDUP_REMOVED lines=12> */
[----:B-1----:R-:W-:Y:S01]  /*5200*/  FFMA.FTZ R3, R23, c[0x0][0x2d0], -R0 ;  /* 0x0000b40017037a23 */ /* 0x002fe20000010800 */
[----:B--2---:R-:W-:-:S03]  /*5210*/  F2FP.PACK_AB R4, R215, R183 ;  /* 0x000000b7d704723e */ /* 0x004fc600000000ff */
[----:B------:R1:W-:Y:S02]  /*5220*/  MUFU.EX2 R214, R3 ;  /* 0x0000000300d67308 */ /* 0x0003e40000000800 */
[----:B-1----:R-:W-:Y:S02]  /*5230*/  FFMA.FTZ R3, R24, c[0x0][0x2d0], -R0 ;  /* 0x0000b40018037a23 */ /* 0x002fe40000010800 */
[----:B------:R-:W-:Y:S04]  /*5240*/  HMMA.16816.F32 R24, R8, R6, RZ ;  /* 0x000000060818723c */ /* 0x000fe800000018ff */
[----:B------:R1:W2:Y:S02]  /*5250*/  MUFU.EX2 R219, R3 ;  /* 0x0000000300db7308 */ /* 0x0002a40000000800 */
[----:B-1----:R-:W-:Y:S01]  /*5260*/  FFMA.FTZ R3, R15, c[0x0][0x2d0], -R2 ;  /* 0x0000b4000f037a23 */ /* 0x002fe20000010802 */
[----:B--2---:R-:W-:Y:S01]  /*5270*/  F2FP.PACK_AB R6, R219, R214 ;  /* 0x000000d6db06723e */ /* 0x004fe200000000ff */
[----:B------:R-:W-:-:S04]  /*5280*/  FFMA.FTZ R15, R79, c[0x0][0x2d0], -R0 ;  /* 0x0000b4004f0f7a23 */ /* 0x000fc80000010800 */
[----:B------:R1:W-:Y:S08]  /*5290*/  MUFU.EX2 R213, R3 ;  /* 0x0000000300d57308 */ /* 0x0003f00000000800 */
[----:B------:R-:W-:Y:S01]  /*52a0*/  MUFU.EX2 R15, R15 ;  /* 0x0000000f000f7308 */ /* 0x000fe20000000800 */
[--C-:B-1----:R-:W-:Y:S02]  /*52b0*/  FFMA.FTZ R3, R22, c[0x0][0x2d0], -R2.reuse ;  /* 0x0000b40016037a23 */ /* 0x102fe40000010802 */
[----:B------:R-:W-:Y:S01]  /*52c0*/  HMMA.16816.F32 R20, R8, R40, RZ ;  /* 0x000000280814723c */ /* 0x000fe200000018ff */
[----:B------:R-:W-:Y:S04]  /*52d0*/  LDSM.16.MT88.4 R40, [R168+0x2800] ;  /* 0x00280000a828783b */ /* 0x000fe80000004200 */
        /* <DEDUP_REMOVED lines=16> */
[----:B------:R-:W-:Y:S01]  /*53e0*/  LDSM.16.MT88.4 R56, [R170+0x2000] ;  /* 0x00200000aa38783b */ /* 0x000fe20000004200 */
[----:B------:R2:W-:Y:S06]  /*53f0*/  MUFU.EX2 R172, R3 ;  /* 0x0000000300ac7308 */ /* 0x0005ec0000000800 */
[C---:B------:R-:W-:Y:S08]  /*5400*/  HMMA.16816.F32 R144, R4.reuse, R44, R20 ;  /* 0x0000002c0490723c */ /* 0x040ff00000001814 */
[----:B------:R-:W-:Y:S01]  /*5410*/  HMMA.16816.F32 R140, R4, R46, R16 ;  /* 0x0000002e048c723c */ /* 0x000fe20000001810 */
[----:B------:R-:W5:Y:S01]  /*5420*/  LDSM.16.MT88.4 R44, [R167+0x2800] ;  /* 0x00280000a72c783b */ /* 0x000f620000004200 */
[----:B--2---:R-:W-:-:S04]  /*5430*/  FFMA.FTZ R3, R73, c[0x0][0x2d0], -R0 ;  /* 0x0000b40049037a23 */ /* 0x004fc80000010800 */
[----:B------:R2:W-:Y:S02]  /*5440*/  MUFU.EX2 R177, R3 ;  /* 0x0000000300b17308 */ /* 0x0005e40000000800 */
[----:B-1----:R-:W-:Y:S08]  /*5450*/  HMMA.16816.F32 R20, R8, R52, RZ ;  /* 0x000000340814723c */ /* 0x002ff000000018ff */
[----:B------:R-:W-:Y:S01]  /*5460*/  HMMA.16816.F32 R124, R4, R38, R48 ;  /* 0x00000026047c723c */ /* 0x000fe20000001830 */
[----:B------:R-:W-:Y:S01]  /*5470*/  LDSM.16.MT88.4 R48, [R169+0x2800] ;  /* 0x00280000a930783b */ /* 0x000fe20000004200 */
[----:B--2---:R-:W-:-:S06]  /*5480*/  FFMA.FTZ R3, R72, c[0x0][0x2d0], -R0 ;  /* 0x0000b40048037a23 */ /* 0x004fcc0000010800 */
[C---:B------:R-:W-:Y:S01]  /*5490*/  HMMA.16816.F32 R16, R8.reuse, R54, RZ ;  /* 0x000000360810723c */ /* 0x040fe200000018ff */
[----:B------:R-:W1:Y:S01]  /*54a0*/  LDSM.16.MT88.4 R52, [R170+0x2800] ;  /* 0x00280000aa34783b */ /* 0x000e620000004200 */
[----:B------:R2:W1:Y:S06]  /*54b0*/  MUFU.EX2 R180, R3 ;  /* 0x0000000300b47308 */ /* 0x00046c0000000800 */
[----:B------:R-:W-:Y:S08]  /*54c0*/  HMMA.16816.F32 R36, R8, R64, RZ ;  /* 0x000000400824723c */ /* 0x000ff000000018ff */
[----:B---3--:R-:W-:Y:S01]  /*54d0*/  HMMA.16816.F32 R108, R4, R28, R20 ;  /* 0x0000001c046c723c */ /* 0x008fe20000001814 */
[----:B--2---:R-:W-:-:S04]  /*54e0*/  FFMA.FTZ R3, R70, c[0x0][0x2d0], -R2 ;  /* 0x0000b40046037a23 */ /* 0x004fc80000010802 */
[----:B------:R2:W-:Y:S03]  /*54f0*/  MUFU.EX2 R162, R3 ;  /* 0x0000000300a27308 */ /* 0x0005e60000000800 */
[C---:B------:R-:W-:Y:S01]  /*5500*/  HMMA.16816.F32 R32, R8.reuse, R66, RZ ;  /* 0x000000420820723c */ /* 0x040fe200000018ff */
[----:B------:R-:W3:Y:S07]  /*5510*/  LDSM.16.MT88.4 R64, [R167+0x4000] ;  /* 0x00400000a740783b */ /* 0x000eee0000004200 */
[----:B----4-:R-:W-:Y:S01]  /*5520*/  HMMA.16816.F32 R20, R8, R24, RZ ;  /* 0x000000180814723c */ /* 0x010fe200000018ff */
[----:B--2---:R-:W-:-:S07]  /*5530*/  FFMA.FTZ R3, R68, c[0x0][0x2d0], -R2 ;  /* 0x0000b40044037a23 */ /* 0x004fce0000010802 */
[C---:B------:R-:W-:Y:S08]  /*5540*/  HMMA.16816.F32 R136, R4.reuse, R30, R16 ;  /* 0x0000001e0488723c */ /* 0x040ff00000001810 */
[----:B-----5:R-:W-:Y:S01]  /*5550*/  HMMA.16816.F32 R128, R4, R44, R36 ;  /* 0x0000002c0480723c */ /* 0x020fe20000001824 */
[----:B------:R-:W2:Y:S07]  /*5560*/  LDSM.16.MT88.4 R36, [R168+0x4000] ;  /* 0x00400000a824783b */ /* 0x000eae0000004200 */
[C---:B------:R-:W-:Y:S08]  /*5570*/  HMMA.16816.F32 R28, R8.reuse, R58, RZ ;  /* 0x0000003a081c723c */ /* 0x040ff000000018ff */
[----:B------:R-:W-:Y:S08]  /*5580*/  HMMA.16816.F32 R16, R8, R26, RZ ;  /* 0x0000001a0810723c */ /* 0x000ff000000018ff */
[C---:B------:R-:W-:Y:S01]  /*5590*/  HMMA.16816.F32 R112, R4.reuse, R46, R32 ;  /* 0x0000002e0470723c */ /* 0x040fe20000001820 */
[----:B------:R-:W4:Y:S07]  /*55a0*/  LDSM.16.MT88.4 R44, [R167+0x4800] ;  /* 0x00480000a72c783b */ /* 0x000f2e0000004200 */
[----:B------:R-:W-:Y:S08]  /*55b0*/  HMMA.16816.F32 R120, R4, R40, R20 ;  /* 0x000000280478723c */ /* 0x000ff00000001814 */
[C---:B------:R-:W-:Y:S08]  /*55c0*/  HMMA.16816.F32 R20, R8.reuse, R62, RZ ;  /* 0x0000003e0814723c */ /* 0x040ff000000018ff */
[----:B------:R-:W-:Y:S08]  /*55d0*/  HMMA.16816.F32 R32, R8, R56, RZ ;  /* 0x000000380820723c */ /* 0x000ff000000018ff */
[C---:B-1----:R-:W-:Y:S01]  /*55e0*/  HMMA.16816.F32 R92, R4.reuse, R54, R28 ;  /* 0x00000036045c723c */ /* 0x042fe2000000181c */
[----:B------:R-:W1:Y:S07]  /*55f0*/  LDSM.16.MT88.4 R28, [R168+0x4800] ;  /* 0x00480000a81c783b */ /* 0x000e6e0000004200 */
[----:B------:R-:W-:Y:S08]  /*5600*/  HMMA.16816.F32 R104, R4, R42, R16 ;  /* 0x0000002a0468723c */ /* 0x000ff00000001810 */
[----:B---3--:R-:W-:Y:S08]  /*5610*/  HMMA.16816.F32 R16, R8, R64, RZ ;  /* 0x000000400810723c */ /* 0x008ff000000018ff */
[C---:B------:R-:W-:Y:S08]  /*5620*/  HMMA.16816.F32 R84, R4.reuse, R50, R20 ;  /* 0x000000320454723c */ /* 0x040ff00000001814 */
[----:B------:R-:W-:Y:S01]  /*5630*/  HMMA.16816.F32 R96, R4, R52, R32 ;  /* 0x000000340460723c */ /* 0x000fe20000001820 */
[----:B------:R-:W3:Y:S07]  /*5640*/  LDSM.16.MT88.4 R32, [R170+0x4000] ;  /* 0x00400000aa20783b */ /* 0x000eee0000004200 */
[C---:B--2---:R-:W-:Y:S08]  /*5650*/  HMMA.16816.F32 R20, R8.reuse, R36, RZ ;  /* 0x000000240814723c */ /* 0x044ff000000018ff */
[----:B------:R-:W-:Y:S08]  /*5660*/  HMMA.16816.F32 R24, R8, R60, RZ ;  /* 0x0000003c0818723c */ /* 0x000ff000000018ff */
[----:B----4-:R-:W-:Y:S08]  /*5670*/  HMMA.16816.F32 R80, R4, R44, R16 ;  /* 0x0000002c0450723c */ /* 0x010ff00000001810 */
[----:B------:R-:W-:Y:S08]  /*5680*/  HMMA.16816.F32 R16, R8, R38, RZ ;  /* 0x000000260810723c */ /* 0x000ff000000018ff */
[C---:B-1----:R-:W-:Y:S01]  /*5690*/  HMMA.16816.F32 R56, R4.reuse, R28, R20 ;  /* 0x0000001c0438723c */ /* 0x042fe20000001814 */
[----:B------:R-:W1:Y:S07]  /*56a0*/  LDSM.16.MT88.4 R20, [R170+0x4800] ;  /* 0x00480000aa14783b */ /* 0x000e6e0000004200 */
[----:B------:R-:W-:Y:S08]  /*56b0*/  HMMA.16816.F32 R88, R4, R48, R24 ;  /* 0x000000300458723c */ /* 0x000ff00000001818 */
[----:B------:R-:W-:Y:S08]  /*56c0*/  HMMA.16816.F32 R24, R8, R66, RZ ;  /* 0x000000420818723c */ /* 0x000ff000000018ff */
[----:B------:R-:W-:Y:S08]  /*56d0*/  HMMA.16816.F32 R48, R4, R30, R16 ;  /* 0x0000001e0430723c */ /* 0x000ff00000001810 */
[----:B---3--:R-:W-:Y:S08]  /*56e0*/  HMMA.16816.F32 R16, R8, R32, RZ ;  /* 0x000000200810723c */ /* 0x008ff000000018ff */
[C---:B------:R-:W-:Y:S11]  /*56f0*/  HMMA.16816.F32 R64, R4.reuse, R46, R24 ;  /* 0x0000002e0440723c */ /* 0x040ff60000001818 */
[----:B------:R-:W-:Y:S05]  /*5700*/  @!UPT UIADD3 URZ, URZ, URZ, URZ ;  /* 0x0000003f3f3ff290 */ /* 0x000fea000fffe03f */
[----:B-1----:R-:W-:Y:S08]  /*5710*/  HMMA.16816.F32 R44, R4, R20, R16 ;  /* 0x00000014042c723c */ /* 0x002ff00000001810 */
[----:B------:R-:W-:Y:S11]  /*5720*/  HMMA.16816.F32 R16, R8, R34, RZ ;  /* 0x000000220810723c */ /* 0x000ff600000018ff */
[----:B------:R-:W-:Y:S11]  /*5730*/  @!UPT UIADD3 URZ, URZ, URZ, URZ ;  /* 0x0000003f3f3ff290 */ /* 0x000ff6000fffe03f */
[----:B------:R-:W-:Y:S02]  /*5740*/  @!UPT UIADD3 URZ, URZ, URZ, URZ ;  /* 0x0000003f3f3ff290 */ /* 0x000fe4000fffe03f */
[----:B------:R-:W-:Y:S01]  /*5750*/  HMMA.16816.F32 R36, R4, R22, R16 ;  /* 0x000000160424723c */ /* 0x000fe20000001810 */
[----:B------:R-:W1:Y:S07]  /*5760*/  LDSM.16.MT88.4 R16, [R169+0x4000] ;  /* 0x00400000a910783b */ /* 0x000e6e0000004200 */
[C---:B-1----:R-:W-:Y:S08]  /*5770*/  HMMA.16816.F32 R20, R8.reuse, R16, RZ ;  /* 0x000000100814723c */ /* 0x042ff000000018ff */
[----:B------:R-:W-:Y:S01]  /*5780*/  HMMA.16816.F32 R8, R8, R18, RZ ;  /* 0x000000120808723c */ /* 0x000fe200000018ff */
[----:B------:R-:W1:Y:S11]  /*5790*/  LDSM.16.MT88.4 R16, [R169+0x4800] ;  /* 0x00480000a910783b */ /* 0x000e760000004200 */
[----:B------:R-:W-:Y:S04]  /*57a0*/  @!UPT UIADD3 URZ, URZ, URZ, URZ ;  /* 0x0000003f3f3ff290 */ /* 0x000fe8000fffe03f */
[C---:B-1----:R-:W-:Y:S01]  /*57b0*/  HMMA.16816.F32 R24, R4.reuse, R16, R20 ;  /* 0x000000100418723c */ /* 0x042fe20000001814 */
[----:B------:R1:W2:Y:S06]  /*57c0*/  MUFU.EX2 R22, R3 ;  /* 0x0000000300167308 */ /* 0x0002ac0000000800 */
[----:B------:R-:W-:Y:S01]  /*57d0*/  FADD.FTZ R21, R155, R153 ;  /* 0x000000999b157221 */ /* 0x000fe20000010000 */
[----:B------:R-:W-:Y:S01]  /*57e0*/  HMMA.16816.F32 R16, R4, R18, R8 ;  /* 0x000000120410723c */ /* 0x000fe20000001808 */
[----:B------:R-:W3:Y:S06]  /*57f0*/  LDSM.16.MT88.4 R8, [R167+0x1000] ;  /* 0x00100000a708783b */ /* 0x000eec0000004200 */
[----:B------:R-:W-:Y:S01]  /*5800*/  FADD.FTZ R4, R154, R152 ;  /* 0x000000989a047221 */ /* 0x000fe20000010000 */
[----:B------:R-:W-:Y:S01]  /*5810*/  F2FP.PACK_AB R6, R180, R177 ;  /* 0x000000b1b406723e */ /* 0x000fe200000000ff */
[----:B-1----:R-:W-:Y:S01]  /*5820*/  FFMA.FTZ R3, R71, c[0x0][0x2d0], -R2 ;  /* 0x0000b40047037a23 */ /* 0x002fe20000010802 */
[----:B--2---:R-:W-:-:S03]  /*5830*/  F2FP.PACK_AB R5, R22, R162 ;  /* 0x000000a21605723e */ /* 0x004fc600000000ff */
[----:B------:R1:W-:Y:S02]  /*5840*/  MUFU.EX2 R23, R3 ;  /* 0x0000000300177308 */ /* 0x0003e40000000800 */
[----:B-1----:R-:W-:-:S06]  /*5850*/  FFMA.FTZ R3, R69, c[0x0][0x2d0], -R2 ;  /* 0x0000b40045037a23 */ /* 0x002fcc0000010802 */
[----:B------:R1:W2:Y:S02]  /*5860*/  MUFU.EX2 R171, R3 ;  /* 0x0000000300ab7308 */ /* 0x0002a40000000800 */
[----:B-1----:R-:W-:Y:S01]  /*5870*/  FADD.FTZ R3, R13, R4 ;  /* 0x000000040d037221 */ /* 0x002fe20000010000 */
[----:B------:R-:W-:Y:S01]  /*5880*/  F2FP.PACK_AB R4, R172, R163 ;  /* 0x000000a3ac04723e */ /* 0x000fe200000000ff */
[--C-:B------:R-:W-:Y:S01]  /*5890*/  FFMA.FTZ R13, R77, c[0x0][0x2d0], -R0.reuse ;  /* 0x0000b4004d0d7a23 */ /* 0x100fe20000010800 */
[----:B--2---:R-:W-:Y:S01]  /*58a0*/  F2FP.PACK_AB R7, R171, R23 ;  /* 0x00000017ab07723e */ /* 0x004fe200000000ff */
[----:B------:R-:W-:Y:S02]  /*58b0*/  FFMA.FTZ R0, R76, c[0x0][0x2d0], -R0 ;  /* 0x0000b4004c007a23 */ /* 0x000fe40000010800 */
[----:B------:R-:W-:Y:S02]  /*58c0*/  FADD.FTZ R20, R156, R3 ;  /* 0x000000039c147221 */ /* 0x000fe40000010000 */
[----:B------:R1:W-:Y:S01]  /*58d0*/  MUFU.EX2 R185, R0 ;  /* 0x0000000000b97308 */ /* 0x0003e20000000800 */
[--C-:B------:R-:W-:Y:S01]  /*58e0*/  FFMA.FTZ R3, R102, c[0x0][0x2d0], -R2.reuse ;  /* 0x0000b40066037a23 */ /* 0x100fe20000010802 */
[C---:B---3--:R-:W-:Y:S06]  /*58f0*/  HMMA.16816.F32 R132, R4.reuse, R8, R132 ;  /* 0x000000080484723c */ /* 0x048fec0000001884 */
[----:B------:R-:W2:Y:S02]  /*5900*/  MUFU.EX2 R13, R13 ;  /* 0x0000000d000d7308 */ /* 0x000ea40000000800 */
[----:B------:R-:W-:Y:S01]  /*5910*/  HMMA.16816.F32 R28, R4, R10, R124 ;  /* 0x0000000a041c723c */ /* 0x000fe2000000187c */
[----:B------:R-:W3:Y:S01]  /*5920*/  LDSM.16.MT88.4 R8, [R168+0x1000] ;  /* 0x00100000a808783b */ /* 0x000ee20000004200 */
[----:B-1----:R-:W-:-:S06]  /*5930*/  FFMA.FTZ R0, R161, c[0x0][0x2d0], -R2 ;  /* 0x0000b400a1007a23 */ /* 0x002fcc0000010802 */
[C---:B---3--:R-:W-:Y:S08]  /*5940*/  HMMA.16816.F32 R124, R4.reuse, R8, R148 ;  /* 0x00000008047c723c */ /* 0x048ff00000001894 */
        /* <DEDUP_REMOVED lines=16> */
[----:B------:R-:W1:Y:S04]  /*5a50*/  LDSM.16.MT88.4 R8, [R170+0x3000] ;  /* 0x00300000aa08783b */ /* 0x000e680000004200 */
[----:B------:R-:W-:Y:S03]  /*5a60*/  LDSM.16.MT88.4 R104, [R169+0x1800] ;  /* 0x00180000a968783b */ /* 0x000fe60000004200 */
[C---:B-1----:R-:W-:Y:S07]  /*5a70*/  HMMA.16816.F32 R156, R4.reuse, R8, R96 ;  /* 0x00000008049c723c */ /* 0x042fee0000001860 */
[----:B------:R-:W-:Y:S01]  /*5a80*/  F2FP.PACK_AB R96, R14, R15 ;  /* 0x0000000f0e60723e */ /* 0x000fe200000000ff */
[----:B------:R-:W-:Y:S01]  /*5a90*/  HMMA.16816.F32 R148, R4, R10, R92 ;  /* 0x0000000a0494723c */ /* 0x000fe2000000185c */
[----:B------:R-:W1:Y:S01]  /*5aa0*/  LDSM.16.MT88.4 R8, [R169+0x3000] ;  /* 0x00300000a908783b */ /* 0x000e620000004200 */
[----:B--2---:R-:W-:-:S06]  /*5ab0*/  F2FP.PACK_AB R98, R185, R13 ;  /* 0x0000000db962723e */ /* 0x004fcc00000000ff */
        /* <DEDUP_REMOVED lines=18> */
[----:B------:R-:W-:Y:S06]  /*5be0*/  MUFU.EX2 R8, R3 ;  /* 0x0000000300087308 */ /* 0x000fec0000000800 */
[----:B------:R-:W-:-:S02]  /*5bf0*/  FADD.FTZ R4, R184, R21 ;  /* 0x00000015b8047221 */ /* 0x000fc40000010000 */
[--C-:B-1----:R-:W-:Y:S02]  /*5c00*/  FFMA.FTZ R0, R160, c[0x0][0x2d0], -R2.reuse ;  /* 0x0000b400a0007a23 */ /* 0x102fe40000010802 */
[----:B------:R-:W-:Y:S02]  /*5c10*/  FFMA.FTZ R2, R101, c[0x0][0x2d0], -R2 ;  /* 0x0000b40065027a23 */ /* 0x000fe40000010802 */
[----:B------:R-:W-:Y:S01]  /*5c20*/  FADD.FTZ R4, R186, R4 ;  /* 0x00000004ba047221 */ /* 0x000fe20000010000 */
[----:B------:R-:W1:Y:S08]  /*5c30*/  MUFU.EX2 R10, R0 ;  /* 0x00000000000a7308 */ /* 0x000e700000000800 */
[----:B------:R-:W2:Y:S01]  /*5c40*/  MUFU.EX2 R186, R2 ;  /* 0x0000000200ba7308 */ /* 0x000ea20000000800 */
[----:B-1----:R-:W-:Y:S01]  /*5c50*/  F2FP.PACK_AB R97, R10, R9 ;  /* 0x000000090a61723e */ /* 0x002fe200000000ff */
[----:B------:R-:W-:-:S04]  /*5c60*/  FADD.FTZ R0, R183, R20 ;  /* 0x00000014b7007221 */ /* 0x000fc80000010000 */
[----:B------:R-:W-:Y:S01]  /*5c70*/  FADD.FTZ R0, R215, R0 ;  /* 0x00000000d7007221 */ /* 0x000fe20000010000 */
[----:B--2---:R-:W-:Y:S01]  /*5c80*/  F2FP.PACK_AB R99, R186, R8 ;  /* 0x00000008ba63723e */ /* 0x004fe200000000ff */
[----:B------:R-:W-:Y:S02]  /*5c90*/  FADD.FTZ R2, R213, R4 ;  /* 0x00000004d5027221 */ /* 0x000fe40000010000 */
[----:B------:R-:W-:Y:S01]  /*5ca0*/  LDSM.16.MT88.4 R4, [R169+0x5800] ;  /* 0x00580000a904783b */ /* 0x000fe20000004200 */
[----:B------:R-:W-:Y:S02]  /*5cb0*/  FADD.FTZ R0, R214, R0 ;  /* 0x00000000d6007221 */ /* 0x000fe40000010000 */
[----:B------:R-:W-:Y:S01]  /*5cc0*/  FADD.FTZ R2, R192, R2 ;  /* 0x00000002c0027221 */ /* 0x000fe20000010000 */
[----:B------:R-:W-:Y:S01]  /*5cd0*/  HMMA.16816.F32 R116, R96, R112, R116 ;  /* 0x000000706074723c */ /* 0x000fe20000001874 */
[----:B------:R-:W-:Y:S02]  /*5ce0*/  FADD.FTZ R0, R219, R0 ;  /* 0x00000000db007221 */ /* 0x000fe40000010000 */
[----:B------:R-:W-:-:S04]  /*5cf0*/  FADD.FTZ R2, R217, R2 ;  /* 0x00000002d9027221 */ /* 0x000fc80000010000 */
[----:B------:R-:W-:Y:S01]  /*5d00*/  FADD.FTZ R3, R218, R2 ;  /* 0x00000002da037221 */ /* 0x000fe20000010000 */
[----:B------:R-:W-:Y:S01]  /*5d10*/  HMMA.16816.F32 R112, R96, R114, R40 ;  /* 0x000000726070723c */ /* 0x000fe20000001828 */
[----:B------:R-:W1:Y:S01]  /*5d20*/  LDSM.16.MT88.4 R40, [R167+0x3800] ;  /* 0x00380000a728783b */ /* 0x000e620000004200 */
[----:B------:R-:W-:-:S06]  /*5d30*/  @P4 IMAD.HI.U32 R2, R205, c[0x0][0x2c8], RZ ;  /* 0x0000b200cd024a27 */ /* 0x000fcc00078e00ff */
[C---:B------:R-:W-:Y:S01]  /*5d40*/  HMMA.16816.F32 R44, R96.reuse, R48, R72 ;  /* 0x00000030602c723c */ /* 0x040fe20000001848 */
[----:B------:R-:W2:Y:S07]  /*5d50*/  LDSM.16.MT88.4 R72, [R167+0x5800] ;  /* 0x00580000a748783b */ /* 0x000eae0000004200 */
[C---:B------:R-:W-:Y:S08]  /*5d60*/  HMMA.16816.F32 R108, R96.reuse, R104, R108 ;  /* 0x00000068606c723c */ /* 0x040ff0000000186c */
[C---:B------:R-:W-:Y:S08]  /*5d70*/  HMMA.16816.F32 R104, R96.reuse, R106, R52 ;  /* 0x0000006a6068723c */ /* 0x040ff00000001834 */
[C---:B------:R-:W-:Y:S08]  /*5d80*/  HMMA.16816.F32 R48, R96.reuse, R50, R76 ;  /* 0x000000326030723c */ /* 0x040ff0000000184c */
[C---:B------:R-:W-:Y:S08]  /*5d90*/  HMMA.16816.F32 R132, R96.reuse, R128, R132 ;  /* 0x000000806084723c */ /* 0x040ff00000001884 */
[C---:B-1----:R-:W-:Y:S08]  /*5da0*/  HMMA.16816.F32 R36, R96.reuse, R40, R60 ;  /* 0x000000286024723c */ /* 0x042ff0000000183c */
[C---:B------:R-:W-:Y:S08]  /*5db0*/  HMMA.16816.F32 R60, R96.reuse, R64, R140 ;  /* 0x00000040603c723c */ /* 0x040ff0000000188c */
[C---:B------:R-:W-:Y:S01]  /*5dc0*/  HMMA.16816.F32 R64, R96.reuse, R66, R88 ;  /* 0x000000426040723c */ /* 0x040fe20000001858 */
[----:B------:R-:W1:Y:S07]  /*5dd0*/  LDSM.16.MT88.4 R88, [R170+0x5800] ;  /* 0x00580000aa58783b */ /* 0x000e6e0000004200 */
[C---:B------:R-:W-:Y:S08]  /*5de0*/  HMMA.16816.F32 R40, R96.reuse, R42, R68 ;  /* 0x0000002a6028723c */ /* 0x040ff00000001844 */
[C---:B--2---:R-:W-:Y:S08]  /*5df0*/  HMMA.16816.F32 R68, R96.reuse, R72, R84 ;  /* 0x000000486044723c */ /* 0x044ff00000001854 */
[C---:B------:R-:W-:Y:S01]  /*5e00*/  HMMA.16816.F32 R72, R96.reuse, R74, R80 ;  /* 0x0000004a6048723c */ /* 0x040fe20000001850 */
[----:B------:R-:W2:Y:S07]  /*5e10*/  LDSM.16.MT88.4 R80, [R168+0x5800] ;  /* 0x00580000a850783b */ /* 0x000eae0000004200 */
[C---:B------:R-:W-:Y:S08]  /*5e20*/  HMMA.16816.F32 R124, R96.reuse, R120, R124 ;  /* 0x00000078607c723c */ /* 0x040ff0000000187c */
[C---:B------:R-:W-:Y:S08]  /*5e30*/  HMMA.16816.F32 R52, R96.reuse, R56, R156 ;  /* 0x000000386034723c */ /* 0x040ff0000000189c */
[C---:B-1----:R-:W-:Y:S08]  /*5e40*/  HMMA.16816.F32 R84, R96.reuse, R88, R136 ;  /* 0x000000586054723c */ /* 0x042ff00000001888 */
[C---:B------:R-:W-:Y:S08]  /*5e50*/  HMMA.16816.F32 R88, R96.reuse, R90, R92 ;  /* 0x0000005a6058723c */ /* 0x040ff0000000185c */
[C---:B------:R-:W-:Y:S07]  /*5e60*/  HMMA.16816.F32 R92, R96.reuse, R4, R24 ;  /* 0x00000004605c723c */ /* 0x040fee0000001818 */
[----:B------:R-:W-:Y:S01]  /*5e70*/  FADD.FTZ R4, R163, R0 ;  /* 0x00000000a3047221 */ /* 0x000fe20000010000 */
[----:B------:R-:W-:Y:S01]  /*5e80*/  MOV R0, R205 ;  /* 0x000000cd00007202 */ /* 0x000fe20000000f00 */
[----:B--2---:R-:W-:Y:S01]  /*5e90*/  HMMA.16816.F32 R76, R96, R80, R152 ;  /* 0x00000050604c723c */ /* 0x004fe20000001898 */
[----:B------:R-:W-:Y:S01]  /*5ea0*/  @P4 SHF.R.U32.HI R0, RZ, c[0x0][0x2cc], R2 ;  /* 0x0000b300ff004a19 */ /* 0x000fe20000011602 */
[----:B------:R-:W-:-:S02]  /*5eb0*/  FADD.FTZ R2, R162, R3 ;  /* 0x00000003a2027221 */ /* 0x000fc40000010000 */
[----:B------:R-:W-:Y:S01]  /*5ec0*/  FADD.FTZ R4, R172, R4 ;  /* 0x00000004ac047221 */ /* 0x000fe20000010000 */
[----:B------:R-:W-:Y:S01]  /*5ed0*/  IADD3 R0, R0, R203, -R204 ;  /* 0x000000cb00007210 */ /* 0x000fe20007ffe8cc */
[----:B------:R-:W-:Y:S02]  /*5ee0*/  FADD.FTZ R2, R22, R2 ;  /* 0x0000000216027221 */ /* 0x000fe40000010000 */
[----:B------:R-:W-:Y:S01]  /*5ef0*/  FADD.FTZ R4, R177, R4 ;  /* 0x00000004b1047221 */ /* 0x000fe20000010000 */
[----:B------:R-:W-:Y:S01]  /*5f00*/  SHF.R.S32.HI R5, RZ, 0x1f, R0 ;  /* 0x0000001fff057819 */ /* 0x000fe20000011400 */
[----:B------:R-:W-:Y:S01]  /*5f10*/  FADD.FTZ R3, R23, R2 ;  /* 0x0000000217037221 */ /* 0x000fe20000010000 */
[C---:B------:R-:W-:Y:S01]  /*5f20*/  HMMA.16816.F32 R128, R96.reuse, R130, R28 ;  /* 0x000000826080723c */ /* 0x040fe2000000181c */
[----:B------:R-:W-:Y:S01]  /*5f30*/  FADD.FTZ R2, R180, R4 ;  /* 0x00000004b4027221 */ /* 0x000fe20000010000 */
[----:B------:R-:W-:Y:S01]  /*5f40*/  LEA.HI R5, R5, R0, RZ, 0x6 ;  /* 0x0000000005057211 */ /* 0x000fe200078f30ff */
[----:B------:R-:W-:Y:S01]  /*5f50*/  FADD.FTZ R0, R171, R3 ;  /* 0x00000003ab007221 */ /* 0x000fe20000010000 */
[----:B------:R-:W-:Y:S01]  /*5f60*/  IADD3 R180, R209, -0x2, RZ ;  /* 0xfffffffed1b47810 */ /* 0x000fe20007ffe0ff */
[----:B------:R-:W-:Y:S01]  /*5f70*/  FADD.FTZ R2, R15, R2 ;  /* 0x000000020f027221 */ /* 0x000fe20000010000 */
[----:B------:R-:W-:Y:S01]  /*5f80*/  SHF.R.S32.HI R3, RZ, 0x6, R5 ;  /* 0x00000006ff037819 */ /* 0x000fe20000011405 */
[----:B------:R-:W-:Y:S01]  /*5f90*/  FADD.FTZ R0, R9, R0 ;  /* 0x0000000009007221 */ /* 0x000fe20000010000 */
[----:B------:R-:W-:Y:S01]  /*5fa0*/  HMMA.16816.F32 R120, R96, R122, R32 ;  /* 0x0000007a6078723c */ /* 0x000fe20000001820 */
[----:B------:R-:W-:Y:S01]  /*5fb0*/  FADD.FTZ R2, R14, R2 ;  /* 0x000000020e027221 */ /* 0x000fe20000010000 */
[----:B------:R-:W-:Y:S01]  /*5fc0*/  IMNMX R192, R189, R3, !PT ;  /* 0x00000003bdc07217 */ /* 0x000fe20007800200 */
[----:B------:R-:W-:-:S02]  /*5fd0*/  FADD.FTZ R0, R10, R0 ;  /* 0x000000000a007221 */ /* 0x000fc40000010000 */
[----:B------:R-:W-:Y:S01]  /*5fe0*/  FADD.FTZ R2, R13, R2 ;  /* 0x000000020d027221 */ /* 0x000fe20000010000 */
[----:B------:R-:W-:Y:S01]  /*5ff0*/  ISETP.GE.AND P0, PT, R180, R192, PT ;  /* 0x000000c0b400720c */ /* 0x000fe20003f06270 */
[----:B------:R-:W-:Y:S01]  /*6000*/  FADD.FTZ R0, R8, R0 ;  /* 0x0000000008007221 */ /* 0x000fe20000010000 */
[----:B------:R-:W-:Y:S01]  /*6010*/  HMMA.16816.F32 R56, R96, R58, R148 ;  /* 0x0000003a6038723c */ /* 0x000fe20000001894 */
[----:B------:R-:W-:Y:S02]  /*6020*/  FADD.FTZ R185, R185, R2 ;  /* 0x00000002b9b97221 */ /* 0x000fe40000010000 */
[----:B------:R-:W-:-:S05]  /*6030*/  FADD.FTZ R186, R186, R0 ;  /* 0x00000000baba7221 */ /* 0x000fca0000010000 */
[C---:B------:R-:W-:Y:S08]  /*6040*/  HMMA.16816.F32 R80, R96.reuse, R82, R144 ;  /* 0x000000526050723c */ /* 0x040ff00000001890 */
[----:B------:R-:W-:Y:S01]  /*6050*/  HMMA.16816.F32 R96, R96, R6, R16 ;  /* 0x000000066060723c */ /* 0x000fe20000001810 */
[----:B------:R-:W-:Y:S03]  /*6060*/  @!UPT UIADD3 URZ, URZ, URZ, URZ ;  /* 0x0000003f3f3ff290 */ /* 0x000fe6000fffe03f */
[----:B------:R-:W-:Y:S11]  /*6070*/  @!P0 BRA `(.L_x_1130) ;  /* 0x000036b000008947 */ /* 0x000ff60003800000 */
[----:B------:R-:W-:Y:S02]  /*6080*/  MOV R102, R12 ;  /* 0x0000000c00667202 */ /* 0x000fe40000000f00 */
[----:B------:R-:W-:-:S07]  /*6090*/  MOV R101, R100 ;  /* 0x0000006400657202 */ /* 0x000fce0000000f00 */
.L_x_1141:
        /* <DEDUP_REMOVED lines=16> */
[C---:B------:R-:W-:Y:S01]  /*61a0*/  IMAD.WIDE.U32 R2, R181.reuse, c[0x0][0x208], RZ ;  /* 0x00008200b5027a25 */ /* 0x040fe200078e00ff */
        /* <DEDUP_REMOVED lines=23> */
.L_x_1227:
[----:B------:R-:W-:-:S05]  /*6320*/  BRA.DIV ~URZ, `(.L_x_1134) ;  /* 0x0000c1327f007947 */ /* 0x000fca000b800000 */
[----:B------:R-:W5:Y:S01]  /*6330*/  SHFL.IDX PT, R0, R12, RZ, 0x181f ;  /* 0x00181fff0c007589 */ /* 0x000f6200000e0000 */
[----:B------:R-:W-:Y:S02]  /*6340*/  ISETP.GE.AND P5, PT, R182, c[0x0][0x1d4], PT ;  /* 0x00007500b6007a0c */ /* 0x000fe40003fa6270 */
[----:B------:R-:W-:Y:S02]  /*6350*/  ISETP.GE.AND P2, PT, R187, c[0x0][0x1d4], PT ;  /* 0x00007500bb007a0c */ /* 0x000fe40003f46270 */
[C---:B-----5:R-:W-:Y:S02]  /*6360*/  IADD3 R2, P0, R0.reuse, R20, RZ ;  /* 0x0000001400027210 */ /* 0x060fe40007f1e0ff */
[----:B------:R-:W-:Y:S03]  /*6370*/  IADD3 R6, P6, R0, R21, RZ ;  /* 0x0000001500067210 */ /* 0x000fe60007fde0ff */
[----:B---3--:R-:W-:Y:S01]  /*6380*/  IMAD.X R3, R4, 0x1, R13, P0 ;  /* 0x0000000104037824 */ /* 0x008fe200000e060d */
        /* <DEDUP_REMOVED lines=14> */
.L_x_1228:
[C---:B--23--:R-:W-:Y:S02]  /*6470*/  IADD3 R2, -R5.reuse, 0x10, RZ ;  /* 0x0000001005027810 */ /* 0x04cfe40007ffe1ff */
[----:B------:R-:W-:Y:S02]  /*6480*/  ISETP.NE.U32.AND P5, PT, R5, RZ, PT ;  /* 0x000000ff0500720c */ /* 0x000fe40003fa5070 */
[----:B------:R-:W-:Y:S02]  /*6490*/  LOP3.LUT R2, R2, 0xf, RZ, 0xc0, !PT ;  /* 0x0000000f02027812 */ /* 0x000fe400078ec0ff */
[----:B------:R-:W-:Y:S02]  /*64a0*/  ISETP.NE.U32.AND P6, PT, R6, RZ, PT ;  /* 0x000000ff0600720c */ /* 0x000fe40003fc5070 */
        /* <DEDUP_REMOVED lines=15> */
[----:B------:R-:W-:Y:S05]  /*65a0*/  IADD3.X R3, RZ, R4, R15, P2, P0 ;  /* 0x00000004ff037210 */ /* 0x000fea00017e040f */
[----:B------:R2:W-:Y:S04]  /*65b0*/  LDGSTS.E.BYPASS.LTC128B.128.ZFILL [R179+0x5100], [R2.64], P5 ;  /* 0x0510000002b37fae */ /* 0x0005e8000a941d46 */
.L_x_1132:
[----:B------:R-:W-:Y:S05]  /*65c0*/  BSYNC B0 ;  /* 0x0000000000007941 */ /* 0x000fea0003800000 */
.L_x_1131:
        /* <DEDUP_REMOVED lines=223> */
[----:B------:R-:W-:Y:S01]  /*73c0*/  IMAD.SHL.U32 R22, R188, 0x2, RZ ;  /* 0x00000002bc167824 */ /* 0x000fe200078e00ff */
[----:B------:R-:W-:Y:S01]  /*73d0*/  IADD3 R2, R2, -0x40, R190 ;  /* 0xffffffc002027810 */ /* 0x000fe20007ffe0be */
[C---:B------:R-:W-:Y:S01]  /*73e0*/  IMAD.SHL.U32 R21, R187.reuse, 0x2, RZ ;  /* 0x00000002bb157824 */ /* 0x040fe200078e00ff */
        /* <DEDUP_REMOVED lines=30> */
.L_x_1229:
[----:B------:R-:W-:-:S05]  /*75d0*/  BRA.DIV ~URZ, `(.L_x_1138) ;  /* 0x0000b1327f007947 */ /* 0x000fca000b800000 */
[----:B------:R-:W4:Y:S01]  /*75e0*/  SHFL.IDX PT, R0, R8, RZ, 0x181f ;  /* 0x00181fff08007589 */ /* 0x000f2200000e0000 */
[----:B------:R-:W-:Y:S02]  /*75f0*/  ISETP.GE.AND P5, PT, R182, c[0x0][0x1d4], PT ;  /* 0x00007500b6007a0c */ /* 0x000fe40003fa6270 */
[----:B------:R-:W-:Y:S02]  /*7600*/  ISETP.GE.AND P2, PT, R187, c[0x0][0x1d4], PT ;  /* 0x00007500bb007a0c */ /* 0x000fe40003f46270 */
[C---:B----4-:R-:W-:Y:S02]  /*7610*/  IADD3 R2, P0, R0.reuse, R20, RZ ;  /* 0x0000001400027210 */ /* 0x050fe40007f1e0ff */
        /* <DEDUP_REMOVED lines=10> */
[----:B----4-:R-:W-:Y:S01]  /*76c0*/  SEL R6, RZ, 0x10, P2 ;  /* 0x00000010ff067807 */ /* 0x010fe20001000000 */
[----:B------:R-:W-:Y:S01]  /*76d0*/  IMAD.X R3, R4, 0x1, R11, P6 ;  /* 0x0000000104037824 */ /* 0x000fe200030e060b */
[----:B------:R-:W-:Y:S01]  /*76e0*/  SEL R7, RZ, 0x10, P0 ;  /* 0x00000010ff077807 */ /* 0x000fe20000000000 */
[----:B------:R4:W2:Y:S04]  /*76f0*/  SHFL.IDX PT, R4, R5, 0x1, 0x181f ;  /* 0x00381f0005047f89 */ /* 0x0008a800000e0000 */
[----:B------:R1:W-:Y:S01]  /*7700*/  LDGSTS.E.BYPASS.LTC128B.128 [R179+0xa100], [R2.64], !P0 ;  /* 0x0a10000002b37fae */ /* 0x0003e2000c101d46 */
[----:B--2-4-:R-:W-:Y:S04]  /*7710*/  SEL R5, RZ, 0x10, P5 ;  /* 0x00000010ff057807 */ /* 0x014fe80002800000 */
.L_x_1230:
[C---:B-1-3--:R-:W-:Y:S02]  /*7720*/  IADD3 R2, -R5.reuse, 0x10, RZ ;  /* 0x0000001005027810 */ /* 0x04afe40007ffe1ff */
        /* <DEDUP_REMOVED lines=20> */
.L_x_1136:
[----:B---34-:R-:W-:Y:S05]  /*7870*/  BSYNC B0 ;  /* 0x0000000000007941 */ /* 0x018fea0003800000 */
.L_x_1135:
[----:B------:R-:W-:Y:S01]  /*7880*/  IADD3 R4, R212, R205, RZ ;  /* 0x000000cdd4047210 */ /* 0x000fe20007ffe0ff */
[----:B------:R-:W0:Y:S04]  /*7890*/  LDGDEPBAR ;  /* 0x00000000000079af */ /* 0x000e280000000000 */
[----:B--2---:R-:W-:Y:S05]  /*78a0*/  @P4 IMAD.HI.U32 R0, R4, c[0x0][0x2c8], RZ ;  /* 0x0000b20004004a27 */ /* 0x004fea00078e00ff */
[----:B------:R-:W-:Y:S02]  /*78b0*/  @P4 SHF.R.U32.HI R4, RZ, c[0x0][0x2cc], R0 ;  /* 0x0000b300ff044a19 */ /* 0x000fe40000011600 */
[----:B------:R-:W-:Y:S05]  /*78c0*/  MOV R0, 0x1 ;  /* 0x0000000100007802 */ /* 0x000fea0000000f00 */
[----:B------:R-:W-:Y:S05]  /*78d0*/  IMAD R0, R180, -0x40, R0 ;  /* 0xffffffc0b4007824 */ /* 0x000fea00078e0200 */
[----:B------:R-:W-:Y:S04]  /*78e0*/  IADD3 R0, R203, R0, -R206 ;  /* 0x00000000cb007210 */ /* 0x000fe80007ffe8ce */
[----:B------:R-:W-:Y:S01]  /*78f0*/  IADD3 R5, R0, -R204, RZ ;  /* 0x800000cc00057210 */ /* 0x000fe20007ffe0ff */
[----:B------:R-:W-:-:S05]  /*7900*/  BRA.DIV ~URZ, `(.L_x_1139) ;  /* 0x0000b0427f007947 */ /* 0x000fca000b800000 */
[----:B------:R2:W3:Y:S02]  /*7910*/  SHFL.IDX PT, R0, R4, RZ, 0x1c1f ;  /* 0x001c1fff04007589 */ /* 0x0004e400000e0000 */
.L_x_1231:
[----:B---3--:R-:W-:Y:S05]  /*7920*/  IMAD.IADD R0, R5, 0x1, R0 ;  /* 0x0000000105007824 */ /* 0x008fea00078e0200 */
        /* <DEDUP_REMOVED lines=8> */
[----:B-1----:R-:W-:Y:S02]  /*79b0*/  FSEL R35, R155, -INF , P2 ;  /* 0xff8000009b237808 */ /* 0x002fe40001000000 */
        /* <DEDUP_REMOVED lines=25> */
[----:B------:R-:W1:Y:S03]  /*7b50*/  SHFL.IDX PT, R0, R4, 0x1, 0x1c1f ;  /* 0x003c1f0004007f89 */ /* 0x000e6600000e0000 */
[----:B------:R-:W-:Y:S04]  /*7b60*/  FMNMX.FTZ R2, R136, R2, !PT ;  /* 0x0000000288027209 */ /* 0x000fe80007810000 */
[----:B------:R-:W-:Y:S04]  /*7b70*/  FMNMX.FTZ R2, R35, R2, !PT ;  /* 0x0000000223027209 */ /* 0x000fe80007810000 */
[----:B------:R-:W-:Y:S04]  /*7b80*/  FMNMX.FTZ R2, R34, R2, !PT ;  /* 0x0000000222027209 */ /* 0x000fe80007810000 */
[----:B------:R-:W-:Y:S04]  /*7b90*/  FMNMX.FTZ R2, R33, R2, !PT ;  /* 0x0000000221027209 */ /* 0x000fe80007810000 */
[----:B------:R-:W-:Y:S04]  /*7ba0*/  FMNMX.FTZ R2, R32, R2, !PT ;  /* 0x0000000220027209 */ /* 0x000fe80007810000 */
[----:B------:R-:W-:Y:S01]  /*7bb0*/  FMNMX.FTZ R2, R31, R2, !PT ;  /* 0x000000021f027209 */ /* 0x000fe20007810000 */
[----:B-1----:R-:W-:Y:S03]  /*7bc0*/  IMAD.IADD R0, R5, 0x1, R0 ;  /* 0x0000000105007824 */ /* 0x002fe600078e0200 */
[----:B------:R-:W-:Y:S02]  /*7bd0*/  FMNMX.FTZ R2, R30, R2, !PT ;  /* 0x000000021e027209 */ /* 0x000fe40007810000 */
[C---:B------:R-:W-:Y:S02]  /*7be0*/  ISETP.GT.AND P6, PT, R0.reuse, RZ, PT ;  /* 0x000000ff0000720c */ /* 0x040fe40003fc4270 */
[----:B------:R-:W-:Y:S02]  /*7bf0*/  FMNMX.FTZ R2, R29, R2, !PT ;  /* 0x000000021d027209 */ /* 0x000fe40007810000 */
[----:B------:R-:W-:Y:S02]  /*7c00*/  ISETP.GT.AND P5, PT, R0, 0x1, PT ;  /* 0x000000010000780c */ /* 0x000fe40003fa4270 */
[----:B------:R-:W-:Y:S02]  /*7c10*/  FMNMX.FTZ R2, R28, R2, !PT ;  /* 0x000000021c027209 */ /* 0x000fe40007810000 */
[C---:B------:R-:W-:Y:S02]  /*7c20*/  ISETP.GT.AND P2, PT, R0.reuse, 0x8, PT ;  /* 0x000000080000780c */ /* 0x040fe40003f44270 */
[----:B------:R-:W-:Y:S02]  /*7c30*/  FMNMX.FTZ R2, R27, R2, !PT ;  /* 0x000000021b027209 */ /* 0x000fe40007810000 */
[----:B------:R-:W-:Y:S02]  /*7c40*/  ISETP.GT.AND P0, PT, R0, 0x9, PT ;  /* 0x000000090000780c */ /* 0x000fe40003f04270 */
[----:B------:R-:W-:Y:S02]  /*7c50*/  FMNMX.FTZ R2, R26, R2, !PT ;  /* 0x000000021a027209 */ /* 0x000fe40007810000 */
[----:B------:R-:W-:Y:S02]  /*7c60*/  FSEL R9, R163, -INF , P6 ;  /* 0xff800000a3097808 */ /* 0x000fe40003000000 */
[----:B------:R-:W-:Y:S02]  /*7c70*/  FMNMX.FTZ R2, R14, R2, !PT ;  /* 0x000000020e027209 */ /* 0x000fe40007810000 */
[----:B------:R-:W-:Y:S02]  /*7c80*/  ISETP.GT.AND P6, PT, R0, 0x10, PT ;  /* 0x000000100000780c */ /* 0x000fe40003fc4270 */
[----:B------:R-:W-:Y:S02]  /*7c90*/  FMNMX.FTZ R2, R13, R2, !PT ;  /* 0x000000020d027209 */ /* 0x000fe40007810000 */
[----:B------:R-:W-:Y:S02]  /*7ca0*/  FSEL R25, R162, -INF , P5 ;  /* 0xff800000a2197808 */ /* 0x000fe40002800000 */
[C---:B------:R-:W-:Y:S02]  /*7cb0*/  ISETP.GT.AND P5, PT, R0.reuse, 0x11, PT ;  /* 0x000000110000780c */ /* 0x040fe40003fa4270 */
[----:B------:R-:W-:Y:S02]  /*7cc0*/  FSEL R24, R161, -INF , P2 ;  /* 0xff800000a1187808 */ /* 0x000fe40001000000 */
[----:B------:R-:W-:Y:S02]  /*7cd0*/  ISETP.GT.AND P2, PT, R0, 0x18, PT ;  /* 0x000000180000780c */ /* 0x000fe40003f44270 */
[----:B------:R-:W-:Y:S02]  /*7ce0*/  FSEL R23, R160, -INF , P0 ;  /* 0xff800000a0177808 */ /* 0x000fe40000000000 */
[----:B------:R-:W-:Y:S02]  /*7cf0*/  ISETP.GT.AND P0, PT, R0, 0x19, PT ;  /* 0x000000190000780c */ /* 0x000fe40003f04270 */
[----:B------:R-:W-:Y:S02]  /*7d00*/  FMNMX.FTZ R2, R12, R2, !PT ;  /* 0x000000020c027209 */ /* 0x000fe40007810000 */
[----:B------:R-:W-:Y:S02]  /*7d10*/  FSEL R22, R159, -INF , P6 ;  /* 0xff8000009f167808 */ /* 0x000fe40003000000 */
[----:B------:R-:W-:Y:S02]  /*7d20*/  ISETP.GT.AND P6, PT, R0, 0x20, PT ;  /* 0x000000200000780c */ /* 0x000fe40003fc4270 */
[----:B------:R-:W-:Y:S02]  /*7d30*/  FSEL R21, R158, -INF , P5 ;  /* 0xff8000009e157808 */ /* 0x000fe40002800000 */
[----:B------:R-:W-:Y:S02]  /*7d40*/  ISETP.GT.AND P5, PT, R0, 0x21, PT ;  /* 0x000000210000780c */ /* 0x000fe40003fa4270 */
[----:B------:R-:W-:Y:S02]  /*7d50*/  FSEL R20, R154, -INF , P2 ;  /* 0xff8000009a147808 */ /* 0x000fe40001000000 */
[C---:B------:R-:W-:Y:S02]  /*7d60*/  ISETP.GT.AND P2, PT, R0.reuse, 0x28, PT ;  /* 0x000000280000780c */ /* 0x040fe40003f44270 */
[----:B------:R-:W-:Y:S02]  /*7d70*/  FSEL R19, R153, -INF , P0 ;  /* 0xff80000099137808 */ /* 0x000fe40000000000 */
[C---:B------:R-:W-:Y:S02]  /*7d80*/  ISETP.GT.AND P0, PT, R0.reuse, 0x29, PT ;  /* 0x000000290000780c */ /* 0x040fe40003f04270 */
        /* <DEDUP_REMOVED lines=9> */
[----:B------:R-:W-:Y:S01]  /*7e20*/  FSEL R8, R140, -INF , P6 ;  /* 0xff8000008c087808 */ /* 0x000fe20003000000 */
[----:B------:R-:W1:Y:S01]  /*7e30*/  SHFL.BFLY PT, R0, R2, 0x2, 0x1f ;  /* 0x0c401f0002007f89 */ /* 0x000e6200000e0000 */
[----:B------:R-:W-:Y:S02]  /*7e40*/  FSEL R7, R139, -INF , P5 ;  /* 0xff8000008b077808 */ /* 0x000fe40002800000 */
[----:B------:R-:W-:Y:S02]  /*7e50*/  FSEL R6, R138, -INF , P2 ;  /* 0xff8000008a067808 */ /* 0x000fe40001000000 */
[----:B------:R-:W-:Y:S02]  /*7e60*/  FSEL R5, R137, -INF , P0 ;  /* 0xff80000089057808 */ /* 0x000fe40000000000 */
[----:B-1----:R-:W-:Y:S05]  /*7e70*/  FMNMX.FTZ R0, R0, R2, !PT ;  /* 0x0000000200007209 */ /* 0x002fea0007810000 */
[----:B------:R-:W1:Y:S02]  /*7e80*/  SHFL.BFLY PT, R2, R0, 0x1, 0x1f ;  /* 0x0c201f0000027f89 */ /* 0x000e6400000e0000 */
[----:B-1----:R-:W-:Y:S02]  /*7e90*/  FMNMX.FTZ R100, R0, R2, !PT ;  /* 0x0000000200647209 */ /* 0x002fe40007810000 */
[----:B------:R-:W-:Y:S04]  /*7ea0*/  FMNMX.FTZ R0, R9, R102, !PT ;  /* 0x0000006609007209 */ /* 0x000fe80007810000 */
        /* <DEDUP_REMOVED lines=14> */
[----:B------:R-:W-:Y:S05]  /*7f90*/  FMNMX.FTZ R0, R5, R0, !PT ;  /* 0x0000000005007209 */ /* 0x000fea0007810000 */
[----:B------:R-:W1:Y:S02]  /*7fa0*/  SHFL.BFLY PT, R2, R0, 0x2, 0x1f ;  /* 0x0c401f0000027f89 */ /* 0x000e6400000e0000 */
[----:B-12---:R-:W-:Y:S06]  /*7fb0*/  FMNMX.FTZ R4, R0, R2, !PT ;  /* 0x0000000200047209 */ /* 0x006fec0007810000 */
[----:B------:R1:W2:Y:S02]  /*7fc0*/  SHFL.BFLY PT, R0, R4, 0x1, 0x1f ;  /* 0x0c201f0004007f89 */ /* 0x0002a400000e0000 */
.L_x_1232:
[C---:B------:R-:W-:Y:S01]  /*7fd0*/  FMUL.FTZ R2, R100.reuse, c[0x0][0x2d0] ;  /* 0x0000b40064027a20 */ /* 0x040fe20000410000 */
[----:B------:R-:W-:Y:S01]  /*7fe0*/  FSETP.NEU.FTZ.AND P0, PT, R100, -INF , PT ;  /* 0xff8000006400780b */ /* 0x000fe20003f1d000 */
[----:B------:R-:W-:Y:S01]  /*7ff0*/  WARPSYNC 0xffffffff ;  /* 0xffffffff00007948 */ /* 0x000fe20003800000 */
[----:B--2---:R-:W-:Y:S02]  /*8000*/  FMNMX.FTZ R3, R0, R4, !PT ;  /* 0x0000000400037209 */ /* 0x004fe40007810000 */
[----:B------:R-:W-:Y:S02]  /*8010*/  FSEL R2, R2, RZ, P0 ;  /* 0x000000ff02027208 */ /* 0x000fe40000000000 */
[----:B------:R-:W-:Y:S02]  /*8020*/  FSEL R0, R100, RZ, P0 ;  /* 0x000000ff64007208 */ /* 0x000fe40000000000 */
[----:B------:R-:W-:Y:S01]  /*8030*/  FSETP.NEU.FTZ.AND P0, PT, R3, -INF , PT ;  /* 0xff8000000300780b */ /* 0x000fe20003f1d000 */
[--C-:B-1----:R-:W-:Y:S02]  /*8040*/  FFMA.FTZ R4, R35, c[0x0][0x2d0], -R2.reuse ;  /* 0x0000b40023047a23 */ /* 0x102fe40000010802 */
[----:B------:R-:W-:Y:S02]  /*8050*/  FADD.FTZ R0, -R0, R101 ;  /* 0x0000006500007221 */ /* 0x000fe40000010100 */
[----:B------:R1:W-:Y:S01]  /*8060*/  MUFU.EX2 R157, R4 ;  /* 0x00000004009d7308 */ /* 0x0003e20000000800 */
[--C-:B------:R-:W-:Y:S02]  /*8070*/  FFMA.FTZ R101, R10, c[0x0][0x2d0], -R2.reuse ;  /* 0x0000b4000a657a23 */ /* 0x100fe40000010802 */
[--C-:B------:R-:W-:Y:S02]  /*8080*/  FFMA.FTZ R10, R136, c[0x0][0x2d0], -R2.reuse ;  /* 0x0000b400880a7a23 */ /* 0x100fe40000010802 */
[----:B------:R-:W-:Y:S02]  /*8090*/  FMUL.FTZ R0, R0, c[0x0][0x2d0] ;  /* 0x0000b40000007a20 */ /* 0x000fe40000410000 */
[--C-:B------:R-:W-:Y:S02]  /*80a0*/  FFMA.FTZ R162, R11, c[0x0][0x2d0], -R2.reuse ;  /* 0x0000b4000ba27a23 */ /* 0x100fe40000010802 */
[--C-:B------:R-:W-:Y:S01]  /*80b0*/  FFMA.FTZ R34, R34, c[0x0][0x2d0], -R2.reuse ;  /* 0x0000b40022227a23 */ /* 0x100fe20000010802 */
[----:B------:R2:W-:Y:S01]  /*80c0*/  MUFU.EX2 R11, R10 ;  /* 0x0000000a000b7308 */ /* 0x0005e20000000800 */
[--C-:B------:R-:W-:Y:S02]  /*80d0*/  FFMA.FTZ R148, R33, c[0x0][0x2d0], -R2.reuse ;  /* 0x0000b40021947a23 */ /* 0x100fe40000010802 */
[--C-:B------:R-:W-:Y:S02]  /*80e0*/  FFMA.FTZ R147, R32, c[0x0][0x2d0], -R2.reuse ;  /* 0x0000b40020937a23 */ /* 0x100fe40000010802 */
[--C-:B------:R-:W-:Y:S02]  /*80f0*/  FFMA.FTZ R146, R31, c[0x0][0x2d0], -R2.reuse ;  /* 0x0000b4001f927a23 */ /* 0x100fe40000010802 */
[--C-:B------:R-:W-:Y:S02]  /*8100*/  FFMA.FTZ R145, R30, c[0x0][0x2d0], -R2.reuse ;  /* 0x0000b4001e917a23 */ /* 0x100fe40000010802 */
[--C-:B------:R-:W-:Y:S01]  /*8110*/  FFMA.FTZ R156, R29, c[0x0][0x2d0], -R2.reuse ;  /* 0x0000b4001d9c7a23 */ /* 0x100fe20000010802 */
[----:B------:R-:W3:Y:S01]  /*8120*/  MUFU.EX2 R0, R0 ;  /* 0x0000000000007308 */ /* 0x000ee20000000800 */
[--C-:B------:R-:W-:Y:S02]  /*8130*/  FFMA.FTZ R155, R28, c[0x0][0x2d0], -R2.reuse ;  /* 0x0000b4001c9b7a23 */ /* 0x100fe40000010802 */
[--C-:B------:R-:W-:Y:S02]  /*8140*/  FFMA.FTZ R154, R27, c[0x0][0x2d0], -R2.reuse ;  /* 0x0000b4001b9a7a23 */ /* 0x100fe40000010802 */
[--C-:B------:R-:W-:Y:S02]  /*8150*/  FFMA.FTZ R153, R26, c[0x0][0x2d0], -R2.reuse ;  /* 0x0000b4001a997a23 */ /* 0x100fe40000010802 */
[--C-:B------:R-:W-:Y:S02]  /*8160*/  FFMA.FTZ R172, R14, c[0x0][0x2d0], -R2.reuse ;  /* 0x0000b4000eac7a23 */ /* 0x100fe40000010802 */
[--C-:B------:R-:W-:Y:S01]  /*8170*/  FFMA.FTZ R171, R13, c[0x0][0x2d0], -R2.reuse ;  /* 0x0000b4000dab7a23 */ /* 0x100fe20000010802 */
[----:B------:R-:W-:Y:S01]  /*8180*/  MUFU.EX2 R158, R34 ;  /* 0x00000022009e7308 */ /* 0x000fe20000000800 */
[----:B------:R-:W-:Y:S01]  /*8190*/  FFMA.FTZ R163, R12, c[0x0][0x2d0], -R2 ;  /* 0x0000b4000ca37a23 */ /* 0x000fe20000010802 */
[C---:B------:R-:W-:Y:S01]  /*81a0*/  FSEL R2, R3.reuse, RZ, P0 ;  /* 0x000000ff03027208 */ /* 0x040fe20000000000 */
[----:B-1----:R-:W-:Y:S04]  /*81b0*/  FMUL.FTZ R4, R3, c[0x0][0x2d0] ;  /* 0x0000b40003047a20 */ /* 0x002fe80000410000 */
[----:B------:R-:W-:Y:S01]  /*81c0*/  FADD.FTZ R2, -R2, R102 ;  /* 0x0000006602027221 */ /* 0x000fe20000010100 */
[----:B------:R-:W-:Y:S02]  /*81d0*/  FSEL R4, R4, RZ, P0 ;  /* 0x000000ff04047208 */ /* 0x000fe40000000000 */
[----:B------:R1:W4:Y:S01]  /*81e0*/  MUFU.EX2 R12, R101 ;  /* 0x00000065000c7308 */ /* 0x0003220000000800 */
[----:B------:R-:W-:Y:S01]  /*81f0*/  FMUL.FTZ R2, R2, c[0x0][0x2d0] ;  /* 0x0000b40002027a20 */ /* 0x000fe20000410000 */
[C---:B------:R-:W-:Y:S01]  /*8200*/  ISETP.GT.AND P0, PT, R180.reuse, R192, PT ;  /* 0x000000c0b400720c */ /* 0x040fe20003f04270 */
[--C-:B------:R-:W-:Y:S01]  /*8210*/  FFMA.FTZ R9, R9, c[0x0][0x2d0], -R4.reuse ;  /* 0x0000b40009097a23 */ /* 0x100fe20000010804 */
[----:B------:R-:W-:Y:S01]  /*8220*/  IADD3 R180, R180, -0x1, RZ ;  /* 0xffffffffb4b47810 */ /* 0x000fe20007ffe0ff */
[--C-:B--2---:R-:W-:Y:S02]  /*8230*/  FFMA.FTZ R10, R25, c[0x0][0x2d0], -R4.reuse ;  /* 0x0000b400190a7a23 */ /* 0x104fe40000010804 */
        /* <DEDUP_REMOVED lines=11> */
[--C-:B-1----:R-:W-:Y:S02]  /*82f0*/  FFMA.FTZ R101, R24, c[0x0][0x2d0], -R4.reuse ;  /* 0x0000b40018657a23 */ /* 0x102fe40000010804 */
[--C-:B------:R-:W-:Y:S02]  /*8300*/  FFMA.FTZ R152, R15, c[0x0][0x2d0], -R4.reuse ;  /* 0x0000b4000f987a23 */ /* 0x100fe40000010804 */
[--C-:B------:R-:W-:Y:S01]  /*8310*/  FFMA.FTZ R160, R7, c[0x0][0x2d0], -R4.reuse ;  /* 0x0000b40007a07a23 */ /* 0x100fe20000010804 */
[----:B------:R-:W-:Y:S01]  /*8320*/  MUFU.EX2 R154, R154 ;  /* 0x0000009a009a7308 */ /* 0x000fe20000000800 */
[--C-:B------:R-:W-:Y:S02]  /*8330*/  FFMA.FTZ R161, R6, c[0x0][0x2d0], -R4.reuse ;  /* 0x0000b40006a17a23 */ /* 0x100fe40000010804 */
[----:B------:R-:W-:Y:S07]  /*8340*/  FFMA.FTZ R177, R5, c[0x0][0x2d0], -R4 ;  /* 0x0000b40005b17a23 */ /* 0x000fee0000010804 */
[----:B------:R-:W-:Y:S10]  /*8350*/  MUFU.EX2 R153, R153 ;  /* 0x0000009900997308 */ /* 0x000ff40000000800 */
[----:B------:R-:W-:Y:S10]  /*8360*/  MUFU.EX2 R149, R149 ;  /* 0x0000009500957308 */ /* 0x000ff40000000800 */
[----:B------:R-:W-:Y:S01]  /*8370*/  MUFU.EX2 R151, R151 ;  /* 0x0000009700977308 */ /* 0x000fe20000000800 */
[C---:B---3--:R-:W-:Y:S01]  /*8380*/  FMUL.FTZ R32, R0.reuse, R104 ;  /* 0x0000006800207220 */ /* 0x048fe20000410000 */
[C---:B----4-:R-:W-:Y:S01]  /*8390*/  F2FP.PACK_AB R136, R11.reuse, R12 ;  /* 0x0000000c0b88723e */ /* 0x050fe200000000ff */
[----:B------:R-:W-:Y:S01]  /*83a0*/  FFMA.FTZ R4, R0, R185, R12 ;  /* 0x000000b900047223 */ /* 0x000fe2000001000c */
[----:B------:R-:W-:Y:S01]  /*83b0*/  F2FP.PACK_AB R138, R158, R157 ;  /* 0x0000009d9e8a723e */ /* 0x000fe200000000ff */
[C---:B------:R-:W-:Y:S02]  /*83c0*/  FMUL.FTZ R8, R0.reuse, R128 ;  /* 0x0000008000087220 */ /* 0x040fe40000410000 */
[C---:B--2---:R-:W-:Y:S02]  /*83d0*/  FMUL.FTZ R9, R0.reuse, R129 ;  /* 0x0000008100097220 */ /* 0x044fe40000410000 */
[C---:B------:R-:W-:Y:S01]  /*83e0*/  FMUL.FTZ R17, R0.reuse, R121 ;  /* 0x0000007900117220 */ /* 0x040fe20000410000 */
[----:B------:R-:W-:Y:S01]  /*83f0*/  MUFU.EX2 R104, R10 ;  /* 0x0000000a00687308 */ /* 0x000fe20000000800 */
[C---:B------:R-:W-:Y:S02]  /*8400*/  FMUL.FTZ R25, R0.reuse, R113 ;  /* 0x0000007100197220 */ /* 0x040fe40000410000 */
[C---:B------:R-:W-:Y:S02]  /*8410*/  FMUL.FTZ R28, R0.reuse, R108 ;  /* 0x0000006c001c7220 */ /* 0x040fe40000410000 */
[C---:B------:R-:W-:Y:S02]  /*8420*/  FMUL.FTZ R29, R0.reuse, R109 ;  /* 0x0000006d001d7220 */ /* 0x040fe40000410000 */
[C---:B------:R-:W-:Y:S02]  /*8430*/  FMUL.FTZ R33, R0.reuse, R105 ;  /* 0x0000006900217220 */ /* 0x040fe40000410000 */
[----:B------:R-:W-:Y:S02]  /*8440*/  FADD.FTZ R140, R11, R4 ;  /* 0x000000040b8c7221 */ /* 0x000fe40000010000 */
        /* <DEDUP_REMOVED lines=28> */
[----:B------:R-:W-:Y:S01]  /*8610*/  FMUL.FTZ R65, R0, R65 ;  /* 0x0000004100417220 */ /* 0x000fe20000410000 */
[----:B-1----:R-:W-:Y:S01]  /*8620*/  F2FP.PACK_AB R139, R116, R112 ;  /* 0x00000070748b723e */ /* 0x002fe200000000ff */
        /* <DEDUP_REMOVED lines=18> */
[----:B------:R-:W-:Y:S02]  /*8750*/  FMUL.FTZ R97, R0, R97 ;  /* 0x0000006100617220 */ /* 0x000fe40000410000 */
[----:B------:R-:W-:Y:S01]  /*8760*/  FFMA.FTZ R0, R2, R186, R137 ;  /* 0x000000ba02007223 */ /* 0x000fe20000010089 */
[----:B------:R-:W-:Y:S01]  /*8770*/  F2FP.PACK_AB R137, R104, R137 ;  /* 0x000000896889723e */ /* 0x000fe200000000ff */
[C---:B------:R-:W-:Y:S01]  /*8780*/  FMUL.FTZ R34, R2.reuse, R106 ;  /* 0x0000006a02227220 */ /* 0x040fe20000410000 */
[----:B------:R-:W-:Y:S01]  /*8790*/  MUFU.EX2 R148, R155 ;  /* 0x0000009b00947308 */ /* 0x000fe20000000800 */
[----:B------:R-:W-:Y:S02]  /*87a0*/  FMUL.FTZ R35, R2, R107 ;  /* 0x0000006b02237220 */ /* 0x000fe40000410000 */
[----:B------:R-:W-:Y:S02]  /*87b0*/  FADD.FTZ R0, R104, R0 ;  /* 0x0000000068007221 */ /* 0x000fe40000010000 */
[----:B------:R-:W2:Y:S01]  /*87c0*/  LDSM.16.MT88.4 R104, [R167] ;  /* 0x00000000a768783b */ /* 0x000ea20000004200 */
[C---:B------:R-:W-:Y:S02]  /*87d0*/  FMUL.FTZ R6, R2.reuse, R134 ;  /* 0x0000008602067220 */ /* 0x040fe40000410000 */
[C---:B------:R-:W-:Y:S02]  /*87e0*/  FMUL.FTZ R7, R2.reuse, R135 ;  /* 0x0000008702077220 */ /* 0x040fe40000410000 */
[C---:B------:R-:W-:Y:S01]  /*87f0*/  FMUL.FTZ R10, R2.reuse, R130 ;  /* 0x00000082020a7220 */ /* 0x040fe20000410000 */
[----:B------:R-:W-:Y:S01]  /*8800*/  MUFU.EX2 R125, R150 ;  /* 0x00000096007d7308 */ /* 0x000fe20000000800 */
[C---:B------:R-:W-:Y:S02]  /*8810*/  FMUL.FTZ R11, R2.reuse, R131 ;  /* 0x00000083020b7220 */ /* 0x040fe40000410000 */
[----:B------:R-:W-:Y:S01]  /*8820*/  LDSM.16.MT88.4 R128, [R167+0x1800] ;  /* 0x00180000a780783b */ /* 0x000fe20000004200 */
        /* <DEDUP_REMOVED lines=8> */
[----:B------:R-:W-:Y:S01]  /*88b0*/  LDSM.16.MT88.4 R108, [R167+0x800] ;  /* 0x00080000a76c783b */ /* 0x000fe20000004200 */
[----:B------:R-:W-:Y:S02]  /*88c0*/  FADD.FTZ R0, R112, R0 ;  /* 0x0000000070007221 */ /* 0x000fe40000010000 */
[----:B------:R-:W-:Y:S01]  /*88d0*/  FMUL.FTZ R14, R2, R126 ;  /* 0x0000007e020e7220 */ /* 0x000fe20000410000 */
[----:B------:R-:W-:Y:S01]  /*88e0*/  MUFU.EX2 R145, R163 ;  /* 0x000000a300917308 */ /* 0x000fe20000000800 */
[----:B------:R-:W-:Y:S02]  /*88f0*/  FADD.FTZ R0, R116, R0 ;  /* 0x0000000074007221 */ /* 0x000fe40000010000 */
[C---:B------:R-:W-:Y:S01]  /*8900*/  FMUL.FTZ R15, R2.reuse, R127 ;  /* 0x0000007f020f7220 */ /* 0x040fe20000410000 */
[----:B------:R-:W-:Y:S01]  /*8910*/  LDSM.16.MT88.4 R112, [R168+0x800] ;  /* 0x00080000a870783b */ /* 0x000fe20000004200 */
[C---:B------:R-:W-:Y:S02]  /*8920*/  FMUL.FTZ R22, R2.reuse, R118 ;  /* 0x0000007602167220 */ /* 0x040fe40000410000 */
[C---:B------:R-:W-:Y:S02]  /*8930*/  FMUL.FTZ R38, R2.reuse, R38 ;  /* 0x0000002602267220 */ /* 0x040fe40000410000 */
[C---:B------:R-:W-:Y:S01]  /*8940*/  FMUL.FTZ R39, R2.reuse, R39 ;  /* 0x0000002702277220 */ /* 0x040fe20000410000 */
[----:B------:R-:W-:Y:S01]  /*8950*/  MUFU.EX2 R118, R147 ;  /* 0x0000009300767308 */ /* 0x000fe20000000800 */
[C---:B------:R-:W-:Y:S01]  /*8960*/  FMUL.FTZ R42, R2.reuse, R42 ;  /* 0x0000002a022a7220 */ /* 0x040fe20000410000 */
[C---:B--2---:R-:W-:Y:S05]  /*8970*/  HMMA.16816.F32 R4, R136.reuse, R104, R4 ;  /* 0x000000688804723c */ /* 0x044fea0000001804 */
[C---:B------:R-:W-:Y:S02]  /*8980*/  FMUL.FTZ R43, R2.reuse, R43 ;  /* 0x0000002b022b7220 */ /* 0x040fe40000410000 */
[C---:B------:R-:W-:Y:S01]  /*8990*/  FMUL.FTZ R46, R2.reuse, R46 ;  /* 0x0000002e022e7220 */ /* 0x040fe20000410000 */
[C---:B------:R-:W-:Y:S01]  /*89a0*/  HMMA.16816.F32 R8, R136.reuse, R106, R8 ;  /* 0x0000006a8808723c */ /* 0x040fe20000001808 */
[----:B------:R-:W2:Y:S01]  /*89b0*/  LDSM.16.MT88.4 R104, [R168] ;  /* 0x00000000a868783b */ /* 0x000ea20000004200 */
[----:B------:R-:W3:Y:S02]  /*89c0*/  MUFU.EX2 R126, R143 ;  /* 0x0000008f007e7308 */ /* 0x000ee40000000800 */
[C---:B------:R-:W-:Y:S02]  /*89d0*/  FMUL.FTZ R47, R2.reuse, R47 ;  /* 0x0000002f022f7220 */ /* 0x040fe40000410000 */
[C---:B------:R-:W-:Y:S02]  /*89e0*/  FMUL.FTZ R50, R2.reuse, R50 ;  /* 0x0000003202327220 */ /* 0x040fe40000410000 */
[C---:B------:R-:W-:Y:S04]  /*89f0*/  FMUL.FTZ R51, R2.reuse, R51 ;  /* 0x0000003302337220 */ /* 0x040fe80000410000 */
[C---:B------:R-:W-:Y:S01]  /*8a00*/  FMUL.FTZ R54, R2.reuse, R54 ;  /* 0x0000003602367220 */ /* 0x040fe20000410000 */
[----:B------:R-:W4:Y:S01]  /*8a10*/  MUFU.EX2 R127, R144 ;  /* 0x00000090007f7308 */ /* 0x000f220000000800 */
        /* <DEDUP_REMOVED lines=11> */
[----:B------:R-:W5:Y:S01]  /*8ad0*/  MUFU.EX2 R144, R171 ;  /* 0x000000ab00907308 */ /* 0x000f620000000800 */
[C---:B------:R-:W-:Y:S02]  /*8ae0*/  FMUL.FTZ R75, R2.reuse, R75 ;  /* 0x0000004b024b7220 */ /* 0x040fe40000410000 */
[C---:B------:R-:W-:Y:S02]  /*8af0*/  FMUL.FTZ R78, R2.reuse, R78 ;  /* 0x0000004e024e7220 */ /* 0x040fe40000410000 */
[C---:B------:R-:W-:Y:S02]  /*8b00*/  FMUL.FTZ R79, R2.reuse, R79 ;  /* 0x0000004f024f7220 */ /* 0x040fe40000410000 */
[C---:B------:R-:W-:Y:S01]  /*8b10*/  FMUL.FTZ R82, R2.reuse, R82 ;  /* 0x0000005202527220 */ /* 0x040fe20000410000 */
[C---:B--2---:R-:W-:Y:S02]  /*8b20*/  HMMA.16816.F32 R12, R136.reuse, R104, R12 ;  /* 0x00000068880c723c */ /* 0x044fe4000000180c */
[----:B------:R-:W2:Y:S01]  /*8b30*/  MUFU.EX2 R146, R162 ;  /* 0x000000a200927308 */ /* 0x000ea20000000800 */
[C---:B------:R-:W-:Y:S02]  /*8b40*/  FMUL.FTZ R83, R2.reuse, R83 ;  /* 0x0000005302537220 */ /* 0x040fe40000410000 */
[C---:B------:R-:W-:Y:S02]  /*8b50*/  FMUL.FTZ R86, R2.reuse, R86 ;  /* 0x0000005602567220 */ /* 0x040fe40000410000 */
[C---:B------:R-:W-:Y:S01]  /*8b60*/  FMUL.FTZ R87, R2.reuse, R87 ;  /* 0x0000005702577220 */ /* 0x040fe20000410000 */
[C---:B------:R-:W-:Y:S01]  /*8b70*/  HMMA.16816.F32 R16, R136.reuse, R106, R16 ;  /* 0x0000006a8810723c */ /* 0x040fe20000001810 */
[----:B------:R-:W2:Y:S03]  /*8b80*/  LDSM.16.MT88.4 R104, [R170] ;  /* 0x00000000aa68783b */ /* 0x000ea60000004200 */
[C---:B------:R-:W-:Y:S01]  /*8b90*/  FMUL.FTZ R90, R2.reuse, R90 ;  /* 0x0000005a025a7220 */ /* 0x040fe20000410000 */
[----:B------:R-:W-:Y:S01]  /*8ba0*/  MUFU.EX2 R143, R159 ;  /* 0x0000009f008f7308 */ /* 0x000fe20000000800 */
[C---:B------:R-:W-:Y:S02]  /*8bb0*/  FMUL.FTZ R91, R2.reuse, R91 ;  /* 0x0000005b025b7220 */ /* 0x040fe40000410000 */
[----:B-1----:R-:W-:Y:S04]  /*8bc0*/  FADD.FTZ R0, R101, R0 ;  /* 0x0000000065007221 */ /* 0x002fe80000010000 */
[----:B------:R-:W-:Y:S02]  /*8bd0*/  FADD.FTZ R0, R117, R0 ;  /* 0x0000000075007221 */ /* 0x000fe40000010000 */
[----:B------:R-:W-:Y:S01]  /*8be0*/  FMUL.FTZ R94, R2, R94 ;  /* 0x0000005e025e7220 */ /* 0x000fe20000410000 */
[----:B------:R-:W1:Y:S01]  /*8bf0*/  MUFU.EX2 R141, R160 ;  /* 0x000000a0008d7308 */ /* 0x000e620000000800 */
[----:B---3--:R-:W-:Y:S02]  /*8c00*/  FADD.FTZ R0, R126, R0 ;  /* 0x000000007e007221 */ /* 0x008fe40000010000 */
[C---:B------:R-:W-:Y:S02]  /*8c10*/  FMUL.FTZ R95, R2.reuse, R95 ;  /* 0x0000005f025f7220 */ /* 0x040fe40000410000 */
[----:B----4-:R-:W-:Y:S02]  /*8c20*/  FADD.FTZ R0, R127, R0 ;  /* 0x000000007f007221 */ /* 0x010fe40000010000 */
[C---:B------:R-:W-:Y:S02]  /*8c30*/  FMUL.FTZ R98, R2.reuse, R98 ;  /* 0x0000006202627220 */ /* 0x040fe40000410000 */
[----:B------:R-:W-:Y:S02]  /*8c40*/  FMUL.FTZ R99, R2, R99 ;  /* 0x0000006302637220 */ /* 0x000fe40000410000 */
[----:B------:R-:W-:Y:S02]  /*8c50*/  FADD.FTZ R2, R157, R140 ;  /* 0x0000008c9d027221 */ /* 0x000fe40000010000 */
[----:B------:R-:W-:Y:S02]  /*8c60*/  MUFU.EX2 R140, R161 ;  /* 0x000000a1008c7308 */ /* 0x000fe40000000800 */
[----:B------:R-:W-:Y:S04]  /*8c70*/  FADD.FTZ R2, R158, R2 ;  /* 0x000000029e027221 */ /* 0x000fe80000010000 */
[----:B------:R-:W-:Y:S04]  /*8c80*/  FADD.FTZ R2, R102, R2 ;  /* 0x0000000266027221 */ /* 0x000fe80000010000 */
[----:B------:R-:W-:Y:S01]  /*8c90*/  FADD.FTZ R2, R118, R2 ;  /* 0x0000000276027221 */ /* 0x000fe20000010000 */
[C---:B--2---:R-:W-:Y:S03]  /*8ca0*/  HMMA.16816.F32 R20, R136.reuse, R104, R20 ;  /* 0x000000688814723c */ /* 0x044fe60000001814 */
[----:B------:R-:W-:Y:S04]  /*8cb0*/  FADD.FTZ R2, R120, R2 ;  /* 0x0000000278027221 */ /* 0x000fe80000010000 */
[----:B------:R-:W-:Y:S01]  /*8cc0*/  FADD.FTZ R2, R132, R2 ;  /* 0x0000000284027221 */ /* 0x000fe20000010000 */
[C---:B------:R-:W-:Y:S01]  /*8cd0*/  HMMA.16816.F32 R24, R136.reuse, R106, R24 ;  /* 0x0000006a8818723c */ /* 0x040fe20000001818 */
[----:B------:R-:W2:Y:S07]  /*8ce0*/  LDSM.16.MT88.4 R104, [R169] ;  /* 0x00000000a968783b */ /* 0x000eae0000004200 */
        /* <DEDUP_REMOVED lines=28> */
[----:B------:R-:W-:Y:S01]  /*8eb0*/  F2FP.PACK_AB R105, R117, R101 ;  /* 0x000000657569723e */ /* 0x000fe200000000ff */
[----:B------:R-:W-:Y:S01]  /*8ec0*/  FADD.FTZ R101, R124, R2 ;  /* 0x000000027c657221 */ /* 0x000fe20000010000 */
[----:B------:R-:W-:Y:S01]  /*8ed0*/  LDSM.16.MT88.4 R116, [R168+0x1000] ;  /* 0x00100000a874783b */ /* 0x000fe20000004200 */
[----:B------:R-:W-:Y:S01]  /*8ee0*/  F2FP.PACK_AB R106, R132, R120 ;  /* 0x00000078846a723e */ /* 0x000fe200000000ff */
[----:B------:R-:W-:Y:S01]  /*8ef0*/  FADD.FTZ R2, R125, R0 ;  /* 0x000000007d027221 */ /* 0x000fe20000010000 */
[----:B------:R-:W-:Y:S03]  /*8f00*/  F2FP.PACK_AB R107, R127, R126 ;  /* 0x0000007e7f6b723e */ /* 0x000fe600000000ff */
[----:B-----5:R-:W-:Y:S01]  /*8f10*/  F2FP.PACK_AB R136, R144, R142 ;  /* 0x0000008e9088723e */ /* 0x020fe200000000ff */
[----:B------:R-:W-:Y:S01]  /*8f20*/  FADD.FTZ R0, R148, R101 ;  /* 0x0000006594007221 */ /* 0x000fe20000010000 */
[----:B------:R-:W-:Y:S01]  /*8f30*/  LDSM.16.MT88.4 R120, [R168+0x1800] ;  /* 0x00180000a878783b */ /* 0x000fe20000004200 */
[----:B------:R-:W-:Y:S01]  /*8f40*/  F2FP.PACK_AB R138, R146, R145 ;  /* 0x00000091928a723e */ /* 0x000fe200000000ff */
[C---:B------:R-:W-:Y:S05]  /*8f50*/  HMMA.16816.F32 R4, R104.reuse, R108, R4 ;  /* 0x0000006c6804723c */ /* 0x040fea0000001804 */
[----:B-1----:R-:W-:Y:S01]  /*8f60*/  F2FP.PACK_AB R137, R141, R143 ;  /* 0x0000008f8d89723e */ /* 0x002fe200000000ff */
[----:B------:R-:W-:Y:S01]  /*8f70*/  FADD.FTZ R2, R149, R2 ;  /* 0x0000000295027221 */ /* 0x000fe20000010000 */
[----:B------:R-:W-:Y:S01]  /*8f80*/  MOV R101, R100 ;  /* 0x0000006400657202 */ /* 0x000fe20000000f00 */
[C---:B------:R-:W-:Y:S01]  /*8f90*/  HMMA.16816.F32 R8, R104.reuse, R110, R8 ;  /* 0x0000006e6808723c */ /* 0x040fe20000001808 */
[----:B------:R-:W1:Y:S03]  /*8fa0*/  LDSM.16.MT88.4 R108, [R170+0x800] ;  /* 0x00080000aa6c783b */ /* 0x000e660000004200 */
[----:B--2---:R-:W-:Y:S01]  /*8fb0*/  F2FP.PACK_AB R139, R102, R140 ;  /* 0x0000008c668b723e */ /* 0x004fe200000000ff */
[----:B------:R-:W-:Y:S02]  /*8fc0*/  FADD.FTZ R0, R154, R0 ;  /* 0x000000009a007221 */ /* 0x000fe40000010000 */
[----:B------:R-:W-:Y:S01]  /*8fd0*/  FADD.FTZ R2, R151, R2 ;  /* 0x0000000297027221 */ /* 0x000fe20000010000 */
[C---:B------:R-:W-:Y:S04]  /*8fe0*/  HMMA.16816.F32 R12, R104.reuse, R112, R12 ;  /* 0x00000070680c723c */ /* 0x040fe8000000180c */
[C---:B------:R-:W-:Y:S04]  /*8ff0*/  FADD.FTZ R0, R153.reuse, R0 ;  /* 0x0000000099007221 */ /* 0x040fe80000010000 */
        /* <DEDUP_REMOVED lines=31> */
[----:B------:R-:W-:Y:S06]  /*91f0*/  LDSM.16.MT88.4 R112, [R169+0x1000] ;  /* 0x00100000a970783b */ /* 0x000fec0000004200 */
[----:B------:R-:W-:Y:S02]  /*9200*/  F2FP.PACK_AB R104, R148, R124 ;  /* 0x0000007c9468723e */ /* 0x000fe400000000ff */
[----:B------:R-:W-:Y:S03]  /*9210*/  F2FP.PACK_AB R106, R153, R154 ;  /* 0x0000009a996a723e */ /* 0x000fe600000000ff */
[----:B------:R-:W-:Y:S02]  /*9220*/  F2FP.PACK_AB R105, R149, R125 ;  /* 0x0000007d9569723e */ /* 0x000fe400000000ff */
[C---:B------:R-:W-:Y:S07]  /*9230*/  F2FP.PACK_AB R107, R147.reuse, R151 ;  /* 0x00000097936b723e */ /* 0x040fee00000000ff */
        /* <DEDUP_REMOVED lines=79> */
.L_x_1130:
[----:B------:R-:W-:-:S13]  /*9730*/  ISETP.GE.AND P0, PT, R180, R189, PT ;  /* 0x000000bdb400720c */ /* 0x000fda0003f06270 */
[----:B------:R-:W-:Y:S05]  /*9740*/  @!P0 BRA `(.L_x_1142) ;  /* 0x000030e000008947 */ /* 0x000fea0003800000 */
[----:B------:R-:W-:Y:S02]  /*9750*/  MOV R102, R12 ;  /* 0x0000000c00667202 */ /* 0x000fe40000000f00 */
[----:B------:R-:W-:Y:S02]  /*9760*/  MOV R101, R100 ;  /* 0x0000006400657202 */ /* 0x000fe40000000f00 */
.L_x_1149:
[----:B------:R-:W-:Y:S04]  /*9770*/  DEPBAR.LE SB0, 0x0 ;  /* 0x000080000000791a */ /* 0x000fe80000000000 */
[----:B------:R-:W-:Y:S01]  /*9780*/  WARPSYNC 0xffffffff ;  /* 0xffffffff00007948 */ /* 0x000fe20003800000 */
[----:B------:R-:W-:Y:S01]  /*9790*/  BAR.SYNC.DEFER_BLOCKING 0x0 ;  /* 0x0000000000007b1d */ /* 0x000fe20000010000 */
[----:B------:R-:W-:Y:S01]  /*97a0*/  SHF.R.S32.HI R0, RZ, 0x1f, R181 ;  /* 0x0000001fff007819 */ /* 0x000fe200000114b5 */
[C---:B------:R-:W-:Y:S01]  /*97b0*/  IMAD.WIDE.U32 R2, R181.reuse, c[0x0][0x208], RZ ;  /* 0x00008200b5027a25 */ /* 0x040fe200078e00ff */
        /* <DEDUP_REMOVED lines=9> */
[----:B------:R-:W-:Y:S01]  /*9850*/  IADD3 R172, R103, 0x5800, RZ ;  /* 0x0000580067ac7810 */ /* 0x000fe20007ffe0ff */
[----:B------:R-:W-:Y:S01]  /*9860*/  IMAD.IADD R3, R3, 0x1, R0 ;  /* 0x0000000103037824 */ /* 0x000fe200078e0200 */
[C---:B------:R-:W-:Y:S01]  /*9870*/  IADD3 R171, R103.reuse, 0x5000, RZ ;  /* 0x0000500067ab7810 */ /* 0x040fe20007ffe0ff */
[----:B------:R-:W-:Y:S01]  /*9880*/  IMAD.SHL.U32 R28, R188, 0x2, RZ ;  /* 0x00000002bc1c7824 */ /* 0x000fe200078e00ff */
[C---:B------:R-:W-:Y:S01]  /*9890*/  IADD3 R163, R103.reuse, 0x4800, RZ ;  /* 0x0000480067a37810 */ /* 0x040fe20007ffe0ff */
[----:B------:R-:W-:Y:S01]  /*98a0*/  IMAD.WIDE.U32 R2, R178, c[0x0][0x218], R2 ;  /* 0x00008600b2027a25 */ /* 0x000fe200078e0002 */
[C---:B------:R-:W-:Y:S02]  /*98b0*/  IADD3 R162, R103.reuse, 0x4000, RZ ;  /* 0x0000400067a27810 */ /* 0x040fe40007ffe0ff */
[----:B------:R-:W-:Y:S01]  /*98c0*/  IADD3 R161, R103, 0x3800, RZ ;  /* 0x0000380067a17810 */ /* 0x000fe20007ffe0ff */
[----:B------:R-:W-:Y:S01]  /*98d0*/  IMAD.SHL.U32 R15, R187, 0x2, RZ ;  /* 0x00000002bb0f7824 */ /* 0x000fe200078e00ff */
[----:B------:R-:W-:Y:S01]  /*98e0*/  IADD3 R0, P0, R198, R2, RZ ;  /* 0x00000002c6007210 */ /* 0x000fe20007f1e0ff */
[----:B------:R1:W2:Y:S01]  /*98f0*/  LDSM.16.M88.4 R32, [R173] ;  /* 0x00000000ad20783b */ /* 0x0002a20000000200 */
[C---:B------:R-:W-:Y:S02]  /*9900*/  IADD3 R160, R103.reuse, 0x3000, RZ ;  /* 0x0000300067a07810 */ /* 0x040fe40007ffe0ff */
        /* <DEDUP_REMOVED lines=8> */
[----:B------:R-:W-:Y:S01]  /*9990*/  SHF.L.U64.HI R14, R187, 0x1, R12 ;  /* 0x00000001bb0e7819 */ /* 0x000fe2000001020c */
[C---:B------:R-:W-:Y:S01]  /*99a0*/  IMAD.SHL.U32 R12, R182.reuse, 0x2, RZ ;  /* 0x00000002b60c7824 */ /* 0x040fe200078e00ff */
        /* <DEDUP_REMOVED lines=9> */
.L_x_1233:
[----:B------:R-:W5:Y:S01]  /*9a40*/  SHFL.IDX PT, R3, R6, RZ, 0x181f ;  /* 0x00181fff06037589 */ /* 0x000f6200000e0000 */
[----:B------:R-:W-:Y:S01]  /*9a50*/  ISETP.GE.AND P0, PT, R182, c[0x0][0x1d4], PT ;  /* 0x00007500b6007a0c */ /* 0x000fe20003f06270 */
[----:B------:R-:W-:Y:S01]  /*9a60*/  BSSY B0, `(.L_x_1144) ;  /* 0x0000141000007945 */ /* 0x000fe20003800000 */
[----:B------:R-:W-:Y:S02]  /*9a70*/  ISETP.GE.AND P4, PT, R187, c[0x0][0x1d4], PT ;  /* 0x00007500bb007a0c */ /* 0x000fe40003f86270 */
[----:B------:R-:W-:Y:S03]  /*9a80*/  SEL R177, RZ, 0x10, P0 ;  /* 0x00000010ffb17807 */ /* 0x000fe60000000000 */
[----:B------:R-:W4:Y:S08]  /*9a90*/  SHFL.IDX PT, R20, R6, 0x1, 0x181f ;  /* 0x00381f0006147f89 */ /* 0x000f3000000e0000 */
[----:B------:R-:W3:Y:S01]  /*9aa0*/  SHFL.IDX PT, R21, R7, 0x1, 0x181f ;  /* 0x00381f0007157f89 */ /* 0x000ee200000e0000 */
[C---:B-----5:R-:W-:Y:S04]  /*9ab0*/  IADD3 R4, P2, R3.reuse, R12, RZ ;  /* 0x0000000c03047210 */ /* 0x060fe80007f5e0ff */
[C---:B---3--:R-:W-:Y:S05]  /*9ac0*/  IADD3.X R5, R2.reuse, R13, RZ, P2, !PT ;  /* 0x0000000d02057210 */ /* 0x048fea00017fe4ff */
[----:B------:R3:W-:Y:S02]  /*9ad0*/  LDGSTS.E.BYPASS.LTC128B.128 [R179+0x100], [R4.64], !P0 ;  /* 0x0010000004b37fae */ /* 0x0007e4000c101d46 */
[----:B---3--:R-:W-:Y:S04]  /*9ae0*/  IADD3 R4, P2, R3, R15, RZ ;  /* 0x0000000f03047210 */ /* 0x008fe80007f5e0ff */
[----:B------:R-:W-:Y:S02]  /*9af0*/  IADD3.X R5, R2, R14, RZ, P2, !PT ;  /* 0x0000000e02057210 */ /* 0x000fe400017fe4ff */
[----:B------:R-:W-:Y:S03]  /*9b00*/  ISETP.GE.AND P2, PT, R188, c[0x0][0x1d4], PT ;  /* 0x00007500bc007a0c */ /* 0x000fe60003f46270 */
[----:B------:R3:W-:Y:S02]  /*9b10*/  LDGSTS.E.BYPASS.LTC128B.128 [R179+0x2100], [R4.64], !P4 ;  /* 0x0210000004b37fae */ /* 0x0007e4000e101d46 */
[----:B---3--:R-:W-:Y:S02]  /*9b20*/  IADD3 R5, -R177, 0x10, RZ ;  /* 0x00000010b1057810 */ /* 0x008fe40007ffe1ff */
[----:B------:R-:W-:Y:S02]  /*9b30*/  IADD3 R4, P5, R3, R28, RZ ;  /* 0x0000001c03047210 */ /* 0x000fe40007fbe0ff */
[----:B------:R-:W-:Y:S04]  /*9b40*/  LOP3.LUT R5, R5, 0xf, RZ, 0xc0, !PT ;  /* 0x0000000f05057812 */ /* 0x000fe800078ec0ff */
[----:B----4-:R-:W-:Y:S02]  /*9b50*/  IADD3 R12, P6, P0, R5, R20, R12 ;  /* 0x00000014050c7210 */ /* 0x010fe400078de00c */
[----:B------:R-:W-:Y:S02]  /*9b60*/  IADD3.X R5, R2, R22, RZ, P5, !PT ;  /* 0x0000001602057210 */ /* 0x000fe40002ffe4ff */
[----:B------:R-:W-:Y:S02]  /*9b70*/  ISETP.NE.U32.AND P5, PT, R177, RZ, PT ;  /* 0x000000ffb100720c */ /* 0x000fe40003fa5070 */
[----:B------:R-:W-:Y:S01]  /*9b80*/  SEL R2, RZ, 0x10, P4 ;  /* 0x00000010ff027807 */ /* 0x000fe20002000000 */
[----:B------:R3:W-:Y:S01]  /*9b90*/  LDGSTS.E.BYPASS.LTC128B.128 [R179+0x4100], [R4.64], !P2 ;  /* 0x0410000004b37fae */ /* 0x0007e2000d101d46 */
[-C--:B------:R-:W-:Y:S02]  /*9ba0*/  IADD3.X R13, RZ, R21.reuse, R13, P6, P0 ;  /* 0x00000015ff0d7210 */ /* 0x080fe400037e040d */
[C---:B------:R-:W-:Y:S02]  /*9bb0*/  ISETP.NE.U32.AND P0, PT, R2.reuse, RZ, PT ;  /* 0x000000ff0200720c */ /* 0x040fe40003f05070 */
[----:B------:R-:W-:Y:S04]  /*9bc0*/  IADD3 R2, -R2, 0x10, RZ ;  /* 0x0000001002027810 */ /* 0x000fe80007ffe1ff */
[----:B------:R-:W-:Y:S01]  /*9bd0*/  LOP3.LUT R2, R2, 0xf, RZ, 0xc0, !PT ;  /* 0x0000000f02027812 */ /* 0x000fe200078ec0ff */
[----:B------:R4:W-:Y:S03]  /*9be0*/  LDGSTS.E.BYPASS.LTC128B.128.ZFILL [R179+0x1100], [R12.64], P5 ;  /* 0x011000000cb37fae */ /* 0x0009e6000a941d46 */
[-C--:B------:R-:W-:Y:S04]  /*9bf0*/  IADD3 R2, P6, P5, R2, R20.reuse, R15 ;  /* 0x0000001402027210 */ /* 0x080fe80007dde00f */
[-C--:B------:R-:W-:Y:S05]  /*9c00*/  IADD3.X R3, RZ, R21.reuse, R14, P6, P5 ;  /* 0x00000015ff037210 */ /* 0x080fea00037ea40e */
[----:B------:R5:W-:Y:S01]  /*9c10*/  LDGSTS.E.BYPASS.LTC128B.128.ZFILL [R179+0x3100], [R2.64], P0 ;  /* 0x0310000002b37fae */ /* 0x000be20008141d46 */
[C---:B--23--:R-:W-:Y:S08]  /*9c20*/  HMMA.16816.F32 R4, R32.reuse, R8, RZ ;  /* 0x000000082004723c */ /* 0x04cff000000018ff */
[C---:B------:R-:W-:Y:S01]  /*9c30*/  HMMA.16816.F32 R8, R32.reuse, R10, RZ ;  /* 0x0000000a2008723c */ /* 0x040fe200000018ff */
[----:B----4-:R-:W-:Y:S04]  /*9c40*/  SEL R12, RZ, 0x10, P2 ;  /* 0x00000010ff0c7807 */ /* 0x010fe80001000000 */
[C---:B------:R-:W-:Y:S02]  /*9c50*/  ISETP.NE.U32.AND P6, PT, R12.reuse, RZ, PT ;  /* 0x000000ff0c00720c */ /* 0x040fe40003fc5070 */
[----:B------:R-:W-:Y:S02]  /*9c60*/  IADD3 R23, -R12, 0x10, RZ ;  /* 0x000000100c177810 */ /* 0x000fe40007ffe1ff */
[C---:B------:R-:W-:Y:S03]  /*9c70*/  HMMA.16816.F32 R12, R32.reuse, R16, RZ ;  /* 0x00000010200c723c */ /* 0x040fe600000018ff */
[----:B-----5:R-:W-:Y:S04]  /*9c80*/  LOP3.LUT R2, R23, 0xf, RZ, 0xc0, !PT ;  /* 0x0000000f17027812 */ /* 0x020fe800078ec0ff */
[----:B------:R-:W-:Y:S01]  /*9c90*/  IADD3 R2, P5, P0, R2, R20, R28 ;  /* 0x0000001402027210 */ /* 0x000fe200078be01c */
[C---:B------:R-:W-:Y:S04]  /*9ca0*/  HMMA.16816.F32 R16, R32.reuse, R18, RZ ;  /* 0x000000122010723c */ /* 0x040fe800000018ff */
[----:B------:R-:W-:Y:S02]  /*9cb0*/  IADD3.X R3, RZ, R21, R22, P5, P0 ;  /* 0x00000015ff037210 */ /* 0x000fe40002fe0416 */
[----:B------:R-:W-:Y:S02]  /*9cc0*/  ISETP.GT.AND P0, PT, R180, R189, PT ;  /* 0x000000bdb400720c */ /* 0x000fe40003f04270 */
[C---:B-1----:R-:W-:Y:S01]  /*9cd0*/  HMMA.16816.F32 R20, R32.reuse, R24, RZ ;  /* 0x000000182014723c */ /* 0x042fe200000018ff */
        /* <DEDUP_REMOVED lines=18> */
[C---:B--2---:R-:W-:Y:S01]  /*9e00*/  HMMA.16816.F32 R4, R136.reuse, R144, R4 ;  /* 0x000000908804723c */ /* 0x044fe20000001804 */
[----:B------:R-:W-:Y:S07]  /*9e10*/  LDSM.16.M88.4 R156, [R160] ;  /* 0x00000000a09c783b */ /* 0x000fee0000000200 */
[C---:B------:R-:W-:Y:S01]  /*9e20*/  HMMA.16816.F32 R8, R136.reuse, R146, R8 ;  /* 0x000000928808723c */ /* 0x040fe20000001808 */
[----:B------:R-:W-:Y:S07]  /*9e30*/  LDSM.16.M88.4 R144, [R165+-0x4000] ;  /* 0xffc00000a590783b */ /* 0x000fee0000000200 */
[C---:B---3--:R-:W-:Y:S08]  /*9e40*/  HMMA.16816.F32 R12, R136.reuse, R148, R12 ;  /* 0x00000094880c723c */ /* 0x048ff0000000180c */
[C---:B------:R-:W-:Y:S01]  /*9e50*/  HMMA.16816.F32 R16, R136.reuse, R150, R16 ;  /* 0x000000968810723c */ /* 0x040fe20000001810 */
[----:B------:R-:W-:Y:S07]  /*9e60*/  LDSM.16.M88.4 R148, [R165+-0x3800] ;  /* 0xffc80000a594783b */ /* 0x000fee0000000200 */
[C---:B----4-:R-:W-:Y:S08]  /*9e70*/  HMMA.16816.F32 R20, R136.reuse, R140, R20 ;  /* 0x0000008c8814723c */ /* 0x050ff00000001814 */
[C---:B------:R-:W-:Y:S01]  /*9e80*/  HMMA.16816.F32 R24, R136.reuse, R142, R24 ;  /* 0x0000008e8818723c */ /* 0x040fe20000001818 */
[----:B------:R-:W2:Y:S07]  /*9e90*/  LDSM.16.M88.4 R140, [R175] ;  /* 0x00000000af8c783b */ /* 0x000eae0000000200 */
[C---:B------:R-:W-:Y:S08]  /*9ea0*/  HMMA.16816.F32 R28, R136.reuse, R152, R28 ;  /* 0x00000098881c723c */ /* 0x040ff0000000181c */
[----:B------:R-:W-:Y:S01]  /*9eb0*/  HMMA.16816.F32 R32, R136, R154, R32 ;  /* 0x0000009a8820723c */ /* 0x000fe20000001820 */
[----:B------:R-:W3:Y:S08]  /*9ec0*/  LDSM.16.M88.4 R136, [R165+-0x3000] ;  /* 0xffd00000a588783b */ /* 0x000ef00000000200 */
[----:B------:R-:W4:Y:S01]  /*9ed0*/  LDSM.16.M88.4 R152, [R165+-0x2800] ;  /* 0xffd80000a598783b */ /* 0x000f220000000200 */
[C---:B--2---:R-:W-:Y:S08]  /*9ee0*/  HMMA.16816.F32 R4, R140.reuse, R144, R4 ;  /* 0x000000908c04723c */ /* 0x044ff00000001804 */
[C---:B------:R-:W-:Y:S01]  /*9ef0*/  HMMA.16816.F32 R8, R140.reuse, R146, R8 ;  /* 0x000000928c08723c */ /* 0x040fe20000001808 */
[----:B------:R-:W-:Y:S07]  /*9f00*/  LDSM.16.M88.4 R144, [R164+0x2000] ;  /* 0x00200000a490783b */ /* 0x000fee0000000200 */
[C---:B------:R-:W-:Y:S08]  /*9f10*/  HMMA.16816.F32 R12, R140.reuse, R148, R12 ;  /* 0x000000948c0c723c */ /* 0x040ff0000000180c */
[C---:B------:R-:W-:Y:S01]  /*9f20*/  HMMA.16816.F32 R16, R140.reuse, R150, R16 ;  /* 0x000000968c10723c */ /* 0x040fe20000001810 */
[----:B------:R-:W-:Y:S07]  /*9f30*/  LDSM.16.M88.4 R148, [R164+0x2800] ;  /* 0x00280000a494783b */ /* 0x000fee0000000200 */
[C---:B---3--:R-:W-:Y:S08]  /*9f40*/  HMMA.16816.F32 R20, R140.reuse, R136, R20 ;  /* 0x000000888c14723c */ /* 0x048ff00000001814 */
[C---:B------:R-:W-:Y:S01]  /*9f50*/  HMMA.16816.F32 R24, R140.reuse, R138, R24 ;  /* 0x0000008a8c18723c */ /* 0x040fe20000001818 */
[----:B------:R-:W2:Y:S07]  /*9f60*/  LDSM.16.M88.4 R136, [R173+0x4000] ;  /* 0x00400000ad88783b */ /* 0x000eae0000000200 */
[C---:B----4-:R-:W-:Y:S08]  /*9f70*/  HMMA.16816.F32 R28, R140.reuse, R152, R28 ;  /* 0x000000988c1c723c */ /* 0x050ff0000000181c */
[----:B------:R-:W-:Y:S01]  /*9f80*/  HMMA.16816.F32 R32, R140, R154, R32 ;  /* 0x0000009a8c20723c */ /* 0x000fe20000001820 */
[----:B------:R-:W3:Y:S08]  /*9f90*/  LDSM.16.M88.4 R140, [R164+0x3000] ;  /* 0x00300000a48c783b */ /* 0x000ef00000000200 */
[----:B------:R-:W4:Y:S01]  /*9fa0*/  LDSM.16.M88.4 R152, [R164+0x3800] ;  /* 0x00380000a498783b */ /* 0x000f220000000200 */
[C---:B--2---:R-:W-:Y:S08]  /*9fb0*/  HMMA.16816.F32 R4, R136.reuse, R144, R4 ;  /* 0x000000908804723c */ /* 0x044ff00000001804 */
[C---:B------:R-:W-:Y:S01]  /*9fc0*/  HMMA.16816.F32 R8, R136.reuse, R146, R8 ;  /* 0x000000928808723c */ /* 0x040fe20000001808 */
[----:B------:R-:W-:Y:S07]  /*9fd0*/  LDSM.16.M88.4 R144, [R0] ;  /* 0x000000000090783b */ /* 0x000fee0000000200 */
[C---:B------:R-:W-:Y:S08]  /*9fe0*/  HMMA.16816.F32 R12, R136.reuse, R148, R12 ;  /* 0x00000094880c723c */ /* 0x040ff0000000180c */
[C---:B------:R-:W-:Y:S01]  /*9ff0*/  HMMA.16816.F32 R16, R136.reuse, R150, R16 ;  /* 0x000000968810723c */ /* 0x040fe20000001810 */
[----:B------:R-:W-:Y:S07]  /*a000*/  LDSM.16.M88.4 R148, [R100] ;  /* 0x000000006494783b */ /* 0x000fee0000000200 */
[C---:B---3--:R-:W-:Y:S08]  /*a010*/  HMMA.16816.F32 R20, R136.reuse, R140, R20 ;  /* 0x0000008c8814723c */ /* 0x048ff00000001814 */
[C---:B------:R-:W-:Y:S01]  /*a020*/  HMMA.16816.F32 R24, R136.reuse, R142, R24 ;  /* 0x0000008e8818723c */ /* 0x040fe20000001818 */
[----:B------:R-:W2:Y:S07]  /*a030*/  LDSM.16.M88.4 R140, [R174+0x4000] ;  /* 0x00400000ae8c783b */ /* 0x000eae0000000200 */
[C---:B----4-:R-:W-:Y:S08]  /*a040*/  HMMA.16816.F32 R28, R136.reuse, R152, R28 ;  /* 0x00000098881c723c */ /* 0x050ff0000000181c */
[----:B------:R-:W-:Y:S01]  /*a050*/  HMMA.16816.F32 R32, R136, R154, R32 ;  /* 0x0000009a8820723c */ /* 0x000fe20000001820 */
[----:B------:R-:W3:Y:S08]  /*a060*/  LDSM.16.M88.4 R136, [R161] ;  /* 0x00000000a188783b */ /* 0x000ef00000000200 */
[----:B------:R-:W-:Y:S01]  /*a070*/  LDSM.16.M88.4 R152, [R166+0x2800] ;  /* 0x00280000a698783b */ /* 0x000fe20000000200 */
[C---:B--2---:R-:W-:Y:S08]  /*a080*/  HMMA.16816.F32 R4, R140.reuse, R144, R4 ;  /* 0x000000908c04723c */ /* 0x044ff00000001804 */
[C---:B------:R-:W-:Y:S01]  /*a090*/  HMMA.16816.F32 R8, R140.reuse, R146, R8 ;  /* 0x000000928c08723c */ /* 0x040fe20000001808 */
[----:B------:R-:W-:Y:S07]  /*a0a0*/  LDSM.16.M88.4 R144, [R176+0x4000] ;  /* 0x00400000b090783b */ /* 0x000fee0000000200 */
[C---:B------:R-:W-:Y:S08]  /*a0b0*/  HMMA.16816.F32 R12, R140.reuse, R148, R12 ;  /* 0x000000948c0c723c */ /* 0x040ff0000000180c */
[C---:B------:R-:W-:Y:S01]  /*a0c0*/  HMMA.16816.F32 R16, R140.reuse, R150, R16 ;  /* 0x000000968c10723c */ /* 0x040fe20000001810 */
[----:B------:R-:W2:Y:S07]  /*a0d0*/  LDSM.16.M88.4 R148, [R166+0x2000] ;  /* 0x00200000a694783b */ /* 0x000eae0000000200 */
[C---:B------:R-:W-:Y:S08]  /*a0e0*/  HMMA.16816.F32 R20, R140.reuse, R156, R20 ;  /* 0x0000009c8c14723c */ /* 0x040ff00000001814 */
[C---:B------:R-:W-:Y:S01]  /*a0f0*/  HMMA.16816.F32 R24, R140.reuse, R158, R24 ;  /* 0x0000009e8c18723c */ /* 0x040fe20000001818 */
[----:B------:R-:W4:Y:S07]  /*a100*/  LDSM.16.M88.4 R156, [R166+0x3000] ;  /* 0x00300000a69c783b */ /* 0x000f2e0000000200 */
[C---:B---3--:R-:W-:Y:S08]  /*a110*/  HMMA.16816.F32 R28, R140.reuse, R136, R28 ;  /* 0x000000888c1c723c */ /* 0x048ff0000000181c */
[----:B------:R-:W-:Y:S01]  /*a120*/  HMMA.16816.F32 R32, R140, R138, R32 ;  /* 0x0000008a8c20723c */ /* 0x000fe20000001820 */
[----:B------:R-:W3:Y:S07]  /*a130*/  LDSM.16.M88.4 R136, [R166+0x3800] ;  /* 0x00380000a688783b */ /* 0x000eee0000000200 */
[C---:B--2---:R-:W-:Y:S01]  /*a140*/  HMMA.16816.F32 R4, R144.reuse, R148, R4 ;  /* 0x000000949004723c */ /* 0x044fe20000001804 */
[----:B------:R-:W-:Y:S07]  /*a150*/  LDSM.16.M88.4 R140, [R175+0x4000] ;  /* 0x00400000af8c783b */ /* 0x000fee0000000200 */
[C---:B------:R-:W-:Y:S01]  /*a160*/  HMMA.16816.F32 R8, R144.reuse, R150, R8 ;  /* 0x000000969008723c */ /* 0x040fe20000001808 */
[----:B------:R-:W2:Y:S07]  /*a170*/  LDSM.16.M88.4 R148, [R165+-0x2000] ;  /* 0xffe00000a594783b */ /* 0x000eae0000000200 */
[C---:B------:R-:W-:Y:S08]  /*a180*/  HMMA.16816.F32 R12, R144.reuse, R152, R12 ;  /* 0x00000098900c723c */ /* 0x040ff0000000180c */
[C---:B------:R-:W-:Y:S01]  /*a190*/  HMMA.16816.F32 R16, R144.reuse, R154, R16 ;  /* 0x0000009a9010723c */ /* 0x040fe20000001810 */
[----:B------:R-:W5:Y:S07]  /*a1a0*/  LDSM.16.M88.4 R152, [R165+-0x1800] ;  /* 0xffe80000a598783b */ /* 0x000f6e0000000200 */
[C---:B----4-:R-:W-:Y:S08]  /*a1b0*/  HMMA.16816.F32 R20, R144.reuse, R156, R20 ;  /* 0x0000009c9014723c */ /* 0x050ff00000001814 */
[C---:B------:R-:W-:Y:S01]  /*a1c0*/  HMMA.16816.F32 R24, R144.reuse, R158, R24 ;  /* 0x0000009e9018723c */ /* 0x040fe20000001818 */
[----:B------:R-:W4:Y:S07]  /*a1d0*/  LDSM.16.M88.4 R156, [R165+-0x1000] ;  /* 0xfff00000a59c783b */ /* 0x000f2e0000000200 */
[C---:B---3--:R-:W-:Y:S08]  /*a1e0*/  HMMA.16816.F32 R28, R144.reuse, R136, R28 ;  /* 0x00000088901c723c */ /* 0x048ff0000000181c */
[----:B------:R-:W-:Y:S01]  /*a1f0*/  HMMA.16816.F32 R32, R144, R138, R32 ;  /* 0x0000008a9020723c */ /* 0x000fe20000001820 */
[----:B------:R-:W3:Y:S07]  /*a200*/  LDSM.16.M88.4 R136, [R165+-0x800] ;  /* 0xfff80000a588783b */ /* 0x000eee0000000200 */
[C---:B--2---:R-:W-:Y:S01]  /*a210*/  HMMA.16816.F32 R4, R140.reuse, R148, R4 ;  /* 0x000000948c04723c */ /* 0x044fe20000001804 */
[----:B------:R-:W-:Y:S07]  /*a220*/  LDSM.16.M88.4 R144, [R173+0x8000] ;  /* 0x00800000ad90783b */ /* 0x000fee0000000200 */
[C---:B------:R-:W-:Y:S01]  /*a230*/  HMMA.16816.F32 R8, R140.reuse, R150, R8 ;  /* 0x000000968c08723c */ /* 0x040fe20000001808 */
[----:B------:R-:W2:Y:S07]  /*a240*/  LDSM.16.M88.4 R148, [R164+0x4000] ;  /* 0x00400000a494783b */ /* 0x000eae0000000200 */
[C---:B-----5:R-:W-:Y:S08]  /*a250*/  HMMA.16816.F32 R12, R140.reuse, R152, R12 ;  /* 0x000000988c0c723c */ /* 0x060ff0000000180c */
[C---:B------:R-:W-:Y:S01]  /*a260*/  HMMA.16816.F32 R16, R140.reuse, R154, R16 ;  /* 0x0000009a8c10723c */ /* 0x040fe20000001810 */
[----:B------:R-:W5:Y:S07]  /*a270*/  LDSM.16.M88.4 R152, [R164+0x4800] ;  /* 0x00480000a498783b */ /* 0x000f6e0000000200 */
[C---:B----4-:R-:W-:Y:S08]  /*a280*/  HMMA.16816.F32 R20, R140.reuse, R156, R20 ;  /* 0x0000009c8c14723c */ /* 0x050ff00000001814 */
        /* <DEDUP_REMOVED lines=8> */
[----:B------:R-:W2:Y:S07]  /*a310*/  LDSM.16.M88.4 R148, [R162] ;  /* 0x00000000a294783b */ /* 0x000eae0000000200 */
[C---:B-----5:R-:W-:Y:S08]  /*a320*/  HMMA.16816.F32 R12, R144.reuse, R152, R12 ;  /* 0x00000098900c723c */ /* 0x060ff0000000180c */
[C---:B------:R-:W-:Y:S01]  /*a330*/  HMMA.16816.F32 R16, R144.reuse, R154, R16 ;  /* 0x0000009a9010723c */ /* 0x040fe20000001810 */
[----:B------:R-:W5:Y:S07]  /*a340*/  LDSM.16.M88.4 R152, [R163] ;  /* 0x00000000a398783b */ /* 0x000f6e0000000200 */
[C---:B----4-:R-:W-:Y:S01]  /*a350*/  HMMA.16816.F32 R20, R144.reuse, R156, R20 ;  /* 0x0000009c9014723c */ /* 0x050fe20000001814 */
[----:B------:R-:W-:Y:S07]  /*a360*/  LDSM.16.M88.4 R160, [R172] ;  /* 0x00000000aca0783b */ /* 0x000fee0000000200 */
[C---:B------:R-:W-:Y:S01]  /*a370*/  HMMA.16816.F32 R24, R144.reuse, R158, R24 ;  /* 0x0000009e9018723c */ /* 0x040fe20000001818 */
[----:B------:R-:W4:Y:S07]  /*a380*/  LDSM.16.M88.4 R156, [R171] ;  /* 0x00000000ab9c783b */ /* 0x000f2e0000000200 */
[C---:B---3--:R-:W-:Y:S08]  /*a390*/  HMMA.16816.F32 R28, R144.reuse, R136, R28 ;  /* 0x00000088901c723c */ /* 0x048ff0000000181c */
[----:B------:R-:W-:Y:S01]  /*a3a0*/  HMMA.16816.F32 R32, R144, R138, R32 ;  /* 0x0000008a9020723c */ /* 0x000fe20000001820 */
[----:B------:R-:W-:Y:S07]  /*a3b0*/  LDSM.16.M88.4 R136, [R176+0x8000] ;  /* 0x00800000b088783b */ /* 0x000fee0000000200 */
[C---:B--2---:R-:W-:Y:S01]  /*a3c0*/  HMMA.16816.F32 R4, R140.reuse, R148, R4 ;  /* 0x000000948c04723c */ /* 0x044fe20000001804 */
[----:B------:R-:W2:Y:S07]  /*a3d0*/  LDSM.16.M88.4 R144, [R166+0x4000] ;  /* 0x00400000a690783b */ /* 0x000eae0000000200 */
[C---:B------:R-:W-:Y:S01]  /*a3e0*/  HMMA.16816.F32 R8, R140.reuse, R150, R8 ;  /* 0x000000968c08723c */ /* 0x040fe20000001808 */
[----:B------:R-:W3:Y:S07]  /*a3f0*/  LDSM.16.M88.4 R148, [R166+0x4800] ;  /* 0x00480000a694783b */ /* 0x000eee0000000200 */
[C---:B-----5:R-:W-:Y:S08]  /*a400*/  HMMA.16816.F32 R12, R140.reuse, R152, R12 ;  /* 0x000000988c0c723c */ /* 0x060ff0000000180c */
[C---:B------:R-:W-:Y:S01]  /*a410*/  HMMA.16816.F32 R16, R140.reuse, R154, R16 ;  /* 0x0000009a8c10723c */ /* 0x040fe20000001810 */
[----:B------:R-:W5:Y:S07]  /*a420*/  LDSM.16.M88.4 R152, [R166+0x5000] ;  /* 0x00500000a698783b */ /* 0x000f6e0000000200 */
[C---:B----4-:R-:W-:Y:S08]  /*a430*/  HMMA.16816.F32 R20, R140.reuse, R156, R20 ;  /* 0x0000009c8c14723c */ /* 0x050ff00000001814 */
[C---:B------:R-:W-:Y:S01]  /*a440*/  HMMA.16816.F32 R24, R140.reuse, R158, R24 ;  /* 0x0000009e8c18723c */ /* 0x040fe20000001818 */
[----:B------:R-:W-:Y:S07]  /*a450*/  LDSM.16.M88.4 R156, [R175+0x8000] ;  /* 0x00800000af9c783b */ /* 0x000fee0000000200 */
[C---:B------:R-:W-:Y:S08]  /*a460*/  HMMA.16816.F32 R28, R140.reuse, R160, R28 ;  /* 0x000000a08c1c723c */ /* 0x040ff0000000181c */
[----:B------:R-:W-:Y:S01]  /*a470*/  HMMA.16816.F32 R32, R140, R162, R32 ;  /* 0x000000a28c20723c */ /* 0x000fe20000001820 */
[----:B------:R-:W4:Y:S07]  /*a480*/  LDSM.16.M88.4 R140, [R166+0x5800] ;  /* 0x00580000a68c783b */ /* 0x000f2e0000000200 */
[C---:B--2---:R-:W-:Y:S01]  /*a490*/  HMMA.16816.F32 R4, R136.reuse, R144, R4 ;  /* 0x000000908804723c */ /* 0x044fe20000001804 */
[----:B------:R-:W2:Y:S07]  /*a4a0*/  LDSM.16.M88.4 R160, [R165] ;  /* 0x00000000a5a0783b */ /* 0x000eae0000000200 */
[C---:B------:R-:W-:Y:S08]  /*a4b0*/  HMMA.16816.F32 R8, R136.reuse, R146, R8 ;  /* 0x000000928808723c */ /* 0x040ff00000001808 */
[C---:B---3--:R-:W-:Y:S08]  /*a4c0*/  HMMA.16816.F32 R12, R136.reuse, R148, R12 ;  /* 0x00000094880c723c */ /* 0x048ff0000000180c */
[C---:B------:R-:W-:Y:S08]  /*a4d0*/  HMMA.16816.F32 R16, R136.reuse, R150, R16 ;  /* 0x000000968810723c */ /* 0x040ff00000001810 */
[C---:B-----5:R-:W-:Y:S08]  /*a4e0*/  HMMA.16816.F32 R20, R136.reuse, R152, R20 ;  /* 0x000000988814723c */ /* 0x060ff00000001814 */
[C---:B------:R-:W-:Y:S08]  /*a4f0*/  HMMA.16816.F32 R24, R136.reuse, R154, R24 ;  /* 0x0000009a8818723c */ /* 0x040ff00000001818 */
[C---:B----4-:R-:W-:Y:S08]  /*a500*/  HMMA.16816.F32 R28, R136.reuse, R140, R28 ;  /* 0x0000008c881c723c */ /* 0x050ff0000000181c */
[----:B------:R-:W-:Y:S01]  /*a510*/  HMMA.16816.F32 R32, R136, R142, R32 ;  /* 0x0000008e8820723c */ /* 0x000fe20000001820 */
[----:B------:R-:W3:Y:S07]  /*a520*/  LDSM.16.M88.4 R136, [R165+0x800] ;  /* 0x00080000a588783b */ /* 0x000eee0000000200 */
[C---:B--2---:R-:W-:Y:S08]  /*a530*/  HMMA.16816.F32 R4, R156.reuse, R160, R4 ;  /* 0x000000a09c04723c */ /* 0x044ff00000001804 */
[C---:B------:R-:W-:Y:S11]  /*a540*/  HMMA.16816.F32 R8, R156.reuse, R162, R8 ;  /* 0x000000a29c08723c */ /* 0x040ff60000001808 */
[----:B------:R-:W-:Y:S05]  /*a550*/  @!UPT UIADD3 URZ, URZ, URZ, URZ ;  /* 0x0000003f3f3ff290 */ /* 0x000fea000fffe03f */
[----:B------:R-:W-:Y:S04]  /*a560*/  FMUL.FTZ R0, R4, c[0x0][0x320] ;  /* 0x0000c80004007a20 */ /* 0x000fe80000410000 */
[----:B------:R2:W4:Y:S04]  /*a570*/  MUFU.TANH R141, R0 ;  /* 0x00000000008d7308 */ /* 0x0005280000002400 */
[----:B-1----:R-:W-:Y:S01]  /*a580*/  FMUL.FTZ R3, R11, c[0x0][0x320] ;  /* 0x0000c8000b037a20 */ /* 0x002fe20000410000 */
[C---:B---3--:R-:W-:Y:S03]  /*a590*/  HMMA.16816.F32 R12, R156.reuse, R136, R12 ;  /* 0x000000889c0c723c */ /* 0x048fe6000000180c */
[----:B------:R-:W-:Y:S02]  /*a5a0*/  FMUL.FTZ R10, R10, c[0x0][0x320] ;  /* 0x0000c8000a0a7a20 */ /* 0x000fe40000410000 */
[----:B------:R1:W3:Y:S03]  /*a5b0*/  MUFU.TANH R147, R3 ;  /* 0x0000000300937308 */ /* 0x0002e60000002400 */
[C---:B------:R-:W-:Y:S07]  /*a5c0*/  HMMA.16816.F32 R16, R156.reuse, R138, R16 ;  /* 0x0000008a9c10723c */ /* 0x040fee0000001810 */
[----:B------:R-:W3:Y:S01]  /*a5d0*/  MUFU.TANH R146, R10 ;  /* 0x0000000a00927308 */ /* 0x000ee20000002400 */
[----:B--2---:R-:W-:Y:S08]  /*a5e0*/  FMUL.FTZ R0, R5, c[0x0][0x320] ;  /* 0x0000c80005007a20 */ /* 0x004ff00000410000 */
[----:B------:R-:W-:Y:S01]  /*a5f0*/  FMUL.FTZ R2, R12, c[0x0][0x320] ;  /* 0x0000c8000c027a20 */ /* 0x000fe20000410000 */
[----:B------:R2:W2:Y:S07]  /*a600*/  MUFU.TANH R144, R0 ;  /* 0x0000000000907308 */ /* 0x0004ae0000002400 */
[----:B-1----:R-:W-:Y:S03]  /*a610*/  FMUL.FTZ R3, R18, c[0x0][0x320] ;  /* 0x0000c80012037a20 */ /* 0x002fe60000410000 */
[----:B------:R1:W1:Y:S10]  /*a620*/  MUFU.TANH R139, R2 ;  /* 0x00000002008b7308 */ /* 0x0002740000002400 */
[----:B------:R-:W3:Y:S01]  /*a630*/  MUFU.TANH R161, R3 ;  /* 0x0000000300a17308 */ /* 0x000ee20000002400 */
[----:B--2---:R-:W-:Y:S09]  /*a640*/  FMUL.FTZ R0, R6, c[0x0][0x320] ;  /* 0x0000c80006007a20 */ /* 0x004ff20000410000 */
[----:B------:R2:W2:Y:S01]  /*a650*/  MUFU.TANH R143, R0 ;  /* 0x00000000008f7308 */ /* 0x0004a20000002400 */
[----:B-1----:R-:W-:Y:S09]  /*a660*/  FMUL.FTZ R2, R19, c[0x0][0x320] ;  /* 0x0000c80013027a20 */ /* 0x002ff20000410000 */
        /* <DEDUP_REMOVED lines=95> */
.L_x_1234:
        /* <DEDUP_REMOVED lines=18> */
.L_x_1235:
[C---:B----4-:R-:W-:Y:S02]  /*ad80*/  IADD3 R2, -R177.reuse, 0x10, RZ ;  /* 0x00000010b1027810 */ /* 0x050fe40007ffe1ff */
[----:B------:R-:W-:Y:S02]  /*ad90*/  ISETP.NE.U32.AND P0, PT, R177, RZ, PT ;  /* 0x000000ffb100720c */ /* 0x000fe40003f05070 */
[----:B------:R-:W-:Y:S04]  /*ada0*/  LOP3.LUT R2, R2, 0xf, RZ, 0xc0, !PT ;  /* 0x0000000f02027812 */ /* 0x000fe800078ec0ff */
[----:B---3--:R-:W-:Y:S04]  /*adb0*/  IADD3 R2, P6, P5, R2, R0, R20 ;  /* 0x0000000002027210 */ /* 0x008fe80007dde014 */
[----:B--2---:R-:W-:Y:S02]  /*adc0*/  IADD3.X R3, RZ, R4, R9, P6, P5 ;  /* 0x00000004ff037210 */ /* 0x004fe400037ea409 */
        /* <DEDUP_REMOVED lines=10> */
.L_x_1145:
[----:B---34-:R-:W-:Y:S05]  /*ae70*/  BSYNC B0 ;  /* 0x0000000000007941 */ /* 0x018fea0003800000 */
.L_x_1144:
[----:B------:R-:W-:Y:S01]  /*ae80*/  FMNMX.FTZ R2, R141, R101, !PT ;  /* 0x000000658d027209 */ /* 0x000fe20007810000 */
[----:B------:R-:W0:Y:S01]  /*ae90*/  LDGDEPBAR ;  /* 0x00000000000079af */ /* 0x000e220000000000 */
[----:B--2---:R-:W-:Y:S02]  /*aea0*/  FMNMX.FTZ R0, R143, R102, !PT ;  /* 0x000000668f007209 */ /* 0x004fe40007810000 */
        /* <DEDUP_REMOVED lines=38> */
.L_x_1236:
[C---:B------:R-:W-:Y:S01]  /*b110*/  FMUL.FTZ R5, R100.reuse, c[0x0][0x2d0] ;  /* 0x0000b40064057a20 */ /* 0x040fe20000410000 */
[----:B------:R-:W-:Y:S01]  /*b120*/  WARPSYNC 0xffffffff ;  /* 0xffffffff00007948 */ /* 0x000fe20003800000 */
[----:B------:R-:W-:Y:S01]  /*b130*/  FADD.FTZ R2, -R100, R101 ;  /* 0x0000006564027221 */ /* 0x000fe20000010100 */
[----:B------:R-:W-:Y:S01]  /*b140*/  ISETP.GT.AND P0, PT, R180, R189, PT ;  /* 0x000000bdb400720c */ /* 0x000fe20003f04270 */
[--C-:B------:R-:W-:Y:S02]  /*b150*/  FFMA.FTZ R3, R141, c[0x0][0x2d0], -R5.reuse ;  /* 0x0000b4008d037a23 */ /* 0x100fe40000010805 */
[----:B------:R-:W-:Y:S02]  /*b160*/  FMUL.FTZ R2, R2, c[0x0][0x2d0] ;  /* 0x0000b40002027a20 */ /* 0x000fe40000410000 */
[----:B------:R1:W-:Y:S01]  /*b170*/  MUFU.EX2 R141, R3 ;  /* 0x00000003008d7308 */ /* 0x0003e20000000800 */
[--C-:B------:R-:W-:Y:S02]  /*b180*/  FFMA.FTZ R139, R139, c[0x0][0x2d0], -R5.reuse ;  /* 0x0000b4008b8b7a23 */ /* 0x100fe40000010805 */
[--C-:B------:R-:W-:Y:S02]  /*b190*/  FFMA.FTZ R138, R138, c[0x0][0x2d0], -R5.reuse ;  /* 0x0000b4008a8a7a23 */ /* 0x100fe40000010805 */
[--C-:B------:R-:W-:Y:S02]  /*b1a0*/  FFMA.FTZ R137, R137, c[0x0][0x2d0], -R5.reuse ;  /* 0x0000b40089897a23 */ /* 0x100fe40000010805 */
[--C-:B------:R-:W-:Y:S02]  /*b1b0*/  FFMA.FTZ R136, R136, c[0x0][0x2d0], -R5.reuse ;  /* 0x0000b40088887a23 */ /* 0x100fe40000010805 */
[--C-:B------:R-:W-:Y:S01]  /*b1c0*/  FFMA.FTZ R156, R19, c[0x0][0x2d0], -R5.reuse ;  /* 0x0000b400139c7a23 */ /* 0x100fe20000010805 */
[----:B------:R-:W4:Y:S01]  /*b1d0*/  MUFU.EX2 R2, R2 ;  /* 0x0000000200027308 */ /* 0x000f220000000800 */
[--C-:B------:R-:W-:Y:S02]  /*b1e0*/  FFMA.FTZ R171, R15, c[0x0][0x2d0], -R5.reuse ;  /* 0x0000b4000fab7a23 */ /* 0x100fe40000010805 */
[--C-:B------:R-:W-:Y:S02]  /*b1f0*/  FFMA.FTZ R159, R14, c[0x0][0x2d0], -R5.reuse ;  /* 0x0000b4000e9f7a23 */ /* 0x100fe40000010805 */
[--C-:B------:R-:W-:Y:S05]  /*b200*/  FFMA.FTZ R158, R13, c[0x0][0x2d0], -R5.reuse ;  /* 0x0000b4000d9e7a23 */ /* 0x100fea0000010805 */
[----:B------:R-:W-:Y:S01]  /*b210*/  MUFU.EX2 R136, R136 ;  /* 0x0000008800887308 */ /* 0x000fe20000000800 */
[--C-:B-1----:R-:W-:Y:S02]  /*b220*/  FFMA.FTZ R3, R144, c[0x0][0x2d0], -R5.reuse ;  /* 0x0000b40090037a23 */ /* 0x102fe40000010805 */
[--C-:B------:R-:W-:Y:S07]  /*b230*/  FFMA.FTZ R144, R18, c[0x0][0x2d0], -R5.reuse ;  /* 0x0000b40012907a23 */ /* 0x100fee0000010805 */
[----:B------:R1:W5:Y:S02]  /*b240*/  MUFU.EX2 R157, R3 ;  /* 0x00000003009d7308 */ /* 0x0003640000000800 */
[----:B-1----:R-:W-:Y:S02]  /*b250*/  FFMA.FTZ R3, R142, c[0x0][0x2d0], -R5 ;  /* 0x0000b4008e037a23 */ /* 0x002fe40000010805 */
        /* <DEDUP_REMOVED lines=11> */
[C---:B------:R-:W-:Y:S01]  /*b310*/  FMUL.FTZ R32, R2.reuse, R104 ;  /* 0x0000006802207220 */ /* 0x040fe20000410000 */
[----:B-----5:R-:W-:Y:S01]  /*b320*/  F2FP.PACK_AB R104, R157, R141 ;  /* 0x0000008d9d68723e */ /* 0x020fe200000000ff */
[C---:B------:R-:W-:Y:S02]  /*b330*/  FMUL.FTZ R33, R2.reuse, R105 ;  /* 0x0000006902217220 */ /* 0x040fe40000410000 */
[----:B------:R-:W-:Y:S01]  /*b340*/  FMUL.FTZ R36, R2, R36 ;  /* 0x0000002402247220 */ /* 0x000fe20000410000 */
[----:B-1-3--:R-:W-:Y:S01]  /*b350*/  FMNMX.FTZ R3, R0, R4, !PT ;  /* 0x0000000400037209 */ /* 0x00afe20007810000 */
[--C-:B------:R-:W-:Y:S02]  /*b360*/  FFMA.FTZ R0, R140, c[0x0][0x2d0], -R5.reuse ;  /* 0x0000b4008c007a23 */ /* 0x100fe40000010805 */
[--C-:B------:R-:W-:Y:S02]  /*b370*/  FFMA.FTZ R140, R16, c[0x0][0x2d0], -R5.reuse ;  /* 0x0000b400108c7a23 */ /* 0x100fe40000010805 */
        /* <DEDUP_REMOVED lines=13> */
[C---:B-1----:R-:W-:Y:S02]  /*b450*/  FADD.FTZ R0, -R3.reuse, R102 ;  /* 0x0000006603007221 */ /* 0x042fe40000010100 */
[----:B------:R-:W-:Y:S02]  /*b460*/  FMUL.FTZ R102, R3, c[0x0][0x2d0] ;  /* 0x0000b40003667a20 */ /* 0x000fe40000410000 */
[----:B------:R-:W-:Y:S02]  /*b470*/  FMUL.FTZ R0, R0, c[0x0][0x2d0] ;  /* 0x0000b40000007a20 */ /* 0x000fe40000410000 */
[--C-:B--2---:R-:W-:Y:S02]  /*b480*/  FFMA.FTZ R4, R143, c[0x0][0x2d0], -R102.reuse ;  /* 0x0000b4008f047a23 */ /* 0x104fe40000010866 */
[--C-:B------:R-:W-:Y:S02]  /*b490*/  FFMA.FTZ R6, R145, c[0x0][0x2d0], -R102.reuse ;  /* 0x0000b40091067a23 */ /* 0x100fe40000010866 */
[----:B------:R-:W1:Y:S01]  /*b4a0*/  MUFU.EX2 R0, R0 ;  /* 0x0000000000007308 */ /* 0x000e620000000800 */
[----:B------:R-:W-:Y:S02]  /*b4b0*/  FFMA.FTZ R143, R12, c[0x0][0x2d0], -R5 ;  /* 0x0000b4000c8f7a23 */ /* 0x000fe40000010805 */
[C---:B------:R-:W-:Y:S02]  /*b4c0*/  FMUL.FTZ R12, R2.reuse, R124 ;  /* 0x0000007c020c7220 */ /* 0x040fe40000410000 */
        /* <DEDUP_REMOVED lines=8> */
[C---:B------:R-:W-:Y:S01]  /*b550*/  FMUL.FTZ R73, R2.reuse, R73 ;  /* 0x0000004902497220 */ /* 0x040fe20000410000 */
[----:B------:R-:W3:Y:S01]  /*b560*/  MUFU.EX2 R124, R6 ;  /* 0x00000006007c7308 */ /* 0x000ee20000000800 */
        /* <DEDUP_REMOVED lines=9> */
[----:B------:R-:W-:Y:S01]  /*b600*/  FMUL.FTZ R27, R0, R115 ;  /* 0x00000073001b7220 */ /* 0x000fe20000410000 */
[----:B------:R-:W-:Y:S01]  /*b610*/  LDSM.16.MT88.4 R128, [R167+0x1800] ;  /* 0x00180000a780783b */ /* 0x000fe20000004200 */
[C---:B--2---:R-:W-:Y:S02]  /*b620*/  FMUL.FTZ R4, R2.reuse, R132 ;  /* 0x0000008402047220 */ /* 0x044fe40000410000 */
[C---:B------:R-:W-:Y:S02]  /*b630*/  FMUL.FTZ R80, R2.reuse, R80 ;  /* 0x0000005002507220 */ /* 0x040fe40000410000 */
[C---:B------:R-:W-:Y:S02]  /*b640*/  FMUL.FTZ R81, R2.reuse, R81 ;  /* 0x0000005102517220 */ /* 0x040fe40000410000 */
[----:B------:R-:W-:Y:S01]  /*b650*/  FMUL.FTZ R84, R2, R84 ;  /* 0x0000005402547220 */ /* 0x000fe20000410000 */
        /* <DEDUP_REMOVED lines=17> */
[C---:B------:R-:W-:Y:S02]  /*b770*/  FFMA.FTZ R118, R0.reuse, R186, R101 ;  /* 0x000000ba00767223 */ /* 0x040fe40000010065 */
[C---:B------:R-:W-:Y:S02]  /*b780*/  FMUL.FTZ R23, R0.reuse, R119 ;  /* 0x0000007700177220 */ /* 0x040fe40000410000 */
[C---:B------:R-:W-:Y:S01]  /*b790*/  FMUL.FTZ R34, R0.reuse, R106 ;  /* 0x0000006a00227220 */ /* 0x040fe20000410000 */
[----:B------:R-:W-:Y:S01]  /*b7a0*/  F2FP.PACK_AB R106, R177, R172 ;  /* 0x000000acb16a723e */ /* 0x000fe200000000ff */
[C---:B------:R-:W-:Y:S02]  /*b7b0*/  FMUL.FTZ R35, R0.reuse, R107 ;  /* 0x0000006b00237220 */ /* 0x040fe40000410000 */
[C---:B------:R-:W-:Y:S01]  /*b7c0*/  FMUL.FTZ R38, R0.reuse, R38 ;  /* 0x0000002600267220 */ /* 0x040fe20000410000 */
[----:B------:R-:W-:Y:S01]  /*b7d0*/  MUFU.EX2 R119, R139 ;  /* 0x0000008b00777308 */ /* 0x000fe20000000800 */
        /* <DEDUP_REMOVED lines=32> */
[----:B------:R-:W-:Y:S02]  /*b9e0*/  FFMA.FTZ R142, R17, c[0x0][0x2d0], -R5 ;  /* 0x0000b400118e7a23 */ /* 0x000fe40000010805 */
[C---:B------:R-:W-:Y:S01]  /*b9f0*/  FMUL.FTZ R5, R2.reuse, R133 ;  /* 0x0000008502057220 */ /* 0x040fe20000410000 */
[----:B------:R2:W-:Y:S01]  /*ba00*/  MUFU.EX2 R126, R0 ;  /* 0x00000000007e7308 */ /* 0x0005e20000000800 */
[----:B------:R-:W-:Y:S02]  /*ba10*/  FMUL.FTZ R17, R2, R121 ;  /* 0x0000007902117220 */ /* 0x000fe40000410000 */
        /* <DEDUP_REMOVED lines=8> */
[--C-:B------:R-:W-:Y:S03]  /*baa0*/  FFMA.FTZ R123, R149, c[0x0][0x2d0], -R102.reuse ;  /* 0x0000b400957b7a23 */ /* 0x100fe60000010866 */
[----:B------:R4:W-:Y:S01]  /*bab0*/  MUFU.EX2 R155, R101 ;  /* 0x00000065009b7308 */ /* 0x0009e20000000800 */
[--C-:B--2---:R-:W-:Y:S09]  /*bac0*/  FFMA.FTZ R0, R163, c[0x0][0x2d0], -R102.reuse ;  /* 0x0000b400a3007a23 */ /* 0x104ff20000010866 */
[----:B------:R2:W5:Y:S01]  /*bad0*/  MUFU.EX2 R133, R0 ;  /* 0x0000000000857308 */ /* 0x0005620000000800 */
[----:B---3--:R-:W-:Y:S01]  /*bae0*/  F2FP.PACK_AB R107, R126, R125 ;  /* 0x0000007d7e6b723e */ /* 0x008fe200000000ff */
[----:B------:R-:W-:Y:S08]  /*baf0*/  FFMA.FTZ R2, R162, c[0x0][0x2d0], -R102 ;  /* 0x0000b400a2027a23 */ /* 0x000ff00000010866 */
[----:B------:R-:W-:Y:S01]  /*bb00*/  MUFU.EX2 R150, R116 ;  /* 0x0000007400967308 */ /* 0x000fe20000000800 */
[C---:B-1----:R-:W-:Y:S05]  /*bb10*/  HMMA.16816.F32 R4, R104.reuse, R108, R4 ;  /* 0x0000006c6804723c */ /* 0x042fea0000001804 */
[----:B----4-:R-:W-:Y:S03]  /*bb20*/  FADD.FTZ R101, R124, R118 ;  /* 0x000000767c657221 */ /* 0x010fe60000010000 */
[C---:B------:R-:W-:Y:S01]  /*bb30*/  HMMA.16816.F32 R8, R104.reuse, R110, R8 ;  /* 0x0000006e6808723c */ /* 0x040fe20000001808 */
[----:B------:R-:W1:Y:S01]  /*bb40*/  LDSM.16.MT88.4 R108, [R168] ;  /* 0x00000000a86c783b */ /* 0x000e620000004200 */
[----:B------:R-:W-:Y:S02]  /*bb50*/  MUFU.EX2 R147, R120 ;  /* 0x0000007800937308 */ /* 0x000fe40000000800 */
[----:B--2---:R-:W-:Y:S08]  /*bb60*/  FFMA.FTZ R0, R161, c[0x0][0x2d0], -R102 ;  /* 0x0000b400a1007a23 */ /* 0x004ff00000010866 */
[----:B------:R-:W-:Y:S10]  /*bb70*/  MUFU.EX2 R141, R122 ;  /* 0x0000007a008d7308 */ /* 0x000ff40000000800 */
[----:B------:R2:W-:Y:S10]  /*bb80*/  MUFU.EX2 R127, R0 ;  /* 0x00000000007f7308 */ /* 0x0005f40000000800 */
[----:B------:R3:W4:Y:S01]  /*bb90*/  MUFU.EX2 R132, R2 ;  /* 0x0000000200847308 */ /* 0x0007220000000800 */
[C---:B-1----:R-:W-:Y:S09]  /*bba0*/  HMMA.16816.F32 R12, R104.reuse, R108, R12 ;  /* 0x0000006c680c723c */ /* 0x042ff2000000180c */
[----:B------:R-:W1:Y:S03]  /*bbb0*/  MUFU.EX2 R149, R156 ;  /* 0x0000009c00957308 */ /* 0x000e660000000800 */
[----:B--2---:R-:W-:Y:S02]  /*bbc0*/  FADD.FTZ R0, R157, R112 ;  /* 0x000000709d007221 */ /* 0x004fe40000010000 */
[----:B------:R-:W-:Y:S01]  /*bbd0*/  LDSM.16.MT88.4 R112, [R168+0x800] ;  /* 0x00080000a870783b */ /* 0x000fe20000004200 */
[C---:B------:R-:W-:Y:S04]  /*bbe0*/  HMMA.16816.F32 R16, R104.reuse, R110, R16 ;  /* 0x0000006e6810723c */ /* 0x040fe80000001810 */
[----:B------:R-:W2:Y:S01]  /*bbf0*/  MUFU.EX2 R152, R144 ;  /* 0x0000009000987308 */ /* 0x000ea20000000800 */
[----:B------:R-:W-:Y:S02]  /*bc00*/  FADD.FTZ R0, R172, R0 ;  /* 0x00000000ac007221 */ /* 0x000fe40000010000 */
[----:B------:R-:W1:Y:S02]  /*bc10*/  LDSM.16.MT88.4 R108, [R170] ;  /* 0x00000000aa6c783b */ /* 0x000e640000004200 */
[----:B------:R-:W-:Y:S03]  /*bc20*/  FADD.FTZ R0, R177, R0 ;  /* 0x00000000b1007221 */ /* 0x000fe60000010000 */
[--C-:B---3--:R-:W-:Y:S02]  /*bc30*/  FFMA.FTZ R2, R154, c[0x0][0x2d0], -R102.reuse ;  /* 0x0000b4009a027a23 */ /* 0x108fe40000010866 */
[----:B------:R-:W-:Y:S01]  /*bc40*/  MUFU.EX2 R153, R142 ;  /* 0x0000008e00997308 */ /* 0x000fe20000000800 */
[----:B------:R-:W-:Y:S09]  /*bc50*/  FFMA.FTZ R102, R148, c[0x0][0x2d0], -R102 ;  /* 0x0000b40094667a23 */ /* 0x000ff20000010866 */
[----:B------:R-:W-:Y:S10]  /*bc60*/  MUFU.EX2 R148, R117 ;  /* 0x0000007500947308 */ /* 0x000ff40000000800 */
[----:B------:R3:W-:Y:S10]  /*bc70*/  MUFU.EX2 R151, R2 ;  /* 0x0000000200977308 */ /* 0x0007f40000000800 */
[----:B------:R-:W-:Y:S01]  /*bc80*/  MUFU.EX2 R154, R140 ;  /* 0x0000008c009a7308 */ /* 0x000fe20000000800 */
[C---:B-1----:R-:W-:Y:S09]  /*bc90*/  HMMA.16816.F32 R20, R104.reuse, R108, R20 ;  /* 0x0000006c6814723c */ /* 0x042ff20000001814 */
[----:B------:R-:W-:Y:S01]  /*bca0*/  MUFU.EX2 R140, R123 ;  /* 0x0000007b008c7308 */ /* 0x000fe20000000800 */
[C---:B------:R-:W-:Y:S01]  /*bcb0*/  HMMA.16816.F32 R24, R104.reuse, R110, R24 ;  /* 0x0000006e6818723c */ /* 0x040fe20000001818 */
[----:B------:R-:W1:Y:S02]  /*bcc0*/  LDSM.16.MT88.4 R108, [R169] ;  /* 0x00000000a96c783b */ /* 0x000e640000004200 */
[----:B---3--:R-:W-:Y:S04]  /*bcd0*/  FADD.FTZ R2, R125, R101 ;  /* 0x000000657d027221 */ /* 0x008fe80000010000 */
[----:B------:R-:W-:Y:S02]  /*bce0*/  FADD.FTZ R101, R126, R2 ;  /* 0x000000027e657221 */ /* 0x000fe40000010000 */
[----:B------:R-:W3:Y:S03]  /*bcf0*/  MUFU.EX2 R146, R143 ;  /* 0x0000008f00927308 */ /* 0x000ee60000000800 */
[----:B------:R-:W-:Y:S02]  /*bd00*/  FADD.FTZ R2, R119, R0 ;  /* 0x0000000077027221 */ /* 0x000fe40000010000 */
[----:B-----5:R-:W-:Y:S02]  /*bd10*/  FADD.FTZ R0, R133, R101 ;  /* 0x0000006585007221 */ /* 0x020fe40000010000 */
[----:B------:R-:W-:Y:S02]  /*bd20*/  FADD.FTZ R101, R134, R2 ;  /* 0x0000000286657221 */ /* 0x000fe40000010000 */
[----:B----4-:R-:W-:Y:S01]  /*bd30*/  FADD.FTZ R2, R132, R0 ;  /* 0x0000000084027221 */ /* 0x010fe20000010000 */
[----:B------:R4:W5:Y:S01]  /*bd40*/  MUFU.EX2 R143, R121 ;  /* 0x00000079008f7308 */ /* 0x0009620000000800 */
[----:B------:R-:W-:Y:S01]  /*bd50*/  FADD.FTZ R0, R135, R101 ;  /* 0x0000006587007221 */ /* 0x000fe20000010000 */
[----:B------:R-:W-:Y:S01]  /*bd60*/  MOV R101, R100 ;  /* 0x0000006400657202 */ /* 0x000fe20000000f00 */
[----:B------:R-:W-:Y:S02]  /*bd70*/  FADD.FTZ R2, R127, R2 ;  /* 0x000000027f027221 */ /* 0x000fe40000010000 */
[----:B------:R-:W-:Y:S02]  /*bd80*/  FADD.FTZ R0, R136, R0 ;  /* 0x0000000088007221 */ /* 0x000fe40000010000 */
[----:B------:R-:W-:Y:S02]  /*bd90*/  FADD.FTZ R2, R155, R2 ;  /* 0x000000029b027221 */ /* 0x000fe40000010000 */
[----:B------:R-:W-:Y:S01]  /*bda0*/  FADD.FTZ R0, R149, R0 ;  /* 0x0000000095007221 */ /* 0x000fe20000010000 */
[----:B------:R-:W-:Y:S01]  /*bdb0*/  MUFU.EX2 R142, R171 ;  /* 0x000000ab008e7308 */ /* 0x000fe20000000800 */
[----:B------:R-:W-:Y:S02]  /*bdc0*/  FADD.FTZ R2, R150, R2 ;  /* 0x0000000296027221 */ /* 0x000fe40000010000 */
[----:B--2---:R-:W-:Y:S01]  /*bdd0*/  FADD.FTZ R0, R152, R0 ;  /* 0x0000000098007221 */ /* 0x004fe20000010000 */
[----:B---3--:R-:W-:Y:S01]  /*bde0*/  F2FP.PACK_AB R138, R146, R145 ;  /* 0x00000091928a723e */ /* 0x008fe200000000ff */
[----:B------:R-:W-:Y:S02]  /*bdf0*/  FADD.FTZ R2, R151, R2 ;  /* 0x0000000297027221 */ /* 0x000fe40000010000 */
[----:B------:R-:W-:Y:S02]  /*be00*/  FADD.FTZ R0, R153, R0 ;  /* 0x0000000099007221 */ /* 0x000fe40000010000 */
[----:B------:R-:W-:Y:S01]  /*be10*/  FADD.FTZ R2, R148, R2 ;  /* 0x0000000294027221 */ /* 0x000fe20000010000 */
[----:B------:R-:W-:Y:S01]  /*be20*/  MUFU.EX2 R144, R159 ;  /* 0x0000009f00907308 */ /* 0x000fe20000000800 */
[----:B------:R-:W-:Y:S01]  /*be30*/  FADD.FTZ R0, R154, R0 ;  /* 0x000000009a007221 */ /* 0x000fe20000010000 */
[C---:B-1----:R-:W-:Y:S01]  /*be40*/  HMMA.16816.F32 R28, R104.reuse, R108, R28 ;  /* 0x0000006c681c723c */ /* 0x042fe2000000181c */
[----:B----4-:R-:W-:Y:S02]  /*be50*/  LDSM.16.MT88.4 R120, [R168+0x1800] ;  /* 0x00180000a878783b */ /* 0x010fe40000004200 */
[----:B-----5:R-:W-:Y:S05]  /*be60*/  F2FP.PACK_AB R137, R141, R143 ;  /* 0x0000008f8d89723e */ /* 0x020fea00000000ff */
[C---:B------:R-:W-:Y:S01]  /*be70*/  HMMA.16816.F32 R32, R104.reuse, R110, R32 ;  /* 0x0000006e6820723c */ /* 0x040fe20000001820 */
[----:B------:R-:W1:Y:S01]  /*be80*/  MUFU.EX2 R102, R102 ;  /* 0x0000006600667308 */ /* 0x000e620000000800 */
[----:B------:R-:W2:Y:S02]  /*be90*/  LDSM.16.MT88.4 R108, [R167+0x2000] ;  /* 0x00200000a76c783b */ /* 0x000ea40000004200 */
[----:B-1----:R-:W-:Y:S04]  /*bea0*/  F2FP.PACK_AB R139, R102, R140 ;  /* 0x0000008c668b723e */ /* 0x002fe800000000ff */
[C---:B--2---:R-:W-:Y:S08]  /*beb0*/  HMMA.16816.F32 R36, R104.reuse, R108, R36 ;  /* 0x0000006c6824723c */ /* 0x044ff00000001824 */
        /* <DEDUP_REMOVED lines=21> */
[----:B------:R-:W-:Y:S01]  /*c010*/  HMMA.16816.F32 R96, R104, R110, R96 ;  /* 0x0000006e6860723c */ /* 0x000fe20000001860 */
[----:B------:R-:W1:Y:S06]  /*c020*/  LDSM.16.MT88.4 R108, [R167+0x800] ;  /* 0x00080000a76c783b */ /* 0x000e6c0000004200 */
[----:B------:R-:W-:Y:S02]  /*c030*/  F2FP.PACK_AB R104, R134, R119 ;  /* 0x000000778668723e */ /* 0x000fe400000000ff */
[----:B------:R-:W-:Y:S01]  /*c040*/  F2FP.PACK_AB R106, R136, R135 ;  /* 0x00000087886a723e */ /* 0x000fe200000000ff */
[----:B------:R-:W-:Y:S02]  /*c050*/  LDSM.16.MT88.4 R116, [R168+0x1000] ;  /* 0x00100000a874783b */ /* 0x000fe40000004200 */
[----:B------:R-:W-:Y:S02]  /*c060*/  F2FP.PACK_AB R105, R132, R133 ;  /* 0x000000858469723e */ /* 0x000fe400000000ff */
[----:B------:R-:W-:Y:S02]  /*c070*/  F2FP.PACK_AB R107, R155, R127 ;  /* 0x0000007f9b6b723e */ /* 0x000fe400000000ff */
[----:B------:R-:W-:Y:S05]  /*c080*/  F2FP.PACK_AB R136, R144, R142 ;  /* 0x0000008e9088723e */ /* 0x000fea00000000ff */
[C---:B-1----:R-:W-:Y:S08]  /*c090*/  HMMA.16816.F32 R4, R104.reuse, R108, R4 ;  /* 0x0000006c6804723c */ /* 0x042ff00000001804 */
[C---:B------:R-:W-:Y:S01]  /*c0a0*/  HMMA.16816.F32 R8, R104.reuse, R110, R8 ;  /* 0x0000006e6808723c */ /* 0x040fe20000001808 */
[----:B------:R-:W1:Y:S07]  /*c0b0*/  LDSM.16.MT88.4 R108, [R170+0x800] ;  /* 0x00080000aa6c783b */ /* 0x000e6e0000004200 */
[C---:B------:R-:W-:Y:S08]  /*c0c0*/  HMMA.16816.F32 R12, R104.reuse, R112, R12 ;  /* 0x00000070680c723c */ /* 0x040ff0000000180c */
        /* <DEDUP_REMOVED lines=105> */
[----:B------:R-:W-:Y:S01]  /*c760*/  FADD.FTZ R2, R140, R0 ;  /* 0x000000008c027221 */ /* 0x000fe20000010000 */
[----:B------:R-:W-:Y:S01]  /*c770*/  IADD3 R0, R180, -0x1, RZ ;  /* 0xffffffffb4007810 */ /* 0x000fe20007ffe0ff */
[C---:B----4-:R-:W-:Y:S04]  /*c780*/  HMMA.16816.F32 R84, R136.reuse, R12, R84 ;  /* 0x0000000c8854723c */ /* 0x050fe80000001854 */
[----:B------:R-:W-:Y:S01]  /*c790*/  FADD.FTZ R185, R146, R4 ;  /* 0x0000000492b97221 */ /* 0x000fe20000010000 */
[----:B------:R-:W-:Y:S01]  /*c7a0*/  MOV R180, R0 ;  /* 0x0000000000b47202 */ /* 0x000fe20000000f00 */
[----:B------:R-:W-:Y:S01]  /*c7b0*/  FADD.FTZ R186, R102, R2 ;  /* 0x0000000266ba7221 */ /* 0x000fe20000010000 */
[-C--:B------:R-:W-:Y:S01]  /*c7c0*/  MOV R12, R3.reuse ;  /* 0x00000003000c7202 */ /* 0x080fe20000000f00 */
[C---:B------:R-:W-:Y:S04]  /*c7d0*/  HMMA.16816.F32 R88, R136.reuse, R14, R88 ;  /* 0x0000000e8858723c */ /* 0x040fe80000001858 */
[----:B------:R-:W-:Y:S04]  /*c7e0*/  MOV R102, R3 ;  /* 0x0000000300667202 */ /* 0x000fe80000000f00 */
[C---:B-1----:R-:W-:Y:S08]  /*c7f0*/  HMMA.16816.F32 R92, R136.reuse, R16, R92 ;  /* 0x00000010885c723c */ /* 0x042ff0000000185c */
[----:B------:R-:W-:Y:S01]  /*c800*/  HMMA.16816.F32 R96, R136, R18, R96 ;  /* 0x000000128860723c */ /* 0x000fe20000001860 */
[----:B------:R-:W-:Y:S07]  /*c810*/  @!UPT UIADD3 URZ, URZ, URZ, URZ ;  /* 0x0000003f3f3ff290 */ /* 0x000fee000fffe03f */
[----:B------:R-:W-:-:S11]  /*c820*/  @P0 BRA `(.L_x_1149) ;  /* 0xffffcf4000000947 */ /* 0x000fd6000383ffff */
.L_x_1142:
[----:B------:R-:W-:Y:S05]  /*c830*/  BRA.DIV ~URZ, `(.L_x_1150) ;  /* 0x00006af27f007947 */ /* 0x000fea000b800000 */
[----:B------:R1:W2:Y:S02]  /*c840*/  SHFL.BFLY PT, R0, R185, 0x2, 0x1f ;  /* 0x0c401f00b9007f89 */ /* 0x0002a400000e0000 */
.L_x_1237:
[----:B--2---:R-:W-:Y:S01]  /*c850*/  FADD.FTZ R5, R0, R185 ;  /* 0x000000b900057221 */ /* 0x004fe20000010000 */
[----:B------:R-:W-:Y:S05]  /*c860*/  BRA.DIV ~URZ, `(.L_x_1151) ;  /* 0x00006b127f007947 */ /* 0x000fea000b800000 */
[----:B------:R-:W2:Y:S04]  /*c870*/  SHFL.BFLY PT, R0, R186, 0x2, 0x1f ;  /* 0x0c401f00ba007f89 */ /* 0x000ea800000e0000 */
[----:B------:R-:W3:Y:S01]  /*c880*/  SHFL.BFLY PT, R2, R5, 0x1, 0x1f ;  /* 0x0c201f0005027f89 */ /* 0x000ee200000e0000 */
[----:B--2---:R-:W-:-:S02]  /*c890*/  FADD.FTZ R4, R0, R186 ;  /* 0x000000ba00047221 */ /* 0x004fc40000010000 */
[----:B---3--:R-:W-:-:S03]  /*c8a0*/  FADD.FTZ R5, R5, R2 ;  /* 0x0000000205057221 */ /* 0x008fc60000010000 */
[----:B------:R2:W3:Y:S04]  /*c8b0*/  SHFL.BFLY PT, R3, R4, 0x1, 0x1f ;  /* 0x0c201f0004037f89 */ /* 0x0004e800000e0000 */
.L_x_1238:
[----:B------:R-:W-:Y:S01]  /*c8c0*/  FSETP.NE.FTZ.AND P1, PT, R5, RZ, PT ;  /* 0x000000ff0500720b */ /* 0x000fe20003f35000 */
[----:B---3--:R-:W-:Y:S01]  /*c8d0*/  FADD.FTZ R3, R3, R4 ;  /* 0x0000000403037221 */ /* 0x008fe20000010000 */
[----:B------:R-:W-:Y:S02]  /*c8e0*/  MOV R2, RZ ;  /* 0x000000ff00027202 */ /* 0x000fe40000000f00 */
[----:B------:R-:W-:Y:S02]  /*c8f0*/  MOV R0, RZ ;  /* 0x000000ff00007202 */ /* 0x000fe40000000f00 */
[----:B------:R-:W-:Y:S02]  /*c900*/  FSETP.NE.FTZ.AND P0, PT, R3, RZ, PT ;  /* 0x000000ff0300720b */ /* 0x000fe40003f15000 */
[----:B------:R-:W-:Y:S02]  /*c910*/  MOV R23, 0xff800000 ;  /* 0xff80000000177802 */ /* 0x000fe40000000f00 */
        /* <DEDUP_REMOVED lines=111> */
.L_x_1111:
        /* <DEDUP_REMOVED lines=17> */
.L_x_1153:
[----:B------:R-:W-:Y:S05]  /*d120*/  BSYNC B0 ;  /* 0x0000000000007941 */ /* 0x000fea0003800000 */
.L_x_1152:
[----:B------:R-:W-:Y:S01]  /*d130*/  PRMT R0, R0, 0x9910, RZ ;  /* 0x0000991000007816 */ /* 0x000fe200000000ff */
[----:B------:R-:W-:Y:S01]  /*d140*/  BSSY B1, `(.L_x_1154) ;  /* 0x000032c000017945 */ /* 0x000fe20003800000 */
[----:B------:R-:W-:Y:S02]  /*d150*/  IMAD.MOV.U32 R78, RZ, RZ, R208 ;  /* 0x000000ffff4e7224 */ /* 0x000fe400078e00d0 */
[----:B------:R-:W-:-:S13]  /*d160*/  ISETP.NE.AND P0, PT, R0, RZ, PT ;  /* 0x000000ff0000720c */ /* 0x000fda0003f05270 */
[----:B------:R-:W-:Y:S05]  /*d170*/  @!P0 BRA `(.L_x_1155) ;  /* 0x0000260000008947 */ /* 0x000fea0003800000 */
[----:B------:R-:W2:Y:S04]  /*d180*/  LDL R7, [R1+0x8] ;  /* 0x0000080001077983 */ /* 0x000ea80000100800 */
[----:B------:R-:W3:Y:S04]  /*d190*/  LDL R5, [R1] ;  /* 0x0000000001057983 */ /* 0x000ee80000100800 */
[----:B------:R-:W4:Y:S01]  /*d1a0*/  LDL R6, [R1+0x4] ;  /* 0x0000040001067983 */ /* 0x000f220000100800 */
        /* <DEDUP_REMOVED lines=99> */
[----:B----4-:R-:W-:Y:S02]  /*d7e0*/  F2FP.PACK_AB R2, R43, R42 ;  /* 0x0000002a2b02723e */ /* 0x010fe400000000ff */
[----:B------:R-:W-:-:S03]  /*d7f0*/  @P3 IADD3.X R5, R221, c[0x0][0x50c], RZ, P0, !PT ;  /* 0x00014300dd053a10 */ /* 0x000fc600007fe4ff */
        /* <DEDUP_REMOVED lines=17> */
.L_x_1156:
[----:B------:R-:W3:Y:S01]  /*d910*/  LDL R82, [R1+0x10] ;  /* 0x0000100001527983 */ /* 0x000ee20000100800 */
[----:B------:R-:W-:Y:S01]  /*d920*/  IMAD.MOV.U32 R9, RZ, RZ, 0x368 ;  /* 0x00000368ff097424 */ /* 0x000fe200078e00ff */
[----:B------:R-:W-:Y:S01]  /*d930*/  ISETP.GT.AND P3, PT, R5, 0x1, PT ;  /* 0x000000010500780c */ /* 0x000fe20003f64270 */
[----:B--2---:R-:W-:Y:S01]  /*d940*/  IMAD.MOV.U32 R2, RZ, RZ, c[0x0][0x4e8] ;  /* 0x00013a00ff027624 */ /* 0x004fe200078e00ff */
[----:B------:R-:W-:Y:S01]  /*d950*/  ISETP.NE.U32.AND P0, PT, RZ, c[0x0][0x500], PT ;  /* 0x00014000ff007a0c */ /* 0x000fe20003f05070 */
[----:B------:R-:W1:Y:S01]  /*d960*/  S2R R83, SR_TID.X ;  /* 0x0000000000537919 */ /* 0x000e620000002100 */
[----:B------:R-:W-:-:S02]  /*d970*/  SEL R9, R9, 0x328, P3 ;  /* 0x0000032809097807 */ /* 0x000fc40001800000 */
[----:B------:R-:W-:Y:S02]  /*d980*/  ISETP.NE.AND.EX P0, PT, RZ, c[0x0][0x504], PT, P0 ;  /* 0x00014100ff007a0c */ /* 0x000fe40003f05300 */
[----:B------:R2:W4:Y:S01]  /*d990*/  LDC.64 R4, c[0x0][R9+0x170] ;  /* 0x00005c0009047b82 */ /* 0x0005220000000a00 */
[----:B------:R-:W-:Y:S02]  /*d9a0*/  ISETP.NE.AND P2, PT, R2, 0x1, PT ;  /* 0x000000010200780c */ /* 0x000fe40003f45270 */
[----:B------:R-:W-:Y:S02]  /*d9b0*/  SEL R8, R216, RZ, !P0 ;  /* 0x000000ffd8087207 */ /* 0x000fe40004000000 */
[----:B------:R-:W-:Y:S02]  /*d9c0*/  SEL R3, R224, RZ, !P0 ;  /* 0x000000ffe0037207 */ /* 0x000fe40004000000 */
[----:B------:R-:W-:Y:S01]  /*d9d0*/  LOP3.LUT R10, R210, 0xffff, RZ, 0xc0, !PT ;  /* 0x0000ffffd20a7812 */ /* 0x000fe200078ec0ff */
[----:B------:R2:W4:Y:S08]  /*d9e0*/  LDC.64 R16, c[0x0][R9+0x168] ;  /* 0x00005a0009107b82 */ /* 0x0005300000000a00 */
[----:B------:R2:W4:Y:S01]  /*d9f0*/  LDC.64 R18, c[0x0][R9+0x178] ;  /* 0x00005e0009127b82 */ /* 0x0005220000000a00 */
[----:B-1----:R-:W-:-:S04]  /*da00*/  SHF.R.S32.HI R79, RZ, 0x1f, R83 ;  /* 0x0000001fff4f7819 */ /* 0x002fc80000011453 */
[----:B------:R-:W-:-:S03]  /*da10*/  LEA.HI R79, R79, R83, RZ, 0x5 ;  /* 0x000000534f4f7211 */ /* 0x000fc600078f28ff */
[----:B------:R2:W1:Y:S01]  /*da20*/  LDC.64 R20, c[0x0][R9+0x160] ;  /* 0x0000580009147b82 */ /* 0x0004620000000a00 */
[----:B------:R-:W-:-:S05]  /*da30*/  LOP3.LUT R79, R79, 0xffffffe0, RZ, 0xc0, !PT ;  /* 0xffffffe04f4f7812 */ /* 0x000fca00078ec0ff */
[----:B------:R-:W-:Y:S02]  /*da40*/  IMAD.IADD R79, R83, 0x1, -R79 ;  /* 0x00000001534f7824 */ /* 0x000fe400078e0a4f */
[----:B--2---:R-:W-:Y:S02]  /*da50*/  IMAD.IADD R9, R212, 0x1, R205 ;  /* 0x00000001d4097824 */ /* 0x004fe400078e02cd */
[----:B----4-:R-:W-:-:S04]  /*da60*/  IMAD R2, R5, R8, RZ ;  /* 0x0000000805027224 */ /* 0x010fc800078e02ff */
[----:B------:R-:W-:Y:S02]  /*da70*/  IMAD R12, R4, R3, R2 ;  /* 0x00000003040c7224 */ /* 0x000fe400078e0202 */
[----:B------:R-:W-:-:S04]  /*da80*/  @P2 IMAD.HI.U32 R3, R9, c[0x0][0x4ec], RZ ;  /* 0x00013b0009032a27 */ /* 0x000fc800078e00ff */
[----:B------:R-:W-:-:S04]  /*da90*/  IMAD.WIDE.U32 R4, R4, R8, RZ ;  /* 0x0000000804047225 */ /* 0x000fc800078e00ff */
[----:B------:R-:W-:-:S04]  /*daa0*/  IMAD.WIDE.U32 R6, R16, R10, RZ ;  /* 0x0000000a10067225 */ /* 0x000fc800078e00ff */
[----:B------:R-:W-:Y:S01]  /*dab0*/  IMAD.MOV.U32 R2, RZ, RZ, R9 ;  /* 0x000000ffff027224 */ /* 0x000fe200078e0009 */
[----:B------:R-:W-:Y:S01]  /*dac0*/  @P2 SHF.R.U32.HI R2, RZ, c[0x0][0x4f0], R3 ;  /* 0x00013c00ff022a19 */ /* 0x000fe20000011603 */
[----:B------:R-:W-:Y:S01]  /*dad0*/  IMAD R11, R17, R10, RZ ;  /* 0x0000000a110b7224 */ /* 0x000fe200078e02ff */
        /* <DEDUP_REMOVED lines=13> */
[----:B-1----:R-:W-:Y:S01]  /*dbb0*/  IMAD R2, R21, R3, RZ ;  /* 0x0000000315027224 */ /* 0x002fe200078e02ff */
        /* <DEDUP_REMOVED lines=69> */
.L_x_1239:
[----:B------:R-:W-:Y:S05]  /*e010*/  BRA.DIV ~URZ, `(.L_x_1159) ;  /* 0x000054c27f007947 */ /* 0x000fea000b800000 */
[----:B------:R4:W2:Y:S02]  /*e020*/  SHFL.IDX PT, R0, R11, RZ, 0x181f ;  /* 0x00181fff0b007589 */ /* 0x0008a400000e0000 */
.L_x_1240:
        /* <DEDUP_REMOVED lines=19> */
.L_x_1161:
[----:B------:R-:W-:Y:S05]  /*e160*/  BSYNC B0 ;  /* 0x0000000000007941 */ /* 0x000fea0003800000 */
.L_x_1160:
[----:B------:R-:W-:Y:S05]  /*e170*/  BRA.DIV ~URZ, `(.L_x_1162) ;  /* 0x000053d27f007947 */ /* 0x000fea000b800000 */
[----:B---3--:R3:W4:Y:S04]  /*e180*/  SHFL.IDX PT, R8, R9, 0x1, 0x181f ;  /* 0x00381f0009087f89 */ /* 0x00872800000e0000 */
[----:B--2---:R3:W2:Y:S02]  /*e190*/  SHFL.IDX PT, R0, R11, 0x1, 0x181f ;  /* 0x00381f000b007f89 */ /* 0x0046a400000e0000 */
.L_x_1241:
        /* <DEDUP_REMOVED lines=19> */
.L_x_1164:
[----:B------:R-:W-:Y:S05]  /*e2d0*/  BSYNC B0 ;  /* 0x0000000000007941 */ /* 0x000fea0003800000 */
.L_x_1163:
[----:B------:R-:W-:Y:S05]  /*e2e0*/  BRA.DIV ~URZ, `(.L_x_1165) ;  /* 0x000053327f007947 */ /* 0x000fea000b800000 */
[----:B----4-:R4:W3:Y:S02]  /*e2f0*/  SHFL.IDX PT, R8, R9, 0x2, 0x181f ;  /* 0x00581f0009087f89 */ /* 0x0108e400000e0000 */
.L_x_1242:
[----:B------:R-:W-:Y:S05]  /*e300*/  BRA.DIV ~URZ, `(.L_x_1166) ;  /* 0x000053827f007947 */ /* 0x000fea000b800000 */
[----:B--2---:R2:W4:Y:S02]  /*e310*/  SHFL.IDX PT, R0, R11, 0x2, 0x181f ;  /* 0x00581f000b007f89 */ /* 0x00452400000e0000 */
.L_x_1243:
        /* <DEDUP_REMOVED lines=19> */
.L_x_1168:
[----:B------:R-:W-:Y:S05]  /*e450*/  BSYNC B0 ;  /* 0x0000000000007941 */ /* 0x000fea0003800000 */
.L_x_1167:
[----:B------:R-:W-:Y:S05]  /*e460*/  BRA.DIV ~URZ, `(.L_x_1169) ;  /* 0x000052927f007947 */ /* 0x000fea000b800000 */
[----:B---3--:R3:W2:Y:S04]  /*e470*/  SHFL.IDX PT, R6, R9, 0x3, 0x181f ;  /* 0x00781f0009067f89 */ /* 0x0086a800000e0000 */
[----:B----4-:R3:W4:Y:S02]  /*e480*/  SHFL.IDX PT, R0, R11, 0x3, 0x181f ;  /* 0x00781f000b007f89 */ /* 0x01072400000e0000 */
.L_x_1244:
        /* <DEDUP_REMOVED lines=20> */
.L_x_1157:
[----:B------:R-:W-:Y:S02]  /*e5d0*/  IMAD R11, R11, c[0x0][0x408], RZ ;  /* 0x000102000b0b7a24 */ /* 0x000fe400078e02ff */
[----:B------:R-:W-:-:S04]  /*e5e0*/  IMAD.WIDE.U32 R2, R0, c[0x0][0x408], RZ ;  /* 0x0001020000027a25 */ /* 0x000fc800078e00ff */
[----:B------:R-:W-:Y:S02]  /*e5f0*/  IMAD R0, R0, c[0x0][0x40c], R11 ;  /* 0x0001030000007a24 */ /* 0x000fe400078e020b */
[----:B-1----:R-:W-:-:S03]  /*e600*/  @P2 IMAD.HI.U32 R5, R9, c[0x0][0x4ec], RZ ;  /* 0x00013b0009052a27 */ /* 0x002fc600078e00ff */
        /* <DEDUP_REMOVED lines=28> */
.L_x_1245:
[----:B------:R-:W-:Y:S05]  /*e7d0*/  BRA.DIV ~URZ, `(.L_x_1172) ;  /* 0x000050627f007947 */ /* 0x000fea000b800000 */
[----:B------:R3:W4:Y:S02]  /*e7e0*/  SHFL.IDX PT, R0, R12, RZ, 0x1c1f ;  /* 0x001c1fff0c007589 */ /* 0x00072400000e0000 */
.L_x_1246:
        /* <DEDUP_REMOVED lines=122> */
.L_x_1174:
[----:B------:R-:W-:Y:S05]  /*ef90*/  BSYNC B0 ;  /* 0x0000000000007941 */ /* 0x000fea0003800000 */
.L_x_1173:
[----:B------:R-:W-:Y:S05]  /*efa0*/  BRA.DIV ~URZ, `(.L_x_1175) ;  /* 0x000049027f007947 */ /* 0x000fea000b800000 */
[----:B--2---:R2:W1:Y:S04]  /*efb0*/  SHFL.IDX PT, R4, R5, 0x1, 0x1c1f ;  /* 0x003c1f0005047f89 */ /* 0x00446800000e0000 */
[----:B----4-:R2:W4:Y:S02]  /*efc0*/  SHFL.IDX PT, R0, R12, 0x1, 0x1c1f ;  /* 0x003c1f000c007f89 */ /* 0x01052400000e0000 */
.L_x_1247:
        /* <DEDUP_REMOVED lines=123> */
.L_x_1155:
        /* <DEDUP_REMOVED lines=19> */
.L_x_1176:
        /* <DEDUP_REMOVED lines=55> */
.L_x_1178:
[----:B------:R-:W-:Y:S05]  /*fc20*/  BSYNC B0 ;  /* 0x0000000000007941 */ /* 0x000fea0003800000 */
.L_x_1177:
        /* <DEDUP_REMOVED lines=34> */
.L_x_1248:
[----:B------:R-:W-:Y:S05]  /*fe50*/  BRA.DIV ~URZ, `(.L_x_1180) ;  /* 0x00003b927f007947 */ /* 0x000fea000b800000 */
[----:B------:R3:W4:Y:S02]  /*fe60*/  SHFL.IDX PT, R0, R12, RZ, 0x181f ;  /* 0x00181fff0c007589 */ /* 0x00072400000e0000 */
.L_x_1249:
        /* <DEDUP_REMOVED lines=20> */
.L_x_1182:
[----:B------:R-:W-:Y:S05]  /*ffb0*/  BSYNC B0 ;  /* 0x0000000000007941 */ /* 0x000fea0003800000 */
.L_x_1181:
[----:B------:R-:W-:Y:S05]  /*ffc0*/  BRA.DIV ~URZ, `(.L_x_1183) ;  /* 0x00003a927f007947 */ /* 0x000fea000b800000 */
[----:B--2---:R2:W1:Y:S04]  /*ffd0*/  SHFL.IDX PT, R8, R9, 0x1, 0x181f ;  /* 0x00381f0009087f89 */ /* 0x00446800000e0000 */
[----:B----4-:R2:W4:Y:S02]  /*ffe0*/  SHFL.IDX PT, R0, R12, 0x1, 0x181f ;  /* 0x00381f000c007f89 */ /* 0x01052400000e0000 */
.L_x_1250:
        /* <DEDUP_REMOVED lines=19> */
.L_x_1185:
[----:B------:R-:W-:Y:S05]  /*10120*/  BSYNC B0 ;  /* 0x0000000000007941 */ /* 0x000fea0003800000 */
.L_x_1184:
[----:B------:R-:W-:Y:S05]  /*10130*/  BRA.DIV ~URZ, `(.L_x_1186) ;  /* 0x000039f27f007947 */ /* 0x000fea000b800000 */
[----:B-1----:R1:W2:Y:S02]  /*10140*/  SHFL.IDX PT, R8, R9, 0x2, 0x181f ;  /* 0x00581f0009087f89 */ /* 0x0022a400000e0000 */
.L_x_1251:
[----:B------:R-:W-:Y:S05]  /*10150*/  BRA.DIV ~URZ, `(.L_x_1187) ;  /* 0x00003a427f007947 */ /* 0x000fea000b800000 */
[----:B----4-:R4:W1:Y:S02]  /*10160*/  SHFL.IDX PT, R0, R12, 0x2, 0x181f ;  /* 0x00581f000c007f89 */ /* 0x01086400000e0000 */
.L_x_1252:
        /* <DEDUP_REMOVED lines=19> */
.L_x_1189:
[----:B------:R-:W-:Y:S05]  /*102a0*/  BSYNC B0 ;  /* 0x0000000000007941 */ /* 0x000fea0003800000 */
.L_x_1188:
[----:B------:R-:W-:Y:S05]  /*102b0*/  BRA.DIV ~URZ, `(.L_x_1190) ;  /* 0x000039527f007947 */ /* 0x000fea000b800000 */
[----:B--2---:R2:W3:Y:S04]  /*102c0*/  SHFL.IDX PT, R8, R9, 0x3, 0x181f ;  /* 0x00781f0009087f89 */ /* 0x0044e800000e0000 */
[----:B-1----:R2:W1:Y:S02]  /*102d0*/  SHFL.IDX PT, R0, R12, 0x3, 0x181f ;  /* 0x00781f000c007f89 */ /* 0x00246400000e0000 */
.L_x_1253:
        /* <DEDUP_REMOVED lines=18> */
.L_x_1170:
[----:B------:R-:W-:Y:S05]  /*10400*/  BSYNC B1 ;  /* 0x0000000000017941 */ /* 0x000fea0003800000 */
.L_x_1154:
        /* <DEDUP_REMOVED lines=9> */
[----:B--2-4-:R-:W-:-:S04]  /*104a0*/  LOP3.LUT R12, R0, 0x1f, RZ, 0xc0, !PT ;  /* 0x0000001f000c7812 */ /* 0x014fc800078ec0ff */
[----:B------:R-:W-:Y:S01]  /*104b0*/  ISETP.NE.AND P5, PT, R12, 0x1f, PT ;  /* 0x0000001f0c00780c */ /* 0x000fe20003fa5270 */
[----:B------:R-:W-:Y:S10]  /*104c0*/  BRA.DIV ~URZ, `(.L_x_1192) ;  /* 0x000038127f007947 */ /* 0x000ff4000b800000 */
[----:B------:R2:W3:Y:S02]  /*104d0*/  SHFL.IDX PT, R9, R78, RZ, 0x1f ;  /* 0x00001fff4e097589 */ /* 0x0004e400000e0000 */
.L_x_1254:
[----:B------:R-:W-:Y:S05]  /*104e0*/  BRA.DIV ~URZ, `(.L_x_1193) ;  /* 0x000038627f007947 */ /* 0x000fea000b800000 */
[----:B------:R4:W2:Y:S02]  /*104f0*/  SHFL.IDX PT, R8, R78, 0x1, 0x1f ;  /* 0x00201f004e087f89 */ /* 0x0008a400000e0000 */
.L_x_1255:
        /* <DEDUP_REMOVED lines=18> */
.L_x_1256:
        /* <DEDUP_REMOVED lines=16> */
.L_x_1257:
[----:B----4-:R-:W-:Y:S01]  /*10720*/  IMAD R0, R0, c[0x0][0x538], RZ ;  /* 0x00014e0000007a24 */ /* 0x010fe200078e02ff */
[----:B------:R-:W-:Y:S04]  /*10730*/  BSSY B1, `(.L_x_1196) ;  /* 0x00000c5000017945 */ /* 0x000fe80003800000 */
[----:B--2---:R-:W-:-:S04]  /*10740*/  IADD3 R8, R0, R8, RZ ;  /* 0x0000000800087210 */ /* 0x004fc80007ffe0ff */
[----:B---3--:R-:W-:-:S13]  /*10750*/  ISETP.GT.AND P6, PT, R8, R9, PT ;  /* 0x000000090800720c */ /* 0x008fda0003fc4270 */
[----:B------:R-:W-:Y:S05]  /*10760*/  @P6 BRA `(.L_x_1197) ;  /* 0x0000024000006947 */ /* 0x000fea0003800000 */
.L_x_1201:
        /* <DEDUP_REMOVED lines=16> */
.L_x_1258:
        /* <DEDUP_REMOVED lines=16> */
.L_x_1259:
[----:B--2---:R-:W-:-:S05]  /*10970*/  IMAD R0, R0, c[0x0][0x538], RZ ;  /* 0x00014e0000007a24 */ /* 0x004fca00078e02ff */
[----:B------:R-:W-:-:S04]  /*10980*/  IADD3 R8, R0, R8, RZ ;  /* 0x0000000800087210 */ /* 0x000fc80007ffe0ff */
[----:B------:R-:W-:-:S13]  /*10990*/  ISETP.GT.AND P6, PT, R8, R9, PT ;  /* 0x000000090800720c */ /* 0x000fda0003fc4270 */
[----:B-1----:R-:W-:Y:S05]  /*109a0*/  @!P6 BRA `(.L_x_1201) ;  /* 0xfffffdc00000e947 */ /* 0x002fea000383ffff */
.L_x_1197:
[----:B------:R-:W-:-:S05]  /*109b0*/  IADD3 R8, -R0, R8, RZ ;  /* 0x0000000800087210 */ /* 0x000fca0007ffe1ff */
[----:B------:R-:W-:-:S05]  /*109c0*/  IMAD R0, R4, c[0x0][0x538], R8 ;  /* 0x00014e0004007a24 */ /* 0x000fca00078e0208 */
[----:B------:R-:W-:Y:S01]  /*109d0*/  ISETP.GT.AND P0, PT, R0, R9, PT ;  /* 0x000000090000720c */ /* 0x000fe20003f04270 */
[----:B------:R-:W-:-:S12]  /*109e0*/  BRA.DIV ~URZ, `(.L_x_1202) ;  /* 0x000037c27f007947 */ /* 0x000fd8000b800000 */
[----:B------:R-:W-:-:S04]  /*109f0*/  VOTE.ANY R5, PT, !P0 ;  /* 0x0000000000057806 */ /* 0x000fc800040e0100 */
.L_x_1260:
[----:B------:R-:W2:Y:S02]  /*10a00*/  POPC R0, R5 ;  /* 0x0000000500007309 */ /* 0x000ea40000000000 */
[----:B--2---:R-:W-:Y:S01]  /*10a10*/  IADD3 R211, R0, R211, RZ ;  /* 0x000000d300d37210 */ /* 0x004fe20007ffe0ff */
[----:B------:R-:W-:Y:S05]  /*10a20*/  BRA.DIV ~URZ, `(.L_x_1203) ;  /* 0x000037d27f007947 */ /* 0x000fea000b800000 */
[----:B------:R2:W3:Y:S04]  /*10a30*/  SHFL.IDX PT, R10, R6, R0, 0x1f ;  /* 0x00001f00060a7589 */ /* 0x0004e800000e0000 */
[----:B------:R2:W4:Y:S02]  /*10a40*/  SHFL.IDX PT, R7, R7, R0, 0x1f ;  /* 0x00001f0007077589 */ /* 0x00052400000e0000 */
.L_x_1261:
[----:B------:R-:W-:Y:S01]  /*10a50*/  ISETP.NE.AND P0, PT, R5, RZ, PT ;  /* 0x000000ff0500720c */ /* 0x000fe20003f05270 */
[----:B------:R-:W-:-:S12]  /*10a60*/  BSSY B0, `(.L_x_1204) ;  /* 0x0000005000007945 */ /* 0x000fd80003800000 */
[----:B------:R-:W-:Y:S05]  /*10a70*/  @!P0 BRA `(.L_x_1205) ;  /* 0x0000003000008947 */ /* 0x000fea0003800000 */
[----:B--2---:R-:W-:Y:S01]  /*10a80*/  IADD3 R0, R0, -0x1, RZ ;  /* 0xffffffff00007810 */ /* 0x004fe20007ffe0ff */
[----:B------:R-:W-:Y:S05]  /*10a90*/  BRA.DIV ~URZ, `(.L_x_1206) ;  /* 0x000038327f007947 */ /* 0x000fea000b800000 */
[----:B------:R2:W1:Y:S02]  /*10aa0*/  SHFL.IDX PT, R11, R4, R0, 0x1f ;  /* 0x00001f00040b7589 */ /* 0x00046400000e0000 */
.L_x_1205:
[----:B------:R-:W-:Y:S05]  /*10ab0*/  BSYNC B0 ;  /* 0x0000000000007941 */ /* 0x000fea0003800000 */
.L_x_1204:
        /* <DEDUP_REMOVED lines=66> */
.L_x_1208:
        /* <DEDUP_REMOVED lines=66> */
.L_x_1209:
[----:B------:R-:W-:Y:S05]  /*11300*/  BSYNC B0 ;  /* 0x0000000000007941 */ /* 0x000fea0003800000 */
.L_x_1207:
[----:B------:R-:W-:-:S04]  /*11310*/  LOP3.LUT R0, RZ, R0, RZ, 0x33, !PT ;  /* 0x00000000ff007212 */ /* 0x000fc800078e33ff */
[----:B------:R-:W-:Y:S01]  /*11320*/  IADD3 R209, R0, R10, RZ ;  /* 0x0000000a00d17210 */ /* 0x000fe20007ffe0ff */
[----:B------:R-:W-:Y:S05]  /*11330*/  BRA `(.L_x_1210) ;  /* 0x0000004000007947 */ /* 0x000fea0003800000 */
.L_x_1198:
[----:B------:R-:W-:Y:S01]  /*11340*/  IMAD.MOV.U32 R208, RZ, RZ, R9 ;  /* 0x000000ffffd07224 */ /* 0x000fe200078e0009 */
[----:B------:R-:W-:Y:S01]  /*11350*/  MOV R210, RZ ;  /* 0x000000ff00d27202 */ /* 0x000fe20000000f00 */
[----:B------:R-:W-:Y:S01]  /*11360*/  IMAD.MOV.U32 R209, RZ, RZ, RZ ;  /* 0x000000ffffd17224 */ /* 0x000fe200078e00ff */
[----:B------:R-:W-:Y:S02]  /*11370*/  MOV R211, c[0x0][0x53c] ;  /* 0x00014f0000d37a02 */ /* 0x000fe40000000f00 */
.L_x_1210:
[----:B------:R-:W-:Y:S05]  /*11380*/  BSYNC B1 ;  /* 0x0000000000017941 */ /* 0x000fea0003800000 */
.L_x_1196:
[----:B------:R-:W-:Y:S01]  /*11390*/  WARPSYNC 0xffffffff ;  /* 0xffffffff00007948 */ /* 0x000fe20003800000 */
[----:B------:R-:W-:Y:S01]  /*113a0*/  BAR.SYNC.DEFER_BLOCKING 0x4, 0x100 ;  /* 0x0104000000007b1d */ /* 0x000fe20000010000 */
[----:B------:R-:W-:-:S13]  /*113b0*/  ISETP.NE.AND P0, PT, R12, RZ, PT ;  /* 0x000000ff0c00720c */ /* 0x000fda0003f05270 */
[----:B------:R2:W-:Y:S04]  /*113c0*/  @!P0 STS.128 [0x18100], R208 ;  /* 0x018100d0ff008388 */ /* 0x0005e80000000c00 */
[----:B------:R-:W-:Y:S06]  /*113d0*/  BAR.ARV 0x5, 0x100 ;  /* 0x0144000000007b1d */ /* 0x000fec0000002000 */
.L_x_1191:
[----:B-1----:R-:W-:-:S13]  /*113e0*/  ISETP.GE.AND P0, PT, R211, c[0x0][0x53c], PT ;  /* 0x00014f00d3007a0c */ /* 0x002fda0003f06270 */
[----:B--23--:R-:W-:Y:S01]  /*113f0*/  @P0 CALL.REL.NOINC `(.L_x_1211) ;  /* 0x0000001000000944 */ /* 0x00cfe20003c00000 */
[----:B------:R-:W-:Y:S05]  /*11400*/  BRA `(.L_x_1212) ;  /* 0xffff062000007947 */ /* 0x000fea000383ffff */
.L_x_1211:
[----:B------:R-:W-:Y:S05]  /*11410*/  EXIT ;  /* 0x000000000000794d */ /* 0x000fea0003800000 */
.L_x_1094:
[----:B------:R-:W-:Y:S01]  /*11420*/  IMAD.MOV.U32 R0, RZ, RZ, R5 ;  /* 0x000000ffff007224 */ /* 0x000fe200078e0005 */
[----:B------:R-:W-:Y:S02]  /*11430*/  MOV R2, 0x1 ;  /* 0x0000000100027802 */ /* 0x000fe40000000f00 */
[----:B------:R-:W-:Y:S02]  /*11440*/  MOV R3, 0x11460 ;  /* 0x0001146000037802 */ /* 0x000fe40000000f00 */
[----:B--2---:R-:W-:Y:S05]  /*11450*/  CALL.REL.NOINC `($__internal_20_$__cuda_sm70_shflsync_up_p) ;  /* 0x00002fa000007944 */ /* 0x004fea0003c00000 */
[----:B------:R-:W-:Y:S01]  /*11460*/  MOV R0, R4 ;  /* 0x0000000400007202 */ /* 0x000fe20000000f00 */
[----:B------:R-:W-:Y:S05]  /*11470*/  BRA `(.L_x_1213) ;  /* 0xfffeefc000007947 */ /* 0x000fea000383ffff */
.L_x_1095:
[----:B------:R-:W-:Y:S01]  /*11480*/  IMAD.MOV.U32 R0, RZ, RZ, R5 ;  /* 0x000000ffff007224 */ /* 0x000fe200078e0005 */
[----:B------:R-:W-:Y:S02]  /*11490*/  MOV R2, 0x2 ;  /* 0x0000000200027802 */ /* 0x000fe40000000f00 */
[----:B------:R-:W-:Y:S02]  /*114a0*/  MOV R3, 0x114c0 ;  /* 0x000114c000037802 */ /* 0x000fe40000000f00 */
[----:B--2---:R-:W-:Y:S05]  /*114b0*/  CALL.REL.NOINC `($__internal_20_$__cuda_sm70_shflsync_up_p) ;  /* 0x00002f4000007944 */ /* 0x004fea0003c00000 */
[----:B------:R-:W-:Y:S01]  /*114c0*/  SEL R0, R4, RZ, P4 ;  /* 0x000000ff04007207 */ /* 0x000fe20002000000 */
[----:B------:R-:W-:Y:S01]  /*114d0*/  IMAD.MOV.U32 R2, RZ, RZ, 0x4 ;  /* 0x00000004ff027424 */ /* 0x000fe200078e00ff */
[----:B------:R-:W-:-:S03]  /*114e0*/  MOV R3, 0x11510 ;  /* 0x0001151000037802 */ /* 0x000fc60000000f00 */
[----:B------:R-:W-:Y:S02]  /*114f0*/  IMAD.IADD R0, R5, 0x1, R0 ;  /* 0x0000000105007824 */ /* 0x000fe400078e0200 */
[----:B------:R-:W-:Y:S05]  /*11500*/  CALL.REL.NOINC `($__internal_20_$__cuda_sm70_shflsync_up_p) ;  /* 0x00002ef000007944 */ /* 0x000fea0003c00000 */
        /* <DEDUP_REMOVED lines=12> */
[----:B------:R-:W-:Y:S02]  /*115d0*/  MOV R184, 0x1f ;  /* 0x0000001f00b87802 */ /* 0x000fe40000000f00 */
[----:B------:R-:W-:Y:S01]  /*115e0*/  MOV R3, 0x11620 ;  /* 0x0001162000037802 */ /* 0x000fe20000000f00 */
[----:B------:R-:W-:-:S04]  /*115f0*/  IMAD.IADD R4, R0, 0x1, R4 ;  /* 0x0000000100047824 */ /* 0x000fc800078e0204 */
[----:B------:R-:W-:Y:S02]  /*11600*/  IMAD.MOV.U32 R183, RZ, RZ, R4 ;  /* 0x000000ffffb77224 */ /* 0x000fe400078e0004 */
[----:B------:R-:W-:Y:S05]  /*11610*/  CALL.REL.NOINC `($__internal_19_$__cuda_sm70_shflsync_idx_p) ;  /* 0x00002d8000007944 */ /* 0x000fea0003c00000 */
[----:B------:R-:W-:Y:S01]  /*11620*/  MOV R0, R183 ;  /* 0x000000b700007202 */ /* 0x000fe20000000f00 */
[----:B------:R-:W-:Y:S05]  /*11630*/  BRA `(.L_x_1214) ;  /* 0xfffeef0000007947 */ /* 0x000fea000383ffff */
.L_x_1097:
[----:B------:R-:W-:Y:S02]  /*11640*/  SEL R0, RZ, 0x1, P0 ;  /* 0x00000001ff007807 */ /* 0x000fe40000000000 */
[----:B------:R-:W-:Y:S02]  /*11650*/  MOV R2, 0x11670 ;  /* 0x0001167000027802 */ /* 0x000fe40000000f00 */
[----:B--2---:R-:W-:Y:S05]  /*11660*/  CALL.REL.NOINC `($__internal_21_$__cuda_sm70_votesync_ballot) ;  /* 0x00002e0000007944 */ /* 0x004fea0003c00000 */
[----:B------:R-:W-:Y:S01]  /*11670*/  MOV R6, R0 ;  /* 0x0000000000067202 */ /* 0x000fe20000000f00 */
[----:B------:R-:W-:Y:S05]  /*11680*/  BRA `(.L_x_1215) ;  /* 0xfffeef4000007947 */ /* 0x000fea000383ffff */
.L_x_1098:
[----:B------:R-:W-:Y:S01]  /*11690*/  IMAD.MOV.U32 R183, RZ, RZ, R9 ;  /* 0x000000ffffb77224 */ /* 0x000fe200078e0009 */
[----:B------:R-:W-:Y:S01]  /*116a0*/  MOV R2, R0 ;  /* 0x0000000000027202 */ /* 0x000fe20000000f00 */
[----:B------:R-:W-:Y:S01]  /*116b0*/  IMAD.MOV.U32 R184, RZ, RZ, 0x1f ;  /* 0x0000001fffb87424 */ /* 0x000fe200078e00ff */
[----:B------:R-:W-:Y:S02]  /*116c0*/  MOV R3, 0x116e0 ;  /* 0x000116e000037802 */ /* 0x000fe40000000f00 */
[----:B------:R-:W-:Y:S05]  /*116d0*/  CALL.REL.NOINC `($__internal_19_$__cuda_sm70_shflsync_idx_p) ;  /* 0x00002cc000007944 */ /* 0x000fea0003c00000 */
[----:B------:R-:W-:Y:S01]  /*116e0*/  IMAD.MOV.U32 R209, RZ, RZ, R183 ;  /* 0x000000ffffd17224 */ /* 0x000fe200078e00b7 */
[----:B------:R-:W-:Y:S01]  /*116f0*/  MOV R183, R8 ;  /* 0x0000000800b77202 */ /* 0x000fe20000000f00 */
[----:B------:R-:W-:Y:S01]  /*11700*/  IMAD.MOV.U32 R5, RZ, RZ, RZ ;  /* 0x000000ffff057224 */ /* 0x000fe200078e00ff */
[----:B------:R-:W-:Y:S01]  /*11710*/  MOV R2, R0 ;  /* 0x0000000000027202 */ /* 0x000fe20000000f00 */
[----:B------:R-:W-:Y:S01]  /*11720*/  IMAD.MOV.U32 R184, RZ, RZ, 0x1f ;  /* 0x0000001fffb87424 */ /* 0x000fe200078e00ff */
[----:B------:R-:W-:-:S02]  /*11730*/  MOV R3, 0x11750 ;  /* 0x0001175000037802 */ /* 0x000fc40000000f00 */
[----:B------:R-:W-:Y:S05]  /*11740*/  CALL.REL.NOINC `($__internal_19_$__cuda_sm70_shflsync_idx_p) ;  /* 0x00002c5000007944 */ /* 0x000fea0003c00000 */
[----:B------:R-:W-:Y:S01]  /*11750*/  MOV R9, R183 ;  /* 0x000000b700097202 */ /* 0x000fe20000000f00 */
[----:B------:R-:W-:Y:S05]  /*11760*/  BRA `(.L_x_1216) ;  /* 0xfffeeec000007947 */ /* 0x000fea000383ffff */
.L_x_1101:
[----:B------:R-:W-:Y:S01]  /*11770*/  IMAD.MOV.U32 R183, RZ, RZ, R4 ;  /* 0x000000ffffb77224 */ /* 0x000fe200078e0004 */
[----:B------:R-:W-:Y:S01]  /*11780*/  MOV R2, R0 ;  /* 0x0000000000027202 */ /* 0x000fe20000000f00 */
[----:B------:R-:W-:Y:S01]  /*11790*/  IMAD.MOV.U32 R184, RZ, RZ, 0x1f ;  /* 0x0000001fffb87424 */ /* 0x000fe200078e00ff */
[----:B------:R-:W-:-:S02]  /*117a0*/  MOV R3, 0x117c0 ;  /* 0x000117c000037802 */ /* 0x000fc40000000f00 */
[----:B--23--:R-:W-:Y:S05]  /*117b0*/  CALL.REL.NOINC `($__internal_19_$__cuda_sm70_shflsync_idx_p) ;  /* 0x00002be000007944 */ /* 0x00cfea0003c00000 */
[----:B------:R-:W-:Y:S01]  /*117c0*/  MOV R5, R183 ;  /* 0x000000b700057202 */ /* 0x000fe20000000f00 */
[----:B------:R-:W-:Y:S05]  /*117d0*/  BRA `(.L_x_1100) ;  /* 0xfffeeeb000007947 */ /* 0x000fea000383ffff */
.L_x_1112:
[----:B------:R-:W-:Y:S01]  /*117e0*/  IMAD.MOV.U32 R183, RZ, RZ, R9 ;  /* 0x000000ffffb77224 */ /* 0x000fe200078e0009 */
[----:B------:R-:W-:Y:S01]  /*117f0*/  MOV R2, RZ ;  /* 0x000000ff00027202 */ /* 0x000fe20000000f00 */
[----:B------:R-:W-:Y:S01]  /*11800*/  IMAD.MOV.U32 R184, RZ, RZ, 0x181f ;  /* 0x0000181fffb87424 */ /* 0x000fe200078e00ff */
[----:B------:R-:W-:-:S02]  /*11810*/  MOV R3, 0x11830 ;  /* 0x0001183000037802 */ /* 0x000fc40000000f00 */
[----:B-----5:R-:W-:Y:S05]  /*11820*/  CALL.REL.NOINC `($__internal_19_$__cuda_sm70_shflsync_idx_p) ;  /* 0x00002b7000007944 */ /* 0x020fea0003c00000 */
[----:B------:R-:W-:Y:S01]  /*11830*/  MOV R8, R183 ;  /* 0x000000b700087202 */ /* 0x000fe20000000f00 */
[----:B------:R-:W-:Y:S05]  /*11840*/  BRA `(.L_x_1217) ;  /* 0xffff0e9000007947 */ /* 0x000fea000383ffff */
.L_x_1113:
[----:B------:R-:W-:Y:S01]  /*11850*/  IMAD.MOV.U32 R183, RZ, RZ, R12 ;  /* 0x000000ffffb77224 */ /* 0x000fe200078e000c */
[----:B------:R-:W-:Y:S01]  /*11860*/  MOV R2, RZ ;  /* 0x000000ff00027202 */ /* 0x000fe20000000f00 */
[----:B------:R-:W-:Y:S01]  /*11870*/  IMAD.MOV.U32 R184, RZ, RZ, 0x181f ;  /* 0x0000181fffb87424 */ /* 0x000fe200078e00ff */
[----:B------:R-:W-:-:S02]  /*11880*/  MOV R3, 0x118a0 ;  /* 0x000118a000037802 */ /* 0x000fc40000000f00 */
[----:B-12--5:R-:W-:Y:S05]  /*11890*/  CALL.REL.NOINC `($__internal_19_$__cuda_sm70_shflsync_idx_p) ;  /* 0x00002b0000007944 */ /* 0x026fea0003c00000 */
[----:B------:R-:W-:Y:S01]  /*118a0*/  MOV R0, R183 ;  /* 0x000000b700007202 */ /* 0x000fe20000000f00 */
[----:B------:R-:W-:Y:S05]  /*118b0*/  BRA `(.L_x_1218) ;  /* 0xffff0e4000007947 */ /* 0x000fea000383ffff */
.L_x_1116:
[----:B------:R-:W-:Y:S01]  /*118c0*/  IMAD.MOV.U32 R183, RZ, RZ, R9 ;  /* 0x000000ffffb77224 */ /* 0x000fe200078e0009 */
[----:B--2---:R-:W-:Y:S01]  /*118d0*/  MOV R2, 0x1 ;  /* 0x0000000100027802 */ /* 0x004fe20000000f00 */
[----:B------:R-:W-:Y:S01]  /*118e0*/  IMAD.MOV.U32 R184, RZ, RZ, 0x181f ;  /* 0x0000181fffb87424 */ /* 0x000fe200078e00ff */
[----:B------:R-:W-:-:S02]  /*118f0*/  MOV R3, 0x11910 ;  /* 0x0001191000037802 */ /* 0x000fc40000000f00 */
[----:B-1-345:R-:W-:Y:S05]  /*11900*/  CALL.REL.NOINC `($__internal_19_$__cuda_sm70_shflsync_idx_p) ;  /* 0x00002a9000007944 */ /* 0x03afea0003c00000 */
[----:B------:R-:W-:Y:S01]  /*11910*/  IMAD.MOV.U32 R8, RZ, RZ, R183 ;  /* 0x000000ffff087224 */ /* 0x000fe200078e00b7 */
[----:B------:R-:W-:Y:S01]  /*11920*/  MOV R2, 0x1 ;  /* 0x0000000100027802 */ /* 0x000fe20000000f00 */
[----:B------:R-:W-:Y:S01]  /*11930*/  IMAD.MOV.U32 R183, RZ, RZ, R12 ;  /* 0x000000ffffb77224 */ /* 0x000fe200078e000c */
[----:B------:R-:W-:-:S02]  /*11940*/  MOV R184, 0x181f ;  /* 0x0000181f00b87802 */ /* 0x000fc40000000f00 */
[----:B------:R-:W-:Y:S02]  /*11950*/  MOV R3, 0x11970 ;  /* 0x0001197000037802 */ /* 0x000fe40000000f00 */
[----:B------:R-:W-:Y:S05]  /*11960*/  CALL.REL.NOINC `($__internal_19_$__cuda_sm70_shflsync_idx_p) ;  /* 0x00002a3000007944 */ /* 0x000fea0003c00000 */
[----:B------:R-:W-:Y:S01]  /*11970*/  MOV R0, R183 ;  /* 0x000000b700007202 */ /* 0x000fe20000000f00 */
[----:B------:R-:W-:Y:S05]  /*11980*/  BRA `(.L_x_1219) ;  /* 0xffff0ef000007947 */ /* 0x000fea000383ffff */
.L_x_1119:
[----:B------:R-:W-:Y:S01]  /*11990*/  IMAD.MOV.U32 R183, RZ, RZ, R9 ;  /* 0x000000ffffb77224 */ /* 0x000fe200078e0009 */
[----:B-1----:R-:W-:Y:S01]  /*119a0*/  MOV R2, 0x2 ;  /* 0x0000000200027802 */ /* 0x002fe20000000f00 */
[----:B------:R-:W-:Y:S01]  /*119b0*/  IMAD.MOV.U32 R184, RZ, RZ, 0x181f ;  /* 0x0000181fffb87424 */ /* 0x000fe200078e00ff */
[----:B------:R-:W-:Y:S02]  /*119c0*/  MOV R3, 0x119e0 ;  /* 0x000119e000037802 */ /* 0x000fe40000000f00 */
[----:B--2345:R-:W-:Y:S05]  /*119d0*/  CALL.REL.NOINC `($__internal_19_$__cuda_sm70_shflsync_idx_p) ;  /* 0x000029c000007944 */ /* 0x03cfea0003c00000 */
[----:B------:R-:W-:Y:S01]  /*119e0*/  MOV R8, R183 ;  /* 0x000000b700087202 */ /* 0x000fe20000000f00 */
[----:B------:R-:W-:Y:S05]  /*119f0*/  BRA `(.L_x_1220) ;  /* 0xffff0fe000007947 */ /* 0x000fea000383ffff */
.L_x_1120:
[----:B------:R-:W-:Y:S01]  /*11a00*/  IMAD.MOV.U32 R183, RZ, RZ, R12 ;  /* 0x000000ffffb77224 */ /* 0x000fe200078e000c */
[----:B------:R-:W-:Y:S01]  /*11a10*/  MOV R2, 0x2 ;  /* 0x0000000200027802 */ /* 0x000fe20000000f00 */
[----:B------:R-:W-:Y:S01]  /*11a20*/  IMAD.MOV.U32 R184, RZ, RZ, 0x181f ;  /* 0x0000181fffb87424 */ /* 0x000fe200078e00ff */
[----:B------:R-:W-:Y:S02]  /*11a30*/  MOV R3, 0x11a50 ;  /* 0x00011a5000037802 */ /* 0x000fe40000000f00 */
[----:B-12345:R-:W-:Y:S05]  /*11a40*/  CALL.REL.NOINC `($__internal_19_$__cuda_sm70_shflsync_idx_p) ;  /* 0x0000295000007944 */ /* 0x03efea0003c00000 */
[----:B------:R-:W-:Y:S01]  /*11a50*/  MOV R0, R183 ;  /* 0x000000b700007202 */ /* 0x000fe20000000f00 */
[----:B------:R-:W-:Y:S05]  /*11a60*/  BRA `(.L_x_1221) ;  /* 0xffff0f9000007947 */ /* 0x000fea000383ffff */
.L_x_1123:
[----:B------:R-:W-:Y:S01]  /*11a70*/  IMAD.MOV.U32 R183, RZ, RZ, R9 ;  /* 0x000000ffffb77224 */ /* 0x000fe200078e0009 */
[----:B-1----:R-:W-:Y:S01]  /*11a80*/  MOV R2, 0x3 ;  /* 0x0000000300027802 */ /* 0x002fe20000000f00 */
[----:B------:R-:W-:Y:S01]  /*11a90*/  IMAD.MOV.U32 R184, RZ, RZ, 0x181f ;  /* 0x0000181fffb87424 */ /* 0x000fe200078e00ff */
[----:B------:R-:W-:-:S02]  /*11aa0*/  MOV R3, 0x11ac0 ;  /* 0x00011ac000037802 */ /* 0x000fc40000000f00 */
[----:B--2345:R-:W-:Y:S05]  /*11ab0*/  CALL.REL.NOINC `($__internal_19_$__cuda_sm70_shflsync_idx_p) ;  /* 0x000028e000007944 */ /* 0x03cfea0003c00000 */
        /* <DEDUP_REMOVED lines=8> */
.L_x_1126:
[----:B------:R-:W-:Y:S01]  /*11b40*/  IMAD.MOV.U32 R183, RZ, RZ, R5 ;  /* 0x000000ffffb77224 */ /* 0x000fe200078e0005 */
[----:B------:R-:W-:Y:S01]  /*11b50*/  MOV R2, RZ ;  /* 0x000000ff00027202 */ /* 0x000fe20000000f00 */
[----:B------:R-:W-:Y:S01]  /*11b60*/  IMAD.MOV.U32 R184, RZ, RZ, 0x181f ;  /* 0x0000181fffb87424 */ /* 0x000fe200078e00ff */
[----:B------:R-:W-:Y:S02]  /*11b70*/  MOV R3, 0x11b90 ;  /* 0x00011b9000037802 */ /* 0x000fe40000000f00 */
[----:B------:R-:W-:Y:S05]  /*11b80*/  CALL.REL.NOINC `($__internal_19_$__cuda_sm70_shflsync_idx_p) ;  /* 0x0000281000007944 */ /* 0x000fea0003c00000 */
[----:B------:R-:W-:Y:S01]  /*11b90*/  MOV R4, R183 ;  /* 0x000000b700047202 */ /* 0x000fe20000000f00 */
[----:B------:R-:W-:Y:S05]  /*11ba0*/  BRA `(.L_x_1223) ;  /* 0xffff295000007947 */ /* 0x000fea000383ffff */
.L_x_1127:
[----:B------:R-:W-:Y:S01]  /*11bb0*/  IMAD.MOV.U32 R183, RZ, RZ, R12 ;  /* 0x000000ffffb77224 */ /* 0x000fe200078e000c */
[----:B------:R-:W-:Y:S01]  /*11bc0*/  MOV R2, RZ ;  /* 0x000000ff00027202 */ /* 0x000fe20000000f00 */
[----:B------:R-:W-:Y:S01]  /*11bd0*/  IMAD.MOV.U32 R184, RZ, RZ, 0x181f ;  /* 0x0000181fffb87424 */ /* 0x000fe200078e00ff */
[----:B------:R-:W-:Y:S02]  /*11be0*/  MOV R3, 0x11c00 ;  /* 0x00011c0000037802 */ /* 0x000fe40000000f00 */
[----:B-12---:R-:W-:Y:S05]  /*11bf0*/  CALL.REL.NOINC `($__internal_19_$__cuda_sm70_shflsync_idx_p) ;  /* 0x000027a000007944 */ /* 0x006fea0003c00000 */
[C---:B------:R-:W-:Y:S01]  /*11c00*/  IADD3 R8, P0, R183.reuse, R106, RZ ;  /* 0x0000006ab7087210 */ /* 0x040fe20007f1e0ff */
[----:B------:R-:W-:Y:S01]  /*11c10*/  IMAD.MOV.U32 R184, RZ, RZ, 0x181f ;  /* 0x0000181fffb87424 */ /* 0x000fe200078e00ff */
[----:B------:R-:W-:-:S02]  /*11c20*/  IADD3 R6, P6, R183, R107, RZ ;  /* 0x0000006bb7067210 */ /* 0x000fc40007fde0ff */
[----:B------:R-:W-:Y:S01]  /*11c30*/  ISETP.GE.AND P5, PT, R182, c[0x0][0x1d4], PT ;  /* 0x00007500b6007a0c */ /* 0x000fe20003fa6270 */
[C---:B------:R-:W-:Y:S01]  /*11c40*/  IMAD.X R9, R4.reuse, 0x1, R101, P0 ;  /* 0x0000000104097824 */ /* 0x040fe200000e0665 */
[----:B------:R-:W-:Y:S01]  /*11c50*/  ISETP.GE.AND P2, PT, R187, c[0x0][0x1d4], PT ;  /* 0x00007500bb007a0c */ /* 0x000fe20003f46270 */
[----:B------:R-:W-:Y:S01]  /*11c60*/  IMAD.X R7, R4, 0x1, R102, P6 ;  /* 0x0000000104077824 */ /* 0x000fe200030e0666 */
[----:B------:R-:W-:Y:S02]  /*11c70*/  ISETP.GE.AND P0, PT, R188, c[0x0][0x1d4], PT ;  /* 0x00007500bc007a0c */ /* 0x000fe40003f06270 */
[----:B------:R-:W-:Y:S01]  /*11c80*/  IADD3 R2, P6, R183, R108, RZ ;  /* 0x0000006cb7027210 */ /* 0x000fe20007fde0ff */
[----:B------:R-:W-:Y:S01]  /*11c90*/  IMAD.MOV.U32 R183, RZ, RZ, R5 ;  /* 0x000000ffffb77224 */ /* 0x000fe200078e0005 */
        /* <DEDUP_REMOVED lines=12> */
[----:B-1----:R-:W-:Y:S05]  /*11d60*/  CALL.REL.NOINC `($__internal_19_$__cuda_sm70_shflsync_idx_p) ;  /* 0x0000263000007944 */ /* 0x002fea0003c00000 */
        /* <DEDUP_REMOVED lines=8> */
.L_x_1128:
[----:B------:R-:W-:Y:S01]  /*11df0*/  IMAD.MOV.U32 R183, RZ, RZ, R4 ;  /* 0x000000ffffb77224 */ /* 0x000fe200078e0004 */
[----:B------:R-:W-:Y:S01]  /*11e00*/  MOV R2, RZ ;  /* 0x000000ff00027202 */ /* 0x000fe20000000f00 */
[----:B------:R-:W-:Y:S01]  /*11e10*/  IMAD.MOV.U32 R184, RZ, RZ, 0x1c1f ;  /* 0x00001c1fffb87424 */ /* 0x000fe200078e00ff */
[----:B------:R-:W-:Y:S02]  /*11e20*/  MOV R3, 0x11e40 ;  /* 0x00011e4000037802 */ /* 0x000fe40000000f00 */
[----:B------:R-:W-:Y:S05]  /*11e30*/  CALL.REL.NOINC `($__internal_19_$__cuda_sm70_shflsync_idx_p) ;  /* 0x0000256000007944 */ /* 0x000fea0003c00000 */
[----:B------:R-:W-:Y:S01]  /*11e40*/  MOV R0, R183 ;  /* 0x000000b700007202 */ /* 0x000fe20000000f00 */
[----:B------:R-:W-:Y:S05]  /*11e50*/  BRA `(.L_x_1225) ;  /* 0xffff2a1000007947 */ /* 0x000fea000383ffff */
.L_x_1129:
[----:B------:R-:W-:Y:S01]  /*11e60*/  IMAD.MOV.U32 R183, RZ, RZ, R4 ;  /* 0x000000ffffb77224 */ /* 0x000fe200078e0004 */
[----:B------:R-:W-:Y:S01]  /*11e70*/  MOV R2, 0x1 ;  /* 0x0000000100027802 */ /* 0x000fe20000000f00 */
[----:B------:R-:W-:Y:S01]  /*11e80*/  IMAD.MOV.U32 R184, RZ, RZ, 0x1c1f ;  /* 0x00001c1fffb87424 */ /* 0x000fe200078e00ff */
[----:B------:R-:W-:Y:S02]  /*11e90*/  MOV R3, 0x11eb0 ;  /* 0x00011eb000037802 */ /* 0x000fe40000000f00 */
[----:B-1----:R-:W-:Y:S05]  /*11ea0*/  CALL.REL.NOINC `($__internal_19_$__cuda_sm70_shflsync_idx_p) ;  /* 0x000024f000007944 */ /* 0x002fea0003c00000 */
        /* <DEDUP_REMOVED lines=21> */
[C---:B------:R-:W-:Y:S02]  /*12000*/  ISETP.GT.AND P0, PT, R0.reuse, 0x18, PT ;  /* 0x000000180000780c */ /* 0x040fe40003f04270 */
        /* <DEDUP_REMOVED lines=45> */
[----:B------:R-:W-:Y:S05]  /*122e0*/  CALL.REL.NOINC `($__internal_18_$__cuda_sm70_shflsync_bfly_p) ;  /* 0x0000205000007944 */ /* 0x000fea0003c00000 */
[----:B------:R-:W-:Y:S01]  /*122f0*/  FMNMX.FTZ R100, R100, R0, !PT ;  /* 0x0000000064647209 */ /* 0x000fe20007810000 */
[----:B------:R-:W-:Y:S01]  /*12300*/  IMAD.MOV.U32 R0, RZ, RZ, 0x1 ;  /* 0x00000001ff007424 */ /* 0x000fe200078e00ff */
[----:B------:R-:W-:-:S03]  /*12310*/  MOV R2, 0x12340 ;  /* 0x0001234000027802 */ /* 0x000fc60000000f00 */
[----:B------:R-:W-:Y:S02]  /*12320*/  IMAD.MOV.U32 R4, RZ, RZ, R100 ;  /* 0x000000ffff047224 */ /* 0x000fe400078e0064 */
[----:B------:R-:W-:Y:S05]  /*12330*/  CALL.REL.NOINC `($__internal_18_$__cuda_sm70_shflsync_bfly_p) ;  /* 0x0000200000007944 */ /* 0x000fea0003c00000 */
[----:B------:R-:W-:Y:S01]  /*12340*/  FMNMX.FTZ R100, R100, R0, !PT ;  /* 0x0000000064647209 */ /* 0x000fe20007810000 */
[----:B------:R-:W-:Y:S01]  /*12350*/  IMAD.MOV.U32 R4, RZ, RZ, R5 ;  /* 0x000000ffff047224 */ /* 0x000fe200078e0005 */
[----:B------:R-:W-:Y:S01]  /*12360*/  MOV R2, 0x12390 ;  /* 0x0001239000027802 */ /* 0x000fe20000000f00 */
[----:B------:R-:W-:Y:S02]  /*12370*/  IMAD.MOV.U32 R0, RZ, RZ, 0x2 ;  /* 0x00000002ff007424 */ /* 0x000fe400078e00ff */
[----:B------:R-:W-:Y:S05]  /*12380*/  CALL.REL.NOINC `($__internal_18_$__cuda_sm70_shflsync_bfly_p) ;  /* 0x00001fb000007944 */ /* 0x000fea0003c00000 */
[----:B------:R-:W-:Y:S01]  /*12390*/  FMNMX.FTZ R4, R5, R0, !PT ;  /* 0x0000000005047209 */ /* 0x000fe20007810000 */
[----:B------:R-:W-:Y:S01]  /*123a0*/  IMAD.MOV.U32 R0, RZ, RZ, 0x1 ;  /* 0x00000001ff007424 */ /* 0x000fe200078e00ff */
[----:B------:R-:W-:Y:S02]  /*123b0*/  MOV R2, 0x123d0 ;  /* 0x000123d000027802 */ /* 0x000fe40000000f00 */
[----:B------:R-:W-:Y:S05]  /*123c0*/  CALL.REL.NOINC `($__internal_18_$__cuda_sm70_shflsync_bfly_p) ;  /* 0x00001f7000007944 */ /* 0x000fea0003c00000 */
[----:B------:R-:W-:Y:S01]  /*123d0*/  MOV R5, R0 ;  /* 0x0000000000057202 */ /* 0x000fe20000000f00 */
[----:B------:R-:W-:Y:S05]  /*123e0*/  BRA `(.L_x_1226) ;  /* 0xffff2b3000007947 */ /* 0x000fea000383ffff */
.L_x_1133:
[----:B------:R-:W-:Y:S01]  /*123f0*/  MOV R2, RZ ;  /* 0x000000ff00027202 */ /* 0x000fe20000000f00 */
[----:B------:R-:W-:Y:S01]  /*12400*/  IMAD.MOV.U32 R183, RZ, RZ, R5 ;  /* 0x000000ffffb77224 */ /* 0x000fe200078e0005 */
[----:B------:R-:W-:Y:S01]  /*12410*/  MOV R3, 0x12440 ;  /* 0x0001244000037802 */ /* 0x000fe20000000f00 */
[----:B------:R-:W-:Y:S02]  /*12420*/  IMAD.MOV.U32 R184, RZ, RZ, 0x181f ;  /* 0x0000181fffb87424 */ /* 0x000fe400078e00ff */
[----:B-1234-:R-:W-:Y:S05]  /*12430*/  CALL.REL.NOINC `($__internal_19_$__cuda_sm70_shflsync_idx_p) ;  /* 0x00001f6000007944 */ /* 0x01efea0003c00000 */
[----:B------:R-:W-:Y:S01]  /*12440*/  MOV R4, R183 ;  /* 0x000000b700047202 */ /* 0x000fe20000000f00 */
[----:B------:R-:W-:-:S05]  /*12450*/  BRA `(.L_x_1227) ;  /* 0xffff3ec000007947 */ /* 0x000fca000383ffff */
.L_x_1134:
[----:B------:R-:W-:Y:S01]  /*12460*/  MOV R2, RZ ;  /* 0x000000ff00027202 */ /* 0x000fe20000000f00 */
[----:B------:R-:W-:Y:S01]  /*12470*/  IMAD.MOV.U32 R183, RZ, RZ, R12 ;  /* 0x000000ffffb77224 */ /* 0x000fe200078e000c */
[----:B------:R-:W-:Y:S01]  /*12480*/  MOV R3, 0x124b0 ;  /* 0x000124b000037802 */ /* 0x000fe20000000f00 */
[----:B------:R-:W-:Y:S02]  /*12490*/  IMAD.MOV.U32 R184, RZ, RZ, 0x181f ;  /* 0x0000181fffb87424 */ /* 0x000fe400078e00ff */
[----:B-1234-:R-:W-:Y:S05]  /*124a0*/  CALL.REL.NOINC `($__internal_19_$__cuda_sm70_shflsync_idx_p) ;  /* 0x00001ef000007944 */ /* 0x01efea0003c00000 */
[----:B------:R-:W-:Y:S01]  /*124b0*/  ISETP.GE.AND P6, PT, R182, c[0x0][0x1d4], PT ;  /* 0x00007500b6007a0c */ /* 0x000fe20003fc6270 */
[----:B------:R-:W-:Y:S01]  /*124c0*/  IMAD.MOV.U32 R184, RZ, RZ, 0x181f ;  /* 0x0000181fffb87424 */ /* 0x000fe200078e00ff */
[----:B------:R-:W-:Y:S02]  /*124d0*/  IADD3 R2, P0, R183, R20, RZ ;  /* 0x00000014b7027210 */ /* 0x000fe40007f1e0ff */
[----:B------:R-:W-:Y:S02]  /*124e0*/  ISETP.GE.AND P5, PT, R187, c[0x0][0x1d4], PT ;  /* 0x00007500bb007a0c */ /* 0x000fe40003fa6270 */
[C---:B------:R-:W-:Y:S01]  /*124f0*/  IADD3 R6, P2, R183.reuse, R21, RZ ;  /* 0x00000015b7067210 */ /* 0x040fe20007f5e0ff */
[----:B------:R-:W-:Y:S01]  /*12500*/  IMAD.X R3, R4, 0x1, R13, P0 ;  /* 0x0000000104037824 */ /* 0x000fe200000e060d */
[----:B------:R-:W-:Y:S03]  /*12510*/  ISETP.GE.AND P0, PT, R188, c[0x0][0x1d4], PT ;  /* 0x00007500bc007a0c */ /* 0x000fe60003f06270 */
[C---:B------:R-:W-:Y:S02]  /*12520*/  IMAD.X R7, R4.reuse, 0x1, R14, P2 ;  /* 0x0000000104077824 */ /* 0x040fe400010e060e */
[----:B------:R-:W-:Y:S01]  /*12530*/  @!PT LDS RZ, [RZ] ;  /* 0x00000000fffff984 */ /* 0x000fe20000000800 */
[----:B------:R-:W-:Y:S01]  /*12540*/  @!PT LDS RZ, [RZ] ;  /* 0x00000000fffff984 */ /* 0x000fe20000000800 */
[----:B------:R-:W-:Y:S01]  /*12550*/  @!PT LDS RZ, [RZ] ;  /* 0x00000000fffff984 */ /* 0x000fe20000000800 */
[----:B------:R1:W-:Y:S04]  /*12560*/  LDGSTS.E.BYPASS.LTC128B.128 [R179+0x100], [R2.64], !P6 ;  /* 0x0010000002b37fae */ /* 0x0003e8000f101d46 */
[----:B------:R2:W-:Y:S01]  /*12570*/  LDGSTS.E.BYPASS.LTC128B.128 [R179+0x2100], [R6.64], !P5 ;  /* 0x0210000006b37fae */ /* 0x0005e2000e901d46 */
[----:B-1----:R-:W-:Y:S01]  /*12580*/  IADD3 R2, P2, R183, R22, RZ ;  /* 0x00000016b7027210 */ /* 0x002fe20007f5e0ff */
[----:B------:R-:W-:Y:S01]  /*12590*/  IMAD.MOV.U32 R183, RZ, RZ, R5 ;  /* 0x000000ffffb77224 */ /* 0x000fe200078e0005 */
[----:B------:R-:W-:Y:S02]  /*125a0*/  SEL R5, RZ, 0x10, P6 ;  /* 0x00000010ff057807 */ /* 0x000fe40003000000 */
[----:B--2---:R-:W-:Y:S01]  /*125b0*/  SEL R6, RZ, 0x10, P5 ;  /* 0x00000010ff067807 */ /* 0x004fe20002800000 */
[----:B------:R-:W-:Y:S01]  /*125c0*/  IMAD.X R3, R4, 0x1, R15, P2 ;  /* 0x0000000104037824 */ /* 0x000fe200010e060f */
[----:B------:R-:W-:Y:S04]  /*125d0*/  SEL R7, RZ, 0x10, P0 ;  /* 0x00000010ff077807 */ /* 0x000fe80000000000 */
[----:B------:R1:W-:Y:S02]  /*125e0*/  LDGSTS.E.BYPASS.LTC128B.128 [R179+0x4100], [R2.64], !P0 ;  /* 0x0410000002b37fae */ /* 0x0003e4000c101d46 */
[----:B-1----:R-:W-:Y:S01]  /*125f0*/  MOV R3, 0x12620 ;  /* 0x0001262000037802 */ /* 0x002fe20000000f00 */
[----:B------:R-:W-:Y:S02]  /*12600*/  IMAD.MOV.U32 R2, RZ, RZ, 0x1 ;  /* 0x00000001ff027424 */ /* 0x000fe400078e00ff */
[----:B------:R-:W-:Y:S05]  /*12610*/  CALL.REL.NOINC `($__internal_19_$__cuda_sm70_shflsync_idx_p) ;  /* 0x00001d8000007944 */ /* 0x000fea0003c00000 */
[----:B------:R-:W-:Y:S01]  /*12620*/  MOV R2, 0x1 ;  /* 0x0000000100027802 */ /* 0x000fe20000000f00 */
[----:B------:R-:W-:Y:S01]  /*12630*/  IMAD.MOV.U32 R4, RZ, RZ, R183 ;  /* 0x000000ffff047224 */ /* 0x000fe200078e00b7 */
[----:B------:R-:W-:Y:S01]  /*12640*/  MOV R184, 0x181f ;  /* 0x0000181f00b87802 */ /* 0x000fe20000000f00 */
[----:B------:R-:W-:Y:S01]  /*12650*/  IMAD.MOV.U32 R183, RZ, RZ, R12 ;  /* 0x000000ffffb77224 */ /* 0x000fe200078e000c */
[----:B------:R-:W-:Y:S02]  /*12660*/  MOV R3, 0x12680 ;  /* 0x0001268000037802 */ /* 0x000fe40000000f00 */
[----:B------:R-:W-:Y:S05]  /*12670*/  CALL.REL.NOINC `($__internal_19_$__cuda_sm70_shflsync_idx_p) ;  /* 0x00001d2000007944 */ /* 0x000fea0003c00000 */
[----:B------:R-:W-:Y:S01]  /*12680*/  MOV R0, R183 ;  /* 0x000000b700007202 */ /* 0x000fe20000000f00 */
[----:B------:R-:W-:-:S05]  /*12690*/  BRA `(.L_x_1228) ;  /* 0xffff3dd000007947 */ /* 0x000fca000383ffff */
.L_x_1137:
[----:B------:R-:W-:Y:S01]  /*126a0*/  MOV R2, RZ ;  /* 0x000000ff00027202 */ /* 0x000fe20000000f00 */
[----:B------:R-:W-:Y:S01]  /*126b0*/  IMAD.MOV.U32 R183, RZ, RZ, R5 ;  /* 0x000000ffffb77224 */ /* 0x000fe200078e0005 */
[----:B------:R-:W-:Y:S01]  /*126c0*/  MOV R3, 0x126f0 ;  /* 0x000126f000037802 */ /* 0x000fe20000000f00 */
[----:B------:R-:W-:Y:S02]  /*126d0*/  IMAD.MOV.U32 R184, RZ, RZ, 0x181f ;  /* 0x0000181fffb87424 */ /* 0x000fe400078e00ff */
[----:B-1----:R-:W-:Y:S05]  /*126e0*/  CALL.REL.NOINC `($__internal_19_$__cuda_sm70_shflsync_idx_p) ;  /* 0x00001cb000007944 */ /* 0x002fea0003c00000 */
[----:B------:R-:W-:Y:S01]  /*126f0*/  MOV R4, R183 ;  /* 0x000000b700047202 */ /* 0x000fe20000000f00 */
[----:B------:R-:W-:-:S05]  /*12700*/  BRA `(.L_x_1229) ;  /* 0xffff4ec000007947 */ /* 0x000fca000383ffff */
.L_x_1138:
[----:B------:R-:W-:Y:S01]  /*12710*/  MOV R2, RZ ;  /* 0x000000ff00027202 */ /* 0x000fe20000000f00 */
[----:B------:R-:W-:Y:S01]  /*12720*/  IMAD.MOV.U32 R183, RZ, RZ, R8 ;  /* 0x000000ffffb77224 */ /* 0x000fe200078e0008 */
[----:B------:R-:W-:Y:S01]  /*12730*/  MOV R3, 0x12760 ;  /* 0x0001276000037802 */ /* 0x000fe20000000f00 */
[----:B------:R-:W-:Y:S02]  /*12740*/  IMAD.MOV.U32 R184, RZ, RZ, 0x181f ;  /* 0x0000181fffb87424 */ /* 0x000fe400078e00ff */
[----:B-123--:R-:W-:Y:S05]  /*12750*/  CALL.REL.NOINC `($__internal_19_$__cuda_sm70_shflsync_idx_p) ;  /* 0x00001c4000007944 */ /* 0x00efea0003c00000 */
        /* <DEDUP_REMOVED lines=31> */
.L_x_1139:
[----:B-1----:R-:W-:Y:S01]  /*12950*/  MOV R2, RZ ;  /* 0x000000ff00027202 */ /* 0x002fe20000000f00 */
[----:B------:R-:W-:Y:S01]  /*12960*/  IMAD.MOV.U32 R183, RZ, RZ, R4 ;  /* 0x000000ffffb77224 */ /* 0x000fe200078e0004 */
[----:B------:R-:W-:Y:S01]  /*12970*/  MOV R3, 0x129a0 ;  /* 0x000129a000037802 */ /* 0x000fe20000000f00 */
[----:B------:R-:W-:Y:S02]  /*12980*/  IMAD.MOV.U32 R184, RZ, RZ, 0x1c1f ;  /* 0x00001c1fffb87424 */ /* 0x000fe400078e00ff */
[----:B------:R-:W-:Y:S05]  /*12990*/  CALL.REL.NOINC `($__internal_19_$__cuda_sm70_shflsync_idx_p) ;  /* 0x00001a0000007944 */ /* 0x000fea0003c00000 */
[----:B------:R-:W-:Y:S01]  /*129a0*/  MOV R0, R183 ;  /* 0x000000b700007202 */ /* 0x000fe20000000f00 */
[----:B------:R-:W-:-:S05]  /*129b0*/  BRA `(.L_x_1231) ;  /* 0xffff4f6000007947 */ /* 0x000fca000383ffff */
.L_x_1140:
[----:B------:R-:W-:Y:S01]  /*129c0*/  MOV R2, 0x1 ;  /* 0x0000000100027802 */ /* 0x000fe20000000f00 */
[----:B------:R-:W-:Y:S01]  /*129d0*/  IMAD.MOV.U32 R183, RZ, RZ, R4 ;  /* 0x000000ffffb77224 */ /* 0x000fe200078e0004 */
[----:B------:R-:W-:Y:S01]  /*129e0*/  MOV R3, 0x12a10 ;  /* 0x00012a1000037802 */ /* 0x000fe20000000f00 */
[----:B------:R-:W-:Y:S02]  /*129f0*/  IMAD.MOV.U32 R184, RZ, RZ, 0x1c1f ;  /* 0x00001c1fffb87424 */ /* 0x000fe400078e00ff */
[----:B--2---:R-:W-:Y:S05]  /*12a00*/  CALL.REL.NOINC `($__internal_19_$__cuda_sm70_shflsync_idx_p) ;  /* 0x0000199000007944 */ /* 0x004fea0003c00000 */
[----:B------:R-:W-:Y:S01]  /*12a10*/  FMNMX.FTZ R0, R10, R101, !PT ;  /* 0x000000650a007209 */ /* 0x000fe20007810000 */
[----:B------:R-:W-:Y:S03]  /*12a20*/  IMAD.IADD R5, R5, 0x1, R183 ;  /* 0x0000000105057824 */ /* 0x000fe600078e02b7 */
[----:B------:R-:W-:Y:S02]  /*12a30*/  FMNMX.FTZ R0, R136, R0, !PT ;  /* 0x0000000088007209 */ /* 0x000fe40007810000 */
[C---:B------:R-:W-:Y:S02]  /*12a40*/  ISETP.GT.AND P6, PT, R5.reuse, RZ, PT ;  /* 0x000000ff0500720c */ /* 0x040fe40003fc4270 */
[----:B------:R-:W-:Y:S02]  /*12a50*/  ISETP.GT.AND P5, PT, R5, 0x1, PT ;  /* 0x000000010500780c */ /* 0x000fe40003fa4270 */
[----:B------:R-:W-:Y:S02]  /*12a60*/  FSEL R9, R163, -INF , P6 ;  /* 0xff800000a3097808 */ /* 0x000fe40003000000 */
[----:B------:R-:W-:Y:S02]  /*12a70*/  ISETP.GT.AND P2, PT, R5, 0x8, PT ;  /* 0x000000080500780c */ /* 0x000fe40003f44270 */
[----:B------:R-:W-:Y:S02]  /*12a80*/  FSEL R25, R162, -INF , P5 ;  /* 0xff800000a2197808 */ /* 0x000fe40002800000 */
[----:B------:R-:W-:Y:S02]  /*12a90*/  FMNMX.FTZ R2, R9, R102, !PT ;  /* 0x0000006609027209 */ /* 0x000fe40007810000 */
[----:B------:R-:W-:Y:S02]  /*12aa0*/  ISETP.GT.AND P0, PT, R5, 0x9, PT ;  /* 0x000000090500780c */ /* 0x000fe40003f04270 */
[----:B------:R-:W-:Y:S02]  /*12ab0*/  FSEL R24, R161, -INF , P2 ;  /* 0xff800000a1187808 */ /* 0x000fe40001000000 */
[----:B------:R-:W-:Y:S02]  /*12ac0*/  FMNMX.FTZ R0, R35, R0, !PT ;  /* 0x0000000023007209 */ /* 0x000fe40007810000 */
[----:B------:R-:W-:Y:S02]  /*12ad0*/  FMNMX.FTZ R2, R25, R2, !PT ;  /* 0x0000000219027209 */ /* 0x000fe40007810000 */
[C---:B------:R-:W-:Y:S02]  /*12ae0*/  ISETP.GT.AND P6, PT, R5.reuse, 0x10, PT ;  /* 0x000000100500780c */ /* 0x040fe40003fc4270 */
[----:B------:R-:W-:Y:S02]  /*12af0*/  FSEL R23, R160, -INF , P0 ;  /* 0xff800000a0177808 */ /* 0x000fe40000000000 */
[----:B------:R-:W-:Y:S02]  /*12b00*/  FMNMX.FTZ R0, R34, R0, !PT ;  /* 0x0000000022007209 */ /* 0x000fe40007810000 */
        /* <DEDUP_REMOVED lines=40> */
[----:B------:R-:W-:Y:S02]  /*12d90*/  ISETP.GT.AND P0, PT, R5, 0x39, PT ;  /* 0x000000390500780c */ /* 0x000fe40003f04270 */
[----:B------:R-:W-:Y:S02]  /*12da0*/  FMNMX.FTZ R4, R13, R4, !PT ;  /* 0x000000040d047209 */ /* 0x000fe40007810000 */
[----:B------:R-:W-:Y:S02]  /*12db0*/  FSEL R6, R138, -INF , P2 ;  /* 0xff8000008a067808 */ /* 0x000fe40001000000 */
[----:B------:R-:W-:Y:S02]  /*12dc0*/  FMNMX.FTZ R0, R7, R0, !PT ;  /* 0x0000000007007209 */ /* 0x000fe40007810000 */
[----:B------:R-:W-:Y:S02]  /*12dd0*/  FMNMX.FTZ R4, R12, R4, !PT ;  /* 0x000000040c047209 */ /* 0x000fe40007810000 */
[----:B------:R-:W-:Y:S02]  /*12de0*/  FSEL R5, R137, -INF , P0 ;  /* 0xff80000089057808 */ /* 0x000fe40000000000 */
[----:B------:R-:W-:Y:S01]  /*12df0*/  FMNMX.FTZ R137, R6, R0, !PT ;  /* 0x0000000006897209 */ /* 0x000fe20007810000 */
[----:B------:R-:W-:Y:S01]  /*12e00*/  IMAD.MOV.U32 R0, RZ, RZ, 0x2 ;  /* 0x00000002ff007424 */ /* 0x000fe200078e00ff */
[----:B------:R-:W-:Y:S02]  /*12e10*/  FMNMX.FTZ R4, R11, R4, !PT ;  /* 0x000000040b047209 */ /* 0x000fe40007810000 */
[----:B------:R-:W-:Y:S02]  /*12e20*/  FMNMX.FTZ R137, R5, R137, !PT ;  /* 0x0000008905897209 */ /* 0x000fe40007810000 */
[----:B------:R-:W-:Y:S02]  /*12e30*/  MOV R2, 0x12e50 ;  /* 0x00012e5000027802 */ /* 0x000fe40000000f00 */
[----:B------:R-:W-:Y:S05]  /*12e40*/  CALL.REL.NOINC `($__internal_18_$__cuda_sm70_shflsync_bfly_p) ;  /* 0x000014f000007944 */ /* 0x000fea0003c00000 */
[----:B------:R-:W-:Y:S01]  /*12e50*/  FMNMX.FTZ R4, R4, R0, !PT ;  /* 0x0000000004047209 */ /* 0x000fe20007810000 */
[----:B------:R-:W-:Y:S01]  /*12e60*/  IMAD.MOV.U32 R0, RZ, RZ, 0x1 ;  /* 0x00000001ff007424 */ /* 0x000fe200078e00ff */
[----:B------:R-:W-:Y:S02]  /*12e70*/  MOV R2, 0x12e90 ;  /* 0x00012e9000027802 */ /* 0x000fe40000000f00 */
        /* <DEDUP_REMOVED lines=10> */
[----:B------:R-:W-:-:S05]  /*12f20*/  BRA `(.L_x_1232) ;  /* 0xffff50a000007947 */ /* 0x000fca000383ffff */
.L_x_1143:
[----:B------:R-:W-:Y:S01]  /*12f30*/  MOV R2, RZ ;  /* 0x000000ff00027202 */ /* 0x000fe20000000f00 */
[----:B------:R-:W-:Y:S01]  /*12f40*/  IMAD.MOV.U32 R183, RZ, RZ, R7 ;  /* 0x000000ffffb77224 */ /* 0x000fe200078e0007 */
[----:B------:R-:W-:Y:S01]  /*12f50*/  MOV R3, 0x12f80 ;  /* 0x00012f8000037802 */ /* 0x000fe20000000f00 */
[----:B------:R-:W-:Y:S02]  /*12f60*/  IMAD.MOV.U32 R184, RZ, RZ, 0x181f ;  /* 0x0000181fffb87424 */ /* 0x000fe400078e00ff */
[----:B-1234-:R-:W-:Y:S05]  /*12f70*/  CALL.REL.NOINC `($__internal_19_$__cuda_sm70_shflsync_idx_p) ;  /* 0x0000142000007944 */ /* 0x01efea0003c00000 */
[----:B------:R-:W-:Y:S01]  /*12f80*/  MOV R2, R183 ;  /* 0x000000b700027202 */ /* 0x000fe20000000f00 */
[----:B------:R-:W-:-:S05]  /*12f90*/  BRA `(.L_x_1233) ;  /* 0xffff6aa000007947 */ /* 0x000fca000383ffff */
.L_x_1146:
[----:B------:R-:W-:Y:S01]  /*12fa0*/  MOV R2, RZ ;  /* 0x000000ff00027202 */ /* 0x000fe20000000f00 */
[----:B------:R-:W-:Y:S01]  /*12fb0*/  IMAD.MOV.U32 R183, RZ, RZ, R5 ;  /* 0x000000ffffb77224 */ /* 0x000fe200078e0005 */
[----:B------:R-:W-:Y:S01]  /*12fc0*/  MOV R3, 0x12ff0 ;  /* 0x00012ff000037802 */ /* 0x000fe20000000f00 */
[----:B------:R-:W-:Y:S02]  /*12fd0*/  IMAD.MOV.U32 R184, RZ, RZ, 0x181f ;  /* 0x0000181fffb87424 */ /* 0x000fe400078e00ff */
[----:B-1----:R-:W-:Y:S05]  /*12fe0*/  CALL.REL.NOINC `($__internal_19_$__cuda_sm70_shflsync_idx_p) ;  /* 0x000013b000007944 */ /* 0x002fea0003c00000 */
[----:B------:R-:W-:Y:S01]  /*12ff0*/  MOV R4, R183 ;  /* 0x000000b700047202 */ /* 0x000fe20000000f00 */
[----:B------:R-:W-:-:S05]  /*13000*/  BRA `(.L_x_1234) ;  /* 0xffff7c5000007947 */ /* 0x000fca000383ffff */
.L_x_1147:
[----:B------:R-:W-:Y:S01]  /*13010*/  MOV R2, RZ ;  /* 0x000000ff00027202 */ /* 0x000fe20000000f00 */
[----:B------:R-:W-:Y:S01]  /*13020*/  IMAD.MOV.U32 R183, RZ, RZ, R8 ;  /* 0x000000ffffb77224 */ /* 0x000fe200078e0008 */
[----:B------:R-:W-:Y:S01]  /*13030*/  MOV R3, 0x13060 ;  /* 0x0001306000037802 */ /* 0x000fe20000000f00 */
[----:B------:R-:W-:Y:S02]  /*13040*/  IMAD.MOV.U32 R184, RZ, RZ, 0x181f ;  /* 0x0000181fffb87424 */ /* 0x000fe400078e00ff */
[----:B-123--:R-:W-:Y:S05]  /*13050*/  CALL.REL.NOINC `($__internal_19_$__cuda_sm70_shflsync_idx_p) ;  /* 0x0000134000007944 */ /* 0x00efea0003c00000 */
        /* <DEDUP_REMOVED lines=19> */
[----:B--2---:R-:W-:Y:S05]  /*13190*/  CALL.REL.NOINC `($__internal_19_$__cuda_sm70_shflsync_idx_p) ;  /* 0x0000120000007944 */ /* 0x004fea0003c00000 */
        /* <DEDUP_REMOVED lines=8> */
.L_x_1148:
[----:B------:R-:W-:Y:S02]  /*13220*/  MOV R0, 0x2 ;  /* 0x0000000200007802 */ /* 0x000fe40000000f00 */
        /* <DEDUP_REMOVED lines=16> */
.L_x_1150:
[----:B------:R-:W-:Y:S01]  /*13330*/  IMAD.MOV.U32 R4, RZ, RZ, R185 ;  /* 0x000000ffff047224 */ /* 0x000fe200078e00b9 */
[----:B------:R-:W-:-:S02]  /*13340*/  MOV R0, 0x2 ;  /* 0x0000000200007802 */ /* 0x000fc40000000f00 */
[----:B------:R-:W-:Y:S02]  /*13350*/  MOV R2, 0x13370 ;  /* 0x0001337000027802 */ /* 0x000fe40000000f00 */
[----:B------:R-:W-:Y:S05]  /*13360*/  CALL.REL.NOINC `($__internal_18_$__cuda_sm70_shflsync_bfly_p) ;  /* 0x00000fd000007944 */ /* 0x000fea0003c00000 */
[----:B------:R-:W-:Y:S05]  /*13370*/  BRA `(.L_x_1237) ;  /* 0xffff94d000007947 */ /* 0x000fea000383ffff */
.L_x_1151:
[----:B------:R-:W-:Y:S01]  /*13380*/  IMAD.MOV.U32 R4, RZ, RZ, R5 ;  /* 0x000000ffff047224 */ /* 0x000fe200078e0005 */
[----:B------:R-:W-:Y:S02]  /*13390*/  MOV R0, 0x1 ;  /* 0x0000000100007802 */ /* 0x000fe40000000f00 */
[----:B------:R-:W-:Y:S02]  /*133a0*/  MOV R2, 0x133c0 ;  /* 0x000133c000027802 */ /* 0x000fe40000000f00 */
[----:B-1----:R-:W-:Y:S05]  /*133b0*/  CALL.REL.NOINC `($__internal_18_$__cuda_sm70_shflsync_bfly_p) ;  /* 0x00000f8000007944 */ /* 0x002fea0003c00000 */
[----:B------:R-:W-:Y:S01]  /*133c0*/  FADD.FTZ R5, R5, R0 ;  /* 0x0000000005057221 */ /* 0x000fe20000010000 */
[----:B------:R-:W-:Y:S02]  /*133d0*/  MOV R4, R186 ;  /* 0x000000ba00047202 */ /* 0x000fe40000000f00 */
[----:B------:R-:W-:Y:S02]  /*133e0*/  MOV R0, 0x2 ;  /* 0x0000000200007802 */ /* 0x000fe40000000f00 */
[----:B------:R-:W-:Y:S02]  /*133f0*/  MOV R2, 0x13410 ;  /* 0x0001341000027802 */ /* 0x000fe40000000f00 */
[----:B------:R-:W-:Y:S05]  /*13400*/  CALL.REL.NOINC `($__internal_18_$__cuda_sm70_shflsync_bfly_p) ;  /* 0x00000f3000007944 */ /* 0x000fea0003c00000 */
[----:B------:R-:W-:Y:S01]  /*13410*/  FADD.FTZ R4, R186, R0 ;  /* 0x00000000ba047221 */ /* 0x000fe20000010000 */
[----:B------:R-:W-:Y:S02]  /*13420*/  MOV R0, 0x1 ;  /* 0x0000000100007802 */ /* 0x000fe40000000f00 */
[----:B------:R-:W-:-:S02]  /*13430*/  MOV R2, 0x13450 ;  /* 0x0001345000027802 */ /* 0x000fc40000000f00 */
[----:B------:R-:W-:Y:S05]  /*13440*/  CALL.REL.NOINC `($__internal_18_$__cuda_sm70_shflsync_bfly_p) ;  /* 0x00000ef000007944 */ /* 0x000fea0003c00000 */
[----:B------:R-:W-:Y:S01]  /*13450*/  MOV R3, R0 ;  /* 0x0000000000037202 */ /* 0x000fe20000000f00 */
[----:B------:R-:W-:Y:S05]  /*13460*/  BRA `(.L_x_1238) ;  /* 0xffff945000007947 */ /* 0x000fea000383ffff */
.L_x_1158:
[----:B--234-:R-:W-:Y:S01]  /*13470*/  IMAD.MOV.U32 R183, RZ, RZ, R9 ;  /* 0x000000ffffb77224 */ /* 0x01cfe200078e0009 */
[----:B------:R-:W-:Y:S01]  /*13480*/  MOV R2, RZ ;  /* 0x000000ff00027202 */ /* 0x000fe20000000f00 */
[----:B------:R-:W-:Y:S01]  /*13490*/  IMAD.MOV.U32 R184, RZ, RZ, 0x181f ;  /* 0x0000181fffb87424 */ /* 0x000fe200078e00ff */
[----:B------:R-:W-:-:S02]  /*134a0*/  MOV R3, 0x134c0 ;  /* 0x000134c000037802 */ /* 0x000fc40000000f00 */
[----:B-1----:R-:W-:Y:S05]  /*134b0*/  CALL.REL.NOINC `($__internal_19_$__cuda_sm70_shflsync_idx_p) ;  /* 0x00000ee000007944 */ /* 0x002fea0003c00000 */
[----:B------:R-:W-:Y:S01]  /*134c0*/  MOV R8, R183 ;  /* 0x000000b700087202 */ /* 0x000fe20000000f00 */
[----:B------:R-:W-:Y:S05]  /*134d0*/  BRA `(.L_x_1239) ;  /* 0xffffab3000007947 */ /* 0x000fea000383ffff */
.L_x_1159:
[----:B------:R-:W-:Y:S01]  /*134e0*/  IMAD.MOV.U32 R183, RZ, RZ, R11 ;  /* 0x000000ffffb77224 */ /* 0x000fe200078e000b */
[----:B------:R-:W-:Y:S01]  /*134f0*/  MOV R2, RZ ;  /* 0x000000ff00027202 */ /* 0x000fe20000000f00 */
[----:B------:R-:W-:Y:S01]  /*13500*/  IMAD.MOV.U32 R184, RZ, RZ, 0x181f ;  /* 0x0000181fffb87424 */ /* 0x000fe200078e00ff */
[----:B------:R-:W-:-:S02]  /*13510*/  MOV R3, 0x13530 ;  /* 0x0001353000037802 */ /* 0x000fc40000000f00 */
[----:B-123--:R-:W-:Y:S05]  /*13520*/  CALL.REL.NOINC `($__internal_19_$__cuda_sm70_shflsync_idx_p) ;  /* 0x00000e7000007944 */ /* 0x00efea0003c00000 */
[----:B------:R-:W-:Y:S01]  /*13530*/  MOV R0, R183 ;  /* 0x000000b700007202 */ /* 0x000fe20000000f00 */
[----:B------:R-:W-:Y:S05]  /*13540*/  BRA `(.L_x_1240) ;  /* 0xffffaae000007947 */ /* 0x000fea000383ffff */
.L_x_1162:
[----:B------:R-:W-:Y:S01]  /*13550*/  IMAD.MOV.U32 R183, RZ, RZ, R9 ;  /* 0x000000ffffb77224 */ /* 0x000fe200078e0009 */
[----:B--2---:R-:W-:Y:S01]  /*13560*/  MOV R2, 0x1 ;  /* 0x0000000100027802 */ /* 0x004fe20000000f00 */
[----:B------:R-:W-:Y:S01]  /*13570*/  IMAD.MOV.U32 R184, RZ, RZ, 0x181f ;  /* 0x0000181fffb87424 */ /* 0x000fe200078e00ff */
[----:B------:R-:W-:-:S02]  /*13580*/  MOV R3, 0x135a0 ;  /* 0x000135a000037802 */ /* 0x000fc40000000f00 */
[----:B-1-34-:R-:W-:Y:S05]  /*13590*/  CALL.REL.NOINC `($__internal_19_$__cuda_sm70_shflsync_idx_p) ;  /* 0x00000e0000007944 */ /* 0x01afea0003c00000 */
        /* <DEDUP_REMOVED lines=8> */
.L_x_1165:
[----:B------:R-:W-:Y:S01]  /*13620*/  IMAD.MOV.U32 R183, RZ, RZ, R9 ;  /* 0x000000ffffb77224 */ /* 0x000fe200078e0009 */
[----:B--2---:R-:W-:Y:S01]  /*13630*/  MOV R2, 0x2 ;  /* 0x0000000200027802 */ /* 0x004fe20000000f00 */
[----:B------:R-:W-:Y:S01]  /*13640*/  IMAD.MOV.U32 R184, RZ, RZ, 0x181f ;  /* 0x0000181fffb87424 */ /* 0x000fe200078e00ff */
[----:B------:R-:W-:Y:S02]  /*13650*/  MOV R3, 0x13670 ;  /* 0x0001367000037802 */ /* 0x000fe40000000f00 */
[----:B-1-34-:R-:W-:Y:S05]  /*13660*/  CALL.REL.NOINC `($__internal_19_$__cuda_sm70_shflsync_idx_p) ;  /* 0x00000d3000007944 */ /* 0x01afea0003c00000 */
[----:B------:R-:W-:Y:S01]  /*13670*/  MOV R8, R183 ;  /* 0x000000b700087202 */ /* 0x000fe20000000f00 */
[----:B------:R-:W-:Y:S05]  /*13680*/  BRA `(.L_x_1242) ;  /* 0xffffac7000007947 */ /* 0x000fea000383ffff */
.L_x_1166:
[----:B------:R-:W-:Y:S01]  /*13690*/  IMAD.MOV.U32 R183, RZ, RZ, R11 ;  /* 0x000000ffffb77224 */ /* 0x000fe200078e000b */
[----:B--2---:R-:W-:Y:S01]  /*136a0*/  MOV R2, 0x2 ;  /* 0x0000000200027802 */ /* 0x004fe20000000f00 */
[----:B------:R-:W-:Y:S01]  /*136b0*/  IMAD.MOV.U32 R184, RZ, RZ, 0x181f ;  /* 0x0000181fffb87424 */ /* 0x000fe200078e00ff */
[----:B------:R-:W-:Y:S02]  /*136c0*/  MOV R3, 0x136e0 ;  /* 0x000136e000037802 */ /* 0x000fe40000000f00 */
[----:B-1-34-:R-:W-:Y:S05]  /*136d0*/  CALL.REL.NOINC `($__internal_19_$__cuda_sm70_shflsync_idx_p) ;  /* 0x00000cc000007944 */ /* 0x01afea0003c00000 */
[----:B------:R-:W-:Y:S01]  /*136e0*/  MOV R0, R183 ;  /* 0x000000b700007202 */ /* 0x000fe20000000f00 */
[----:B------:R-:W-:Y:S05]  /*136f0*/  BRA `(.L_x_1243) ;  /* 0xffffac2000007947 */ /* 0x000fea000383ffff */
.L_x_1169:
[----:B------:R-:W-:Y:S01]  /*13700*/  IMAD.MOV.U32 R183, RZ, RZ, R9 ;  /* 0x000000ffffb77224 */ /* 0x000fe200078e0009 */
[----:B---3--:R-:W-:Y:S01]  /*13710*/  MOV R2, 0x3 ;  /* 0x0000000300027802 */ /* 0x008fe20000000f00 */
        /* <DEDUP_REMOVED lines=11> */
.L_x_1171:
[----:B------:R-:W-:Y:S01]  /*137d0*/  IMAD.MOV.U32 R183, RZ, RZ, R5 ;  /* 0x000000ffffb77224 */ /* 0x000fe200078e0005 */
[----:B------:R-:W-:Y:S01]  /*137e0*/  MOV R2, RZ ;  /* 0x000000ff00027202 */ /* 0x000fe20000000f00 */
[----:B------:R-:W-:Y:S01]  /*137f0*/  IMAD.MOV.U32 R184, RZ, RZ, 0x1c1f ;  /* 0x00001c1fffb87424 */ /* 0x000fe200078e00ff */
[----:B------:R-:W-:Y:S02]  /*13800*/  MOV R3, 0x13820 ;  /* 0x0001382000037802 */ /* 0x000fe40000000f00 */
[----:B------:R-:W-:Y:S05]  /*13810*/  CALL.REL.NOINC `($__internal_19_$__cuda_sm70_shflsync_idx_p) ;  /* 0x00000b8000007944 */ /* 0x000fea0003c00000 */
[----:B------:R-:W-:Y:S01]  /*13820*/  MOV R4, R183 ;  /* 0x000000b700047202 */ /* 0x000fe20000000f00 */
[----:B------:R-:W-:Y:S05]  /*13830*/  BRA `(.L_x_1245) ;  /* 0xffffaf9000007947 */ /* 0x000fea000383ffff */
.L_x_1172:
[----:B------:R-:W-:Y:S01]  /*13840*/  IMAD.MOV.U32 R183, RZ, RZ, R12 ;  /* 0x000000ffffb77224 */ /* 0x000fe200078e000c */
[----:B------:R-:W-:Y:S01]  /*13850*/  MOV R2, RZ ;  /* 0x000000ff00027202 */ /* 0x000fe20000000f00 */
[----:B------:R-:W-:Y:S01]  /*13860*/  IMAD.MOV.U32 R184, RZ, RZ, 0x1c1f ;  /* 0x00001c1fffb87424 */ /* 0x000fe200078e00ff */
[----:B------:R-:W-:Y:S02]  /*13870*/  MOV R3, 0x13890 ;  /* 0x0001389000037802 */ /* 0x000fe40000000f00 */
[----:B-12---:R-:W-:Y:S05]  /*13880*/  CALL.REL.NOINC `($__internal_19_$__cuda_sm70_shflsync_idx_p) ;  /* 0x00000b1000007944 */ /* 0x006fea0003c00000 */
[----:B------:R-:W-:Y:S01]  /*13890*/  MOV R0, R183 ;  /* 0x000000b700007202 */ /* 0x000fe20000000f00 */
[----:B------:R-:W-:Y:S05]  /*138a0*/  BRA `(.L_x_1246) ;  /* 0xffffaf4000007947 */ /* 0x000fea000383ffff */
.L_x_1175:
[----:B------:R-:W-:Y:S01]  /*138b0*/  IMAD.MOV.U32 R183, RZ, RZ, R5 ;  /* 0x000000ffffb77224 */ /* 0x000fe200078e0005 */
[----:B----4-:R-:W-:Y:S01]  /*138c0*/  MOV R2, 0x1 ;  /* 0x0000000100027802 */ /* 0x010fe20000000f00 */
[----:B------:R-:W-:Y:S01]  /*138d0*/  IMAD.MOV.U32 R184, RZ, RZ, 0x1c1f ;  /* 0x00001c1fffb87424 */ /* 0x000fe200078e00ff */
[----:B------:R-:W-:-:S02]  /*138e0*/  MOV R3, 0x13900 ;  /* 0x0001390000037802 */ /* 0x000fc40000000f00 */
[----:B-123--:R-:W-:Y:S05]  /*138f0*/  CALL.REL.NOINC `($__internal_19_$__cuda_sm70_shflsync_idx_p) ;  /* 0x00000aa000007944 */ /* 0x00efea0003c00000 */
        /* <DEDUP_REMOVED lines=8> */
.L_x_1179:
[----:B------:R-:W-:Y:S01]  /*13980*/  IMAD.MOV.U32 R183, RZ, RZ, R9 ;  /* 0x000000ffffb77224 */ /* 0x000fe200078e0009 */
[----:B------:R-:W-:Y:S01]  /*13990*/  MOV R2, RZ ;  /* 0x000000ff00027202 */ /* 0x000fe20000000f00 */
[----:B------:R-:W-:Y:S01]  /*139a0*/  IMAD.MOV.U32 R184, RZ, RZ, 0x181f ;  /* 0x0000181fffb87424 */ /* 0x000fe200078e00ff */
[----:B------:R-:W-:Y:S02]  /*139b0*/  MOV R3, 0x139d0 ;  /* 0x000139d000037802 */ /* 0x000fe40000000f00 */
[----:B------:R-:W-:Y:S05]  /*139c0*/  CALL.REL.NOINC `($__internal_19_$__cuda_sm70_shflsync_idx_p) ;  /* 0x000009d000007944 */ /* 0x000fea0003c00000 */
[----:B------:R-:W-:Y:S01]  /*139d0*/  MOV R8, R183 ;  /* 0x000000b700087202 */ /* 0x000fe20000000f00 */
[----:B------:R-:W-:Y:S05]  /*139e0*/  BRA `(.L_x_1248) ;  /* 0xffffc46000007947 */ /* 0x000fea000383ffff */
.L_x_1180:
[----:B------:R-:W-:Y:S01]  /*139f0*/  IMAD.MOV.U32 R183, RZ, RZ, R12 ;  /* 0x000000ffffb77224 */ /* 0x000fe200078e000c */
[----:B------:R-:W-:Y:S01]  /*13a00*/  MOV R2, RZ ;  /* 0x000000ff00027202 */ /* 0x000fe20000000f00 */
[----:B------:R-:W-:Y:S01]  /*13a10*/  IMAD.MOV.U32 R184, RZ, RZ, 0x181f ;  /* 0x0000181fffb87424 */ /* 0x000fe200078e00ff */
[----:B------:R-:W-:Y:S02]  /*13a20*/  MOV R3, 0x13a40 ;  /* 0x00013a4000037802 */ /* 0x000fe40000000f00 */
[----:B-12---:R-:W-:Y:S05]  /*13a30*/  CALL.REL.NOINC `($__internal_19_$__cuda_sm70_shflsync_idx_p) ;  /* 0x0000096000007944 */ /* 0x006fea0003c00000 */
[----:B------:R-:W-:Y:S01]  /*13a40*/  MOV R0, R183 ;  /* 0x000000b700007202 */ /* 0x000fe20000000f00 */
[----:B------:R-:W-:Y:S05]  /*13a50*/  BRA `(.L_x_1249) ;  /* 0xffffc41000007947 */ /* 0x000fea000383ffff */
.L_x_1183:
        /* <DEDUP_REMOVED lines=13> */
.L_x_1186:
[----:B------:R-:W-:Y:S01]  /*13b30*/  IMAD.MOV.U32 R183, RZ, RZ, R9 ;  /* 0x000000ffffb77224 */ /* 0x000fe200078e0009 */
[----:B-1----:R-:W-:Y:S01]  /*13b40*/  MOV R2, 0x2 ;  /* 0x0000000200027802 */ /* 0x002fe20000000f00 */
[----:B------:R-:W-:Y:S01]  /*13b50*/  IMAD.MOV.U32 R184, RZ, RZ, 0x181f ;  /* 0x0000181fffb87424 */ /* 0x000fe200078e00ff */
[----:B------:R-:W-:Y:S02]  /*13b60*/  MOV R3, 0x13b80 ;  /* 0x00013b8000037802 */ /* 0x000fe40000000f00 */
[----:B--234-:R-:W-:Y:S05]  /*13b70*/  CALL.REL.NOINC `($__internal_19_$__cuda_sm70_shflsync_idx_p) ;  /* 0x0000082000007944 */ /* 0x01cfea0003c00000 */
[----:B------:R-:W-:Y:S01]  /*13b80*/  MOV R8, R183 ;  /* 0x000000b700087202 */ /* 0x000fe20000000f00 */
[----:B------:R-:W-:Y:S05]  /*13b90*/  BRA `(.L_x_1251) ;  /* 0xffffc5b000007947 */ /* 0x000fea000383ffff */
.L_x_1187:
[----:B------:R-:W-:Y:S01]  /*13ba0*/  IMAD.MOV.U32 R183, RZ, RZ, R12 ;  /* 0x000000ffffb77224 */ /* 0x000fe200078e000c */
[----:B------:R-:W-:Y:S01]  /*13bb0*/  MOV R2, 0x2 ;  /* 0x0000000200027802 */ /* 0x000fe20000000f00 */
[----:B------:R-:W-:Y:S01]  /*13bc0*/  IMAD.MOV.U32 R184, RZ, RZ, 0x181f ;  /* 0x0000181fffb87424 */ /* 0x000fe200078e00ff */
[----:B------:R-:W-:Y:S02]  /*13bd0*/  MOV R3, 0x13bf0 ;  /* 0x00013bf000037802 */ /* 0x000fe40000000f00 */
[----:B-1234-:R-:W-:Y:S05]  /*13be0*/  CALL.REL.NOINC `($__internal_19_$__cuda_sm70_shflsync_idx_p) ;  /* 0x000007b000007944 */ /* 0x01efea0003c00000 */
[----:B------:R-:W-:Y:S01]  /*13bf0*/  MOV R0, R183 ;  /* 0x000000b700007202 */ /* 0x000fe20000000f00 */
[----:B------:R-:W-:Y:S05]  /*13c00*/  BRA `(.L_x_1252) ;  /* 0xffffc56000007947 */ /* 0x000fea000383ffff */
.L_x_1190:
[----:B------:R-:W-:Y:S01]  /*13c10*/  IMAD.MOV.U32 R183, RZ, RZ, R9 ;  /* 0x000000ffffb77224 */ /* 0x000fe200078e0009 */
[----:B-1----:R-:W-:Y:S01]  /*13c20*/  MOV R2, 0x3 ;  /* 0x0000000300027802 */ /* 0x002fe20000000f00 */
[----:B------:R-:W-:Y:S01]  /*13c30*/  IMAD.MOV.U32 R184, RZ, RZ, 0x181f ;  /* 0x0000181fffb87424 */ /* 0x000fe200078e00ff */
[----:B------:R-:W-:-:S02]  /*13c40*/  MOV R3, 0x13c60 ;  /* 0x00013c6000037802 */ /* 0x000fc40000000f00 */
[----:B--234-:R-:W-:Y:S05]  /*13c50*/  CALL.REL.NOINC `($__internal_19_$__cuda_sm70_shflsync_idx_p) ;  /* 0x0000074000007944 */ /* 0x01cfea0003c00000 */
        /* <DEDUP_REMOVED lines=8> */
.L_x_1192:
[----:B------:R-:W-:Y:S01]  /*13ce0*/  IMAD.MOV.U32 R183, RZ, RZ, R78 ;  /* 0x000000ffffb77224 */ /* 0x000fe200078e004e */
[----:B------:R-:W-:Y:S01]  /*13cf0*/  MOV R2, RZ ;  /* 0x000000ff00027202 */ /* 0x000fe20000000f00 */
[----:B------:R-:W-:Y:S01]  /*13d00*/  IMAD.MOV.U32 R184, RZ, RZ, 0x1f ;  /* 0x0000001fffb87424 */ /* 0x000fe200078e00ff */
[----:B------:R-:W-:Y:S02]  /*13d10*/  MOV R3, 0x13d30 ;  /* 0x00013d3000037802 */ /* 0x000fe40000000f00 */
[----:B-1----:R-:W-:Y:S05]  /*13d20*/  CALL.REL.NOINC `($__internal_19_$__cuda_sm70_shflsync_idx_p) ;  /* 0x0000067000007944 */ /* 0x002fea0003c00000 */
[----:B------:R-:W-:Y:S01]  /*13d30*/  MOV R9, R183 ;  /* 0x000000b700097202 */ /* 0x000fe20000000f00 */
[----:B------:R-:W-:Y:S05]  /*13d40*/  BRA `(.L_x_1254) ;  /* 0xffffc79000007947 */ /* 0x000fea000383ffff */
.L_x_1193:
[----:B------:R-:W-:Y:S01]  /*13d50*/  IMAD.MOV.U32 R183, RZ, RZ, R78 ;  /* 0x000000ffffb77224 */ /* 0x000fe200078e004e */
[----:B------:R-:W-:Y:S01]  /*13d60*/  MOV R2, 0x1 ;  /* 0x0000000100027802 */ /* 0x000fe20000000f00 */
[----:B------:R-:W-:Y:S01]  /*13d70*/  IMAD.MOV.U32 R184, RZ, RZ, 0x1f ;  /* 0x0000001fffb87424 */ /* 0x000fe200078e00ff */
[----:B------:R-:W-:Y:S02]  /*13d80*/  MOV R3, 0x13da0 ;  /* 0x00013da000037802 */ /* 0x000fe40000000f00 */
[----:B-123--:R-:W-:Y:S05]  /*13d90*/  CALL.REL.NOINC `($__internal_19_$__cuda_sm70_shflsync_idx_p) ;  /* 0x0000060000007944 */ /* 0x00efea0003c00000 */
[----:B------:R-:W-:Y:S01]  /*13da0*/  MOV R8, R183 ;  /* 0x000000b700087202 */ /* 0x000fe20000000f00 */
[----:B------:R-:W-:Y:S05]  /*13db0*/  BRA `(.L_x_1255) ;  /* 0xffffc74000007947 */ /* 0x000fea000383ffff */
.L_x_1194:
[----:B------:R-:W-:Y:S02]  /*13dc0*/  MOV R2, 0x1 ;  /* 0x0000000100027802 */ /* 0x000fe40000000f00 */
[----:B------:R-:W-:-:S02]  /*13dd0*/  MOV R3, 0x13df0 ;  /* 0x00013df000037802 */ /* 0x000fc40000000f00 */
[----:B--234-:R-:W-:Y:S05]  /*13de0*/  CALL.REL.NOINC `($__internal_20_$__cuda_sm70_shflsync_up_p) ;  /* 0x0000061000007944 */ /* 0x01cfea0003c00000 */
[----:B------:R-:W-:Y:S05]  /*13df0*/  BRA `(.L_x_1256) ;  /* 0xffffc82000007947 */ /* 0x000fea000383ffff */
.L_x_1195:
[----:B------:R-:W-:Y:S02]  /*13e00*/  MOV R2, 0x2 ;  /* 0x0000000200027802 */ /* 0x000fe40000000f00 */
[----:B------:R-:W-:-:S02]  /*13e10*/  MOV R3, 0x13e30 ;  /* 0x00013e3000037802 */ /* 0x000fc40000000f00 */
[----:B--23--:R-:W-:Y:S05]  /*13e20*/  CALL.REL.NOINC `($__internal_20_$__cuda_sm70_shflsync_up_p) ;  /* 0x000005d000007944 */ /* 0x00cfea0003c00000 */
        /* <DEDUP_REMOVED lines=24> */
.L_x_1199:
[----:B------:R-:W-:Y:S02]  /*13fb0*/  MOV R2, 0x1 ;  /* 0x0000000100027802 */ /* 0x000fe40000000f00 */
[----:B------:R-:W-:Y:S02]  /*13fc0*/  MOV R3, 0x13fe0 ;  /* 0x00013fe000037802 */ /* 0x000fe40000000f00 */
[----:B------:R-:W-:Y:S05]  /*13fd0*/  CALL.REL.NOINC `($__internal_20_$__cuda_sm70_shflsync_up_p) ;  /* 0x0000042000007944 */ /* 0x000fea0003c00000 */
[----:B------:R-:W-:Y:S01]  /*13fe0*/  MOV R2, R4 ;  /* 0x0000000400027202 */ /* 0x000fe20000000f00 */
[----:B------:R-:W-:Y:S05]  /*13ff0*/  BRA `(.L_x_1258) ;  /* 0xffffc87000007947 */ /* 0x000fea000383ffff */
.L_x_1200:
[----:B------:R-:W-:Y:S02]  /*14000*/  MOV R2, 0x2 ;  /* 0x0000000200027802 */ /* 0x000fe40000000f00 */
[----:B------:R-:W-:Y:S02]  /*14010*/  MOV R3, 0x14030 ;  /* 0x0001403000037802 */ /* 0x000fe40000000f00 */
        /* <DEDUP_REMOVED lines=25> */
.L_x_1202:
[----:B------:R-:W-:Y:S02]  /*141b0*/  SEL R0, RZ, 0x1, P0 ;  /* 0x00000001ff007807 */ /* 0x000fe40000000000 */
[----:B------:R-:W-:Y:S02]  /*141c0*/  MOV R2, 0x141e0 ;  /* 0x000141e000027802 */ /* 0x000fe40000000f00 */
[----:B-1----:R-:W-:Y:S05]  /*141d0*/  CALL.REL.NOINC `($__internal_21_$__cuda_sm70_votesync_ballot) ;  /* 0x0000029000007944 */ /* 0x002fea0003c00000 */
[----:B------:R-:W-:Y:S01]  /*141e0*/  MOV R5, R0 ;  /* 0x0000000000057202 */ /* 0x000fe20000000f00 */
[----:B------:R-:W-:Y:S05]  /*141f0*/  BRA `(.L_x_1260) ;  /* 0xffffc80000007947 */ /* 0x000fea000383ffff */
.L_x_1203:
[----:B------:R-:W-:Y:S01]  /*14200*/  IMAD.MOV.U32 R183, RZ, RZ, R6 ;  /* 0x000000ffffb77224 */ /* 0x000fe200078e0006 */
[----:B------:R-:W-:Y:S01]  /*14210*/  MOV R2, R0 ;  /* 0x0000000000027202 */ /* 0x000fe20000000f00 */
[----:B------:R-:W-:Y:S01]  /*14220*/  IMAD.MOV.U32 R184, RZ, RZ, 0x1f ;  /* 0x0000001fffb87424 */ /* 0x000fe200078e00ff */
[----:B------:R-:W-:Y:S02]  /*14230*/  MOV R3, 0x14250 ;  /* 0x0001425000037802 */ /* 0x000fe40000000f00 */
[----:B-1----:R-:W-:Y:S05]  /*14240*/  CALL.REL.NOINC `($__internal_19_$__cuda_sm70_shflsync_idx_p) ;  /* 0x0000015000007944 */ /* 0x002fea0003c00000 */
[----:B------:R-:W-:Y:S01]  /*14250*/  IMAD.MOV.U32 R10, RZ, RZ, R183 ;  /* 0x000000ffff0a7224 */ /* 0x000fe200078e00b7 */
[----:B------:R-:W-:Y:S01]  /*14260*/  MOV R2, R0 ;  /* 0x0000000000027202 */ /* 0x000fe20000000f00 */
[----:B------:R-:W-:Y:S01]  /*14270*/  IMAD.MOV.U32 R183, RZ, RZ, R7 ;  /* 0x000000ffffb77224 */ /* 0x000fe200078e0007 */
[----:B------:R-:W-:-:S02]  /*14280*/  MOV R184, 0x1f ;  /* 0x0000001f00b87802 */ /* 0x000fc40000000f00 */
[----:B------:R-:W-:Y:S02]  /*14290*/  MOV R3, 0x142b0 ;  /* 0x000142b000037802 */ /* 0x000fe40000000f00 */
[----:B------:R-:W-:Y:S05]  /*142a0*/  CALL.REL.NOINC `($__internal_19_$__cuda_sm70_shflsync_idx_p) ;  /* 0x000000f000007944 */ /* 0x000fea0003c00000 */
[----:B------:R-:W-:Y:S01]  /*142b0*/  MOV R7, R183 ;  /* 0x000000b700077202 */ /* 0x000fe20000000f00 */
[----:B------:R-:W-:Y:S05]  /*142c0*/  BRA `(.L_x_1261) ;  /* 0xffffc78000007947 */ /* 0x000fea000383ffff */
.L_x_1206:
[----:B------:R-:W-:Y:S01]  /*142d0*/  IMAD.MOV.U32 R183, RZ, RZ, R4 ;  /* 0x000000ffffb77224 */ /* 0x000fe200078e0004 */
[----:B------:R-:W-:Y:S01]  /*142e0*/  MOV R2, R0 ;  /* 0x0000000000027202 */ /* 0x000fe20000000f00 */
[----:B------:R-:W-:Y:S01]  /*142f0*/  IMAD.MOV.U32 R184, RZ, RZ, 0x1f ;  /* 0x0000001fffb87424 */ /* 0x000fe200078e00ff */
[----:B------:R-:W-:Y:S02]  /*14300*/  MOV R3, 0x14320 ;  /* 0x0001432000037802 */ /* 0x000fe40000000f00 */
[----:B-1-34-:R-:W-:Y:S05]  /*14310*/  CALL.REL.NOINC `($__internal_19_$__cuda_sm70_shflsync_idx_p) ;  /* 0x0000008000007944 */ /* 0x01afea0003c00000 */
[----:B------:R-:W-:Y:S01]  /*14320*/  MOV R11, R183 ;  /* 0x000000b7000b7202 */ /* 0x000fe20000000f00 */
[----:B------:R-:W-:Y:S05]  /*14330*/  BRA `(.L_x_1205) ;  /* 0xffffc77000007947 */ /* 0x000fea000383ffff */
        .weak           $__internal_18_$__cuda_sm70_shflsync_bfly_p
        .type           $__internal_18_$__cuda_sm70_shflsync_bfly_p,@function
        .size           $__internal_18_$__cuda_sm70_shflsync_bfly_p,($__internal_19_$__cuda_sm70_shflsync_idx_p - $__internal_18_$__cuda_sm70_shflsync_bfly_p)
$__internal_18_$__cuda_sm70_shflsync_bfly_p:
[----:B------:R-:W-:Y:S02]  /*14340*/  MOV R156, 0xffffffff ;  /* 0xffffffff009c7802 */ /* 0x000fe40000000f00 */
[----:B------:R-:W-:Y:S02]  /*14350*/  MOV R3, 0x1f ;  /* 0x0000001f00037802 */ /* 0x000fe40000000f00 */
[----:B------:R-:W-:Y:S04]  /*14360*/  WARPSYNC R156 ;  /* 0x0000009c00007348 */ /* 0x000fe80003800000 */
[----:B------:R1:W2:Y:S02]  /*14370*/  SHFL.BFLY PT, R0, R4, R0, R3 ;  /* 0x0c00000004007389 */ /* 0x0002a400000e0003 */
[----:B-1----:R-:W-:-:S04]  /*14380*/  MOV R3, 0x0 ;  /* 0x0000000000037802 */ /* 0x002fc80000000f00 */
[----:B--2---:R-:W-:Y:S05]  /*14390*/  RET.REL.NODEC R2 `(_ZN7cutlass13device_kernelIN5flash19enable_sm80_to_sm89INS1_16FlashAttnFwdSm80INS1_25CollectiveMainloopFwdSm80ILi8ELi1ELb0EN4cute5tupleIJNS5_1CILi128EEENS7_ILi64EEENS7_ILi192EEEEEELi192ENS_6half_tEfNS_4arch4Sm80ELb1ELb0ELb1ELb1ELb1ELb0ELb1ELb1EEENS1_21CollectiveEpilogueFwdINS6_IJS8_SA_S9_EEENS6_IJNS7_ILi1EEESI_SI_EEESC_SE_Li256ELb1ELb1ELb1ELb0EEENS1_36VarlenDynamicPersistentTileSchedulerILi128ELi64ELi256ELi256ELb1ELb1ELb0ELb1ELb1ELb1EEEEEEEEEvNT_6ParamsE) ;  /* 0xfffebc6002007950 */ /* 0x004fea0003c3ffff */
        .weak           $__internal_19_$__cuda_sm70_shflsync_idx_p
        .type           $__internal_19_$__cuda_sm70_shflsync_idx_p,@function
        .size           $__internal_19_$__cuda_sm70_shflsync_idx_p,($__internal_20_$__cuda_sm70_shflsync_up_p - $__internal_19_$__cuda_sm70_shflsync_idx_p)
$__internal_19_$__cuda_sm70_shflsync_idx_p:
[----:B------:R-:W-:-:S04]  /*143a0*/  MOV R213, 0xffffffff ;  /* 0xffffffff00d57802 */ /* 0x000fc80000000f00 */
[----:B------:R-:W-:Y:S04]  /*143b0*/  WARPSYNC R213 ;  /* 0x000000d500007348 */ /* 0x000fe80003800000 */
[----:B------:R1:W2:Y:S02]  /*143c0*/  SHFL.IDX PT, R183, R183, R2, R184 ;  /* 0x00000002b7b77389 */ /* 0x0002a400000e00b8 */
[----:B-1----:R-:W-:Y:S02]  /*143d0*/  MOV R2, R3 ;  /* 0x0000000300027202 */ /* 0x002fe40000000f00 */
[----:B------:R-:W-:-:S04]  /*143e0*/  MOV R3, 0x0 ;  /* 0x0000000000037802 */ /* 0x000fc80000000f00 */
[----:B--2---:R-:W-:Y:S05]  /*143f0*/  RET.REL.NODEC R2 `(_ZN7cutlass13device_kernelIN5flash19enable_sm80_to_sm89INS1_16FlashAttnFwdSm80INS1_25CollectiveMainloopFwdSm80ILi8ELi1ELb0EN4cute5tupleIJNS5_1CILi128EEENS7_ILi64EEENS7_ILi192EEEEEELi192ENS_6half_tEfNS_4arch4Sm80ELb1ELb0ELb1ELb1ELb1ELb0ELb1ELb1EEENS1_21CollectiveEpilogueFwdINS6_IJS8_SA_S9_EEENS6_IJNS7_ILi1EEESI_SI_EEESC_SE_Li256ELb1ELb1ELb1ELb0EEENS1_36VarlenDynamicPersistentTileSchedulerILi128ELi64ELi256ELi256ELb1ELb1ELb0ELb1ELb1ELb1EEEEEEEEEvNT_6ParamsE) ;  /* 0xfffebc0002007950 */ /* 0x004fea0003c3ffff */
        .weak           $__internal_20_$__cuda_sm70_shflsync_up_p
        .type           $__internal_20_$__cuda_sm70_shflsync_up_p,@function
        .size           $__internal_20_$__cuda_sm70_shflsync_up_p,($__internal_21_$__cuda_sm70_votesync_ballot - $__internal_20_$__cuda_sm70_shflsync_up_p)
$__internal_20_$__cuda_sm70_shflsync_up_p:
[----:B------:R-:W-:Y:S02]  /*14400*/  IMAD.MOV.U32 R4, RZ, RZ, RZ ;  /* 0x000000ffff047224 */ /* 0x000fe400078e00ff */
[----:B------:R-:W-:-:S04]  /*14410*/  IMAD.MOV.U32 R10, RZ, RZ, -0x1 ;  /* 0xffffffffff0a7424 */ /* 0x000fc800078e00ff */
[----:B------:R-:W-:Y:S04]  /*14420*/  WARPSYNC R10 ;  /* 0x0000000a00007348 */ /* 0x000fe80003800000 */
[----:B------:R1:W2:Y:S02]  /*14430*/  SHFL.UP PT, R4, R0, R2, R4 ;  /* 0x0400000200047389 */ /* 0x0002a400000e0004 */
[----:B-1----:R-:W-:Y:S02]  /*14440*/  MOV R2, R3 ;  /* 0x0000000300027202 */ /* 0x002fe40000000f00 */
[----:B------:R-:W-:-:S04]  /*14450*/  MOV R3, 0x0 ;  /* 0x0000000000037802 */ /* 0x000fc80000000f00 */
[----:B--2---:R-:W-:Y:S05]  /*14460*/  RET.REL.NODEC R2 `(_ZN7cutlass13device_kernelIN5flash19enable_sm80_to_sm89INS1_16FlashAttnFwdSm80INS1_25CollectiveMainloopFwdSm80ILi8ELi1ELb0EN4cute5tupleIJNS5_1CILi128EEENS7_ILi64EEENS7_ILi192EEEEEELi192ENS_6half_tEfNS_4arch4Sm80ELb1ELb0ELb1ELb1ELb1ELb0ELb1ELb1EEENS1_21CollectiveEpilogueFwdINS6_IJS8_SA_S9_EEENS6_IJNS7_ILi1EEESI_SI_EEESC_SE_Li256ELb1ELb1ELb1ELb0EEENS1_36VarlenDynamicPersistentTileSchedulerILi128ELi64ELi256ELi256ELb1ELb1ELb0ELb1ELb1ELb1EEEEEEEEEvNT_6ParamsE) ;  /* 0xfffebb9002007950 */ /* 0x004fea0003c3ffff */
        .weak           $__internal_21_$__cuda_sm70_votesync_ballot
        .type           $__internal_21_$__cuda_sm70_votesync_ballot,@function
        .size           $__internal_21_$__cuda_sm70_votesync_ballot,(.L_x_3110 - $__internal_21_$__cuda_sm70_votesync_ballot)
$__internal_21_$__cuda_sm70_votesync_ballot:
[----:B------:R-:W-:Y:S01]  /*14470*/  ISETP.NE.U32.AND P0, PT, R0, 0x1, PT ;  /* 0x000000010000780c */ /* 0x000fe20003f05070 */
[----:B------:R-:W-:-:S04]  /*14480*/  IMAD.MOV.U32 R3, RZ, RZ, -0x1 ;  /* 0xffffffffff037424 */ /* 0x000fc800078e00ff */
[----:B------:R-:W-:Y:S08]  /*14490*/  WARPSYNC R3 ;  /* 0x0000000300007348 */ /* 0x000ff00003800000 */
[----:B------:R-:W-:-:S04]  /*144a0*/  VOTE.ANY R0, PT, !P0 ;  /* 0x0000000000007806 */ /* 0x000fc800040e0100 */
[----:B------:R-:W-:Y:S01]  /*144b0*/  LOP3.LUT R0, R0, R3, RZ, 0xc0, !PT ;  /* 0x0000000300007212 */ /* 0x000fe200078ec0ff */
[----:B------:R-:W-:-:S04]  /*144c0*/  IMAD.MOV.U32 R3, RZ, RZ, 0x0 ;  /* 0x00000000ff037424 */ /* 0x000fc800078e00ff */
[----:B------:R-:W-:Y:S05]  /*144d0*/  RET.REL.NODEC R2 `(_ZN7cutlass13device_kernelIN5flash19enable_sm80_to_sm89INS1_16FlashAttnFwdSm80INS1_25CollectiveMainloopFwdSm80ILi8ELi1ELb0EN4cute5tupleIJNS5_1CILi128EEENS7_ILi64EEENS7_ILi192EEEEEELi192ENS_6half_tEfNS_4arch4Sm80ELb1ELb0ELb1ELb1ELb1ELb0ELb1ELb1EEENS1_21CollectiveEpilogueFwdINS6_IJS8_SA_S9_EEENS6_IJNS7_ILi1EEESI_SI_EEESC_SE_Li256ELb1ELb1ELb1ELb0EEENS1_36VarlenDynamicPersistentTileSchedulerILi128ELi64ELi256ELi256ELb1ELb1ELb0ELb1ELb1ELb1EEEEEEEEEvNT_6ParamsE) ;  /* 0xfffebb2002007950 */ /* 0x000fea0003c3ffff */
.L_x_1262:
        /* <DEDUP_REMOVED lines=10> */
.L_x_3110:


//--------------------- .text._ZN7cutlass13device_kernelIN5flash19enable_sm80_to_sm89INS1_16FlashAttnFwdSm80INS1_25CollectiveMainloopFwdSm80ILi8ELi1ELb0EN4cute5tupleIJNS5_1CILi128EEENS7_ILi64EEENS7_ILi192EEEEEELi192ENS_6half_tEfNS_4arch4Sm80ELb1ELb0ELb1ELb1ELb1ELb1ELb1ELb1EEENS1_21CollectiveEpilogueFwdINS6_IJS8_SA_S9_EEENS6_IJNS7_ILi1EEESI_SI_EEESC_SE_Li256ELb1ELb1ELb1ELb0EEENS1_36VarlenDynamicPersistentTileSchedulerILi128ELi64ELi256ELi256ELb1ELb1ELb0ELb1ELb1ELb1EEEEEEEEEvNT_6ParamsE --------------------------
	.section	.text._ZN7cutlass13device_kernelIN5flash19enable_sm80_to_sm89INS1_16FlashAttnFwdSm80INS1_25CollectiveMainloopFwdSm80ILi8ELi1ELb0EN4cute5tupleIJNS5_1CILi128EEENS7_ILi64EEENS7_ILi192EEEEEELi192ENS_6half_tEfNS_4arch4Sm80ELb1ELb0ELb1ELb1ELb1ELb1ELb1ELb1EEENS1_21CollectiveEpilogueFwdINS6_IJS8_SA_S9_EEENS6_IJNS7_ILi1EEESI_SI_EEESC_SE_Li256ELb1ELb1ELb1ELb0EEENS1_36VarlenDynamicPersistentTileSchedulerILi128ELi64ELi256ELi256ELb1ELb1ELb0ELb1ELb1ELb1EEEEEEEEEvNT_6ParamsE,"ax",@progbits
	.sectioninfo	@"SHI_REGISTERS=255"
	.align	128
.text._ZN7cutlass13device_kernelIN5flash19enable_sm80_to_sm89INS1_16FlashAttnFwdSm80INS1_25CollectiveMainloopFwdSm80ILi8ELi1ELb0EN4cute5tupleIJNS5_1CILi128EEENS7_ILi64EEENS7_ILi192EEEEEELi192ENS_6half_tEfNS_4arch4Sm80ELb1ELb0ELb1ELb1ELb1ELb1ELb1ELb1EEENS1_21CollectiveEpilogueFwdINS6_IJS8_SA_S9_EEENS6_IJNS7_ILi1EEESI_SI_EEESC_SE_Li256ELb1ELb1ELb1ELb0EEENS1_36VarlenDynamicPersistentTileSchedulerILi128ELi64ELi256ELi256ELb1ELb1ELb0ELb1ELb1ELb1EEEEEEEEEvNT_6ParamsE:
        .type           _ZN7cutlass13device_kernelIN5flash19enable_sm80_to_sm89INS1_16FlashAttnFwdSm80INS1_25CollectiveMainloopFwdSm80ILi8ELi1ELb0EN4cute5tupleIJNS5_1CILi128EEENS7_ILi64EEENS7_ILi192EEEEEELi192ENS_6half_tEfNS_4arch4Sm80ELb1ELb0ELb1ELb1ELb1ELb1ELb1ELb1EEENS1_21CollectiveEpilogueFwdINS6_IJS8_SA_S9_EEENS6_IJNS7_ILi1EEESI_SI_EEESC_SE_Li256ELb1ELb1ELb1ELb0EEENS1_36VarlenDynamicPersistentTileSchedulerILi128ELi64ELi256ELi256ELb1ELb1ELb0ELb1ELb1ELb1EEEEEEEEEvNT_6ParamsE,@function
        .size           _ZN7cutlass13device_kernelIN5flash19enable_sm80_to_sm89INS1_16FlashAttnFwdSm80INS1_25CollectiveMainloopFwdSm80ILi8ELi1ELb0EN4cute5tupleIJNS5_1CILi128EEENS7_ILi64EEENS7_ILi192EEEEEELi192ENS_6half_tEfNS_4arch4Sm80ELb1ELb0ELb1ELb1ELb1ELb1ELb1ELb1EEENS1_21CollectiveEpilogueFwdINS6_IJS8_SA_S9_EEENS6_IJNS7_ILi1EEESI_SI_EEESC_SE_Li256ELb1ELb1ELb1ELb0EEENS1_36VarlenDynamicPersistentTileSchedulerILi128ELi64ELi256ELi256ELb1ELb1ELb0ELb1ELb1ELb1EEEEEEEEEvNT_6ParamsE,(.L_x_3115 - _ZN7cutlass13device_kernelIN5flash19enable_sm80_to_sm89INS1_16FlashAttnFwdSm80INS1_25CollectiveMainloopFwdSm80ILi8ELi1ELb0EN4cute5tupleIJNS5_1CILi128EEENS7_ILi64EEENS7_ILi192EEEEEELi192ENS_6half_tEfNS_4arch4Sm80ELb1ELb0ELb1ELb1ELb1ELb1ELb1ELb1EEENS1_21CollectiveEpilogueFwdINS6_IJS8_SA_S9_EEENS6_IJNS7_ILi1EEESI_SI_EEESC_SE_Li256ELb1ELb1ELb1ELb0EEENS1_36VarlenDynamicPersistentTileSchedulerILi128ELi64ELi256ELi256ELb1ELb1ELb0ELb1ELb1ELb1EEEEEEEEEvNT_6ParamsE)
        .other          _ZN7cutlass13device_kernelIN5flash19enable_sm80_to_sm89INS1_16FlashAttnFwdSm80INS1_25CollectiveMainloopFwdSm80ILi8ELi1ELb0EN4cute5tupleIJNS5_1CILi128EEENS7_ILi64EEENS7_ILi192EEEEEELi192ENS_6half_tEfNS_4arch4Sm80ELb1ELb0ELb1ELb1ELb1ELb1ELb1ELb1EEENS1_21CollectiveEpilogueFwdINS6_IJS8_SA_S9_EEENS6_IJNS7_ILi1EEESI_SI_EEESC_SE_Li256ELb1ELb1ELb1ELb0EEENS1_36VarlenDynamicPersistentTileSchedulerILi128ELi64ELi256ELi256ELb1ELb1ELb0ELb1ELb1ELb1EEEEEEEEEvNT_6ParamsE,@"STO_CUDA_ENTRY STV_DEFAULT"
_ZN7cutlass13device_kernelIN5flash19enable_sm80_to_sm89INS1_16FlashAttnFwdSm80INS1_25CollectiveMainloopFwdSm80ILi8ELi1ELb0EN4cute5tupleIJNS5_1CILi128EEENS7_ILi64EEENS7_ILi192EEEEEELi192ENS_6half_tEfNS_4arch4Sm80ELb1ELb0ELb1ELb1ELb1ELb1ELb1ELb1EEENS1_21CollectiveEpilogueFwdINS6_IJS8_SA_S9_EEENS6_IJNS7_ILi1EEESI_SI_EEESC_SE_Li256ELb1ELb1ELb1ELb0EEENS1_36VarlenDynamicPersistentTileSchedulerILi128ELi64ELi256ELi256ELb1ELb1ELb0ELb1ELb1ELb1EEEEEEEEEvNT_6ParamsE:
        /* <DEDUP_REMOVED lines=52> */
.L_x_1268:
        /* <DEDUP_REMOVED lines=16> */
.L_x_1457:
        /* <DEDUP_REMOVED lines=16> */
.L_x_1458:
[----:B---3--:R-:W-:-:S05]  /*0540*/  IMAD R0, R0, c[0x0][0x538], RZ ;  /* 0x00014e0000007a24 */ /* 0x008fca00078e02ff */
[----:B------:R-:W-:-:S04]  /*0550*/  IADD3 R6, R0, R6, RZ ;  /* 0x0000000600067210 */ /* 0x000fc80007ffe0ff */
[----:B------:R-:W-:-:S13]  /*0560*/  ISETP.GT.AND P0, PT, R6, UR4, PT ;  /* 0x0000000406007c0c */ /* 0x000fda000bf04270 */
[----:B-12---:R-:W-:Y:S05]  /*0570*/  @!P0 BRA `(.L_x_1268) ;  /* 0xfffffdc000008947 */ /* 0x006fea000383ffff */
.L_x_1264:
[----:B------:R-:W-:-:S05]  /*0580*/  IADD3 R11, -R0, R6, RZ ;  /* 0x00000006000b7210 */ /* 0x000fca0007ffe1ff */
[----:B------:R-:W-:-:S05]  /*0590*/  IMAD R0, R4, c[0x0][0x538], R11 ;  /* 0x00014e0004007a24 */ /* 0x000fca00078e020b */
[----:B------:R-:W-:Y:S01]  /*05a0*/  ISETP.GT.AND P0, PT, R0, UR4, PT ;  /* 0x0000000400007c0c */ /* 0x000fe2000bf04270 */
[----:B------:R-:W-:-:S12]  /*05b0*/  BRA.DIV ~URZ, `(.L_x_1269) ;  /* 0x0001db127f007947 */ /* 0x000fd8000b800000 */
[----:B------:R-:W-:-:S04]  /*05c0*/  VOTE.ANY R10, PT, !P0 ;  /* 0x00000000000a7806 */ /* 0x000fc800040e0100 */
.L_x_1459:
[----:B------:R-:W1:Y:S02]  /*05d0*/  POPC R5, R10 ;  /* 0x0000000a00057309 */ /* 0x000e640000000000 */
[----:B-12---:R-:W-:Y:S01]  /*05e0*/  IADD3 R247, R5, R7, RZ ;  /* 0x0000000705f77210 */ /* 0x006fe20007ffe0ff */
[----:B------:R-:W-:Y:S05]  /*05f0*/  BRA.DIV ~URZ, `(.L_x_1270) ;  /* 0x0001db227f007947 */ /* 0x000fea000b800000 */
[----:B------:R1:W2:Y:S01]  /*0600*/  SHFL.IDX PT, R12, R9, R5, 0x1f ;  /* 0x00001f05090c7589 */ /* 0x0002a200000e0000 */
[----:B------:R-:W-:-:S03]  /*0610*/  MOV R6, RZ ;  /* 0x000000ff00067202 */ /* 0x000fc60000000f00 */
[----:B------:R1:W3:Y:S04]  /*0620*/  SHFL.IDX PT, R9, R8, R5, 0x1f ;  /* 0x00001f0508097589 */ /* 0x0002e800000e0000 */
.L_x_1460:
[----:B------:R-:W-:Y:S01]  /*0630*/  ISETP.NE.AND P0, PT, R10, RZ, PT ;  /* 0x000000ff0a00720c */ /* 0x000fe20003f05270 */
[----:B------:R-:W-:-:S12]  /*0640*/  BSSY B0, `(.L_x_1271) ;  /* 0x0000005000007945 */ /* 0x000fd80003800000 */
[----:B------:R-:W-:Y:S05]  /*0650*/  @!P0 BRA `(.L_x_1272) ;  /* 0x0000003000008947 */ /* 0x000fea0003800000 */
[----:B------:R-:W-:Y:S01]  /*0660*/  IADD3 R0, R5, -0x1, RZ ;  /* 0xffffffff05007810 */ /* 0x000fe20007ffe0ff */
[----:B------:R-:W-:Y:S05]  /*0670*/  BRA.DIV ~URZ, `(.L_x_1273) ;  /* 0x0001db827f007947 */ /* 0x000fea000b800000 */
[----:B------:R4:W1:Y:S02]  /*0680*/  SHFL.IDX PT, R6, R4, R0, 0x1f ;  /* 0x00001f0004067589 */ /* 0x00086400000e0000 */
.L_x_1272:
[----:B------:R-:W-:Y:S05]  /*0690*/  BSYNC B0 ;  /* 0x0000000000007941 */ /* 0x000fea0003800000 */
.L_x_1271:
        /* <DEDUP_REMOVED lines=67> */
.L_x_1275:
        /* <DEDUP_REMOVED lines=68> */
.L_x_1276:
[----:B------:R-:W-:Y:S05]  /*0f10*/  BSYNC B0 ;  /* 0x0000000000007941 */ /* 0x000fea0003800000 */
.L_x_1274:
[----:B------:R-:W-:-:S04]  /*0f20*/  LOP3.LUT R0, RZ, R0, RZ, 0x33, !PT ;  /* 0x00000000ff007212 */ /* 0x000fc800078e33ff */
[----:B------:R-:W-:Y:S01]  /*0f30*/  IADD3 R245, R0, R12, RZ ;  /* 0x0000000c00f57210 */ /* 0x000fe20007ffe0ff */
[----:B------:R-:W-:Y:S05]  /*0f40*/  BRA `(.L_x_1277) ;  /* 0x0000004000007947 */ /* 0x000fea0003800000 */
.L_x_1265:
[----:B--2---:R-:W-:Y:S01]  /*0f50*/  IMAD.MOV.U32 R245, RZ, RZ, RZ ;  /* 0x000000fffff57224 */ /* 0x004fe200078e00ff */
[----:B------:R-:W-:Y:S01]  /*0f60*/  MOV R246, RZ ;  /* 0x000000ff00f67202 */ /* 0x000fe20000000f00 */
[----:B------:R-:W-:Y:S01]  /*0f70*/  IMAD.U32 R244, RZ, RZ, UR4 ;  /* 0x00000004fff47e24 */ /* 0x000fe2000f8e00ff */
[----:B------:R-:W-:Y:S02]  /*0f80*/  MOV R247, c[0x0][0x53c] ;  /* 0x00014f0000f77a02 */ /* 0x000fe40000000f00 */
.L_x_1277:
[----:B------:R-:W-:Y:S01]  /*0f90*/  ISETP.NE.AND P0, PT, R13, RZ, PT ;  /* 0x000000ff0d00720c */ /* 0x000fe20003f05270 */
[----:B------:R-:W-:-:S12]  /*0fa0*/  WARPSYNC 0xffffffff ;  /* 0xffffffff00007948 */ /* 0x000fd80003800000 */
[----:B------:R1:W-:Y:S04]  /*0fb0*/  @!P0 STS.128 [0x18100], R244 ;  /* 0x018100f4ff008388 */ /* 0x0003e80000000c00 */
[----:B------:R-:W-:Y:S06]  /*0fc0*/  BAR.ARV 0x5, 0x100 ;  /* 0x0144000000007b1d */ /* 0x000fec0000002000 */
.L_x_1263:
        /* <DEDUP_REMOVED lines=11> */
[----:B------:R-:W-:Y:S02]  /*1080*/  SHF.R.S32.HI R25, RZ, 0x3, R6 ;  /* 0x00000003ff197819 */ /* 0x000fe40000011406 */
[----:B------:R-:W-:Y:S02]  /*1090*/  LOP3.LUT R3, R6, 0xfffffff8, RZ, 0xc0, !PT ;  /* 0xfffffff806037812 */ /* 0x000fe400078ec0ff */
[C---:B------:R-:W-:Y:S01]  /*10a0*/  LEA.HI R0, R2.reuse, R4, RZ, 0x1 ;  /* 0x0000000402007211 */ /* 0x040fe200078f08ff */
[----:B------:R-:W-:Y:S01]  /*10b0*/  IMAD.SHL.U32 R5, R25, 0x40, RZ ;  /* 0x0000004019057824 */ /* 0x000fe200078e00ff */
[----:B------:R-:W-:Y:S01]  /*10c0*/  LOP3.LUT R2, R2, 0xfffffff0, RZ, 0xc0, !PT ;  /* 0xfffffff002027812 */ /* 0x000fe200078ec0ff */
[----:B------:R-:W-:Y:S01]  /*10d0*/  IMAD.IADD R8, R16, 0x1, -R3 ;  /* 0x0000000110087824 */ /* 0x000fe200078e0a03 */
[----:B------:R-:W-:-:S02]  /*10e0*/  LOP3.LUT R3, R0, 0xfffffffe, RZ, 0xc0, !PT ;  /* 0xfffffffe00037812 */ /* 0x000fc400078ec0ff */
[----:B------:R-:W-:Y:S01]  /*10f0*/  LOP3.LUT R0, R5, 0x1c0, RZ, 0xc0, !PT ;  /* 0x000001c005007812 */ /* 0x000fe200078ec0ff */
[----:B------:R-:W-:Y:S01]  /*1100*/  IMAD.SHL.U32 R202, R8, 0x8, RZ ;  /* 0x0000000808ca7824 */ /* 0x000fe200078e00ff */
[-C--:B------:R-:W-:Y:S01]  /*1110*/  LEA.HI R14, R12, R16.reuse, RZ, 0x2 ;  /* 0x000000100c0e7211 */ /* 0x080fe200078f10ff */
[----:B------:R-:W-:Y:S01]  /*1120*/  IMAD.IADD R2, R16, 0x1, -R2 ;  /* 0x0000000110027824 */ /* 0x000fe200078e0a02 */
[----:B------:R-:W-:Y:S01]  /*1130*/  LEA.HI R13, R12, R16, RZ, 0x5 ;  /* 0x000000100c0d7211 */ /* 0x000fe200078f28ff */
[----:B------:R-:W-:Y:S01]  /*1140*/  IMAD.IADD R10, R4, 0x1, -R3 ;  /* 0x00000001040a7824 */ /* 0x000fe200078e0a03 */
[----:B------:R-:W-:Y:S01]  /*1150*/  LOP3.LUT R3, R0, 0x38, R202, 0xf8, !PT ;  /* 0x0000003800037812 */ /* 0x000fe200078ef8ca */
[C---:B------:R-:W-:Y:S01]  /*1160*/  IMAD.SHL.U32 R4, R8.reuse, 0x40, RZ ;  /* 0x0000004008047824 */ /* 0x040fe200078e00ff */
[----:B------:R-:W-:Y:S01]  /*1170*/  SHF.R.U32.HI R0, RZ, 0x3, R0 ;  /* 0x00000003ff007819 */ /* 0x000fe20000011600 */
[----:B------:R-:W-:Y:S01]  /*1180*/  IMAD R220, R8, 0x20, R25 ;  /* 0x0000002008dc7824 */ /* 0x000fe200078e0219 */
[----:B------:R-:W-:-:S02]  /*1190*/  SHF.R.S32.HI R5, RZ, 0x1f, R2 ;  /* 0x0000001fff057819 */ /* 0x000fc40000011402 */
[----:B------:R-:W-:Y:S02]  /*11a0*/  LOP3.LUT R9, R3, R0, RZ, 0x3c, !PT ;  /* 0x0000000003097212 */ /* 0x000fe400078e3cff */
[----:B------:R-:W-:Y:S02]  /*11b0*/  LOP3.LUT R0, R4, 0x1c0, RZ, 0xc0, !PT ;  /* 0x000001c004007812 */ /* 0x000fe400078ec0ff */
[--C-:B------:R-:W-:Y:S02]  /*11c0*/  SHF.R.S32.HI R215, RZ, 0x2, R14.reuse ;  /* 0x00000002ffd77819 */ /* 0x100fe4000001140e */
[----:B------:R-:W-:Y:S02]  /*11d0*/  SHF.R.S32.HI R7, RZ, 0x1f, R14 ;  /* 0x0000001fff077819 */ /* 0x000fe4000001140e */
[----:B------:R-:W-:Y:S02]  /*11e0*/  LEA.HI R11, R5, R2, RZ, 0x3 ;  /* 0x00000002050b7211 */ /* 0x000fe400078f18ff */
[----:B------:R-:W-:-:S02]  /*11f0*/  LOP3.LUT R5, R0, 0x8, R6, 0xf8, !PT ;  /* 0x0000000800057812 */ /* 0x000fc400078ef806 */
[----:B------:R-:W-:Y:S02]  /*1200*/  SHF.R.U32.HI R3, RZ, 0x3, R0 ;  /* 0x00000003ff037819 */ /* 0x000fe40000011600 */
[----:B------:R-:W-:Y:S02]  /*1210*/  LEA.HI R0, R7, R215, RZ, 0x3 ;  /* 0x000000d707007211 */ /* 0x000fe400078f18ff */
[----:B------:R-:W-:Y:S02]  /*1220*/  LOP3.LUT R4, R11, 0xfffffff8, RZ, 0xc0, !PT ;  /* 0xfffffff80b047812 */ /* 0x000fe400078ec0ff */
[----:B------:R-:W-:Y:S02]  /*1230*/  LOP3.LUT R0, R0, 0xfffffff8, RZ, 0xc0, !PT ;  /* 0xfffffff800007812 */ /* 0x000fe400078ec0ff */
[----:B------:R-:W-:Y:S01]  /*1240*/  LOP3.LUT R7, R5, R3, RZ, 0x3c, !PT ;  /* 0x0000000305077212 */ /* 0x000fe200078e3cff */
[----:B------:R-:W-:Y:S01]  /*1250*/  IMAD.IADD R6, R2, 0x1, -R4 ;  /* 0x0000000102067824 */ /* 0x000fe200078e0a04 */
[----:B------:R-:W-:Y:S01]  /*1260*/  LOP3.LUT R2, R13, 0xffffffe0, RZ, 0xc0, !PT ;  /* 0xffffffe00d027812 */ /* 0x000fe200078ec0ff */
[----:B------:R-:W-:Y:S01]  /*1270*/  IMAD.IADD R0, R215, 0x1, -R0 ;  /* 0x00000001d7007824 */ /* 0x000fe200078e0a00 */
[----:B------:R-:W-:-:S02]  /*1280*/  SHF.R.S32.HI R5, RZ, 0x5, R13 ;  /* 0x00000005ff057819 */ /* 0x000fc4000001140d */
[----:B------:R-:W-:Y:S01]  /*1290*/  SHF.R.S32.HI R3, RZ, 0x1f, R13 ;  /* 0x0000001fff037819 */ /* 0x000fe2000001140d */
[----:B------:R-:W-:Y:S01]  /*12a0*/  IMAD.IADD R23, R16, 0x1, -R2 ;  /* 0x0000000110177824 */ /* 0x000fe200078e0a02 */
[----:B------:R-:W-:Y:S01]  /*12b0*/  LEA.HI R4, R12, R16, RZ, 0x6 ;  /* 0x000000100c047211 */ /* 0x000fe200078f30ff */
[----:B------:R-:W-:Y:S01]  /*12c0*/  IMAD.SHL.U32 R228, R5, 0x200, RZ ;  /* 0x0000020005e47824 */ /* 0x000fe200078e00ff */
[----:B------:R-:W-:Y:S01]  /*12d0*/  LEA.HI R2, R3, R5, RZ, 0x3 ;  /* 0x0000000503027211 */ /* 0x000fe200078f18ff */
[----:B------:R-:W-:Y:S01]  /*12e0*/  IMAD.SHL.U32 R13, R11, 0x40, RZ ;  /* 0x000000400b0d7824 */ /* 0x000fe200078e00ff */
[----:B------:R-:W-:Y:S01]  /*12f0*/  LOP3.LUT R3, R0, 0x1, RZ, 0xc0, !PT ;  /* 0x0000000100037812 */ /* 0x000fe200078ec0ff */
[----:B------:R-:W-:Y:S01]  /*1300*/  IMAD.SHL.U32 R4, R4, 0x8, RZ ;  /* 0x0000000804047824 */ /* 0x000fe200078e00ff */
[----:B------:R-:W-:Y:S02]  /*1310*/  SHF.R.S32.HI R12, RZ, 0x1f, R23 ;  /* 0x0000001fff0c7819 */ /* 0x000fe40000011417 */
[----:B------:R-:W-:-:S02]  /*1320*/  ISETP.NE.U32.AND P0, PT, R3, 0x1, PT ;  /* 0x000000010300780c */ /* 0x000fc40003f05070 */
[----:B------:R-:W-:Y:S02]  /*1330*/  LOP3.LUT R2, R2, 0xffffff8, RZ, 0xc0, !PT ;  /* 0x0ffffff802027812 */ /* 0x000fe400078ec0ff */
[C---:B------:R-:W-:Y:S01]  /*1340*/  R2P PR, R0.reuse, 0x6 ;  /* 0x0000000600007804 */ /* 0x040fe20000000000 */
[----:B------:R-:W-:Y:S01]  /*1350*/  IMAD.SHL.U32 R0, R0, 0x40, RZ ;  /* 0x0000004000007824 */ /* 0x000fe200078e00ff */
[----:B------:R-:W-:Y:S01]  /*1360*/  LEA.HI R15, R12, R23, RZ, 0x2 ;  /* 0x000000170c0f7211 */ /* 0x000fe200078f10ff */
[----:B------:R-:W-:Y:S01]  /*1370*/  IMAD.IADD R3, R5, 0x1, -R2 ;  /* 0x0000000105037824 */ /* 0x000fe200078e0a02 */
[----:B------:R-:W-:Y:S02]  /*1380*/  LOP3.LUT R193, R9, 0x7ffffe00, R4, 0xf8, !PT ;  /* 0x7ffffe0009c17812 */ /* 0x000fe400078ef804 */
[----:B------:R-:W-:Y:S02]  /*1390*/  SHF.R.S32.HI R2, RZ, 0x2, R15 ;  /* 0x00000002ff027819 */ /* 0x000fe4000001140f */
[----:B------:R-:W-:Y:S01]  /*13a0*/  LOP3.LUT R226, R0, 0x1c0, RZ, 0xc0, !PT ;  /* 0x000001c000e27812 */ /* 0x000fe200078ec0ff */
[----:B------:R-:W-:Y:S01]  /*13b0*/  IMAD.SHL.U32 R0, R6, 0x40, RZ ;  /* 0x0000004006007824 */ /* 0x000fe200078e00ff */
[----:B------:R-:W-:Y:S01]  /*13c0*/  LOP3.LUT R4, R14, 0xfffffffc, RZ, 0xc0, !PT ;  /* 0xfffffffc0e047812 */ /* 0x000fe200078ec0ff */
[----:B------:R-:W-:Y:S01]  /*13d0*/  IMAD R22, R3, 0x10, R2 ;  /* 0x0000001003167824 */ /* 0x000fe200078e0202 */
[----:B------:R-:W-:Y:S01]  /*13e0*/  IADD3 R9, R215, 0x40, RZ ;  /* 0x00000040d7097810 */ /* 0x000fe20007ffe0ff */
[----:B------:R-:W-:Y:S01]  /*13f0*/  IMAD.SHL.U32 R2, R10, 0x8, RZ ;  /* 0x000000080a027824 */ /* 0x000fe200078e00ff */
[----:B------:R-:W-:Y:S01]  /*1400*/  LOP3.LUT R0, R0, 0x1c0, RZ, 0xc0, !PT ;  /* 0x000001c000007812 */ /* 0x000fe200078ec0ff */
[----:B------:R-:W-:Y:S01]  /*1410*/  IMAD.IADD R243, R16, 0x1, -R4 ;  /* 0x0000000110f37824 */ /* 0x000fe200078e0a04 */
[----:B------:R-:W-:Y:S01]  /*1420*/  SHF.R.U32.HI R227, RZ, 0x3, R226 ;  /* 0x00000003ffe37819 */ /* 0x000fe200000116e2 */
[----:B------:R-:W-:Y:S01]  /*1430*/  IMAD.SHL.U32 R14, R5, 0x400, RZ ;  /* 0x00000400050e7824 */ /* 0x000fe200078e00ff */
[----:B------:R-:W-:Y:S01]  /*1440*/  LOP3.LUT R3, R0, 0x8, R2, 0xf8, !PT ;  /* 0x0000000800037812 */ /* 0x000fe200078ef802 */
[C---:B------:R-:W-:Y:S01]  /*1450*/  IMAD.SHL.U32 R140, R243.reuse, 0x4, RZ ;  /* 0x00000004f38c7824 */ /* 0x040fe200078e00ff */
[----:B------:R-:W-:Y:S01]  /*1460*/  SHF.R.U32.HI R0, RZ, 0x3, R0 ;  /* 0x00000003ff007819 */ /* 0x000fe20000011600 */
[----:B------:R-:W-:Y:S01]  /*1470*/  IMAD R2, R10, 0x200, R7 ;  /* 0x000002000a027824 */ /* 0x000fe200078e0207 */
[----:B------:R-:W-:Y:S01]  /*1480*/  LOP3.LUT P6, RZ, R6, 0x2, RZ, 0xc0, !PT ;  /* 0x0000000206ff7812 */ /* 0x000fe200078cc0ff */
[----:B------:R-:W-:Y:S01]  /*1490*/  IMAD.SHL.U32 R102, R243, 0x8, RZ ;  /* 0x00000008f3667824 */ /* 0x000fe200078e00ff */
[----:B------:R-:W-:Y:S01]  /*14a0*/  LOP3.LUT R7, R3, R0, RZ, 0x3c, !PT ;  /* 0x0000000003077212 */ /* 0x000fe200078e3cff */
[----:B------:R-:W-:Y:S01]  /*14b0*/  IMAD.SHL.U32 R3, R9, 0x40, RZ ;  /* 0x0000004009037824 */ /* 0x000fe200078e00ff */
[----:B------:R-:W-:Y:S01]  /*14c0*/  SHF.R.S32.HI R0, RZ, 0x1f, R9 ;  /* 0x0000001fff007819 */ /* 0x000fe20000011409 */
[----:B------:R-:W-:Y:S01]  /*14d0*/  STL [R1+0x58], R22 ;  /* 0x0000581601007387 */ /* 0x000fe20000100800 */
[----:B------:R-:W-:Y:S01]  /*14e0*/  IADD3 R142, R140, 0x20, RZ ;  /* 0x000000208c8e7810 */ /* 0x000fe20007ffe0ff */
[----:B------:R-:W-:Y:S01]  /*14f0*/  IMAD.SHL.U32 R193, R193, 0x2, RZ ;  /* 0x00000002c1c17824 */ /* 0x000fe200078e00ff */
[----:B------:R-:W-:Y:S01]  /*1500*/  LOP3.LUT P5, RZ, R6, 0x4, RZ, 0xc0, !PT ;  /* 0x0000000406ff7812 */ /* 0x000fe200078ac0ff */
[----:B------:R-:W-:Y:S01]  /*1510*/  IMAD R6, R243, 0x2, R14 ;  /* 0x00000002f3067824 */ /* 0x000fe200078e020e */
[----:B------:R-:W-:Y:S01]  /*1520*/  LOP3.LUT R4, R227, R226, RZ, 0xfc, !PT ;  /* 0x000000e2e3047212 */ /* 0x000fe200078efcff */
[C---:B------:R-:W-:Y:S01]  /*1530*/  IMAD.IADD R106, R140.reuse, 0x1, R142 ;  /* 0x000000018c6a7824 */ /* 0x040fe200078e028e */
[----:B------:R-:W-:-:S02]  /*1540*/  IADD3 R107, R140, 0x40, RZ ;  /* 0x000000408c6b7810 */ /* 0x000fc40007ffe0ff */
[----:B------:R-:W-:Y:S01]  /*1550*/  LEA.HI R0, R0, R9, RZ, 0x3 ;  /* 0x0000000900007211 */ /* 0x000fe200078f18ff */
[----:B------:R-:W-:Y:S01]  /*1560*/  IMAD.IADD R18, R6, 0x1, R4 ;  /* 0x0000000106127824 */ /* 0x000fe200078e0204 */
[----:B------:R-:W-:Y:S01]  /*1570*/  LOP3.LUT R24, R3, 0x1c0, RZ, 0xc0, !PT ;  /* 0x000001c003187812 */ /* 0x000fe200078ec0ff */
[----:B------:R-:W-:Y:S01]  /*1580*/  IMAD.IADD R105, R140, 0x1, R107 ;  /* 0x000000018c697824 */ /* 0x000fe200078e026b */
[----:B------:R-:W-:Y:S01]  /*1590*/  SHF.R.S32.HI R3, RZ, 0x1f, R106 ;  /* 0x0000001fff037819 */ /* 0x000fe2000001146a */
[----:B------:R-:W-:Y:S01]  /*15a0*/  IMAD.SHL.U32 R4, R0, 0x40, RZ ;  /* 0x0000004000047824 */ /* 0x000fe200078e00ff */
[----:B------:R-:W-:Y:S02]  /*15b0*/  SHF.R.U32.HI R21, RZ, 0x3, R24 ;  /* 0x00000003ff157819 */ /* 0x000fe40000011618 */
[----:B------:R-:W-:Y:S02]  /*15c0*/  SHF.R.S32.HI R0, RZ, 0x1f, R105 ;  /* 0x0000001fff007819 */ /* 0x000fe40000011469 */
[----:B------:R-:W-:-:S02]  /*15d0*/  LOP3.LUT R20, R4, 0xfffffe00, RZ, 0xc0, !PT ;  /* 0xfffffe0004147812 */ /* 0x000fc400078ec0ff */
[CC--:B------:R-:W-:Y:S02]  /*15e0*/  LEA.HI R4, R3.reuse, R106.reuse, RZ, 0x6 ;  /* 0x0000006a03047211 */ /* 0x0c0fe400078f30ff */
[-C--:B------:R-:W-:Y:S01]  /*15f0*/  LEA.HI R5, R0, R105.reuse, RZ, 0x6 ;  /* 0x0000006900057211 */ /* 0x080fe200078f30ff */
[----:B------:R-:W-:Y:S01]  /*1600*/  STL [R1+0x24], R20 ;  /* 0x0000241401007387 */ /* 0x000fe20000100800 */
[----:B------:R-:W-:Y:S01]  /*1610*/  LEA.HI R12, R3, R106, RZ, 0x3 ;  /* 0x0000006a030c7211 */ /* 0x000fe200078f18ff */
[----:B------:R-:W-:Y:S01]  /*1620*/  IMAD.SHL.U32 R3, R4, 0x80, RZ ;  /* 0x0000008004037824 */ /* 0x000fe200078e00ff */
[----:B------:R-:W-:Y:S01]  /*1630*/  LEA.HI R11, R0, R105, RZ, 0x3 ;  /* 0x00000069000b7211 */ /* 0x000fe200078f18ff */
[----:B------:R-:W-:Y:S01]  /*1640*/  IMAD.SHL.U32 R5, R5, 0x80, RZ ;  /* 0x0000008005057824 */ /* 0x000fe200078e00ff */
[--C-:B------:R-:W-:Y:S02]  /*1650*/  LOP3.LUT R4, R226, 0x38, R12.reuse, 0xf8, !PT ;  /* 0x00000038e2047812 */ /* 0x100fe400078ef80c */
[----:B------:R-:W-:-:S02]  /*1660*/  LOP3.LUT R0, R24, 0x38, R12, 0xf8, !PT ;  /* 0x0000003818007812 */ /* 0x000fc400078ef80c */
[--C-:B------:R-:W-:Y:S02]  /*1670*/  LOP3.LUT R6, R226, 0x38, R11.reuse, 0xf8, !PT ;  /* 0x00000038e2067812 */ /* 0x100fe400078ef80b */
[----:B------:R-:W-:Y:S02]  /*1680*/  LOP3.LUT R10, R24, 0x38, R11, 0xf8, !PT ;  /* 0x00000038180a7812 */ /* 0x000fe400078ef80b */
[----:B------:R-:W-:Y:S02]  /*1690*/  LOP3.LUT R9, R4, R227, RZ, 0x3c, !PT ;  /* 0x000000e304097212 */ /* 0x000fe400078e3cff */
[----:B------:R-:W-:Y:S02]  /*16a0*/  LOP3.LUT R3, R3, 0xffffe000, RZ, 0xc0, !PT ;  /* 0xffffe00003037812 */ /* 0x000fe400078ec0ff */
[----:B------:R-:W-:Y:S02]  /*16b0*/  LOP3.LUT R4, R0, R21, RZ, 0x3c, !PT ;  /* 0x0000001500047212 */ /* 0x000fe400078e3cff */
[----:B------:R-:W-:-:S02]  /*16c0*/  LOP3.LUT R0, R5, 0xffffe000, RZ, 0xc0, !PT ;  /* 0xffffe00005007812 */ /* 0x000fc400078ec0ff */
[----:B------:R-:W-:Y:S02]  /*16d0*/  LOP3.LUT R6, R6, R227, RZ, 0x3c, !PT ;  /* 0x000000e306067212 */ /* 0x000fe400078e3cff */
[----:B------:R-:W-:Y:S02]  /*16e0*/  LOP3.LUT R5, R10, R21, RZ, 0x3c, !PT ;  /* 0x000000150a057212 */ /* 0x000fe400078e3cff */
[-C--:B------:R-:W-:Y:S02]  /*16f0*/  IADD3 R17, R9, R3.reuse, R228 ;  /* 0x0000000309117210 */ /* 0x080fe40007ffe0e4 */
[----:B------:R-:W-:Y:S02]  /*1700*/  IADD3 R16, R4, R3, R20 ;  /* 0x0000000304107210 */ /* 0x000fe40007ffe014 */
[----:B------:R-:W-:Y:S02]  /*1710*/  LOP3.LUT R3, R13, 0xfffffe00, RZ, 0xc0, !PT ;  /* 0xfffffe000d037812 */ /* 0x000fe400078ec0ff */
[----:B------:R-:W-:-:S02]  /*1720*/  IADD3 R13, R6, R0, R228 ;  /* 0x00000000060d7210 */ /* 0x000fc40007ffe0e4 */
[----:B------:R-:W-:Y:S02]  /*1730*/  IADD3 R10, R5, R0, R20 ;  /* 0x00000000050a7210 */ /* 0x000fe40007ffe014 */
[----:B------:R-:W-:Y:S02]  /*1740*/  LEA.HI R0, R243, R243, RZ, 0x1 ;  /* 0x000000f3f3007211 */ /* 0x000fe400078f08ff */
[CC--:B------:R-:W-:Y:S01]  /*1750*/  IADD3 R4, R7.reuse, R3.reuse, R14 ;  /* 0x0000000307047210 */ /* 0x0c0fe20007ffe00e */
[----:B------:R-:W-:Y:S01]  /*1760*/  IMAD.MOV.U32 R14, RZ, RZ, 0x40 ;  /* 0x00000040ff0e7424 */ /* 0x000fe200078e00ff */
[----:B------:R-:W-:Y:S02]  /*1770*/  LOP3.LUT R5, R7, R3, RZ, 0xfc, !PT ;  /* 0x0000000307057212 */ /* 0x000fe400078efcff */
[----:B------:R-:W-:Y:S02]  /*1780*/  LOP3.LUT R3, R0, 0x1ffffffe, RZ, 0xc0, !PT ;  /* 0x1ffffffe00037812 */ /* 0x000fe400078ec0ff */
[----:B------:R-:W-:-:S02]  /*1790*/  IADD3 R145, R140, 0x10, RZ ;  /* 0x000000108c917810 */ /* 0x000fc40007ffe0ff */
[C---:B------:R-:W-:Y:S02]  /*17a0*/  LOP3.LUT P4, RZ, R8.reuse, 0x2, RZ, 0xc0, !PT ;  /* 0x0000000208ff7812 */ /* 0x040fe4000788c0ff */
[----:B------:R-:W-:Y:S01]  /*17b0*/  LOP3.LUT P3, RZ, R8, 0x4, RZ, 0xc0, !PT ;  /* 0x0000000408ff7812 */ /* 0x000fe2000786c0ff */
[----:B------:R-:W-:Y:S01]  /*17c0*/  IMAD.IADD R8, R243, 0x1, -R3 ;  /* 0x00000001f3087824 */ /* 0x000fe200078e0a03 */
[----:B------:R-:W-:Y:S02]  /*17d0*/  SHF.R.S32.HI R9, RZ, 0x1f, R145 ;  /* 0x0000001fff097819 */ /* 0x000fe40000011491 */
[----:B------:R-:W-:Y:S01]  /*17e0*/  IADD3 R144, R140, 0x30, RZ ;  /* 0x000000308c907810 */ /* 0x000fe20007ffe0ff */
[----:B------:R-:W-:Y:S01]  /*17f0*/  IMAD R248, R8, 0x8, R22 ;  /* 0x0000000808f87824 */ /* 0x000fe200078e0216 */
[----:B------:R-:W-:Y:S01]  /*1800*/  SHF.R.S32.HI R3, RZ, 0x1f, R142 ;  /* 0x0000001fff037819 */ /* 0x000fe2000001148e */
[----:B------:R1:W-:Y:S01]  /*1810*/  STL [R1+0x38], R9 ;  /* 0x0000380901007387 */ /* 0x0003e20000100800 */
[----:B------:R-:W-:-:S02]  /*1820*/  IADD3 R143, R140, 0x50, RZ ;  /* 0x000000508c8f7810 */ /* 0x000fc40007ffe0ff */
[----:B------:R-:W-:Y:S01]  /*1830*/  LOP3.LUT R6, R15, 0x7ffffffc, RZ, 0xc0, !PT ;  /* 0x7ffffffc0f067812 */ /* 0x000fe200078ec0ff */
[----:B------:R2:W-:Y:S01]  /*1840*/  STL [R1+0x34], R3 ;  /* 0x0000340301007387 */ /* 0x0005e20000100800 */
[----:B------:R-:W-:Y:S02]  /*1850*/  SHF.R.S32.HI R15, RZ, 0x1f, R144 ;  /* 0x0000001fff0f7819 */ /* 0x000fe40000011490 */
[--C-:B------:R-:W-:Y:S02]  /*1860*/  LOP3.LUT R7, R24, 0x38, R102.reuse, 0xf8, !PT ;  /* 0x0000003818077812 */ /* 0x100fe400078ef866 */
[----:B------:R-:W-:Y:S01]  /*1870*/  SHF.R.S32.HI R224, RZ, 0x3, R11 ;  /* 0x00000003ffe07819 */ /* 0x000fe2000001140b */
[----:B------:R-:W-:Y:S01]  /*1880*/  STL [R1+0x30], R15 ;  /* 0x0000300f01007387 */ /* 0x000fe20000100800 */
[----:B------:R-:W-:Y:S02]  /*1890*/  LOP3.LUT R8, R20, R7, R21, 0xf6, !PT ;  /* 0x0000000714087212 */ /* 0x000fe400078ef615 */
[----:B------:R-:W-:-:S02]  /*18a0*/  LOP3.LUT R7, R226, 0x38, R102, 0xf8, !PT ;  /* 0x00000038e2077812 */ /* 0x000fc400078ef866 */
[----:B------:R-:W-:Y:S02]  /*18b0*/  LEA R8, R8, 0xc100, 0x1 ;  /* 0x0000c10008087811 */ /* 0x000fe400078e08ff */
[----:B------:R-:W-:Y:S02]  /*18c0*/  LOP3.LUT R7, R228, R7, R227, 0xf6, !PT ;  /* 0x00000007e4077212 */ /* 0x000fe400078ef6e3 */
[----:B------:R-:W-:Y:S02]  /*18d0*/  SHF.R.S32.HI R225, RZ, 0x3, R12 ;  /* 0x00000003ffe17819 */ /* 0x000fe4000001140c */
[----:B------:R-:W-:Y:S02]  /*18e0*/  LEA R7, R7, 0xc100, 0x1 ;  /* 0x0000c10007077811 */ /* 0x000fe400078e08ff */
[----:B------:R-:W-:Y:S02]  /*18f0*/  LEA R146, R2, 0x6100, 0x1 ;  /* 0x0000610002927811 */ /* 0x000fe400078e08ff */
[----:B-1----:R-:W-:-:S02]  /*1900*/  SHF.R.S32.HI R9, RZ, 0x1f, R107 ;  /* 0x0000001fff097819 */ /* 0x002fc4000001146b */
[----:B------:R-:W-:Y:S02]  /*1910*/  IADD3 R181, R146, 0x20, RZ ;  /* 0x0000002092b57810 */ /* 0x000fe40007ffe0ff */
[----:B--2---:R-:W-:Y:S01]  /*1920*/  SHF.R.S32.HI R3, RZ, 0x1f, R143 ;  /* 0x0000001fff037819 */ /* 0x004fe2000001148f */
[----:B------:R1:W-:Y:S01]  /*1930*/  STL [R1+0x2c], R9 ;  /* 0x00002c0901007387 */ /* 0x0003e20000100800 */
[----:B------:R-:W-:Y:S02]  /*1940*/  SEL R0, R14, 0xffffffc0, !P3 ;  /* 0xffffffc00e007807 */ /* 0x000fe40005800000 */
[----:B------:R-:W-:Y:S01]  /*1950*/  @P4 IADD3 R181, R146, -0x20, RZ ;  /* 0xffffffe092b54810 */ /* 0x000fe20007ffe0ff */
[----:B------:R2:W-:Y:S01]  /*1960*/  STL [R1+0x28], R3 ;  /* 0x0000280301007387 */ /* 0x0005e20000100800 */
[----:B------:R-:W-:Y:S01]  /*1970*/  LEA R177, R4, 0xc100, 0x1 ;  /* 0x0000c10004b17811 */ /* 0x000fe200078e08ff */
[----:B------:R-:W-:Y:S01]  /*1980*/  IMAD.IADD R176, R146, 0x1, R0 ;  /* 0x0000000192b07824 */ /* 0x000fe200078e0200 */
[----:B------:R-:W-:Y:S01]  /*1990*/  LEA R147, R5, 0x100, 0x1 ;  /* 0x0000010005937811 */ /* 0x000fe200078e08ff */
[----:B------:R-:W-:Y:S01]  /*19a0*/  STL [R1+0x50], R8 ;  /* 0x0000500801007387 */ /* 0x000fe20000100800 */
[----:B------:R-:W-:Y:S01]  /*19b0*/  IMAD.IADD R173, R0, 0x1, R181 ;  /* 0x0000000100ad7824 */ /* 0x000fe200078e02b5 */
[----:B------:R-:W-:-:S02]  /*19c0*/  LOP3.LUT R209, R226, 0x18, R102, 0xf8, !PT ;  /* 0x00000018e2d17812 */ /* 0x000fc400078ef866 */
[----:B------:R3:W-:Y:S01]  /*19d0*/  STL [R1+0x4c], R7 ;  /* 0x00004c0701007387 */ /* 0x0007e20000100800 */
[----:B------:R-:W-:Y:S02]  /*19e0*/  SEL R2, R14, 0xffffffc0, !P5 ;  /* 0xffffffc00e027807 */ /* 0x000fe40006800000 */
[----:B------:R-:W-:Y:S02]  /*19f0*/  LOP3.LUT R209, R228, R209, R227, 0xf6, !PT ;  /* 0x000000d1e4d17212 */ /* 0x000fe400078ef6e3 */
[----:B------:R-:W-:Y:S01]  /*1a00*/  IADD3 R205, R202, 0x40, RZ ;  /* 0x00000040cacd7810 */ /* 0x000fe20007ffe0ff */
[----:B------:R-:W-:Y:S01]  /*1a10*/  IMAD.IADD R180, R177, 0x1, R2 ;  /* 0x00000001b1b47824 */ /* 0x000fe200078e0202 */
[----:B------:R-:W-:Y:S01]  /*1a20*/  LEA R209, R209, 0x100, 0x1 ;  /* 0x00000100d1d17811 */ /* 0x000fe200078e08ff */
[----:B------:R-:W-:Y:S01]  /*1a30*/  IMAD.IADD R175, R2, 0x1, R147 ;  /* 0x0000000102af7824 */ /* 0x000fe200078e0293 */
[----:B------:R-:W-:Y:S02]  /*1a40*/  IADD3 R206, R202, 0x80, RZ ;  /* 0x00000080cace7810 */ /* 0x000fe40007ffe0ff */
[----:B------:R-:W-:-:S02]  /*1a50*/  IADD3 R213, R102, 0x60, RZ ;  /* 0x0000006066d57810 */ /* 0x000fc40007ffe0ff */
[----:B-1----:R-:W-:Y:S02]  /*1a60*/  SEL R9, R19, 0xffffffe0, !P1 ;  /* 0xffffffe013097807 */ /* 0x002fe40004800000 */
[----:B------:R-:W-:Y:S01]  /*1a70*/  IADD3 R212, R102, 0x80, RZ ;  /* 0x0000008066d47810 */ /* 0x000fe20007ffe0ff */
[----:B--2---:R-:W-:Y:S01]  /*1a80*/  IMAD.IADD R3, R23, 0x1, -R6 ;  /* 0x0000000117037824 */ /* 0x004fe200078e0a06 */
[----:B------:R-:W-:Y:S02]  /*1a90*/  SEL R6, R14, 0xffffffc0, !P2 ;  /* 0xffffffc00e067807 */ /* 0x000fe40005000000 */
[----:B------:R-:W-:Y:S01]  /*1aa0*/  IADD3 R211, R102, 0xa0, RZ ;  /* 0x000000a066d37810 */ /* 0x000fe20007ffe0ff */
[----:B------:R-:W-:Y:S01]  /*1ab0*/  IMAD.SHL.U32 R242, R3, 0x2, RZ ;  /* 0x0000000203f27824 */ /* 0x000fe200078e00ff */
[----:B------:R-:W-:Y:S01]  /*1ac0*/  SEL R3, R19, 0xffffffe0, !P6 ;  /* 0xffffffe013037807 */ /* 0x000fe20007000000 */
[----:B------:R-:W-:Y:S01]  /*1ad0*/  IMAD.IADD R210, R209, 0x1, R6 ;  /* 0x00000001d1d27824 */ /* 0x000fe200078e0206 */
[----:B------:R-:W-:-:S02]  /*1ae0*/  SHF.R.S32.HI R203, RZ, 0x1f, R202 ;  /* 0x0000001fffcb7819 */ /* 0x000fc400000114ca */
[C---:B------:R-:W-:Y:S01]  /*1af0*/  IADD3 R36, R242.reuse, 0x10, RZ ;  /* 0x00000010f2247810 */ /* 0x040fe20007ffe0ff */
[----:B------:R-:W-:Y:S01]  /*1b00*/  IMAD.IADD R178, R177, 0x1, R3 ;  /* 0x00000001b1b27824 */ /* 0x000fe200078e0203 */
[C---:B------:R-:W-:Y:S01]  /*1b10*/  IADD3 R33, R242.reuse, 0x28, RZ ;  /* 0x00000028f2217810 */ /* 0x040fe20007ffe0ff */
[----:B------:R-:W-:Y:S01]  /*1b20*/  IMAD.IADD R172, R3, 0x1, R147 ;  /* 0x0000000103ac7824 */ /* 0x000fe200078e0293 */
[----:B------:R-:W-:Y:S01]  /*1b30*/  IADD3 R30, R242, 0x40, RZ ;  /* 0x00000040f21e7810 */ /* 0x000fe20007ffe0ff */
[----:B------:R-:W-:Y:S01]  /*1b40*/  IMAD.IADD R179, R178, 0x1, R2 ;  /* 0x00000001b2b37824 */ /* 0x000fe200078e0202 */
[----:B------:R-:W-:Y:S01]  /*1b50*/  IADD3 R27, R242, 0x58, RZ ;  /* 0x00000058f21b7810 */ /* 0x000fe20007ffe0ff */
[----:B------:R-:W-:Y:S01]  /*1b60*/  IMAD.IADD R174, R2, 0x1, R172 ;  /* 0x0000000102ae7824 */ /* 0x000fe200078e02ac */
[----:B------:R-:W-:Y:S02]  /*1b70*/  IADD3 R24, R242, 0x70, RZ ;  /* 0x00000070f2187810 */ /* 0x000fe40007ffe0ff */
[----:B---3--:R-:W-:-:S02]  /*1b80*/  SHF.R.S32.HI R7, RZ, 0x1f, R36 ;  /* 0x0000001fff077819 */ /* 0x008fc40000011424 */
[C---:B------:R-:W-:Y:S02]  /*1b90*/  IADD3 R21, R242.reuse, 0x88, RZ ;  /* 0x00000088f2157810 */ /* 0x040fe40007ffe0ff */
[----:B------:R-:W-:Y:S02]  /*1ba0*/  SHF.R.S32.HI R7, RZ, 0x1f, R33 ;  /* 0x0000001fff077819 */ /* 0x000fe40000011421 */
[C---:B------:R-:W-:Y:S02]  /*1bb0*/  IADD3 R37, R242.reuse, 0x8, RZ ;  /* 0x00000008f2257810 */ /* 0x040fe40007ffe0ff */
[C---:B------:R-:W-:Y:S02]  /*1bc0*/  IADD3 R15, R242.reuse, 0xa0, RZ ;  /* 0x000000a0f20f7810 */ /* 0x040fe40007ffe0ff */
[----:B------:R-:W-:Y:S02]  /*1bd0*/  SHF.R.S32.HI R7, RZ, 0x1f, R30 ;  /* 0x0000001fff077819 */ /* 0x000fe4000001141e */
[----:B------:R-:W-:-:S02]  /*1be0*/  IADD3 R34, R242, 0x20, RZ ;  /* 0x00000020f2227810 */ /* 0x000fc40007ffe0ff */
        /* <DEDUP_REMOVED lines=8> */
[----:B------:R-:W-:Y:S02]  /*1c70*/  SHF.R.S32.HI R7, RZ, 0x1f, R15 ;  /* 0x0000001fff077819 */ /* 0x000fe4000001140f */
[----:B------:R-:W-:Y:S02]  /*1c80*/  IADD3 R22, R242, 0x80, RZ ;  /* 0x00000080f2167810 */ /* 0x000fe40007ffe0ff */
[----:B------:R-:W-:Y:S02]  /*1c90*/  SHF.R.S32.HI R8, RZ, 0x1f, R34 ;  /* 0x0000001fff087819 */ /* 0x000fe40000011422 */
[----:B------:R-:W-:-:S02]  /*1ca0*/  SHF.R.S32.HI R7, RZ, 0x1f, R11 ;  /* 0x0000001fff077819 */ /* 0x000fc4000001140b */
[----:B------:R-:W-:Y:S02]  /*1cb0*/  IADD3 R19, R242, 0x98, RZ ;  /* 0x00000098f2137810 */ /* 0x000fe40007ffe0ff */
[----:B------:R-:W-:Y:S02]  /*1cc0*/  SHF.R.S32.HI R8, RZ, 0x1f, R31 ;  /* 0x0000001fff087819 */ /* 0x000fe4000001141f */
[----:B------:R-:W-:Y:S02]  /*1cd0*/  LEA R11, R18, 0x80, 0x1 ;  /* 0x00000080120b7811 */ /* 0x000fe400078e08ff */
[----:B------:R-:W-:Y:S02]  /*1ce0*/  IADD3 R12, R242, 0xb0, RZ ;  /* 0x000000b0f20c7810 */ /* 0x000fe40007ffe0ff */
[----:B------:R-:W-:Y:S01]  /*1cf0*/  SHF.R.S32.HI R8, RZ, 0x1f, R28 ;  /* 0x0000001fff087819 */ /* 0x000fe2000001141c */
[----:B------:R-:W-:Y:S01]  /*1d00*/  STL [R1+0x4], R11 ;  /* 0x0000040b01007387 */ /* 0x000fe20000100800 */
[----:B------:R-:W-:Y:S01]  /*1d10*/  LEA R7, R17, 0xc100, 0x1 ;  /* 0x0000c10011077811 */ /* 0x000fe200078e08ff */
[----:B------:R-:W-:Y:S01]  /*1d20*/  IMAD.IADD R0, R11, 0x1, R6 ;  /* 0x000000010b007824 */ /* 0x000fe200078e0206 */
[----:B------:R-:W-:-:S02]  /*1d30*/  SHF.R.S32.HI R8, RZ, 0x1f, R25 ;  /* 0x0000001fff087819 */ /* 0x000fc40000011419 */
[----:B------:R-:W-:Y:S01]  /*1d40*/  SHF.R.S32.HI R8, RZ, 0x1f, R22 ;  /* 0x0000001fff087819 */ /* 0x000fe20000011416 */
[----:B------:R1:W-:Y:S01]  /*1d50*/  STL [R1+0x48], R7 ;  /* 0x0000480701007387 */ /* 0x0003e20000100800 */
[----:B------:R-:W-:Y:S02]  /*1d60*/  SHF.R.S32.HI R8, RZ, 0x1f, R19 ;  /* 0x0000001fff087819 */ /* 0x000fe40000011413 */
[----:B------:R-:W-:Y:S02]  /*1d70*/  SHF.R.S32.HI R8, RZ, 0x1f, R12 ;  /* 0x0000001fff087819 */ /* 0x000fe4000001140c */
[----:B------:R-:W-:Y:S02]  /*1d80*/  LEA R12, R16, 0xc100, 0x1 ;  /* 0x0000c100100c7811 */ /* 0x000fe400078e08ff */
[----:B------:R-:W-:Y:S02]  /*1d90*/  LEA R8, R10, 0xc100, 0x1 ;  /* 0x0000c1000a087811 */ /* 0x000fe400078e08ff */
        /* <DEDUP_REMOVED lines=9> */
[----:B-1----:R-:W-:Y:S02]  /*1e30*/  LEA R7, R13, 0xc100, 0x1 ;  /* 0x0000c1000d077811 */ /* 0x002fe400078e08ff */
[----:B------:R-:W-:Y:S02]  /*1e40*/  SHF.R.S32.HI R235, RZ, 0x1f, R213 ;  /* 0x0000001fffeb7819 */ /* 0x000fe400000114d5 */
[----:B------:R-:W-:Y:S01]  /*1e50*/  SHF.R.S32.HI R234, RZ, 0x1f, R212 ;  /* 0x0000001fffea7819 */ /* 0x000fe200000114d4 */
[----:B------:R1:W-:Y:S01]  /*1e60*/  STL [R1+0x40], R7 ;  /* 0x0000400701007387 */ /* 0x0003e20000100800 */
[----:B------:R-:W-:Y:S02]  /*1e70*/  SHF.R.S32.HI R229, RZ, 0x1f, R211 ;  /* 0x0000001fffe57819 */ /* 0x000fe400000114d3 */
[----:B------:R-:W-:Y:S01]  /*1e80*/  SHF.R.S32.HI R219, RZ, 0x1f, R205 ;  /* 0x0000001fffdb7819 */ /* 0x000fe200000114cd */
[----:B------:R2:W-:Y:S01]  /*1e90*/  STL [R1+0x3c], R8 ;  /* 0x00003c0801007387 */ /* 0x0005e20000100800 */
[----:B------:R-:W-:-:S02]  /*1ea0*/  SHF.R.S32.HI R218, RZ, 0x1f, R206 ;  /* 0x0000001fffda7819 */ /* 0x000fc400000114ce */
[----:B------:R-:W-:Y:S01]  /*1eb0*/  SHF.R.S32.HI R35, RZ, 0x1f, R35 ;  /* 0x0000001fff237819 */ /* 0x000fe20000011423 */
[----:B------:R3:W-:Y:S01]  /*1ec0*/  STL [R1+0x20], R0 ;  /* 0x0000200001007387 */ /* 0x0007e20000100800 */
[----:B------:R-:W-:Y:S02]  /*1ed0*/  SHF.R.S32.HI R32, RZ, 0x1f, R32 ;  /* 0x0000001fff207819 */ /* 0x000fe40000011420 */
[----:B------:R-:W-:Y:S02]  /*1ee0*/  SHF.R.S32.HI R29, RZ, 0x1f, R29 ;  /* 0x0000001fff1d7819 */ /* 0x000fe4000001141d */
[----:B------:R-:W-:Y:S02]  /*1ef0*/  SHF.R.S32.HI R26, RZ, 0x1f, R26 ;  /* 0x0000001fff1a7819 */ /* 0x000fe4000001141a */
[----:B------:R-:W-:Y:S02]  /*1f00*/  SHF.R.S32.HI R23, RZ, 0x1f, R23 ;  /* 0x0000001fff177819 */ /* 0x000fe40000011417 */
[----:B------:R-:W-:-:S02]  /*1f10*/  SHF.R.S32.HI R20, RZ, 0x1f, R20 ;  /* 0x0000001fff147819 */ /* 0x000fc40000011414 */
[----:B------:R-:W-:Y:S02]  /*1f20*/  SHF.R.S32.HI R14, RZ, 0x1f, R14 ;  /* 0x0000001fff0e7819 */ /* 0x000fe4000001140e */
[C---:B------:R-:W-:Y:S02]  /*1f30*/  IADD3 R192, R181.reuse, 0x800, RZ ;  /* 0x00000800b5c07810 */ /* 0x040fe40007ffe0ff */
[----:B------:R-:W-:Y:S02]  /*1f40*/  IADD3 R191, R181, 0x1000, RZ ;  /* 0x00001000b5bf7810 */ /* 0x000fe40007ffe0ff */
[C---:B-1----:R-:W-:Y:S02]  /*1f50*/  IADD3 R7, R11.reuse, -0x10, RZ ;  /* 0xfffffff00b077810 */ /* 0x042fe40007ffe0ff */
[C---:B------:R-:W-:Y:S01]  /*1f60*/  @P0 IADD3 R7, R11.reuse, 0x10, RZ ;  /* 0x000000100b070810 */ /* 0x040fe20007ffe0ff */
[----:B--2---:R-:W-:Y:S01]  /*1f70*/  IMAD.IADD R8, R11, 0x1, R9 ;  /* 0x000000010b087824 */ /* 0x004fe200078e0209 */
[----:B------:R-:W-:-:S03]  /*1f80*/  IADD3 R190, R181, 0x1800, RZ ;  /* 0x00001800b5be7810 */ /* 0x000fc60007ffe0ff */
[C---:B------:R-:W-:Y:S01]  /*1f90*/  IMAD.IADD R3, R6.reuse, 0x1, R7 ;  /* 0x0000000106037824 */ /* 0x040fe200078e0207 */
[C---:B------:R-:W-:Y:S01]  /*1fa0*/  IADD3 R189, R181.reuse, 0x2000, RZ ;  /* 0x00002000b5bd7810 */ /* 0x040fe20007ffe0ff */
[----:B---3--:R-:W-:Y:S01]  /*1fb0*/  IMAD.IADD R0, R6, 0x1, R8 ;  /* 0x0000000106007824 */ /* 0x008fe200078e0208 */
[----:B------:R-:W-:Y:S01]  /*1fc0*/  STL [R1+0x10], R8 ;  /* 0x0000100801007387 */ /* 0x000fe20000100800 */
[C---:B------:R-:W-:Y:S02]  /*1fd0*/  IADD3 R188, R181.reuse, 0x2800, RZ ;  /* 0x00002800b5bc7810 */ /* 0x040fe40007ffe0ff */
[C---:B------:R-:W-:Y:S01]  /*1fe0*/  IADD3 R187, R181.reuse, 0x3000, RZ ;  /* 0x00003000b5bb7810 */ /* 0x040fe20007ffe0ff */
[----:B------:R1:W-:Y:S01]  /*1ff0*/  STL [R1+0x1c], R0 ;  /* 0x00001c0001007387 */ /* 0x0003e20000100800 */
[C---:B------:R-:W-:Y:S02]  /*2000*/  IADD3 R186, R181.reuse, 0x3800, RZ ;  /* 0x00003800b5ba7810 */ /* 0x040fe40007ffe0ff */
[C---:B------:R-:W-:Y:S01]  /*2010*/  IADD3 R185, R181.reuse, 0x4000, RZ ;  /* 0x00004000b5b97810 */ /* 0x040fe20007ffe0ff */
[----:B------:R-:W-:Y:S01]  /*2020*/  STL [R1+0x8], R7 ;  /* 0x0000080701007387 */ /* 0x000fe20000100800 */
[----:B------:R-:W-:-:S02]  /*2030*/  IADD3 R184, R181, 0x4800, RZ ;  /* 0x00004800b5b87810 */ /* 0x000fc40007ffe0ff */
[C---:B------:R-:W-:Y:S02]  /*2040*/  IADD3 R183, R181.reuse, 0x5000, RZ ;  /* 0x00005000b5b77810 */ /* 0x040fe40007ffe0ff */
[----:B------:R-:W-:Y:S01]  /*2050*/  IADD3 R182, R181, 0x5800, RZ ;  /* 0x00005800b5b67810 */ /* 0x000fe20007ffe0ff */
[----:B-1----:R-:W-:-:S05]  /*2060*/  IMAD.IADD R0, R9, 0x1, R7 ;  /* 0x0000000109007824 */ /* 0x002fca00078e0207 */
[----:B------:R1:W-:Y:S04]  /*2070*/  STL [R1+0xc], R0 ;  /* 0x00000c0001007387 */ /* 0x0003e80000100800 */
[----:B------:R2:W-:Y:S01]  /*2080*/  STL [R1+0x18], R3 ;  /* 0x0000180301007387 */ /* 0x0005e20000100800 */
[----:B-1----:R-:W-:-:S05]  /*2090*/  IMAD.IADD R0, R6, 0x1, R0 ;  /* 0x0000000106007824 */ /* 0x002fca00078e0200 */
[----:B------:R2:W-:Y:S02]  /*20a0*/  STL [R1+0x14], R0 ;  /* 0x0000140001007387 */ /* 0x0005e40000100800 */
.L_x_1456:
[----:B------:R-:W-:-:S04]  /*20b0*/  IMAD.MOV.U32 R2, RZ, RZ, 0x4 ;  /* 0x00000004ff027424 */ /* 0x000fc800078e00ff */
[----:B--2---:R-:W-:-:S05]  /*20c0*/  IMAD.WIDE R2, R247, R2, c[0x0][0x588] ;  /* 0x00016200f7027625 */ /* 0x004fca00078e0202 */
        /* <DEDUP_REMOVED lines=12> */
[----:B------:R-:W-:Y:S01]  /*2190*/  IMAD.MOV.U32 R129, RZ, RZ, RZ ;  /* 0x000000ffff817224 */ /* 0x000fe200078e00ff */
[----:B------:R-:W-:Y:S01]  /*21a0*/  CS2R R12, SRZ ;  /* 0x00000000000c7805 */ /* 0x000fe2000001ff00 */
        /* <DEDUP_REMOVED lines=25> */
.L_x_1278:
[----:B------:R-:W-:-:S04]  /*2340*/  ISETP.NE.U32.AND P0, PT, RZ, c[0x0][0x368], PT ;  /* 0x0000da00ff007a0c */ /* 0x000fc80003f05070 */
[----:B------:R-:W-:-:S13]  /*2350*/  ISETP.NE.AND.EX P0, PT, RZ, c[0x0][0x36c], PT, P0 ;  /* 0x0000db00ff007a0c */ /* 0x000fda0003f05300 */
[----:B------:R-:W-:Y:S05]  /*2360*/  @!P0 BRA `(.L_x_1279) ;  /* 0x0000004000008947 */ /* 0x000fea0003800000 */
[----:B---3--:R-:W-:-:S04]  /*2370*/  IADD3 R4, P0, R249, c[0x0][0x368], RZ ;  /* 0x0000da00f9047a10 */ /* 0x008fc80007f1e0ff */
[----:B------:R-:W-:-:S05]  /*2380*/  IADD3.X R5, R250, c[0x0][0x36c], RZ, P0, !PT ;  /* 0x0000db00fa057a10 */ /* 0x000fca00007fe4ff */
[----:B------:R1:W5:Y:S01]  /*2390*/  LDG.E R8, [R4.64] ;  /* 0x0000000804087981 */ /* 0x000362000c1e1900 */
[----:B------:R-:W-:Y:S05]  /*23a0*/  BRA `(.L_x_1280) ;  /* 0x0000005000007947 */ /* 0x000fea0003800000 */
.L_x_1279:
[----:B------:R-:W-:Y:S01]  /*23b0*/  MOV R8, UR6 ;  /* 0x0000000600087c02 */ /* 0x000fe20008000f00 */
[----:B------:R-:W-:Y:S05]  /*23c0*/  @!P5 BRA `(.L_x_1280) ;  /* 0x000000300000d947 */ /* 0x000fea0003800000 */
[----:B---3--:R-:W2:Y:S04]  /*23d0*/  LDG.E R6, [R4.64] ;  /* 0x0000000804067981 */ /* 0x008ea8000c1e1900 */
[----:B------:R-:W2:Y:S02]  /*23e0*/  LDG.E R0, [R4.64+0x4] ;  /* 0x0000040804007981 */ /* 0x000ea4000c1e1900 */
[----:B--2---:R-:W-:Y:S02]  /*23f0*/  IADD3 R8, -R6, R0, RZ ;  /* 0x0000000006087210 */ /* 0x004fe40007ffe1ff */
.L_x_1280:
[----:B-1-3--:R1:W2:Y:S04]  /*2400*/  @P6 LDG.E R5, [R2.64] ;  /* 0x0000000802056981 */ /* 0x00a2a8000c1e1900 */
[----:B------:R1:W2:Y:S01]  /*2410*/  @P6 LDG.E R4, [R2.64+0x4] ;  /* 0x0000040802046981 */ /* 0x0002a2000c1e1900 */
[----:B------:R-:W-:Y:S01]  /*2420*/  ISETP.NE.U32.AND P0, PT, RZ, c[0x0][0x378], PT ;  /* 0x0000de00ff007a0c */ /* 0x000fe20003f05070 */
[----:B-----5:R-:W-:-:S03]  /*2430*/  IMAD.MOV.U32 R128, RZ, RZ, R8 ;  /* 0x000000ffff807224 */ /* 0x020fc600078e0008 */
[----:B------:R-:W-:Y:S01]  /*2440*/  ISETP.NE.AND.EX P1, PT, RZ, c[0x0][0x37c], PT, P0 ;  /* 0x0000df00ff007a0c */ /* 0x000fe20003f25300 */
[----:B------:R-:W-:Y:S02]  /*2450*/  IMAD.MOV.U32 R0, RZ, RZ, c[0x0][0x2c4] ;  /* 0x0000b100ff007624 */ /* 0x000fe400078e00ff */
[----:B------:R-:W-:-:S03]  /*2460*/  IMAD.SHL.U32 R239, R245, 0x80, RZ ;  /* 0x00000080f5ef7824 */ /* 0x000fc600078e00ff */
[----:B------:R-:W-:Y:S01]  /*2470*/  ISETP.NE.AND P2, PT, R0, 0x1, PT ;  /* 0x000000010000780c */ /* 0x000fe20003f45270 */
[----:B------:R-:W-:Y:S01]  /*2480*/  IMAD.MOV.U32 R67, RZ, RZ, c[0x0][0x228] ;  /* 0x00008a00ff437624 */ /* 0x000fe200078e00ff */
[----:B------:R-:W-:Y:S01]  /*2490*/  IADD3 R0, R239, 0x7f, RZ ;  /* 0x0000007fef007810 */ /* 0x000fe20007ffe0ff */
[----:B------:R-:W-:-:S04]  /*24a0*/  IMAD.IADD R7, R8, 0x1, -R238 ;  /* 0x0000000108077824 */ /* 0x000fc800078e0aee */
[----:B-1----:R-:W-:-:S04]  /*24b0*/  @P1 IADD3 R2, P0, R249, c[0x0][0x378], RZ ;  /* 0x0000de00f9021a10 */ /* 0x002fc80007f1e0ff */
[----:B------:R-:W-:-:S05]  /*24c0*/  @P1 IADD3.X R3, R250, c[0x0][0x37c], RZ, P0, !PT ;  /* 0x0000df00fa031a10 */ /* 0x000fca00007fe4ff */
[----:B------:R1:W5:Y:S01]  /*24d0*/  @P1 LDG.E R128, [R2.64] ;  /* 0x0000000802801981 */ /* 0x000362000c1e1900 */
[----:B------:R-:W-:Y:S01]  /*24e0*/  LOP3.LUT R9, R246, 0xff0000, RZ, 0xc0, !PT ;  /* 0x00ff0000f6097812 */ /* 0x000fe200078ec0ff */
[----:B------:R-:W-:Y:S01]  /*24f0*/  BSSY B0, `(.L_x_1281) ;  /* 0x0000038000007945 */ /* 0x000fe20003800000 */
[----:B------:R-:W-:-:S04]  /*2500*/  LOP3.LUT R217, R217, 0xffffffdf, RZ, 0xc0, !PT ;  /* 0xffffffdfd9d97812 */ /* 0x000fc800078ec0ff */
[----:B------:R-:W-:Y:S01]  /*2510*/  @P2 LOP3.LUT R217, R217, 0x20, RZ, 0xfc, !PT ;  /* 0x00000020d9d92812 */ /* 0x000fe200078efcff */
[----:B-1----:R-:W-:Y:S01]  /*2520*/  @P2 IMAD.HI.U32 R2, R0, c[0x0][0x2c8], RZ ;  /* 0x0000b20000022a27 */ /* 0x002fe200078e00ff */
[----:B------:R-:W-:-:S04]  /*2530*/  LOP3.LUT R3, R246, 0xff000000, RZ, 0xc0, !PT ;  /* 0xff000000f6037812 */ /* 0x000fc800078ec0ff */
[----:B------:R-:W-:Y:S02]  /*2540*/  @P2 SHF.R.U32.HI R0, RZ, c[0x0][0x2cc], R2 ;  /* 0x0000b300ff002a19 */ /* 0x000fe40000011602 */
[----:B------:R-:W-:Y:S01]  /*2550*/  SHF.R.U32.HI R6, RZ, 0x8, R3 ;  /* 0x00000008ff067819 */ /* 0x000fe20000011603 */
[----:B--2---:R-:W-:-:S04]  /*2560*/  @P6 IMAD.IADD R67, R4, 0x1, -R5 ;  /* 0x0000000104436824 */ /* 0x004fc800078e0a05 */
[----:B------:R-:W-:-:S05]  /*2570*/  IMAD.IADD R240, R7, 0x1, R67 ;  /* 0x0000000107f07824 */ /* 0x000fca00078e0243 */
[C---:B------:R-:W-:Y:S02]  /*2580*/  IADD3 R122, R240.reuse, 0x40, -R241 ;  /* 0x00000040f07a7810 */ /* 0x040fe40007ffe8f1 */
[----:B------:R-:W-:-:S03]  /*2590*/  IADD3 R2, R240, 0x3f, RZ ;  /* 0x0000003ff0027810 */ /* 0x000fc60007ffe0ff */
[----:B------:R-:W-:Y:S01]  /*25a0*/  IMAD.IADD R0, R122, 0x1, R0 ;  /* 0x000000017a007824 */ /* 0x000fe200078e0200 */
[----:B------:R-:W-:-:S04]  /*25b0*/  SHF.R.S32.HI R4, RZ, 0x1f, R2 ;  /* 0x0000001fff047819 */ /* 0x000fc80000011402 */
[----:B------:R-:W-:Y:S02]  /*25c0*/  SHF.R.S32.HI R5, RZ, 0x1f, R0 ;  /* 0x0000001fff057819 */ /* 0x000fe40000011400 */
[----:B------:R-:W-:Y:S02]  /*25d0*/  LEA.HI R3, R4, R2, RZ, 0x6 ;  /* 0x0000000204037211 */ /* 0x000fe400078f30ff */
[----:B------:R-:W-:Y:S02]  /*25e0*/  LEA.HI R2, R9, R6, RZ, 0x10 ;  /* 0x0000000609027211 */ /* 0x000fe400078f80ff */
[----:B------:R-:W-:Y:S02]  /*25f0*/  LEA.HI R0, R5, R0, RZ, 0x6 ;  /* 0x0000000005007211 */ /* 0x000fe400078f30ff */
[----:B------:R-:W-:Y:S02]  /*2600*/  LOP3.LUT R14, R2, 0xff, RZ, 0xc0, !PT ;  /* 0x000000ff020e7812 */ /* 0x000fe400078ec0ff */
[----:B------:R-:W-:-:S02]  /*2610*/  SHF.R.S32.HI R121, RZ, 0x6, R3 ;  /* 0x00000006ff797819 */ /* 0x000fc40000011403 */
[----:B------:R-:W-:Y:S01]  /*2620*/  SHF.R.S32.HI R0, RZ, 0x6, R0 ;  /* 0x00000006ff007819 */ /* 0x000fe20000011400 */
[----:B------:R1:W-:Y:S01]  /*2630*/  STL [R1], R14 ;  /* 0x0000000e01007387 */ /* 0x0003e20000100800 */
[----:B------:R-:W-:Y:S02]  /*2640*/  SHF.R.U32.HI R245, RZ, 0x10, R2 ;  /* 0x00000010fff57819 */ /* 0x000fe40000011602 */
[----:B------:R-:W-:Y:S01]  /*2650*/  IMNMX R6, R121, R0, PT ;  /* 0x0000000079067217 */ /* 0x000fe20003800200 */
[----:B------:R-:W-:Y:S01]  /*2660*/  IMAD.MOV.U32 R0, RZ, RZ, RZ ;  /* 0x000000ffff007224 */ /* 0x000fe200078e00ff */
[C---:B------:R-:W-:Y:S02]  /*2670*/  ISETP.NE.AND P1, PT, R245.reuse, RZ, PT ;  /* 0x000000fff500720c */ /* 0x040fe40003f25270 */
[----:B------:R-:W-:Y:S02]  /*2680*/  ISETP.GE.AND P0, PT, R6, 0x1, PT ;  /* 0x000000010600780c */ /* 0x000fe40003f06270 */
[----:B------:R-:W-:-:S11]  /*2690*/  SEL R119, R245, c[0x0][0x338], P1 ;  /* 0x0000ce00f5777a07 */ /* 0x000fd60000800000 */
[----:B------:R-:W-:Y:S05]  /*26a0*/  @!P0 BRA `(.L_x_1282) ;  /* 0x000001c000008947 */ /* 0x000fea0003800000 */
[----:B------:R-:W-:Y:S01]  /*26b0*/  IABS R2, R119 ;  /* 0x0000007700027213 */ /* 0x000fe20000000000 */
[----:B------:R-:W-:Y:S01]  /*26c0*/  IMAD.MOV.U32 R4, RZ, RZ, RZ ;  /* 0x000000ffff047224 */ /* 0x000fe200078e00ff */
[----:B------:R-:W-:Y:S02]  /*26d0*/  IADD3 R9, R119, -0x1, R6 ;  /* 0xffffffff77097810 */ /* 0x000fe40007ffe006 */
[----:B------:R-:W2:Y:S02]  /*26e0*/  I2F.RP R0, R2 ;  /* 0x0000000200007306 */ /* 0x000ea40000209400 */
[----:B------:R-:W-:-:S06]  /*26f0*/  IABS R11, R9 ;  /* 0x00000009000b7213 */ /* 0x000fcc0000000000 */
[----:B--2---:R-:W2:Y:S02]  /*2700*/  MUFU.RCP R0, R0 ;  /* 0x0000000000007308 */ /* 0x004ea40000001000 */
[----:B--2---:R-:W-:-:S06]  /*2710*/  IADD3 R0, R0, 0xffffffe, RZ ;  /* 0x0ffffffe00007810 */ /* 0x004fcc0007ffe0ff */
[----:B------:R-:W2:Y:S02]  /*2720*/  F2I.FTZ.U32.TRUNC.NTZ R5, R0 ;  /* 0x0000000000057305 */ /* 0x000ea4000021f000 */
[----:B--2---:R-:W-:-:S04]  /*2730*/  IMAD.MOV R0, RZ, RZ, -R5 ;  /* 0x000000ffff007224 */ /* 0x004fc800078e0a05 */
        /* <DEDUP_REMOVED lines=19> */
.L_x_1282:
[----:B------:R-:W-:Y:S05]  /*2870*/  BSYNC B0 ;  /* 0x0000000000007941 */ /* 0x000fea0003800000 */
.L_x_1281:
        /* <DEDUP_REMOVED lines=16> */
[----:B------:R-:W2:Y:S01]  /*2980*/  S2R R4, SR_TID.X ;  /* 0x0000000000047919 */ /* 0x000ea20000002100 */
[----:B------:R-:W-:Y:S01]  /*2990*/  SHF.R.S32.HI R2, RZ, 0x1f, R12 ;  /* 0x0000001fff027819 */ /* 0x000fe2000001140c */
[----:B------:R-:W-:Y:S01]  /*29a0*/  IMAD.MOV.U32 R5, RZ, RZ, c[0x0][0x238] ;  /* 0x00008e00ff057624 */ /* 0x000fe200078e00ff */
[----:B------:R-:W-:Y:S01]  /*29b0*/  LOP3.LUT R23, R246, 0xffff, RZ, 0xc0, !PT ;  /* 0x0000fffff6177812 */ /* 0x000fe200078ec0ff */
[----:B------:R-:W-:Y:S01]  /*29c0*/  IMAD.MOV.U32 R124, RZ, RZ, 0x6 ;  /* 0x00000006ff7c7424 */ /* 0x000fe200078e00ff */
[----:B------:R-:W-:Y:S01]  /*29d0*/  IADD3 R57, R0, -0x1, RZ ;  /* 0xffffffff00397810 */ /* 0x000fe20007ffe0ff */
[C---:B------:R-:W-:Y:S01]  /*29e0*/  IMAD.SHL.U32 R127, R5.reuse, 0x40, RZ ;  /* 0x00000040057f7824 */ /* 0x040fe200078e00ff */
[----:B------:R-:W-:Y:S01]  /*29f0*/  SEL R9, R252, RZ, !P6 ;  /* 0x000000fffc097207 */ /* 0x000fe20007000000 */
[----:B------:R-:W-:Y:S01]  /*2a00*/  IMAD.MOV.U32 R125, RZ, RZ, 0x5 ;  /* 0x00000005ff7d7424 */ /* 0x000fe200078e00ff */
[C---:B------:R-:W-:Y:S01]  /*2a10*/  SHF.L.U64.HI R126, R5.reuse, R124, c[0x0][0x23c] ;  /* 0x00008f00057e7619 */ /* 0x040fe2000001027c */
[----:B------:R-:W-:Y:S01]  /*2a20*/  IMAD.SHL.U32 R132, R5, 0x20, RZ ;  /* 0x0000002005847824 */ /* 0x000fe200078e00ff */
[----:B------:R-:W-:-:S02]  /*2a30*/  ISETP.NE.U32.AND P2, PT, RZ, c[0x0][0x340], PT ;  /* 0x0000d000ff007a0c */ /* 0x000fc40003f45070 */
[----:B------:R-:W-:Y:S02]  /*2a40*/  SHF.L.U64.HI R125, R5, R125, c[0x0][0x23c] ;  /* 0x00008f00057d7619 */ /* 0x000fe4000001027d */
[----:B------:R-:W-:Y:S02]  /*2a50*/  ISETP.NE.AND.EX P4, PT, RZ, c[0x0][0x344], PT, P2 ;  /* 0x0000d100ff007a0c */ /* 0x000fe40003f85320 */
[----:B------:R-:W-:Y:S02]  /*2a60*/  ISETP.GE.AND P5, PT, R205, c[0x0][0x1d4], PT ;  /* 0x00007500cd007a0c */ /* 0x000fe40003fa6270 */
[----:B------:R-:W-:Y:S02]  /*2a70*/  P2R R11, PR, RZ, 0x10 ;  /* 0x00000010ff0b7803 */ /* 0x000fe40000000000 */
[----:B--2---:R-:W-:-:S04]  /*2a80*/  SHF.R.S32.HI R10, RZ, 0x1f, R4 ;  /* 0x0000001fff0a7819 */ /* 0x004fc80000011404 */
[----:B------:R-:W-:-:S04]  /*2a90*/  LEA.HI R10, R10, R4, RZ, 0x3 ;  /* 0x000000040a0a7211 */ /* 0x000fc800078f18ff */
[----:B------:R-:W-:-:S04]  /*2aa0*/  SHF.R.S32.HI R10, RZ, 0x3, R10 ;  /* 0x00000003ff0a7819 */ /* 0x000fc8000001140a */
[----:B------:R-:W-:Y:S01]  /*2ab0*/  IADD3 R68, P0, R10, R12, RZ ;  /* 0x0000000c0a447210 */ /* 0x000fe20007f1e0ff */
[----:B------:R-:W-:-:S03]  /*2ac0*/  IMAD.IADD R116, R67, 0x1, -R10 ;  /* 0x0000000143747824 */ /* 0x000fc600078e0a0a */
[----:B------:R-:W-:Y:S01]  /*2ad0*/  LEA.HI.X.SX32 R69, R10, R2, 0x1, P0 ;  /* 0x000000020a457211 */ /* 0x000fe200000f0eff */
[----:B------:R-:W-:Y:S01]  /*2ae0*/  IMAD.WIDE.U32 R2, R68, c[0x0][0x238], R202 ;  /* 0x00008e0044027a25 */ /* 0x000fe200078e00ca */
[----:B------:R-:W-:Y:S02]  /*2af0*/  SEL R10, R251, RZ, !P6 ;  /* 0x000000fffb0a7207 */ /* 0x000fe40007000000 */
[----:B------:R-:W-:Y:S01]  /*2b00*/  ISETP.GE.AND P6, PT, R202, c[0x0][0x1d4], PT ;  /* 0x00007500ca007a0c */ /* 0x000fe20003fc6270 */
[----:B------:R-:W-:Y:S02]  /*2b10*/  IMAD R4, R69, c[0x0][0x238], RZ ;  /* 0x00008e0045047a24 */ /* 0x000fe400078e02ff */
[----:B------:R-:W-:Y:S02]  /*2b20*/  IMAD R0, R57, -0x40, R116 ;  /* 0xffffffc039007824 */ /* 0x000fe400078e0274 */
[----:B------:R-:W-:-:S03]  /*2b30*/  IMAD R4, R68, c[0x0][0x23c], R4 ;  /* 0x00008f0044047a24 */ /* 0x000fc600078e0204 */
[C---:B------:R-:W-:Y:S01]  /*2b40*/  ISETP.GT.AND P0, PT, R0.reuse, 0x20, PT ;  /* 0x000000200000780c */ /* 0x040fe20003f04270 */
[----:B------:R-:W-:Y:S01]  /*2b50*/  IMAD.IADD R3, R3, 0x1, R4 ;  /* 0x0000000103037824 */ /* 0x000fe200078e0204 */
[----:B------:R-:W-:Y:S01]  /*2b60*/  ISETP.GE.AND P1, PT, R0, 0x1, PT ;  /* 0x000000010000780c */ /* 0x000fe20003f26270 */
[----:B------:R-:W-:Y:S02]  /*2b70*/  IMAD R4, R9, c[0x0][0x248], RZ ;  /* 0x0000920009047a24 */ /* 0x000fe400078e02ff */
[----:B------:R-:W-:-:S04]  /*2b80*/  IMAD.WIDE.U32 R2, R23, c[0x0][0x240], R2 ;  /* 0x0000900017027a25 */ /* 0x000fc800078e0002 */
[----:B------:R-:W-:Y:S02]  /*2b90*/  IMAD R3, R23, c[0x0][0x244], R3 ;  /* 0x0000910017037a24 */ /* 0x000fe400078e0203 */
[C---:B------:R-:W-:Y:S02]  /*2ba0*/  IMAD R4, R10.reuse, c[0x0][0x24c], R4 ;  /* 0x000093000a047a24 */ /* 0x040fe400078e0204 */
[----:B------:R-:W-:Y:S01]  /*2bb0*/  IMAD.WIDE.U32 R78, R10, c[0x0][0x248], R2 ;  /* 0x000092000a4e7a25 */ /* 0x000fe200078e0002 */
[----:B------:R-:W-:-:S03]  /*2bc0*/  SHF.R.S32.HI R3, RZ, 0x1f, R57 ;  /* 0x0000001fff037819 */ /* 0x000fc60000011439 */
[----:B------:R-:W-:Y:S02]  /*2bd0*/  IMAD.IADD R77, R79, 0x1, R4 ;  /* 0x000000014f4d7824 */ /* 0x000fe400078e0204 */
[----:B------:R-:W-:Y:S02]  /*2be0*/  IMAD.MOV.U32 R76, RZ, RZ, R78 ;  /* 0x000000ffff4c7224 */ /* 0x000fe400078e004e */
[----:B------:R-:W-:Y:S02]  /*2bf0*/  IMAD R2, R126, R57, RZ ;  /* 0x000000397e027224 */ /* 0x000fe400078e02ff */
[----:B------:R-:W-:-:S04]  /*2c00*/  IMAD.WIDE.U32 R6, R57, R127, R76 ;  /* 0x0000007f39067225 */ /* 0x000fc800078e004c */
[----:B------:R-:W-:Y:S01]  /*2c10*/  IMAD R0, R3, R127, R2 ;  /* 0x0000007f03007224 */ /* 0x000fe200078e0202 */
[----:B------:R-:W-:Y:S02]  /*2c20*/  @P0 IADD3 R3, P2, R132, R6, RZ ;  /* 0x0000000684030210 */ /* 0x000fe40007f5e0ff */
[----:B------:R-:W-:Y:S01]  /*2c30*/  @P1 LEA R4, P3, R6, c[0x0][0x220], 0x1 ;  /* 0x0000880006041a11 */ /* 0x000fe200078608ff */
[----:B------:R-:W-:-:S04]  /*2c40*/  IMAD.IADD R0, R7, 0x1, R0 ;  /* 0x0000000107007824 */ /* 0x000fc800078e0200 */
[----:B------:R-:W-:Y:S01]  /*2c50*/  @P0 IMAD.X R7, R0, 0x1, R125, P2 ;  /* 0x0000000100070824 */ /* 0x000fe200010e067d */
[----:B------:R-:W-:Y:S02]  /*2c60*/  @P0 LEA R2, P2, R3, c[0x0][0x220], 0x1 ;  /* 0x0000880003020a11 */ /* 0x000fe400078408ff */
[----:B------:R-:W-:Y:S02]  /*2c70*/  @P1 LEA.HI.X R5, R6, c[0x0][0x224], R0, 0x1, P3 ;  /* 0x0000890006051a11 */ /* 0x000fe400018f0c00 */
[----:B------:R-:W-:Y:S02]  /*2c80*/  @P4 IADD3 R6, P3, R249, c[0x0][0x340], RZ ;  /* 0x0000d000f9064a10 */ /* 0x000fe40007f7e0ff */
[----:B------:R-:W-:Y:S01]  /*2c90*/  @P0 LEA.HI.X R3, R3, c[0x0][0x224], R7, 0x1, P2 ;  /* 0x0000890003030a11 */ /* 0x000fe200010f0c07 */
[----:B------:R-:W-:Y:S01]  /*2ca0*/  @!PT LDS RZ, [RZ] ;  /* 0x00000000fffff984 */ /* 0x000fe20000000800 */
[----:B------:R-:W-:Y:S01]  /*2cb0*/  @!PT LDS RZ, [RZ] ;  /* 0x00000000fffff984 */ /* 0x000fe20000000800 */
[----:B------:R-:W-:Y:S01]  /*2cc0*/  @!PT LDS RZ, [RZ] ;  /* 0x00000000fffff984 */ /* 0x000fe20000000800 */
[----:B------:R2:W-:Y:S01]  /*2cd0*/  @P1 LDGSTS.E.BYPASS.LTC128B.128 [R193+0x6100], [R4.64], !P6 ;  /* 0x0610000004c11fae */ /* 0x0005e2000f101d48 */
[----:B------:R-:W-:Y:S02]  /*2ce0*/  @P4 IADD3.X R7, R250, c[0x0][0x344], RZ, P3, !PT ;  /* 0x0000d100fa074a10 */ /* 0x000fe40001ffe4ff */
[----:B------:R-:W-:Y:S01]  /*2cf0*/  ISETP.NE.AND P3, PT, R11, RZ, PT ;  /* 0x000000ff0b00720c */ /* 0x000fe20003f65270 */
[----:B------:R2:W-:Y:S01]  /*2d00*/  @P1 LDGSTS.E.BYPASS.LTC128B.128 [R193+0x8100], [R4.64+0x80], !P5 ;  /* 0x0810008004c11fae */ /* 0x0005e2000e901d48 */
[----:B------:R-:W-:-:S11]  /*2d10*/  ISETP.GE.AND P4, PT, R206, c[0x0][0x1d4], PT ;  /* 0x00007500ce007a0c */ /* 0x000fd60003f86270 */
[----:B------:R-:W3:Y:S01]  /*2d20*/  @P3 LDG.E R0, [R6.64] ;  /* 0x0000000806003981 */ /* 0x000ee2000c1e1900 */
[----:B------:R-:W-:-:S03]  /*2d30*/  ISETP.GE.AND P2, PT, R102, c[0x0][0x27c], PT ;  /* 0x00009f0066007a0c */ /* 0x000fc60003f46270 */
[----:B------:R2:W-:Y:S01]  /*2d40*/  @P1 LDGSTS.E.BYPASS.LTC128B.128 [R193+0xa100], [R4.64+0x100], !P4 ;  /* 0x0a10010004c11fae */ /* 0x0005e2000e101d48 */
[----:B------:R-:W-:Y:S01]  /*2d50*/  IMAD.MOV.U32 R120, RZ, RZ, c[0x0][0x27c] ;  /* 0x00009f00ff787624 */ /* 0x000fe200078e00ff */
[----:B------:R-:W-:Y:S02]  /*2d60*/  LOP3.LUT R217, R217, 0xfffffffd, RZ, 0xc0, !PT ;  /* 0xfffffffdd9d97812 */ /* 0x000fe400078ec0ff */
[----:B------:R2:W-:Y:S04]  /*2d70*/  @P0 LDGSTS.E.BYPASS.LTC128B.128 [R193+0x7100], [R2.64], !P6 ;  /* 0x0710000002c10fae */ /* 0x0005e8000f101d48 */
[----:B------:R2:W-:Y:S04]  /*2d80*/  @P0 LDGSTS.E.BYPASS.LTC128B.128 [R193+0x9100], [R2.64+0x80], !P5 ;  /* 0x0910008002c10fae */ /* 0x0005e8000e901d48 */
[----:B------:R2:W-:Y:S01]  /*2d90*/  @P0 LDGSTS.E.BYPASS.LTC128B.128 [R193+0xb100], [R2.64+0x100], !P4 ;  /* 0x0b10010002c10fae */ /* 0x0005e2000e101d48 */
[----:B------:R-:W-:-:S03]  /*2da0*/  SHF.R.S32.HI R141, RZ, 0x1f, R140 ;  /* 0x0000001fff8d7819 */ /* 0x000fc6000001148c */
[----:B------:R-:W0:Y:S01]  /*2db0*/  LDGDEPBAR ;  /* 0x00000000000079af */ /* 0x000e220000000000 */
[----:B------:R-:W-:Y:S01]  /*2dc0*/  WARPSYNC 0xffffffff ;  /* 0xffffffff00007948 */ /* 0x000fe20003800000 */
[----:B------:R-:W-:Y:S01]  /*2dd0*/  SHF.R.S32.HI R11, RZ, 0x1f, R215 ;  /* 0x0000001fff0b7819 */ /* 0x000fe200000114d7 */
[----:B------:R-:W-:Y:S01]  /*2de0*/  IMAD.SHL.U32 R120, R120, 0x2, RZ ;  /* 0x0000000278787824 */ /* 0x000fe200078e00ff */
[----:B------:R-:W-:Y:S02]  /*2df0*/  @P2 LOP3.LUT R217, R217, 0x2, RZ, 0xfc, !PT ;  /* 0x00000002d9d92812 */ /* 0x000fe400078efcff */
[----:B-----5:R-:W-:Y:S02]  /*2e00*/  SHF.R.S32.HI R17, RZ, 0x1f, R128 ;  /* 0x0000001fff117819 */ /* 0x020fe40000011480 */
[----:B---3--:R-:W-:Y:S01]  /*2e10*/  @P3 SHF.R.S32.HI R16, RZ, 0x1f, R0 ;  /* 0x0000001fff103819 */ /* 0x008fe20000011400 */
[----:B------:R-:W-:Y:S02]  /*2e20*/  @!P3 IMAD.MOV.U32 R0, RZ, RZ, R251 ;  /* 0x000000ffff00b224 */ /* 0x000fe400078e00fb */
[----:B------:R-:W-:-:S02]  /*2e30*/  @!P3 IMAD.MOV.U32 R16, RZ, RZ, R252 ;  /* 0x000000ffff10b224 */ /* 0x000fc400078e00fc */
[----:B--2---:R-:W-:Y:S01]  /*2e40*/  IMAD R6, R11, c[0x0][0x280], RZ ;  /* 0x0000a0000b067a24 */ /* 0x004fe200078e02ff */
[----:B------:R-:W-:Y:S01]  /*2e50*/  ISETP.GE.AND P1, PT, R106, c[0x0][0x27c], PT ;  /* 0x00009f006a007a0c */ /* 0x000fe20003f26270 */
[----:B------:R-:W-:Y:S01]  /*2e60*/  IMAD.WIDE.U32 R4, R215, c[0x0][0x280], R140 ;  /* 0x0000a000d7047a25 */ /* 0x000fe200078e008c */
[----:B------:R-:W-:Y:S01]  /*2e70*/  ISETP.GE.AND P0, PT, R105, c[0x0][0x27c], PT ;  /* 0x00009f0069007a0c */ /* 0x000fe20003f06270 */
[----:B------:R-:W-:Y:S01]  /*2e80*/  BAR.SYNC.DEFER_BLOCKING 0x0 ;  /* 0x0000000000007b1d */ /* 0x000fe20000010000 */
[----:B------:R-:W-:Y:S01]  /*2e90*/  LOP3.LUT R217, R217, 0xfffffffe, RZ, 0xc0, !PT ;  /* 0xfffffffed9d97812 */ /* 0x000fe200078ec0ff */
[----:B------:R-:W-:Y:S01]  /*2ea0*/  IMAD R6, R215, c[0x0][0x284], R6 ;  /* 0x0000a100d7067a24 */ /* 0x000fe200078e0206 */
[----:B------:R-:W-:Y:S01]  /*2eb0*/  MOV R131, c[0x0][0x290] ;  /* 0x0000a40000837a02 */ /* 0x000fe20000000f00 */
[----:B------:R-:W-:-:S02]  /*2ec0*/  IMAD.WIDE.U32 R2, R23, c[0x0][0x260], R202 ;  /* 0x0000980017027a25 */ /* 0x000fc400078e00ca */
[----:B------:R-:W-:Y:S02]  /*2ed0*/  ULDC.U8 UR5, c[0x0][0x298] ;  /* 0x0000a60000057ab9 */ /* 0x000fe40000000000 */
[----:B------:R-:W-:Y:S02]  /*2ee0*/  IMAD R7, R9, c[0x0][0x268], RZ ;  /* 0x00009a0009077a24 */ /* 0x000fe400078e02ff */
[----:B------:R-:W-:Y:S01]  /*2ef0*/  IMAD.IADD R9, R5, 0x1, R6 ;  /* 0x0000000105097824 */ /* 0x000fe200078e0206 */
[----:B------:R-:W-:Y:S01]  /*2f00*/  @P1 LOP3.LUT R217, R217, 0x1, RZ, 0xfc, !PT ;  /* 0x00000001d9d91812 */ /* 0x000fe200078efcff */
[----:B------:R-:W-:Y:S01]  /*2f10*/  IMAD R5, R11, c[0x0][0x290], RZ ;  /* 0x0000a4000b057a24 */ /* 0x000fe200078e02ff */
[----:B------:R-:W-:Y:S01]  /*2f20*/  SEL R11, RZ, c[0x0][0x27c], !P1 ;  /* 0x00009f00ff0b7a07 */ /* 0x000fe20004800000 */
[----:B------:R-:W-:Y:S01]  /*2f30*/  IMAD R3, R23, c[0x0][0x264], R3 ;  /* 0x0000990017037a24 */ /* 0x000fe200078e0203 */
[----:B------:R-:W-:Y:S01]  /*2f40*/  LOP3.LUT R217, R217, 0xfffffffb, RZ, 0xc0, !PT ;  /* 0xfffffffbd9d97812 */ /* 0x000fe200078ec0ff */
[----:B------:R-:W-:Y:S01]  /*2f50*/  IMAD.IADD R117, R8, 0x1, R13 ;  /* 0x0000000108757824 */ /* 0x000fe200078e020d */
[----:B------:R-:W-:Y:S01]  /*2f60*/  SEL R13, RZ, c[0x0][0x27c], !P0 ;  /* 0x00009f00ff0d7a07 */ /* 0x000fe20004000000 */
[----:B------:R-:W-:Y:S01]  /*2f70*/  IMAD.MOV.U32 R8, RZ, RZ, R4 ;  /* 0x000000ffff087224 */ /* 0x000fe200078e0004 */
[----:B------:R-:W-:Y:S01]  /*2f80*/  @P0 LOP3.LUT R217, R217, 0x4, RZ, 0xfc, !PT ;  /* 0x00000004d9d90812 */ /* 0x000fe200078efcff */
[----:B-1----:R-:W-:-:S02]  /*2f90*/  IMAD R14, R215, c[0x0][0x294], R5 ;  /* 0x0000a500d70e7a24 */ /* 0x002fc400078e0205 */
[----:B------:R-:W-:Y:S01]  /*2fa0*/  IMAD.WIDE.U32 R70, R10, c[0x0][0x268], R2 ;  /* 0x00009a000a467a25 */ /* 0x000fe200078e0002 */
[----:B------:R-:W-:-:S03]  /*2fb0*/  LOP3.LUT R217, R217, 0xffffffef, RZ, 0xc0, !PT ;  /* 0xffffffefd9d97812 */ /* 0x000fc600078ec0ff */
[----:B------:R-:W-:Y:S01]  /*2fc0*/  IMAD.WIDE.U32 R4, R215, c[0x0][0x280], R102 ;  /* 0x0000a000d7047a25 */ /* 0x000fe200078e0066 */
[----:B------:R-:W-:-:S03]  /*2fd0*/  LOP3.LUT R217, R217, 0xfffffff7, RZ, 0xc0, !PT ;  /* 0xfffffff7d9d97812 */ /* 0x000fc600078ec0ff */
[----:B------:R-:W-:Y:S01]  /*2fe0*/  IMAD R24, R10, c[0x0][0x26c], R7 ;  /* 0x00009b000a187a24 */ /* 0x000fe200078e0207 */
[----:B------:R-:W-:Y:S01]  /*2ff0*/  SEL R10, RZ, c[0x0][0x27c], !P2 ;  /* 0x00009f00ff0a7a07 */ /* 0x000fe20005000000 */
[----:B------:R-:W-:-:S04]  /*3000*/  IMAD.WIDE.U32 R2, R215, c[0x0][0x290], R140 ;  /* 0x0000a400d7027a25 */ /* 0x000fc800078e008c */
[----:B------:R-:W-:Y:S02]  /*3010*/  IMAD.IADD R5, R6, 0x1, R5 ;  /* 0x0000000106057824 */ /* 0x000fe400078e0205 */
[----:B------:R-:W-:Y:S01]  /*3020*/  IMAD.IADD R7, R3, 0x1, R14 ;  /* 0x0000000103077824 */ /* 0x000fe200078e020e */
[----:B------:R-:W-:Y:S01]  /*3030*/  IADD3 R3, R102, R10, RZ ;  /* 0x0000000a66037210 */ /* 0x000fe20007ffe0ff */
[----:B------:R-:W-:Y:S02]  /*3040*/  IMAD.MOV.U32 R6, RZ, RZ, R2 ;  /* 0x000000ffff067224 */ /* 0x000fe400078e0002 */
[----:B------:R-:W-:Y:S01]  /*3050*/  IMAD.IADD R2, R106, 0x1, R11 ;  /* 0x000000016a027824 */ /* 0x000fe200078e020b */
[----:B------:R-:W-:Y:S01]  /*3060*/  SHF.R.S32.HI R11, RZ, 0x1f, R3 ;  /* 0x0000001fff0b7819 */ /* 0x000fe20000011403 */
[----:B------:R-:W-:Y:S02]  /*3070*/  IMAD.IADD R13, R105, 0x1, R13 ;  /* 0x00000001690d7824 */ /* 0x000fe400078e020d */
[----:B------:R-:W-:Y:S01]  /*3080*/  IMAD.MOV.U32 R135, RZ, RZ, c[0x0][0x2b8] ;  /* 0x0000ae00ff877624 */ /* 0x000fe200078e00ff */
[----:B------:R-:W-:Y:S01]  /*3090*/  SHF.R.S32.HI R10, RZ, 0x1f, R2 ;  /* 0x0000001fff0a7819 */ /* 0x000fe20000011402 */
[----:B------:R-:W-:Y:S01]  /*30a0*/  IMAD.MOV.U32 R134, RZ, RZ, c[0x0][0x27c] ;  /* 0x00009f00ff867624 */ /* 0x000fe200078e00ff */
[----:B------:R-:W-:Y:S01]  /*30b0*/  SHF.R.S32.HI R15, RZ, 0x1f, R13 ;  /* 0x0000001fff0f7819 */ /* 0x000fe2000001140d */
[----:B------:R-:W-:Y:S01]  /*30c0*/  IMAD.MOV.U32 R130, RZ, RZ, c[0x0][0x280] ;  /* 0x0000a000ff827624 */ /* 0x000fe200078e00ff */
[CC--:B------:R-:W-:Y:S01]  /*30d0*/  LEA.HI R12, R11.reuse, R3.reuse, RZ, 0x3 ;  /* 0x000000030b0c7211 */ /* 0x0c0fe200078f18ff */
[----:B------:R-:W-:Y:S01]  /*30e0*/  IMAD.WIDE.U32 R92, R0, c[0x0][0x2b0], RZ ;  /* 0x0000ac00005c7a25 */ /* 0x000fe200078e00ff */
[----:B------:R-:W-:-:S02]  /*30f0*/  LEA.HI R18, R11, R3, RZ, 0x6 ;  /* 0x000000030b127211 */ /* 0x000fc400078f30ff */
[-C--:B------:R-:W-:Y:S01]  /*3100*/  LEA.HI R11, R10, R2.reuse, RZ, 0x3 ;  /* 0x000000020a0b7211 */ /* 0x080fe200078f18ff */
[----:B------:R-:W-:Y:S01]  /*3110*/  IMAD.WIDE.U32 R84, R128, c[0x0][0x290], R6 ;  /* 0x0000a40080547a25 */ /* 0x000fe200078e0006 */
[----:B------:R-:W-:Y:S02]  /*3120*/  LEA.HI R20, R10, R2, RZ, 0x6 ;  /* 0x000000020a147211 */ /* 0x000fe400078f30ff */
[-C--:B------:R-:W-:Y:S01]  /*3130*/  LEA.HI R10, R15, R13.reuse, RZ, 0x3 ;  /* 0x0000000d0f0a7211 */ /* 0x080fe200078f18ff */
[----:B------:R-:W-:Y:S01]  /*3140*/  IMAD.WIDE.U32 R2, R215, c[0x0][0x290], R102 ;  /* 0x0000a400d7027a25 */ /* 0x000fe200078e0066 */
[----:B------:R-:W-:Y:S02]  /*3150*/  LEA.HI R13, R15, R13, RZ, 0x6 ;  /* 0x0000000d0f0d7211 */ /* 0x000fe400078f30ff */
[----:B------:R-:W-:Y:S01]  /*3160*/  SHF.L.U32 R18, R18, 0x6, RZ ;  /* 0x0000000612127819 */ /* 0x000fe200000006ff */
[----:B------:R-:W-:Y:S01]  /*3170*/  IMAD.IADD R3, R14, 0x1, R3 ;  /* 0x000000010e037824 */ /* 0x000fe200078e0203 */
[----:B------:R-:W-:Y:S01]  /*3180*/  LOP3.LUT R19, R226, 0x38, R12, 0xf8, !PT ;  /* 0x00000038e2137812 */ /* 0x000fe200078ef80c */
[----:B------:R-:W-:Y:S01]  /*3190*/  IMAD.SHL.U32 R14, R20, 0x40, RZ ;  /* 0x00000040140e7824 */ /* 0x000fe200078e00ff */
[----:B------:R-:W-:Y:S01]  /*31a0*/  LOP3.LUT R22, R18, 0x7ffff000, RZ, 0xc0, !PT ;  /* 0x7ffff00012167812 */ /* 0x000fe200078ec0ff */
[----:B------:R-:W-:Y:S01]  /*31b0*/  IMAD.SHL.U32 R13, R13, 0x40, RZ ;  /* 0x000000400d0d7824 */ /* 0x000fe200078e00ff */
[----:B------:R-:W-:Y:S01]  /*31c0*/  LOP3.LUT R18, R226, 0x38, R10, 0xf8, !PT ;  /* 0x00000038e2127812 */ /* 0x000fe200078ef80a */
[----:B------:R-:W-:Y:S01]  /*31d0*/  IMAD.WIDE.U32 R90, R23, c[0x0][0x1e8], RZ ;  /* 0x00007a00175a7a25 */ /* 0x000fe200078e00ff */
[----:B------:R-:W-:-:S02]  /*31e0*/  LOP3.LUT R21, R19, R227, RZ, 0x3c, !PT ;  /* 0x000000e313157212 */ /* 0x000fc400078e3cff */
[----:B------:R-:W-:Y:S01]  /*31f0*/  LOP3.LUT R15, R226, 0x38, R11, 0xf8, !PT ;  /* 0x00000038e20f7812 */ /* 0x000fe200078ef80b */
[----:B------:R-:W-:Y:S01]  /*3200*/  IMAD.WIDE.U32 R88, R23, c[0x0][0x210], RZ ;  /* 0x0000840017587a25 */ /* 0x000fe200078e00ff */
[----:B------:R-:W-:Y:S02]  /*3210*/  LOP3.LUT R19, R14, 0x7ffff000, RZ, 0xc0, !PT ;  /* 0x7ffff0000e137812 */ /* 0x000fe400078ec0ff */
[----:B------:R-:W-:Y:S01]  /*3220*/  ISETP.NE.AND P1, PT, R135, 0x1, PT ;  /* 0x000000018700780c */ /* 0x000fe20003f25270 */
[----:B------:R-:W-:Y:S01]  /*3230*/  IMAD.WIDE.U32 R86, R128, c[0x0][0x280], R8 ;  /* 0x0000a00080567a25 */ /* 0x000fe200078e0008 */
[----:B------:R-:W-:Y:S02]  /*3240*/  LOP3.LUT R14, R13, 0x7ffff000, RZ, 0xc0, !PT ;  /* 0x7ffff0000d0e7812 */ /* 0x000fe400078ec0ff */
[-C--:B------:R-:W-:Y:S01]  /*3250*/  LOP3.LUT R13, R18, R227.reuse, RZ, 0x3c, !PT ;  /* 0x000000e3120d7212 */ /* 0x080fe200078e3cff */
[----:B------:R-:W-:Y:S01]  /*3260*/  IMAD.WIDE.U32 R82, R128, c[0x0][0x280], R4 ;  /* 0x0000a00080527a25 */ /* 0x000fe200078e0004 */
[----:B------:R-:W-:-:S02]  /*3270*/  LOP3.LUT R15, R15, R227, RZ, 0x3c, !PT ;  /* 0x000000e30f0f7212 */ /* 0x000fc400078e3cff */
[----:B------:R-:W-:Y:S01]  /*3280*/  ISETP.GE.AND P0, PT, R134, 0x1, PT ;  /* 0x000000018600780c */ /* 0x000fe20003f06270 */
[----:B------:R-:W-:Y:S01]  /*3290*/  IMAD.WIDE.U32 R80, R128, c[0x0][0x290], R2 ;  /* 0x0000a40080507a25 */ /* 0x000fe200078e0002 */
[--C-:B------:R-:W-:Y:S02]  /*32a0*/  IADD3 R18, R13, R14, R228.reuse ;  /* 0x0000000e0d127210 */ /* 0x100fe40007ffe0e4 */
[--C-:B------:R-:W-:Y:S01]  /*32b0*/  IADD3 R19, R15, R19, R228.reuse ;  /* 0x000000130f137210 */ /* 0x100fe20007ffe0e4 */
[----:B------:R-:W-:Y:S01]  /*32c0*/  IMAD R13, R16, c[0x0][0x2b0], RZ ;  /* 0x0000ac00100d7a24 */ /* 0x000fe200078e02ff */
[----:B------:R-:W-:Y:S01]  /*32d0*/  IADD3 R21, R21, R22, R228 ;  /* 0x0000001615157210 */ /* 0x000fe20007ffe0e4 */
[C---:B------:R-:W-:Y:S01]  /*32e0*/  IMAD R15, R17.reuse, c[0x0][0x290], RZ ;  /* 0x0000a400110f7a24 */ /* 0x040fe200078e02ff */
[----:B------:R-:W-:Y:S01]  /*32f0*/  LOP3.LUT R75, R12, 0xfffffff8, RZ, 0xc0, !PT ;  /* 0xfffffff80c4b7812 */ /* 0x000fe200078ec0ff */
[----:B------:R-:W-:Y:S01]  /*3300*/  IMAD R16, R17, c[0x0][0x280], RZ ;  /* 0x0000a00011107a24 */ /* 0x000fe200078e02ff */
[----:B------:R-:W-:Y:S01]  /*3310*/  LOP3.LUT R74, R11, 0xfffffff8, RZ, 0xc0, !PT ;  /* 0xfffffff80b4a7812 */ /* 0x000fe200078ec0ff */
[----:B------:R-:W-:Y:S01]  /*3320*/  IMAD R14, R0, c[0x0][0x2b4], R13 ;  /* 0x0000ad00000e7a24 */ /* 0x000fe200078e020d */
[----:B------:R-:W-:Y:S01]  /*3330*/  LOP3.LUT R73, R10, 0xfffffff8, RZ, 0xc0, !PT ;  /* 0xfffffff80a497812 */ /* 0x000fe200078ec0ff */
[C---:B------:R-:W-:Y:S01]  /*3340*/  IMAD R0, R128.reuse, c[0x0][0x294], R15 ;  /* 0x0000a50080007a24 */ /* 0x040fe200078e020f */
[----:B------:R-:W-:Y:S01]  /*3350*/  @P1 LOP3.LUT R217, R217, 0x8, RZ, 0xfc, !PT ;  /* 0x00000008d9d91812 */ /* 0x000fe200078efcff */
[----:B------:R-:W-:Y:S01]  /*3360*/  IMAD R13, R128, c[0x0][0x284], R16 ;  /* 0x0000a100800d7a24 */ /* 0x000fe200078e0210 */
[CC--:B------:R-:W-:Y:S01]  /*3370*/  SHF.L.U64.HI R123, R130.reuse, R124.reuse, c[0x0][0x284] ;  /* 0x0000a100827b7619 */ /* 0x0c0fe2000001027c */
[----:B------:R-:W-:Y:S01]  /*3380*/  IMAD R133, R243, 0x40, R215 ;  /* 0x00000040f3857824 */ /* 0x000fe200078e02d7 */
[----:B------:R-:W-:Y:S01]  /*3390*/  SHF.L.U64.HI R124, R131, R124, c[0x0][0x294] ;  /* 0x0000a500837c7619 */ /* 0x000fe2000001027c */
[----:B------:R-:W-:Y:S01]  /*33a0*/  IMAD.SHL.U32 R130, R130, 0x40, RZ ;  /* 0x0000004082827824 */ /* 0x000fe200078e00ff */
[----:B------:R-:W-:Y:S01]  /*33b0*/  IADD3 R113, R93, R14, RZ ;  /* 0x0000000e5d717210 */ /* 0x000fe20007ffe0ff */
[----:B------:R-:W-:Y:S01]  /*33c0*/  IMAD.SHL.U32 R131, R131, 0x40, RZ ;  /* 0x0000004083837824 */ /* 0x000fe200078e00ff */
[----:B------:R-:W-:Y:S01]  /*33d0*/  SHF.R.S32.HI R112, RZ, 0x3, R12 ;  /* 0x00000003ff707819 */ /* 0x000fe2000001140c */
[C---:B------:R-:W-:Y:S01]  /*33e0*/  IMAD R115, R23.reuse, c[0x0][0x1ec], R91 ;  /* 0x00007b0017737a24 */ /* 0x040fe200078e025b */
[----:B------:R-:W-:Y:S01]  /*33f0*/  SHF.R.S32.HI R111, RZ, 0x3, R11 ;  /* 0x00000003ff6f7819 */ /* 0x000fe2000001140b */
[----:B------:R-:W-:Y:S01]  /*3400*/  IMAD R114, R23, c[0x0][0x214], R89 ;  /* 0x0000850017727a24 */ /* 0x000fe200078e0259 */
[----:B------:R-:W-:Y:S01]  /*3410*/  SHF.R.S32.HI R110, RZ, 0x3, R10 ;  /* 0x00000003ff6e7819 */ /* 0x000fe2000001140a */
[----:B------:R-:W-:Y:S01]  /*3420*/  IMAD.IADD R72, R71, 0x1, R24 ;  /* 0x0000000147487824 */ /* 0x000fe200078e0218 */
[----:B------:R-:W-:Y:S01]  /*3430*/  IADD3 R108, R85, R0, RZ ;  /* 0x00000000556c7210 */ /* 0x000fe20007ffe0ff */
[----:B------:R-:W-:Y:S01]  /*3440*/  IMAD.IADD R109, R87, 0x1, R13 ;  /* 0x00000001576d7824 */ /* 0x000fe200078e020d */
[----:B------:R-:W-:Y:S01]  /*3450*/  SHF.R.S32.HI R101, RZ, 0x1f, R75 ;  /* 0x0000001fff657819 */ /* 0x000fe2000001144b */
[----:B------:R-:W-:Y:S01]  /*3460*/  IMAD.IADD R104, R13, 0x1, R83 ;  /* 0x000000010d687824 */ /* 0x000fe200078e0253 */
[----:B------:R-:W-:Y:S01]  /*3470*/  SHF.R.S32.HI R100, RZ, 0x1f, R74 ;  /* 0x0000001fff647819 */ /* 0x000fe2000001144a */
[----:B------:R-:W-:Y:S01]  /*3480*/  IMAD.IADD R98, R0, 0x1, R81 ;  /* 0x0000000100627824 */ /* 0x000fe200078e0251 */
[----:B------:R-:W-:Y:S01]  /*3490*/  SHF.R.S32.HI R99, RZ, 0x1f, R73 ;  /* 0x0000001fff637819 */ /* 0x000fe20000011449 */
[----:B------:R-:W-:Y:S01]  /*34a0*/  IMAD.SHL.U32 R97, R21, 0x2, RZ ;  /* 0x0000000215617824 */ /* 0x000fe200078e00ff */
[----:B------:R-:W-:Y:S01]  /*34b0*/  SHF.L.U32 R95, R18, 0x1, RZ ;  /* 0x00000001125f7819 */ /* 0x000fe200000006ff */
[----:B------:R-:W-:Y:S01]  /*34c0*/  IMAD.SHL.U32 R96, R19, 0x2, RZ ;  /* 0x0000000213607824 */ /* 0x000fe200078e00ff */
[----:B------:R-:W-:-:S02]  /*34d0*/  @P0 LOP3.LUT R217, R217, 0x10, RZ, 0xfc, !PT ;  /* 0x00000010d9d90812 */ /* 0x000fc400078efcff */
.L_x_1308:
        /* <DEDUP_REMOVED lines=108> */
.L_x_1288:
[----:B------:R-:W-:Y:S05]  /*3ba0*/  BSYNC B0 ;  /* 0x0000000000007941 */ /* 0x000fea0003800000 */
.L_x_1287:
        /* <DEDUP_REMOVED lines=96> */
.L_x_1291:
[----:B------:R-:W-:Y:S05]  /*41b0*/  BSYNC B0 ;  /* 0x0000000000007941 */ /* 0x000fea0003800000 */
.L_x_1290:
        /* <DEDUP_REMOVED lines=59> */
.L_x_1293:
[----:B------:R-:W-:Y:S05]  /*4570*/  BSYNC B0 ;  /* 0x0000000000007941 */ /* 0x000fea0003800000 */
.L_x_1292:
        /* <DEDUP_REMOVED lines=8> */
[--C-:B------:R-:W-:Y:S01]  /*4600*/  @!P0 SHF.R.U64 R6, R32, 0x10, R33.reuse ;  /* 0x0000001020068819 */ /* 0x100fe20000001221 */
[----:B------:R-:W-:Y:S01]  /*4610*/  @!P0 HADD2.F32 R4, -RZ, R40.H0_H0 ;  /* 0x20000028ff048230 */ /* 0x000fe20000004100 */
[----:B------:R-:W-:Y:S03]  /*4620*/  @!P0 SHF.R.U32.HI R12, RZ, 0x10, R33 ;  /* 0x00000010ff0c8819 */ /* 0x000fe60000011621 */
[----:B------:R-:W-:Y:S01]  /*4630*/  @!P0 HADD2.F32 R6, -RZ, R6.H0_H0 ;  /* 0x20000006ff068230 */ /* 0x000fe20000004100 */
[----:B-1----:R-:W-:Y:S05]  /*4640*/  @!P0 MOV R0, R8 ;  /* 0x0000000800008202 */ /* 0x002fea0000000f00 */
[--C-:B------:R-:W-:Y:S02]  /*4650*/  @!P0 HADD2.F32 R3, -RZ, R0.reuse.H1_H1 ;  /* 0x30000000ff038230 */ /* 0x100fe40000004100 */
[----:B------:R-:W-:Y:S03]  /*4660*/  @!P0 HADD2.F32 R0, -RZ, R0.H0_H0 ;  /* 0x20000000ff008230 */ /* 0x000fe60000004100 */
[C---:B------:R-:W-:Y:S04]  /*4670*/  @!P0 FMUL.FTZ R5, R3.reuse, R2 ;  /* 0x0000000203058220 */ /* 0x040fe80000410000 */
[C---:B------:R-:W-:Y:S01]  /*4680*/  @!P0 FFMA.FTZ R22, R0.reuse, R4, -R5 ;  /* 0x0000000400168223 */ /* 0x040fe20000010805 */
[--C-:B------:R-:W-:Y:S01]  /*4690*/  @!P0 SHF.R.U32.HI R5, RZ, 0x10, R15.reuse ;  /* 0x00000010ff058819 */ /* 0x100fe2000001160f */
[----:B------:R-:W-:Y:S01]  /*46a0*/  @!P0 FMUL.FTZ R0, R0, R2 ;  /* 0x0000000200008220 */ /* 0x000fe20000410000 */
[----:B------:R-:W-:Y:S03]  /*46b0*/  @!P0 MOV R2, R9 ;  /* 0x0000000900028202 */ /* 0x000fe60000000f00 */
[----:B------:R-:W-:Y:S01]  /*46c0*/  @!P0 FFMA.FTZ R0, R3, R4, R0 ;  /* 0x0000000403008223 */ /* 0x000fe20000010000 */
[----:B------:R-:W-:Y:S01]  /*46d0*/  @!P0 SHF.R.U64 R3, R14, 0x10, R15 ;  /* 0x000000100e038819 */ /* 0x000fe2000000120f */
[--C-:B------:R-:W-:Y:S02]  /*46e0*/  @!P0 HADD2.F32 R4, -RZ, R2.reuse.H1_H1 ;  /* 0x30000002ff048230 */ /* 0x100fe40000004100 */
[----:B------:R-:W-:Y:S02]  /*46f0*/  @!P0 HADD2.F32 R2, -RZ, R2.H0_H0 ;  /* 0x20000002ff028230 */ /* 0x000fe40000004100 */
[----:B------:R-:W-:Y:S02]  /*4700*/  @!P0 HADD2.F32 R3, -RZ, R3.H0_H0 ;  /* 0x20000003ff038230 */ /* 0x000fe40000004100 */
[----:B------:R-:W-:Y:S03]  /*4710*/  @!P0 HADD2.F32 R5, -RZ, R5.H0_H0 ;  /* 0x20000005ff058230 */ /* 0x000fe60000004100 */
[-C--:B------:R-:W-:Y:S04]  /*4720*/  @!P0 FMUL.FTZ R7, R4, R3.reuse ;  /* 0x0000000304078220 */ /* 0x080fe80000410000 */
[CC--:B------:R-:W-:Y:S01]  /*4730*/  @!P0 FFMA.FTZ R15, R2.reuse, R6.reuse, -R7 ;  /* 0x00000006020f8223 */ /* 0x0c0fe20000010807 */
[----:B------:R-:W-:Y:S01]  /*4740*/  @!P0 HADD2.F32 R7, -RZ, R40.H1_H1 ;  /* 0x30000028ff078230 */ /* 0x000fe20000004100 */
[----:B------:R-:W-:Y:S02]  /*4750*/  @!P0 FMUL.FTZ R2, R2, R3 ;  /* 0x0000000302028220 */ /* 0x000fe40000410000 */
        /* <DEDUP_REMOVED lines=8> */
[C---:B------:R-:W-:Y:S02]  /*47e0*/  @!P0 FFMA.FTZ R13, R3.reuse, R7, -R13 ;  /* 0x00000007030d8223 */ /* 0x040fe4000001080d */
[----:B------:R-:W-:Y:S01]  /*47f0*/  @!P0 FMUL.FTZ R3, R3, R4 ;  /* 0x0000000403038220 */ /* 0x000fe20000410000 */
[----:B------:R-:W-:Y:S03]  /*4800*/  @!P0 MOV R4, R11 ;  /* 0x0000000b00048202 */ /* 0x000fe60000000f00 */
[----:B------:R-:W-:Y:S01]  /*4810*/  @!P0 FFMA.FTZ R3, R6, R7, R3 ;  /* 0x0000000706038223 */ /* 0x000fe20000010003 */
[----:B------:R-:W-:Y:S02]  /*4820*/  @!P0 HADD2.F32 R7, -RZ, R12.H0_H0 ;  /* 0x2000000cff078230 */ /* 0x000fe40000004100 */
[--C-:B------:R-:W-:Y:S02]  /*4830*/  @!P0 HADD2.F32 R6, -RZ, R4.reuse.H1_H1 ;  /* 0x30000004ff068230 */ /* 0x100fe40000004100 */
[----:B------:R-:W-:Y:S01]  /*4840*/  @!P0 F2FP.PACK_AB R3, R3, R13 ;  /* 0x0000000d0303823e */ /* 0x000fe200000000ff */
[----:B------:R-:W-:Y:S02]  /*4850*/  @!P0 HADD2.F32 R4, -RZ, R4.H0_H0 ;  /* 0x20000004ff048230 */ /* 0x000fe40000004100 */
[----:B------:R-:W-:Y:S01]  /*4860*/  @!P0 FMUL.FTZ R12, R6, R5 ;  /* 0x00000005060c8220 */ /* 0x000fe20000410000 */
[----:B------:R-:W-:Y:S03]  /*4870*/  @!P0 MOV R10, R3 ;  /* 0x00000003000a8202 */ /* 0x000fe60000000f00 */
[----:B------:R-:W-:Y:S01]  /*4880*/  @!P0 FFMA.FTZ R14, R4, R7, -R12 ;  /* 0x00000007040e8223 */ /* 0x000fe2000001080c */
[----:B------:R-:W-:Y:S01]  /*4890*/  @!P0 F2FP.PACK_AB R12, R0, R22 ;  /* 0x00000016000c823e */ /* 0x000fe200000000ff */
[----:B------:R-:W-:Y:S01]  /*48a0*/  @!P0 FMUL.FTZ R4, R4, R5 ;  /* 0x0000000504048220 */ /* 0x000fe20000410000 */
[----:B------:R-:W-:Y:S02]  /*48b0*/  SHF.L.U32 R5, R224, 0x3, RZ ;  /* 0x00000003e0057819 */ /* 0x000fe400000006ff */
[----:B------:R-:W-:Y:S01]  /*48c0*/  @!P0 MOV R8, R12 ;  /* 0x0000000c00088202 */ /* 0x000fe20000000f00 */
[----:B------:R-:W-:Y:S01]  /*48d0*/  @!P0 FFMA.FTZ R4, R6, R7, R4 ;  /* 0x0000000706048223 */ /* 0x000fe20000010004 */
[----:B---3--:R-:W-:Y:S01]  /*48e0*/  MOV R7, R45 ;  /* 0x0000002d00077202 */ /* 0x008fe20000000f00 */
[----:B----4-:R-:W-:Y:S03]  /*48f0*/  IMAD.MOV.U32 R6, RZ, RZ, R44 ;  /* 0x000000ffff067224 */ /* 0x010fe600078e002c */
[----:B------:R-:W-:Y:S02]  /*4900*/  @!P0 F2FP.PACK_AB R0, R4, R14 ;  /* 0x0000000e0400823e */ /* 0x000fe400000000ff */
[C---:B------:R-:W-:Y:S02]  /*4910*/  LEA R6, P1, R5.reuse, R6, 0x1 ;  /* 0x0000000605067211 */ /* 0x040fe400078208ff */
[----:B------:R-:W-:Y:S02]  /*4920*/  @!P0 MOV R11, R0 ;  /* 0x00000000000b8202 */ /* 0x000fe40000000f00 */
[----:B------:R-:W-:Y:S05]  /*4930*/  LEA.HI.X.SX32 R7, R5, R7, 0x1, P1 ;  /* 0x0000000705077211 */ /* 0x000fea00008f0eff */
[----:B------:R1:W-:Y:S04]  /*4940*/  ST.E.128 [R6.64], R8 ;  /* 0x0000000806007985 */ /* 0x0003e8000c101d08 */
.L_x_1295:
[----:B------:R-:W-:Y:S05]  /*4950*/  BSYNC B0 ;  /* 0x0000000000007941 */ /* 0x000fea0003800000 */
.L_x_1294:
        /* <DEDUP_REMOVED lines=13> */
[----:B------:R-:W-:Y:S01]  /*4a30*/  @!P0 SHF.R.U32.HI R7, RZ, 0x10, R17 ;  /* 0x00000010ff078819 */ /* 0x000fe20000011611 */
[----:B------:R-:W-:Y:S01]  /*4a40*/  @!P0 HADD2.F32 R4, -RZ, R4.H0_H0 ;  /* 0x20000004ff048230 */ /* 0x000fe20000004100 */
[----:B------:R-:W-:Y:S03]  /*4a50*/  @!P0 SHF.R.U32.HI R15, RZ, 0x10, R35 ;  /* 0x00000010ff0f8819 */ /* 0x000fe60000011623 */
[----:B------:R-:W-:Y:S01]  /*4a60*/  @!P0 HADD2.F32 R7, -RZ, R7.H0_H0 ;  /* 0x20000007ff078230 */ /* 0x000fe20000004100 */
[----:B-1----:R-:W-:Y:S02]  /*4a70*/  @!P0 MOV R2, R8 ;  /* 0x0000000800028202 */ /* 0x002fe40000000f00 */
[----:B------:R-:W-:Y:S03]  /*4a80*/  @!P0 MOV R3, R9 ;  /* 0x0000000900038202 */ /* 0x000fe60000000f00 */
[--C-:B------:R-:W-:Y:S02]  /*4a90*/  @!P0 HADD2.F32 R6, -RZ, R2.reuse.H1_H1 ;  /* 0x30000002ff068230 */ /* 0x100fe40000004100 */
[----:B------:R-:W-:Y:S02]  /*4aa0*/  @!P0 HADD2.F32 R2, -RZ, R2.H0_H0 ;  /* 0x20000002ff028230 */ /* 0x000fe40000004100 */
[--C-:B------:R-:W-:Y:S01]  /*4ab0*/  @!P0 HADD2.F32 R13, -RZ, R3.reuse.H1_H1 ;  /* 0x30000003ff0d8230 */ /* 0x100fe20000004100 */
[-C--:B------:R-:W-:Y:S01]  /*4ac0*/  @!P0 FMUL.FTZ R14, R6, R0.reuse ;  /* 0x00000000060e8220 */ /* 0x080fe20000410000 */
[----:B------:R-:W-:Y:S01]  /*4ad0*/  @!P0 HADD2.F32 R3, -RZ, R3.H0_H0 ;  /* 0x20000003ff038230 */ /* 0x000fe20000004100 */
[C---:B------:R-:W-:Y:S02]  /*4ae0*/  @!P0 FMUL.FTZ R0, R2.reuse, R0 ;  /* 0x0000000002008220 */ /* 0x040fe40000410000 */
[----:B------:R-:W-:Y:S01]  /*4af0*/  @!P0 FFMA.FTZ R27, R2, R12, -R14 ;  /* 0x0000000c021b8223 */ /* 0x000fe2000001080e */
[----:B------:R-:W-:Y:S01]  /*4b00*/  @!P0 HADD2.F32 R14, -RZ, R5.H0_H0 ;  /* 0x20000005ff0e8230 */ /* 0x000fe20000004100 */
[----:B------:R-:W-:Y:S01]  /*4b10*/  @!P0 FMUL.FTZ R16, R13, R4 ;  /* 0x000000040d108220 */ /* 0x000fe20000410000 */
[----:B------:R-:W-:Y:S01]  /*4b20*/  @!P0 MOV R5, R10 ;  /* 0x0000000a00058202 */ /* 0x000fe20000000f00 */
[C---:B------:R-:W-:Y:S01]  /*4b30*/  @!P0 FMUL.FTZ R2, R3.reuse, R4 ;  /* 0x0000000403028220 */ /* 0x040fe20000410000 */
[----:B------:R-:W-:Y:S01]  /*4b40*/  @!P0 MOV R4, R11 ;  /* 0x0000000b00048202 */ /* 0x000fe20000000f00 */
[----:B------:R-:W-:Y:S02]  /*4b50*/  @!P0 FFMA.FTZ R0, R6, R12, R0 ;  /* 0x0000000c06008223 */ /* 0x000fe40000010000 */
[-C--:B------:R-:W-:Y:S01]  /*4b60*/  @!P0 FFMA.FTZ R17, R3, R14.reuse, -R16 ;  /* 0x0000000e03118223 */ /* 0x080fe20000010810 */
[--C-:B------:R-:W-:Y:S01]  /*4b70*/  @!P0 HADD2.F32 R12, -RZ, R5.reuse.H1_H1 ;  /* 0x30000005ff0c8230 */ /* 0x100fe20000004100 */
[----:B------:R-:W-:Y:S01]  /*4b80*/  @!P0 FFMA.FTZ R2, R13, R14, R2 ;  /* 0x0000000e0d028223 */ /* 0x000fe20000010002 */
[----:B------:R-:W-:Y:S02]  /*4b90*/  @!P0 HADD2.F32 R3, -RZ, R24.H1_H1 ;  /* 0x30000018ff038230 */ /* 0x000fe40000004100 */
[----:B------:R-:W-:Y:S02]  /*4ba0*/  @!P0 HADD2.F32 R6, -RZ, R5.H0_H0 ;  /* 0x20000005ff068230 */ /* 0x000fe40000004100 */
[----:B------:R-:W-:Y:S01]  /*4bb0*/  @!P0 F2FP.PACK_AB R2, R2, R17 ;  /* 0x000000110202823e */ /* 0x000fe200000000ff */
[-C--:B------:R-:W-:Y:S01]  /*4bc0*/  @!P0 FMUL.FTZ R16, R12, R3.reuse ;  /* 0x000000030c108220 */ /* 0x080fe20000410000 */
[----:B------:R-:W-:Y:S01]  /*4bd0*/  @!P0 HADD2.F32 R13, -RZ, R41.H1_H1 ;  /* 0x30000029ff0d8230 */ /* 0x000fe20000004100 */
[C---:B------:R-:W-:Y:S01]  /*4be0*/  @!P0 FMUL.FTZ R3, R6.reuse, R3 ;  /* 0x0000000306038220 */ /* 0x040fe20000410000 */
[----:B------:R-:W-:Y:S01]  /*4bf0*/  @!P0 MOV R9, R2 ;  /* 0x0000000200098202 */ /* 0x000fe20000000f00 */
[--C-:B------:R-:W-:Y:S02]  /*4c00*/  @!P0 HADD2.F32 R5, -RZ, R4.reuse.H0_H0 ;  /* 0x20000004ff058230 */ /* 0x100fe40000004100 */
[----:B------:R-:W-:Y:S01]  /*4c10*/  @!P0 HADD2.F32 R14, -RZ, R4.H1_H1 ;  /* 0x30000004ff0e8230 */ /* 0x000fe20000004100 */
[----:B------:R-:W-:Y:S01]  /*4c20*/  @!P0 FFMA.FTZ R16, R6, R13, -R16 ;  /* 0x0000000d06108223 */ /* 0x000fe20000010810 */
[----:B------:R-:W-:Y:S01]  /*4c30*/  @!P0 HADD2.F32 R6, -RZ, R15.H0_H0 ;  /* 0x2000000fff068230 */ /* 0x000fe20000004100 */
        /* <DEDUP_REMOVED lines=12> */
.L_x_1297:
[----:B------:R-:W-:Y:S05]  /*4d00*/  BSYNC B0 ;  /* 0x0000000000007941 */ /* 0x000fea0003800000 */
.L_x_1296:
        /* <DEDUP_REMOVED lines=58> */
.L_x_1299:
[----:B------:R-:W-:Y:S05]  /*50b0*/  BSYNC B0 ;  /* 0x0000000000007941 */ /* 0x000fea0003800000 */
.L_x_1298:
        /* <DEDUP_REMOVED lines=58> */
.L_x_1286:
        /* <DEDUP_REMOVED lines=47> */
.L_x_1301:
[----:B------:R-:W-:Y:S05]  /*5750*/  BSYNC B0 ;  /* 0x0000000000007941 */ /* 0x000fea0003800000 */
.L_x_1300:
        /* <DEDUP_REMOVED lines=159> */
.L_x_1303:
[----:B------:R-:W-:Y:S05]  /*6150*/  BSYNC B0 ;  /* 0x0000000000007941 */ /* 0x000fea0003800000 */
.L_x_1302:
        /* <DEDUP_REMOVED lines=123> */
.L_x_1305:
[----:B------:R-:W-:Y:S05]  /*6910*/  BSYNC B0 ;  /* 0x0000000000007941 */ /* 0x000fea0003800000 */
.L_x_1304:
        /* <DEDUP_REMOVED lines=20> */
[--C-:B------:R-:W-:Y:S02]  /*6a60*/  @!P0 SHF.R.U32.HI R16, RZ, 0x10, R45.reuse ;  /* 0x00000010ff108819 */ /* 0x100fe4000001162d */
[----:B------:R-:W-:Y:S01]  /*6a70*/  IADD3 R0, R2, R0, R228 ;  /* 0x0000000002007210 */ /* 0x000fe20007ffe0e4 */
[----:B------:R-:W-:Y:S01]  /*6a80*/  @!P0 HADD2.F32 R2, -RZ, R25.H0_H0 ;  /* 0x20000019ff028230 */ /* 0x000fe20000004100 */
[----:B------:R-:W-:Y:S01]  /*6a90*/  @!P0 SHF.R.U64 R18, R44, 0x10, R45 ;  /* 0x000000102c128819 */ /* 0x000fe2000000122d */
[----:B------:R-:W-:Y:S01]  /*6aa0*/  @!P0 HADD2.F32 R16, -RZ, R16.H0_H0 ;  /* 0x20000010ff108230 */ /* 0x000fe20000004100 */
[----:B------:R-:W-:Y:S01]  /*6ab0*/  @!P0 SHF.R.U64 R7, R20, 0x10, R21 ;  /* 0x0000001014078819 */ /* 0x000fe20000001215 */
[----:B------:R-:W-:Y:S01]  /*6ac0*/  IMAD.SHL.U32 R0, R0, 0x2, RZ ;  /* 0x0000000200007824 */ /* 0x000fe200078e00ff */
[----:B-1----:R-:W-:Y:S02]  /*6ad0*/  @!P0 MOV R5, R12 ;  /* 0x0000000c00058202 */ /* 0x002fe40000000f00 */
[--C-:B------:R-:W-:Y:S02]  /*6ae0*/  @!P0 SHF.R.U32.HI R20, RZ, 0x10, R47.reuse ;  /* 0x00000010ff148819 */ /* 0x100fe4000001162f */
[----:B------:R1:W2:Y:S01]  /*6af0*/  LDS.128 R28, [R0+0x6100] ;  /* 0x00610000001c7984 */ /* 0x0002a20000000c00 */
[----:B------:R-:W-:Y:S01]  /*6b00*/  @!P0 HADD2.F32 R3, -RZ, R5.H0_H0 ;  /* 0x20000005ff038230 */ /* 0x000fe20000004100 */
[----:B------:R-:W-:Y:S01]  /*6b10*/  @!P0 SHF.R.U64 R24, R46, 0x10, R47 ;  /* 0x000000102e188819 */ /* 0x000fe2000000122f */
[----:B------:R-:W-:Y:S03]  /*6b20*/  @!P0 HADD2.F32 R20, -RZ, R20.H0_H0 ;  /* 0x20000014ff148230 */ /* 0x000fe60000004100 */
        /* <DEDUP_REMOVED lines=20> */
[----:B------:R-:W-:Y:S01]  /*6c70*/  @!P0 FMUL.FTZ R4, R11, R8 ;  /* 0x000000080b048220 */ /* 0x000fe20000410000 */
[----:B------:R-:W-:Y:S03]  /*6c80*/  @!P0 MOV R19, R31 ;  /* 0x0000001f00138202 */ /* 0x000fe60000000f00 */
[C---:B------:R-:W-:Y:S02]  /*6c90*/  @!P0 FFMA.FTZ R17, R2.reuse, R16, -R4 ;  /* 0x0000001002118223 */ /* 0x040fe40000010804 */
[----:B------:R-:W-:Y:S01]  /*6ca0*/  @!P0 FMUL.FTZ R4, R2, R8 ;  /* 0x0000000802048220 */ /* 0x000fe20000410000 */
[----:B------:R-:W-:Y:S02]  /*6cb0*/  @!P0 HADD2.F32 R8, -RZ, R18.H0_H0 ;  /* 0x20000012ff088230 */ /* 0x000fe40000004100 */
[----:B------:R-:W-:Y:S01]  /*6cc0*/  @!P0 HADD2.F32 R2, -RZ, R5.H1_H1 ;  /* 0x30000005ff028230 */ /* 0x000fe20000004100 */
[----:B------:R-:W-:Y:S01]  /*6cd0*/  @!P0 FMUL.FTZ R5, R7, R6 ;  /* 0x0000000607058220 */ /* 0x000fe20000410000 */
[----:B------:R-:W-:Y:S01]  /*6ce0*/  @!P0 F2FP.PACK_AB R32, R17, R25 ;  /* 0x000000191120823e */ /* 0x000fe200000000ff */
[--C-:B------:R-:W-:Y:S02]  /*6cf0*/  @!P0 HADD2.F32 R17, -RZ, R19.reuse.H0_H0 ;  /* 0x20000013ff118230 */ /* 0x100fe40000004100 */
[C---:B------:R-:W-:Y:S01]  /*6d00*/  @!P0 FFMA.FTZ R18, R2.reuse, R8, -R5 ;  /* 0x0000000802128223 */ /* 0x040fe20000010805 */
[----:B------:R-:W-:Y:S01]  /*6d10*/  @!P0 HADD2.F32 R5, -RZ, R26.H0_H0 ;  /* 0x2000001aff058230 */ /* 0x000fe20000004100 */
[----:B------:R-:W-:Y:S01]  /*6d20*/  @!P0 FMUL.FTZ R2, R2, R6 ;  /* 0x0000000602028220 */ /* 0x000fe20000410000 */
[----:B------:R-:W-:Y:S01]  /*6d30*/  @!P0 HADD2.F32 R19, -RZ, R19.H1_H1 ;  /* 0x30000013ff138230 */ /* 0x000fe20000004100 */
        /* <DEDUP_REMOVED lines=10> */
[----:B------:R-:W-:Y:S01]  /*6de0*/  @!P0 HADD2.F32 R18, -RZ, R51.H1_H1 ;  /* 0x30000033ff128230 */ /* 0x000fe20000004100 */
[----:B------:R-:W-:Y:S01]  /*6df0*/  @!P0 SHF.R.U64 R11, R22, 0x10, R23 ;  /* 0x00000010160b8819 */ /* 0x000fe20000001217 */
[C---:B------:R-:W-:Y:S01]  /*6e00*/  @!P0 FMUL.FTZ R16, R7.reuse, R5 ;  /* 0x0000000507108220 */ /* 0x040fe20000410000 */
[----:B------:R-:W-:Y:S01]  /*6e10*/  @!P0 HADD2.F32 R6, -RZ, R9.H0_H0 ;  /* 0x20000009ff068230 */ /* 0x000fe20000004100 */
[----:B------:R-:W-:Y:S04]  /*6e20*/  @!P0 F2FP.PACK_AB R3, R4, R3 ;  /* 0x000000030403823e */ /* 0x000fe800000000ff */
[C---:B------:R-:W-:Y:S02]  /*6e30*/  @!P0 FMUL.FTZ R5, R6.reuse, R5 ;  /* 0x0000000506058220 */ /* 0x040fe40000410000 */
[-C--:B------:R-:W-:Y:S01]  /*6e40*/  @!P0 FFMA.FTZ R33, R6, R8.reuse, -R16 ;  /* 0x0000000806218223 */ /* 0x080fe20000010810 */
[----:B------:R-:W-:Y:S01]  /*6e50*/  @!P0 HADD2.F32 R16, -RZ, R10.H0_H0 ;  /* 0x2000000aff108230 */ /* 0x000fe20000004100 */
[----:B------:R-:W-:Y:S01]  /*6e60*/  @!P0 FFMA.FTZ R5, R7, R8, R5 ;  /* 0x0000000807058223 */ /* 0x000fe20000010005 */
[----:B------:R-:W-:Y:S01]  /*6e70*/  @!P0 HADD2.F32 R7, -RZ, R26.H1_H1 ;  /* 0x3000001aff078230 */ /* 0x000fe20000004100 */
[----:B------:R-:W-:Y:S01]  /*6e80*/  @!P0 IMAD.MOV.U32 R8, RZ, RZ, R15 ;  /* 0x000000ffff088224 */ /* 0x000fe200078e000f */
[----:B------:R-:W-:Y:S01]  /*6e90*/  @!P0 HADD2.F32 R10, -RZ, R11.H0_H0 ;  /* 0x2000000bff0a8230 */ /* 0x000fe20000004100 */
[----:B------:R-:W-:Y:S01]  /*6ea0*/  @!P0 IMAD.MOV.U32 R29, RZ, RZ, R3 ;  /* 0x000000ffff1d8224 */ /* 0x000fe200078e0003 */
[----:B------:R-:W-:Y:S01]  /*6eb0*/  @!P0 HADD2.F32 R11, -RZ, R21.H1_H1 ;  /* 0x30000015ff0b8230 */ /* 0x000fe20000004100 */
[-C--:B------:R-:W-:Y:S01]  /*6ec0*/  @!P0 FMUL.FTZ R22, R17, R7.reuse ;  /* 0x0000000711168220 */ /* 0x080fe20000410000 */
[--C-:B------:R-:W-:Y:S05]  /*6ed0*/  @!P0 HADD2.F32 R6, -RZ, R8.reuse.H0_H0 ;  /* 0x20000008ff068230 */ /* 0x100fea0000004100 */
[C---:B------:R-:W-:Y:S01]  /*6ee0*/  @!P0 FFMA.FTZ R26, R6.reuse, R18, -R22 ;  /* 0x00000012061a8223 */ /* 0x040fe20000010816 */
[----:B----4-:R-:W-:Y:S01]  /*6ef0*/  LEA R22, P1, R73, R52, 0x1 ;  /* 0x0000003449167211 */ /* 0x010fe200078208ff */
[----:B------:R-:W-:Y:S01]  /*6f00*/  @!P0 FMUL.FTZ R7, R6, R7 ;  /* 0x0000000706078220 */ /* 0x000fe20000410000 */
[----:B------:R-:W-:Y:S01]  /*6f10*/  @!P0 HADD2.F32 R6, -RZ, R8.H1_H1 ;  /* 0x30000008ff068230 */ /* 0x000fe20000004100 */
[----:B------:R-:W-:Y:S01]  /*6f20*/  @!P0 FMUL.FTZ R8, R19, R16 ;  /* 0x0000001013088220 */ /* 0x000fe20000410000 */
[----:B---3--:R-:W-:Y:S03]  /*6f30*/  LEA.HI.X R23, R73, R53, R99, 0x1, P1 ;  /* 0x0000003549177211 */ /* 0x008fe600008f0c63 */
[C---:B------:R-:W-:Y:S02]  /*6f40*/  @!P0 FFMA.FTZ R21, R6.reuse, R20, -R8 ;  /* 0x0000001406158223 */ /* 0x040fe40000010808 */
[----:B------:R-:W-:Y:S01]  /*6f50*/  @!P0 FMUL.FTZ R8, R6, R16 ;  /* 0x0000001006088220 */ /* 0x000fe20000410000 */
[----:B------:R-:W-:Y:S02]  /*6f60*/  @!P0 HADD2.F32 R16, -RZ, R24.H0_H0 ;  /* 0x20000018ff108230 */ /* 0x000fe40000004100 */
        /* <DEDUP_REMOVED lines=25> */
.L_x_1285:
        /* <DEDUP_REMOVED lines=39> */
.L_x_1289:
[----:B------:R-:W-:Y:S05]  /*7370*/  BSYNC B1 ;  /* 0x0000000000017941 */ /* 0x000fea0003800000 */
.L_x_1284:
        /* <DEDUP_REMOVED lines=56> */
[CC--:B--2---:R-:W-:Y:S04]  /*7700*/  @!P1 LEA R4, P0, R102.reuse, R2.reuse, 0x1 ;  /* 0x0000000266049211 */ /* 0x0c4fe800078008ff */
[-C--:B---3--:R-:W-:Y:S02]  /*7710*/  @!P1 LEA.HI.X R5, R102, R3.reuse, R103, 0x1, P0 ;  /* 0x0000000366059211 */ /* 0x088fe400000f0c67 */
[CC--:B------:R-:W-:Y:S04]  /*7720*/  @!P3 LEA R8, P0, R213.reuse, R2.reuse, 0x1 ;  /* 0x00000002d508b211 */ /* 0x0c0fe800078008ff */
[-C--:B------:R-:W-:Y:S02]  /*7730*/  @!P3 LEA.HI.X R9, R213, R3.reuse, R235, 0x1, P0 ;  /* 0x00000003d509b211 */ /* 0x080fe400000f0ceb */
[CC--:B-1----:R-:W-:Y:S04]  /*7740*/  @!P2 LEA R6, P0, R212.reuse, R2.reuse, 0x1 ;  /* 0x00000002d406a211 */ /* 0x0c2fe800078008ff */
        /* <DEDUP_REMOVED lines=23> */
.L_x_1307:
[----:B------:R-:W-:Y:S05]  /*78c0*/  BSYNC B0 ;  /* 0x0000000000007941 */ /* 0x000fea0003800000 */
.L_x_1306:
        /* <DEDUP_REMOVED lines=26> */
.L_x_1283:
[----:B------:R-:W-:Y:S01]  /*7a70*/  IMAD.MOV.U32 R0, RZ, RZ, c[0x0][0x2c4] ;  /* 0x0000b100ff007624 */ /* 0x000fe200078e00ff */
[----:B------:R-:W-:Y:S04]  /*7a80*/  BSSY B0, `(.L_x_1309) ;  /* 0x0000029000007945 */ /* 0x000fe80003800000 */
[----:B------:R-:W-:-:S02]  /*7a90*/  ISETP.NE.AND P3, PT, R0, 0x1, PT ;  /* 0x000000010000780c */ /* 0x000fc40003f65270 */
[----:B------:R-:W-:-:S11]  /*7aa0*/  IADD3 R0, R239, 0x7f, RZ ;  /* 0x0000007fef007810 */ /* 0x000fd60007ffe0ff */
[----:B-1----:R-:W-:-:S05]  /*7ab0*/  @P3 IMAD.HI.U32 R2, R0, c[0x0][0x2c8], RZ ;  /* 0x0000b20000023a27 */ /* 0x002fca00078e00ff */
[----:B------:R-:W-:-:S05]  /*7ac0*/  @P3 SHF.R.U32.HI R0, RZ, c[0x0][0x2cc], R2 ;  /* 0x0000b300ff003a19 */ /* 0x000fca0000011602 */
[----:B------:R-:W-:-:S05]  /*7ad0*/  IMAD.IADD R0, R122, 0x1, R0 ;  /* 0x000000017a007824 */ /* 0x000fca00078e0200 */
[----:B------:R-:W-:-:S04]  /*7ae0*/  SHF.R.S32.HI R2, RZ, 0x1f, R0 ;  /* 0x0000001fff027819 */ /* 0x000fc80000011400 */
[----:B------:R-:W-:-:S04]  /*7af0*/  LEA.HI R0, R2, R0, RZ, 0x6 ;  /* 0x0000000002007211 */ /* 0x000fc800078f30ff */
[----:B------:R-:W-:-:S04]  /*7b00*/  SHF.R.S32.HI R0, RZ, 0x6, R0 ;  /* 0x00000006ff007819 */ /* 0x000fc80000011400 */
[----:B------:R-:W-:Y:S01]  /*7b10*/  IMNMX R6, R121, R0, PT ;  /* 0x0000000079067217 */ /* 0x000fe20003800200 */
[----:B------:R-:W-:-:S03]  /*7b20*/  IMAD.MOV.U32 R0, RZ, RZ, RZ ;  /* 0x000000ffff007224 */ /* 0x000fc600078e00ff */
[----:B------:R-:W-:-:S13]  /*7b30*/  ISETP.GE.AND P0, PT, R6, 0x1, PT ;  /* 0x000000010600780c */ /* 0x000fda0003f06270 */
        /* <DEDUP_REMOVED lines=29> */
.L_x_1310:
[----:B------:R-:W-:Y:S05]  /*7d10*/  BSYNC B0 ;  /* 0x0000000000007941 */ /* 0x000fea0003800000 */
.L_x_1309:
[----:B------:R-:W2:Y:S01]  /*7d20*/  LDL R2, [R1] ;  /* 0x0000000001027983 */ /* 0x000ea20000100800 */
[----:B------:R-:W-:Y:S01]  /*7d30*/  MOV R18, RZ ;  /* 0x000000ff00127202 */ /* 0x000fe20000000f00 */
[----:B------:R-:W-:Y:S01]  /*7d40*/  IMAD.MOV.U32 R15, RZ, RZ, RZ ;  /* 0x000000ffff0f7224 */ /* 0x000fe200078e00ff */
        /* <DEDUP_REMOVED lines=48> */
[----:B--2---:R-:W-:-:S04]  /*8050*/  IMAD R214, R2, R0, RZ ;  /* 0x0000000002d67224 */ /* 0x004fc800078e02ff */
[--C-:B------:R-:W-:Y:S01]  /*8060*/  IMAD.IADD R2, R214, 0x1, R0.reuse ;  /* 0x00000001d6027824 */ /* 0x100fe200078e0200 */
[----:B------:R-:W-:-:S04]  /*8070*/  PRMT R0, RZ, 0x7610, R0 ;  /* 0x00007610ff007816 */ /* 0x000fc80000000000 */
[----:B------:R-:W-:-:S04]  /*8080*/  IMNMX R194, R6, R2, PT ;  /* 0x0000000206c27217 */ /* 0x000fc80003800200 */
[----:B------:R-:W-:-:S13]  /*8090*/  ISETP.GT.AND P0, PT, R194, R214, PT ;  /* 0x000000d6c200720c */ /* 0x000fda0003f04270 */
        /* <DEDUP_REMOVED lines=8> */
[----:B------:R-:W-:Y:S01]  /*8120*/  ISETP.NE.U32.AND P0, PT, RZ, c[0x0][0x348], PT ;  /* 0x0000d200ff007a0c */ /* 0x000fe20003f05070 */
[----:B------:R-:W2:Y:S01]  /*8130*/  S2R R9, SR_TID.X ;  /* 0x0000000000097919 */ /* 0x000ea20000002100 */
[----:B------:R-:W-:Y:S01]  /*8140*/  LOP3.LUT R85, R246, 0xffff, RZ, 0xc0, !PT ;  /* 0x0000fffff6557812 */ /* 0x000fe200078ec0ff */
[----:B------:R-:W-:Y:S01]  /*8150*/  IMAD R0, R0, c[0x0][0x178], RZ ;  /* 0x00005e0000007a24 */ /* 0x000fe200078e02ff */
[----:B------:R-:W-:Y:S01]  /*8160*/  ISETP.NE.AND.EX P0, PT, RZ, c[0x0][0x34c], PT, P0 ;  /* 0x0000d300ff007a0c */ /* 0x000fe20003f05300 */
[----:B------:R-:W-:Y:S01]  /*8170*/  @P3 IMAD.HI.U32 R7, R4, c[0x0][0x2c8], RZ ;  /* 0x0000b20004073a27 */ /* 0x000fe200078e00ff */
[----:B------:R-:W-:Y:S02]  /*8180*/  ISETP.GE.AND P5, PT, R202, c[0x0][0x198], PT ;  /* 0x00006600ca007a0c */ /* 0x000fe40003fa6270 */
[----:B------:R-:W-:Y:S01]  /*8190*/  SEL R6, R252, RZ, !P0 ;  /* 0x000000fffc067207 */ /* 0x000fe20004000000 */
[----:B------:R-:W-:Y:S01]  /*81a0*/  IMAD R0, R129, c[0x0][0x17c], R0 ;  /* 0x00005f0081007a24 */ /* 0x000fe200078e0200 */
[----:B------:R-:W-:-:S02]  /*81b0*/  SEL R5, R251, RZ, !P0 ;  /* 0x000000fffb057207 */ /* 0x000fc40004000000 */
[----:B------:R-:W-:Y:S01]  /*81c0*/  ISETP.GE.AND P4, PT, R205, c[0x0][0x198], PT ;  /* 0x00006600cd007a0c */ /* 0x000fe20003f86270 */
[----:B------:R-:W-:Y:S01]  /*81d0*/  IMAD R6, R6, c[0x0][0x1c0], RZ ;  /* 0x0000700006067a24 */ /* 0x000fe200078e02ff */
[----:B------:R-:W-:-:S03]  /*81e0*/  IADD3 R95, R194, -0x1, RZ ;  /* 0xffffffffc25f7810 */ /* 0x000fc60007ffe0ff */
[----:B------:R-:W-:Y:S02]  /*81f0*/  IMAD R6, R5, c[0x0][0x1c4], R6 ;  /* 0x0000710005067a24 */ /* 0x000fe400078e0206 */
[----:B-1----:R-:W-:Y:S01]  /*8200*/  IMAD.WIDE.U32 R2, R129, c[0x0][0x178], RZ ;  /* 0x00005e0081027a25 */ /* 0x002fe200078e00ff */
[----:B--2---:R-:W-:-:S03]  /*8210*/  SHF.R.S32.HI R8, RZ, 0x1f, R9 ;  /* 0x0000001fff087819 */ /* 0x004fc60000011409 */
[----:B------:R-:W-:Y:S02]  /*8220*/  IMAD.IADD R3, R3, 0x1, R0 ;  /* 0x0000000103037824 */ /* 0x000fe400078e0200 */
[----:B------:R-:W-:Y:S01]  /*8230*/  IMAD.MOV.U32 R0, RZ, RZ, R4 ;  /* 0x000000ffff007224 */ /* 0x000fe200078e0004 */
[----:B------:R-:W-:Y:S01]  /*8240*/  @P3 SHF.R.U32.HI R0, RZ, c[0x0][0x2cc], R7 ;  /* 0x0000b300ff003a19 */ /* 0x000fe20000011607 */
[C---:B------:R-:W-:Y:S01]  /*8250*/  IMAD.WIDE.U32 R2, R85.reuse, c[0x0][0x1b8], R2 ;  /* 0x00006e0055027a25 */ /* 0x040fe200078e0002 */
[----:B------:R-:W-:Y:S02]  /*8260*/  LEA.HI R8, R8, R9, RZ, 0x3 ;  /* 0x0000000908087211 */ /* 0x000fe400078f18ff */
[----:B------:R-:W-:Y:S01]  /*8270*/  SHF.R.S32.HI R7, RZ, 0x1f, R0 ;  /* 0x0000001fff077819 */ /* 0x000fe20000011400 */
[----:B------:R-:W-:Y:S01]  /*8280*/  IMAD R3, R85, c[0x0][0x1bc], R3 ;  /* 0x00006f0055037a24 */ /* 0x000fe200078e0203 */
[----:B------:R-:W-:Y:S02]  /*8290*/  SHF.R.S32.HI R8, RZ, 0x3, R8 ;  /* 0x00000003ff087819 */ /* 0x000fe40000011408 */
[----:B------:R-:W-:Y:S01]  /*82a0*/  ISETP.GE.AND P3, PT, R206, c[0x0][0x198], PT ;  /* 0x00006600ce007a0c */ /* 0x000fe20003f66270 */
[----:B------:R-:W-:Y:S01]  /*82b0*/  IMAD.WIDE.U32 R2, R5, c[0x0][0x1c0], R2 ;  /* 0x0000700005027a25 */ /* 0x000fe200078e0002 */
[----:B------:R-:W-:-:S03]  /*82c0*/  IADD3 R5, -R0, RZ, RZ ;  /* 0x000000ff00057210 */ /* 0x000fc60007ffe1ff */
[----:B------:R-:W-:Y:S02]  /*82d0*/  IMAD.IADD R3, R3, 0x1, R6 ;  /* 0x0000000103037824 */ /* 0x000fe400078e0206 */
        /* <DEDUP_REMOVED lines=10> */
[----:B------:R-:W-:-:S03]  /*8380*/  IMAD.IADD R4, R8, 0x1, R239 ;  /* 0x0000000108047824 */ /* 0x000fc600078e02ef */
[----:B------:R-:W-:-:S04]  /*8390*/  IADD3 R0, R3, R0, RZ ;  /* 0x0000000003007210 */ /* 0x000fc80007ffe0ff */
[----:B------:R-:W-:Y:S02]  /*83a0*/  LEA.HI.X R5, R2, c[0x0][0x164], R0, 0x1, P0 ;  /* 0x0000590002057a11 */ /* 0x000fe400000f0c00 */
[----:B------:R-:W-:Y:S01]  /*83b0*/  @!P1 MOV R12, R251 ;  /* 0x000000fb000c9202 */ /* 0x000fe20000000f00 */
[----:B------:R-:W-:Y:S05]  /*83c0*/  BRA.DIV ~URZ, `(.L_x_1312) ;  /* 0x00015e927f007947 */ /* 0x000fea000b800000 */
[----:B------:R1:W2:Y:S02]  /*83d0*/  SHFL.IDX PT, R6, R5, RZ, 0x181f ;  /* 0x00181fff05067589 */ /* 0x0002a400000e0000 */
.L_x_1461:
[----:B------:R-:W-:Y:S05]  /*83e0*/  BRA.DIV ~URZ, `(.L_x_1313) ;  /* 0x00015ee27f007947 */ /* 0x000fea000b800000 */
[----:B------:R3:W4:Y:S02]  /*83f0*/  SHFL.IDX PT, R0, R7, RZ, 0x181f ;  /* 0x00181fff07007589 */ /* 0x00072400000e0000 */
.L_x_1462:
        /* <DEDUP_REMOVED lines=16> */
.L_x_1315:
[----:B------:R-:W-:Y:S05]  /*8500*/  BSYNC B0 ;  /* 0x0000000000007941 */ /* 0x000fea0003800000 */
.L_x_1314:
[----:B------:R-:W-:Y:S05]  /*8510*/  BRA.DIV ~URZ, `(.L_x_1316) ;  /* 0x00015e127f007947 */ /* 0x000fea000b800000 */
[----:B--2---:R2:W1:Y:S04]  /*8520*/  SHFL.IDX PT, R6, R5, 0x1, 0x181f ;  /* 0x00381f0005067f89 */ /* 0x00446800000e0000 */
[----:B----4-:R2:W4:Y:S02]  /*8530*/  SHFL.IDX PT, R0, R7, 0x1, 0x181f ;  /* 0x00381f0007007f89 */ /* 0x01052400000e0000 */
.L_x_1463:
        /* <DEDUP_REMOVED lines=16> */
.L_x_1318:
[----:B------:R-:W-:Y:S05]  /*8640*/  BSYNC B0 ;  /* 0x0000000000007941 */ /* 0x000fea0003800000 */
.L_x_1317:
[----:B------:R-:W-:Y:S05]  /*8650*/  BRA.DIV ~URZ, `(.L_x_1319) ;  /* 0x00015d927f007947 */ /* 0x000fea000b800000 */
[----:B-1----:R1:W2:Y:S02]  /*8660*/  SHFL.IDX PT, R6, R5, 0x2, 0x181f ;  /* 0x00581f0005067f89 */ /* 0x0022a400000e0000 */
.L_x_1464:
[----:B------:R-:W-:Y:S05]  /*8670*/  BRA.DIV ~URZ, `(.L_x_1320) ;  /* 0x00015de27f007947 */ /* 0x000fea000b800000 */
[----:B----4-:R4:W1:Y:S02]  /*8680*/  SHFL.IDX PT, R0, R7, 0x2, 0x181f ;  /* 0x00581f0007007f89 */ /* 0x01086400000e0000 */
.L_x_1465:
        /* <DEDUP_REMOVED lines=16> */
.L_x_1322:
[----:B------:R-:W-:Y:S05]  /*8790*/  BSYNC B0 ;  /* 0x0000000000007941 */ /* 0x000fea0003800000 */
.L_x_1321:
[----:B------:R-:W-:Y:S05]  /*87a0*/  BRA.DIV ~URZ, `(.L_x_1323) ;  /* 0x00015d127f007947 */ /* 0x000fea000b800000 */
[----:B-12---:R-:W1:Y:S04]  /*87b0*/  SHFL.IDX PT, R5, R5, 0x3, 0x181f ;  /* 0x00781f0005057f89 */ /* 0x006e6800000e0000 */
[----:B------:R2:W3:Y:S02]  /*87c0*/  SHFL.IDX PT, R0, R7, 0x3, 0x181f ;  /* 0x00781f0007007f89 */ /* 0x0004e400000e0000 */
.L_x_1466:
[----:B------:R-:W-:Y:S01]  /*87d0*/  IADD3 R2, R4, 0x60, RZ ;  /* 0x0000006004027810 */ /* 0x000fe20007ffe0ff */
[----:B-----5:R-:W-:-:S03]  /*87e0*/  IMAD.WIDE.U32 R232, R12, c[0x0][0x2b0], RZ ;  /* 0x0000ac000ce87a25 */ /* 0x020fc600078e00ff */
[----:B------:R-:W-:-:S13]  /*87f0*/  ISETP.GE.AND P0, PT, R2, R36, PT ;  /* 0x000000240200720c */ /* 0x000fda0003f06270 */
[CC--:B---3--:R-:W-:Y:S02]  /*8800*/  @!P0 LEA R8, P1, R202.reuse, R0.reuse, 0x1 ;  /* 0x00000000ca088211 */ /* 0x0c8fe400078208ff */
[CC--:B------:R-:W-:Y:S02]  /*8810*/  @!P0 LEA R6, P2, R205.reuse, R0.reuse, 0x1 ;  /* 0x00000000cd068211 */ /* 0x0c0fe400078408ff */
[-C--:B-1----:R-:W-:Y:S02]  /*8820*/  @!P0 LEA.HI.X R9, R202, R5.reuse, R203, 0x1, P1 ;  /* 0x00000005ca098211 */ /* 0x082fe400008f0ccb */
[----:B------:R-:W-:Y:S02]  /*8830*/  @!P0 LEA R2, P1, R206, R0, 0x1 ;  /* 0x00000000ce028211 */ /* 0x000fe400078208ff */
[----:B------:R-:W-:Y:S01]  /*8840*/  SHF.R.S32.HI R0, RZ, 0x1f, R12 ;  /* 0x0000001fff007819 */ /* 0x000fe2000001140c */
[----:B------:R-:W-:Y:S01]  /*8850*/  @!PT LDS RZ, [RZ] ;  /* 0x00000000fffff984 */ /* 0x000fe20000000800 */
[----:B------:R-:W-:Y:S01]  /*8860*/  @!PT LDS RZ, [RZ] ;  /* 0x00000000fffff984 */ /* 0x000fe20000000800 */
[----:B------:R-:W-:Y:S01]  /*8870*/  @!PT LDS RZ, [RZ] ;  /* 0x00000000fffff984 */ /* 0x000fe20000000800 */
[----:B------:R1:W-:Y:S01]  /*8880*/  @!P0 LDGSTS.E.BYPASS.LTC128B.128 [R193+0xf100], [R8.64], !P5 ;  /* 0x0f10000008c18fae */ /* 0x0003e2000e901d48 */
[----:B--2-4-:R-:W-:-:S02]  /*8890*/  @!P0 LEA.HI.X R7, R205, R5, R219, 0x1, P2 ;  /* 0x00000005cd078211 */ /* 0x014fc400010f0cdb */
        /* <DEDUP_REMOVED lines=10> */
[----:B-1----:R-:W-:Y:S01]  /*8940*/  IMAD R2, R95, 0x40, R220 ;  /* 0x000000405f027824 */ /* 0x002fe200078e02dc */
[----:B------:R-:W-:Y:S01]  /*8950*/  LOP3.LUT R217, R217, 0xfffffffd, RZ, 0xc0, !PT ;  /* 0xfffffffdd9d97812 */ /* 0x000fe200078ec0ff */
[----:B------:R-:W-:Y:S01]  /*8960*/  IMAD.MOV.U32 R195, RZ, RZ, RZ ;  /* 0x000000ffffc37224 */ /* 0x000fe200078e00ff */
[----:B------:R-:W-:-:S02]  /*8970*/  ISETP.NE.AND P1, PT, R99, 0x1, PT ;  /* 0x000000016300780c */ /* 0x000fc40003f25270 */
[C---:B------:R-:W-:Y:S01]  /*8980*/  ISETP.GE.AND P0, PT, R2.reuse, R240, PT ;  /* 0x000000f00200720c */ /* 0x040fe20003f06270 */
[----:B------:R-:W-:-:S03]  /*8990*/  IMAD.IADD R2, R2, 0x1, R238 ;  /* 0x0000000102027824 */ /* 0x000fc600078e02ee */
[----:B------:R-:W-:Y:S01]  /*89a0*/  ISETP.GT.OR P0, PT, R220, 0x3f, P0 ;  /* 0x0000003fdc00780c */ /* 0x000fe20000704670 */
[----:B------:R-:W-:-:S06]  /*89b0*/  IMAD.MOV.U32 R0, RZ, RZ, R2 ;  /* 0x000000ffff007224 */ /* 0x000fcc00078e0002 */
[----:B------:R-:W-:Y:S01]  /*89c0*/  @P1 IMAD.HI.U32 R3, R2, c[0x0][0x2bc], RZ ;  /* 0x0000af0002031a27 */ /* 0x000fe200078e00ff */
[----:B------:R-:W-:-:S04]  /*89d0*/  @P1 LOP3.LUT R217, R217, 0x2, RZ, 0xfc, !PT ;  /* 0x00000002d9d91812 */ /* 0x000fc800078efcff */
[----:B------:R-:W-:-:S04]  /*89e0*/  @P1 SHF.R.U32.HI R0, RZ, c[0x0][0x2c0], R3 ;  /* 0x0000b000ff001a19 */ /* 0x000fc80000011603 */
[----:B------:R-:W-:-:S04]  /*89f0*/  @!P0 IADD3 R3, P1, R0, R232, RZ ;  /* 0x000000e800038210 */ /* 0x000fc80007f3e0ff */
[----:B------:R-:W-:Y:S02]  /*8a00*/  @!P0 LEA.HI.X.SX32 R5, R0, R237, 0x1, P1 ;  /* 0x000000ed00058211 */ /* 0x000fe400008f0eff */
[----:B------:R-:W-:-:S04]  /*8a10*/  @!P0 LEA R4, P1, R3, c[0x0][0x2a0], 0x2 ;  /* 0x0000a80003048a11 */ /* 0x000fc800078210ff */
[----:B------:R-:W-:-:S05]  /*8a20*/  @!P0 LEA.HI.X R5, R3, c[0x0][0x2a4], R5, 0x2, P1 ;  /* 0x0000a90003058a11 */ /* 0x000fca00008f1405 */
[----:B------:R-:W2:Y:S01]  /*8a30*/  @!P0 LDG.E R195, [R4.64] ;  /* 0x0000000804c38981 */ /* 0x000ea2000c1e1900 */
[----:B------:R-:W-:Y:S01]  /*8a40*/  IMAD.MOV R0, RZ, RZ, -R0 ;  /* 0x000000ffff007224 */ /* 0x000fe200078e0a00 */
[----:B------:R-:W-:Y:S01]  /*8a50*/  ISETP.GT.AND P6, PT, R220, 0x3f, PT ;  /* 0x0000003fdc00780c */ /* 0x000fe20003fc4270 */
[----:B------:R-:W-:Y:S01]  /*8a60*/  IMAD.WIDE.U32 R230, R85, c[0x0][0x1e8], RZ ;  /* 0x00007a0055e67a25 */ /* 0x000fe200078e00ff */
[----:B------:R-:W1:Y:S01]  /*8a70*/  S2R R11, SR_TID.X ;  /* 0x00000000000b7919 */ /* 0x000e620000002100 */
[----:B------:R-:W-:Y:S02]  /*8a80*/  LOP3.LUT R217, R217, 0xfffffffe, RZ, 0xc0, !PT ;  /* 0xfffffffed9d97812 */ /* 0x000fe400078ec0ff */
[----:B------:R-:W-:Y:S02]  /*8a90*/  IMAD R197, R0, c[0x0][0x2b8], R2 ;  /* 0x0000ae0000c57a24 */ /* 0x000fe400078e0202 */
[----:B------:R-:W-:Y:S02]  /*8aa0*/  IMAD R236, R85, c[0x0][0x1ec], R231 ;  /* 0x00007b0055ec7a24 */ /* 0x000fe400078e02e7 */
[----:B------:R-:W-:Y:S01]  /*8ab0*/  IMAD.WIDE.U32 R2, R197, c[0x0][0x1e0], RZ ;  /* 0x00007800c5027a25 */ /* 0x000fe200078e00ff */
[----:B------:R-:W-:-:S03]  /*8ac0*/  SHF.R.S32.HI R96, RZ, 0x1f, R197 ;  /* 0x0000001fff607819 */ /* 0x000fc600000114c5 */
[----:B------:R-:W-:Y:S01]  /*8ad0*/  IMAD R98, R95, -0x40, R240 ;  /* 0xffffffc05f627824 */ /* 0x000fe200078e02f0 */
[----:B------:R-:W-:Y:S01]  /*8ae0*/  @P6 LOP3.LUT R217, R217, 0x1, RZ, 0xfc, !PT ;  /* 0x00000001d9d96812 */ /* 0x000fe200078efcff */
[----:B------:R-:W-:-:S04]  /*8af0*/  IMAD R0, R96, c[0x0][0x1e0], RZ ;  /* 0x0000780060007a24 */ /* 0x000fc800078e02ff */
[----:B------:R-:W-:-:S04]  /*8b00*/  IMAD R0, R197, c[0x0][0x1e4], R0 ;  /* 0x00007900c5007a24 */ /* 0x000fc800078e0200 */
[----:B------:R-:W-:Y:S01]  /*8b10*/  IMAD.IADD R3, R3, 0x1, R0 ;  /* 0x0000000103037824 */ /* 0x000fe200078e0200 */
[----:B-1----:R-:W-:-:S04]  /*8b20*/  SHF.R.S32.HI R10, RZ, 0x1f, R11 ;  /* 0x0000001fff0a7819 */ /* 0x002fc8000001140b */
[----:B------:R-:W-:-:S04]  /*8b30*/  LEA.HI R10, R10, R11, RZ, 0x3 ;  /* 0x0000000b0a0a7211 */ /* 0x000fc800078f18ff */
[----:B------:R-:W-:-:S05]  /*8b40*/  SHF.R.S32.HI R10, RZ, 0x3, R10 ;  /* 0x00000003ff0a7819 */ /* 0x000fca000001140a */
[----:B------:R-:W-:-:S05]  /*8b50*/  IMAD.IADD R76, R98, 0x1, -R10 ;  /* 0x00000001624c7824 */ /* 0x000fca00078e0a0a */
[----:B------:R-:W-:-:S13]  /*8b60*/  ISETP.GE.AND P1, PT, R76, 0x1, PT ;  /* 0x000000014c00780c */ /* 0x000fda0003f26270 */
        /* <DEDUP_REMOVED lines=14> */
[----:B-1----:R-:W-:-:S02]  /*8c50*/  @P1 LEA R6, P0, R202, R3, 0x1 ;  /* 0x00000003ca061211 */ /* 0x002fc400078008ff */
[C---:B------:R-:W-:Y:S02]  /*8c60*/  @P1 LEA R8, P3, R205.reuse, R3, 0x1 ;  /* 0x00000003cd081211 */ /* 0x040fe400078608ff */
[-C--:B--2---:R-:W-:Y:S02]  /*8c70*/  @P1 LEA.HI.X R7, R202, R4.reuse, R203, 0x1, P0 ;  /* 0x00000004ca071211 */ /* 0x084fe400000f0ccb */
[----:B------:R-:W-:Y:S02]  /*8c80*/  ISETP.GE.AND P0, PT, R76, 0x21, PT ;  /* 0x000000214c00780c */ /* 0x000fe40003f06270 */
[----:B------:R-:W-:Y:S01]  /*8c90*/  @P1 LEA.HI.X R9, R205, R4, R219, 0x1, P3 ;  /* 0x00000004cd091211 */ /* 0x000fe200018f0cdb */
[----:B------:R1:W-:Y:S01]  /*8ca0*/  @P1 LDGSTS.E.BYPASS.LTC128B.128 [R193+0x6100], [R6.64], !P2 ;  /* 0x0610000006c11fae */ /* 0x0003e2000d101d48 */
[----:B------:R-:W-:-:S03]  /*8cb0*/  @P1 ISETP.GE.AND P2, PT, R206, c[0x0][0x1d4], PT ;  /* 0x00007500ce001a0c */ /* 0x000fc60003f46270 */
[----:B------:R3:W-:Y:S06]  /*8cc0*/  @P1 LDGSTS.E.BYPASS.LTC128B.128 [R193+0x8100], [R8.64], !P4 ;  /* 0x0810000008c11fae */ /* 0x0007ec000e101d48 */
[----:B------:R-:W-:Y:S02]  /*8cd0*/  @P0 ISETP.GE.AND P4, PT, R202, c[0x0][0x1d4], PT ;  /* 0x00007500ca000a0c */ /* 0x000fe40003f86270 */
[----:B-1----:R-:W-:-:S04]  /*8ce0*/  @P1 LEA R6, P3, R206, R3, 0x1 ;  /* 0x00000003ce061211 */ /* 0x002fc800078608ff */
[----:B------:R-:W-:Y:S02]  /*8cf0*/  @P1 LEA.HI.X R7, R206, R4, R218, 0x1, P3 ;  /* 0x00000004ce071211 */ /* 0x000fe400018f0cda */
[----:B------:R-:W-:Y:S02]  /*8d00*/  @P0 ISETP.GE.AND P3, PT, R205, c[0x0][0x1d4], PT ;  /* 0x00007500cd000a0c */ /* 0x000fe40003f66270 */
[----:B---3--:R-:W-:Y:S01]  /*8d10*/  @P0 LEA R8, P5, R202, R0, 0x1 ;  /* 0x00000000ca080211 */ /* 0x008fe200078a08ff */
[----:B------:R1:W-:Y:S01]  /*8d20*/  @P1 LDGSTS.E.BYPASS.LTC128B.128 [R193+0xa100], [R6.64], !P2 ;  /* 0x0a10000006c11fae */ /* 0x0003e2000d101d48 */
[----:B------:R-:W-:Y:S02]  /*8d30*/  @P0 ISETP.GE.AND P2, PT, R206, c[0x0][0x1d4], PT ;  /* 0x00007500ce000a0c */ /* 0x000fe40003f46270 */
[----:B----4-:R-:W-:-:S05]  /*8d40*/  @P0 LEA.HI.X R9, R202, R2, R203, 0x1, P5 ;  /* 0x00000002ca090211 */ /* 0x010fca00028f0ccb */
        /* <DEDUP_REMOVED lines=12> */
.L_x_1324:
        /* <DEDUP_REMOVED lines=9> */
[C---:B------:R-:W-:Y:S01]  /*8ea0*/  IMAD R6, R128.reuse, c[0x0][0x294], R0 ;  /* 0x0000a50080067a24 */ /* 0x040fe200078e0200 */
        /* <DEDUP_REMOVED lines=52> */
[----:B------:R-:W-:-:S11]  /*91f0*/  ISETP.GE.AND P2, PT, R142, c[0x0][0x27c], PT ;  /* 0x00009f008e007a0c */ /* 0x000fd60003f46270 */
[C---:B------:R-:W-:Y:S01]  /*9200*/  @!P0 IMAD.SHL.U32 R0, R145.reuse, 0x2, RZ ;  /* 0x0000000291008824 */ /* 0x040fe200078e00ff */
[----:B-----5:R-:W-:Y:S01]  /*9210*/  @!P0 SHF.L.U64.HI R8, R145, 0x1, R82 ;  /* 0x0000000191088819 */ /* 0x020fe20000010252 */
[----:B------:R-:W-:Y:S01]  /*9220*/  CS2R R24, SRZ ;  /* 0x0000000000187805 */ /* 0x000fe2000001ff00 */
[----:B------:R-:W-:Y:S02]  /*9230*/  @!P2 IMAD.SHL.U32 R12, R142, 0x2, RZ ;  /* 0x000000028e0ca824 */ /* 0x000fe400078e00ff */
[-C--:B---3--:R-:W-:Y:S02]  /*9240*/  @!P0 IADD3 R6, P3, R4, R0.reuse, RZ ;  /* 0x0000000004068210 */ /* 0x088fe40007f7e0ff */
[----:B------:R-:W-:-:S03]  /*9250*/  @!P0 IADD3 R10, P1, R2, R0, RZ ;  /* 0x00000000020a8210 */ /* 0x000fc60007f3e0ff */
[--C-:B----4-:R-:W-:Y:S01]  /*9260*/  @!P0 IMAD.X R7, R5, 0x1, R8.reuse, P3 ;  /* 0x0000000105078824 */ /* 0x110fe200018e0608 */
[----:B------:R-:W-:Y:S01]  /*9270*/  ISETP.GE.AND P3, PT, R144, c[0x0][0x27c], PT ;  /* 0x00009f0090007a0c */ /* 0x000fe20003f66270 */
[----:B-1----:R-:W-:Y:S01]  /*9280*/  @!P0 IMAD.X R11, R3, 0x1, R8, P1 ;  /* 0x00000001030b8824 */ /* 0x002fe200008e0608 */
[----:B------:R-:W-:Y:S02]  /*9290*/  ISETP.GE.AND P1, PT, R107, c[0x0][0x27c], PT ;  /* 0x00009f006b007a0c */ /* 0x000fe40003f26270 */
[----:B------:R1:W5:Y:S01]  /*92a0*/  @!P0 LD.E.64 R26, [R6.64] ;  /* 0x00000008061a8980 */ /* 0x000362000c101b00 */
[----:B------:R-:W-:Y:S02]  /*92b0*/  @!P2 SHF.L.U64.HI R0, R142, 0x1, R81 ;  /* 0x000000018e00a819 */ /* 0x000fe40000010251 */
[----:B------:R-:W-:Y:S01]  /*92c0*/  @!P2 IADD3 R8, P4, R4, R12, RZ ;  /* 0x0000000c0408a210 */ /* 0x000fe20007f9e0ff */
[----:B------:R2:W5:Y:S01]  /*92d0*/  @!P0 LD.E.64 R24, [R10.64] ;  /* 0x000000080a188980 */ /* 0x000562000c101b00 */
[----:B------:R-:W-:Y:S01]  /*92e0*/  CS2R R30, SRZ ;  /* 0x00000000001e7805 */ /* 0x000fe2000001ff00 */
[----:B------:R-:W-:-:S02]  /*92f0*/  CS2R R28, SRZ ;  /* 0x00000000001c7805 */ /* 0x000fc4000001ff00 */
[----:B------:R-:W-:-:S05]  /*9300*/  @!P2 IMAD.X R9, R5, 0x1, R0, P4 ;  /* 0x000000010509a824 */ /* 0x000fca00020e0600 */
[----:B------:R3:W5:Y:S01]  /*9310*/  @!P2 LD.E.64 R28, [R8.64] ;  /* 0x00000008081ca980 */ /* 0x000762000c101b00 */
[----:B-1----:R-:W-:-:S05]  /*9320*/  @!P2 IADD3 R6, P0, R2, R12, RZ ;  /* 0x0000000c0206a210 */ /* 0x002fca0007f1e0ff */
[----:B------:R-:W-:Y:S02]  /*9330*/  @!P2 IMAD.X R7, R3, 0x1, R0, P0 ;  /* 0x000000010307a824 */ /* 0x000fe400000e0600 */
[----:B------:R-:W-:-:S03]  /*9340*/  @!P3 IMAD.SHL.U32 R0, R144, 0x2, RZ ;  /* 0x000000029000b824 */ /* 0x000fc600078e00ff */
[----:B------:R1:W5:Y:S02]  /*9350*/  @!P2 LD.E.64 R30, [R6.64] ;  /* 0x00000008061ea980 */ /* 0x000364000c101b00 */
[-C--:B------:R-:W-:Y:S02]  /*9360*/  @!P3 IADD3 R16, P0, R4, R0.reuse, RZ ;  /* 0x000000000410b210 */ /* 0x080fe40007f1e0ff */
[C---:B---3--:R-:W-:Y:S02]  /*9370*/  @!P1 SHF.L.U64.HI R8, R107.reuse, 0x1, R79 ;  /* 0x000000016b089819 */ /* 0x048fe4000001024f */
[----:B------:R-:W-:Y:S02]  /*9380*/  @!P3 IADD3 R14, P2, R2, R0, RZ ;  /* 0x00000000020eb210 */ /* 0x000fe40007f5e0ff */
[----:B-1----:R-:W-:Y:S01]  /*9390*/  @!P3 SHF.L.U64.HI R6, R144, 0x1, R80 ;  /* 0x000000019006b819 */ /* 0x002fe20000010250 */
[----:B------:R-:W-:-:S04]  /*93a0*/  @!P1 IMAD.SHL.U32 R7, R107, 0x2, RZ ;  /* 0x000000026b079824 */ /* 0x000fc800078e00ff */
[----:B------:R-:W-:Y:S01]  /*93b0*/  @!P3 IMAD.X R17, R5, 0x1, R6, P0 ;  /* 0x000000010511b824 */ /* 0x000fe200000e0606 */
[----:B------:R-:W-:-:S05]  /*93c0*/  @!P1 IADD3 R12, P0, R4, R7, RZ ;  /* 0x00000007040c9210 */ /* 0x000fca0007f1e0ff */
[----:B------:R-:W-:Y:S01]  /*93d0*/  @!P1 IMAD.X R13, R5, 0x1, R8, P0 ;  /* 0x00000001050d9824 */ /* 0x000fe200000e0608 */
[----:B--2---:R-:W-:Y:S01]  /*93e0*/  @!P1 IADD3 R10, P0, R2, R7, RZ ;  /* 0x00000007020a9210 */ /* 0x004fe20007f1e0ff */
[----:B------:R-:W-:Y:S01]  /*93f0*/  @!P3 IMAD.X R15, R3, 0x1, R6, P2 ;  /* 0x00000001030fb824 */ /* 0x000fe200010e0606 */
[----:B------:R-:W-:-:S03]  /*9400*/  ISETP.GE.AND P2, PT, R140, c[0x0][0x27c], PT ;  /* 0x00009f008c007a0c */ /* 0x000fc60003f46270 */
[----:B------:R-:W-:Y:S01]  /*9410*/  @!P1 IMAD.X R11, R3, 0x1, R8, P0 ;  /* 0x00000001030b9824 */ /* 0x000fe200000e0608 */
[----:B------:R-:W-:Y:S01]  /*9420*/  ISETP.GE.AND P0, PT, R143, c[0x0][0x27c], PT ;  /* 0x00009f008f007a0c */ /* 0x000fe20003f06270 */
[----:B------:R-:W-:Y:S01]  /*9430*/  CS2R R8, SRZ ;  /* 0x0000000000087805 */ /* 0x000fe2000001ff00 */
[----:B------:R-:W-:-:S07]  /*9440*/  CS2R R6, SRZ ;  /* 0x0000000000067805 */ /* 0x000fce000001ff00 */
[----:B------:R-:W-:-:S04]  /*9450*/  @!P2 IMAD.WIDE R22, R140, 0x2, R4 ;  /* 0x000000028c16a825 */ /* 0x000fc800078e0204 */
[----:B------:R-:W-:Y:S01]  /*9460*/  @!P2 IMAD.WIDE R20, R140, 0x2, R2 ;  /* 0x000000028c14a825 */ /* 0x000fe200078e0202 */
[----:B------:R1:W5:Y:S03]  /*9470*/  @!P2 LD.E.64 R8, [R22.64] ;  /* 0x000000081608a980 */ /* 0x000366000c101b00 */
[C---:B------:R-:W-:Y:S01]  /*9480*/  @!P0 IMAD.SHL.U32 R0, R143.reuse, 0x2, RZ ;  /* 0x000000028f008824 */ /* 0x040fe200078e00ff */
[----:B------:R2:W5:Y:S01]  /*9490*/  @!P2 LD.E.64 R6, [R20.64] ;  /* 0x000000081406a980 */ /* 0x000562000c101b00 */
[----:B------:R-:W-:-:S03]  /*94a0*/  @!P0 SHF.L.U64.HI R19, R143, 0x1, R74 ;  /* 0x000000018f138819 */ /* 0x000fc6000001024a */
[----:B------:R-:W-:-:S05]  /*94b0*/  @!P0 IADD3 R4, P2, R4, R0, RZ ;  /* 0x0000000004048210 */ /* 0x000fca0007f5e0ff */
[--C-:B------:R-:W-:Y:S01]  /*94c0*/  @!P0 IMAD.X R5, R5, 0x1, R19.reuse, P2 ;  /* 0x0000000105058824 */ /* 0x100fe200010e0613 */
[----:B------:R-:W-:Y:S01]  /*94d0*/  @!P0 IADD3 R2, P2, R2, R0, RZ ;  /* 0x0000000002028210 */ /* 0x000fe20007f5e0ff */
[----:B------:R-:W-:Y:S01]  /*94e0*/  CS2R R32, SRZ ;  /* 0x0000000000207805 */ /* 0x000fe2000001ff00 */
[----:B------:R-:W-:Y:S01]  /*94f0*/  CS2R R38, SRZ ;  /* 0x0000000000267805 */ /* 0x000fe2000001ff00 */
[----:B------:R-:W-:Y:S01]  /*9500*/  CS2R R40, SRZ ;  /* 0x0000000000287805 */ /* 0x000fe2000001ff00 */
[----:B------:R-:W-:Y:S01]  /*9510*/  CS2R R44, SRZ ;  /* 0x00000000002c7805 */ /* 0x000fe2000001ff00 */
[----:B------:R-:W-:Y:S01]  /*9520*/  CS2R R46, SRZ ;  /* 0x00000000002e7805 */ /* 0x000fe2000001ff00 */
[----:B------:R-:W-:Y:S01]  /*9530*/  @!P0 IMAD.X R3, R3, 0x1, R19, P2 ;  /* 0x0000000103038824 */ /* 0x000fe200010e0613 */
[----:B------:R2:W5:Y:S01]  /*9540*/  @!P3 LD.E.64 R32, [R14.64] ;  /* 0x000000080e20b980 */ /* 0x000562000c101b00 */
[----:B-1----:R-:W-:-:S03]  /*9550*/  CS2R R22, SRZ ;  /* 0x0000000000167805 */ /* 0x002fc6000001ff00 */
[----:B------:R2:W5:Y:S04]  /*9560*/  @!P1 LD.E.64 R38, [R12.64] ;  /* 0x000000080c269980 */ /* 0x000568000c101b00 */
[----:B------:R2:W5:Y:S04]  /*9570*/  @!P1 LD.E.64 R40, [R10.64] ;  /* 0x000000080a289980 */ /* 0x000568000c101b00 */
[----:B------:R2:W5:Y:S04]  /*9580*/  @!P3 LD.E.64 R22, [R16.64] ;  /* 0x000000081016b980 */ /* 0x000568000c101b00 */
[----:B------:R2:W5:Y:S04]  /*9590*/  @!P0 LD.E.64 R44, [R4.64] ;  /* 0x00000008042c8980 */ /* 0x000568000c101b00 */
[----:B------:R2:W5:Y:S02]  /*95a0*/  @!P0 LD.E.64 R46, [R2.64] ;  /* 0x00000008022e8980 */ /* 0x000564000c101b00 */
.L_x_1328:
[----:B--2---:R-:W-:Y:S05]  /*95b0*/  BSYNC B0 ;  /* 0x0000000000007941 */ /* 0x004fea0003800000 */
.L_x_1327:
[----:B------:R-:W-:Y:S01]  /*95c0*/  IADD3 R0, R18, 0x40, RZ ;  /* 0x0000004012007810 */ /* 0x000fe20007ffe0ff */
[----:B-----5:R-:W-:Y:S01]  /*95d0*/  IMAD.MOV.U32 R2, RZ, RZ, R38 ;  /* 0x000000ffff027224 */ /* 0x020fe200078e0026 */
[----:B------:R-:W-:Y:S01]  /*95e0*/  MOV R11, R25 ;  /* 0x00000019000b7202 */ /* 0x000fe20000000f00 */
[----:B-1----:R-:W-:Y:S01]  /*95f0*/  IMAD.MOV.U32 R3, RZ, RZ, R45 ;  /* 0x000000ffff037224 */ /* 0x002fe200078e002d */
[----:B------:R-:W-:Y:S01]  /*9600*/  ISETP.GE.AND P0, PT, R0, R36, PT ;  /* 0x000000240000720c */ /* 0x000fe20003f06270 */
[----:B------:R-:W-:Y:S01]  /*9610*/  IMAD.MOV.U32 R0, RZ, RZ, R39 ;  /* 0x000000ffff007224 */ /* 0x000fe200078e0027 */
[----:B------:R-:W-:Y:S01]  /*9620*/  PRMT R72, R72, 0x5410, R2 ;  /* 0x0000541048487816 */ /* 0x000fe20000000002 */
        /* <DEDUP_REMOVED lines=13> */
[----:B------:R-:W-:Y:S01]  /*9700*/  MOV R3, R27 ;  /* 0x0000001b00037202 */ /* 0x000fe20000000f00 */
[----:B------:R-:W-:Y:S01]  /*9710*/  IMAD.MOV.U32 R4, RZ, RZ, R26 ;  /* 0x000000ffff047224 */ /* 0x000fe200078e001a */
[----:B----4-:R-:W1:Y:S01]  /*9720*/  SHFL.IDX PT, R5, R35, 0x1, 0x1c1f ;  /* 0x003c1f0023057f89 */ /* 0x010e6200000e0000 */
        /* <DEDUP_REMOVED lines=26> */
[----:B------:R-:W-:Y:S01]  /*98d0*/  CS2R R18, SRZ ;  /* 0x0000000000127805 */ /* 0x000fe2000001ff00 */
[----:B------:R-:W-:Y:S01]  /*98e0*/  CS2R R54, SRZ ;  /* 0x0000000000367805 */ /* 0x000fe2000001ff00 */
[----:B------:R-:W-:Y:S01]  /*98f0*/  CS2R R48, SRZ ;  /* 0x0000000000307805 */ /* 0x000fe2000001ff00 */
[----:B------:R1:W3:Y:S01]  /*9900*/  SHFL.IDX PT, R3, R34, 0x1, 0x1c1f ;  /* 0x003c1f0022037f89 */ /* 0x0002e200000e0000 */
[----:B--2---:R-:W-:Y:S01]  /*9910*/  CS2R R42, SRZ ;  /* 0x00000000002a7805 */ /* 0x004fe2000001ff00 */
[----:B----4-:R-:W-:Y:S01]  /*9920*/  PRMT R37, R10, 0x5410, R0 ;  /* 0x000054100a257816 */ /* 0x010fe20000000000 */
[----:B-1----:R-:W-:Y:S01]  /*9930*/  CS2R R34, SRZ ;  /* 0x0000000000227805 */ /* 0x002fe2000001ff00 */
[----:B------:R-:W-:Y:S05]  /*9940*/  @P0 BRA `(.L_x_1330) ;  /* 0x000003e000000947 */ /* 0x000fea0003800000 */
[----:B---3--:R-:W-:Y:S01]  /*9950*/  ISETP.GE.AND P0, PT, R145, c[0x0][0x27c], PT ;  /* 0x00009f0091007a0c */ /* 0x008fe20003f06270 */
[----:B------:R-:W-:Y:S01]  /*9960*/  CS2R R50, SRZ ;  /* 0x0000000000327805 */ /* 0x000fe2000001ff00 */
[----:B------:R-:W-:-:S11]  /*9970*/  ISETP.GE.AND P2, PT, R142, c[0x0][0x27c], PT ;  /* 0x00009f008e007a0c */ /* 0x000fd60003f46270 */
[C---:B------:R-:W-:Y:S01]  /*9980*/  @!P0 IMAD.SHL.U32 R0, R145.reuse, 0x2, RZ ;  /* 0x0000000291008824 */ /* 0x040fe200078e00ff */
[----:B------:R-:W-:Y:S01]  /*9990*/  @!P0 SHF.L.U64.HI R12, R145, 0x1, R82 ;  /* 0x00000001910c8819 */ /* 0x000fe20000010252 */
[----:B------:R-:W-:Y:S01]  /*99a0*/  CS2R R48, SRZ ;  /* 0x0000000000307805 */ /* 0x000fe2000001ff00 */
[----:B------:R-:W-:Y:S02]  /*99b0*/  @!P2 IMAD.SHL.U32 R16, R142, 0x2, RZ ;  /* 0x000000028e10a824 */ /* 0x000fe400078e00ff */
[-C--:B------:R-:W-:Y:S02]  /*99c0*/  @!P0 IADD3 R10, P3, R4, R0.reuse, RZ ;  /* 0x00000000040a8210 */ /* 0x080fe40007f7e0ff */
[----:B------:R-:W-:-:S03]  /*99d0*/  @!P0 IADD3 R14, P1, R2, R0, RZ ;  /* 0x00000000020e8210 */ /* 0x000fc60007f3e0ff */
[--C-:B------:R-:W-:Y:S01]  /*99e0*/  @!P0 IMAD.X R11, R5, 0x1, R12.reuse, P3 ;  /* 0x00000001050b8824 */ /* 0x100fe200018e060c */
[----:B------:R-:W-:Y:S01]  /*99f0*/  ISETP.GE.AND P3, PT, R144, c[0x0][0x27c], PT ;  /* 0x00009f0090007a0c */ /* 0x000fe20003f66270 */
[----:B------:R-:W-:Y:S01]  /*9a00*/  @!P0 IMAD.X R15, R3, 0x1, R12, P1 ;  /* 0x00000001030f8824 */ /* 0x000fe200008e060c */
[----:B------:R-:W-:Y:S02]  /*9a10*/  ISETP.GE.AND P1, PT, R107, c[0x0][0x27c], PT ;  /* 0x00009f006b007a0c */ /* 0x000fe40003f26270 */
[----:B------:R1:W5:Y:S01]  /*9a20*/  @!P0 LD.E.64 R50, [R10.64] ;  /* 0x000000080a328980 */ /* 0x000362000c101b00 */
[----:B------:R-:W-:Y:S02]  /*9a30*/  @!P2 SHF.L.U64.HI R0, R142, 0x1, R81 ;  /* 0x000000018e00a819 */ /* 0x000fe40000010251 */
[----:B------:R-:W-:Y:S01]  /*9a40*/  @!P2 IADD3 R12, P4, R4, R16, RZ ;  /* 0x00000010040ca210 */ /* 0x000fe20007f9e0ff */
[----:B------:R2:W5:Y:S01]  /*9a50*/  @!P0 LD.E.64 R48, [R14.64] ;  /* 0x000000080e308980 */ /* 0x000562000c101b00 */
[----:B------:R-:W-:Y:S01]  /*9a60*/  CS2R R54, SRZ ;  /* 0x0000000000367805 */ /* 0x000fe2000001ff00 */
[----:B------:R-:W-:-:S02]  /*9a70*/  CS2R R52, SRZ ;  /* 0x0000000000347805 */ /* 0x000fc4000001ff00 */
[----:B------:R-:W-:-:S03]  /*9a80*/  @!P2 IMAD.X R13, R5, 0x1, R0, P4 ;  /* 0x00000001050da824 */ /* 0x000fc600020e0600 */
[----:B------:R-:W-:Y:S02]  /*9a90*/  @!P1 SHF.L.U64.HI R18, R107, 0x1, R79 ;  /* 0x000000016b129819 */ /* 0x000fe4000001024f */
[----:B------:R3:W5:Y:S01]  /*9aa0*/  @!P2 LD.E.64 R52, [R12.64] ;  /* 0x000000080c34a980 */ /* 0x000762000c101b00 */
[----:B-1----:R-:W-:-:S05]  /*9ab0*/  @!P2 IADD3 R10, P0, R2, R16, RZ ;  /* 0x00000010020aa210 */ /* 0x002fca0007f1e0ff */
[----:B------:R-:W-:Y:S02]  /*9ac0*/  @!P2 IMAD.X R11, R3, 0x1, R0, P0 ;  /* 0x00000001030ba824 */ /* 0x000fe400000e0600 */
[----:B------:R-:W-:-:S03]  /*9ad0*/  @!P3 IMAD.SHL.U32 R0, R144, 0x2, RZ ;  /* 0x000000029000b824 */ /* 0x000fc600078e00ff */
[----:B------:R1:W5:Y:S02]  /*9ae0*/  @!P2 LD.E.64 R54, [R10.64] ;  /* 0x000000080a36a980 */ /* 0x000364000c101b00 */
[-C--:B------:R-:W-:Y:S02]  /*9af0*/  @!P3 IADD3 R16, P0, R4, R0.reuse, RZ ;  /* 0x000000000410b210 */ /* 0x080fe40007f1e0ff */
[----:B--2---:R-:W-:Y:S02]  /*9b00*/  @!P3 IADD3 R14, P2, R2, R0, RZ ;  /* 0x00000000020eb210 */ /* 0x004fe40007f5e0ff */
[----:B-1----:R-:W-:Y:S01]  /*9b10*/  @!P3 SHF.L.U64.HI R11, R144, 0x1, R80 ;  /* 0x00000001900bb819 */ /* 0x002fe20000010250 */
[----:B------:R-:W-:-:S04]  /*9b20*/  @!P1 IMAD.SHL.U32 R10, R107, 0x2, RZ ;  /* 0x000000026b0a9824 */ /* 0x000fc800078e00ff */
[----:B------:R-:W-:Y:S01]  /*9b30*/  @!P3 IMAD.X R17, R5, 0x1, R11, P0 ;  /* 0x000000010511b824 */ /* 0x000fe200000e060b */
[----:B---3--:R-:W-:-:S05]  /*9b40*/  @!P1 IADD3 R12, P0, R4, R10, RZ ;  /* 0x0000000a040c9210 */ /* 0x008fca0007f1e0ff */
[----:B------:R-:W-:Y:S01]  /*9b50*/  @!P1 IMAD.X R13, R5, 0x1, R18, P0 ;  /* 0x00000001050d9824 */ /* 0x000fe200000e0612 */
[----:B------:R-:W-:Y:S01]  /*9b60*/  @!P1 IADD3 R10, P0, R2, R10, RZ ;  /* 0x0000000a020a9210 */ /* 0x000fe20007f1e0ff */
        /* <DEDUP_REMOVED lines=20> */
[----:B------:R-:W-:Y:S01]  /*9cb0*/  @!P0 IADD3 R2, P2, R2, R0, RZ ;  /* 0x0000000002028210 */ /* 0x000fe20007f5e0ff */
[----:B-1----:R-:W-:-:S03]  /*9cc0*/  CS2R R20, SRZ ;  /* 0x0000000000147805 */ /* 0x002fc6000001ff00 */
[----:B------:R3:W5:Y:S01]  /*9cd0*/  @!P0 LD.E.64 R62, [R4.64] ;  /* 0x00000008043e8980 */ /* 0x000762000c101b00 */
[----:B------:R-:W-:Y:S02]  /*9ce0*/  @!P0 IMAD.X R3, R3, 0x1, R18, P2 ;  /* 0x0000000103038824 */ /* 0x000fe400010e0612 */
[----:B------:R-:W-:Y:S01]  /*9cf0*/  CS2R R18, SRZ ;  /* 0x0000000000127805 */ /* 0x000fe2000001ff00 */
[----:B------:R3:W5:Y:S04]  /*9d00*/  @!P3 LD.E.64 R20, [R16.64] ;  /* 0x000000081014b980 */ /* 0x000768000c101b00 */
[----:B------:R3:W5:Y:S04]  /*9d10*/  @!P0 LD.E.64 R60, [R2.64] ;  /* 0x00000008023c8980 */ /* 0x000768000c101b00 */
[----:B------:R3:W5:Y:S02]  /*9d20*/  @!P3 LD.E.64 R18, [R14.64] ;  /* 0x000000080e12b980 */ /* 0x000764000c101b00 */
.L_x_1330:
[----:B---3--:R-:W-:Y:S05]  /*9d30*/  BSYNC B0 ;  /* 0x0000000000007941 */ /* 0x008fea0003800000 */
.L_x_1329:
[----:B-----5:R-:W-:Y:S01]  /*9d40*/  IMAD.MOV.U32 R2, RZ, RZ, R56 ;  /* 0x000000ffff027224 */ /* 0x020fe200078e0038 */
[----:B------:R-:W-:-:S04]  /*9d50*/  DEPBAR.LE SB0, 0x1 ;  /* 0x000080400000791a */ /* 0x000fc80000000000 */
        /* <DEDUP_REMOVED lines=9> */
[----:B------:R-:W-:-:S02]  /*9df0*/  MOV R4, R20 ;  /* 0x0000001400047202 */ /* 0x000fc40000000f00 */
        /* <DEDUP_REMOVED lines=10> */
[----:B------:R-:W-:Y:S01]  /*9ea0*/  IMAD.IADD R3, R36, 0x1, -R239 ;  /* 0x0000000124037824 */ /* 0x000fe200078e0aef */
[----:B------:R-:W-:Y:S01]  /*9eb0*/  PRMT R87, R2, 0x5410, R0 ;  /* 0x0000541002577816 */ /* 0x000fe20000000000 */
[----:B------:R-:W-:Y:S02]  /*9ec0*/  IMAD.MOV.U32 R2, RZ, RZ, R58 ;  /* 0x000000ffff027224 */ /* 0x000fe400078e003a */
[----:B------:R-:W-:Y:S01]  /*9ed0*/  IMAD.MOV.U32 R0, RZ, RZ, R59 ;  /* 0x000000ffff007224 */ /* 0x000fe200078e003b */
[----:B------:R-:W-:-:S04]  /*9ee0*/  IMNMX R36, R3, 0x80, PT ;  /* 0x0000008003247817 */ /* 0x000fc80003800200 */
[----:B------:R-:W-:Y:S01]  /*9ef0*/  PRMT R84, R2, 0x5410, R0 ;  /* 0x0000541002547816 */ /* 0x000fe20000000000 */
[----:B------:R-:W-:Y:S01]  /*9f00*/  IMAD.MOV.U32 R0, RZ, RZ, R19 ;  /* 0x000000ffff007224 */ /* 0x000fe200078e0013 */
[----:B------:R-:W-:Y:S01]  /*9f10*/  MOV R2, R18 ;  /* 0x0000001200027202 */ /* 0x000fe20000000f00 */
[----:B------:R-:W-:Y:S01]  /*9f20*/  BAR.SYNC.DEFER_BLOCKING 0x0 ;  /* 0x0000000000007b1d */ /* 0x000fe20000010000 */
[----:B------:R-:W-:Y:S02]  /*9f30*/  ISETP.GE.AND P0, PT, R215, R36, PT ;  /* 0x00000024d700720c */ /* 0x000fe40003f06270 */
[----:B------:R-:W-:Y:S01]  /*9f40*/  PRMT R82, R2, 0x5410, R0 ;  /* 0x0000541002527816 */ /* 0x000fe20000000000 */
[----:B------:R-:W-:Y:S01]  /*9f50*/  IMAD.MOV.U32 R2, RZ, RZ, R54 ;  /* 0x000000ffff027224 */ /* 0x000fe200078e0036 */
[----:B------:R-:W-:-:S04]  /*9f60*/  MOV R0, R55 ;  /* 0x0000003700007202 */ /* 0x000fc80000000f00 */
[----:B------:R-:W-:Y:S01]  /*9f70*/  PRMT R80, R2, 0x5410, R0 ;  /* 0x0000541002507816 */ /* 0x000fe20000000000 */
[----:B------:R-:W-:Y:S02]  /*9f80*/  IMAD.MOV.U32 R0, RZ, RZ, R49 ;  /* 0x000000ffff007224 */ /* 0x000fe400078e0031 */
[----:B------:R-:W-:-:S03]  /*9f90*/  IMAD.MOV.U32 R2, RZ, RZ, R48 ;  /* 0x000000ffff027224 */ /* 0x000fc600078e0030 */
[----:B------:R-:W-:Y:S01]  /*9fa0*/  PRMT R78, R0, 0x7610, R78 ;  /* 0x00007610004e7816 */ /* 0x000fe2000000004e */
[----:B------:R-:W-:Y:S01]  /*9fb0*/  IMAD.MOV.U32 R0, RZ, RZ, R43 ;  /* 0x000000ffff007224 */ /* 0x000fe200078e002b */
[----:B------:R-:W-:Y:S02]  /*9fc0*/  PRMT R77, R2, 0x7610, R77 ;  /* 0x00007610024d7816 */ /* 0x000fe4000000004d */
[----:B------:R-:W-:Y:S02]  /*9fd0*/  MOV R2, R42 ;  /* 0x0000002a00027202 */ /* 0x000fe40000000f00 */
[----:B------:R-:W-:Y:S02]  /*9fe0*/  PRMT R73, R0, 0x7610, R73 ;  /* 0x0000761000497816 */ /* 0x000fe40000000049 */
        /* <DEDUP_REMOVED lines=47> */
.L_x_1334:
[----:B------:R-:W-:Y:S05]  /*a2e0*/  BSYNC B0 ;  /* 0x0000000000007941 */ /* 0x000fea0003800000 */
.L_x_1333:
        /* <DEDUP_REMOVED lines=42> */
[----:B------:R-:W-:-:S05]  /*a590*/  FFMA.FTZ R3, R0, R9, R3 ;  /* 0x0000000900037223 */ /* 0x000fca0000010003 */
[----:B------:R-:W-:-:S05]  /*a5a0*/  F2FP.PACK_AB R5, R3, R2 ;  /* 0x000000020305723e */ /* 0x000fca00000000ff */
[----:B------:R1:W-:Y:S02]  /*a5b0*/  STS.128 [R210+0xc000], R4 ;  /* 0x00c00004d2007388 */ /* 0x0003e40000000c00 */
.L_x_1336:
[----:B------:R-:W-:Y:S05]  /*a5c0*/  BSYNC B0 ;  /* 0x0000000000007941 */ /* 0x000fea0003800000 */
.L_x_1335:
[----:B------:R-:W-:Y:S01]  /*a5d0*/  ISETP.GE.AND P0, PT, R142, c[0x0][0x27c], PT ;  /* 0x00009f008e007a0c */ /* 0x000fe20003f06270 */
[----:B------:R-:W-:-:S12]  /*a5e0*/  BSSY B0, `(.L_x_1337) ;  /* 0x000002c000007945 */ /* 0x000fd80003800000 */
[----:B------:R-:W-:Y:S05]  /*a5f0*/  @P0 BRA `(.L_x_1338) ;  /* 0x000002a000000947 */ /* 0x000fea0003800000 */
[----:B------:R-:W2:Y:S01]  /*a600*/  LDS.128 R8, [R209+0x10000] ;  /* 0x01000000d1087984 */ /* 0x000ea20000000c00 */
[----:B------:R-:W-:Y:S02]  /*a610*/  SHF.R.U32.HI R0, RZ, 0x10, R31 ;  /* 0x00000010ff007819 */ /* 0x000fe4000001161f */
[----:B------:R-:W-:Y:S02]  /*a620*/  SHF.R.U32.HI R2, RZ, 0x10, R29 ;  /* 0x00000010ff027819 */ /* 0x000fe4000001161d */
[----:B-1----:R-:W-:Y:S01]  /*a630*/  SHF.R.U64 R7, R30, 0x10, R31 ;  /* 0x000000101e077819 */ /* 0x002fe2000000121f */
[----:B------:R-:W-:Y:S01]  /*a640*/  HADD2.F32 R0, -RZ, R0.H0_H0 ;  /* 0x20000000ff007230 */ /* 0x000fe20000004100 */
[----:B------:R-:W-:Y:S01]  /*a650*/  SHF.R.U64 R12, R28, 0x10, R29 ;  /* 0x000000101c0c7819 */ /* 0x000fe2000000121d */
[----:B------:R-:W-:Y:S02]  /*a660*/  HADD2.F32 R2, -RZ, R2.H0_H0 ;  /* 0x20000002ff027230 */ /* 0x000fe40000004100 */
[----:B--2---:R-:W-:-:S02]  /*a670*/  HADD2.F32 R3, -RZ, R11.H1_H1 ;  /* 0x3000000bff037230 */ /* 0x004fc40000004100 */
[----:B------:R-:W-:Y:S02]  /*a680*/  HADD2.F32 R4, -RZ, R11.H0_H0 ;  /* 0x2000000bff047230 */ /* 0x000fe40000004100 */
[----:B------:R-:W-:Y:S01]  /*a690*/  HADD2.F32 R6, -RZ, R10.H1_H1 ;  /* 0x3000000aff067230 */ /* 0x000fe20000004100 */
[CC--:B------:R-:W-:Y:S02]  /*a6a0*/  FMUL.FTZ R5, R3.reuse, R0.reuse ;  /* 0x0000000003057220 */ /* 0x0c0fe40000410000 */
[C---:B------:R-:W-:Y:S02]  /*a6b0*/  FMUL.FTZ R0, R4.reuse, R0 ;  /* 0x0000000004007220 */ /* 0x040fe40000410000 */
[-C--:B------:R-:W-:Y:S01]  /*a6c0*/  FFMA.FTZ R15, R4, R2.reuse, -R5 ;  /* 0x00000002040f7223 */ /* 0x080fe20000010805 */
[----:B------:R-:W-:Y:S01]  /*a6d0*/  HADD2.F32 R4, -RZ, R8.H0_H0 ;  /* 0x20000008ff047230 */ /* 0x000fe20000004100 */
[----:B------:R-:W-:Y:S01]  /*a6e0*/  FFMA.FTZ R14, R3, R2, R0 ;  /* 0x00000002030e7223 */ /* 0x000fe20000010000 */
[----:B------:R-:W-:-:S02]  /*a6f0*/  HADD2.F32 R0, -RZ, R67.H0_H0 ;  /* 0x20000043ff007230 */ /* 0x000fc40000004100 */
[----:B------:R-:W-:Y:S02]  /*a700*/  HADD2.F32 R3, -RZ, R8.H1_H1 ;  /* 0x30000008ff037230 */ /* 0x000fe40000004100 */
[----:B------:R-:W-:-:S03]  /*a710*/  HADD2.F32 R2, -RZ, R68.H0_H0 ;  /* 0x20000044ff027230 */ /* 0x000fc60000004100 */
[CC--:B------:R-:W-:Y:S02]  /*a720*/  FMUL.FTZ R5, R3.reuse, R0.reuse ;  /* 0x0000000003057220 */ /* 0x0c0fe40000410000 */
[C---:B------:R-:W-:Y:S02]  /*a730*/  FMUL.FTZ R0, R4.reuse, R0 ;  /* 0x0000000004007220 */ /* 0x040fe40000410000 */
[-C--:B------:R-:W-:Y:S01]  /*a740*/  FFMA.FTZ R13, R4, R2.reuse, -R5 ;  /* 0x00000002040d7223 */ /* 0x080fe20000010805 */
[----:B------:R-:W-:Y:S01]  /*a750*/  HADD2.F32 R5, -RZ, R67.H1_H1 ;  /* 0x30000043ff057230 */ /* 0x000fe20000004100 */
[----:B------:R-:W-:Y:S01]  /*a760*/  FFMA.FTZ R11, R3, R2, R0 ;  /* 0x00000002030b7223 */ /* 0x000fe20000010000 */
[----:B------:R-:W-:Y:S02]  /*a770*/  HADD2.F32 R2, -RZ, R10.H0_H0 ;  /* 0x2000000aff027230 */ /* 0x000fe40000004100 */
[----:B------:R-:W-:Y:S02]  /*a780*/  HADD2.F32 R0, -RZ, R68.H1_H1 ;  /* 0x30000044ff007230 */ /* 0x000fe40000004100 */
[----:B------:R-:W-:Y:S01]  /*a790*/  HADD2.F32 R10, -RZ, R7.H0_H0 ;  /* 0x20000007ff0a7230 */ /* 0x000fe20000004100 */
[-C--:B------:R-:W-:Y:S01]  /*a7a0*/  FMUL.FTZ R7, R6, R5.reuse ;  /* 0x0000000506077220 */ /* 0x080fe20000410000 */
[--C-:B------:R-:W-:Y:S01]  /*a7b0*/  HADD2.F32 R3, -RZ, R9.reuse.H1_H1 ;  /* 0x30000009ff037230 */ /* 0x100fe20000004100 */
[C---:B------:R-:W-:Y:S01]  /*a7c0*/  FMUL.FTZ R5, R2.reuse, R5 ;  /* 0x0000000502057220 */ /* 0x040fe20000410000 */
[----:B------:R-:W-:Y:S01]  /*a7d0*/  HADD2.F32 R4, -RZ, R9.H0_H0 ;  /* 0x20000009ff047230 */ /* 0x000fe20000004100 */
[----:B------:R-:W-:Y:S01]  /*a7e0*/  FFMA.FTZ R8, R2, R0, -R7 ;  /* 0x0000000002087223 */ /* 0x000fe20000010807 */
[----:B------:R-:W-:Y:S01]  /*a7f0*/  HADD2.F32 R9, -RZ, R12.H0_H0 ;  /* 0x2000000cff097230 */ /* 0x000fe20000004100 */
[----:B------:R-:W-:-:S02]  /*a800*/  FMUL.FTZ R2, R3, R10 ;  /* 0x0000000a03027220 */ /* 0x000fc40000410000 */
[----:B------:R-:W-:Y:S02]  /*a810*/  FMUL.FTZ R7, R4, R10 ;  /* 0x0000000a04077220 */ /* 0x000fe40000410000 */
[----:B------:R-:W-:Y:S02]  /*a820*/  FFMA.FTZ R0, R6, R0, R5 ;  /* 0x0000000006007223 */ /* 0x000fe40000010005 */
[----:B------:R-:W-:Y:S01]  /*a830*/  FFMA.FTZ R2, R4, R9, -R2 ;  /* 0x0000000904027223 */ /* 0x000fe20000010802 */
[----:B------:R-:W-:Y:S01]  /*a840*/  F2FP.PACK_AB R4, R11, R13 ;  /* 0x0000000d0b04723e */ /* 0x000fe200000000ff */
[----:B------:R-:W-:Y:S01]  /*a850*/  FFMA.FTZ R3, R3, R9, R7 ;  /* 0x0000000903037223 */ /* 0x000fe20000010007 */
[----:B------:R-:W-:Y:S02]  /*a860*/  F2FP.PACK_AB R7, R14, R15 ;  /* 0x0000000f0e07723e */ /* 0x000fe400000000ff */
[----:B------:R-:W-:Y:S02]  /*a870*/  F2FP.PACK_AB R6, R0, R8 ;  /* 0x000000080006723e */ /* 0x000fe400000000ff */
[----:B------:R-:W-:-:S05]  /*a880*/  F2FP.PACK_AB R5, R3, R2 ;  /* 0x000000020305723e */ /* 0x000fca00000000ff */
[----:B------:R1:W-:Y:S02]  /*a890*/  STS.128 [R209+0x10000], R4 ;  /* 0x01000004d1007388 */ /* 0x0003e40000000c00 */
.L_x_1338:
[----:B------:R-:W-:Y:S05]  /*a8a0*/  BSYNC B0 ;  /* 0x0000000000007941 */ /* 0x000fea0003800000 */
.L_x_1337:
        /* <DEDUP_REMOVED lines=45> */
.L_x_1340:
[----:B------:R-:W-:Y:S05]  /*ab80*/  BSYNC B0 ;  /* 0x0000000000007941 */ /* 0x000fea0003800000 */
.L_x_1339:
        /* <DEDUP_REMOVED lines=45> */
.L_x_1342:
[----:B------:R-:W-:Y:S05]  /*ae60*/  BSYNC B0 ;  /* 0x0000000000007941 */ /* 0x000fea0003800000 */
.L_x_1341:
        /* <DEDUP_REMOVED lines=44> */
.L_x_1332:
[----:B------:R-:W-:Y:S05]  /*b130*/  BSYNC B1 ;  /* 0x0000000000017941 */ /* 0x000fea0003800000 */
.L_x_1331:
        /* <DEDUP_REMOVED lines=48> */
.L_x_1345:
[----:B------:R-:W-:Y:S05]  /*b440*/  BSYNC B0 ;  /* 0x0000000000007941 */ /* 0x000fea0003800000 */
.L_x_1344:
        /* <DEDUP_REMOVED lines=45> */
.L_x_1347:
[----:B------:R-:W-:Y:S05]  /*b720*/  BSYNC B0 ;  /* 0x0000000000007941 */ /* 0x000fea0003800000 */
.L_x_1346:
        /* <DEDUP_REMOVED lines=45> */
.L_x_1349:
[----:B------:R-:W-:Y:S05]  /*ba00*/  BSYNC B0 ;  /* 0x0000000000007941 */ /* 0x000fea0003800000 */
.L_x_1348:
        /* <DEDUP_REMOVED lines=45> */
.L_x_1351:
[----:B------:R-:W-:Y:S05]  /*bce0*/  BSYNC B0 ;  /* 0x0000000000007941 */ /* 0x000fea0003800000 */
.L_x_1350:
        /* <DEDUP_REMOVED lines=45> */
.L_x_1353:
[----:B------:R-:W-:Y:S05]  /*bfc0*/  BSYNC B0 ;  /* 0x0000000000007941 */ /* 0x000fea0003800000 */
.L_x_1352:
        /* <DEDUP_REMOVED lines=45> */
.L_x_1326:
        /* <DEDUP_REMOVED lines=44> */
[----:B------:R-:W-:Y:S01]  /*c560*/  ISETP.GE.AND P2, PT, R106, c[0x0][0x27c], PT ;  /* 0x00009f006a007a0c */ /* 0x000fe20003f46270 */
[----:B------:R-:W-:Y:S01]  /*c570*/  CS2R R30, SRZ ;  /* 0x00000000001e7805 */ /* 0x000fe2000001ff00 */
[----:B------:R-:W-:Y:S01]  /*c580*/  CS2R R28, SRZ ;  /* 0x00000000001c7805 */ /* 0x000fe2000001ff00 */
[----:B------:R-:W-:Y:S01]  /*c590*/  CS2R R46, SRZ ;  /* 0x00000000002e7805 */ /* 0x000fe2000001ff00 */
[----:B------:R-:W-:-:S05]  /*c5a0*/  CS2R R44, SRZ ;  /* 0x00000000002c7805 */ /* 0x000fca000001ff00 */
[C---:B------:R-:W-:Y:S01]  /*c5b0*/  @!P0 IMAD.SHL.U32 R0, R102.reuse, 0x2, RZ ;  /* 0x0000000266008824 */ /* 0x040fe200078e00ff */
[----:B------:R-:W-:-:S03]  /*c5c0*/  @!P0 SHF.L.U64.HI R5, R102, 0x1, R103 ;  /* 0x0000000166058819 */ /* 0x000fc60000010267 */
[----:B------:R-:W-:Y:S01]  /*c5d0*/  @!P2 IMAD.SHL.U32 R4, R225, 0x8, RZ ;  /* 0x00000008e104a824 */ /* 0x000fe200078e00ff */
[----:B------:R-:W-:-:S03]  /*c5e0*/  @!P0 IADD3 R16, P3, R12, R0, RZ ;  /* 0x000000000c108210 */ /* 0x000fc60007f7e0ff */
[----:B----4-:R-:W-:Y:S01]  /*c5f0*/  @!P2 IMAD.WIDE R10, R4, 0x2, R12 ;  /* 0x00000002040aa825 */ /* 0x010fe200078e020c */
[----:B------:R-:W-:Y:S02]  /*c600*/  @!P0 IADD3.X R17, R13, R5, RZ, P3, !PT ;  /* 0x000000050d118210 */ /* 0x000fe40001ffe4ff */
[----:B---3--:R-:W-:Y:S01]  /*c610*/  @!P0 IADD3 R14, P3, R2, R0, RZ ;  /* 0x00000000020e8210 */ /* 0x008fe20007f7e0ff */
[----:B-1----:R-:W-:Y:S01]  /*c620*/  @!P2 IMAD.WIDE R8, R4, 0x2, R2 ;  /* 0x000000020408a825 */ /* 0x002fe200078e0202 */
[----:B------:R-:W-:Y:S01]  /*c630*/  @!P1 SHF.L.U32 R0, R224, 0x3, RZ ;  /* 0x00000003e0009819 */ /* 0x000fe200000006ff */
[----:B------:R1:W5:Y:S01]  /*c640*/  @!P2 LD.E.128 R32, [R10.64] ;  /* 0x000000080a20a980 */ /* 0x000362000c101d00 */
[----:B------:R-:W-:Y:S01]  /*c650*/  CS2R R42, SRZ ;  /* 0x00000000002a7805 */ /* 0x000fe2000001ff00 */
[----:B------:R-:W-:Y:S02]  /*c660*/  @!P0 IMAD.X R15, R3, 0x1, R5, P3 ;  /* 0x00000001030f8824 */ /* 0x000fe400018e0605 */
[C---:B------:R-:W-:Y:S01]  /*c670*/  @!P1 IMAD.WIDE R6, R0.reuse, 0x2, R12 ;  /* 0x0000000200069825 */ /* 0x040fe200078e020c */
[----:B------:R2:W5:Y:S01]  /*c680*/  @!P2 LD.E.128 R28, [R8.64] ;  /* 0x00000008081ca980 */ /* 0x000562000c101d00 */
[----:B------:R-:W-:Y:S01]  /*c690*/  CS2R R40, SRZ ;  /* 0x0000000000287805 */ /* 0x000fe2000001ff00 */
[----:B------:R-:W-:Y:S01]  /*c6a0*/  CS2R R4, SRZ ;  /* 0x0000000000047805 */ /* 0x000fe2000001ff00 */
[----:B------:R-:W-:Y:S01]  /*c6b0*/  @!P1 IMAD.WIDE R12, R0, 0x2, R2 ;  /* 0x00000002000c9825 */ /* 0x000fe200078e0202 */
[----:B------:R3:W5:Y:S04]  /*c6c0*/  @!P1 LD.E.128 R44, [R6.64] ;  /* 0x00000008062c9980 */ /* 0x000768000c101d00 */
[----:B------:R4:W5:Y:S01]  /*c6d0*/  @!P1 LD.E.128 R40, [R12.64] ;  /* 0x000000080c289980 */ /* 0x000962000c101d00 */
[----:B-1----:R-:W-:Y:S01]  /*c6e0*/  CS2R R10, SRZ ;  /* 0x00000000000a7805 */ /* 0x002fe2000001ff00 */
[----:B--2---:R-:W-:Y:S01]  /*c6f0*/  CS2R R8, SRZ ;  /* 0x0000000000087805 */ /* 0x004fe2000001ff00 */
[----:B---3--:R-:W-:-:S05]  /*c700*/  CS2R R6, SRZ ;  /* 0x0000000000067805 */ /* 0x008fca000001ff00 */
[----:B------:R4:W5:Y:S04]  /*c710*/  @!P0 LD.E.128 R8, [R16.64] ;  /* 0x0000000810088980 */ /* 0x000968000c101d00 */
[----:B------:R4:W5:Y:S02]  /*c720*/  @!P0 LD.E.128 R4, [R14.64] ;  /* 0x000000080e048980 */ /* 0x000964000c101d00 */
.L_x_1355:
[----:B--2---:R-:W-:Y:S05]  /*c730*/  BSYNC B0 ;  /* 0x0000000000007941 */ /* 0x004fea0003800000 */
.L_x_1354:
[----:B------:R-:W-:Y:S01]  /*c740*/  IADD3 R0, R18, 0x40, RZ ;  /* 0x0000004012007810 */ /* 0x000fe20007ffe0ff */
[----:B---3-5:R-:W-:Y:S01]  /*c750*/  IMAD.MOV.U32 R2, RZ, RZ, R44 ;  /* 0x000000ffff027224 */ /* 0x028fe200078e002c */
[----:B----4-:R-:W-:Y:S01]  /*c760*/  MOV R16, R6 ;  /* 0x0000000600107202 */ /* 0x010fe20000000f00 */
[----:B------:R-:W-:Y:S01]  /*c770*/  IMAD.MOV.U32 R12, RZ, RZ, R46 ;  /* 0x000000ffff0c7224 */ /* 0x000fe200078e002e */
[----:B------:R-:W-:Y:S01]  /*c780*/  ISETP.GE.AND P0, PT, R0, R36, PT ;  /* 0x000000240000720c */ /* 0x000fe20003f06270 */
[----:B------:R-:W-:Y:S01]  /*c790*/  IMAD.MOV.U32 R0, RZ, RZ, R45 ;  /* 0x000000ffff007224 */ /* 0x000fe200078e002d */
[----:B------:R-:W-:Y:S01]  /*c7a0*/  PRMT R80, R80, 0x5410, R2 ;  /* 0x0000541050507816 */ /* 0x000fe20000000002 */
[----:B-1----:R-:W-:Y:S01]  /*c7b0*/  IMAD.MOV.U32 R3, RZ, RZ, R47 ;  /* 0x000000ffff037224 */ /* 0x002fe200078e002f */
[----:B------:R1:W2:Y:S01]  /*c7c0*/  SHFL.IDX PT, R13, R20, 0x1, 0x1c1f ;  /* 0x003c1f00140d7f89 */ /* 0x0002a200000e0000 */
        /* <DEDUP_REMOVED lines=9> */
[----:B------:R-:W-:Y:S01]  /*c860*/  BSSY B0, `(.L_x_1356) ;  /* 0x000004c000007945 */ /* 0x000fe20003800000 */
        /* <DEDUP_REMOVED lines=52> */
[----:B------:R-:W-:Y:S01]  /*cbb0*/  @!P0 SHF.L.U64.HI R18, R102, 0x1, R103 ;  /* 0x0000000166128819 */ /* 0x000fe20000010267 */
[----:B------:R-:W-:-:S03]  /*cbc0*/  @!P2 IMAD.SHL.U32 R15, R225, 0x8, RZ ;  /* 0x00000008e10fa824 */ /* 0x000fc600078e00ff */
[----:B----4-:R-:W-:Y:S01]  /*cbd0*/  @!P0 IADD3 R16, P3, R12, R0, RZ ;  /* 0x000000000c108210 */ /* 0x010fe20007f7e0ff */
[----:B------:R-:W-:-:S03]  /*cbe0*/  @!P2 IMAD.WIDE R24, R15, 0x2, R12 ;  /* 0x000000020f18a825 */ /* 0x000fc600078e020c */
[----:B------:R-:W-:Y:S01]  /*cbf0*/  @!P0 IADD3.X R17, R13, R18, RZ, P3, !PT ;  /* 0x000000120d118210 */ /* 0x000fe20001ffe4ff */
[----:B-1-3--:R-:W-:Y:S01]  /*cc00*/  @!P2 IMAD.WIDE R22, R15, 0x2, R2 ;  /* 0x000000020f16a825 */ /* 0x00afe200078e0202 */
[----:B------:R-:W-:Y:S01]  /*cc10*/  @!P0 IADD3 R14, P3, R2, R0, RZ ;  /* 0x00000000020e8210 */ /* 0x000fe20007f7e0ff */
[----:B------:R1:W5:Y:S01]  /*cc20*/  @!P2 LD.E.128 R52, [R24.64] ;  /* 0x000000081834a980 */ /* 0x000362000c101d00 */
[----:B------:R-:W-:Y:S01]  /*cc30*/  @!P1 SHF.L.U32 R0, R224, 0x3, RZ ;  /* 0x00000003e0009819 */ /* 0x000fe200000006ff */
[----:B------:R-:W-:Y:S01]  /*cc40*/  CS2R R66, SRZ ;  /* 0x0000000000427805 */ /* 0x000fe2000001ff00 */
[----:B------:R-:W-:Y:S01]  /*cc50*/  CS2R R64, SRZ ;  /* 0x0000000000407805 */ /* 0x000fe2000001ff00 */
[----:B------:R-:W-:Y:S01]  /*cc60*/  CS2R R26, SRZ ;  /* 0x00000000001a7805 */ /* 0x000fe2000001ff00 */
[----:B------:R-:W-:Y:S01]  /*cc70*/  CS2R R50, SRZ ;  /* 0x0000000000327805 */ /* 0x000fe2000001ff00 */
[C---:B------:R-:W-:Y:S01]  /*cc80*/  @!P1 IMAD.WIDE R20, R0.reuse, 0x2, R12 ;  /* 0x0000000200149825 */ /* 0x040fe200078e020c */
[----:B------:R-:W-:Y:S01]  /*cc90*/  CS2R R48, SRZ ;  /* 0x0000000000307805 */ /* 0x000fe2000001ff00 */
[----:B------:R2:W5:Y:S02]  /*cca0*/  @!P2 LD.E.128 R56, [R22.64] ;  /* 0x000000081638a980 */ /* 0x000564000c101d00 */
[----:B------:R-:W-:-:S02]  /*ccb0*/  @!P1 IMAD.WIDE R12, R0, 0x2, R2 ;  /* 0x00000002000c9825 */ /* 0x000fc400078e0202 */
[----:B------:R2:W5:Y:S02]  /*ccc0*/  @!P1 LD.E.128 R68, [R20.64] ;  /* 0x0000000814449980 */ /* 0x000564000c101d00 */
[----:B------:R-:W-:Y:S02]  /*ccd0*/  @!P0 IMAD.X R15, R3, 0x1, R18, P3 ;  /* 0x00000001030f8824 */ /* 0x000fe400018e0612 */
[----:B------:R2:W5:Y:S04]  /*cce0*/  @!P1 LD.E.128 R64, [R12.64] ;  /* 0x000000080c409980 */ /* 0x000568000c101d00 */
[----:B------:R2:W5:Y:S01]  /*ccf0*/  @!P0 LD.E.128 R48, [R14.64] ;  /* 0x000000080e308980 */ /* 0x000562000c101d00 */
[----:B-1----:R-:W-:-:S06]  /*cd00*/  CS2R R24, SRZ ;  /* 0x0000000000187805 */ /* 0x002fcc000001ff00 */
[----:B------:R2:W5:Y:S02]  /*cd10*/  @!P0 LD.E.128 R24, [R16.64] ;  /* 0x0000000810188980 */ /* 0x000564000c101d00 */
.L_x_1357:
[----:B--2---:R-:W-:Y:S05]  /*cd20*/  BSYNC B0 ;  /* 0x0000000000007941 */ /* 0x004fea0003800000 */
.L_x_1356:
[----:B-1---5:R-:W-:Y:S01]  /*cd30*/  IMAD.MOV.U32 R2, RZ, RZ, R68 ;  /* 0x000000ffff027224 */ /* 0x022fe200078e0044 */
[----:B------:R-:W-:-:S04]  /*cd40*/  DEPBAR.LE SB0, 0x1 ;  /* 0x000080400000791a */ /* 0x000fc80000000000 */
[----:B------:R-:W-:Y:S01]  /*cd50*/  IMAD.MOV.U32 R0, RZ, RZ, R69 ;  /* 0x000000ffff007224 */ /* 0x000fe200078e0045 */
[----:B------:R-:W-:Y:S01]  /*cd60*/  PRMT R93, R93, 0x5410, R2 ;  /* 0x000054105d5d7816 */ /* 0x000fe20000000002 */
[----:B----4-:R-:W-:Y:S01]  /*cd70*/  IMAD.MOV.U32 R12, RZ, RZ, R70 ;  /* 0x000000ffff0c7224 */ /* 0x010fe200078e0046 */
[----:B------:R-:W-:Y:S01]  /*cd80*/  MOV R2, R52 ;  /* 0x0000003400027202 */ /* 0x000fe20000000f00 */
[----:B---3--:R-:W-:Y:S01]  /*cd90*/  IMAD.MOV.U32 R3, RZ, RZ, R71 ;  /* 0x000000ffff037224 */ /* 0x008fe200078e0047 */
        /* <DEDUP_REMOVED lines=9> */
[----:B------:R-:W-:Y:S01]  /*ce30*/  BSSY B1, `(.L_x_1358) ;  /* 0x000014b000017945 */ /* 0x000fe20003800000 */
        /* <DEDUP_REMOVED lines=19> */
[----:B------:R-:W-:Y:S01]  /*cf70*/  PRMT R89, R0, 0x7610, R89 ;  /* 0x0000761000597816 */ /* 0x000fe20000000059 */
[----:B------:R-:W-:Y:S01]  /*cf80*/  IMAD.MOV.U32 R0, RZ, RZ, R57 ;  /* 0x000000ffff007224 */ /* 0x000fe200078e0039 */
[----:B------:R-:W-:Y:S01]  /*cf90*/  BAR.SYNC.DEFER_BLOCKING 0x0 ;  /* 0x0000000000007b1d */ /* 0x000fe20000010000 */
[----:B------:R-:W-:-:S03]  /*cfa0*/  ISETP.GE.AND P0, PT, R215, R72, PT ;  /* 0x00000048d700720c */ /* 0x000fc60003f06270 */
[----:B------:R-:W-:Y:S01]  /*cfb0*/  PRMT R87, R0, 0x5410, R2 ;  /* 0x0000541000577816 */ /* 0x000fe20000000002 */
[----:B------:R-:W-:Y:S01]  /*cfc0*/  IMAD.MOV.U32 R0, RZ, RZ, R51 ;  /* 0x000000ffff007224 */ /* 0x000fe200078e0033 */
[----:B------:R-:W-:-:S04]  /*cfd0*/  MOV R2, R50 ;  /* 0x0000003200027202 */ /* 0x000fc80000000f00 */
[----:B------:R-:W-:Y:S01]  /*cfe0*/  PRMT R83, R83, 0x5410, R2 ;  /* 0x0000541053537816 */ /* 0x000fe20000000002 */
[----:B------:R-:W-:Y:S01]  /*cff0*/  IMAD.MOV.U32 R2, RZ, RZ, R48 ;  /* 0x000000ffff027224 */ /* 0x000fe200078e0030 */
[----:B------:R-:W-:Y:S01]  /*d000*/  PRMT R84, R0, 0x7610, R84 ;  /* 0x0000761000547816 */ /* 0x000fe20000000054 */
[----:B------:R-:W-:-:S05]  /*d010*/  IMAD.MOV.U32 R0, RZ, RZ, R49 ;  /* 0x000000ffff007224 */ /* 0x000fca00078e0031 */
[----:B------:R-:W-:Y:S01]  /*d020*/  PRMT R82, R0, 0x5410, R2 ;  /* 0x0000541000527816 */ /* 0x000fe20000000002 */
[----:B------:R-:W-:Y:S05]  /*d030*/  @P0 BRA `(.L_x_1359) ;  /* 0x000012a000000947 */ /* 0x000fea0003800000 */
[----:B------:R-:W-:Y:S01]  /*d040*/  ISETP.GE.AND P0, PT, R102, c[0x0][0x27c], PT ;  /* 0x00009f0066007a0c */ /* 0x000fe20003f06270 */
[----:B------:R-:W-:-:S12]  /*d050*/  BSSY B0, `(.L_x_1360) ;  /* 0x0000062000007945 */ /* 0x000fd80003800000 */
[----:B------:R-:W-:Y:S05]  /*d060*/  @P0 BRA `(.L_x_1361) ;  /* 0x0000060000000947 */ /* 0x000fea0003800000 */
[----:B------:R-:W2:Y:S01]  /*d070*/  LDL R100, [R1+0x4c] ;  /* 0x00004c0001647983 */ /* 0x000ea20000100800 */
[----:B------:R-:W-:Y:S02]  /*d080*/  MOV R2, c[0x0][0x27c] ;  /* 0x00009f0000027a02 */ /* 0x000fe40000000f00 */
[----:B------:R-:W-:Y:S02]  /*d090*/  SHF.R.U64 R36, R8, 0x10, R9 ;  /* 0x0000001008247819 */ /* 0x000fe40000001209 */
[----:B------:R-:W-:Y:S02]  /*d0a0*/  LEA.HI R2, R2, R243, RZ, 0x1d ;  /* 0x000000f302027211 */ /* 0x000fe400078fe8ff */
[----:B------:R-:W-:Y:S02]  /*d0b0*/  SHF.R.U64 R8, R4, 0x10, R5 ;  /* 0x0000001004087819 */ /* 0x000fe40000001205 */
        /* <DEDUP_REMOVED lines=10> */
[----:B------:R-:W-:-:S04]  /*d160*/  HADD2.F32 R0, -RZ, R37.H0_H0 ;  /* 0x20000025ff007230 */ /* 0x000fc80000004100 */
[----:B------:R-:W1:Y:S02]  /*d170*/  LDS.128 R20, [R14+0xc100] ;  /* 0x00c100000e147984 */ /* 0x000e640000000c00 */
        /* <DEDUP_REMOVED lines=8> */
[----:B------:R-:W-:Y:S01]  /*d200*/  HADD2.F32 R2, -RZ, R17.H1_H1 ;  /* 0x30000011ff027230 */ /* 0x000fe20000004100 */
[----:B------:R-:W-:Y:S02]  /*d210*/  SHF.R.U32.HI R3, RZ, 0x10, R9 ;  /* 0x00000010ff037819 */ /* 0x000fe40000011609 */
[----:B------:R-:W-:Y:S01]  /*d220*/  SHF.R.U64 R9, R10, 0x10, R11 ;  /* 0x000000100a097819 */ /* 0x000fe2000000120b */
[----:B------:R-:W-:-:S02]  /*d230*/  HADD2.F32 R4, -RZ, R0.H0_H0 ;  /* 0x20000000ff047230 */ /* 0x000fc40000004100 */
[----:B------:R-:W-:Y:S02]  /*d240*/  HADD2.F32 R0, -RZ, R21.H1_H1 ;  /* 0x30000015ff007230 */ /* 0x000fe40000004100 */
[----:B------:R-:W-:Y:S01]  /*d250*/  HADD2.F32 R5, -RZ, R3.H0_H0 ;  /* 0x20000003ff057230 */ /* 0x000fe20000004100 */
[-C--:B------:R-:W-:Y:S01]  /*d260*/  FMUL.FTZ R3, R2, R4.reuse ;  /* 0x0000000402037220 */ /* 0x080fe20000410000 */
[----:B------:R-:W-:Y:S01]  /*d270*/  HADD2.F32 R9, -RZ, R9.H0_H0 ;  /* 0x20000009ff097230 */ /* 0x000fe20000004100 */
[C---:B------:R-:W-:Y:S02]  /*d280*/  FMUL.FTZ R4, R0.reuse, R4 ;  /* 0x0000000400047220 */ /* 0x040fe40000410000 */
[-C--:B------:R-:W-:Y:S01]  /*d290*/  FFMA.FTZ R37, R0, R5.reuse, R3 ;  /* 0x0000000500257223 */ /* 0x080fe20000010003 */
[----:B------:R-:W-:Y:S01]  /*d2a0*/  HADD2.F32 R0, -RZ, R39.H0_H0 ;  /* 0x20000027ff007230 */ /* 0x000fe20000004100 */
[----:B------:R-:W-:Y:S01]  /*d2b0*/  FFMA.FTZ R38, R2, R5, -R4 ;  /* 0x0000000502267223 */ /* 0x000fe20000010804 */
[----:B------:R-:W-:-:S02]  /*d2c0*/  HADD2.F32 R3, -RZ, R20.H0_H0 ;  /* 0x20000014ff037230 */ /* 0x000fc40000004100 */
        /* <DEDUP_REMOVED lines=8> */
[----:B------:R-:W-:Y:S02]  /*d350*/  HADD2.F32 R3, -RZ, R22.H0_H0 ;  /* 0x20000016ff037230 */ /* 0x000fe40000004100 */
[----:B------:R-:W-:-:S03]  /*d360*/  HADD2.F32 R2, -RZ, R63.H0_H0 ;  /* 0x2000003fff027230 */ /* 0x000fc60000004100 */
[CC--:B------:R-:W-:Y:S02]  /*d370*/  FMUL.FTZ R5, R3.reuse, R0.reuse ;  /* 0x0000000003057220 */ /* 0x0c0fe40000410000 */
[C---:B------:R-:W-:Y:S02]  /*d380*/  FMUL.FTZ R0, R4.reuse, R0 ;  /* 0x0000000004007220 */ /* 0x040fe40000410000 */
[-C--:B------:R-:W-:Y:S01]  /*d390*/  FFMA.FTZ R21, R4, R2.reuse, -R5 ;  /* 0x0000000204157223 */ /* 0x080fe20000010805 */
[----:B------:R-:W-:Y:S01]  /*d3a0*/  HADD2.F32 R4, -RZ, R19.H0_H0 ;  /* 0x20000013ff047230 */ /* 0x000fe20000004100 */
[----:B------:R-:W-:Y:S01]  /*d3b0*/  FFMA.FTZ R15, R3, R2, R0 ;  /* 0x00000002030f7223 */ /* 0x000fe20000010000 */
[----:B------:R-:W-:Y:S02]  /*d3c0*/  HADD2.F32 R0, -RZ, R62.H1_H1 ;  /* 0x3000003eff007230 */ /* 0x000fe40000004100 */
[----:B------:R-:W-:Y:S02]  /*d3d0*/  HADD2.F32 R3, -RZ, R23.H0_H0 ;  /* 0x20000017ff037230 */ /* 0x000fe40000004100 */
        /* <DEDUP_REMOVED lines=12> */
[----:B------:R-:W-:-:S03]  /*d4a0*/  HADD2.F32 R7, -RZ, R3.H0_H0 ;  /* 0x20000003ff077230 */ /* 0x000fc60000004100 */
[----:B------:R-:W-:-:S04]  /*d4b0*/  FMUL.FTZ R3, R0, R4 ;  /* 0x0000000400037220 */ /* 0x000fc80000410000 */
[CC--:B------:R-:W-:Y:S02]  /*d4c0*/  FFMA.FTZ R11, R2.reuse, R7.reuse, -R3 ;  /* 0x00000007020b7223 */ /* 0x0c0fe40000010803 */
[----:B------:R-:W-:Y:S01]  /*d4d0*/  FMUL.FTZ R2, R2, R4 ;  /* 0x0000000402027220 */ /* 0x000fe20000410000 */
[----:B------:R-:W-:Y:S02]  /*d4e0*/  HADD2.F32 R4, -RZ, R8.H0_H0 ;  /* 0x20000008ff047230 */ /* 0x000fe40000004100 */
[----:B------:R-:W-:Y:S01]  /*d4f0*/  HADD2.F32 R8, -RZ, R36.H0_H0 ;  /* 0x20000024ff087230 */ /* 0x000fe20000004100 */
[----:B------:R-:W-:Y:S01]  /*d500*/  FFMA.FTZ R7, R0, R7, R2 ;  /* 0x0000000700077223 */ /* 0x000fe20000010002 */
[----:B------:R-:W-:Y:S01]  /*d510*/  HADD2.F32 R2, -RZ, R16.H1_H1 ;  /* 0x30000010ff027230 */ /* 0x000fe20000004100 */
[----:B------:R-:W-:Y:S01]  /*d520*/  F2FP.PACK_AB R11, R11, R13 ;  /* 0x0000000d0b0b723e */ /* 0x000fe200000000ff */
[----:B------:R-:W-:Y:S02]  /*d530*/  HADD2.F32 R0, -RZ, R20.H1_H1 ;  /* 0x30000014ff007230 */ /* 0x000fe40000004100 */
[----:B------:R-:W-:Y:S01]  /*d540*/  F2FP.PACK_AB R7, R7, R12 ;  /* 0x0000000c0707723e */ /* 0x000fe200000000ff */
[----:B------:R-:W-:-:S02]  /*d550*/  FMUL.FTZ R3, R2, R4 ;  /* 0x0000000402037220 */ /* 0x000fc40000410000 */
[C---:B------:R-:W-:Y:S02]  /*d560*/  FMUL.FTZ R4, R0.reuse, R4 ;  /* 0x0000000400047220 */ /* 0x040fe40000410000 */
[-C--:B------:R-:W-:Y:S01]  /*d570*/  FFMA.FTZ R6, R0, R8.reuse, R3 ;  /* 0x0000000800067223 */ /* 0x080fe20000010003 */
[----:B------:R-:W-:Y:S01]  /*d580*/  HADD2.F32 R0, -RZ, R22.H1_H1 ;  /* 0x30000016ff007230 */ /* 0x000fe20000004100 */
[----:B------:R-:W-:Y:S01]  /*d590*/  FFMA.FTZ R8, R2, R8, -R4 ;  /* 0x0000000802087223 */ /* 0x000fe20000010804 */
[----:B------:R-:W-:-:S03]  /*d5a0*/  HADD2.F32 R2, -RZ, R18.H1_H1 ;  /* 0x30000012ff027230 */ /* 0x000fc60000004100 */
[----:B------:R-:W-:Y:S01]  /*d5b0*/  FMUL.FTZ R4, R0, R5 ;  /* 0x0000000500047220 */ /* 0x000fe20000410000 */
[----:B------:R-:W-:Y:S01]  /*d5c0*/  F2FP.PACK_AB R8, R8, R39 ;  /* 0x000000270808723e */ /* 0x000fe200000000ff */
[C---:B------:R-:W-:Y:S01]  /*d5d0*/  FMUL.FTZ R3, R2.reuse, R5 ;  /* 0x0000000502037220 */ /* 0x040fe20000410000 */
        /* <DEDUP_REMOVED lines=9> */
.L_x_1361:
[----:B------:R-:W-:Y:S05]  /*d670*/  BSYNC B0 ;  /* 0x0000000000007941 */ /* 0x000fea0003800000 */
.L_x_1360:
[----:B------:R-:W-:Y:S01]  /*d680*/  ISETP.GE.AND P0, PT, R106, c[0x0][0x27c], PT ;  /* 0x00009f006a007a0c */ /* 0x000fe20003f06270 */
[----:B------:R-:W-:-:S12]  /*d690*/  BSSY B0, `(.L_x_1362) ;  /* 0x0000062000007945 */ /* 0x000fd80003800000 */
[----:B------:R-:W-:Y:S05]  /*d6a0*/  @P0 BRA `(.L_x_1363) ;  /* 0x0000060000000947 */ /* 0x000fea0003800000 */
[----:B------:R-:W2:Y:S01]  /*d6b0*/  LDL R37, [R1+0x48] ;  /* 0x0000480001257983 */ /* 0x000ea20000100800 */
[----:B------:R-:W-:-:S04]  /*d6c0*/  MOV R0, c[0x0][0x27c] ;  /* 0x00009f0000007a02 */ /* 0x000fc80000000f00 */
        /* <DEDUP_REMOVED lines=12> */
[----:B-1----:R-:W1:Y:S02]  /*d790*/  LDS.128 R12, [R16+0xc100] ;  /* 0x00c10000100c7984 */ /* 0x002e640000000c00 */
        /* <DEDUP_REMOVED lines=47> */
[-C--:B------:R-:W-:Y:S02]  /*da90*/  FMUL.FTZ R5, R4, R0.reuse ;  /* 0x0000000004057220 */ /* 0x080fe40000410000 */
[C---:B------:R-:W-:Y:S02]  /*daa0*/  FMUL.FTZ R0, R3.reuse, R0 ;  /* 0x0000000003007220 */ /* 0x040fe40000410000 */
[-C--:B------:R-:W-:Y:S01]  /*dab0*/  FFMA.FTZ R7, R3, R2.reuse, R5 ;  /* 0x0000000203077223 */ /* 0x080fe20000010005 */
[----:B------:R-:W-:Y:S01]  /*dac0*/  SHF.R.U64 R3, R32, 0x10, R33 ;  /* 0x0000001020037819 */ /* 0x000fe20000001221 */
[----:B------:R-:W-:Y:S01]  /*dad0*/  FFMA.FTZ R11, R4, R2, -R0 ;  /* 0x00000002040b7223 */ /* 0x000fe20000010800 */
[----:B------:R-:W-:Y:S01]  /*dae0*/  SHF.R.U64 R0, R28, 0x10, R29 ;  /* 0x000000101c007819 */ /* 0x000fe2000000121d */
[----:B------:R-:W-:Y:S01]  /*daf0*/  HADD2.F32 R2, -RZ, R8.H1_H1 ;  /* 0x30000008ff027230 */ /* 0x000fe20000004100 */
[----:B------:R-:W-:Y:S01]  /*db00*/  SHF.R.U64 R5, R30, 0x10, R31 ;  /* 0x000000101e057819 */ /* 0x000fe2000000121f */
[----:B------:R-:W-:Y:S01]  /*db10*/  HADD2.F32 R8, -RZ, R3.H0_H0 ;  /* 0x20000003ff087230 */ /* 0x000fe20000004100 */
[----:B------:R-:W-:Y:S01]  /*db20*/  F2FP.PACK_AB R7, R7, R9 ;  /* 0x000000090707723e */ /* 0x000fe200000000ff */
[----:B------:R-:W-:Y:S01]  /*db30*/  HADD2.F32 R4, -RZ, R0.H0_H0 ;  /* 0x20000000ff047230 */ /* 0x000fe20000004100 */
[----:B------:R-:W-:Y:S01]  /*db40*/  F2FP.PACK_AB R11, R11, R13 ;  /* 0x0000000d0b0b723e */ /* 0x000fe200000000ff */
[----:B------:R-:W-:Y:S01]  /*db50*/  HADD2.F32 R0, -RZ, R12.H1_H1 ;  /* 0x3000000cff007230 */ /* 0x000fe20000004100 */
[----:B------:R-:W-:Y:S01]  /*db60*/  F2FP.PACK_AB R9, R22, R36 ;  /* 0x000000241609723e */ /* 0x000fe200000000ff */
[----:B------:R-:W-:Y:S01]  /*db70*/  HADD2.F32 R5, -RZ, R5.H0_H0 ;  /* 0x20000005ff057230 */ /* 0x000fe20000004100 */
[----:B------:R-:W-:-:S02]  /*db80*/  FMUL.FTZ R3, R2, R4 ;  /* 0x0000000402037220 */ /* 0x000fc40000410000 */
[C---:B------:R-:W-:Y:S02]  /*db90*/  FMUL.FTZ R4, R0.reuse, R4 ;  /* 0x0000000400047220 */ /* 0x040fe40000410000 */
[-C--:B------:R-:W-:Y:S01]  /*dba0*/  FFMA.FTZ R6, R0, R8.reuse, R3 ;  /* 0x0000000800067223 */ /* 0x080fe20000010003 */
[----:B------:R-:W-:Y:S01]  /*dbb0*/  SHF.R.U64 R3, R34, 0x10, R35 ;  /* 0x0000001022037819 */ /* 0x000fe20000001223 */
[----:B------:R-:W-:Y:S01]  /*dbc0*/  FFMA.FTZ R8, R2, R8, -R4 ;  /* 0x0000000802087223 */ /* 0x000fe20000010804 */
[----:B------:R-:W-:Y:S02]  /*dbd0*/  HADD2.F32 R0, -RZ, R14.H1_H1 ;  /* 0x3000000eff007230 */ /* 0x000fe40000004100 */
[----:B------:R-:W-:Y:S02]  /*dbe0*/  HADD2.F32 R2, -RZ, R10.H1_H1 ;  /* 0x3000000aff027230 */ /* 0x000fe40000004100 */
[----:B------:R-:W-:Y:S01]  /*dbf0*/  HADD2.F32 R10, -RZ, R3.H0_H0 ;  /* 0x20000003ff0a7230 */ /* 0x000fe20000004100 */
[-C--:B------:R-:W-:Y:S01]  /*dc00*/  FMUL.FTZ R4, R0, R5.reuse ;  /* 0x0000000500047220 */ /* 0x080fe20000410000 */
[----:B------:R-:W-:Y:S01]  /*dc10*/  F2FP.PACK_AB R8, R8, R20 ;  /* 0x000000140808723e */ /* 0x000fe200000000ff */
[C---:B------:R-:W-:Y:S01]  /*dc20*/  FMUL.FTZ R3, R2.reuse, R5 ;  /* 0x0000000502037220 */ /* 0x040fe20000410000 */
[----:B------:R-:W-:Y:S01]  /*dc30*/  F2FP.PACK_AB R5, R21, R23 ;  /* 0x000000171505723e */ /* 0x000fe200000000ff */
[-C--:B------:R-:W-:Y:S01]  /*dc40*/  FFMA.FTZ R2, R2, R10.reuse, -R4 ;  /* 0x0000000a02027223 */ /* 0x080fe20000010804 */
[----:B------:R-:W-:Y:S01]  /*dc50*/  F2FP.PACK_AB R4, R6, R19 ;  /* 0x000000130604723e */ /* 0x000fe200000000ff */
[----:B------:R-:W-:-:S03]  /*dc60*/  FFMA.FTZ R3, R0, R10, R3 ;  /* 0x0000000a00037223 */ /* 0x000fc60000010003 */
[----:B------:R-:W-:Y:S02]  /*dc70*/  F2FP.PACK_AB R10, R2, R17 ;  /* 0x00000011020a723e */ /* 0x000fe400000000ff */
[----:B------:R-:W-:-:S03]  /*dc80*/  F2FP.PACK_AB R6, R3, R18 ;  /* 0x000000120306723e */ /* 0x000fc600000000ff */
[----:B------:R1:W-:Y:S04]  /*dc90*/  STS.128 [R37], R8 ;  /* 0x0000000825007388 */ /* 0x0003e80000000c00 */
[----:B------:R1:W-:Y:S02]  /*dca0*/  STS.128 [R16+0xc100], R4 ;  /* 0x00c1000410007388 */ /* 0x0003e40000000c00 */
.L_x_1363:
[----:B------:R-:W-:Y:S05]  /*dcb0*/  BSYNC B0 ;  /* 0x0000000000007941 */ /* 0x000fea0003800000 */
.L_x_1362:
[----:B------:R-:W-:-:S13]  /*dcc0*/  ISETP.GE.AND P0, PT, R105, c[0x0][0x27c], PT ;  /* 0x00009f0069007a0c */ /* 0x000fda0003f06270 */
[----:B------:R-:W-:Y:S05]  /*dcd0*/  @P0 BRA `(.L_x_1359) ;  /* 0x0000060000000947 */ /* 0x000fea0003800000 */
[----:B------:R-:W2:Y:S01]  /*dce0*/  LDL R60, [R1+0x40] ;  /* 0x00004000013c7983 */ /* 0x000ea20000100800 */
[----:B------:R-:W-:Y:S01]  /*dcf0*/  MOV R0, c[0x0][0x27c] ;  /* 0x00009f0000007a02 */ /* 0x000fe20000000f00 */
[----:B-1----:R-:W-:Y:S01]  /*dd00*/  HADD2.F32 R4, -RZ, R79.H0_H0 ;  /* 0x2000004fff047230 */ /* 0x002fe20000004100 */
[----:B------:R-:W-:Y:S02]  /*dd10*/  SHF.R.U32.HI R7, RZ, 0x10, R45 ;  /* 0x00000010ff077819 */ /* 0x000fe4000001162d */
[----:B------:R-:W-:Y:S02]  /*dd20*/  LEA.HI R0, R0, R224, RZ, 0x1d ;  /* 0x000000e000007211 */ /* 0x000fe400078fe8ff */
[----:B------:R-:W-:Y:S02]  /*dd30*/  SHF.R.U64 R31, R40, 0x10, R41 ;  /* 0x00000010281f7819 */ /* 0x000fe40000001229 */
[----:B------:R-:W-:Y:S02]  /*dd40*/  SHF.R.S32.HI R2, RZ, 0x1f, R0 ;  /* 0x0000001fff027819 */ /* 0x000fe40000011400 */
[----:B------:R-:W-:-:S02]  /*dd50*/  SHF.L.U32 R3, R0, 0x3, RZ ;  /* 0x0000000300037819 */ /* 0x000fc400000006ff */
[----:B------:R-:W-:Y:S02]  /*dd60*/  LEA.HI R0, R2, R0, RZ, 0x3 ;  /* 0x0000000002007211 */ /* 0x000fe400078f18ff */
[----:B------:R-:W-:Y:S02]  /*dd70*/  LOP3.LUT R2, R226, 0x38, R3, 0xf8, !PT ;  /* 0x00000038e2027812 */ /* 0x000fe400078ef803 */
[----:B------:R-:W-:Y:S02]  /*dd80*/  SHF.L.U32 R0, R0, 0xa, RZ ;  /* 0x0000000a00007819 */ /* 0x000fe400000006ff */
[----:B------:R-:W-:Y:S02]  /*dd90*/  LOP3.LUT R2, R2, R227, RZ, 0x3c, !PT ;  /* 0x000000e302027212 */ /* 0x000fe400078e3cff */
[----:B------:R-:W-:Y:S02]  /*dda0*/  LOP3.LUT R0, R0, 0x7fffe000, RZ, 0xc0, !PT ;  /* 0x7fffe00000007812 */ /* 0x000fe400078ec0ff */
[----:B------:R-:W-:Y:S01]  /*ddb0*/  SHF.R.U32.HI R3, RZ, 0x10, R41 ;  /* 0x00000010ff037819 */ /* 0x000fe20000011629 */
[----:B------:R-:W-:Y:S01]  /*ddc0*/  HADD2.F32 R41, -RZ, R7.H0_H0 ;  /* 0x20000007ff297230 */ /* 0x000fe20000004100 */
[----:B------:R-:W-:-:S02]  /*ddd0*/  IADD3 R0, R2, R0, R228 ;  /* 0x0000000002007210 */ /* 0x000fc40007ffe0e4 */
[----:B------:R-:W-:Y:S02]  /*dde0*/  SHF.R.U32.HI R20, RZ, 0x10, R43 ;  /* 0x00000010ff147819 */ /* 0x000fe4000001162b */
[----:B------:R-:W-:Y:S01]  /*ddf0*/  SHF.L.U32 R19, R0, 0x1, RZ ;  /* 0x0000000100137819 */ /* 0x000fe200000006ff */
[----:B------:R-:W-:Y:S01]  /*de00*/  HADD2.F32 R0, -RZ, R78.H0_H0 ;  /* 0x2000004eff007230 */ /* 0x000fe20000004100 */
[----:B------:R-:W-:Y:S02]  /*de10*/  SHF.R.U32.HI R28, RZ, 0x10, R47 ;  /* 0x00000010ff1c7819 */ /* 0x000fe4000001162f */
[----:B------:R-:W-:Y:S01]  /*de20*/  SHF.R.U64 R37, R44, 0x10, R45 ;  /* 0x000000102c257819 */ /* 0x000fe2000000122d */
[----:B------:R-:W1:Y:S01]  /*de30*/  LDS.128 R8, [R19+0xc100] ;  /* 0x00c1000013087984 */ /* 0x000e620000000c00 */
[----:B------:R-:W-:Y:S01]  /*de40*/  SHF.R.U64 R32, R42, 0x10, R43 ;  /* 0x000000102a207819 */ /* 0x000fe2000000122b */
[----:B------:R-:W-:Y:S01]  /*de50*/  HADD2.F32 R40, -RZ, R28.H0_H0 ;  /* 0x2000001cff287230 */ /* 0x000fe20000004100 */
[----:B------:R-:W-:-:S05]  /*de60*/  SHF.R.U64 R38, R46, 0x10, R47 ;  /* 0x000000102e267819 */ /* 0x000fca000000122f */
[----:B------:R-:W-:Y:S02]  /*de70*/  HADD2.F32 R28, -RZ, R38.H0_H0 ;  /* 0x20000026ff1c7230 */ /* 0x000fe40000004100 */
[----:B-1----:R-:W-:-:S05]  /*de80*/  HADD2.F32 R2, -RZ, R9.H0_H0 ;  /* 0x20000009ff027230 */ /* 0x002fca0000004100 */
[CC--:B------:R-:W-:Y:S01]  /*de90*/  FMUL.FTZ R18, R2.reuse, R0.reuse ;  /* 0x0000000002127220 */ /* 0x0c0fe20000410000 */
[----:B--2---:R-:W1:Y:S02]  /*dea0*/  LDS.128 R12, [R60] ;  /* 0x000000003c0c7984 */ /* 0x004e640000000c00 */
[--C-:B-1----:R-:W-:Y:S02]  /*deb0*/  HADD2.F32 R5, -RZ, R13.reuse.H0_H0 ;  /* 0x2000000dff057230 */ /* 0x102fe40000004100 */
[----:B------:R-:W-:Y:S02]  /*dec0*/  HADD2.F32 R17, -RZ, R13.H1_H1 ;  /* 0x3000000dff117230 */ /* 0x000fe40000004100 */
[----:B------:R-:W-:Y:S01]  /*ded0*/  HADD2.F32 R13, -RZ, R3.H0_H0 ;  /* 0x20000003ff0d7230 */ /* 0x000fe20000004100 */
[C---:B------:R-:W-:Y:S01]  /*dee0*/  FMUL.FTZ R6, R5.reuse, R0 ;  /* 0x0000000005067220 */ /* 0x040fe20000410000 */
[----:B------:R-:W-:Y:S01]  /*def0*/  HADD2.F32 R0, -RZ, R9.H1_H1 ;  /* 0x30000009ff007230 */ /* 0x000fe20000004100 */
[-C--:B------:R-:W-:Y:S01]  /*df00*/  FFMA.FTZ R34, R5, R4.reuse, -R18 ;  /* 0x0000000405227223 */ /* 0x080fe20000010812 */
[----:B------:R-:W-:Y:S01]  /*df10*/  HADD2.F32 R16, -RZ, R12.H0_H0 ;  /* 0x2000000cff107230 */ /* 0x000fe20000004100 */
[----:B------:R-:W-:Y:S01]  /*df20*/  FFMA.FTZ R39, R2, R4, R6 ;  /* 0x0000000402277223 */ /* 0x000fe20000010006 */
[----:B------:R-:W-:Y:S01]  /*df30*/  HADD2.F32 R2, -RZ, R78.H1_H1 ;  /* 0x3000004eff027230 */ /* 0x000fe20000004100 */
[-C--:B------:R-:W-:Y:S01]  /*df40*/  FMUL.FTZ R3, R17, R13.reuse ;  /* 0x0000000d11037220 */ /* 0x080fe20000410000 */
[----:B------:R-:W-:Y:S01]  /*df50*/  HADD2.F32 R9, -RZ, R80.H1_H1 ;  /* 0x30000050ff097230 */ /* 0x000fe20000004100 */
[C---:B------:R-:W-:Y:S01]  /*df60*/  FMUL.FTZ R30, R0.reuse, R13 ;  /* 0x0000000d001e7220 */ /* 0x040fe20000410000 */
[----:B------:R-:W-:Y:S01]  /*df70*/  HADD2.F32 R13, -RZ, R14.H0_H0 ;  /* 0x2000000eff0d7230 */ /* 0x000fe20000004100 */
[----:B------:R-:W-:Y:S01]  /*df80*/  FFMA.FTZ R36, R0, R41, R3 ;  /* 0x0000002900247223 */ /* 0x000fe20000010003 */
[----:B------:R-:W-:Y:S01]  /*df90*/  HADD2.F32 R0, -RZ, R8.H0_H0 ;  /* 0x20000008ff007230 */ /* 0x000fe20000004100 */
[----:B------:R-:W-:Y:S01]  /*dfa0*/  FMUL.FTZ R6, R16, R2 ;  /* 0x0000000210067220 */ /* 0x000fe20000410000 */
[----:B------:R-:W-:-:S02]  /*dfb0*/  HADD2.F32 R3, -RZ, R79.H1_H1 ;  /* 0x3000004fff037230 */ /* 0x000fc40000004100 */
[----:B------:R-:W-:Y:S01]  /*dfc0*/  HADD2.F32 R7, -RZ, R15.H0_H0 ;  /* 0x2000000fff077230 */ /* 0x000fe20000004100 */
[C---:B------:R-:W-:Y:S01]  /*dfd0*/  FMUL.FTZ R29, R0.reuse, R2 ;  /* 0x00000002001d7220 */ /* 0x040fe20000410000 */
[----:B------:R-:W-:Y:S01]  /*dfe0*/  HADD2.F32 R2, -RZ, R80.H0_H0 ;  /* 0x20000050ff027230 */ /* 0x000fe20000004100 */
[----:B------:R-:W-:Y:S01]  /*dff0*/  FFMA.FTZ R35, R0, R9, R6 ;  /* 0x0000000900237223 */ /* 0x000fe20000010006 */
[----:B------:R-:W-:Y:S01]  /*e000*/  HADD2.F32 R0, -RZ, R10.H0_H0 ;  /* 0x2000000aff007230 */ /* 0x000fe20000004100 */
[-C--:B------:R-:W-:Y:S01]  /*e010*/  FMUL.FTZ R4, R13, R3.reuse ;  /* 0x000000030d047220 */ /* 0x080fe20000410000 */
[----:B------:R-:W-:Y:S02]  /*e020*/  HADD2.F32 R6, -RZ, R81.H0_H0 ;  /* 0x20000051ff067230 */ /* 0x000fe40000004100 */
[----:B------:R-:W-:Y:S01]  /*e030*/  HADD2.F32 R5, -RZ, R15.H1_H1 ;  /* 0x3000000fff057230 */ /* 0x000fe20000004100 */
[C---:B------:R-:W-:Y:S01]  /*e040*/  FMUL.FTZ R23, R0.reuse, R3 ;  /* 0x0000000300177220 */ /* 0x040fe20000410000 */
[----:B------:R-:W-:Y:S01]  /*e050*/  HADD2.F32 R15, -RZ, R20.H0_H0 ;  /* 0x20000014ff0f7230 */ /* 0x000fe20000004100 */
[----:B------:R-:W-:Y:S01]  /*e060*/  FFMA.FTZ R33, R0, R6, R4 ;  /* 0x0000000600217223 */ /* 0x000fe20000010004 */
[----:B------:R-:W-:Y:S01]  /*e070*/  HADD2.F32 R0, -RZ, R11.H0_H0 ;  /* 0x2000000bff007230 */ /* 0x000fe20000004100 */
[----:B------:R-:W-:Y:S01]  /*e080*/  FMUL.FTZ R3, R7, R2 ;  /* 0x0000000207037220 */ /* 0x000fe20000410000 */
[----:B------:R-:W-:Y:S01]  /*e090*/  HADD2.F32 R4, -RZ, R81.H1_H1 ;  /* 0x30000051ff047230 */ /* 0x000fe20000004100 */
[----:B------:R-:W-:-:S02]  /*e0a0*/  FFMA.FTZ R13, R13, R6, -R23 ;  /* 0x000000060d0d7223 */ /* 0x000fc40000010817 */
[C---:B------:R-:W-:Y:S02]  /*e0b0*/  FMUL.FTZ R21, R0.reuse, R2 ;  /* 0x0000000200157220 */ /* 0x040fe40000410000 */
[-C--:B------:R-:W-:Y:S01]  /*e0c0*/  FFMA.FTZ R22, R0, R4.reuse, R3 ;  /* 0x0000000400167223 */ /* 0x080fe20000010003 */
[----:B------:R-:W-:Y:S01]  /*e0d0*/  HADD2.F32 R0, -RZ, R11.H1_H1 ;  /* 0x3000000bff007230 */ /* 0x000fe20000004100 */
[-C--:B------:R-:W-:Y:S01]  /*e0e0*/  FMUL.FTZ R2, R5, R15.reuse ;  /* 0x0000000f05027220 */ /* 0x080fe20000410000 */
[----:B------:R-:W-:Y:S01]  /*e0f0*/  HADD2.F32 R3, -RZ, R12.H1_H1 ;  /* 0x3000000cff037230 */ /* 0x000fe20000004100 */
[----:B------:R-:W-:Y:S01]  /*e100*/  FFMA.FTZ R6, R7, R4, -R21 ;  /* 0x0000000407067223 */ /* 0x000fe20000010815 */
[----:B------:R-:W-:Y:S01]  /*e110*/  HADD2.F32 R11, -RZ, R31.H0_H0 ;  /* 0x2000001fff0b7230 */ /* 0x000fe20000004100 */
[C---:B------:R-:W-:Y:S01]  /*e120*/  FMUL.FTZ R15, R0.reuse, R15 ;  /* 0x0000000f000f7220 */ /* 0x040fe20000410000 */
[----:B------:R-:W-:Y:S01]  /*e130*/  HADD2.F32 R31, -RZ, R37.H0_H0 ;  /* 0x20000025ff1f7230 */ /* 0x000fe20000004100 */
[----:B------:R-:W-:Y:S01]  /*e140*/  FFMA.FTZ R18, R0, R40, R2 ;  /* 0x0000002800127223 */ /* 0x000fe20000010002 */
[----:B------:R-:W-:Y:S01]  /*e150*/  HADD2.F32 R0, -RZ, R8.H1_H1 ;  /* 0x30000008ff007230 */ /* 0x000fe20000004100 */
[----:B------:R-:W-:Y:S01]  /*e160*/  FMUL.FTZ R8, R3, R11 ;  /* 0x0000000b03087220 */ /* 0x000fe20000410000 */
[----:B------:R-:W-:-:S02]  /*e170*/  HADD2.F32 R2, -RZ, R14.H1_H1 ;  /* 0x3000000eff027230 */ /* 0x000fc40000004100 */
[----:B------:R-:W-:Y:S01]  /*e180*/  HADD2.F32 R12, -RZ, R32.H0_H0 ;  /* 0x20000020ff0c7230 */ /* 0x000fe20000004100 */
[----:B------:R-:W-:Y:S01]  /*e190*/  FMUL.FTZ R11, R0, R11 ;  /* 0x0000000b000b7220 */ /* 0x000fe20000410000 */
[----:B------:R-:W-:Y:S01]  /*e1a0*/  F2FP.PACK_AB R7, R18, R22 ;  /* 0x000000161207723e */ /* 0x000fe200000000ff */
[-C--:B------:R-:W-:Y:S01]  /*e1b0*/  FFMA.FTZ R14, R0, R31.reuse, R8 ;  /* 0x0000001f000e7223 */ /* 0x080fe20000010008 */
[----:B------:R-:W-:Y:S01]  /*e1c0*/  HADD2.F32 R0, -RZ, R10.H1_H1 ;  /* 0x3000000aff007230 */ /* 0x000fe20000004100 */
[-C--:B------:R-:W-:Y:S02]  /*e1d0*/  FMUL.FTZ R8, R2, R12.reuse ;  /* 0x0000000c02087220 */ /* 0x080fe40000410000 */
[----:B------:R-:W-:Y:S01]  /*e1e0*/  FFMA.FTZ R3, R3, R31, -R11 ;  /* 0x0000001f03037223 */ /* 0x000fe2000001080b */
[----:B------:R-:W-:Y:S01]  /*e1f0*/  F2FP.PACK_AB R4, R14, R35 ;  /* 0x000000230e04723e */ /* 0x000fe200000000ff */
[C---:B------:R-:W-:Y:S02]  /*e200*/  FMUL.FTZ R10, R0.reuse, R12 ;  /* 0x0000000c000a7220 */ /* 0x040fe40000410000 */
[----:B------:R-:W-:-:S02]  /*e210*/  FFMA.FTZ R20, R0, R28, R8 ;  /* 0x0000001c00147223 */ /* 0x000fc40000010008 */
[----:B------:R-:W-:Y:S02]  /*e220*/  FFMA.FTZ R12, R17, R41, -R30 ;  /* 0x00000029110c7223 */ /* 0x000fe4000001081e */
[----:B------:R-:W-:Y:S02]  /*e230*/  FFMA.FTZ R8, R16, R9, -R29 ;  /* 0x0000000910087223 */ /* 0x000fe4000001081d */
        /* <DEDUP_REMOVED lines=10> */
.L_x_1359:
[----:B------:R-:W-:Y:S05]  /*e2e0*/  BSYNC B1 ;  /* 0x0000000000017941 */ /* 0x000fea0003800000 */
.L_x_1358:
[----:B------:R-:W-:-:S04]  /*e2f0*/  IADD3 R0, R215, 0x40, RZ ;  /* 0x00000040d7007810 */ /* 0x000fc80007ffe0ff */
[----:B------:R-:W-:-:S13]  /*e300*/  ISETP.GE.AND P0, PT, R0, R72, PT ;  /* 0x000000480000720c */ /* 0x000fda0003f06270 */
[----:B------:R-:W-:Y:S05]  /*e310*/  @P0 BRA `(.L_x_1343) ;  /* 0x0000132000000947 */ /* 0x000fea0003800000 */
[----:B------:R2:W5:Y:S01]  /*e320*/  LDL R42, [R1+0x24] ;  /* 0x00002400012a7983 */ /* 0x0005620000100800 */
        /* <DEDUP_REMOVED lines=14> */
[----:B------:R-:W-:Y:S02]  /*e410*/  SHF.R.U64 R38, R24, 0x10, R25 ;  /* 0x0000001018267819 */ /* 0x000fe40000001219 */
        /* <DEDUP_REMOVED lines=10> */
[----:B------:R-:W-:Y:S01]  /*e4c0*/  SHF.R.U32.HI R25, RZ, 0x10, R51 ;  /* 0x00000010ff197819 */ /* 0x000fe20000011633 */
[----:B------:R-:W-:Y:S01]  /*e4d0*/  HADD2.F32 R40, -RZ, R24.H0_H0 ;  /* 0x20000018ff287230 */ /* 0x000fe20000004100 */
[----:B------:R-:W-:Y:S01]  /*e4e0*/  SHF.L.U32 R22, R0, 0x1, RZ ;  /* 0x0000000100167819 */ /* 0x000fe200000006ff */
[----:B------:R-:W-:Y:S01]  /*e4f0*/  HADD2.F32 R0, -RZ, R82.H0_H0 ;  /* 0x20000052ff007230 */ /* 0x000fe20000004100 */
[----:B------:R-:W-:-:S02]  /*e500*/  SHF.R.U64 R36, R48, 0x10, R49 ;  /* 0x0000001030247819 */ /* 0x000fc40000001231 */
[--C-:B-1----:R-:W-:Y:S01]  /*e510*/  SHF.R.U64 R37, R26, 0x10, R27.reuse ;  /* 0x000000101a257819 */ /* 0x102fe2000000121b */
[----:B------:R-:W1:Y:S01]  /*e520*/  LDS.128 R8, [R22+0xc100] ;  /* 0x00c1000016087984 */ /* 0x000e620000000c00 */
[----:B------:R-:W-:Y:S02]  /*e530*/  SHF.R.U32.HI R27, RZ, 0x10, R27 ;  /* 0x00000010ff1b7819 */ /* 0x000fe4000001161b */
[----:B------:R-:W-:-:S03]  /*e540*/  SHF.R.U64 R33, R50, 0x10, R51 ;  /* 0x0000001032217819 */ /* 0x000fc60000001233 */
[----:B------:R-:W-:Y:S02]  /*e550*/  HADD2.F32 R39, -RZ, R27.H0_H0 ;  /* 0x2000001bff277230 */ /* 0x000fe40000004100 */
[--C-:B-1----:R-:W-:Y:S02]  /*e560*/  HADD2.F32 R3, -RZ, R9.reuse.H0_H0 ;  /* 0x20000009ff037230 */ /* 0x102fe40000004100 */
[----:B------:R-:W-:Y:S02]  /*e570*/  HADD2.F32 R2, -RZ, R9.H1_H1 ;  /* 0x30000009ff027230 */ /* 0x000fe40000004100 */
[--C-:B------:R-:W-:Y:S01]  /*e580*/  HADD2.F32 R9, -RZ, R8.reuse.H0_H0 ;  /* 0x20000008ff097230 */ /* 0x100fe20000004100 */
[----:B------:R-:W-:Y:S01]  /*e590*/  FMUL.FTZ R30, R3, R0 ;  /* 0x00000000031e7220 */ /* 0x000fe20000410000 */
[----:B------:R-:W-:Y:S02]  /*e5a0*/  HADD2.F32 R13, -RZ, R8.H1_H1 ;  /* 0x30000008ff0d7230 */ /* 0x000fe40000004100 */
[----:B------:R-:W-:-:S02]  /*e5b0*/  HADD2.F32 R8, -RZ, R11.H0_H0 ;  /* 0x2000000bff087230 */ /* 0x000fc40000004100 */
[--C-:B------:R-:W-:Y:S02]  /*e5c0*/  HADD2.F32 R12, -RZ, R10.reuse.H0_H0 ;  /* 0x2000000aff0c7230 */ /* 0x100fe40000004100 */
[----:B------:R-:W-:Y:S01]  /*e5d0*/  HADD2.F32 R10, -RZ, R10.H1_H1 ;  /* 0x3000000aff0a7230 */ /* 0x000fe20000004100 */
[----:B---3--:R-:W1:Y:S02]  /*e5e0*/  LDS.128 R4, [R41] ;  /* 0x0000000029047984 */ /* 0x008e640000000c00 */
[----:B-1----:R-:W-:Y:S02]  /*e5f0*/  HADD2.F32 R20, -RZ, R5.H0_H0 ;  /* 0x20000005ff147230 */ /* 0x002fe40000004100 */
[--C-:B------:R-:W-:Y:S02]  /*e600*/  HADD2.F32 R15, -RZ, R7.reuse.H0_H0 ;  /* 0x20000007ff0f7230 */ /* 0x100fe40000004100 */
[----:B------:R-:W-:Y:S02]  /*e610*/  HADD2.F32 R14, -RZ, R7.H1_H1 ;  /* 0x30000007ff0e7230 */ /* 0x000fe40000004100 */
[----:B------:R-:W-:-:S02]  /*e620*/  HADD2.F32 R7, -RZ, R11.H1_H1 ;  /* 0x3000000bff077230 */ /* 0x000fc40000004100 */
        /* <DEDUP_REMOVED lines=58> */
.L_x_1365:
[----:B------:R-:W-:Y:S05]  /*e9d0*/  BSYNC B0 ;  /* 0x0000000000007941 */ /* 0x000fea0003800000 */
.L_x_1364:
        /* <DEDUP_REMOVED lines=99> */
.L_x_1367:
[----:B------:R-:W-:Y:S05]  /*f010*/  BSYNC B0 ;  /* 0x0000000000007941 */ /* 0x000fea0003800000 */
.L_x_1366:
        /* <DEDUP_REMOVED lines=98> */
.L_x_1343:
[----:B------:R-:W-:Y:S05]  /*f640*/  BSYNC B2 ;  /* 0x0000000000027941 */ /* 0x000fea0003800000 */
.L_x_1325:
[----:B------:R-:W-:Y:S01]  /*f650*/  IMAD R0, R96, c[0x0][0x208], RZ ;  /* 0x0000820060007a24 */ /* 0x000fe200078e02ff */
[----:B------:R-:W-:-:S04]  /*f660*/  DEPBAR.LE SB0, 0x0 ;  /* 0x000080000000791a */ /* 0x000fc80000000000 */
[C---:B------:R-:W-:Y:S01]  /*f670*/  IMAD.WIDE.U32 R2, R197.reuse, c[0x0][0x208], RZ ;  /* 0x00008200c5027a25 */ /* 0x040fe200078e00ff */
[----:B------:R-:W-:Y:S01]  /*f680*/  BAR.SYNC.DEFER_BLOCKING 0x0 ;  /* 0x0000000000007b1d */ /* 0x000fe20000010000 */
[C---:B------:R-:W-:Y:S02]  /*f690*/  SHF.L.U32 R84, R202.reuse, 0x1, RZ ;  /* 0x00000001ca547819 */ /* 0x040fe400000006ff */
[----:B------:R-:W-:Y:S01]  /*f6a0*/  IMAD R0, R197, c[0x0][0x20c], R0 ;  /* 0x00008300c5007a24 */ /* 0x000fe200078e0200 */
[----:B------:R-:W-:Y:S01]  /*f6b0*/  SHF.L.U64.HI R87, R202, 0x1, R203 ;  /* 0x00000001ca577819 */ /* 0x000fe200000102cb */
[----:B------:R-:W-:Y:S01]  /*f6c0*/  IMAD.WIDE.U32 R222, R85, c[0x0][0x210], RZ ;  /* 0x0000840055de7a25 */ /* 0x000fe200078e00ff */
[----:B------:R-:W-:Y:S01]  /*f6d0*/  SHF.L.U64.HI R88, R205, 0x1, R219 ;  /* 0x00000001cd587819 */ /* 0x000fe200000102db */
[----:B------:R-:W-:Y:S01]  /*f6e0*/  BSSY B0, `(.L_x_1368) ;  /* 0x0000157000007945 */ /* 0x000fe20003800000 */
[----:B------:R-:W-:Y:S01]  /*f6f0*/  IADD3 R3, R3, R0, RZ ;  /* 0x0000000003037210 */ /* 0x000fe20007ffe0ff */
[----:B------:R-:W-:Y:S01]  /*f700*/  IMAD R0, R97, c[0x0][0x218], RZ ;  /* 0x0000860061007a24 */ /* 0x000fe200078e02ff */
[----:B------:R-:W-:Y:S01]  /*f710*/  SHF.L.U32 R86, R206, 0x1, RZ ;  /* 0x00000001ce567819 */ /* 0x000fe200000006ff */
[----:B------:R-:W-:Y:S01]  /*f720*/  IMAD R221, R85, c[0x0][0x214], R223 ;  /* 0x0000850055dd7a24 */ /* 0x000fe200078e02df */
[----:B------:R-:W-:Y:S01]  /*f730*/  SHF.L.U32 R85, R205, 0x1, RZ ;  /* 0x00000001cd557819 */ /* 0x000fe200000006ff */
[----:B------:R-:W-:Y:S01]  /*f740*/  IMAD.WIDE.U32 R2, R195, c[0x0][0x218], R2 ;  /* 0x00008600c3027a25 */ /* 0x000fe200078e0002 */
[----:B------:R-:W-:-:S02]  /*f750*/  ISETP.GE.AND P4, PT, R202, c[0x0][0x1d4], PT ;  /* 0x00007500ca007a0c */ /* 0x000fc40003f86270 */
[----:B------:R-:W-:Y:S01]  /*f760*/  SHF.L.U64.HI R89, R206, 0x1, R218 ;  /* 0x00000001ce597819 */ /* 0x000fe200000102da */
[----:B-12---:R-:W-:Y:S01]  /*f770*/  IMAD R8, R195, c[0x0][0x21c], R0 ;  /* 0x00008700c3087a24 */ /* 0x006fe200078e0200 */
[----:B------:R-:W-:Y:S02]  /*f780*/  IADD3 R0, P0, R2, R222, RZ ;  /* 0x000000de02007210 */ /* 0x000fe40007f1e0ff */
[----:B------:R-:W-:Y:S02]  /*f790*/  ISETP.LT.OR P3, PT, R76, 0x1, P4 ;  /* 0x000000014c00780c */ /* 0x000fe40002761670 */
[----:B------:R-:W-:Y:S02]  /*f7a0*/  IADD3.X R3, R221, R3, R8, P0, !PT ;  /* 0x00000003dd037210 */ /* 0x000fe400007fe408 */
[C---:B------:R-:W-:Y:S01]  /*f7b0*/  LEA R2, P0, R0.reuse, c[0x0][0x1f8], 0x1 ;  /* 0x00007e0000027a11 */ /* 0x040fe200078008ff */
[----:B------:R-:W-:Y:S03]  /*f7c0*/  LDSM.16.M88.4 R4, [R177] ;  /* 0x00000000b104783b */ /* 0x000fe60000000200 */
[----:B------:R-:W-:Y:S01]  /*f7d0*/  LEA.HI.X R9, R0, c[0x0][0x1fc], R3, 0x1, P0 ;  /* 0x00007f0000097a11 */ /* 0x000fe200000f0c03 */
[----:B------:R-:W-:Y:S04]  /*f7e0*/  LDSM.16.M88.4 R12, [R146] ;  /* 0x00000000920c783b */ /* 0x000fe80000000200 */
[----:B------:R-:W1:Y:S04]  /*f7f0*/  SHFL.IDX PT, R3, R2, RZ, 0x181f ;  /* 0x00181fff02037589 */ /* 0x000e6800000e0000 */
[----:B------:R-:W2:Y:S04]  /*f800*/  SHFL.IDX PT, R8, R9, RZ, 0x181f ;  /* 0x00181fff09087589 */ /* 0x000ea800000e0000 */
[----:B------:R-:W3:Y:S04]  /*f810*/  SHFL.IDX PT, R0, R2, 0x1, 0x181f ;  /* 0x00381f0002007f89 */ /* 0x000ee800000e0000 */
[----:B------:R-:W4:Y:S04]  /*f820*/  SHFL.IDX PT, R2, R9, 0x1, 0x181f ;  /* 0x00381f0009027f89 */ /* 0x000f2800000e0000 */
[----:B------:R-:W4:Y:S04]  /*f830*/  LDSM.16.M88.4 R28, [R146+0x800] ;  /* 0x00080000921c783b */ /* 0x000f280000000200 */
[----:B------:R-:W4:Y:S01]  /*f840*/  LDSM.16.M88.4 R24, [R146+0x1000] ;  /* 0x001000009218783b */ /* 0x000f220000000200 */
[----:B-1----:R-:W-:-:S03]  /*f850*/  IADD3 R22, P1, R3, R84, RZ ;  /* 0x0000005403167210 */ /* 0x002fc60007f3e0ff */
[----:B------:R-:W1:Y:S01]  /*f860*/  LDSM.16.M88.4 R44, [R146+0x1800] ;  /* 0x00180000922c783b */ /* 0x000e620000000200 */
[C---:B------:R-:W-:Y:S02]  /*f870*/  IADD3 R20, P0, R3.reuse, R85, RZ ;  /* 0x0000005503147210 */ /* 0x040fe40007f1e0ff */
[----:B--2---:R-:W-:Y:S01]  /*f880*/  IADD3.X R23, R8, R87, RZ, P1, !PT ;  /* 0x0000005708177210 */ /* 0x004fe20000ffe4ff */
[----:B------:R-:W-:Y:S01]  /*f890*/  LDSM.16.M88.4 R36, [R181] ;  /* 0x00000000b524783b */ /* 0x000fe20000000200 */
[----:B------:R-:W-:Y:S02]  /*f8a0*/  IADD3 R18, P2, R3, R86, RZ ;  /* 0x0000005603127210 */ /* 0x000fe40007f5e0ff */
[----:B---3--:R-:W-:Y:S01]  /*f8b0*/  IADD3 R10, P1, R0, R85, RZ ;  /* 0x00000055000a7210 */ /* 0x008fe20007f3e0ff */
[----:B------:R-:W-:Y:S01]  /*f8c0*/  LDSM.16.M88.4 R32, [R192] ;  /* 0x00000000c020783b */ /* 0x000fe20000000200 */
[-C--:B------:R-:W-:Y:S02]  /*f8d0*/  IADD3.X R21, R8, R88.reuse, RZ, P0, !PT ;  /* 0x0000005808157210 */ /* 0x080fe400007fe4ff */
[----:B----4-:R-:W-:Y:S01]  /*f8e0*/  IADD3.X R11, R2, R88, RZ, P1, !PT ;  /* 0x00000058020b7210 */ /* 0x010fe20000ffe4ff */
[----:B------:R-:W-:Y:S01]  /*f8f0*/  HMMA.16816.F32 R56, R4, R12, RZ ;  /* 0x0000000c0438723c */ /* 0x000fe200000018ff */
[----:B------:R-:W-:Y:S01]  /*f900*/  ISETP.GE.AND P1, PT, R205, c[0x0][0x1d4], PT ;  /* 0x00007500cd007a0c */ /* 0x000fe20003f26270 */
[----:B------:R-:W-:Y:S01]  /*f910*/  LDSM.16.M88.4 R60, [R191] ;  /* 0x00000000bf3c783b */ /* 0x000fe20000000200 */
[----:B------:R-:W-:-:S02]  /*f920*/  IADD3 R16, P0, R0, R84, RZ ;  /* 0x0000005400107210 */ /* 0x000fc40007f1e0ff */
[----:B------:R-:W-:Y:S01]  /*f930*/  IADD3.X R19, R8, R89, RZ, P2, !PT ;  /* 0x0000005908137210 */ /* 0x000fe200017fe4ff */
[----:B------:R-:W-:Y:S01]  /*f940*/  LDSM.16.M88.4 R68, [R190] ;  /* 0x00000000be44783b */ /* 0x000fe20000000200 */
[----:B------:R-:W-:Y:S01]  /*f950*/  ISETP.LT.OR P2, PT, R76, 0x1, P1 ;  /* 0x000000014c00780c */ /* 0x000fe20000f41670 */
[----:B------:R-:W-:Y:S01]  /*f960*/  HMMA.16816.F32 R52, R4, R14, RZ ;  /* 0x0000000e0434723c */ /* 0x000fe200000018ff */
[----:B------:R-:W-:Y:S01]  /*f970*/  IADD3.X R17, R2, R87, RZ, P0, !PT ;  /* 0x0000005702117210 */ /* 0x000fe200007fe4ff */
[----:B------:R-:W2:Y:S01]  /*f980*/  LDSM.16.M88.4 R12, [R178] ;  /* 0x00000000b20c783b */ /* 0x000ea20000000200 */
[----:B------:R-:W-:Y:S02]  /*f990*/  IADD3 R8, P0, R0, R86, RZ ;  /* 0x0000005600087210 */ /* 0x000fe40007f1e0ff */
[----:B------:R-:W-:Y:S01]  /*f9a0*/  ISETP.LT.OR P1, PT, R76, 0x21, P1 ;  /* 0x000000214c00780c */ /* 0x000fe20000f21670 */
[----:B------:R-:W-:Y:S01]  /*f9b0*/  @!PT LDS RZ, [RZ] ;  /* 0x00000000fffff984 */ /* 0x000fe20000000800 */
[----:B------:R-:W-:Y:S01]  /*f9c0*/  @!PT LDS RZ, [RZ] ;  /* 0x00000000fffff984 */ /* 0x000fe20000000800 */
[----:B------:R-:W-:Y:S01]  /*f9d0*/  @!PT LDS RZ, [RZ] ;  /* 0x00000000fffff984 */ /* 0x000fe20000000800 */
[----:B------:R1:W-:Y:S01]  /*f9e0*/  LDGSTS.E.BYPASS.LTC128B.128 [R193+0x100], [R22.64], !P3 ;  /* 0x0010000016c17fae */ /* 0x0003e2000d901d48 */
[----:B------:R-:W-:-:S02]  /*f9f0*/  IADD3.X R9, R2, R89, RZ, P0, !PT ;  /* 0x0000005902097210 */ /* 0x000fc400007fe4ff */
[----:B------:R-:W-:Y:S01]  /*fa00*/  ISETP.GE.AND P0, PT, R206, c[0x0][0x1d4], PT ;  /* 0x00007500ce007a0c */ /* 0x000fe20003f06270 */
[C---:B------:R-:W-:Y:S02]  /*fa10*/  HMMA.16816.F32 R48, R4.reuse, R28, RZ ;  /* 0x0000001c0430723c */ /* 0x040fe400000018ff */
[----:B------:R1:W-:Y:S01]  /*fa20*/  LDGSTS.E.BYPASS.LTC128B.128 [R193+0x2100], [R20.64], !P2 ;  /* 0x0210000014c17fae */ /* 0x0003e2000d101d48 */
[C---:B------:R-:W-:Y:S02]  /*fa30*/  ISETP.LT.OR P3, PT, R76.reuse, 0x1, P0 ;  /* 0x000000014c00780c */ /* 0x040fe40000761670 */
[C---:B------:R-:W-:Y:S02]  /*fa40*/  ISETP.LT.OR P2, PT, R76.reuse, 0x21, P4 ;  /* 0x000000214c00780c */ /* 0x040fe40002741670 */
[----:B------:R-:W-:Y:S01]  /*fa50*/  ISETP.LT.OR P0, PT, R76, 0x21, P0 ;  /* 0x000000214c00780c */ /* 0x000fe20000701670 */
[C---:B-----5:R-:W-:Y:S08]  /*fa60*/  HMMA.16816.F32 R40, R4.reuse, R30, RZ ;  /* 0x0000001e0428723c */ /* 0x060ff000000018ff */
[----:B------:R3:W-:Y:S01]  /*fa70*/  LDGSTS.E.BYPASS.LTC128B.128 [R193+0x4100], [R18.64], !P3 ;  /* 0x0410000012c17fae */ /* 0x0007e2000d901d48 */
[C---:B------:R-:W-:Y:S03]  /*fa80*/  HMMA.16816.F32 R28, R4.reuse, R24, RZ ;  /* 0x00000018041c723c */ /* 0x040fe600000018ff */
[----:B------:R3:W-:Y:S04]  /*fa90*/  LDGSTS.E.BYPASS.LTC128B.128 [R193+0x1100], [R16.64], !P2 ;  /* 0x0110000010c17fae */ /* 0x0007e8000d101d48 */
[----:B------:R4:W-:Y:S01]  /*faa0*/  LDGSTS.E.BYPASS.LTC128B.128 [R193+0x3100], [R10.64], !P1 ;  /* 0x031000000ac17fae */ /* 0x0009e2000c901d48 */
[----:B------:R-:W-:Y:S03]  /*fab0*/  HMMA.16816.F32 R24, R4, R26, RZ ;  /* 0x0000001a0418723c */ /* 0x000fe600000018ff */
[----:B------:R4:W-:Y:S01]  /*fac0*/  LDGSTS.E.BYPASS.LTC128B.128 [R193+0x5100], [R8.64], !P0 ;  /* 0x0510000008c17fae */ /* 0x0009e2000c101d48 */
[----:B------:R-:W-:-:S03]  /*fad0*/  ISETP.GT.AND P0, PT, R95, R214, PT ;  /* 0x000000d65f00720c */ /* 0x000fc60003f04270 */
[----:B------:R-:W-:Y:S01]  /*fae0*/  LDSM.16.M88.4 R72, [R176] ;  /* 0x00000000b048783b */ /* 0x000fe20000000200 */
[C---:B-1----:R-:W-:Y:S03]  /*faf0*/  HMMA.16816.F32 R20, R4.reuse, R44, RZ ;  /* 0x0000002c0414723c */ /* 0x042fe600000018ff */
[----:B------:R-:W-:Y:S04]  /*fb00*/  LDSM.16.M88.4 R76, [R176+0x800] ;  /* 0x00080000b04c783b */ /* 0x000fe80000000200 */
[----:B------:R-:W-:Y:S01]  /*fb10*/  LDSM.16.M88.4 R80, [R146+0x3800] ;  /* 0x003800009250783b */ /* 0x000fe20000000200 */
[----:B------:R-:W-:Y:S03]  /*fb20*/  HMMA.16816.F32 R4, R4, R46, RZ ;  /* 0x0000002e0404723c */ /* 0x000fe600000018ff */
[----:B------:R-:W0:Y:S05]  /*fb30*/  LDGDEPBAR ;  /* 0x00000000000079af */ /* 0x000e2a0000000000 */
[C---:B--2---:R-:W-:Y:S01]  /*fb40*/  HMMA.16816.F32 R64, R12.reuse, R36, R56 ;  /* 0x000000240c40723c */ /* 0x044fe20000001838 */
[----:B----4-:R-:W1:Y:S07]  /*fb50*/  LDSM.16.M88.4 R8, [R180] ;  /* 0x00000000b408783b */ /* 0x010e6e0000000200 */
[C---:B---3--:R-:W-:Y:S08]  /*fb60*/  HMMA.16816.F32 R16, R12.reuse, R38, R52 ;  /* 0x000000260c10723c */ /* 0x048ff00000001834 */
[C---:B------:R-:W-:Y:S08]  /*fb70*/  HMMA.16816.F32 R56, R12.reuse, R32, R48 ;  /* 0x000000200c38723c */ /* 0x040ff00000001830 */
[C---:B------:R-:W-:Y:S01]  /*fb80*/  HMMA.16816.F32 R52, R12.reuse, R34, R40 ;  /* 0x000000220c34723c */ /* 0x040fe20000001828 */
[----:B------:R-:W2:Y:S04]  /*fb90*/  LDSM.16.M88.4 R40, [R176+0x1000] ;  /* 0x00100000b028783b */ /* 0x000ea80000000200 */
[----:B------:R-:W-:Y:S03]  /*fba0*/  LDSM.16.M88.4 R32, [R176+0x1800] ;  /* 0x00180000b020783b */ /* 0x000fe60000000200 */
[C---:B------:R-:W-:Y:S08]  /*fbb0*/  HMMA.16816.F32 R48, R12.reuse, R60, R28 ;  /* 0x0000003c0c30723c */ /* 0x040ff0000000181c */
[C---:B------:R-:W-:Y:S01]  /*fbc0*/  HMMA.16816.F32 R44, R12.reuse, R62, R24 ;  /* 0x0000003e0c2c723c */ /* 0x040fe20000001818 */
[----:B------:R-:W-:Y:S07]  /*fbd0*/  LDSM.16.M88.4 R24, [R173] ;  /* 0x00000000ad18783b */ /* 0x000fee0000000200 */
[C---:B------:R-:W-:Y:S01]  /*fbe0*/  HMMA.16816.F32 R28, R12.reuse, R70, R4 ;  /* 0x000000460c1c723c */ /* 0x040fe20000001804 */
[----:B------:R-:W3:Y:S07]  /*fbf0*/  LDSM.16.M88.4 R4, [R179] ;  /* 0x00000000b304783b */ /* 0x000eee0000000200 */
[----:B------:R-:W-:Y:S01]  /*fc00*/  HMMA.16816.F32 R36, R12, R68, R20 ;  /* 0x000000440c24723c */ /* 0x000fe20000001814 */
[----:B------:R-:W4:Y:S07]  /*fc10*/  LDSM.16.M88.4 R68, [R173+0x800] ;  /* 0x00080000ad44783b */ /* 0x000f2e0000000200 */
[C---:B-1----:R-:W-:Y:S08]  /*fc20*/  HMMA.16816.F32 R20, R8.reuse, R72, R64 ;  /* 0x000000480814723c */ /* 0x042ff00000001840 */
[C---:B------:R-:W-:Y:S01]  /*fc30*/  HMMA.16816.F32 R16, R8.reuse, R74, R16 ;  /* 0x0000004a0810723c */ /* 0x040fe20000001810 */
[----:B------:R-:W1:Y:S07]  /*fc40*/  LDSM.16.M88.4 R72, [R173+0x1000] ;  /* 0x00100000ad48783b */ /* 0x000e6e0000000200 */
[C---:B------:R-:W-:Y:S08]  /*fc50*/  HMMA.16816.F32 R12, R8.reuse, R76, R56 ;  /* 0x0000004c080c723c */ /* 0x040ff00000001838 */
[C---:B------:R-:W-:Y:S01]  /*fc60*/  HMMA.16816.F32 R64, R8.reuse, R78, R52 ;  /* 0x0000004e0840723c */ /* 0x040fe20000001834 */
[----:B------:R-:W1:Y:S07]  /*fc70*/  LDSM.16.M88.4 R76, [R173+0x1800] ;  /* 0x00180000ad4c783b */ /* 0x000e6e0000000200 */
[C---:B--2---:R-:W-:Y:S08]  /*fc80*/  HMMA.16816.F32 R60, R8.reuse, R40, R48 ;  /* 0x00000028083c723c */ /* 0x044ff00000001830 */
[----:B------:R-:W-:Y:S08]  /*fc90*/  HMMA.16816.F32 R56, R8, R42, R44 ;  /* 0x0000002a0838723c */ /* 0x000ff0000000182c */
[C---:B---3--:R-:W-:Y:S08]  /*fca0*/  HMMA.16816.F32 R44, R4.reuse, R24, R20 ;  /* 0x00000018042c723c */ /* 0x048ff00000001814 */
[----:B------:R-:W-:Y:S08]  /*fcb0*/  HMMA.16816.F32 R40, R4, R26, R16 ;  /* 0x0000001a0428723c */ /* 0x000ff00000001810 */
[----:B------:R-:W-:Y:S01]  /*fcc0*/  HMMA.16816.F32 R52, R8, R32, R36 ;  /* 0x000000200834723c */ /* 0x000fe20000001824 */
[----:B------:R-:W-:Y:S07]  /*fcd0*/  LDSM.16.M88.4 R36, [R146+0x2000] ;  /* 0x002000009224783b */ /* 0x000fee0000000200 */
[----:B----4-:R-:W-:Y:S01]  /*fce0*/  HMMA.16816.F32 R24, R4, R68, R12 ;  /* 0x000000440418723c */ /* 0x010fe2000000180c */
[----:B------:R-:W2:Y:S07]  /*fcf0*/  LDSM.16.M88.4 R12, [R177+0x4000] ;  /* 0x00400000b10c783b */ /* 0x000eae0000000200 */
[----:B------:R-:W-:Y:S01]  /*fd00*/  HMMA.16816.F32 R48, R8, R34, R28 ;  /* 0x000000220830723c */ /* 0x000fe2000000181c */
[----:B------:R-:W3:Y:S04]  /*fd10*/  LDSM.16.M88.4 R32, [R146+0x2800] ;  /* 0x002800009220783b */ /* 0x000ee80000000200 */
[----:B------:R-:W4:Y:S03]  /*fd20*/  LDSM.16.M88.4 R28, [R146+0x3000] ;  /* 0x00300000921c783b */ /* 0x000f260000000200 */
[C---:B------:R-:W-:Y:S01]  /*fd30*/  HMMA.16816.F32 R20, R4.reuse, R70, R64 ;  /* 0x000000460414723c */ /* 0x040fe20000001840 */
[----:B------:R-:W-:Y:S04]  /*fd40*/  LDSM.16.M88.4 R64, [R189] ;  /* 0x00000000bd40783b */ /* 0x000fe80000000200 */
[----:B------:R-:W-:Y:S03]  /*fd50*/  LDSM.16.M88.4 R68, [R188] ;  /* 0x00000000bc44783b */ /* 0x000fe60000000200 */
[C---:B-1----:R-:W-:Y:S08]  /*fd60*/  HMMA.16816.F32 R16, R4.reuse, R72, R60 ;  /* 0x000000480410723c */ /* 0x042ff0000000183c */
[C---:B------:R-:W-:Y:S01]  /*fd70*/  HMMA.16816.F32 R8, R4.reuse, R74, R56 ;  /* 0x0000004a0408723c */ /* 0x040fe20000001838 */
[----:B------:R-:W-:Y:S07]  /*fd80*/  LDSM.16.M88.4 R72, [R176+0x3000] ;  /* 0x00300000b048783b */ /* 0x000fee0000000200 */
[C---:B------:R-:W-:Y:S08]  /*fd90*/  HMMA.16816.F32 R52, R4.reuse, R76, R52 ;  /* 0x0000004c0434723c */ /* 0x040ff00000001834 */
[----:B------:R-:W-:Y:S01]  /*fda0*/  HMMA.16816.F32 R60, R4, R78, R48 ;  /* 0x0000004e043c723c */ /* 0x000fe20000001830 */
[----:B------:R-:W1:Y:S04]  /*fdb0*/  LDSM.16.M88.4 R4, [R178+0x4000] ;  /* 0x00400000b204783b */ /* 0x000e680000000200 */
[----:B------:R-:W-:Y:S03]  /*fdc0*/  LDSM.16.M88.4 R76, [R176+0x2000] ;  /* 0x00200000b04c783b */ /* 0x000fe60000000200 */
[C---:B--2---:R-:W-:Y:S08]  /*fdd0*/  HMMA.16816.F32 R56, R12.reuse, R36, R44 ;  /* 0x000000240c38723c */ /* 0x044ff0000000182c */
[C---:B------:R-:W-:Y:S08]  /*fde0*/  HMMA.16816.F32 R48, R12.reuse, R38, R40 ;  /* 0x000000260c30723c */ /* 0x040ff00000001828 */
[C---:B---3--:R-:W-:Y:S08]  /*fdf0*/  HMMA.16816.F32 R44, R12.reuse, R32, R24 ;  /* 0x000000200c2c723c */ /* 0x048ff00000001818 */
[C---:B------:R-:W-:Y:S01]  /*fe00*/  HMMA.16816.F32 R40, R12.reuse, R34, R20 ;  /* 0x000000220c28723c */ /* 0x040fe20000001814 */
[----:B------:R-:W2:Y:S07]  /*fe10*/  LDSM.16.M88.4 R32, [R187] ;  /* 0x00000000bb20783b */ /* 0x000eae0000000200 */
[C---:B----4-:R-:W-:Y:S08]  /*fe20*/  HMMA.16816.F32 R36, R12.reuse, R28, R16 ;  /* 0x0000001c0c24723c */ /* 0x050ff00000001810 */
[C---:B------:R-:W-:Y:S01]  /*fe30*/  HMMA.16816.F32 R24, R12.reuse, R30, R8 ;  /* 0x0000001e0c18723c */ /* 0x040fe20000001808 */
[----:B------:R-:W3:Y:S04]  /*fe40*/  LDSM.16.M88.4 R28, [R186] ;  /* 0x00000000ba1c783b */ /* 0x000ee80000000200 */
[----:B------:R-:W4:Y:S03]  /*fe50*/  LDSM.16.M88.4 R8, [R180+0x4000] ;  /* 0x00400000b408783b */ /* 0x000f260000000200 */
[C---:B------:R-:W-:Y:S08]  /*fe60*/  HMMA.16816.F32 R20, R12.reuse, R80, R52 ;  /* 0x000000500c14723c */ /* 0x040ff00000001834 */
[----:B------:R-:W-:Y:S01]  /*fe70*/  HMMA.16816.F32 R16, R12, R82, R60 ;  /* 0x000000520c10723c */ /* 0x000fe2000000183c */
[----:B------:R-:W-:Y:S07]  /*fe80*/  LDSM.16.M88.4 R80, [R176+0x3800] ;  /* 0x00380000b050783b */ /* 0x000fee0000000200 */
[C---:B-1----:R-:W-:Y:S08]  /*fe90*/  HMMA.16816.F32 R12, R4.reuse, R64, R56 ;  /* 0x00000040040c723c */ /* 0x042ff00000001838 */
[C---:B------:R-:W-:Y:S01]  /*fea0*/  HMMA.16816.F32 R60, R4.reuse, R66, R48 ;  /* 0x00000042043c723c */ /* 0x040fe20000001830 */
[----:B------:R-:W1:Y:S07]  /*feb0*/  LDSM.16.M88.4 R64, [R176+0x2800] ;  /* 0x00280000b040783b */ /* 0x000e6e0000000200 */
[C---:B------:R-:W-:Y:S08]  /*fec0*/  HMMA.16816.F32 R56, R4.reuse, R68, R44 ;  /* 0x000000440438723c */ /* 0x040ff0000000182c */
[C---:B------:R-:W-:Y:S01]  /*fed0*/  HMMA.16816.F32 R48, R4.reuse, R70, R40 ;  /* 0x000000460430723c */ /* 0x040fe20000001828 */
[----:B------:R-:W-:Y:S07]  /*fee0*/  LDSM.16.M88.4 R68, [R173+0x2800] ;  /* 0x00280000ad44783b */ /* 0x000fee0000000200 */
[C---:B--2---:R-:W-:Y:S08]  /*fef0*/  HMMA.16816.F32 R52, R4.reuse, R32, R36 ;  /* 0x000000200434723c */ /* 0x044ff00000001824 */
[C---:B------:R-:W-:Y:S01]  /*ff00*/  HMMA.16816.F32 R44, R4.reuse, R34, R24 ;  /* 0x00000022042c723c */ /* 0x040fe20000001818 */
[----:B------:R-:W-:Y:S07]  /*ff10*/  LDSM.16.M88.4 R24, [R173+0x2000] ;  /* 0x00200000ad18783b */ /* 0x000fee0000000200 */
[C---:B---3--:R-:W-:Y:S08]  /*ff20*/  HMMA.16816.F32 R40, R4.reuse, R28, R20 ;  /* 0x0000001c0428723c */ /* 0x048ff00000001814 */
[----:B------:R-:W-:Y:S01]  /*ff30*/  HMMA.16816.F32 R36, R4, R30, R16 ;  /* 0x0000001e0424723c */ /* 0x000fe20000001810 */
[----:B------:R-:W2:Y:S04]  /*ff40*/  LDSM.16.M88.4 R4, [R179+0x4000] ;  /* 0x00400000b304783b */ /* 0x000ea80000000200 */
[----:B------:R-:W-:Y:S03]  /*ff50*/  LDSM.16.M88.4 R16, [R177+0x8000] ;  /* 0x00800000b110783b */ /* 0x000fe60000000200 */
[C---:B----4-:R-:W-:Y:S08]  /*ff60*/  HMMA.16816.F32 R20, R8.reuse, R76, R12 ;  /* 0x0000004c0814723c */ /* 0x050ff0000000180c */
[C---:B------:R-:W-:Y:S01]  /*ff70*/  HMMA.16816.F32 R12, R8.reuse, R78, R60 ;  /* 0x0000004e080c723c */ /* 0x040fe2000000183c */
[----:B------:R-:W3:Y:S04]  /*ff80*/  LDSM.16.M88.4 R76, [R173+0x3000] ;  /* 0x00300000ad4c783b */ /* 0x000ee80000000200 */
[----:B------:R-:W-:Y:S03]  /*ff90*/  LDSM.16.M88.4 R60, [R173+0x3800] ;  /* 0x00380000ad3c783b */ /* 0x000fe60000000200 */
[C---:B-1----:R-:W-:Y:S08]  /*ffa0*/  HMMA.16816.F32 R32, R8.reuse, R64, R56 ;  /* 0x000000400820723c */ /* 0x042ff00000001838 */
[C---:B------:R-:W-:Y:S01]  /*ffb0*/  HMMA.16816.F32 R28, R8.reuse, R66, R48 ;  /* 0x00000042081c723c */ /* 0x040fe20000001830 */
[----:B------:R-:W1:Y:S07]  /*ffc0*/  LDSM.16.M88.4 R64, [R146+0x4000] ;  /* 0x004000009240783b */ /* 0x000e6e0000000200 */
[C---:B------:R-:W-:Y:S08]  /*ffd0*/  HMMA.16816.F32 R52, R8.reuse, R72, R52 ;  /* 0x000000480834723c */ /* 0x040ff00000001834 */
[----:B------:R-:W-:Y:S08]  /*ffe0*/  HMMA.16816.F32 R48, R8, R82, R36 ;  /* 0x000000520830723c */ /* 0x000ff00000001824 */
[----:B--2---:R-:W-:Y:S08]  /*fff0*/  HMMA.16816.F32 R36, R4, R24, R20 ;  /* 0x000000180424723c */ /* 0x004ff00000001814 */
[C---:B------:R-:W-:Y:S08]  /*10000*/  HMMA.16816.F32 R72, R8.reuse, R74, R44 ;  /* 0x0000004a0848723c */ /* 0x040ff0000000182c */
[----:B------:R-:W-:Y:S01]  /*10010*/  HMMA.16816.F32 R56, R8, R80, R40 ;  /* 0x000000500838723c */ /* 0x000fe20000001828 */
[----:B------:R-:W-:Y:S07]  /*10020*/  LDSM.16.M88.4 R40, [R185] ;  /* 0x00000000b928783b */ /* 0x000fee0000000200 */
[C---:B------:R-:W-:Y:S01]  /*10030*/  HMMA.16816.F32 R44, R4.reuse, R68, R32 ;  /* 0x00000044042c723c */ /* 0x040fe20000001820 */
[----:B------:R-:W2:Y:S07]  /*10040*/  LDSM.16.M88.4 R32, [R146+0x4800] ;  /* 0x004800009220783b */ /* 0x000eae0000000200 */
[C---:B------:R-:W-:Y:S01]  /*10050*/  HMMA.16816.F32 R8, R4.reuse, R26, R12 ;  /* 0x0000001a0408723c */ /* 0x040fe2000000180c */
[----:B------:R-:W4:Y:S07]  /*10060*/  LDSM.16.M88.4 R12, [R178+0x8000] ;  /* 0x00800000b20c783b */ /* 0x000f2e0000000200 */
[C---:B---3--:R-:W-:Y:S01]  /*10070*/  HMMA.16816.F32 R20, R4.reuse, R76, R52 ;  /* 0x0000004c0414723c */ /* 0x048fe20000001834 */
[----:B------:R-:W3:Y:S07]  /*10080*/  LDSM.16.M88.4 R52, [R146+0x5000] ;  /* 0x005000009234783b */ /* 0x000eee0000000200 */
[----:B------:R-:W-:Y:S08]  /*10090*/  HMMA.16816.F32 R28, R4, R70, R28 ;  /* 0x00000046041c723c */ /* 0x000ff0000000181c */
[----:B-1----:R-:W-:Y:S01]  /*100a0*/  HMMA.16816.F32 R24, R16, R64, R36 ;  /* 0x000000401018723c */ /* 0x002fe20000001824 */
[----:B------:R-:W-:Y:S07]  /*100b0*/  LDSM.16.M88.4 R36, [R176+0x4000] ;  /* 0x00400000b024783b */ /* 0x000fee0000000200 */
[C---:B------:R-:W-:Y:S08]  /*100c0*/  HMMA.16816.F32 R72, R4.reuse, R78, R72 ;  /* 0x0000004e0448723c */ /* 0x040ff00000001848 */
[C---:B------:R-:W-:Y:S08]  /*100d0*/  HMMA.16816.F32 R76, R4.reuse, R60, R56 ;  /* 0x0000003c044c723c */ /* 0x040ff00000001838 */
[----:B------:R-:W-:Y:S01]  /*100e0*/  HMMA.16816.F32 R80, R4, R62, R48 ;  /* 0x0000003e0450723c */ /* 0x000fe20000001830 */
[----:B------:R-:W-:Y:S04]  /*100f0*/  LDSM.16.M88.4 R48, [R183] ;  /* 0x00000000b730783b */ /* 0x000fe80000000200 */
[----:B------:R-:W-:Y:S03]  /*10100*/  LDSM.16.M88.4 R60, [R146+0x5800] ;  /* 0x00580000923c783b */ /* 0x000fe60000000200 */
[C---:B------:R-:W-:Y:S01]  /*10110*/  HMMA.16816.F32 R4, R16.reuse, R66, R8 ;  /* 0x000000421004723c */ /* 0x040fe20000001808 */
[----:B------:R-:W1:Y:S07]  /*10120*/  LDSM.16.M88.4 R8, [R180+0x8000] ;  /* 0x00800000b408783b */ /* 0x000e6e0000000200 */
[C---:B--2---:R-:W-:Y:S08]  /*10130*/  HMMA.16816.F32 R44, R16.reuse, R32, R44 ;  /* 0x00000020102c723c */ /* 0x044ff0000000182c */
[----:B------:R-:W-:Y:S01]  /*10140*/  HMMA.16816.F32 R56, R16, R34, R28 ;  /* 0x000000221038723c */ /* 0x000fe2000000181c */
[----:B------:R-:W2:Y:S07]  /*10150*/  LDSM.16.M88.4 R32, [R184] ;  /* 0x00000000b820783b */ /* 0x000eae0000000200 */
[----:B----4-:R-:W-:Y:S08]  /*10160*/  HMMA.16816.F32 R24, R12, R40, R24 ;  /* 0x000000280c18723c */ /* 0x010ff00000001818 */
[----:B---3--:R-:W-:Y:S08]  /*10170*/  HMMA.16816.F32 R68, R16, R52, R20 ;  /* 0x000000341044723c */ /* 0x008ff00000001814 */
[----:B------:R-:W-:Y:S01]  /*10180*/  HMMA.16816.F32 R20, R12, R42, R4 ;  /* 0x0000002a0c14723c */ /* 0x000fe20000001804 */
[----:B------:R-:W-:Y:S04]  /*10190*/  LDSM.16.M88.4 R4, [R179+0x8000] ;  /* 0x00800000b304783b */ /* 0x000fe80000000200 */
[----:B------:R-:W3:Y:S03]  /*101a0*/  LDSM.16.M88.4 R40, [R173+0x4000] ;  /* 0x00400000ad28783b */ /* 0x000ee60000000200 */
[----:B------:R-:W-:Y:S01]  /*101b0*/  HMMA.16816.F32 R64, R16, R54, R72 ;  /* 0x000000361040723c */ /* 0x000fe20000001848 */
[----:B------:R-:W4:Y:S07]  /*101c0*/  LDSM.16.M88.4 R52, [R176+0x4800] ;  /* 0x00480000b034783b */ /* 0x000f2e0000000200 */
[----:B-1----:R-:W-:Y:S08]  /*101d0*/  HMMA.16816.F32 R24, R8, R36, R24 ;  /* 0x000000240818723c */ /* 0x002ff00000001818 */
[----:B--2---:R-:W-:Y:S01]  /*101e0*/  HMMA.16816.F32 R28, R12, R32, R44 ;  /* 0x000000200c1c723c */ /* 0x004fe2000000182c */
[----:B------:R-:W1:Y:S07]  /*101f0*/  LDSM.16.M88.4 R44, [R173+0x4800] ;  /* 0x00480000ad2c783b */ /* 0x000e6e0000000200 */
[----:B------:R-:W-:Y:S08]  /*10200*/  HMMA.16816.F32 R20, R8, R38, R20 ;  /* 0x000000260814723c */ /* 0x000ff00000001814 */
[----:B------:R-:W-:Y:S08]  /*10210*/  HMMA.16816.F32 R76, R16, R60, R76 ;  /* 0x0000003c104c723c */ /* 0x000ff0000000184c */
[----:B---3--:R-:W-:Y:S08]  /*10220*/  HMMA.16816.F32 R36, R4, R40, R24 ;  /* 0x000000280424723c */ /* 0x008ff00000001818 */
[----:B------:R-:W-:Y:S01]  /*10230*/  HMMA.16816.F32 R24, R12, R34, R56 ;  /* 0x000000220c18723c */ /* 0x000fe20000001838 */
[----:B------:R-:W2:Y:S07]  /*10240*/  LDSM.16.M88.4 R56, [R176+0x5000] ;  /* 0x00500000b038783b */ /* 0x000eae0000000200 */
[----:B----4-:R-:W-:Y:S08]  /*10250*/  HMMA.16816.F32 R32, R8, R52, R28 ;  /* 0x000000340820723c */ /* 0x010ff0000000181c */
[----:B------:R-:W-:Y:S01]  /*10260*/  HMMA.16816.F32 R20, R4, R42, R20 ;  /* 0x0000002a0414723c */ /* 0x000fe20000001814 */
[----:B------:R-:W-:-:S04]  /*10270*/  FMUL.FTZ R0, R36, c[0x0][0x320] ;  /* 0x0000c80024007a20 */ /* 0x000fc80000410000 */
[----:B------:R3:W4:Y:S03]  /*10280*/  MUFU.TANH R73, R0 ;  /* 0x0000000000497308 */ /* 0x0007260000002400 */
[----:B------:R-:W-:Y:S08]  /*10290*/  HMMA.16816.F32 R28, R12, R48, R68 ;  /* 0x000000300c1c723c */ /* 0x000ff00000001844 */
[----:B------:R-:W-:Y:S01]  /*102a0*/  HMMA.16816.F32 R24, R8, R54, R24 ;  /* 0x000000360818723c */ /* 0x000fe20000001818 */
[----:B------:R-:W2:Y:S01]  /*102b0*/  LDSM.16.M88.4 R52, [R182] ;  /* 0x00000000b634783b */ /* 0x000ea20000000200 */
[----:B---3--:R-:W-:-:S06]  /*102c0*/  FMUL.FTZ R0, R37, c[0x0][0x320] ;  /* 0x0000c80025007a20 */ /* 0x008fcc0000410000 */
[----:B------:R-:W-:Y:S01]  /*102d0*/  HMMA.16816.F32 R40, R12, R50, R64 ;  /* 0x000000320c28723c */ /* 0x000fe20000001840 */
[----:B------:R3:W2:Y:S01]  /*102e0*/  MUFU.TANH R72, R0 ;  /* 0x0000000000487308 */ /* 0x0006a20000002400 */
[----:B------:R-:W-:Y:S06]  /*102f0*/  LDSM.16.M88.4 R48, [R173+0x5000] ;  /* 0x00500000ad30783b */ /* 0x000fec0000000200 */
[C---:B-1----:R-:W-:Y:S08]  /*10300*/  HMMA.16816.F32 R32, R4.reuse, R44, R32 ;  /* 0x0000002c0420723c */ /* 0x042ff00000001820 */
[----:B------:R-:W-:Y:S01]  /*10310*/  HMMA.16816.F32 R24, R4, R46, R24 ;  /* 0x0000002e0418723c */ /* 0x000fe20000001818 */
[----:B---3--:R-:W-:Y:S01]  /*10320*/  FMUL.FTZ R0, R38, c[0x0][0x320] ;  /* 0x0000c80026007a20 */ /* 0x008fe20000410000 */
[----:B------:R-:W1:Y:S03]  /*10330*/  LDSM.16.M88.4 R44, [R176+0x5800] ;  /* 0x00580000b02c783b */ /* 0x000e660000000200 */
[----:B------:R3:W1:Y:S03]  /*10340*/  MUFU.TANH R70, R0 ;  /* 0x0000000000467308 */ /* 0x0006660000002400 */
[----:B------:R-:W-:Y:S01]  /*10350*/  HMMA.16816.F32 R16, R16, R62, R80 ;  /* 0x0000003e1010723c */ /* 0x000fe20000001850 */
[----:B---3--:R-:W-:-:S07]  /*10360*/  FMUL.FTZ R0, R39, c[0x0][0x320] ;  /* 0x0000c80027007a20 */ /* 0x008fce0000410000 */
[C---:B--2---:R-:W-:Y:S01]  /*10370*/  HMMA.16816.F32 R36, R8.reuse, R56, R28 ;  /* 0x000000380824723c */ /* 0x044fe2000000181c */
[----:B------:R2:W3:Y:S07]  /*10380*/  MUFU.TANH R69, R0 ;  /* 0x0000000000457308 */ /* 0x0004ee0000002400 */
[----:B------:R-:W-:Y:S01]  /*10390*/  HMMA.16816.F32 R28, R8, R58, R40 ;  /* 0x0000003a081c723c */ /* 0x000fe20000001828 */
[----:B--2---:R-:W-:-:S04]  /*103a0*/  FMUL.FTZ R0, R20, c[0x0][0x320] ;  /* 0x0000c80014007a20 */ /* 0x004fc80000410000 */
[----:B------:R2:W1:Y:S02]  /*103b0*/  MUFU.TANH R68, R0 ;  /* 0x0000000000447308 */ /* 0x0004640000002400 */
[----:B--2---:R-:W-:-:S06]  /*103c0*/  FMUL.FTZ R0, R21, c[0x0][0x320] ;  /* 0x0000c80015007a20 */ /* 0x004fcc0000410000 */
[----:B------:R2:W1:Y:S02]  /*103d0*/  MUFU.TANH R60, R0 ;  /* 0x00000000003c7308 */ /* 0x0004640000002400 */
[----:B--2---:R-:W-:-:S06]  /*103e0*/  FMUL.FTZ R0, R22, c[0x0][0x320] ;  /* 0x0000c80016007a20 */ /* 0x004fcc0000410000 */
[----:B------:R2:W1:Y:S02]  /*103f0*/  MUFU.TANH R64, R0 ;  /* 0x0000000000407308 */ /* 0x0004640000002400 */
[----:B--2---:R-:W-:Y:S02]  /*10400*/  FMUL.FTZ R0, R23, c[0x0][0x320] ;  /* 0x0000c80017007a20 */ /* 0x004fe40000410000 */
[C---:B------:R-:W-:Y:S04]  /*10410*/  HMMA.16816.F32 R20, R12.reuse, R52, R76 ;  /* 0x000000340c14723c */ /* 0x040fe8000000184c */
[----:B------:R2:W1:Y:S04]  /*10420*/  MUFU.TANH R61, R0 ;  /* 0x00000000003d7308 */ /* 0x0004680000002400 */
[----:B------:R-:W-:Y:S01]  /*10430*/  HMMA.16816.F32 R12, R12, R54, R16 ;  /* 0x000000360c0c723c */ /* 0x000fe20000001810 */
[----:B--2---:R-:W-:-:S04]  /*10440*/  FMUL.FTZ R0, R32, c[0x0][0x320] ;  /* 0x0000c80020007a20 */ /* 0x004fc80000410000 */
[----:B------:R2:W2:Y:S11]  /*10450*/  MUFU.TANH R57, R0 ;  /* 0x0000000000397308 */ /* 0x0004b60000002400 */
[----:B-1----:R-:W-:Y:S08]  /*10460*/  HMMA.16816.F32 R16, R8, R44, R20 ;  /* 0x0000002c0810723c */ /* 0x002ff00000001814 */
[----:B------:R-:W-:Y:S01]  /*10470*/  HMMA.16816.F32 R20, R4, R50, R28 ;  /* 0x000000320414723c */ /* 0x000fe2000000181c */
[----:B--2---:R-:W-:-:S07]  /*10480*/  FMUL.FTZ R0, R33, c[0x0][0x320] ;  /* 0x0000c80021007a20 */ /* 0x004fce0000410000 */
[----:B------:R-:W-:Y:S01]  /*10490*/  HMMA.16816.F32 R8, R8, R46, R12 ;  /* 0x0000002e0808723c */ /* 0x000fe2000000180c */
        /* <DEDUP_REMOVED lines=8> */
[----:B--2---:R-:W-:-:S04]  /*10520*/  FMUL.FTZ R0, R24, c[0x0][0x320] ;  /* 0x0000c80018007a20 */ /* 0x004fc80000410000 */
[----:B------:R2:W1:Y:S02]  /*10530*/  MUFU.TANH R41, R0 ;  /* 0x0000000000297308 */ /* 0x0004640000002400 */
[----:B--2---:R-:W-:Y:S01]  /*10540*/  FMUL.FTZ R0, R25, c[0x0][0x320] ;  /* 0x0000c80019007a20 */ /* 0x004fe20000410000 */
[C---:B-1----:R-:W-:Y:S05]  /*10550*/  HMMA.16816.F32 R12, R4.reuse, R36, R16 ;  /* 0x00000024040c723c */ /* 0x042fea0000001810 */
[----:B------:R1:W2:Y:S03]  /*10560*/  MUFU.TANH R40, R0 ;  /* 0x0000000000287308 */ /* 0x0002a60000002400 */
        /* <DEDUP_REMOVED lines=39> */
[----:B--234-:R-:W-:Y:S01]  /*107e0*/  ISETP.NE.AND P5, PT, R99, 0x1, PT ;  /* 0x000000016300780c */ /* 0x01cfe20003fa5270 */
[----:B------:R-:W-:Y:S02]  /*107f0*/  IMAD R2, R95, 0x40, R238 ;  /* 0x000000405f027824 */ /* 0x000fe400078e02ee */
[----:B------:R-:W-:-:S03]  /*10800*/  IMAD.MOV.U32 R195, RZ, RZ, RZ ;  /* 0x000000ffffc37224 */ /* 0x000fc600078e00ff */
[----:B------:R-:W-:-:S05]  /*10810*/  IADD3 R2, R2, -0x40, R220 ;  /* 0xffffffc002027810 */ /* 0x000fca0007ffe0dc */
[----:B-1----:R-:W-:Y:S02]  /*10820*/  IMAD.MOV.U32 R0, RZ, RZ, R2 ;  /* 0x000000ffff007224 */ /* 0x002fe400078e0002 */
[----:B------:R-:W-:-:S05]  /*10830*/  @P5 IMAD.HI.U32 R3, R2, c[0x0][0x2bc], RZ ;  /* 0x0000af0002035a27 */ /* 0x000fca00078e00ff */
        /* <DEDUP_REMOVED lines=23> */
.L_x_1467:
        /* <DEDUP_REMOVED lines=21> */
.L_x_1468:
        /* <DEDUP_REMOVED lines=21> */
.L_x_1369:
[----:B--234-:R-:W-:Y:S05]  /*10c50*/  BSYNC B0 ;  /* 0x0000000000007941 */ /* 0x01cfea0003800000 */
.L_x_1368:
[----:B-1----:R-:W-:Y:S01]  /*10c60*/  IMAD.MOV.U32 R0, RZ, RZ, c[0x0][0x2c4] ;  /* 0x0000b100ff007624 */ /* 0x002fe200078e00ff */
[----:B------:R-:W0:Y:S01]  /*10c70*/  LDGDEPBAR ;  /* 0x00000000000079af */ /* 0x000e220000000000 */
[----:B------:R-:W-:Y:S01]  /*10c80*/  IMAD.MOV.U32 R2, RZ, RZ, 0x1 ;  /* 0x00000001ff027424 */ /* 0x000fe200078e00ff */
[----:B------:R-:W-:-:S02]  /*10c90*/  IADD3 R6, -R242, R98, RZ ;  /* 0x00000062f2067210 */ /* 0x000fc40007ffe1ff */
[----:B------:R-:W-:Y:S01]  /*10ca0*/  ISETP.NE.AND P0, PT, R0, 0x1, PT ;  /* 0x000000010000780c */ /* 0x000fe20003f05270 */
[----:B------:R-:W-:Y:S01]  /*10cb0*/  IMAD R2, R95, -0x40, R2 ;  /* 0xffffffc05f027824 */ /* 0x000fe200078e0202 */
[----:B------:R-:W-:-:S05]  /*10cc0*/  IADD3 R0, R248, R239, RZ ;  /* 0x000000eff8007210 */ /* 0x000fca0007ffe0ff */
[----:B------:R-:W-:-:S06]  /*10cd0*/  IMAD.MOV.U32 R4, RZ, RZ, R0 ;  /* 0x000000ffff047224 */ /* 0x000fcc00078e0000 */
[----:B------:R-:W-:Y:S01]  /*10ce0*/  @P0 IMAD.HI.U32 R3, R0, c[0x0][0x2c8], RZ ;  /* 0x0000b20000030a27 */ /* 0x000fe200078e00ff */
[----:B------:R-:W-:-:S04]  /*10cf0*/  IADD3 R0, -R242, R2, R240 ;  /* 0x00000002f2007210 */ /* 0x000fc80007ffe1f0 */
[----:B------:R-:W-:Y:S02]  /*10d00*/  @P0 SHF.R.U32.HI R4, RZ, c[0x0][0x2cc], R3 ;  /* 0x0000b300ff040a19 */ /* 0x000fe40000011603 */
[----:B------:R-:W-:Y:S01]  /*10d10*/  IADD3 R5, R0, -R241, RZ ;  /* 0x800000f100057210 */ /* 0x000fe20007ffe0ff */
[----:B------:R-:W-:Y:S05]  /*10d20*/  BRA.DIV ~URZ, `(.L_x_1372) ;  /* 0x0000daf27f007947 */ /* 0x000fea000b800000 */
[----:B------:R1:W2:Y:S02]  /*10d30*/  SHFL.IDX PT, R0, R4, RZ, 0x1c1f ;  /* 0x001c1fff04007589 */ /* 0x0002a400000e0000 */
.L_x_1469:
[----:B--2---:R-:W-:-:S05]  /*10d40*/  IMAD.IADD R0, R5, 0x1, R0 ;  /* 0x0000000105007824 */ /* 0x004fca00078e0200 */
[----:B------:R-:W-:-:S04]  /*10d50*/  IMNMX R0, R6, R0, PT ;  /* 0x0000000006007217 */ /* 0x000fc80003800200 */
[C---:B------:R-:W-:Y:S02]  /*10d60*/  ISETP.GT.AND P0, PT, R0.reuse, RZ, PT ;  /* 0x000000ff0000720c */ /* 0x040fe40003f04270 */
[C---:B------:R-:W-:Y:S02]  /*10d70*/  ISETP.GT.AND P2, PT, R0.reuse, 0x1, PT ;  /* 0x000000010000780c */ /* 0x040fe40003f44270 */
[----:B------:R-:W-:Y:S02]  /*10d80*/  FSEL R8, R73, -INF , P0 ;  /* 0xff80000049087808 */ /* 0x000fe40000000000 */
[C---:B------:R-:W-:Y:S02]  /*10d90*/  ISETP.GT.AND P3, PT, R0.reuse, 0x8, PT ;  /* 0x000000080000780c */ /* 0x040fe40003f64270 */
[C---:B------:R-:W-:Y:S02]  /*10da0*/  ISETP.GT.AND P4, PT, R0.reuse, 0x9, PT ;  /* 0x000000090000780c */ /* 0x040fe40003f84270 */
[----:B------:R-:W-:-:S02]  /*10db0*/  ISETP.GT.AND P1, PT, R0, 0x10, PT ;  /* 0x000000100000780c */ /* 0x000fc40003f24270 */
[----:B------:R-:W-:Y:S02]  /*10dc0*/  ISETP.GT.AND P0, PT, R0, 0x11, PT ;  /* 0x000000110000780c */ /* 0x000fe40003f04270 */
[----:B------:R-:W-:Y:S02]  /*10dd0*/  FSEL R9, R72, -INF , P2 ;  /* 0xff80000048097808 */ /* 0x000fe40001000000 */
[----:B------:R-:W-:Y:S02]  /*10de0*/  FSEL R10, R68, -INF , P3 ;  /* 0xff800000440a7808 */ /* 0x000fe40001800000 */
[----:B------:R-:W-:Y:S02]  /*10df0*/  FSEL R11, R60, -INF , P4 ;  /* 0xff8000003c0b7808 */ /* 0x000fe40002000000 */
[----:B------:R-:W-:Y:S02]  /*10e00*/  FSEL R14, R57, -INF , P1 ;  /* 0xff800000390e7808 */ /* 0x000fe40000800000 */
[----:B------:R-:W-:-:S02]  /*10e10*/  FSEL R15, R56, -INF , P0 ;  /* 0xff800000380f7808 */ /* 0x000fc40000000000 */
[C---:B------:R-:W-:Y:S02]  /*10e20*/  ISETP.GT.AND P3, PT, R0.reuse, 0x18, PT ;  /* 0x000000180000780c */ /* 0x040fe40003f64270 */
[C---:B------:R-:W-:Y:S02]  /*10e30*/  ISETP.GT.AND P4, PT, R0.reuse, 0x19, PT ;  /* 0x000000190000780c */ /* 0x040fe40003f84270 */
[C---:B------:R-:W-:Y:S02]  /*10e40*/  ISETP.GT.AND P2, PT, R0.reuse, 0x20, PT ;  /* 0x000000200000780c */ /* 0x040fe40003f44270 */
[C---:B------:R-:W-:Y:S02]  /*10e50*/  ISETP.GT.AND P1, PT, R0.reuse, 0x21, PT ;  /* 0x000000210000780c */ /* 0x040fe40003f24270 */
[----:B------:R-:W-:Y:S02]  /*10e60*/  ISETP.GT.AND P0, PT, R0, 0x28, PT ;  /* 0x000000280000780c */ /* 0x000fe40003f04270 */
[----:B------:R-:W-:-:S02]  /*10e70*/  FSEL R19, R41, -INF , P3 ;  /* 0xff80000029137808 */ /* 0x000fc40001800000 */
[----:B------:R-:W-:Y:S02]  /*10e80*/  FSEL R21, R40, -INF , P4 ;  /* 0xff80000028157808 */ /* 0x000fe40002000000 */
[----:B------:R-:W-:Y:S02]  /*10e90*/  FSEL R83, R28, -INF , P2 ;  /* 0xff8000001c537808 */ /* 0x000fe40001000000 */
[----:B------:R-:W-:Y:S02]  /*10ea0*/  FSEL R82, R27, -INF , P1 ;  /* 0xff8000001b527808 */ /* 0x000fe40000800000 */
[----:B------:R-:W-:Y:S02]  /*10eb0*/  FSEL R81, R24, -INF , P0 ;  /* 0xff80000018517808 */ /* 0x000fe40000000000 */
[C---:B------:R-:W-:Y:S02]  /*10ec0*/  ISETP.GT.AND P4, PT, R0.reuse, 0x29, PT ;  /* 0x000000290000780c */ /* 0x040fe40003f84270 */
[----:B------:R-:W-:-:S02]  /*10ed0*/  ISETP.GT.AND P3, PT, R0, 0x30, PT ;  /* 0x000000300000780c */ /* 0x000fc40003f64270 */
[C---:B------:R-:W-:Y:S02]  /*10ee0*/  ISETP.GT.AND P2, PT, R0.reuse, 0x31, PT ;  /* 0x000000310000780c */ /* 0x040fe40003f44270 */
[C---:B------:R-:W-:Y:S02]  /*10ef0*/  ISETP.GT.AND P1, PT, R0.reuse, 0x38, PT ;  /* 0x000000380000780c */ /* 0x040fe40003f24270 */
[----:B------:R-:W-:Y:S02]  /*10f00*/  ISETP.GT.AND P0, PT, R0, 0x39, PT ;  /* 0x000000390000780c */ /* 0x000fe40003f04270 */
[----:B------:R-:W-:Y:S02]  /*10f10*/  FSEL R80, R20, -INF , P4 ;  /* 0xff80000014507808 */ /* 0x000fe40002000000 */
        /* <DEDUP_REMOVED lines=27> */
[C---:B------:R-:W-:Y:S02]  /*110d0*/  ISETP.GT.AND P0, PT, R0.reuse, 0x11, PT ;  /* 0x000000110000780c */ /* 0x040fe40003f04270 */
        /* <DEDUP_REMOVED lines=43> */
[----:B-1----:R-:W1:Y:S01]  /*11390*/  SHFL.BFLY PT, R4, R2, 0x2, 0x1f ;  /* 0x0c401f0002047f89 */ /* 0x002e6200000e0000 */
[----:B--2---:R-:W-:-:S05]  /*113a0*/  FMNMX.FTZ R0, R3, R0, !PT ;  /* 0x0000000003007209 */ /* 0x004fca0007810000 */
[----:B------:R-:W2:Y:S01]  /*113b0*/  SHFL.BFLY PT, R3, R0, 0x1, 0x1f ;  /* 0x0c201f0000037f89 */ /* 0x000ea200000e0000 */
[----:B-1----:R-:W-:-:S05]  /*113c0*/  FMNMX.FTZ R4, R2, R4, !PT ;  /* 0x0000000402047209 */ /* 0x002fca0007810000 */
[----:B------:R1:W3:Y:S01]  /*113d0*/  SHFL.BFLY PT, R5, R4, 0x1, 0x1f ;  /* 0x0c201f0004057f89 */ /* 0x0002e200000e0000 */
[----:B--2---:R-:W-:-:S05]  /*113e0*/  FMNMX.FTZ R100, R0, R3, !PT ;  /* 0x0000000300647209 */ /* 0x004fca0007810000 */
.L_x_1470:
[C---:B------:R-:W-:Y:S01]  /*113f0*/  FMUL.FTZ R2, R100.reuse, c[0x0][0x2d0] ;  /* 0x0000b40064027a20 */ /* 0x040fe20000410000 */
[----:B------:R-:W-:Y:S01]  /*11400*/  FSETP.NEU.FTZ.AND P0, PT, R100, -INF , PT ;  /* 0xff8000006400780b */ /* 0x000fe20003f1d000 */
[----:B------:R-:W-:Y:S01]  /*11410*/  WARPSYNC 0xffffffff ;  /* 0xffffffff00007948 */ /* 0x000fe20003800000 */
[----:B---3--:R-:W-:Y:S01]  /*11420*/  FMNMX.FTZ R16, R5, R4, !PT ;  /* 0x0000000405107209 */ /* 0x008fe20007810000 */
        /* <DEDUP_REMOVED lines=11> */
[----:B------:R-:W-:Y:S04]  /*114e0*/  LDSM.16.MT88.4 R32, [R147+0x800] ;  /* 0x000800009320783b */ /* 0x000fe80000004200 */
        /* <DEDUP_REMOVED lines=39> */
[----:B------:R-:W-:-:S04]  /*11760*/  FFMA.FTZ R18, R81, c[0x0][0x2d0], -R2 ;  /* 0x0000b40051127a23 */ /* 0x000fc80000010802 */
[----:B------:R1:W-:Y:S02]  /*11770*/  MUFU.EX2 R94, R3 ;  /* 0x00000003005e7308 */ /* 0x0003e40000000800 */
[----:B-1----:R-:W-:Y:S02]  /*11780*/  FFMA.FTZ R3, R17, c[0x0][0x2d0], -R0 ;  /* 0x0000b40011037a23 */ /* 0x002fe40000010800 */
[----:B------:R-:W-:-:S04]  /*11790*/  FADD.FTZ R17, R87, R85 ;  /* 0x0000005557117221 */ /* 0x000fc80000010000 */
[----:B------:R1:W2:Y:S01]  /*117a0*/  MUFU.EX2 R97, R3 ;  /* 0x0000000300617308 */ /* 0x0002a20000000800 */
[----:B------:R-:W-:Y:S02]  /*117b0*/  FADD.FTZ R17, R89, R17 ;  /* 0x0000001159117221 */ /* 0x000fe40000010000 */
[--C-:B-1----:R-:W-:Y:S01]  /*117c0*/  FFMA.FTZ R3, R20, c[0x0][0x2d0], -R0.reuse ;  /* 0x0000b40014037a23 */ /* 0x102fe20000010800 */
[----:B--2---:R-:W-:Y:S01]  /*117d0*/  F2FP.PACK_AB R9, R97, R94 ;  /* 0x0000005e6109723e */ /* 0x004fe200000000ff */
[C---:B------:R-:W-:Y:S03]  /*117e0*/  HMMA.16816.F32 R20, R12.reuse, R6, RZ ;  /* 0x000000060c14723c */ /* 0x040fe600000018ff */
[----:B------:R1:W-:Y:S05]  /*117f0*/  MUFU.EX2 R98, R3 ;  /* 0x0000000300627308 */ /* 0x0003ea0000000800 */
        /* <DEDUP_REMOVED lines=10> */
[----:B------:R-:W-:Y:S02]  /*118a0*/  HMMA.16816.F32 R120, R8, R30, R20 ;  /* 0x0000001e0878723c */ /* 0x000fe40000001814 */
[----:B------:R-:W-:-:S06]  /*118b0*/  FADD.FTZ R3, R93, R3 ;  /* 0x000000035d037221 */ /* 0x000fcc0000010000 */
[C---:B------:R-:W-:Y:S08]  /*118c0*/  HMMA.16816.F32 R24, R12.reuse, R40, RZ ;  /* 0x000000280c18723c */ /* 0x040ff000000018ff */
[----:B------:R-:W-:Y:S01]  /*118d0*/  HMMA.16816.F32 R20, R12, R42, RZ ;  /* 0x0000002a0c14723c */ /* 0x000fe200000018ff */
[----:B------:R-:W2:Y:S07]  /*118e0*/  LDSM.16.MT88.4 R40, [R172+0x2000] ;  /* 0x00200000ac28783b */ /* 0x000eae0000004200 */
[C---:B------:R-:W-:Y:S01]  /*118f0*/  HMMA.16816.F32 R136, R8.reuse, R32, R44 ;  /* 0x000000200888723c */ /* 0x040fe2000000182c */
[----:B------:R-:W3:Y:S07]  /*11900*/  LDSM.16.MT88.4 R44, [R175+0x2000] ;  /* 0x00200000af2c783b */ /* 0x000eee0000004200 */
[C---:B------:R-:W-:Y:S01]  /*11910*/  HMMA.16816.F32 R128, R8.reuse, R34, R36 ;  /* 0x000000220880723c */ /* 0x040fe20000001824 */
[----:B------:R-:W4:Y:S04]  /*11920*/  LDSM.16.MT88.4 R32, [R172+0x2800] ;  /* 0x00280000ac20783b */ /* 0x000f280000004200 */
[----:B------:R-:W5:Y:S03]  /*11930*/  LDSM.16.MT88.4 R36, [R175+0x2800] ;  /* 0x00280000af24783b */ /* 0x000f660000004200 */
[----:B------:R-:W-:Y:S08]  /*11940*/  HMMA.16816.F32 R160, R8, R56, R4 ;  /* 0x0000003808a0723c */ /* 0x000ff00000001804 */
[C---:B------:R-:W-:Y:S08]  /*11950*/  HMMA.16816.F32 R4, R12.reuse, R60, RZ ;  /* 0x0000003c0c04723c */ /* 0x040ff000000018ff */
        /* <DEDUP_REMOVED lines=9> */
[----:B----4-:R-:W-:Y:S01]  /*119f0*/  HMMA.16816.F32 R56, R8, R32, R24 ;  /* 0x000000200838723c */ /* 0x010fe20000001818 */
[----:B------:R-:W2:Y:S06]  /*11a00*/  LDSM.16.MT88.4 R24, [R174+0x2800] ;  /* 0x00280000ae18783b */ /* 0x000eac0000004200 */
[--C-:B------:R-:W-:Y:S01]  /*11a10*/  FFMA.FTZ R32, R70, c[0x0][0x2d0], -R0.reuse ;  /* 0x0000b40046207a23 */ /* 0x100fe20000010800 */
[----:B------:R-:W-:Y:S01]  /*11a20*/  HMMA.16816.F32 R28, R12, R62, RZ ;  /* 0x0000003e0c1c723c */ /* 0x000fe200000018ff */
[----:B------:R-:W-:-:S07]  /*11a30*/  FFMA.FTZ R33, R68, c[0x0][0x2d0], -R0 ;  /* 0x0000b40044217a23 */ /* 0x000fce0000010800 */
[----:B-----5:R-:W-:Y:S07]  /*11a40*/  HMMA.16816.F32 R124, R8, R36, R4 ;  /* 0x00000024087c723c */ /* 0x020fee0000001804 */
        /* <DEDUP_REMOVED lines=93> */
[----:B------:R-:W-:-:S04]  /*12020*/  @P1 SHF.R.U32.HI R0, RZ, c[0x0][0x2cc], R2 ;  /* 0x0000b300ff001a19 */ /* 0x000fc80000011602 */
[----:B------:R-:W-:Y:S01]  /*12030*/  IADD3 R0, R0, R240, -R241 ;  /* 0x000000f000007210 */ /* 0x000fe20007ffe8f1 */
[----:B----4-:R-:W-:Y:S03]  /*12040*/  HMMA.16816.F32 R24, R12, R20, RZ ;  /* 0x000000140c18723c */ /* 0x010fe600000018ff */
[----:B------:R-:W-:-:S04]  /*12050*/  SHF.R.S32.HI R2, RZ, 0x1f, R0 ;  /* 0x0000001fff027819 */ /* 0x000fc80000011400 */
[----:B------:R-:W-:Y:S01]  /*12060*/  LEA.HI R0, R2, R0, RZ, 0x6 ;  /* 0x0000000002007211 */ /* 0x000fe200078f30ff */
[----:B------:R-:W-:Y:S01]  /*12070*/  HMMA.16816.F32 R12, R12, R22, RZ ;  /* 0x000000160c0c723c */ /* 0x000fe200000018ff */
[----:B------:R-:W1:Y:S02]  /*12080*/  LDSM.16.MT88.4 R20, [R174+0x4800] ;  /* 0x00480000ae14783b */ /* 0x000e640000004200 */
[----:B------:R-:W-:-:S04]  /*12090*/  SHF.R.S32.HI R0, RZ, 0x6, R0 ;  /* 0x00000006ff007819 */ /* 0x000fc80000011400 */
[----:B------:R-:W-:-:S04]  /*120a0*/  IMNMX R216, R214, R0, !PT ;  /* 0x00000000d6d87217 */ /* 0x000fc80007800200 */
[----:B------:R-:W-:-:S05]  /*120b0*/  ISETP.GE.AND P0, PT, R194, R216, PT ;  /* 0x000000d8c200720c */ /* 0x000fca0003f06270 */
        /* <DEDUP_REMOVED lines=74> */
[----:B------:R-:W-:Y:S01]  /*12560*/  @!UPT UIADD3 URZ, URZ, URZ, URZ ;  /* 0x0000003f3f3ff290 */ /* 0x000fe2000fffe03f */
[----:B------:R-:W-:Y:S11]  /*12570*/  @!P0 BRA `(.L_x_1374) ;  /* 0x000036b000008947 */ /* 0x000ff60003800000 */
[----:B------:R-:W-:Y:S02]  /*12580*/  MOV R104, R16 ;  /* 0x0000001000687202 */ /* 0x000fe40000000f00 */
[----:B------:R-:W-:-:S02]  /*12590*/  MOV R101, R100 ;  /* 0x0000006400657202 */ /* 0x000fc40000000f00 */
[----:B------:R-:W-:-:S07]  /*125a0*/  MOV R196, R194 ;  /* 0x000000c200c47202 */ /* 0x000fce0000000f00 */
.L_x_1385:
        /* <DEDUP_REMOVED lines=22> */
[C---:B------:R-:W-:Y:S01]  /*12710*/  SHF.L.U64.HI R21, R205.reuse, 0x1, R219 ;  /* 0x00000001cd157819 */ /* 0x040fe200000102db */
[----:B------:R-:W-:Y:S01]  /*12720*/  IMAD R4, R4, c[0x0][0x218], RZ ;  /* 0x0000860004047a24 */ /* 0x000fe200078e02ff */
[----:B------:R-:W-:Y:S01]  /*12730*/  SHF.L.U32 R20, R205, 0x1, RZ ;  /* 0x00000001cd147819 */ /* 0x000fe200000006ff */
[----:B------:R-:W-:Y:S01]  /*12740*/  IMAD R0, R197, c[0x0][0x20c], R0 ;  /* 0x00008300c5007a24 */ /* 0x000fe200078e0200 */
[C---:B------:R-:W-:Y:S01]  /*12750*/  SHF.L.U64.HI R15, R202.reuse, 0x1, R203 ;  /* 0x00000001ca0f7819 */ /* 0x040fe200000102cb */
        /* <DEDUP_REMOVED lines=10> */
.L_x_1471:
[----:B------:R-:W-:-:S05]  /*12800*/  BRA.DIV ~URZ, `(.L_x_1378) ;  /* 0x0000c6727f007947 */ /* 0x000fca000b800000 */
[----:B------:R-:W5:Y:S01]  /*12810*/  SHFL.IDX PT, R0, R13, RZ, 0x181f ;  /* 0x00181fff0d007589 */ /* 0x000f6200000e0000 */
[----:B------:R-:W-:Y:S02]  /*12820*/  ISETP.GE.AND P3, PT, R202, c[0x0][0x1d4], PT ;  /* 0x00007500ca007a0c */ /* 0x000fe40003f66270 */
[----:B------:R-:W-:Y:S04]  /*12830*/  ISETP.GE.AND P1, PT, R205, c[0x0][0x1d4], PT ;  /* 0x00007500cd007a0c */ /* 0x000fe80003f26270 */
[----:B------:R-:W-:Y:S02]  /*12840*/  SEL R12, RZ, 0x10, P1 ;  /* 0x00000010ff0c7807 */ /* 0x000fe40000800000 */
[----:B-----5:R-:W-:Y:S05]  /*12850*/  IADD3 R2, P0, R0, R14, RZ ;  /* 0x0000000e00027210 */ /* 0x020fea0007f1e0ff */
[----:B---3--:R-:W-:Y:S01]  /*12860*/  IMAD.X R3, R4, 0x1, R15, P0 ;  /* 0x0000000104037824 */ /* 0x008fe200000e060f */
[----:B------:R-:W-:Y:S04]  /*12870*/  ISETP.GE.AND P0, PT, R206, c[0x0][0x1d4], PT ;  /* 0x00007500ce007a0c */ /* 0x000fe80003f06270 */
[----:B------:R-:W-:Y:S01]  /*12880*/  @!PT LDS RZ, [RZ] ;  /* 0x00000000fffff984 */ /* 0x000fe20000000800 */
[----:B------:R-:W-:Y:S01]  /*12890*/  @!PT LDS RZ, [RZ] ;  /* 0x00000000fffff984 */ /* 0x000fe20000000800 */
[----:B------:R3:W-:Y:S02]  /*128a0*/  LDGSTS.E.BYPASS.LTC128B.128 [R193+0x100], [R2.64], !P3 ;  /* 0x0010000002c17fae */ /* 0x0007e4000d901d48 */
[----:B---3--:R-:W-:Y:S05]  /*128b0*/  IADD3 R2, P2, R0, R20, RZ ;  /* 0x0000001400027210 */ /* 0x008fea0007f5e0ff */
[----:B------:R-:W-:Y:S01]  /*128c0*/  IMAD.X R3, R4, 0x1, R21, P2 ;  /* 0x0000000104037824 */ /* 0x000fe200010e0615 */
[----:B------:R-:W-:Y:S02]  /*128d0*/  IADD3 R6, P2, R0, R22, RZ ;  /* 0x0000001600067210 */ /* 0x000fe40007f5e0ff */
[----:B------:R-:W3:Y:S03]  /*128e0*/  SHFL.IDX PT, R0, R13, 0x1, 0x181f ;  /* 0x00381f000d007f89 */ /* 0x000ee600000e0000 */
[----:B------:R-:W-:Y:S01]  /*128f0*/  IMAD.X R7, R4, 0x1, R23, P2 ;  /* 0x0000000104077824 */ /* 0x000fe200010e0617 */
[----:B------:R4:W-:Y:S04]  /*12900*/  LDGSTS.E.BYPASS.LTC128B.128 [R193+0x2100], [R2.64], !P1 ;  /* 0x0210000002c17fae */ /* 0x0009e8000c901d48 */
[----:B------:R5:W-:Y:S04]  /*12910*/  LDGSTS.E.BYPASS.LTC128B.128 [R193+0x4100], [R6.64], !P0 ;  /* 0x0410000006c17fae */ /* 0x000be8000c101d48 */
[----:B------:R2:W1:Y:S02]  /*12920*/  SHFL.IDX PT, R4, R5, 0x1, 0x181f ;  /* 0x00381f0005047f89 */ /* 0x00046400000e0000 */
[----:B--2-4-:R-:W-:Y:S02]  /*12930*/  SEL R5, RZ, 0x10, P3 ;  /* 0x00000010ff057807 */ /* 0x014fe40001800000 */
[----:B-----5:R-:W-:Y:S02]  /*12940*/  SEL R7, RZ, 0x10, P0 ;  /* 0x00000010ff077807 */ /* 0x020fe40000000000 */
.L_x_1472:
        /* <DEDUP_REMOVED lines=21> */
.L_x_1376:
[----:B------:R-:W-:Y:S05]  /*12aa0*/  BSYNC B0 ;  /* 0x0000000000007941 */ /* 0x000fea0003800000 */
.L_x_1375:
        /* <DEDUP_REMOVED lines=217> */
[----:B--2-4-:R-:W-:Y:S01]  /*13840*/  IMAD.MOV.U32 R198, RZ, RZ, c[0x0][0x2b8] ;  /* 0x0000ae00ffc67624 */ /* 0x014fe200078e00ff */
[----:B------:R-:W-:Y:S01]  /*13850*/  ISETP.GT.AND P1, PT, R220, 0x3f, PT ;  /* 0x0000003fdc00780c */ /* 0x000fe20003f24270 */
[----:B------:R-:W-:Y:S01]  /*13860*/  IMAD R2, R196, 0x40, R238 ;  /* 0x00000040c4027824 */ /* 0x000fe200078e02ee */
[----:B------:R-:W-:Y:S01]  /*13870*/  SHF.L.U64.HI R14, R206, 0x1, R218 ;  /* 0x00000001ce0e7819 */ /* 0x000fe200000102da */
[----:B------:R-:W-:Y:S01]  /*13880*/  IMAD.MOV.U32 R195, RZ, RZ, RZ ;  /* 0x000000ffffc37224 */ /* 0x000fe200078e00ff */
[----:B------:R-:W-:Y:S01]  /*13890*/  ISETP.NE.AND P2, PT, R198, 0x1, PT ;  /* 0x00000001c600780c */ /* 0x000fe20003f45270 */
[----:B------:R-:W-:Y:S01]  /*138a0*/  IMAD.SHL.U32 R13, R206, 0x2, RZ ;  /* 0x00000002ce0d7824 */ /* 0x000fe200078e00ff */
[----:B------:R-:W-:Y:S01]  /*138b0*/  IADD3 R2, R2, -0x40, R220 ;  /* 0xffffffc002027810 */ /* 0x000fe20007ffe0dc */
[C---:B------:R-:W-:Y:S01]  /*138c0*/  IMAD.SHL.U32 R11, R205.reuse, 0x2, RZ ;  /* 0x00000002cd0b7824 */ /* 0x040fe200078e00ff */
[----:B------:R-:W-:Y:S01]  /*138d0*/  SHF.L.U64.HI R12, R205, 0x1, R219 ;  /* 0x00000001cd0c7819 */ /* 0x000fe200000102db */
[C---:B------:R-:W-:Y:S01]  /*138e0*/  IMAD.SHL.U32 R9, R202.reuse, 0x2, RZ ;  /* 0x00000002ca097824 */ /* 0x040fe200078e00ff */
[----:B------:R-:W-:Y:S01]  /*138f0*/  SHF.L.U64.HI R10, R202, 0x1, R203 ;  /* 0x00000001ca0a7819 */ /* 0x000fe200000102cb */
[----:B---3--:R-:W-:Y:S06]  /*13900*/  IMAD.MOV.U32 R0, RZ, RZ, R2 ;  /* 0x000000ffff007224 */ /* 0x008fec00078e0002 */
        /* <DEDUP_REMOVED lines=24> */
.L_x_1473:
        /* <DEDUP_REMOVED lines=21> */
.L_x_1474:
        /* <DEDUP_REMOVED lines=21> */
.L_x_1380:
[----:B--2-4-:R-:W-:Y:S05]  /*13d30*/  BSYNC B0 ;  /* 0x0000000000007941 */ /* 0x014fea0003800000 */
.L_x_1379:
[----:B---3--:R-:W-:Y:S01]  /*13d40*/  IMAD.MOV.U32 R0, RZ, RZ, c[0x0][0x2c4] ;  /* 0x0000b100ff007624 */ /* 0x008fe200078e00ff */
[----:B------:R-:W0:Y:S01]  /*13d50*/  LDGDEPBAR ;  /* 0x00000000000079af */ /* 0x000e220000000000 */
[----:B------:R-:W-:Y:S03]  /*13d60*/  IMAD.IADD R4, R248, 0x1, R239 ;  /* 0x00000001f8047824 */ /* 0x000fe600078e02ef */
[----:B------:R-:W-:Y:S11]  /*13d70*/  ISETP.NE.AND P0, PT, R0, 0x1, PT ;  /* 0x000000010000780c */ /* 0x000ff60003f05270 */
[----:B------:R-:W-:Y:S02]  /*13d80*/  @!UPT UIADD3 URZ, URZ, URZ, URZ ;  /* 0x0000003f3f3ff290 */ /* 0x000fe4000fffe03f */
[----:B------:R-:W-:Y:S05]  /*13d90*/  @P0 IMAD.HI.U32 R0, R4, c[0x0][0x2c8], RZ ;  /* 0x0000b20004000a27 */ /* 0x000fea00078e00ff */
[----:B------:R-:W-:Y:S02]  /*13da0*/  @P0 SHF.R.U32.HI R4, RZ, c[0x0][0x2cc], R0 ;  /* 0x0000b300ff040a19 */ /* 0x000fe40000011600 */
[----:B------:R-:W-:Y:S05]  /*13db0*/  MOV R0, 0x1 ;  /* 0x0000000100007802 */ /* 0x000fea0000000f00 */
[----:B------:R-:W-:Y:S05]  /*13dc0*/  IMAD R0, R196, -0x40, R0 ;  /* 0xffffffc0c4007824 */ /* 0x000fea00078e0200 */
[----:B------:R-:W-:Y:S04]  /*13dd0*/  IADD3 R0, R240, R0, -R242 ;  /* 0x00000000f0007210 */ /* 0x000fe80007ffe8f2 */
[----:B------:R-:W-:Y:S01]  /*13de0*/  IADD3 R5, R0, -R241, RZ ;  /* 0x800000f100057210 */ /* 0x000fe20007ffe0ff */
[----:B------:R-:W-:-:S05]  /*13df0*/  BRA.DIV ~URZ, `(.L_x_1383) ;  /* 0x0000b5527f007947 */ /* 0x000fca000b800000 */
[----:B------:R2:W3:Y:S02]  /*13e00*/  SHFL.IDX PT, R0, R4, RZ, 0x1c1f ;  /* 0x001c1fff04007589 */ /* 0x0004e400000e0000 */
.L_x_1475:
[----:B---3--:R-:W-:Y:S05]  /*13e10*/  IMAD.IADD R0, R5, 0x1, R0 ;  /* 0x0000000105007824 */ /* 0x008fea00078e0200 */
[C---:B------:R-:W-:Y:S02]  /*13e20*/  ISETP.GT.AND P0, PT, R0.reuse, RZ, PT ;  /* 0x000000ff0000720c */ /* 0x040fe40003f04270 */
[C---:B------:R-:W-:Y:S02]  /*13e30*/  ISETP.GT.AND P2, PT, R0.reuse, 0x1, PT ;  /* 0x000000010000780c */ /* 0x040fe40003f44270 */
[C---:B------:R-:W-:Y:S02]  /*13e40*/  ISETP.GT.AND P3, PT, R0.reuse, 0x8, PT ;  /* 0x000000080000780c */ /* 0x040fe40003f64270 */
[----:B------:R-:W-:Y:S02]  /*13e50*/  ISETP.GT.AND P4, PT, R0, 0x9, PT ;  /* 0x000000090000780c */ /* 0x000fe40003f84270 */
[----:B-1----:R-:W-:Y:S02]  /*13e60*/  FSEL R6, R168, -INF , P0 ;  /* 0xff800000a8067808 */ /* 0x002fe40000000000 */
[C---:B------:R-:W-:Y:S02]  /*13e70*/  ISETP.GT.AND P1, PT, R0.reuse, 0x10, PT ;  /* 0x000000100000780c */ /* 0x040fe40003f24270 */
[----:B------:R-:W-:Y:S02]  /*13e80*/  ISETP.GT.AND P0, PT, R0, 0x11, PT ;  /* 0x000000110000780c */ /* 0x000fe40003f04270 */
[----:B------:R-:W-:Y:S02]  /*13e90*/  FSEL R25, R167, -INF , P2 ;  /* 0xff800000a7197808 */ /* 0x000fe40001000000 */
[----:B------:R-:W-:Y:S02]  /*13ea0*/  FSEL R24, R166, -INF , P3 ;  /* 0xff800000a6187808 */ /* 0x000fe40001800000 */
[C---:B------:R-:W-:Y:S02]  /*13eb0*/  ISETP.GT.AND P3, PT, R0.reuse, 0x18, PT ;  /* 0x000000180000780c */ /* 0x040fe40003f64270 */
[----:B------:R-:W-:Y:S02]  /*13ec0*/  FSEL R23, R163, -INF , P4 ;  /* 0xff800000a3177808 */ /* 0x000fe40002000000 */
[----:B------:R-:W-:Y:S02]  /*13ed0*/  ISETP.GT.AND P4, PT, R0, 0x19, PT ;  /* 0x000000190000780c */ /* 0x000fe40003f84270 */
[----:B------:R-:W-:Y:S02]  /*13ee0*/  FSEL R22, R160, -INF , P1 ;  /* 0xff800000a0167808 */ /* 0x000fe40000800000 */
[C---:B------:R-:W-:Y:S02]  /*13ef0*/  ISETP.GT.AND P2, PT, R0.reuse, 0x20, PT ;  /* 0x000000200000780c */ /* 0x040fe40003f44270 */
[----:B------:R-:W-:Y:S02]  /*13f00*/  FSEL R21, R159, -INF , P0 ;  /* 0xff8000009f157808 */ /* 0x000fe40000000000 */
[C---:B------:R-:W-:Y:S02]  /*13f10*/  ISETP.GT.AND P1, PT, R0.reuse, 0x21, PT ;  /* 0x000000210000780c */ /* 0x040fe40003f24270 */
[----:B------:R-:W-:Y:S02]  /*13f20*/  ISETP.GT.AND P0, PT, R0, 0x28, PT ;  /* 0x000000280000780c */ /* 0x000fe40003f04270 */
[----:B------:R-:W-:Y:S02]  /*13f30*/  FSEL R20, R158, -INF , P3 ;  /* 0xff8000009e147808 */ /* 0x000fe40001800000 */
        /* <DEDUP_REMOVED lines=8> */
[----:B------:R-:W-:Y:S02]  /*13fc0*/  ISETP.GT.AND P0, PT, R0, 0x39, PT ;  /* 0x000000390000780c */ /* 0x000fe40003f04270 */
[----:B------:R-:W-:Y:S02]  /*13fd0*/  FSEL R15, R15, -INF , P4 ;  /* 0xff8000000f0f7808 */ /* 0x000fe40002000000 */
[----:B------:R-:W-:Y:S02]  /*13fe0*/  FSEL R14, R100, -INF , P3 ;  /* 0xff800000640e7808 */ /* 0x000fe40001800000 */
[----:B------:R-:W-:Y:S02]  /*13ff0*/  FSEL R13, R28, -INF , P2 ;  /* 0xff8000001c0d7808 */ /* 0x000fe40001000000 */
[----:B------:R-:W-:Y:S02]  /*14000*/  FSEL R12, R27, -INF , P1 ;  /* 0xff8000001b0c7808 */ /* 0x000fe40000800000 */
[----:B------:R-:W-:Y:S01]  /*14010*/  FSEL R11, R26, -INF , P0 ;  /* 0xff8000001a0b7808 */ /* 0x000fe20000000000 */
[----:B------:R-:W-:-:S05]  /*14020*/  BRA.DIV ~URZ, `(.L_x_1384) ;  /* 0x0000b3827f007947 */ /* 0x000fca000b800000 */
[----:B------:R-:W1:Y:S02]  /*14030*/  SHFL.IDX PT, R0, R4, 0x1, 0x1c1f ;  /* 0x003c1f0004007f89 */ /* 0x000e6400000e0000 */
[----:B-1----:R-:W-:Y:S05]  /*14040*/  IMAD.IADD R0, R5, 0x1, R0 ;  /* 0x0000000105007824 */ /* 0x002fea00078e0200 */
[C---:B------:R-:W-:Y:S02]  /*14050*/  ISETP.GT.AND P0, PT, R0.reuse, RZ, PT ;  /* 0x000000ff0000720c */ /* 0x040fe40003f04270 */
[C---:B------:R-:W-:Y:S02]  /*14060*/  ISETP.GT.AND P2, PT, R0.reuse, 0x1, PT ;  /* 0x000000010000780c */ /* 0x040fe40003f44270 */
[C---:B------:R-:W-:Y:S02]  /*14070*/  ISETP.GT.AND P3, PT, R0.reuse, 0x8, PT ;  /* 0x000000080000780c */ /* 0x040fe40003f64270 */
[----:B------:R-:W-:Y:S02]  /*14080*/  ISETP.GT.AND P4, PT, R0, 0x9, PT ;  /* 0x000000090000780c */ /* 0x000fe40003f84270 */
[----:B------:R-:W-:Y:S02]  /*14090*/  FSEL R5, R194, -INF , P0 ;  /* 0xff800000c2057808 */ /* 0x000fe40000000000 */
[C---:B------:R-:W-:Y:S02]  /*140a0*/  ISETP.GT.AND P1, PT, R0.reuse, 0x10, PT ;  /* 0x000000100000780c */ /* 0x040fe40003f24270 */
[----:B------:R-:W-:Y:S02]  /*140b0*/  ISETP.GT.AND P0, PT, R0, 0x11, PT ;  /* 0x000000110000780c */ /* 0x000fe40003f04270 */
[----:B------:R-:W-:Y:S02]  /*140c0*/  FSEL R149, R171, -INF , P2 ;  /* 0xff800000ab957808 */ /* 0x000fe40001000000 */
[----:B------:R-:W-:Y:S02]  /*140d0*/  FSEL R35, R170, -INF , P3 ;  /* 0xff800000aa237808 */ /* 0x000fe40001800000 */
[C---:B------:R-:W-:Y:S02]  /*140e0*/  ISETP.GT.AND P3, PT, R0.reuse, 0x18, PT ;  /* 0x000000180000780c */ /* 0x040fe40003f64270 */
        /* <DEDUP_REMOVED lines=13> */
[C---:B------:R-:W-:Y:S02]  /*141c0*/  ISETP.GT.AND P2, PT, R0.reuse, 0x31, PT ;  /* 0x000000310000780c */ /* 0x040fe40003f44270 */
[----:B------:R-:W-:Y:S02]  /*141d0*/  FSEL R27, R153, -INF , P0 ;  /* 0xff800000991b7808 */ /* 0x000fe40000000000 */
[C---:B------:R-:W-:Y:S02]  /*141e0*/  ISETP.GT.AND P1, PT, R0.reuse, 0x38, PT ;  /* 0x000000380000780c */ /* 0x040fe40003f24270 */
[----:B------:R-:W-:Y:S02]  /*141f0*/  ISETP.GT.AND P0, PT, R0, 0x39, PT ;  /* 0x000000390000780c */ /* 0x000fe40003f04270 */
[----:B------:R-:W-:Y:S02]  /*14200*/  FMNMX.FTZ R0, R6, R101, !PT ;  /* 0x0000006506007209 */ /* 0x000fe40007810000 */
[----:B------:R-:W-:Y:S02]  /*14210*/  FSEL R26, R152, -INF , P4 ;  /* 0xff800000981a7808 */ /* 0x000fe40002000000 */
        /* <DEDUP_REMOVED lines=20> */
[----:B-1----:R-:W-:Y:S06]  /*14360*/  FMNMX.FTZ R0, R2, R0, !PT ;  /* 0x0000000002007209 */ /* 0x002fec0007810000 */
        /* <DEDUP_REMOVED lines=21> */
.L_x_1476:
        /* <DEDUP_REMOVED lines=8> */
[--C-:B------:R-:W-:Y:S02]  /*14540*/  FFMA.FTZ R6, R6, c[0x0][0x2d0], -R2.reuse ;  /* 0x0000b40006067a23 */ /* 0x100fe40000010802 */
[----:B------:R-:W-:Y:S02]  /*14550*/  FMUL.FTZ R0, R0, c[0x0][0x2d0] ;  /* 0x0000b40000007a20 */ /* 0x000fe40000410000 */
[--C-:B-1----:R-:W-:Y:S02]  /*14560*/  FFMA.FTZ R4, R25, c[0x0][0x2d0], -R2.reuse ;  /* 0x0000b40019047a23 */ /* 0x102fe40000010802 */
        /* <DEDUP_REMOVED lines=22> */
[----:B------:R-:W-:Y:S02]  /*146d0*/  FMUL.FTZ R17, R0, R125 ;  /* 0x0000007d00117220 */ /* 0x000fe40000410000 */
[----:B------:R-:W-:Y:S01]  /*146e0*/  FADD.FTZ R11, R4, R2 ;  /* 0x00000002040b7221 */ /* 0x000fe20000010000 */
[C---:B------:R-:W-:Y:S01]  /*146f0*/  FSEL R2, R3.reuse, RZ, P0 ;  /* 0x000000ff03027208 */ /* 0x040fe20000000000 */
[----:B------:R-:W-:Y:S02]  /*14700*/  FMUL.FTZ R4, R3, c[0x0][0x2d0] ;  /* 0x0000b40003047a20 */ /* 0x000fe40000410000 */
[----:B------:R-:W-:Y:S02]  /*14710*/  FMUL.FTZ R16, R0, R124 ;  /* 0x0000007c00107220 */ /* 0x000fe40000410000 */
[----:B------:R-:W-:Y:S01]  /*14720*/  FADD.FTZ R2, -R2, R104 ;  /* 0x0000006802027221 */ /* 0x000fe20000010100 */
[----:B------:R-:W-:Y:S01]  /*14730*/  FSEL R4, R4, RZ, P0 ;  /* 0x000000ff04047208 */ /* 0x000fe20000000000 */
[----:B------:R-:W-:Y:S01]  /*14740*/  FMUL.FTZ R21, R0, R121 ;  /* 0x0000007900157220 */ /* 0x000fe20000410000 */
[----:B------:R-:W-:Y:S01]  /*14750*/  MUFU.EX2 R124, R171 ;  /* 0x000000ab007c7308 */ /* 0x000fe20000000800 */
[----:B------:R-:W-:Y:S01]  /*14760*/  FMUL.FTZ R2, R2, c[0x0][0x2d0] ;  /* 0x0000b40002027a20 */ /* 0x000fe20000410000 */
[----:B------:R-:W-:Y:S01]  /*14770*/  ISETP.GT.AND P0, PT, R196, R216, PT ;  /* 0x000000d8c400720c */ /* 0x000fe20003f04270 */
[--C-:B------:R-:W-:Y:S02]  /*14780*/  FFMA.FTZ R101, R35, c[0x0][0x2d0], -R4.reuse ;  /* 0x0000b40023657a23 */ /* 0x100fe40000010804 */
[--C-:B------:R-:W-:Y:S02]  /*14790*/  FFMA.FTZ R104, R34, c[0x0][0x2d0], -R4.reuse ;  /* 0x0000b40022687a23 */ /* 0x100fe40000010804 */
[--C-:B------:R-:W-:Y:S02]  /*147a0*/  FFMA.FTZ R154, R33, c[0x0][0x2d0], -R4.reuse ;  /* 0x0000b400219a7a23 */ /* 0x100fe40000010804 */
[----:B------:R-:W-:Y:S01]  /*147b0*/  FMUL.FTZ R33, R0, R109 ;  /* 0x0000006d00217220 */ /* 0x000fe20000410000 */
[----:B------:R-:W1:Y:S01]  /*147c0*/  MUFU.EX2 R2, R2 ;  /* 0x0000000200027308 */ /* 0x000e620000000800 */
[--C-:B------:R-:W-:Y:S02]  /*147d0*/  FFMA.FTZ R153, R32, c[0x0][0x2d0], -R4.reuse ;  /* 0x0000b40020997a23 */ /* 0x100fe40000010804 */
[----:B------:R-:W-:Y:S02]  /*147e0*/  FMUL.FTZ R32, R0, R108 ;  /* 0x0000006c00207220 */ /* 0x000fe40000410000 */
        /* <DEDUP_REMOVED lines=12> */
[C---:B-1----:R-:W-:Y:S02]  /*148b0*/  FMUL.FTZ R34, R2.reuse, R110 ;  /* 0x0000006e02227220 */ /* 0x042fe40000410000 */
[C---:B------:R-:W-:Y:S02]  /*148c0*/  FMUL.FTZ R35, R2.reuse, R111 ;  /* 0x0000006f02237220 */ /* 0x040fe40000410000 */
[----:B------:R-:W1:Y:S01]  /*148d0*/  LDSM.16.MT88.4 R108, [R147] ;  /* 0x00000000936c783b */ /* 0x000e620000004200 */
[----:B------:R-:W-:Y:S01]  /*148e0*/  FMUL.FTZ R18, R2, R126 ;  /* 0x0000007e02127220 */ /* 0x000fe20000410000 */
[----:B------:R-:W3:Y:S01]  /*148f0*/  MUFU.EX2 R6, R6 ;  /* 0x0000000600067308 */ /* 0x000ee20000000800 */
[--C-:B------:R-:W-:Y:S02]  /*14900*/  FFMA.FTZ R170, R9, c[0x0][0x2d0], -R4.reuse ;  /* 0x0000b40009aa7a23 */ /* 0x100fe40000010804 */
[----:B------:R-:W-:Y:S02]  /*14910*/  FFMA.FTZ R198, R8, c[0x0][0x2d0], -R4 ;  /* 0x0000b40008c67a23 */ /* 0x000fe40000010804 */
[----:B------:R-:W-:Y:S02]  /*14920*/  FADD.FTZ R4, R13, R11 ;  /* 0x0000000b0d047221 */ /* 0x000fe40000010000 */
[----:B------:R-:W-:Y:S02]  /*14930*/  FMUL.FTZ R8, R0, R132 ;  /* 0x0000008400087220 */ /* 0x000fe40000410000 */
[----:B------:R-:W-:Y:S01]  /*14940*/  FADD.FTZ R152, R12, R4 ;  /* 0x000000040c987221 */ /* 0x000fe20000010000 */
[----:B------:R-:W4:Y:S01]  /*14950*/  MUFU.EX2 R126, R104 ;  /* 0x00000068007e7308 */ /* 0x000f220000000800 */
[----:B------:R-:W-:Y:S02]  /*14960*/  FMUL.FTZ R4, R0, R136 ;  /* 0x0000008800047220 */ /* 0x000fe40000410000 */
[----:B--2---:R-:W-:Y:S02]  /*14970*/  FFMA.FTZ R5, R2, R204, R7 ;  /* 0x000000cc02057223 */ /* 0x004fe40000010007 */
[----:B------:R-:W-:Y:S02]  /*14980*/  FMUL.FTZ R9, R0, R133 ;  /* 0x0000008500097220 */ /* 0x000fe40000410000 */
[C---:B------:R-:W-:Y:S02]  /*14990*/  FMUL.FTZ R10, R2.reuse, R134 ;  /* 0x00000086020a7220 */ /* 0x040fe40000410000 */
[----:B------:R-:W-:Y:S01]  /*149a0*/  FMUL.FTZ R11, R2, R135 ;  /* 0x00000087020b7220 */ /* 0x000fe20000410000 */
[----:B------:R-:W-:Y:S01]  /*149b0*/  MUFU.EX2 R104, R157 ;  /* 0x0000009d00687308 */ /* 0x000fe20000000800 */
[C---:B------:R-:W-:Y:S01]  /*149c0*/  FMUL.FTZ R12, R0.reuse, R128 ;  /* 0x00000080000c7220 */ /* 0x040fe20000410000 */
[----:B------:R-:W-:Y:S01]  /*149d0*/  LDSM.16.MT88.4 R132, [R147+0x1800] ;  /* 0x001800009384783b */ /* 0x000fe20000004200 */
[----:B------:R-:W-:Y:S01]  /*149e0*/  FMUL.FTZ R13, R0, R129 ;  /* 0x00000081000d7220 */ /* 0x000fe20000410000 */
[C---:B---3--:R-:W-:Y:S01]  /*149f0*/  F2FP.PACK_AB R149, R6.reuse, R7 ;  /* 0x000000070695723e */ /* 0x048fe200000000ff */
[----:B------:R-:W-:Y:S02]  /*14a00*/  FADD.FTZ R204, R6, R5 ;  /* 0x0000000506cc7221 */ /* 0x000fe40000010000 */
[----:B------:R-:W-:Y:S02]  /*14a10*/  FMUL.FTZ R5, R0, R137 ;  /* 0x0000008900057220 */ /* 0x000fe40000410000 */
[C---:B------:R-:W-:Y:S01]  /*14a20*/  FMUL.FTZ R6, R2.reuse, R138 ;  /* 0x0000008a02067220 */ /* 0x040fe20000410000 */
[----:B------:R-:W-:Y:S01]  /*14a30*/  MUFU.EX2 R157, R162 ;  /* 0x000000a2009d7308 */ /* 0x000fe20000000800 */
[C---:B------:R-:W-:Y:S02]  /*14a40*/  FMUL.FTZ R7, R2.reuse, R139 ;  /* 0x0000008b02077220 */ /* 0x040fe40000410000 */
[----:B------:R-:W-:Y:S01]  /*14a50*/  FMUL.FTZ R14, R2, R130 ;  /* 0x00000082020e7220 */ /* 0x000fe20000410000 */
[----:B----4-:R-:W-:Y:S01]  /*14a60*/  F2FP.PACK_AB R151, R126, R125 ;  /* 0x0000007d7e97723e */ /* 0x010fe200000000ff */
[C---:B------:R-:W-:Y:S02]  /*14a70*/  FMUL.FTZ R19, R2.reuse, R127 ;  /* 0x0000007f02137220 */ /* 0x040fe40000410000 */
[C---:B------:R-:W-:Y:S02]  /*14a80*/  FMUL.FTZ R22, R2.reuse, R122 ;  /* 0x0000007a02167220 */ /* 0x040fe40000410000 */
[----:B------:R-:W-:Y:S01]  /*14a90*/  FMUL.FTZ R23, R2, R123 ;  /* 0x0000007b02177220 */ /* 0x000fe20000410000 */
[----:B------:R-:W2:Y:S01]  /*14aa0*/  MUFU.EX2 R101, R160 ;  /* 0x000000a000657308 */ /* 0x000ea20000000800 */
[C---:B-1----:R-:W-:Y:S05]  /*14ab0*/  HMMA.16816.F32 R4, R148.reuse, R108, R4 ;  /* 0x0000006c9404723c */ /* 0x042fea0000001804 */
[----:B------:R-:W-:Y:S02]  /*14ac0*/  FMUL.FTZ R25, R0, R117 ;  /* 0x0000007500197220 */ /* 0x000fe40000410000 */
[C---:B------:R-:W-:Y:S01]  /*14ad0*/  FMUL.FTZ R26, R2.reuse, R118 ;  /* 0x00000076021a7220 */ /* 0x040fe20000410000 */
[C---:B------:R-:W-:Y:S01]  /*14ae0*/  HMMA.16816.F32 R8, R148.reuse, R110, R8 ;  /* 0x0000006e9408723c */ /* 0x040fe20000001808 */
[----:B------:R-:W1:Y:S01]  /*14af0*/  LDSM.16.MT88.4 R108, [R172] ;  /* 0x00000000ac6c783b */ /* 0x000e620000004200 */
[----:B------:R-:W-:Y:S02]  /*14b00*/  MUFU.EX2 R207, R154 ;  /* 0x0000009a00cf7308 */ /* 0x000fe40000000800 */
[C---:B------:R-:W-:Y:S02]  /*14b10*/  FMUL.FTZ R15, R2.reuse, R131 ;  /* 0x00000083020f7220 */ /* 0x040fe40000410000 */
[----:B------:R-:W-:Y:S02]  /*14b20*/  FMUL.FTZ R27, R2, R119 ;  /* 0x00000077021b7220 */ /* 0x000fe40000410000 */
[C---:B------:R-:W-:Y:S04]  /*14b30*/  FMUL.FTZ R28, R0.reuse, R112 ;  /* 0x00000070001c7220 */ /* 0x040fe80000410000 */
[----:B------:R-:W-:Y:S01]  /*14b40*/  FMUL.FTZ R29, R0, R113 ;  /* 0x00000071001d7220 */ /* 0x000fe20000410000 */
[----:B------:R-:W-:Y:S01]  /*14b50*/  MUFU.EX2 R154, R164 ;  /* 0x000000a4009a7308 */ /* 0x000fe20000000800 */
[C---:B------:R-:W-:Y:S02]  /*14b60*/  FMUL.FTZ R30, R2.reuse, R114 ;  /* 0x00000072021e7220 */ /* 0x040fe40000410000 */
[----:B------:R-:W-:Y:S02]  /*14b70*/  FMUL.FTZ R31, R2, R115 ;  /* 0x00000073021f7220 */ /* 0x000fe40000410000 */
[----:B------:R-:W-:Y:S01]  /*14b80*/  LDSM.16.MT88.4 R112, [R147+0x800] ;  /* 0x000800009370783b */ /* 0x000fe20000004200 */
[C---:B------:R-:W-:Y:S02]  /*14b90*/  FMUL.FTZ R20, R0.reuse, R120 ;  /* 0x0000007800147220 */ /* 0x040fe40000410000 */
[C---:B------:R-:W-:Y:S02]  /*14ba0*/  FMUL.FTZ R24, R0.reuse, R116 ;  /* 0x0000007400187220 */ /* 0x040fe40000410000 */
        /* <DEDUP_REMOVED lines=18> */
[C---:B------:R-:W-:Y:S01]  /*14cd0*/  FMUL.FTZ R48, R0.reuse, R48 ;  /* 0x0000003000307220 */ /* 0x040fe20000410000 */
[----:B------:R-:W-:Y:S01]  /*14ce0*/  MUFU.EX2 R158, R156 ;  /* 0x0000009c009e7308 */ /* 0x000fe20000000800 */
[----:B------:R-:W-:Y:S02]  /*14cf0*/  FMUL.FTZ R49, R0, R49 ;  /* 0x0000003100317220 */ /* 0x000fe40000410000 */
[C---:B------:R-:W-:Y:S04]  /*14d00*/  FMUL.FTZ R50, R2.reuse, R50 ;  /* 0x0000003202327220 */ /* 0x040fe80000410000 */
        /* <DEDUP_REMOVED lines=48> */
[C---:B------:R-:W-:Y:S02]  /*15010*/  FMUL.FTZ R91, R2.reuse, R91 ;  /* 0x0000005b025b7220 */ /* 0x040fe40000410000 */
[C---:B------:R-:W-:Y:S04]  /*15020*/  FMUL.FTZ R94, R2.reuse, R94 ;  /* 0x0000005e025e7220 */ /* 0x040fe80000410000 */
[C---:B------:R-:W-:Y:S02]  /*15030*/  FMUL.FTZ R95, R2.reuse, R95 ;  /* 0x0000005f025f7220 */ /* 0x040fe40000410000 */
[C---:B------:R-:W-:Y:S02]  /*15040*/  FMUL.FTZ R98, R2.reuse, R98 ;  /* 0x0000006202627220 */ /* 0x040fe40000410000 */
[----:B------:R-:W-:Y:S02]  /*15050*/  FMUL.FTZ R99, R2, R99 ;  /* 0x0000006302637220 */ /* 0x000fe40000410000 */
[----:B------:R-:W3:Y:S01]  /*15060*/  MUFU.EX2 R2, R159 ;  /* 0x0000009f00027308 */ /* 0x000ee20000000800 */
[C---:B------:R-:W-:Y:S02]  /*15070*/  FMUL.FTZ R92, R0.reuse, R92 ;  /* 0x0000005c005c7220 */ /* 0x040fe40000410000 */
[C---:B------:R-:W-:Y:S02]  /*15080*/  FMUL.FTZ R93, R0.reuse, R93 ;  /* 0x0000005d005d7220 */ /* 0x040fe40000410000 */
[C---:B------:R-:W-:Y:S02]  /*15090*/  FMUL.FTZ R96, R0.reuse, R96 ;  /* 0x0000006000607220 */ /* 0x040fe40000410000 */
[----:B------:R-:W-:Y:S02]  /*150a0*/  FMUL.FTZ R97, R0, R97 ;  /* 0x0000006100617220 */ /* 0x000fe40000410000 */
[----:B--2---:R-:W-:Y:S01]  /*150b0*/  FADD.FTZ R0, R101, R152 ;  /* 0x0000009865007221 */ /* 0x004fe20000010000 */
[----:B------:R-:W2:Y:S10]  /*150c0*/  MUFU.EX2 R159, R155 ;  /* 0x0000009b009f7308 */ /* 0x000eb40000000800 */
[----:B------:R-:W-:Y:S01]  /*150d0*/  MUFU.EX2 R155, R163 ;  /* 0x000000a3009b7308 */ /* 0x000fe20000000800 */
[C---:B-1----:R-:W-:Y:S03]  /*150e0*/  HMMA.16816.F32 R36, R148.reuse, R108, R36 ;  /* 0x0000006c9424723c */ /* 0x042fe60000001824 */
[----:B---3--:R-:W-:Y:S04]  /*150f0*/  FADD.FTZ R0, R2, R0 ;  /* 0x0000000002007221 */ /* 0x008fe80000010000 */
[----:B------:R-:W-:Y:S01]  /*15100*/  FADD.FTZ R0, R116, R0 ;  /* 0x0000000074007221 */ /* 0x000fe20000010000 */
[C---:B------:R-:W-:Y:S01]  /*15110*/  HMMA.16816.F32 R40, R148.reuse, R110, R40 ;  /* 0x0000006e9428723c */ /* 0x040fe20000001828 */
[----:B------:R-:W1:Y:S01]  /*15120*/  LDSM.16.MT88.4 R108, [R172+0x2000] ;  /* 0x00200000ac6c783b */ /* 0x000e620000004200 */
[----:B------:R-:W3:Y:S02]  /*15130*/  MUFU.EX2 R152, R170 ;  /* 0x000000aa00987308 */ /* 0x000ee40000000800 */
[----:B------:R-:W-:Y:S04]  /*15140*/  FADD.FTZ R0, R104, R0 ;  /* 0x0000000068007221 */ /* 0x000fe80000010000 */
        /* <DEDUP_REMOVED lines=24> */
[----:B------:R-:W4:Y:S02]  /*152d0*/  LDSM.16.MT88.4 R116, [R172+0x800] ;  /* 0x00080000ac74783b */ /* 0x000f240000004200 */
[----:B------:R-:W5:Y:S01]  /*152e0*/  MUFU.EX2 R2, R167 ;  /* 0x000000a700027308 */ /* 0x000f620000000800 */
[----:B--2---:R-:W-:Y:S02]  /*152f0*/  F2FP.PACK_AB R111, R158, R159 ;  /* 0x0000009f9e6f723e */ /* 0x004fe400000000ff */
[----:B---3--:R-:W-:Y:S05]  /*15300*/  F2FP.PACK_AB R149, R152, R153 ;  /* 0x000000999895723e */ /* 0x008fea00000000ff */
        /* <DEDUP_REMOVED lines=8> */
[C---:B----4-:R-:W-:Y:S03]  /*15390*/  HMMA.16816.F32 R12, R108.reuse, R116, R12 ;  /* 0x000000746c0c723c */ /* 0x050fe6000000180c */
        /* <DEDUP_REMOVED lines=46> */
[----:B------:R-:W-:Y:S01]  /*15680*/  FADD.FTZ R0, R2, R0 ;  /* 0x0000000002007221 */ /* 0x000fe20000010000 */
[----:B------:R-:W-:Y:S01]  /*15690*/  IADD3 R194, R196, -0x1, RZ ;  /* 0xffffffffc4c27810 */ /* 0x000fe20007ffe0ff */
[----:B------:R-:W-:Y:S01]  /*156a0*/  FADD.FTZ R2, R125, R204 ;  /* 0x000000cc7d027221 */ /* 0x000fe20000010000 */
[C---:B------:R-:W-:Y:S01]  /*156b0*/  HMMA.16816.F32 R16, R108.reuse, R118, R16 ;  /* 0x000000766c10723c */ /* 0x040fe20000001810 */
[----:B------:R-:W2:Y:S03]  /*156c0*/  LDSM.16.MT88.4 R116, [R147+0x3000] ;  /* 0x003000009374783b */ /* 0x000ea60000004200 */
[----:B------:R-:W-:Y:S01]  /*156d0*/  FADD.FTZ R0, R104, R0 ;  /* 0x0000000068007221 */ /* 0x000fe20000010000 */
[C---:B-1----:R-:W-:Y:S02]  /*156e0*/  F2FP.PACK_AB R150, R101.reuse, R104 ;  /* 0x000000686596723e */ /* 0x042fe400000000ff */
[----:B------:R-:W-:Y:S01]  /*156f0*/  MOV R196, R194 ;  /* 0x000000c200c47202 */ /* 0x000fe20000000f00 */
[C---:B---3--:R-:W-:Y:S04]  /*15700*/  HMMA.16816.F32 R20, R108.reuse, R120, R20 ;  /* 0x000000786c14723c */ /* 0x048fe80000001814 */
[----:B------:R-:W-:Y:S01]  /*15710*/  FADD.FTZ R208, R101, R0 ;  /* 0x0000000065d07221 */ /* 0x000fe20000010000 */
[----:B------:R-:W-:Y:S01]  /*15720*/  MOV R104, R3 ;  /* 0x0000000300687202 */ /* 0x000fe20000000f00 */
        /* <DEDUP_REMOVED lines=80> */
.L_x_1374:
[----:B------:R-:W-:-:S13]  /*15c30*/  ISETP.GE.AND P0, PT, R194, R214, PT ;  /* 0x000000d6c200720c */ /* 0x000fda0003f06270 */
[----:B------:R-:W-:Y:S05]  /*15c40*/  @!P0 BRA `(.L_x_1386) ;  /* 0x0000302000008947 */ /* 0x000fea0003800000 */
[----:B------:R-:W-:Y:S02]  /*15c50*/  MOV R104, R16 ;  /* 0x0000001000687202 */ /* 0x000fe40000000f00 */
[----:B------:R-:W-:Y:S02]  /*15c60*/  MOV R101, R100 ;  /* 0x0000006400657202 */ /* 0x000fe40000000f00 */
.L_x_1393:
[----:B------:R-:W-:Y:S04]  /*15c70*/  DEPBAR.LE SB0, 0x0 ;  /* 0x000080000000791a */ /* 0x000fe80000000000 */
[----:B------:R-:W-:Y:S01]  /*15c80*/  WARPSYNC 0xffffffff ;  /* 0xffffffff00007948 */ /* 0x000fe20003800000 */
[----:B------:R-:W-:Y:S01]  /*15c90*/  BAR.SYNC.DEFER_BLOCKING 0x0 ;  /* 0x0000000000007b1d */ /* 0x000fe20000010000 */
[----:B------:R-:W-:Y:S01]  /*15ca0*/  SHF.R.S32.HI R0, RZ, 0x1f, R197 ;  /* 0x0000001fff007819 */ /* 0x000fe200000114c5 */
[----:B------:R-:W-:Y:S01]  /*15cb0*/  IMAD.WIDE.U32 R2, R197, c[0x0][0x208], RZ ;  /* 0x00008200c5027a25 */ /* 0x000fe200078e00ff */
[----:B------:R-:W-:Y:S02]  /*15cc0*/  SHF.L.U64.HI R30, R206, 0x1, R218 ;  /* 0x00000001ce1e7819 */ /* 0x000fe400000102da */
[C---:B------:R-:W-:Y:S01]  /*15cd0*/  SHF.L.U64.HI R22, R205.reuse, 0x1, R219 ;  /* 0x00000001cd167819 */ /* 0x040fe200000102db */
        /* <DEDUP_REMOVED lines=8> */
[C---:B------:R-:W-:Y:S04]  /*15d60*/  IMAD.WIDE.U32 R2, R195.reuse, c[0x0][0x218], R2 ;  /* 0x00008600c3027a25 */ /* 0x040fe800078e0002 */
        /* <DEDUP_REMOVED lines=18> */
.L_x_1477:
[----:B------:R-:W5:Y:S01]  /*15e90*/  SHFL.IDX PT, R4, R5, RZ, 0x181f ;  /* 0x00181fff05047589 */ /* 0x000f6200000e0000 */
[----:B------:R-:W-:Y:S01]  /*15ea0*/  ISETP.GE.AND P0, PT, R202, c[0x0][0x1d4], PT ;  /* 0x00007500ca007a0c */ /* 0x000fe20003f06270 */
[----:B------:R-:W-:Y:S01]  /*15eb0*/  BSSY B0, `(.L_x_1388) ;  /* 0x0000140000007945 */ /* 0x000fe20003800000 */
[----:B------:R-:W-:Y:S02]  /*15ec0*/  ISETP.GE.AND P5, PT, R205, c[0x0][0x1d4], PT ;  /* 0x00007500cd007a0c */ /* 0x000fe40003fa6270 */
[----:B------:R-:W-:Y:S02]  /*15ed0*/  SEL R100, RZ, 0x10, P0 ;  /* 0x00000010ff647807 */ /* 0x000fe40000000000 */
[----:B------:R-:W-:Y:S01]  /*15ee0*/  ISETP.GE.AND P4, PT, R206, c[0x0][0x1d4], PT ;  /* 0x00007500ce007a0c */ /* 0x000fe20003f86270 */
[----:B------:R-:W-:Y:S03]  /*15ef0*/  SHFL.IDX PT, R3, R7, 0x1, 0x181f ;  /* 0x00381f0007037f89 */ /* 0x000fe600000e0000 */
[----:B------:R-:W-:Y:S05]  /*15f00*/  SEL R14, RZ, 0x10, P4 ;  /* 0x00000010ff0e7807 */ /* 0x000fea0002000000 */
[----:B------:R4:W3:Y:S02]  /*15f10*/  SHFL.IDX PT, R2, R5, 0x1, 0x181f ;  /* 0x00381f0005027f89 */ /* 0x0008e400000e0000 */
[----:B----4-:R-:W-:Y:S02]  /*15f20*/  SEL R5, RZ, 0x10, P5 ;  /* 0x00000010ff057807 */ /* 0x010fe40002800000 */
[----:B-----5:R-:W-:Y:S02]  /*15f30*/  IADD3 R6, P1, R4, R12, RZ ;  /* 0x0000000c04067210 */ /* 0x020fe40007f3e0ff */
[C---:B------:R-:W-:Y:S02]  /*15f40*/  ISETP.NE.U32.AND P6, PT, R5.reuse, RZ, PT ;  /* 0x000000ff0500720c */ /* 0x040fe40003fc5070 */
[----:B---3--:R-:W-:Y:S02]  /*15f50*/  IADD3.X R7, R0, R13, RZ, P1, !PT ;  /* 0x0000000d00077210 */ /* 0x008fe40000ffe4ff */
[----:B------:R-:W-:Y:S03]  /*15f60*/  IADD3 R5, -R5, 0x10, RZ ;  /* 0x0000001005057810 */ /* 0x000fe60007ffe1ff */
[----:B------:R3:W-:Y:S01]  /*15f70*/  LDGSTS.E.BYPASS.LTC128B.128 [R193+0x100], [R6.64], !P0 ;  /* 0x0010000006c17fae */ /* 0x0007e2000c101d48 */
[----:B------:R-:W-:Y:S02]  /*15f80*/  LOP3.LUT R5, R5, 0xf, RZ, 0xc0, !PT ;  /* 0x0000000f05057812 */ /* 0x000fe400078ec0ff */
[----:B---3--:R-:W-:Y:S04]  /*15f90*/  IADD3 R6, -R100, 0x10, RZ ;  /* 0x0000001064067810 */ /* 0x008fe80007ffe1ff */
[----:B------:R-:W-:Y:S04]  /*15fa0*/  LOP3.LUT R6, R6, 0xf, RZ, 0xc0, !PT ;  /* 0x0000000f06067812 */ /* 0x000fe800078ec0ff */
[-C--:B------:R-:W-:Y:S02]  /*15fb0*/  IADD3 R20, P1, P0, R6, R2.reuse, R12 ;  /* 0x0000000206147210 */ /* 0x080fe4000783e00c */
[----:B------:R-:W-:Y:S02]  /*15fc0*/  IADD3 R6, -R14, 0x10, RZ ;  /* 0x000000100e067810 */ /* 0x000fe40007ffe1ff */
[----:B------:R-:W-:Y:S02]  /*15fd0*/  IADD3.X R21, RZ, R3, R13, P1, P0 ;  /* 0x00000003ff157210 */ /* 0x000fe40000fe040d */
[----:B------:R-:W-:Y:S02]  /*15fe0*/  IADD3 R28, P1, P0, R5, R2, R15 ;  /* 0x00000002051c7210 */ /* 0x000fe4000783e00f */
[----:B------:R-:W-:Y:S02]  /*15ff0*/  LOP3.LUT R5, R6, 0xf, RZ, 0xc0, !PT ;  /* 0x0000000f06057812 */ /* 0x000fe400078ec0ff */
[C---:B------:R-:W-:Y:S02]  /*16000*/  IADD3 R6, P2, R4.reuse, R15, RZ ;  /* 0x0000000f04067210 */ /* 0x040fe40007f5e0ff */
[----:B------:R-:W-:Y:S02]  /*16010*/  IADD3 R12, P3, R4, R23, RZ ;  /* 0x00000017040c7210 */ /* 0x000fe40007f7e0ff */
[C---:B------:R-:W-:Y:S02]  /*16020*/  IADD3.X R7, R0.reuse, R22, RZ, P2, !PT ;  /* 0x0000001600077210 */ /* 0x040fe400017fe4ff */
[----:B------:R-:W-:Y:S02]  /*16030*/  IADD3.X R13, R0, R30, RZ, P3, !PT ;  /* 0x0000001e000d7210 */ /* 0x000fe40001ffe4ff */
[-C--:B------:R-:W-:Y:S01]  /*16040*/  IADD3.X R29, RZ, R3.reuse, R22, P1, P0 ;  /* 0x00000003ff1d7210 */ /* 0x080fe20000fe0416 */
[----:B------:R3:W-:Y:S01]  /*16050*/  LDGSTS.E.BYPASS.LTC128B.128 [R193+0x2100], [R6.64], !P5 ;  /* 0x0210000006c17fae */ /* 0x0007e2000e901d48 */
[----:B------:R-:W-:Y:S04]  /*16060*/  IADD3 R2, P1, P0, R5, R2, R23 ;  /* 0x0000000205027210 */ /* 0x000fe8000783e017 */
[----:B------:R-:W-:Y:S02]  /*16070*/  IADD3.X R3, RZ, R3, R30, P1, P0 ;  /* 0x00000003ff037210 */ /* 0x000fe40000fe041e */
[----:B------:R-:W-:Y:S01]  /*16080*/  ISETP.NE.U32.AND P1, PT, R100, RZ, PT ;  /* 0x000000ff6400720c */ /* 0x000fe20003f25070 */
[----:B------:R4:W-:Y:S01]  /*16090*/  LDGSTS.E.BYPASS.LTC128B.128 [R193+0x4100], [R12.64], !P4 ;  /* 0x041000000cc17fae */ /* 0x0009e2000e101d48 */
[----:B------:R-:W-:Y:S11]  /*160a0*/  ISETP.NE.U32.AND P0, PT, R14, RZ, PT ;  /* 0x000000ff0e00720c */ /* 0x000ff60003f05070 */
[----:B------:R5:W-:Y:S01]  /*160b0*/  LDGSTS.E.BYPASS.LTC128B.128.ZFILL [R193+0x1100], [R20.64], P1 ;  /* 0x0110000014c17fae */ /* 0x000be20008941d48 */
[C---:B--23--:R-:W-:Y:S07]  /*160c0*/  HMMA.16816.F32 R4, R32.reuse, R8, RZ ;  /* 0x000000082004723c */ /* 0x04cfee00000018ff */
[----:B------:R2:W-:Y:S01]  /*160d0*/  LDGSTS.E.BYPASS.LTC128B.128.ZFILL [R193+0x3100], [R28.64], P6 ;  /* 0x031000001cc17fae */ /* 0x0005e2000b141d48 */
[C---:B------:R-:W-:Y:S07]  /*160e0*/  HMMA.16816.F32 R8, R32.reuse, R10, RZ ;  /* 0x0000000a2008723c */ /* 0x040fee00000018ff */
[----:B------:R3:W-:Y:S01]  /*160f0*/  LDGSTS.E.BYPASS.LTC128B.128.ZFILL [R193+0x5100], [R2.64], P0 ;  /* 0x0510000002c17fae */ /* 0x0007e20008141d48 */
[----:B------:R-:W-:Y:S01]  /*16100*/  ISETP.GT.AND P0, PT, R194, R214, PT ;  /* 0x000000d6c200720c */ /* 0x000fe20003f04270 */
[C---:B----4-:R-:W-:Y:S06]  /*16110*/  HMMA.16816.F32 R12, R32.reuse, R16, RZ ;  /* 0x00000010200c723c */ /* 0x050fec00000018ff */
[----:B------:R-:W0:Y:S02]  /*16120*/  LDGDEPBAR ;  /* 0x00000000000079af */ /* 0x000e240000000000 */
[C---:B------:R-:W-:Y:S08]  /*16130*/  HMMA.16816.F32 R16, R32.reuse, R18, RZ ;  /* 0x000000122010723c */ /* 0x040ff000000018ff */
[C---:B-1---5:R-:W-:Y:S08]  /*16140*/  HMMA.16816.F32 R20, R32.reuse, R24, RZ ;  /* 0x000000182014723c */ /* 0x062ff000000018ff */
[C---:B------:R-:W-:Y:S08]  /*16150*/  HMMA.16816.F32 R24, R32.reuse, R26, RZ ;  /* 0x0000001a2018723c */ /* 0x040ff000000018ff */
[C---:B--2---:R-:W-:Y:S08]  /*16160*/  HMMA.16816.F32 R28, R32.reuse, R148, RZ ;  /* 0x00000094201c723c */ /* 0x044ff000000018ff */
        /* <DEDUP_REMOVED lines=17> */
[C---:B--2---:R-:W-:Y:S08]  /*16280*/  HMMA.16816.F32 R12, R148.reuse, R160, R12 ;  /* 0x000000a0940c723c */ /* 0x044ff0000000180c */
[C---:B------:R-:W-:Y:S01]  /*16290*/  HMMA.16816.F32 R16, R148.reuse, R162, R16 ;  /* 0x000000a29410723c */ /* 0x040fe20000001810 */
[----:B------:R-:W-:Y:S07]  /*162a0*/  LDSM.16.M88.4 R160, [R173+0x800] ;  /* 0x00080000ada0783b */ /* 0x000fee0000000200 */
[C---:B----4-:R-:W-:Y:S08]  /*162b0*/  HMMA.16816.F32 R20, R148.reuse, R152, R20 ;  /* 0x000000989414723c */ /* 0x050ff00000001814 */
[C---:B------:R-:W-:Y:S01]  /*162c0*/  HMMA.16816.F32 R24, R148.reuse, R154, R24 ;  /* 0x0000009a9418723c */ /* 0x040fe20000001818 */
[----:B------:R-:W1:Y:S07]  /*162d0*/  LDSM.16.M88.4 R152, [R179] ;  /* 0x00000000b398783b */ /* 0x000e6e0000000200 */
[C---:B------:R-:W-:Y:S08]  /*162e0*/  HMMA.16816.F32 R28, R148.reuse, R164, R28 ;  /* 0x000000a4941c723c */ /* 0x040ff0000000181c */
[----:B------:R-:W-:Y:S01]  /*162f0*/  HMMA.16816.F32 R32, R148, R166, R32 ;  /* 0x000000a69420723c */ /* 0x000fe20000001820 */
[----:B------:R-:W2:Y:S08]  /*16300*/  LDSM.16.M88.4 R148, [R173+0x1000] ;  /* 0x00100000ad94783b */ /* 0x000eb00000000200 */
[----:B------:R-:W4:Y:S01]  /*16310*/  LDSM.16.M88.4 R164, [R173+0x1800] ;  /* 0x00180000ada4783b */ /* 0x000f220000000200 */
        /* <DEDUP_REMOVED lines=83> */
[----:B------:R-:W4:Y:S07]  /*16850*/  LDSM.16.M88.4 R160, [R180+0x8000] ;  /* 0x00800000b4a0783b */ /* 0x000f2e0000000200 */
[C---:B--2---:R-:W-:Y:S08]  /*16860*/  HMMA.16816.F32 R20, R152.reuse, R148, R20 ;  /* 0x000000949814723c */ /* 0x044ff00000001814 */
[C---:B------:R-:W-:Y:S01]  /*16870*/  HMMA.16816.F32 R24, R152.reuse, R150, R24 ;  /* 0x000000969818723c */ /* 0x040fe20000001818 */
[----:B------:R-:W2:Y:S07]  /*16880*/  LDSM.16.M88.4 R148, [R176+0x4800] ;  /* 0x00480000b094783b */ /* 0x000eae0000000200 */
[C---:B-1----:R-:W-:Y:S08]  /*16890*/  HMMA.16816.F32 R28, R152.reuse, R156, R28 ;  /* 0x0000009c981c723c */ /* 0x042ff0000000181c */
[----:B------:R-:W-:Y:S01]  /*168a0*/  HMMA.16816.F32 R32, R152, R158, R32 ;  /* 0x0000009e9820723c */ /* 0x000fe20000001820 */
[----:B------:R-:W1:Y:S07]  /*168b0*/  LDSM.16.M88.4 R152, [R176+0x5000] ;  /* 0x00500000b098783b */ /* 0x000e6e0000000200 */
[C---:B----4-:R-:W-:Y:S01]  /*168c0*/  HMMA.16816.F32 R4, R160.reuse, R164, R4 ;  /* 0x000000a4a004723c */ /* 0x050fe20000001804 */
[----:B------:R-:W4:Y:S07]  /*168d0*/  LDSM.16.M88.4 R156, [R176+0x5800] ;  /* 0x00580000b09c783b */ /* 0x000f2e0000000200 */
        /* <DEDUP_REMOVED lines=8> */
[C---:B----4-:R-:W-:Y:S08]  /*16960*/  HMMA.16816.F32 R28, R160.reuse, R156, R28 ;  /* 0x0000009ca01c723c */ /* 0x050ff0000000181c */
        /* <DEDUP_REMOVED lines=8> */
[----:B---3--:R-:W-:Y:S04]  /*169f0*/  FMUL.FTZ R3, R11, c[0x0][0x320] ;  /* 0x0000c8000b037a20 */ /* 0x008fe80000410000 */
[----:B------:R-:W3:Y:S02]  /*16a00*/  MUFU.TANH R169, R10 ;  /* 0x0000000a00a97308 */ /* 0x000ee40000002400 */
        /* <DEDUP_REMOVED lines=68> */
[----:B--234-:R-:W-:Y:S01]  /*16e50*/  IMAD.MOV.U32 R196, RZ, RZ, c[0x0][0x2b8] ;  /* 0x0000ae00ffc47624 */ /* 0x01cfe200078e00ff */
        /* <DEDUP_REMOVED lines=11> */
[----:B-1----:R-:W-:Y:S06]  /*16f10*/  IMAD.MOV.U32 R0, RZ, RZ, R2 ;  /* 0x000000ffff007224 */ /* 0x002fec00078e0002 */
        /* <DEDUP_REMOVED lines=24> */
.L_x_1478:
        /* <DEDUP_REMOVED lines=18> */
.L_x_1479:
        /* <DEDUP_REMOVED lines=15> */
.L_x_1389:
[----:B--234-:R-:W-:Y:S05]  /*172b0*/  BSYNC B0 ;  /* 0x0000000000007941 */ /* 0x01cfea0003800000 */
.L_x_1388:
        /* <DEDUP_REMOVED lines=41> */
.L_x_1480:
        /* <DEDUP_REMOVED lines=370> */
.L_x_1386:
[----:B------:R-:W-:Y:S05]  /*18c70*/  BRA.DIV ~URZ, `(.L_x_1394) ;  /* 0x000070827f007947 */ /* 0x000fea000b800000 */
[----:B------:R1:W2:Y:S02]  /*18c80*/  SHFL.BFLY PT, R0, R208, 0x2, 0x1f ;  /* 0x0c401f00d0007f89 */ /* 0x0002a400000e0000 */
.L_x_1481:
[----:B--2---:R-:W-:Y:S01]  /*18c90*/  FADD.FTZ R5, R0, R208 ;  /* 0x000000d000057221 */ /* 0x004fe20000010000 */
[----:B------:R-:W-:Y:S05]  /*18ca0*/  BRA.DIV ~URZ, `(.L_x_1395) ;  /* 0x000070a27f007947 */ /* 0x000fea000b800000 */
[----:B------:R-:W2:Y:S02]  /*18cb0*/  SHFL.BFLY PT, R0, R204, 0x2, 0x1f ;  /* 0x0c401f00cc007f89 */ /* 0x000ea400000e0000 */
[----:B--2---:R-:W-:-:S02]  /*18cc0*/  FADD.FTZ R4, R0, R204 ;  /* 0x000000cc00047221 */ /* 0x004fc40000010000 */
[----:B------:R-:W2:Y:S04]  /*18cd0*/  SHFL.BFLY PT, R0, R5, 0x1, 0x1f ;  /* 0x0c201f0005007f89 */ /* 0x000ea800000e0000 */
[----:B------:R3:W4:Y:S01]  /*18ce0*/  SHFL.BFLY PT, R3, R4, 0x1, 0x1f ;  /* 0x0c201f0004037f89 */ /* 0x00072200000e0000 */
[----:B--2---:R-:W-:-:S05]  /*18cf0*/  FADD.FTZ R5, R5, R0 ;  /* 0x0000000005057221 */ /* 0x004fca0000010000 */
.L_x_1482:
[----:B------:R-:W-:Y:S01]  /*18d00*/  FSETP.NE.FTZ.AND P1, PT, R5, RZ, PT ;  /* 0x000000ff0500720b */ /* 0x000fe20003f35000 */
[----:B----4-:R-:W-:Y:S01]  /*18d10*/  FADD.FTZ R3, R3, R4 ;  /* 0x0000000403037221 */ /* 0x010fe20000010000 */
[----:B------:R-:W-:Y:S02]  /*18d20*/  MOV R2, RZ ;  /* 0x000000ff00027202 */ /* 0x000fe40000000f00 */
[----:B------:R-:W-:Y:S02]  /*18d30*/  MOV R15, 0xff800000 ;  /* 0xff800000000f7802 */ /* 0x000fe40000000f00 */
[----:B------:R-:W-:-:S02]  /*18d40*/  FSETP.NE.FTZ.AND P0, PT, R3, RZ, PT ;  /* 0x000000ff0300720b */ /* 0x000fc40003f15000 */
[----:B------:R-:W-:-:S05]  /*18d50*/  MOV R18, 0xff800000 ;  /* 0xff80000000127802 */ /* 0x000fca0000000f00 */
[----:B------:R-:W2:Y:S08]  /*18d60*/  @P1 MUFU.LG2 R0, R5 ;  /* 0x0000000500001308 */ /* 0x000eb00000000c00 */
[----:B------:R4:W5:Y:S01]  /*18d70*/  @P1 MUFU.RCP R2, R5 ;  /* 0x0000000500021308 */ /* 0x0009620000001000 */
[----:B--23--:R-:W-:Y:S01]  /*18d80*/  @P1 FMUL.FTZ R4, R0, 0.69314718246459960938 ;  /* 0x3f31721800041820 */ /* 0x00cfe20000410000 */
[----:B----4-:R-:W-:Y:S01]  /*18d90*/  @P1 MOV R5, 0x3f317218 ;  /* 0x3f31721800051802 */ /* 0x010fe20000000f00 */
[----:B-----5:R-:W-:-:S02]  /*18da0*/  FMUL.FTZ R34, R2, R116 ;  /* 0x0000007402227220 */ /* 0x020fc40000410000 */
[C---:B------:R-:W-:Y:S02]  /*18db0*/  FMUL.FTZ R35, R2.reuse, R117 ;  /* 0x0000007502237220 */ /* 0x040fe40000410000 */
[----:B------:R-:W-:Y:S01]  /*18dc0*/  @P1 FMUL.FTZ R0, R5, c[0x0][0x2d0] ;  /* 0x0000b40005001a20 */ /* 0x000fe20000410000 */
[----:B------:R-:W-:Y:S01]  /*18dd0*/  @P0 MOV R5, 0x3f317218 ;  /* 0x3f31721800050802 */ /* 0x000fe20000000f00 */
[----:B------:R-:W-:Y:S02]  /*18de0*/  FMUL.FTZ R101, R2, R113 ;  /* 0x0000007102657220 */ /* 0x000fe40000410000 */
[----:B------:R-:W-:Y:S01]  /*18df0*/  @P1 FFMA.FTZ R15, R0, R100, R4 ;  /* 0x00000064000f1223 */ /* 0x000fe20000010004 */
[----:B------:R-:W-:Y:S01]  /*18e00*/  MOV R0, RZ ;  /* 0x000000ff00007202 */ /* 0x000fe20000000f00 */
[----:B------:R-:W-:Y:S01]  /*18e10*/  @P0 MUFU.LG2 R4, R3 ;  /* 0x0000000300040308 */ /* 0x000fe20000000c00 */
[C---:B------:R-:W-:Y:S02]  /*18e20*/  FMUL.FTZ R100, R2.reuse, R112 ;  /* 0x0000007002647220 */ /* 0x040fe40000410000 */
[----:B------:R-:W-:-:S02]  /*18e30*/  FMUL.FTZ R116, R2, R88 ;  /* 0x0000005802747220 */ /* 0x000fc40000410000 */
[C---:B------:R-:W-:Y:S02]  /*18e40*/  FMUL.FTZ R117, R2.reuse, R89 ;  /* 0x0000005902757220 */ /* 0x040fe40000410000 */
[C---:B------:R-:W-:Y:S01]  /*18e50*/  FMUL.FTZ R112, R2.reuse, R68 ;  /* 0x0000004402707220 */ /* 0x040fe20000410000 */
[----:B------:R-:W2:Y:S01]  /*18e60*/  @P0 MUFU.RCP R0, R3 ;  /* 0x0000000300000308 */ /* 0x000ea20000001000 */
        /* <DEDUP_REMOVED lines=8> */
[C---:B--2---:R-:W-:Y:S02]  /*18ef0*/  FMUL.FTZ R88, R0.reuse, R122 ;  /* 0x0000007a00587220 */ /* 0x044fe40000410000 */
[----:B------:R-:W-:-:S02]  /*18f00*/  FMUL.FTZ R89, R0, R123 ;  /* 0x0000007b00597220 */ /* 0x000fc40000410000 */
[----:B------:R-:W-:Y:S02]  /*18f10*/  @P0 FMUL.FTZ R3, R4, 0.69314718246459960938 ;  /* 0x3f31721804030820 */ /* 0x000fe40000410000 */
[C---:B------:R-:W-:Y:S02]  /*18f20*/  FMUL.FTZ R122, R0.reuse, R38 ;  /* 0x00000026007a7220 */ /* 0x040fe40000410000 */
[----:B------:R-:W-:Y:S02]  /*18f30*/  FMUL.FTZ R123, R0, R39 ;  /* 0x00000027007b7220 */ /* 0x000fe40000410000 */
[----:B------:R-:W-:Y:S02]  /*18f40*/  @P0 FMUL.FTZ R4, R5, c[0x0][0x2d0] ;  /* 0x0000b40005040a20 */ /* 0x000fe40000410000 */
[C---:B------:R-:W-:Y:S02]  /*18f50*/  FMUL.FTZ R33, R2.reuse, R121 ;  /* 0x0000007902217220 */ /* 0x040fe40000410000 */
[----:B------:R-:W-:-:S02]  /*18f60*/  FMUL.FTZ R72, R2, R76 ;  /* 0x0000004c02487220 */ /* 0x000fc40000410000 */
[----:B------:R-:W-:Y:S02]  /*18f70*/  FMUL.FTZ R73, R2, R77 ;  /* 0x0000004d02497220 */ /* 0x000fe40000410000 */
[C---:B------:R-:W-:Y:S02]  /*18f80*/  FMUL.FTZ R96, R0.reuse, R110 ;  /* 0x0000006e00607220 */ /* 0x040fe40000410000 */
[C---:B------:R-:W-:Y:S02]  /*18f90*/  FMUL.FTZ R97, R0.reuse, R111 ;  /* 0x0000006f00617220 */ /* 0x040fe40000410000 */
[C---:B------:R-:W-:Y:S02]  /*18fa0*/  FMUL.FTZ R38, R0.reuse, R46 ;  /* 0x0000002e00267220 */ /* 0x040fe40000410000 */
[C---:B------:R-:W-:Y:S02]  /*18fb0*/  FMUL.FTZ R39, R0.reuse, R47 ;  /* 0x0000002f00277220 */ /* 0x040fe40000410000 */
[----:B------:R-:W-:-:S02]  /*18fc0*/  FMUL.FTZ R132, R0, R62 ;  /* 0x0000003e00847220 */ /* 0x000fc40000410000 */
[----:B------:R-:W-:Y:S02]  /*18fd0*/  FMUL.FTZ R133, R0, R63 ;  /* 0x0000003f00857220 */ /* 0x000fe40000410000 */
[C---:B------:R-:W-:Y:S02]  /*18fe0*/  FMUL.FTZ R30, R2.reuse, R124 ;  /* 0x0000007c021e7220 */ /* 0x040fe40000410000 */
[C---:B------:R-:W-:Y:S02]  /*18ff0*/  FMUL.FTZ R31, R2.reuse, R125 ;  /* 0x0000007d021f7220 */ /* 0x040fe40000410000 */
[C---:B------:R-:W-:Y:S02]  /*19000*/  FMUL.FTZ R76, R2.reuse, R80 ;  /* 0x00000050024c7220 */ /* 0x040fe40000410000 */
[----:B------:R-:W-:Y:S02]  /*19010*/  FMUL.FTZ R77, R2, R81 ;  /* 0x00000051024d7220 */ /* 0x000fe40000410000 */
        /* <DEDUP_REMOVED lines=41> */
[----:B------:R-:W-:Y:S01]  /*192b0*/  FMUL.FTZ R51, R0, R99 ;  /* 0x0000006300337220 */ /* 0x000fe20000410000 */
[----:B------:R-:W-:Y:S01]  /*192c0*/  MOV R0, 0x1 ;  /* 0x0000000100007802 */ /* 0x000fe20000000f00 */
[----:B------:R-:W-:-:S02]  /*192d0*/  @P0 FFMA.FTZ R18, R4, R16, R3 ;  /* 0x0000001004120223 */ /* 0x000fc40000010003 */
        /* <DEDUP_REMOVED lines=22> */
.L_x_1311:
        /* <DEDUP_REMOVED lines=17> */
.L_x_1397:
[----:B------:R-:W-:Y:S05]  /*19550*/  BSYNC B0 ;  /* 0x0000000000007941 */ /* 0x000fea0003800000 */
.L_x_1396:
        /* <DEDUP_REMOVED lines=8> */
[----:B------:R-:W3:Y:S04]  /*195e0*/  LDL R7, [R1+0xc] ;  /* 0x00000c0001077983 */ /* 0x000ee80000100800 */
[----:B------:R-:W3:Y:S04]  /*195f0*/  LDL R6, [R1+0x20] ;  /* 0x0000200001067983 */ /* 0x000ee80000100800 */
        /* <DEDUP_REMOVED lines=8> */
[----:B------:R-:W-:-:S04]  /*19680*/  ISETP.NE.U32.AND P0, PT, RZ, c[0x0][0x508], PT ;  /* 0x00014200ff007a0c */ /* 0x000fc80003f05070 */
[----:B------:R-:W-:Y:S02]  /*19690*/  ISETP.NE.AND.EX P1, PT, RZ, c[0x0][0x50c], PT, P0 ;  /* 0x00014300ff007a0c */ /* 0x000fe40003f25300 */
[----:B------:R-:W-:-:S04]  /*196a0*/  ISETP.NE.U32.AND P2, PT, RZ, c[0x0][0x500], PT ;  /* 0x00014000ff007a0c */ /* 0x000fc80003f45070 */
[----:B------:R-:W-:Y:S01]  /*196b0*/  ISETP.NE.AND.EX P2, PT, RZ, c[0x0][0x504], PT, P2 ;  /* 0x00014100ff007a0c */ /* 0x000fe20003f45320 */
[----:B--2---:R2:W-:Y:S04]  /*196c0*/  STS [R10], R2 ;  /* 0x000000020a007388 */ /* 0x0045e80000000800 */
[----:B------:R1:W-:Y:S01]  /*196d0*/  STS [R10+0x400], R0 ;  /* 0x000400000a007388 */ /* 0x0003e20000000800 */
[----:B--2---:R-:W-:Y:S02]  /*196e0*/  F2FP.PACK_AB R2, R25, R24 ;  /* 0x000000181902723e */ /* 0x004fe400000000ff */
[----:B-1----:R-:W-:-:S03]  /*196f0*/  F2FP.PACK_AB R0, R85, R84 ;  /* 0x000000545500723e */ /* 0x002fc600000000ff */
        /* <DEDUP_REMOVED lines=105> */
.L_x_1400:
[----:B------:R-:W2:Y:S01]  /*19d90*/  LDL R19, [R1] ;  /* 0x0000000001137983 */ /* 0x000ea20000100800 */
[----:B------:R-:W-:Y:S01]  /*19da0*/  IMAD.MOV.U32 R13, RZ, RZ, 0x368 ;  /* 0x00000368ff0d7424 */ /* 0x000fe200078e00ff */
[----:B------:R-:W-:Y:S02]  /*19db0*/  ISETP.GT.AND P2, PT, R0, 0x1, PT ;  /* 0x000000010000780c */ /* 0x000fe40003f44270 */
[----:B------:R-:W3:Y:S01]  /*19dc0*/  LDL R29, [R1+0x58] ;  /* 0x00005800011d7983 */ /* 0x000ee20000100800 */
[----:B------:R-:W-:-:S02]  /*19dd0*/  ISETP.NE.U32.AND P0, PT, RZ, c[0x0][0x500], PT ;  /* 0x00014000ff007a0c */ /* 0x000fc40003f05070 */
[----:B------:R-:W-:Y:S02]  /*19de0*/  SEL R13, R13, 0x328, P2 ;  /* 0x000003280d0d7807 */ /* 0x000fe40001000000 */
[----:B------:R-:W-:Y:S02]  /*19df0*/  ISETP.NE.AND.EX P0, PT, RZ, c[0x0][0x504], PT, P0 ;  /* 0x00014100ff007a0c */ /* 0x000fe40003f05300 */
[----:B------:R-:W4:Y:S01]  /*19e00*/  LDC.64 R6, c[0x0][R13+0x170] ;  /* 0x00005c000d067b82 */ /* 0x000f220000000a00 */
[----:B-1----:R-:W-:Y:S02]  /*19e10*/  LOP3.LUT R5, R246, 0xffff, RZ, 0xc0, !PT ;  /* 0x0000fffff6057812 */ /* 0x002fe400078ec0ff */
[----:B------:R-:W-:Y:S02]  /*19e20*/  SEL R0, R251, RZ, !P0 ;  /* 0x000000fffb007207 */ /* 0x000fe40004000000 */
[----:B------:R-:W-:-:S03]  /*19e30*/  SEL R4, R252, RZ, !P0 ;  /* 0x000000fffc047207 */ /* 0x000fc60004000000 */
[----:B------:R-:W1:Y:S08]  /*19e40*/  LDC.64 R10, c[0x0][R13+0x168] ;  /* 0x00005a000d0a7b82 */ /* 0x000e700000000a00 */
[----:B------:R-:W2:Y:S01]  /*19e50*/  LDC.64 R16, c[0x0][R13+0x178] ;  /* 0x00005e000d107b82 */ /* 0x000ea20000000a00 */
        /* <DEDUP_REMOVED lines=8> */
[----:B------:R-:W-:Y:S02]  /*19ee0*/  IMAD.IADD R9, R9, 0x1, R3 ;  /* 0x0000000109097824 */ /* 0x000fe400078e0203 */
[----:B------:R-:W-:-:S05]  /*19ef0*/  IMAD.MOV.U32 R3, RZ, RZ, c[0x0][0x4e8] ;  /* 0x00013a00ff037624 */ /* 0x000fca00078e00ff */
[----:B------:R-:W-:Y:S01]  /*19f00*/  ISETP.NE.AND P3, PT, R3, 0x1, PT ;  /* 0x000000010300780c */ /* 0x000fe20003f65270 */
[----:B------:R-:W-:Y:S01]  /*19f10*/  IMAD.IADD R3, R248, 0x1, R239 ;  /* 0x00000001f8037824 */ /* 0x000fe200078e02ef */
[----:B------:R-:W-:-:S03]  /*19f20*/  IADD3.X R11, R4, R9, R8, P1, P0 ;  /* 0x00000009040b7210 */ /* 0x000fc60000fe0408 */
[----:B------:R-:W-:-:S08]  /*19f30*/  IMAD.MOV.U32 R4, RZ, RZ, R3 ;  /* 0x000000ffff047224 */ /* 0x000fd000078e0003 */
[----:B------:R-:W-:-:S05]  /*19f40*/  @P3 IMAD.HI.U32 R9, R3, c[0x0][0x4ec], RZ ;  /* 0x00013b0003093a27 */ /* 0x000fca00078e00ff */
[----:B------:R-:W-:Y:S01]  /*19f50*/  @P3 SHF.R.U32.HI R4, RZ, c[0x0][0x4f0], R9 ;  /* 0x00013c00ff043a19 */ /* 0x000fe20000011609 */
[----:B------:R-:W1:Y:S01]  /*19f60*/  S2R R86, SR_TID.X ;  /* 0x0000000000567919 */ /* 0x000e620000002100 */
[----:B--2---:R-:W-:-:S05]  /*19f70*/  SEL R6, R19, RZ, P2 ;  /* 0x000000ff13067207 */ /* 0x004fca0001000000 */
[-C--:B------:R-:W-:Y:S02]  /*19f80*/  IMAD R10, R17, R6.reuse, RZ ;  /* 0x00000006110a7224 */ /* 0x080fe400078e02ff */
[----:B------:R-:W-:-:S04]  /*19f90*/  IMAD.WIDE.U32 R6, R16, R6, RZ ;  /* 0x0000000610067225 */ /* 0x000fc800078e00ff */
[----:B------:R-:W-:Y:S01]  /*19fa0*/  IMAD.IADD R10, R7, 0x1, R10 ;  /* 0x00000001070a7824 */ /* 0x000fe200078e020a */
        /* <DEDUP_REMOVED lines=72> */
[----:B------:R-:W5:Y:S01]  /*1a430*/  S2R R29, SR_TID.X ;  /* 0x00000000001d7919 */ /* 0x000f620000002100 */
[----:B------:R-:W-:Y:S01]  /*1a440*/  IADD3 R3, R3, R8, RZ ;  /* 0x0000000803037210 */ /* 0x000fe20007ffe0ff */
[----:B------:R-:W-:-:S04]  /*1a450*/  IMAD R5, R5, c[0x0][0x3d8], RZ ;  /* 0x0000f60005057a24 */ /* 0x000fc800078e02ff */
[----:B------:R-:W-:-:S04]  /*1a460*/  IMAD.WIDE.U32 R2, R0, c[0x0][0x3d8], R2 ;  /* 0x0000f60000027a25 */ /* 0x000fc800078e0002 */
[----:B------:R-:W-:Y:S01]  /*1a470*/  IMAD R0, R0, c[0x0][0x3dc], R5 ;  /* 0x0000f70000007a24 */ /* 0x000fe200078e0205 */
[----:B------:R-:W-:-:S04]  /*1a480*/  LEA R7, P0, R2, c[0x0][0x380], 0x1 ;  /* 0x0000e00002077a11 */ /* 0x000fc800078008ff */
[----:B------:R-:W-:-:S04]  /*1a490*/  IADD3 R0, R3, R0, RZ ;  /* 0x0000000003007210 */ /* 0x000fc80007ffe0ff */
[----:B------:R-:W-:Y:S02]  /*1a4a0*/  LEA.HI.X R6, R2, c[0x0][0x384], R0, 0x1, P0 ;  /* 0x0000e10002067a11 */ /* 0x000fe400000f0c00 */
[----:B-----5:R-:W-:-:S04]  /*1a4b0*/  SHF.R.S32.HI R14, RZ, 0x1f, R29 ;  /* 0x0000001fff0e7819 */ /* 0x020fc8000001141d */
[----:B------:R-:W-:-:S04]  /*1a4c0*/  LEA.HI R14, R14, R29, RZ, 0x3 ;  /* 0x0000001d0e0e7211 */ /* 0x000fc800078f18ff */
[----:B------:R-:W-:-:S04]  /*1a4d0*/  SHF.R.S32.HI R14, RZ, 0x3, R14 ;  /* 0x00000003ff0e7819 */ /* 0x000fc8000001140e */
[----:B------:R-:W-:Y:S01]  /*1a4e0*/  IADD3 R5, R14, R239, RZ ;  /* 0x000000ef0e057210 */ /* 0x000fe20007ffe0ff */
[----:B------:R-:W-:Y:S05]  /*1a4f0*/  BRA.DIV ~URZ, `(.L_x_1402) ;  /* 0x000059427f007947 */ /* 0x000fea000b800000 */
[----:B-1234-:R1:W2:Y:S02]  /*1a500*/  SHFL.IDX PT, R8, R6, RZ, 0x181f ;  /* 0x00181fff06087589 */ /* 0x01e2a400000e0000 */
.L_x_1483:
[----:B------:R-:W-:Y:S05]  /*1a510*/  BRA.DIV ~URZ, `(.L_x_1403) ;  /* 0x000059927f007947 */ /* 0x000fea000b800000 */
[----:B------:R3:W4:Y:S02]  /*1a520*/  SHFL.IDX PT, R0, R7, RZ, 0x181f ;  /* 0x00181fff07007589 */ /* 0x00072400000e0000 */
.L_x_1484:
[----:B------:R-:W-:Y:S01]  /*1a530*/  ISETP.GE.AND P0, PT, R5, R4, PT ;  /* 0x000000040500720c */ /* 0x000fe20003f06270 */
[----:B------:R-:W-:-:S12]  /*1a540*/  BSSY B0, `(.L_x_1404) ;  /* 0x000000e000007945 */ /* 0x000fd80003800000 */
        /* <DEDUP_REMOVED lines=10> */
[----:B------:R2:W-:Y:S04]  /*1a5f0*/  @!P2 ST.E.128 [R12.64], R24 ;  /* 0x000000180c00a985 */ /* 0x0005e8000c101d08 */
[----:B------:R2:W-:Y:S04]  /*1a600*/  @!P1 ST.E.128 [R10.64], R20 ;  /* 0x000000140a009985 */ /* 0x0005e8000c101d08 */
[----:B------:R2:W-:Y:S02]  /*1a610*/  @!P0 ST.E.128 [R2.64], R16 ;  /* 0x0000001002008985 */ /* 0x0005e4000c101d08 */
.L_x_1405:
[----:B------:R-:W-:Y:S05]  /*1a620*/  BSYNC B0 ;  /* 0x0000000000007941 */ /* 0x000fea0003800000 */
.L_x_1404:
[----:B------:R-:W-:Y:S05]  /*1a630*/  BRA.DIV ~URZ, `(.L_x_1406) ;  /* 0x000058d27f007947 */ /* 0x000fea000b800000 */
[----:B--2---:R2:W1:Y:S04]  /*1a640*/  SHFL.IDX PT, R8, R6, 0x1, 0x181f ;  /* 0x00381f0006087f89 */ /* 0x00446800000e0000 */
[----:B----4-:R2:W4:Y:S02]  /*1a650*/  SHFL.IDX PT, R0, R7, 0x1, 0x181f ;  /* 0x00381f0007007f89 */ /* 0x01052400000e0000 */
.L_x_1485:
        /* <DEDUP_REMOVED lines=13> */
[----:B------:R1:W-:Y:S04]  /*1a730*/  @!P2 ST.E.128 [R12.64], R40 ;  /* 0x000000280c00a985 */ /* 0x0003e8000c101d08 */
[----:B------:R1:W-:Y:S04]  /*1a740*/  @!P1 ST.E.128 [R10.64], R36 ;  /* 0x000000240a009985 */ /* 0x0003e8000c101d08 */
[----:B------:R1:W-:Y:S02]  /*1a750*/  @!P0 ST.E.128 [R2.64], R32 ;  /* 0x0000002002008985 */ /* 0x0003e4000c101d08 */
.L_x_1408:
[----:B------:R-:W-:Y:S05]  /*1a760*/  BSYNC B0 ;  /* 0x0000000000007941 */ /* 0x000fea0003800000 */
.L_x_1407:
[----:B------:R-:W-:Y:S05]  /*1a770*/  BRA.DIV ~URZ, `(.L_x_1409) ;  /* 0x000058527f007947 */ /* 0x000fea000b800000 */
[----:B-1----:R1:W2:Y:S02]  /*1a780*/  SHFL.IDX PT, R8, R6, 0x2, 0x181f ;  /* 0x00581f0006087f89 */ /* 0x0022a400000e0000 */
.L_x_1486:
[----:B------:R-:W-:Y:S05]  /*1a790*/  BRA.DIV ~URZ, `(.L_x_1410) ;  /* 0x000058a27f007947 */ /* 0x000fea000b800000 */
[----:B----4-:R4:W1:Y:S02]  /*1a7a0*/  SHFL.IDX PT, R0, R7, 0x2, 0x181f ;  /* 0x00581f0007007f89 */ /* 0x01086400000e0000 */
.L_x_1487:
        /* <DEDUP_REMOVED lines=16> */
.L_x_1412:
[----:B------:R-:W-:Y:S05]  /*1a8b0*/  BSYNC B0 ;  /* 0x0000000000007941 */ /* 0x000fea0003800000 */
.L_x_1411:
[----:B------:R-:W-:Y:S05]  /*1a8c0*/  BRA.DIV ~URZ, `(.L_x_1413) ;  /* 0x000057d27f007947 */ /* 0x000fea000b800000 */
[----:B-12---:R-:W1:Y:S04]  /*1a8d0*/  SHFL.IDX PT, R6, R6, 0x3, 0x181f ;  /* 0x00781f0006067f89 */ /* 0x006e6800000e0000 */
[----:B------:R2:W3:Y:S02]  /*1a8e0*/  SHFL.IDX PT, R0, R7, 0x3, 0x181f ;  /* 0x00781f0007007f89 */ /* 0x0004e400000e0000 */
.L_x_1488:
[----:B------:R-:W-:-:S04]  /*1a8f0*/  IADD3 R2, R5, 0x60, RZ ;  /* 0x0000006005027810 */ /* 0x000fc80007ffe0ff */
[----:B------:R-:W-:-:S13]  /*1a900*/  ISETP.GE.AND P0, PT, R2, R4, PT ;  /* 0x000000040200720c */ /* 0x000fda0003f06270 */
[----:B------:R-:W-:Y:S05]  /*1a910*/  @P0 BRA `(.L_x_1414) ;  /* 0x0000258000000947 */ /* 0x000fea0003800000 */
[----:B------:R-:W-:Y:S02]  /*1a920*/  ISETP.GE.AND P1, PT, R202, c[0x0][0x3c8], PT ;  /* 0x0000f200ca007a0c */ /* 0x000fe40003f26270 */
[----:B------:R-:W-:-:S11]  /*1a930*/  ISETP.GE.AND P0, PT, R205, c[0x0][0x3c8], PT ;  /* 0x0000f200cd007a0c */ /* 0x000fd60003f06270 */
[CC--:B---3--:R-:W-:Y:S02]  /*1a940*/  @!P1 LEA R4, P3, R202.reuse, R0.reuse, 0x1 ;  /* 0x00000000ca049211 */ /* 0x0c8fe400078608ff */
[C---:B------:R-:W-:Y:S02]  /*1a950*/  @!P0 LEA R2, P2, R205.reuse, R0, 0x1 ;  /* 0x00000000cd028211 */ /* 0x040fe400078408ff */
[-C--:B-1----:R-:W-:Y:S02]  /*1a960*/  @!P1 LEA.HI.X R5, R202, R6.reuse, R203, 0x1, P3 ;  /* 0x00000006ca059211 */ /* 0x082fe400018f0ccb */
[----:B------:R-:W-:-:S03]  /*1a970*/  @!P0 LEA.HI.X R3, R205, R6, R219, 0x1, P2 ;  /* 0x00000006cd038211 */ /* 0x000fc600010f0cdb */
[----:B------:R1:W-:Y:S04]  /*1a980*/  @!P1 ST.E.128 [R4.64], R60 ;  /* 0x0000003c04009985 */ /* 0x0003e8000c101d08 */
[----:B------:R1:W-:Y:S01]  /*1a990*/  @!P0 ST.E.128 [R2.64], R56 ;  /* 0x0000003802008985 */ /* 0x0003e2000c101d08 */
[----:B------:R-:W-:-:S13]  /*1a9a0*/  ISETP.GE.AND P0, PT, R206, c[0x0][0x3c8], PT ;  /* 0x0000f200ce007a0c */ /* 0x000fda0003f06270 */
[----:B------:R-:W-:Y:S05]  /*1a9b0*/  @P0 BRA `(.L_x_1414) ;  /* 0x000024e000000947 */ /* 0x000fea0003800000 */
[----:B-1----:R-:W-:-:S04]  /*1a9c0*/  LEA R2, P0, R206, R0, 0x1 ;  /* 0x00000000ce027211 */ /* 0x002fc800078008ff */
[----:B------:R-:W-:-:S05]  /*1a9d0*/  LEA.HI.X R3, R206, R6, R218, 0x1, P0 ;  /* 0x00000006ce037211 */ /* 0x000fca00000f0cda */
[----:B------:R1:W-:Y:S01]  /*1a9e0*/  ST.E.128 [R2.64], R64 ;  /* 0x0000004002007985 */ /* 0x0003e2000c101d08 */
[----:B------:R-:W-:Y:S05]  /*1a9f0*/  BRA `(.L_x_1414) ;  /* 0x000024a000007947 */ /* 0x000fea0003800000 */
.L_x_1401:
[----:B------:R-:W3:Y:S01]  /*1aa00*/  LDL.LU R9, [R1] ;  /* 0x0000000001097983 */ /* 0x000ee20000300800 */
        /* <DEDUP_REMOVED lines=13> */
[----:B------:R-:W-:-:S05]  /*1aae0*/  @P3 IMAD.HI.U32 R2, R3, c[0x0][0x4ec], RZ ;  /* 0x00013b0003023a27 */ /* 0x000fca00078e00ff */
[----:B------:R-:W-:-:S04]  /*1aaf0*/  @P3 SHF.R.U32.HI R0, RZ, c[0x0][0x4f0], R2 ;  /* 0x00013c00ff003a19 */ /* 0x000fc80000011602 */
[----:B------:R-:W-:-:S05]  /*1ab00*/  SHF.R.S32.HI R2, RZ, 0x1f, R0 ;  /* 0x0000001fff027819 */ /* 0x000fca0000011400 */
[----:B------:R-:W-:-:S04]  /*1ab10*/  IMAD R2, R2, c[0x0][0x430], RZ ;  /* 0x00010c0002027a24 */ /* 0x000fc800078e02ff */
[----:B------:R-:W-:Y:S02]  /*1ab20*/  IMAD R2, R0, c[0x0][0x434], R2 ;  /* 0x00010d0000027a24 */ /* 0x000fe400078e0202 */
[----:B---3--:R-:W-:-:S04]  /*1ab30*/  IMAD.WIDE.U32 R4, R9, c[0x0][0x448], R4 ;  /* 0x0001120009047a25 */ /* 0x008fc800078e0004 */
[----:B------:R-:W-:-:S04]  /*1ab40*/  IMAD R5, R9, c[0x0][0x44c], R5 ;  /* 0x0001130009057a24 */ /* 0x000fc800078e0205 */
[C---:B------:R-:W-:Y:S01]  /*1ab50*/  IMAD.WIDE.U32 R4, R0.reuse, c[0x0][0x430], R4 ;  /* 0x00010c0000047a25 */ /* 0x040fe200078e0004 */
        /* <DEDUP_REMOVED lines=13> */
.L_x_1489:
[----:B------:R-:W-:Y:S05]  /*1ac30*/  BRA.DIV ~URZ, `(.L_x_1416) ;  /* 0x000055927f007947 */ /* 0x000fea000b800000 */
[----:B------:R4:W1:Y:S02]  /*1ac40*/  SHFL.IDX PT, R0, R12, RZ, 0x1c1f ;  /* 0x001c1fff0c007589 */ /* 0x00086400000e0000 */
.L_x_1490:
        /* <DEDUP_REMOVED lines=12> */
[C---:B------:R-:W-:Y:S02]  /*1ad10*/  IADD3 R14, R242.reuse, 0x20, RZ ;  /* 0x00000020f20e7810 */ /* 0x040fe40007ffe0ff */
[C---:B--2---:R-:W-:Y:S01]  /*1ad20*/  IADD3 R10, R242.reuse, 0x30, RZ ;  /* 0x00000030f20a7810 */ /* 0x044fe20007ffe0ff */
[C---:B------:R-:W-:Y:S01]  /*1ad30*/  @!P0 IMAD.WIDE R2, R242.reuse, 0x4, R2 ;  /* 0x00000004f2028825 */ /* 0x040fe200078e0202 */
[----:B------:R-:W-:-:S02]  /*1ad40*/  IADD3 R15, R242, 0x20, RZ ;  /* 0x00000020f20f7810 */ /* 0x000fc40007ffe0ff */
[C---:B------:R-:W-:Y:S02]  /*1ad50*/  IADD3 R11, R242.reuse, 0x28, RZ ;  /* 0x00000028f20b7810 */ /* 0x040fe40007ffe0ff */
[----:B------:R1:W-:Y:S01]  /*1ad60*/  @!P0 ST.E.64 [R2.64], R22 ;  /* 0x0000001602008985 */ /* 0x0003e2000c101b08 */
[----:B------:R-:W-:Y:S02]  /*1ad70*/  SHF.R.S32.HI R15, RZ, 0x1f, R15 ;  /* 0x0000001fff0f7819 */ /* 0x000fe4000001140f */
[----:B------:R-:W-:Y:S02]  /*1ad80*/  SHF.R.S32.HI R11, RZ, 0x1f, R11 ;  /* 0x0000001fff0b7819 */ /* 0x000fe4000001140b */
[C---:B------:R-:W-:Y:S02]  /*1ad90*/  IADD3 R16, R242.reuse, 0x60, RZ ;  /* 0x00000060f2107810 */ /* 0x040fe40007ffe0ff */
[C---:B------:R-:W-:Y:S02]  /*1ada0*/  IADD3 R17, R242.reuse, 0x70, RZ ;  /* 0x00000070f2117810 */ /* 0x040fe40007ffe0ff */
[----:B------:R-:W-:-:S02]  /*1adb0*/  IADD3 R18, R242, 0x60, RZ ;  /* 0x00000060f2127810 */ /* 0x000fc40007ffe0ff */
[----:B------:R-:W-:Y:S02]  /*1adc0*/  IADD3 R19, R242, 0xa8, RZ ;  /* 0x000000a8f2137810 */ /* 0x000fe40007ffe0ff */
[----:B------:R-:W-:Y:S02]  /*1add0*/  SHF.R.S32.HI R18, RZ, 0x1f, R18 ;  /* 0x0000001fff127819 */ /* 0x000fe40000011412 */
        /* <DEDUP_REMOVED lines=8> */
[----:B------:R-:W-:-:S02]  /*1ae60*/  ISETP.GE.AND P3, PT, R9, c[0x0][0x3c8], PT ;  /* 0x0000f20009007a0c */ /* 0x000fc40003f66270 */
        /* <DEDUP_REMOVED lines=10> */
[----:B------:R-:W-:-:S03]  /*1af10*/  @!P3 LEA R6, P0, R9, R0, 0x2 ;  /* 0x000000000906b211 */ /* 0x000fc600078010ff */
[----:B------:R1:W-:Y:S01]  /*1af20*/  @!P1 ST.E.64 [R2.64], R30 ;  /* 0x0000001e02009985 */ /* 0x0003e2000c101b08 */
[----:B------:R-:W-:Y:S02]  /*1af30*/  ISETP.GE.AND P1, PT, R10, c[0x0][0x3c8], PT ;  /* 0x0000f2000a007a0c */ /* 0x000fe40003f26270 */
[----:B------:R-:W-:Y:S02]  /*1af40*/  @!P3 LEA.HI.X R7, R9, R4, R11, 0x2, P0 ;  /* 0x000000040907b211 */ /* 0x000fe400000f140b */
[C---:B------:R-:W-:Y:S02]  /*1af50*/  IADD3 R9, R242.reuse, 0x48, RZ ;  /* 0x00000048f2097810 */ /* 0x040fe40007ffe0ff */
        /* <DEDUP_REMOVED lines=8> */
[----:B------:R-:W-:Y:S01]  /*1afe0*/  SHF.R.S32.HI R15, RZ, 0x1f, R15 ;  /* 0x0000001fff0f7819 */ /* 0x000fe2000001140f */
[----:B------:R2:W-:Y:S01]  /*1aff0*/  @!P3 ST.E.64 [R6.64], R34 ;  /* 0x000000220600b985 */ /* 0x0005e2000c101b08 */
[----:B------:R-:W-:-:S02]  /*1b000*/  ISETP.GE.AND P3, PT, R9, c[0x0][0x3c8], PT ;  /* 0x0000f20009007a0c */ /* 0x000fc40003f66270 */
[-C--:B-1----:R-:W-:Y:S02]  /*1b010*/  @!P1 LEA R2, P5, R10, R0.reuse, 0x2 ;  /* 0x000000000a029211 */ /* 0x082fe400078a10ff */
[----:B--2---:R-:W-:Y:S02]  /*1b020*/  @!P4 LEA R6, P0, R8, R0, 0x2 ;  /* 0x000000000806c211 */ /* 0x004fe400078010ff */
[-C--:B------:R-:W-:Y:S02]  /*1b030*/  @!P1 LEA.HI.X R3, R10, R4.reuse, R15, 0x2, P5 ;  /* 0x000000040a039211 */ /* 0x080fe400028f140f */
[----:B------:R-:W-:Y:S02]  /*1b040*/  @!P4 LEA.HI.X R7, R8, R4, R11, 0x2, P0 ;  /* 0x000000040807c211 */ /* 0x000fe400000f140b */
[C---:B------:R-:W-:Y:S01]  /*1b050*/  IADD3 R10, R242.reuse, 0x50, RZ ;  /* 0x00000050f20a7810 */ /* 0x040fe20007ffe0ff */
[----:B------:R1:W-:Y:S01]  /*1b060*/  @!P1 ST.E.64 [R2.64], R100 ;  /* 0x0000006402009985 */ /* 0x0003e2000c101b08 */
[----:B------:R-:W-:-:S02]  /*1b070*/  IADD3 R8, R242, 0x58, RZ ;  /* 0x00000058f2087810 */ /* 0x000fc40007ffe0ff */
[C---:B------:R-:W-:Y:S01]  /*1b080*/  IADD3 R15, R242.reuse, 0x40, RZ ;  /* 0x00000040f20f7810 */ /* 0x040fe20007ffe0ff */
[----:B------:R2:W-:Y:S01]  /*1b090*/  @!P4 ST.E.64 [R6.64], R108 ;  /* 0x0000006c0600c985 */ /* 0x0005e2000c101b08 */
[----:B------:R-:W-:Y:S02]  /*1b0a0*/  IADD3 R11, R242, 0x48, RZ ;  /* 0x00000048f20b7810 */ /* 0x000fe40007ffe0ff */
[----:B------:R-:W-:Y:S02]  /*1b0b0*/  ISETP.GE.AND P1, PT, R10, c[0x0][0x3c8], PT ;  /* 0x0000f2000a007a0c */ /* 0x000fe40003f26270 */
[----:B------:R-:W-:Y:S02]  /*1b0c0*/  ISETP.GE.AND P4, PT, R8, c[0x0][0x3c8], PT ;  /* 0x0000f20008007a0c */ /* 0x000fe40003f86270 */
[----:B------:R-:W-:Y:S02]  /*1b0d0*/  SHF.R.S32.HI R15, RZ, 0x1f, R15 ;  /* 0x0000001fff0f7819 */ /* 0x000fe4000001140f */
[----:B------:R-:W-:-:S02]  /*1b0e0*/  SHF.R.S32.HI R11, RZ, 0x1f, R11 ;  /* 0x0000001fff0b7819 */ /* 0x000fc4000001140b */
[CC--:B-1----:R-:W-:Y:S02]  /*1b0f0*/  @!P2 LEA R2, P5, R14.reuse, R0.reuse, 0x2 ;  /* 0x000000000e02a211 */ /* 0x0c2fe400078a10ff */
[C---:B--2---:R-:W-:Y:S02]  /*1b100*/  @!P3 LEA R6, P0, R9.reuse, R0, 0x2 ;  /* 0x000000000906b211 */ /* 0x044fe400078010ff */
[-C--:B------:R-:W-:Y:S02]  /*1b110*/  @!P2 LEA.HI.X R3, R14, R4.reuse, R15, 0x2, P5 ;  /* 0x000000040e03a211 */ /* 0x080fe400028f140f */
[----:B------:R-:W-:Y:S02]  /*1b120*/  @!P3 LEA.HI.X R7, R9, R4, R11, 0x2, P0 ;  /* 0x000000040907b211 */ /* 0x000fe400000f140b */
[C---:B------:R-:W-:Y:S01]  /*1b130*/  IADD3 R11, R242.reuse, 0x68, RZ ;  /* 0x00000068f20b7810 */ /* 0x040fe20007ffe0ff */
[----:B------:R1:W-:Y:S01]  /*1b140*/  @!P2 ST.E.64 [R2.64], R36 ;  /* 0x000000240200a985 */ /* 0x0003e2000c101b08 */
[----:B------:R-:W-:-:S02]  /*1b150*/  IADD3 R14, R242, 0x50, RZ ;  /* 0x00000050f20e7810 */ /* 0x000fc40007ffe0ff */
[----:B------:R-:W-:Y:S01]  /*1b160*/  IADD3 R9, R242, 0x58, RZ ;  /* 0x00000058f2097810 */ /* 0x000fe20007ffe0ff */
[----:B------:R2:W-:Y:S01]  /*1b170*/  @!P3 ST.E.64 [R6.64], R40 ;  /* 0x000000280600b985 */ /* 0x0005e2000c101b08 */
[----:B------:R-:W-:Y:S02]  /*1b180*/  ISETP.GE.AND P2, PT, R16, c[0x0][0x3c8], PT ;  /* 0x0000f20010007a0c */ /* 0x000fe40003f46270 */
[----:B------:R-:W-:Y:S02]  /*1b190*/  ISETP.GE.AND P3, PT, R11, c[0x0][0x3c8], PT ;  /* 0x0000f2000b007a0c */ /* 0x000fe40003f66270 */
[----:B------:R-:W-:Y:S02]  /*1b1a0*/  SHF.R.S32.HI R14, RZ, 0x1f, R14 ;  /* 0x0000001fff0e7819 */ /* 0x000fe4000001140e */
[----:B------:R-:W-:Y:S02]  /*1b1b0*/  SHF.R.S32.HI R9, RZ, 0x1f, R9 ;  /* 0x0000001fff097819 */ /* 0x000fe40000011409 */
[----:B------:R-:W-:-:S02]  /*1b1c0*/  IADD3 R15, R242, 0x80, RZ ;  /* 0x00000080f20f7810 */ /* 0x000fc40007ffe0ff */
[-C--:B-1----:R-:W-:Y:S02]  /*1b1d0*/  @!P1 LEA R2, P5, R10, R0.reuse, 0x2 ;  /* 0x000000000a029211 */ /* 0x082fe400078a10ff */
[----:B--2---:R-:W-:Y:S02]  /*1b1e0*/  @!P4 LEA R6, P0, R8, R0, 0x2 ;  /* 0x000000000806c211 */ /* 0x004fe400078010ff */
[-C--:B------:R-:W-:Y:S02]  /*1b1f0*/  @!P1 LEA.HI.X R3, R10, R4.reuse, R14, 0x2, P5 ;  /* 0x000000040a039211 */ /* 0x080fe400028f140e */
[----:B------:R-:W-:Y:S02]  /*1b200*/  @!P4 LEA.HI.X R7, R8, R4, R9, 0x2, P0 ;  /* 0x000000040807c211 */ /* 0x000fe400000f1409 */
[C---:B------:R-:W-:Y:S01]  /*1b210*/  IADD3 R10, R242.reuse, 0x78, RZ ;  /* 0x00000078f20a7810 */ /* 0x040fe20007ffe0ff */
[----:B------:R1:W-:Y:S01]  /*1b220*/  @!P1 ST.E.64 [R2.64], R44 ;  /* 0x0000002c02009985 */ /* 0x0003e2000c101b08 */
[----:B------:R-:W-:-:S02]  /*1b230*/  IADD3 R14, R242, 0x68, RZ ;  /* 0x00000068f20e7810 */ /* 0x000fc40007ffe0ff */
[----:B------:R-:W-:Y:S01]  /*1b240*/  ISETP.GE.AND P0, PT, R17, c[0x0][0x3c8], PT ;  /* 0x0000f20011007a0c */ /* 0x000fe20003f06270 */
[----:B------:R2:W-:Y:S01]  /*1b250*/  @!P4 ST.E.64 [R6.64], R48 ;  /* 0x000000300600c985 */ /* 0x0005e2000c101b08 */
[----:B------:R-:W-:Y:S02]  /*1b260*/  ISETP.GE.AND P4, PT, R10, c[0x0][0x3c8], PT ;  /* 0x0000f2000a007a0c */ /* 0x000fe40003f86270 */
[----:B------:R-:W-:Y:S02]  /*1b270*/  SHF.R.S32.HI R14, RZ, 0x1f, R14 ;  /* 0x0000001fff0e7819 */ /* 0x000fe4000001140e */
[----:B------:R-:W-:-:S04]  /*1b280*/  @!P3 LEA R8, P1, R11, R0, 0x2 ;  /* 0x000000000b08b211 */ /* 0x000fc800078210ff */
[----:B------:R-:W-:Y:S02]  /*1b290*/  @!P3 LEA.HI.X R9, R11, R4, R14, 0x2, P1 ;  /* 0x000000040b09b211 */ /* 0x000fe400008f140e */
[C---:B------:R-:W-:Y:S02]  /*1b2a0*/  IADD3 R14, R242.reuse, 0x88, RZ ;  /* 0x00000088f20e7810 */ /* 0x040fe40007ffe0ff */
[----:B------:R-:W-:Y:S02]  /*1b2b0*/  IADD3 R11, R242, 0x90, RZ ;  /* 0x00000090f20b7810 */ /* 0x000fe40007ffe0ff */
[----:B------:R-:W-:Y:S02]  /*1b2c0*/  ISETP.GE.AND P1, PT, R14, c[0x0][0x3c8], PT ;  /* 0x0000f2000e007a0c */ /* 0x000fe40003f26270 */
        /* <DEDUP_REMOVED lines=9> */
[----:B------:R-:W-:-:S02]  /*1b360*/  SHF.R.S32.HI R18, RZ, 0x1f, R18 ;  /* 0x0000001fff127819 */ /* 0x000fc40000011412 */
[----:B------:R-:W-:Y:S02]  /*1b370*/  SHF.R.S32.HI R16, RZ, 0x1f, R16 ;  /* 0x0000001fff107819 */ /* 0x000fe40000011410 */
[----:B------:R-:W-:Y:S02]  /*1b380*/  @!P0 LEA.HI.X R7, R17, R4, R18, 0x2, P5 ;  /* 0x0000000411078211 */ /* 0x000fe400028f1412 */
[C---:B------:R-:W-:Y:S02]  /*1b390*/  IADD3 R17, R242.reuse, 0x80, RZ ;  /* 0x00000080f2117810 */ /* 0x040fe40007ffe0ff */
[----:B------:R-:W-:Y:S01]  /*1b3a0*/  IADD3 R18, R242, 0xa8, RZ ;  /* 0x000000a8f2127810 */ /* 0x000fe20007ffe0ff */
[----:B------:R3:W-:Y:S01]  /*1b3b0*/  @!P0 ST.E.64 [R6.64], R60 ;  /* 0x0000003c06008985 */ /* 0x0007e2000c101b08 */
[----:B------:R-:W-:Y:S02]  /*1b3c0*/  SHF.R.S32.HI R17, RZ, 0x1f, R17 ;  /* 0x0000001fff117819 */ /* 0x000fe40000011411 */
[----:B-1----:R-:W-:-:S04]  /*1b3d0*/  @!P4 LEA R2, P3, R10, R0, 0x2 ;  /* 0x000000000a02c211 */ /* 0x002fc800078610ff */
[----:B------:R-:W-:Y:S02]  /*1b3e0*/  @!P4 LEA.HI.X R3, R10, R4, R16, 0x2, P3 ;  /* 0x000000040a03c211 */ /* 0x000fe400018f1410 */
[C---:B------:R-:W-:Y:S02]  /*1b3f0*/  IADD3 R16, R242.reuse, 0x88, RZ ;  /* 0x00000088f2107810 */ /* 0x040fe40007ffe0ff */
[----:B------:R-:W-:Y:S01]  /*1b400*/  IADD3 R10, R242, 0x98, RZ ;  /* 0x00000098f20a7810 */ /* 0x000fe20007ffe0ff */
[----:B------:R1:W-:Y:S01]  /*1b410*/  @!P4 ST.E.64 [R2.64], R64 ;  /* 0x000000400200c985 */ /* 0x0003e2000c101b08 */
[----:B------:R-:W-:Y:S02]  /*1b420*/  SHF.R.S32.HI R16, RZ, 0x1f, R16 ;  /* 0x0000001fff107819 */ /* 0x000fe40000011410 */
[----:B--2---:R-:W-:Y:S02]  /*1b430*/  @!P2 LEA R8, P0, R15, R0, 0x2 ;  /* 0x000000000f08a211 */ /* 0x004fe400078010ff */
[----:B------:R-:W-:-:S02]  /*1b440*/  ISETP.GE.AND P5, PT, R10, c[0x0][0x3c8], PT ;  /* 0x0000f2000a007a0c */ /* 0x000fc40003fa6270 */
[----:B------:R-:W-:Y:S02]  /*1b450*/  @!P2 LEA.HI.X R9, R15, R4, R17, 0x2, P0 ;  /* 0x000000040f09a211 */ /* 0x000fe400000f1411 */
[----:B------:R-:W-:Y:S02]  /*1b460*/  IADD3 R15, R242, 0xa0, RZ ;  /* 0x000000a0f20f7810 */ /* 0x000fe40007ffe0ff */
[----:B---3--:R-:W-:Y:S01]  /*1b470*/  @!P6 LEA R6, P0, R11, R0, 0x2 ;  /* 0x000000000b06e211 */ /* 0x008fe200078010ff */
[----:B------:R-:W-:Y:S01]  /*1b480*/  @!P2 ST.E.64 [R8.64], R112 ;  /* 0x000000700800a985 */ /* 0x000fe2000c101b08 */
[----:B------:R-:W-:Y:S02]  /*1b490*/  ISETP.GE.AND P4, PT, R15, c[0x0][0x3c8], PT ;  /* 0x0000f2000f007a0c */ /* 0x000fe40003f86270 */
        /* <DEDUP_REMOVED lines=35> */
.L_x_1418:
[----:B------:R-:W-:Y:S05]  /*1b6d0*/  BSYNC B0 ;  /* 0x0000000000007941 */ /* 0x000fea0003800000 */
.L_x_1417:
[----:B------:R-:W-:Y:S05]  /*1b6e0*/  BRA.DIV ~URZ, `(.L_x_1419) ;  /* 0x00004b427f007947 */ /* 0x000fea000b800000 */
[----:B---3--:R3:W2:Y:S04]  /*1b6f0*/  SHFL.IDX PT, R4, R5, 0x1, 0x1c1f ;  /* 0x003c1f0005047f89 */ /* 0x0086a800000e0000 */
[----:B-1----:R3:W1:Y:S02]  /*1b700*/  SHFL.IDX PT, R0, R12, 0x1, 0x1c1f ;  /* 0x003c1f000c007f89 */ /* 0x00266400000e0000 */
.L_x_1491:
[----:B------:R-:W-:-:S13]  /*1b710*/  ISETP.NE.AND P0, PT, R13, RZ, PT ;  /* 0x000000ff0d00720c */ /* 0x000fda0003f05270 */
[----:B------:R-:W-:Y:S05]  /*1b720*/  @P0 BRA `(.L_x_1414) ;  /* 0x0000177000000947 */ /* 0x000fea0003800000 */
[C---:B------:R-:W-:Y:S02]  /*1b730*/  ISETP.GE.AND P4, PT, R242.reuse, c[0x0][0x3c8], PT ;  /* 0x0000f200f2007a0c */ /* 0x040fe40003f86270 */
[C---:B------:R-:W-:Y:S02]  /*1b740*/  IADD3 R15, R242.reuse, 0x18, RZ ;  /* 0x00000018f20f7810 */ /* 0x040fe40007ffe0ff */
[----:B------:R-:W-:Y:S02]  /*1b750*/  IADD3 R8, R242, 0x8, RZ ;  /* 0x00000008f2087810 */ /* 0x000fe40007ffe0ff */
[----:B------:R-:W-:Y:S02]  /*1b760*/  ISETP.GE.AND P1, PT, R15, c[0x0][0x3c8], PT ;  /* 0x0000f2000f007a0c */ /* 0x000fe40003f26270 */
[----:B------:R-:W-:Y:S02]  /*1b770*/  ISETP.GE.AND P3, PT, R8, c[0x0][0x3c8], PT ;  /* 0x0000f20008007a0c */ /* 0x000fe40003f66270 */
[----:B---3--:R-:W-:-:S02]  /*1b780*/  IADD3 R5, R242, 0x10, RZ ;  /* 0x00000010f2057810 */ /* 0x008fc40007ffe0ff */
[C---:B------:R-:W-:Y:S01]  /*1b790*/  IADD3 R9, R242.reuse, 0x8, RZ ;  /* 0x00000008f2097810 */ /* 0x040fe20007ffe0ff */
[----:B-1----:R-:W-:Y:S01]  /*1b7a0*/  @!P4 IMAD.MOV.U32 R6, RZ, RZ, R0 ;  /* 0x000000ffff06c224 */ /* 0x002fe200078e0000 */
[----:B------:R-:W-:Y:S01]  /*1b7b0*/  ISETP.GE.AND P2, PT, R5, c[0x0][0x3c8], PT ;  /* 0x0000f20005007a0c */ /* 0x000fe20003f46270 */
[----:B--2---:R-:W-:Y:S01]  /*1b7c0*/  @!P4 IMAD.MOV.U32 R7, RZ, RZ, R4 ;  /* 0x000000ffff07c224 */ /* 0x004fe200078e0004 */
        /* <DEDUP_REMOVED lines=170> */
.L_x_1399:
        /* <DEDUP_REMOVED lines=19> */
.L_x_1420:
        /* <DEDUP_REMOVED lines=12> */
[----:B------:R-:W2:Y:S01]  /*1c460*/  LDL.LU R22, [R1] ;  /* 0x0000000001167983 */ /* 0x000ea20000300800 */
[----:B------:R-:W-:Y:S01]  /*1c470*/  IMAD.MOV.U32 R2, RZ, RZ, 0x368 ;  /* 0x00000368ff027424 */ /* 0x000fe200078e00ff */
[----:B------:R-:W-:-:S04]  /*1c480*/  ISETP.GT.AND P2, PT, R19, 0x1, PT ;  /* 0x000000011300780c */ /* 0x000fc80003f44270 */
[----:B------:R-:W-:-:S04]  /*1c490*/  SEL R2, R2, 0x328, P2 ;  /* 0x0000032802027807 */ /* 0x000fc80001000000 */
[----:B------:R3:W4:Y:S08]  /*1c4a0*/  LDC.64 R10, c[0x0][R2+0x170] ;  /* 0x00005c00020a7b82 */ /* 0x0007300000000a00 */
[----:B------:R3:W5:Y:S08]  /*1c4b0*/  LDC.64 R8, c[0x0][R2+0x168] ;  /* 0x00005a0002087b82 */ /* 0x0007700000000a00 */
[----:B------:R3:W1:Y:S08]  /*1c4c0*/  LDC.64 R16, c[0x0][R2+0x178] ;  /* 0x00005e0002107b82 */ /* 0x0006700000000a00 */
[----:B------:R3:W1:Y:S02]  /*1c4d0*/  LDC.64 R12, c[0x0][R2+0x160] ;  /* 0x00005800020c7b82 */ /* 0x0006640000000a00 */
[----:B---3--:R-:W-:-:S02]  /*1c4e0*/  IMAD.MOV.U32 R2, RZ, RZ, c[0x0][0x4e8] ;  /* 0x00013a00ff027624 */ /* 0x008fc400078e00ff */
[-C--:B----4-:R-:W-:Y:S02]  /*1c4f0*/  IMAD R5, R11, R3.reuse, RZ ;  /* 0x000000030b057224 */ /* 0x090fe400078e02ff */
[----:B------:R-:W-:Y:S01]  /*1c500*/  IMAD.WIDE.U32 R6, R10, R3, RZ ;  /* 0x000000030a067225 */ /* 0x000fe200078e00ff */
[----:B------:R-:W-:Y:S02]  /*1c510*/  ISETP.NE.AND P0, PT, R2, 0x1, PT ;  /* 0x000000010200780c */ /* 0x000fe40003f05270 */
[----:B------:R-:W-:Y:S01]  /*1c520*/  MOV R2, R14 ;  /* 0x0000000e00027202 */ /* 0x000fe20000000f00 */
[----:B------:R-:W-:Y:S02]  /*1c530*/  IMAD R10, R10, R20, R5 ;  /* 0x000000140a0a7224 */ /* 0x000fe400078e0205 */
[-C--:B-----5:R-:W-:Y:S02]  /*1c540*/  IMAD R11, R9, R4.reuse, RZ ;  /* 0x00000004090b7224 */ /* 0x0a0fe400078e02ff */
[----:B------:R-:W-:Y:S01]  /*1c550*/  IMAD.WIDE.U32 R8, R8, R4, RZ ;  /* 0x0000000408087225 */ /* 0x000fe200078e00ff */
[----:B------:R-:W-:-:S03]  /*1c560*/  IADD3 R7, R7, R10, RZ ;  /* 0x0000000a07077210 */ /* 0x000fc60007ffe0ff */
[----:B------:R-:W-:Y:S02]  /*1c570*/  IMAD.IADD R11, R9, 0x1, R11 ;  /* 0x00000001090b7824 */ /* 0x000fe400078e020b */
[----:B------:R-:W-:-:S05]  /*1c580*/  @P0 IMAD.HI.U32 R21, R14, c[0x0][0x4ec], RZ ;  /* 0x00013b000e150a27 */ /* 0x000fca00078e00ff */
[----:B------:R-:W-:Y:S02]  /*1c590*/  @P0 SHF.R.U32.HI R2, RZ, c[0x0][0x4f0], R21 ;  /* 0x00013c00ff020a19 */ /* 0x000fe40000011615 */
[----:B------:R-:W-:-:S03]  /*1c5a0*/  IADD3 R21, P1, P0, R6, R8, R0 ;  /* 0x0000000806157210 */ /* 0x000fc6000783e000 */
[----:B------:R-:W-:Y:S01]  /*1c5b0*/  IMAD.MOV R6, RZ, RZ, -R2 ;  /* 0x000000ffff067224 */ /* 0x000fe200078e0a02 */
[----:B------:R-:W-:-:S03]  /*1c5c0*/  IADD3.X R11, R7, R11, R18, P1, P0 ;  /* 0x0000000b070b7210 */ /* 0x000fc60000fe0412 */
[----:B------:R-:W-:-:S05]  /*1c5d0*/  IMAD R6, R6, c[0x0][0x4e8], R14 ;  /* 0x00013a0006067a24 */ /* 0x000fca00078e020e */
[----:B------:R-:W-:Y:S02]  /*1c5e0*/  SHF.R.S32.HI R7, RZ, 0x1f, R6 ;  /* 0x0000001fff077819 */ /* 0x000fe40000011406 */
[----:B--2---:R-:W-:-:S05]  /*1c5f0*/  SEL R5, R22, RZ, P2 ;  /* 0x000000ff16057207 */ /* 0x004fca0001000000 */
[-C--:B-1----:R-:W-:Y:S02]  /*1c600*/  IMAD R10, R17, R5.reuse, RZ ;  /* 0x00000005110a7224 */ /* 0x082fe400078e02ff */
[----:B------:R-:W-:Y:S01]  /*1c610*/  IMAD.WIDE.U32 R8, R16, R5, RZ ;  /* 0x0000000510087225 */ /* 0x000fe200078e00ff */
[----:B------:R-:W-:-:S04]  /*1c620*/  SHF.R.S32.HI R5, RZ, 0x1f, R2 ;  /* 0x0000001fff057819 */ /* 0x000fc80000011402 */
[----:B------:R-:W-:Y:S01]  /*1c630*/  IADD3 R9, R9, R10, RZ ;  /* 0x0000000a09097210 */ /* 0x000fe20007ffe0ff */
[----:B------:R-:W-:Y:S01]  /*1c640*/  IMAD.MOV.U32 R10, RZ, RZ, c[0x0][0x4a8] ;  /* 0x00012a00ff0a7624 */ /* 0x000fe200078e00ff */
[----:B------:R-:W-:Y:S01]  /*1c650*/  IADD3 R8, P1, P0, R2, R21, R8 ;  /* 0x0000001502087210 */ /* 0x000fe2000783e008 */
[----:B------:R-:W-:-:S03]  /*1c660*/  IMAD R2, R13, R6, RZ ;  /* 0x000000060d027224 */ /* 0x000fc600078e02ff */
[----:B------:R-:W-:Y:S01]  /*1c670*/  IADD3.X R9, R5, R11, R9, P1, P0 ;  /* 0x0000000b05097210 */ /* 0x000fe20000fe0409 */
[----:B------:R-:W-:Y:S01]  /*1c680*/  IMAD R2, R12, R7, R2 ;  /* 0x000000070c027224 */ /* 0x000fe200078e0202 */
[----:B------:R-:W-:-:S03]  /*1c690*/  MOV R5, c[0x0][0x4ac] ;  /* 0x00012b0000057a02 */ /* 0x000fc60000000f00 */
[----:B------:R-:W-:Y:S01]  /*1c6a0*/  IMAD.WIDE.U32 R6, R12, R6, R8 ;  /* 0x000000060c067225 */ /* 0x000fe200078e0008 */
[----:B------:R-:W-:Y:S02]  /*1c6b0*/  SEL R8, R10, c[0x0][0x450], P2 ;  /* 0x000114000a087a07 */ /* 0x000fe40001000000 */
[----:B------:R-:W-:Y:S01]  /*1c6c0*/  SEL R5, R5, c[0x0][0x454], P2 ;  /* 0x0001150005057a07 */ /* 0x000fe20001000000 */
[----:B------:R-:W-:Y:S01]  /*1c6d0*/  IMAD.IADD R2, R7, 0x1, R2 ;  /* 0x0000000107027824 */ /* 0x000fe200078e0202 */
[----:B------:R-:W-:-:S04]  /*1c6e0*/  LEA R8, P0, R6, R8, 0x2 ;  /* 0x0000000806087211 */ /* 0x000fc800078010ff */
[----:B------:R-:W-:Y:S02]  /*1c6f0*/  LEA.HI.X R9, R6, R5, R2, 0x2, P0 ;  /* 0x0000000506097211 */ /* 0x000fe400000f1402 */
[----:B------:R-:W-:-:S05]  /*1c700*/  MOV R2, 0xff800000 ;  /* 0xff80000000027802 */ /* 0x000fca0000000f00 */
[----:B------:R1:W-:Y:S02]  /*1c710*/  STG.E [R8.64], R2 ;  /* 0x0000000208007986 */ /* 0x0003e4000c101908 */
.L_x_1422:
[----:B------:R-:W-:Y:S05]  /*1c720*/  BSYNC B0 ;  /* 0x0000000000007941 */ /* 0x000fea0003800000 */
.L_x_1421:
[----:B------:R-:W-:-:S13]  /*1c730*/  ISETP.GT.AND P0, PT, R19, 0x1, PT ;  /* 0x000000011300780c */ /* 0x000fda0003f04270 */
[----:B------:R-:W-:Y:S05]  /*1c740*/  @P0 BRA `(.L_x_1414) ;  /* 0x0000075000000947 */ /* 0x000fea0003800000 */
[----:B------:R-:W-:Y:S01]  /*1c750*/  MOV R5, c[0x0][0x4e8] ;  /* 0x00013a0000057a02 */ /* 0x000fe20000000f00 */
[----:B-1----:R-:W-:Y:S01]  /*1c760*/  IMAD R2, R18, c[0x0][0x3a0], RZ ;  /* 0x0000e80012027a24 */ /* 0x002fe200078e02ff */
[----:B------:R-:W1:Y:S01]  /*1c770*/  S2R R11, SR_TID.X ;  /* 0x00000000000b7919 */ /* 0x000e620000002100 */
        /* <DEDUP_REMOVED lines=12> */
[----:B------:R-:W-:Y:S01]  /*1c840*/  SHF.R.S32.HI R8, RZ, 0x1f, R0 ;  /* 0x0000001fff087819 */ /* 0x000fe20000011400 */
[----:B------:R-:W-:Y:S01]  /*1c850*/  IMAD.MOV.U32 R4, RZ, RZ, R6 ;  /* 0x000000ffff047224 */ /* 0x000fe200078e0006 */
[----:B-1----:R-:W-:-:S03]  /*1c860*/  SHF.R.S32.HI R10, RZ, 0x1f, R11 ;  /* 0x0000001fff0a7819 */ /* 0x002fc6000001140b */
[----:B------:R-:W-:Y:S01]  /*1c870*/  IMAD.WIDE.U32 R6, R3, c[0x0][0x3f0], R4 ;  /* 0x0000fc0003067a25 */ /* 0x000fe200078e0004 */
[----:B------:R-:W-:Y:S02]  /*1c880*/  IADD3 R4, -R0, RZ, RZ ;  /* 0x000000ff00047210 */ /* 0x000fe40007ffe1ff */
[----:B------:R-:W-:Y:S01]  /*1c890*/  LEA.HI R10, R10, R11, RZ, 0x3 ;  /* 0x0000000b0a0a7211 */ /* 0x000fe200078f18ff */
[----:B------:R-:W-:Y:S01]  /*1c8a0*/  IMAD R5, R8, c[0x0][0x3e0], RZ ;  /* 0x0000f80008057a24 */ /* 0x000fe200078e02ff */
[----:B------:R-:W-:Y:S01]  /*1c8b0*/  IADD3 R3, R7, R9, RZ ;  /* 0x0000000907037210 */ /* 0x000fe20007ffe0ff */
[----:B------:R-:W-:Y:S01]  /*1c8c0*/  IMAD R4, R4, c[0x0][0x4e8], R2 ;  /* 0x00013a0004047a24 */ /* 0x000fe200078e0202 */
[----:B------:R-:W-:Y:S01]  /*1c8d0*/  SHF.R.S32.HI R10, RZ, 0x3, R10 ;  /* 0x00000003ff0a7819 */ /* 0x000fe2000001140a */
[----:B------:R-:W-:Y:S02]  /*1c8e0*/  IMAD.MOV.U32 R2, RZ, RZ, R6 ;  /* 0x000000ffff027224 */ /* 0x000fe400078e0006 */
[----:B------:R-:W-:-:S02]  /*1c8f0*/  IMAD R5, R0, c[0x0][0x3e4], R5 ;  /* 0x0000f90000057a24 */ /* 0x000fc400078e0205 */
        /* <DEDUP_REMOVED lines=12> */
.L_x_1492:
[----:B------:R-:W-:Y:S05]  /*1c9c0*/  BRA.DIV ~URZ, `(.L_x_1424) ;  /* 0x000039927f007947 */ /* 0x000fea000b800000 */
[----:B------:R3:W4:Y:S02]  /*1c9d0*/  SHFL.IDX PT, R0, R7, RZ, 0x181f ;  /* 0x00181fff07007589 */ /* 0x00072400000e0000 */
.L_x_1493:
        /* <DEDUP_REMOVED lines=16> */
.L_x_1426:
[----:B------:R-:W-:Y:S05]  /*1cae0*/  BSYNC B0 ;  /* 0x0000000000007941 */ /* 0x000fea0003800000 */
.L_x_1425:
[----:B------:R-:W-:Y:S05]  /*1caf0*/  BRA.DIV ~URZ, `(.L_x_1427) ;  /* 0x000038c27f007947 */ /* 0x000fea000b800000 */
[----:B--2---:R2:W1:Y:S04]  /*1cb00*/  SHFL.IDX PT, R8, R6, 0x1, 0x181f ;  /* 0x00381f0006087f89 */ /* 0x00446800000e0000 */
[----:B----4-:R2:W4:Y:S02]  /*1cb10*/  SHFL.IDX PT, R0, R7, 0x1, 0x181f ;  /* 0x00381f0007007f89 */ /* 0x01052400000e0000 */
.L_x_1494:
        /* <DEDUP_REMOVED lines=16> */
.L_x_1429:
[----:B------:R-:W-:Y:S05]  /*1cc20*/  BSYNC B0 ;  /* 0x0000000000007941 */ /* 0x000fea0003800000 */
.L_x_1428:
[----:B------:R-:W-:Y:S05]  /*1cc30*/  BRA.DIV ~URZ, `(.L_x_1430) ;  /* 0x000038427f007947 */ /* 0x000fea000b800000 */
[----:B-1----:R1:W2:Y:S02]  /*1cc40*/  SHFL.IDX PT, R8, R6, 0x2, 0x181f ;  /* 0x00581f0006087f89 */ /* 0x0022a400000e0000 */
.L_x_1495:
[----:B------:R-:W-:Y:S05]  /*1cc50*/  BRA.DIV ~URZ, `(.L_x_1431) ;  /* 0x000038927f007947 */ /* 0x000fea000b800000 */
[----:B----4-:R4:W1:Y:S02]  /*1cc60*/  SHFL.IDX PT, R0, R7, 0x2, 0x181f ;  /* 0x00581f0007007f89 */ /* 0x01086400000e0000 */
.L_x_1496:
        /* <DEDUP_REMOVED lines=16> */
.L_x_1433:
[----:B------:R-:W-:Y:S05]  /*1cd70*/  BSYNC B0 ;  /* 0x0000000000007941 */ /* 0x000fea0003800000 */
.L_x_1432:
[----:B------:R-:W-:Y:S05]  /*1cd80*/  BRA.DIV ~URZ, `(.L_x_1434) ;  /* 0x000037c27f007947 */ /* 0x000fea000b800000 */
[----:B-12---:R-:W1:Y:S04]  /*1cd90*/  SHFL.IDX PT, R6, R6, 0x3, 0x181f ;  /* 0x00781f0006067f89 */ /* 0x006e6800000e0000 */
[----:B---34-:R-:W2:Y:S02]  /*1cda0*/  SHFL.IDX PT, R7, R7, 0x3, 0x181f ;  /* 0x00781f0007077f89 */ /* 0x018ea400000e0000 */
.L_x_1497:
[----:B------:R-:W-:-:S04]  /*1cdb0*/  IADD3 R4, R4, 0x60, RZ ;  /* 0x0000006004047810 */ /* 0x000fc80007ffe0ff */
        /* <DEDUP_REMOVED lines=14> */
.L_x_1414:
[----:B------:R-:W-:Y:S05]  /*1cea0*/  BSYNC B1 ;  /* 0x0000000000017941 */ /* 0x000fea0003800000 */
.L_x_1398:
[----:B-1-3--:R-:W3:Y:S02]  /*1ceb0*/  LDL R0, [R1+0x54] ;  /* 0x0000540001007983 */ /* 0x00aee40000100800 */
[----:B---3--:R-:W-:-:S13]  /*1cec0*/  ISETP.NE.AND P0, PT, R0, RZ, PT ;  /* 0x000000ff0000720c */ /* 0x008fda0003f05270 */
[----:B------:R-:W-:Y:S01]  /*1ced0*/  @P0 WARPSYNC 0xffffffff ;  /* 0xffffffff00000948 */ /* 0x000fe20003800000 */
[----:B------:R-:W-:Y:S06]  /*1cee0*/  @P0 BAR.SYNC.DEFER_BLOCKING 0x5, 0x100 ;  /* 0x0144000000000b1d */ /* 0x000fec0000010000 */
[----:B------:R-:W1:Y:S04]  /*1cef0*/  @P0 LDS.128 R244, [0x18100] ;  /* 0x01810000fff40984 */ /* 0x000e680000000c00 */
[----:B------:R-:W-:Y:S06]  /*1cf00*/  @P0 BAR.ARV 0x4, 0x100 ;  /* 0x0104000000000b1d */ /* 0x000fec0000002000 */
[----:B------:R-:W-:Y:S05]  /*1cf10*/  @P0 BRA `(.L_x_1435) ;  /* 0x00000f6000000947 */ /* 0x000fea0003800000 */
[----:B------:R-:W3:Y:S01]  /*1cf20*/  S2R R0, SR_TID.X ;  /* 0x0000000000007919 */ /* 0x000ee20000002100 */
[----:B------:R-:W-:Y:S01]  /*1cf30*/  IMAD.MOV.U32 R8, RZ, RZ, RZ ;  /* 0x000000ffff087224 */ /* 0x000fe200078e00ff */
[----:B---3--:R-:W-:-:S04]  /*1cf40*/  LOP3.LUT R13, R0, 0x1f, RZ, 0xc0, !PT ;  /* 0x0000001f000d7812 */ /* 0x008fc800078ec0ff */
[----:B------:R-:W-:Y:S01]  /*1cf50*/  ISETP.NE.AND P6, PT, R13, 0x1f, PT ;  /* 0x0000001f0d00780c */ /* 0x000fe20003fc5270 */
[----:B------:R-:W-:Y:S10]  /*1cf60*/  BRA.DIV ~URZ, `(.L_x_1436) ;  /* 0x000036b27f007947 */ /* 0x000ff4000b800000 */
[----:B------:R3:W4:Y:S02]  /*1cf70*/  SHFL.IDX PT, R9, R28, RZ, 0x1f ;  /* 0x00001fff1c097589 */ /* 0x00072400000e0000 */
.L_x_1498:
[----:B------:R-:W-:Y:S05]  /*1cf80*/  BRA.DIV ~URZ, `(.L_x_1437) ;  /* 0x000037027f007947 */ /* 0x000fea000b800000 */
[----:B------:R3:W4:Y:S02]  /*1cf90*/  SHFL.IDX PT, R6, R28, 0x1, 0x1f ;  /* 0x00201f001c067f89 */ /* 0x00072400000e0000 */
.L_x_1499:
[----:B-1----:R-:W-:Y:S02]  /*1cfa0*/  IMAD.IADD R0, R247, 0x1, R13 ;  /* 0x00000001f7007824 */ /* 0x002fe400078e020d */
[----:B--2-4-:R-:W-:-:S03]  /*1cfb0*/  IMAD.MOV.U32 R7, RZ, RZ, RZ ;  /* 0x000000ffff077224 */ /* 0x014fc600078e00ff */
[----:B------:R-:W-:-:S13]  /*1cfc0*/  ISETP.GE.OR P0, PT, R0, c[0x0][0x53c], !P6 ;  /* 0x00014f0000007a0c */ /* 0x000fda0007706670 */
[----:B------:R-:W-:Y:S01]  /*1cfd0*/  @!P0 MOV R2, 0x4 ;  /* 0x0000000400028802 */ /* 0x000fe20000000f00 */
[----:B------:R-:W-:-:S04]  /*1cfe0*/  @!P0 IMAD.MOV.U32 R4, RZ, RZ, 0x4 ;  /* 0x00000004ff048424 */ /* 0x000fc800078e00ff */
[----:B------:R-:W-:-:S04]  /*1cff0*/  @!P0 IMAD.WIDE R4, R0, R4, c[0x0][0x580] ;  /* 0x0001600000048625 */ /* 0x000fc800078e0204 */
[----:B------:R-:W-:Y:S01]  /*1d000*/  @!P0 IMAD.WIDE R2, R0, R2, c[0x0][0x578] ;  /* 0x00015e0000028625 */ /* 0x000fe200078e0202 */
[----:B------:R-:W2:Y:S04]  /*1d010*/  @!P0 LDG.E R7, [R4.64] ;  /* 0x0000000804078981 */ /* 0x000ea8000c1e1900 */
[----:B------:R-:W2:Y:S01]  /*1d020*/  @!P0 LDG.E R8, [R2.64] ;  /* 0x0000000802088981 */ /* 0x000ea2000c1e1900 */
[C---:B------:R-:W-:Y:S02]  /*1d030*/  ISETP.GE.U32.AND P4, PT, R13.reuse, 0x10, PT ;  /* 0x000000100d00780c */ /* 0x040fe40003f86070 */
[C---:B------:R-:W-:Y:S02]  /*1d040*/  ISETP.GE.U32.AND P3, PT, R13.reuse, 0x8, PT ;  /* 0x000000080d00780c */ /* 0x040fe40003f66070 */
[----:B------:R-:W-:-:S02]  /*1d050*/  ISETP.GE.U32.AND P2, PT, R13, 0x4, PT ;  /* 0x000000040d00780c */ /* 0x000fc40003f46070 */
[C---:B------:R-:W-:Y:S02]  /*1d060*/  ISETP.GE.U32.AND P1, PT, R13.reuse, 0x2, PT ;  /* 0x000000020d00780c */ /* 0x040fe40003f26070 */
[----:B------:R-:W-:Y:S02]  /*1d070*/  ISETP.NE.AND P5, PT, R13, RZ, PT ;  /* 0x000000ff0d00720c */ /* 0x000fe40003fa5270 */
[----:B------:R-:W-:Y:S01]  /*1d080*/  MOV R12, RZ ;  /* 0x000000ff000c7202 */ /* 0x000fe20000000f00 */
[----:B--2---:R-:W-:Y:S01]  /*1d090*/  IMAD R0, R8, R7, RZ ;  /* 0x0000000708007224 */ /* 0x004fe200078e02ff */
[----:B------:R-:W-:Y:S07]  /*1d0a0*/  BRA.DIV ~URZ, `(.L_x_1438) ;  /* 0x000036527f007947 */ /* 0x000fee000b800000 */
[----:B------:R1:W2:Y:S02]  /*1d0b0*/  SHFL.UP PT, R4, R0, 0x1, RZ ;  /* 0x0420000000047989 */ /* 0x0002a400000e00ff */
.L_x_1500:
        /* <DEDUP_REMOVED lines=16> */
.L_x_1501:
[----:B--2---:R-:W-:Y:S01]  /*1d1c0*/  IMAD R0, R0, c[0x0][0x538], RZ ;  /* 0x00014e0000007a24 */ /* 0x004fe200078e02ff */
[----:B------:R-:W-:Y:S04]  /*1d1d0*/  BSSY B1, `(.L_x_1440) ;  /* 0x00000c5000017945 */ /* 0x000fe80003800000 */
[----:B------:R-:W-:-:S04]  /*1d1e0*/  IADD3 R6, R0, R6, RZ ;  /* 0x0000000600067210 */ /* 0x000fc80007ffe0ff */
[----:B------:R-:W-:-:S13]  /*1d1f0*/  ISETP.GT.AND P0, PT, R6, R9, PT ;  /* 0x000000090600720c */ /* 0x000fda0003f04270 */
[----:B------:R-:W-:Y:S05]  /*1d200*/  @P0 BRA `(.L_x_1441) ;  /* 0x0000025000000947 */ /* 0x000fea0003800000 */
.L_x_1445:
        /* <DEDUP_REMOVED lines=17> */
.L_x_1502:
        /* <DEDUP_REMOVED lines=16> */
.L_x_1503:
[----:B--2---:R-:W-:-:S05]  /*1d420*/  IMAD R0, R0, c[0x0][0x538], RZ ;  /* 0x00014e0000007a24 */ /* 0x004fca00078e02ff */
[----:B------:R-:W-:-:S04]  /*1d430*/  IADD3 R6, R0, R6, RZ ;  /* 0x0000000600067210 */ /* 0x000fc80007ffe0ff */
[----:B------:R-:W-:-:S13]  /*1d440*/  ISETP.GT.AND P0, PT, R6, R9, PT ;  /* 0x000000090600720c */ /* 0x000fda0003f04270 */
[----:B-1-3--:R-:W-:Y:S05]  /*1d450*/  @!P0 BRA `(.L_x_1445) ;  /* 0xfffffdb000008947 */ /* 0x00afea000383ffff */
.L_x_1441:
[----:B------:R-:W-:-:S05]  /*1d460*/  IADD3 R11, -R0, R6, RZ ;  /* 0x00000006000b7210 */ /* 0x000fca0007ffe1ff */
[----:B------:R-:W-:-:S05]  /*1d470*/  IMAD R0, R4, c[0x0][0x538], R11 ;  /* 0x00014e0004007a24 */ /* 0x000fca00078e020b */
[----:B------:R-:W-:Y:S01]  /*1d480*/  ISETP.GT.AND P0, PT, R0, R9, PT ;  /* 0x000000090000720c */ /* 0x000fe20003f04270 */
[----:B------:R-:W-:-:S12]  /*1d490*/  BRA.DIV ~URZ, `(.L_x_1446) ;  /* 0x000036327f007947 */ /* 0x000fd8000b800000 */
[----:B------:R-:W-:-:S04]  /*1d4a0*/  VOTE.ANY R10, PT, !P0 ;  /* 0x00000000000a7806 */ /* 0x000fc800040e0100 */
.L_x_1504:
[----:B------:R-:W2:Y:S02]  /*1d4b0*/  POPC R6, R10 ;  /* 0x0000000a00067309 */ /* 0x000ea40000000000 */
[----:B--2---:R-:W-:Y:S01]  /*1d4c0*/  IADD3 R247, R6, R247, RZ ;  /* 0x000000f706f77210 */ /* 0x004fe20007ffe0ff */
[----:B------:R-:W-:Y:S05]  /*1d4d0*/  BRA.DIV ~URZ, `(.L_x_1447) ;  /* 0x000036427f007947 */ /* 0x000fea000b800000 */
[----:B------:R2:W4:Y:S04]  /*1d4e0*/  SHFL.IDX PT, R7, R7, R6, 0x1f ;  /* 0x00001f0607077589 */ /* 0x00052800000e0000 */
[----:B------:R2:W1:Y:S02]  /*1d4f0*/  SHFL.IDX PT, R5, R8, R6, 0x1f ;  /* 0x00001f0608057589 */ /* 0x00046400000e0000 */
.L_x_1505:
[----:B------:R-:W-:Y:S01]  /*1d500*/  ISETP.NE.AND P0, PT, R10, RZ, PT ;  /* 0x000000ff0a00720c */ /* 0x000fe20003f05270 */
[----:B------:R-:W-:-:S12]  /*1d510*/  BSSY B0, `(.L_x_1448) ;  /* 0x0000005000007945 */ /* 0x000fd80003800000 */
[----:B------:R-:W-:Y:S05]  /*1d520*/  @!P0 BRA `(.L_x_1449) ;  /* 0x0000003000008947 */ /* 0x000fea0003800000 */
[----:B--2---:R-:W-:Y:S01]  /*1d530*/  IADD3 R6, R6, -0x1, RZ ;  /* 0xffffffff06067810 */ /* 0x004fe20007ffe0ff */
[----:B------:R-:W-:Y:S05]  /*1d540*/  BRA.DIV ~URZ, `(.L_x_1450) ;  /* 0x000036a27f007947 */ /* 0x000fea000b800000 */
[----:B------:R2:W3:Y:S02]  /*1d550*/  SHFL.IDX PT, R12, R4, R6, 0x1f ;  /* 0x00001f06040c7589 */ /* 0x0004e400000e0000 */
.L_x_1449:
[----:B------:R-:W-:Y:S05]  /*1d560*/  BSYNC B0 ;  /* 0x0000000000007941 */ /* 0x000fea0003800000 */
.L_x_1448:
        /* <DEDUP_REMOVED lines=67> */
.L_x_1452:
        /* <DEDUP_REMOVED lines=64> */
.L_x_1453:
[----:B------:R-:W-:Y:S05]  /*1dda0*/  BSYNC B0 ;  /* 0x0000000000007941 */ /* 0x000fea0003800000 */
.L_x_1451:
[----:B------:R-:W-:-:S04]  /*1ddb0*/  LOP3.LUT R2, RZ, R2, RZ, 0x33, !PT ;  /* 0x00000002ff027212 */ /* 0x000fc800078e33ff */
[----:B------:R-:W-:Y:S01]  /*1ddc0*/  IADD3 R245, R2, R7, RZ ;  /* 0x0000000702f57210 */ /* 0x000fe20007ffe0ff */
[----:B------:R-:W-:Y:S05]  /*1ddd0*/  BRA `(.L_x_1454) ;  /* 0x0000004000007947 */ /* 0x000fea0003800000 */
.L_x_1442:
[----:B------:R-:W-:Y:S01]  /*1dde0*/  IMAD.MOV.U32 R244, RZ, RZ, R9 ;  /* 0x000000fffff47224 */ /* 0x000fe200078e0009 */
[----:B------:R-:W-:Y:S01]  /*1ddf0*/  MOV R246, RZ ;  /* 0x000000ff00f67202 */ /* 0x000fe20000000f00 */
[----:B------:R-:W-:Y:S01]  /*1de00*/  IMAD.MOV.U32 R245, RZ, RZ, RZ ;  /* 0x000000fffff57224 */ /* 0x000fe200078e00ff */
[----:B------:R-:W-:Y:S02]  /*1de10*/  MOV R247, c[0x0][0x53c] ;  /* 0x00014f0000f77a02 */ /* 0x000fe40000000f00 */
.L_x_1454:
[----:B------:R-:W-:Y:S05]  /*1de20*/  BSYNC B1 ;  /* 0x0000000000017941 */ /* 0x000fea0003800000 */
.L_x_1440:
[----:B------:R-:W-:Y:S01]  /*1de30*/  WARPSYNC 0xffffffff ;  /* 0xffffffff00007948 */ /* 0x000fe20003800000 */
[----:B------:R-:W-:Y:S01]  /*1de40*/  BAR.SYNC.DEFER_BLOCKING 0x4, 0x100 ;  /* 0x0104000000007b1d */ /* 0x000fe20000010000 */
[----:B------:R-:W-:-:S13]  /*1de50*/  ISETP.NE.AND P0, PT, R13, RZ, PT ;  /* 0x000000ff0d00720c */ /* 0x000fda0003f05270 */
[----:B------:R2:W-:Y:S04]  /*1de60*/  @!P0 STS.128 [0x18100], R244 ;  /* 0x018100f4ff008388 */ /* 0x0005e80000000c00 */
[----:B------:R-:W-:Y:S06]  /*1de70*/  BAR.ARV 0x5, 0x100 ;  /* 0x0144000000007b1d */ /* 0x000fec0000002000 */
.L_x_1435:
[----:B-1----:R-:W-:-:S13]  /*1de80*/  ISETP.GE.AND P0, PT, R247, c[0x0][0x53c], PT ;  /* 0x00014f00f7007a0c */ /* 0x002fda0003f06270 */
[----:B--234-:R-:W-:Y:S01]  /*1de90*/  @P0 CALL.REL.NOINC `(.L_x_1455) ;  /* 0x0000001000000944 */ /* 0x01cfe20003c00000 */
[----:B------:R-:W-:Y:S05]  /*1dea0*/  BRA `(.L_x_1456) ;  /* 0xfffe420000007947 */ /* 0x000fea000383ffff */
.L_x_1455:
[----:B------:R-:W-:Y:S05]  /*1deb0*/  EXIT ;  /* 0x000000000000794d */ /* 0x000fea0003800000 */
.L_x_1266:
[----:B------:R-:W-:Y:S01]  /*1dec0*/  IMAD.MOV.U32 R0, RZ, RZ, R5 ;  /* 0x000000ffff007224 */ /* 0x000fe200078e0005 */
[----:B------:R-:W-:Y:S02]  /*1ded0*/  MOV R3, 0x1 ;  /* 0x0000000100037802 */ /* 0x000fe40000000f00 */
[----:B------:R-:W-:Y:S02]  /*1dee0*/  MOV R2, 0x1df00 ;  /* 0x0001df0000027802 */ /* 0x000fe40000000f00 */
[----:B--2---:R-:W-:Y:S05]  /*1def0*/  CALL.REL.NOINC `($__internal_24_$__cuda_sm70_shflsync_up_p) ;  /* 0x00002e1000007944 */ /* 0x004fea0003c00000 */
[----:B------:R-:W-:Y:S01]  /*1df00*/  MOV R0, R4 ;  /* 0x0000000400007202 */ /* 0x000fe20000000f00 */
[----:B------:R-:W-:Y:S05]  /*1df10*/  BRA `(.L_x_1457) ;  /* 0xfffe252000007947 */ /* 0x000fea000383ffff */
.L_x_1267:
[----:B------:R-:W-:Y:S01]  /*1df20*/  IMAD.MOV.U32 R0, RZ, RZ, R5 ;  /* 0x000000ffff007224 */ /* 0x000fe200078e0005 */
[----:B------:R-:W-:Y:S02]  /*1df30*/  MOV R3, 0x2 ;  /* 0x0000000200037802 */ /* 0x000fe40000000f00 */
[----:B------:R-:W-:Y:S02]  /*1df40*/  MOV R2, 0x1df60 ;  /* 0x0001df6000027802 */ /* 0x000fe40000000f00 */
[----:B--2---:R-:W-:Y:S05]  /*1df50*/  CALL.REL.NOINC `($__internal_24_$__cuda_sm70_shflsync_up_p) ;  /* 0x00002db000007944 */ /* 0x004fea0003c00000 */
[----:B------:R-:W-:Y:S01]  /*1df60*/  SEL R4, R4, RZ, P4 ;  /* 0x000000ff04047207 */ /* 0x000fe20002000000 */
[----:B------:R-:W-:Y:S01]  /*1df70*/  IMAD.MOV.U32 R3, RZ, RZ, 0x4 ;  /* 0x00000004ff037424 */ /* 0x000fe200078e00ff */
[----:B------:R-:W-:-:S03]  /*1df80*/  MOV R2, 0x1dfb0 ;  /* 0x0001dfb000027802 */ /* 0x000fc60000000f00 */
[----:B------:R-:W-:Y:S02]  /*1df90*/  IMAD.IADD R0, R5, 0x1, R4 ;  /* 0x0000000105007824 */ /* 0x000fe400078e0204 */
[----:B------:R-:W-:Y:S05]  /*1dfa0*/  CALL.REL.NOINC `($__internal_24_$__cuda_sm70_shflsync_up_p) ;  /* 0x00002d6000007944 */ /* 0x000fea0003c00000 */
        /* <DEDUP_REMOVED lines=10> */
[----:B------:R-:W-:Y:S02]  /*1e050*/  SEL R4, R4, RZ, P1 ;  /* 0x000000ff04047207 */ /* 0x000fe40000800000 */
[----:B------:R-:W-:Y:S02]  /*1e060*/  MOV R3, 0x1f ;  /* 0x0000001f00037802 */ /* 0x000fe40000000f00 */
[----:B------:R-:W-:Y:S01]  /*1e070*/  MOV R2, 0x1e0c0 ;  /* 0x0001e0c000027802 */ /* 0x000fe20000000f00 */
[----:B------:R-:W-:Y:S02]  /*1e080*/  IMAD.IADD R4, R0, 0x1, R4 ;  /* 0x0000000100047824 */ /* 0x000fe400078e0204 */
[----:B------:R-:W-:Y:S02]  /*1e090*/  IMAD.MOV.U32 R0, RZ, RZ, 0x1f ;  /* 0x0000001fff007424 */ /* 0x000fe400078e00ff */
[----:B------:R-:W-:Y:S02]  /*1e0a0*/  IMAD.MOV.U32 R29, RZ, RZ, R4 ;  /* 0x000000ffff1d7224 */ /* 0x000fe400078e0004 */
[----:B------:R-:W-:Y:S05]  /*1e0b0*/  CALL.REL.NOINC `($__internal_23_$__cuda_sm70_shflsync_idx_p) ;  /* 0x00002c0000007944 */ /* 0x000fea0003c00000 */
[----:B------:R-:W-:Y:S05]  /*1e0c0*/  BRA `(.L_x_1458) ;  /* 0xfffe247000007947 */ /* 0x000fea000383ffff */
.L_x_1269:
[----:B------:R-:W-:Y:S02]  /*1e0d0*/  SEL R0, RZ, 0x1, P0 ;  /* 0x00000001ff007807 */ /* 0x000fe40000000000 */
[----:B------:R-:W-:-:S02]  /*1e0e0*/  MOV R2, 0x1e100 ;  /* 0x0001e10000027802 */ /* 0x000fc40000000f00 */
[----:B--2---:R-:W-:Y:S05]  /*1e0f0*/  CALL.REL.NOINC `($__internal_25_$__cuda_sm70_votesync_ballot) ;  /* 0x00002c7000007944 */ /* 0x004fea0003c00000 */
[----:B------:R-:W-:Y:S01]  /*1e100*/  MOV R10, R0 ;  /* 0x00000000000a7202 */ /* 0x000fe20000000f00 */
[----:B------:R-:W-:Y:S05]  /*1e110*/  BRA `(.L_x_1459) ;  /* 0xfffe24b000007947 */ /* 0x000fea000383ffff */
.L_x_1270:
[----:B------:R-:W-:Y:S01]  /*1e120*/  IMAD.MOV.U32 R29, RZ, RZ, R9 ;  /* 0x000000ffff1d7224 */ /* 0x000fe200078e0009 */
[----:B------:R-:W-:Y:S01]  /*1e130*/  MOV R0, R5 ;  /* 0x0000000500007202 */ /* 0x000fe20000000f00 */
[----:B------:R-:W-:Y:S01]  /*1e140*/  IMAD.MOV.U32 R3, RZ, RZ, 0x1f ;  /* 0x0000001fff037424 */ /* 0x000fe200078e00ff */
[----:B------:R-:W-:-:S02]  /*1e150*/  MOV R2, 0x1e170 ;  /* 0x0001e17000027802 */ /* 0x000fc40000000f00 */
[----:B------:R-:W-:Y:S05]  /*1e160*/  CALL.REL.NOINC `($__internal_23_$__cuda_sm70_shflsync_idx_p) ;  /* 0x00002b5000007944 */ /* 0x000fea0003c00000 */
[----:B------:R-:W-:Y:S01]  /*1e170*/  IMAD.MOV.U32 R12, RZ, RZ, R0 ;  /* 0x000000ffff0c7224 */ /* 0x000fe200078e0000 */
[----:B------:R-:W-:Y:S01]  /*1e180*/  MOV R29, R8 ;  /* 0x00000008001d7202 */ /* 0x000fe20000000f00 */
[----:B------:R-:W-:Y:S01]  /*1e190*/  IMAD.MOV.U32 R6, RZ, RZ, RZ ;  /* 0x000000ffff067224 */ /* 0x000fe200078e00ff */
[----:B------:R-:W-:Y:S01]  /*1e1a0*/  MOV R0, R5 ;  /* 0x0000000500007202 */ /* 0x000fe20000000f00 */
[----:B------:R-:W-:Y:S01]  /*1e1b0*/  IMAD.MOV.U32 R3, RZ, RZ, 0x1f ;  /* 0x0000001fff037424 */ /* 0x000fe200078e00ff */
[----:B------:R-:W-:-:S02]  /*1e1c0*/  MOV R2, 0x1e1e0 ;  /* 0x0001e1e000027802 */ /* 0x000fc40000000f00 */
[----:B------:R-:W-:Y:S05]  /*1e1d0*/  CALL.REL.NOINC `($__internal_23_$__cuda_sm70_shflsync_idx_p) ;  /* 0x00002ae000007944 */ /* 0x000fea0003c00000 */
[----:B------:R-:W-:Y:S01]  /*1e1e0*/  MOV R9, R0 ;  /* 0x0000000000097202 */ /* 0x000fe20000000f00 */
[----:B------:R-:W-:Y:S05]  /*1e1f0*/  BRA `(.L_x_1460) ;  /* 0xfffe243000007947 */ /* 0x000fea000383ffff */
.L_x_1273:
[----:B------:R-:W-:Y:S01]  /*1e200*/  IMAD.MOV.U32 R29, RZ, RZ, R4 ;  /* 0x000000ffff1d7224 */ /* 0x000fe200078e0004 */
[----:B------:R-:W-:-:S02]  /*1e210*/  MOV R3, 0x1f ;  /* 0x0000001f00037802 */ /* 0x000fc40000000f00 */
[----:B------:R-:W-:Y:S02]  /*1e220*/  MOV R2, 0x1e240 ;  /* 0x0001e24000027802 */ /* 0x000fe40000000f00 */
[----:B-123--:R-:W-:Y:S05]  /*1e230*/  CALL.REL.NOINC `($__internal_23_$__cuda_sm70_shflsync_idx_p) ;  /* 0x00002a8000007944 */ /* 0x00efea0003c00000 */
[----:B------:R-:W-:Y:S01]  /*1e240*/  MOV R6, R0 ;  /* 0x0000000000067202 */ /* 0x000fe20000000f00 */
[----:B------:R-:W-:Y:S05]  /*1e250*/  BRA `(.L_x_1272) ;  /* 0xfffe243000007947 */ /* 0x000fea000383ffff */
.L_x_1312:
[----:B------:R-:W-:Y:S01]  /*1e260*/  IMAD.MOV.U32 R29, RZ, RZ, R5 ;  /* 0x000000ffff1d7224 */ /* 0x000fe200078e0005 */
[----:B------:R-:W-:Y:S01]  /*1e270*/  MOV R0, RZ ;  /* 0x000000ff00007202 */ /* 0x000fe20000000f00 */
[----:B------:R-:W-:Y:S01]  /*1e280*/  IMAD.MOV.U32 R3, RZ, RZ, 0x181f ;  /* 0x0000181fff037424 */ /* 0x000fe200078e00ff */
[----:B------:R-:W-:Y:S02]  /*1e290*/  MOV R2, 0x1e2b0 ;  /* 0x0001e2b000027802 */ /* 0x000fe40000000f00 */
[----:B-----5:R-:W-:Y:S05]  /*1e2a0*/  CALL.REL.NOINC `($__internal_23_$__cuda_sm70_shflsync_idx_p) ;  /* 0x00002a1000007944 */ /* 0x020fea0003c00000 */
[----:B------:R-:W-:Y:S01]  /*1e2b0*/  MOV R6, R0 ;  /* 0x0000000000067202 */ /* 0x000fe20000000f00 */
[----:B------:R-:W-:Y:S05]  /*1e2c0*/  BRA `(.L_x_1461) ;  /* 0xfffea11000007947 */ /* 0x000fea000383ffff */
.L_x_1313:
[----:B------:R-:W-:Y:S01]  /*1e2d0*/  IMAD.MOV.U32 R29, RZ, RZ, R7 ;  /* 0x000000ffff1d7224 */ /* 0x000fe200078e0007 */
[----:B------:R-:W-:Y:S01]  /*1e2e0*/  MOV R0, RZ ;  /* 0x000000ff00007202 */ /* 0x000fe20000000f00 */
[----:B------:R-:W-:Y:S01]  /*1e2f0*/  IMAD.MOV.U32 R3, RZ, RZ, 0x181f ;  /* 0x0000181fff037424 */ /* 0x000fe200078e00ff */
[----:B------:R-:W-:Y:S02]  /*1e300*/  MOV R2, 0x1e320 ;  /* 0x0001e32000027802 */ /* 0x000fe40000000f00 */
[----:B-12--5:R-:W-:Y:S05]  /*1e310*/  CALL.REL.NOINC `($__internal_23_$__cuda_sm70_shflsync_idx_p) ;  /* 0x000029a000007944 */ /* 0x026fea0003c00000 */
[----:B------:R-:W-:Y:S05]  /*1e320*/  BRA `(.L_x_1462) ;  /* 0xfffea0d000007947 */ /* 0x000fea000383ffff */
.L_x_1316:
[----:B------:R-:W-:Y:S01]  /*1e330*/  IMAD.MOV.U32 R29, RZ, RZ, R5 ;  /* 0x000000ffff1d7224 */ /* 0x000fe200078e0005 */
[----:B----4-:R-:W-:Y:S01]  /*1e340*/  MOV R0, 0x1 ;  /* 0x0000000100007802 */ /* 0x010fe20000000f00 */
[----:B--2---:R-:W-:Y:S01]  /*1e350*/  IMAD.MOV.U32 R3, RZ, RZ, 0x181f ;  /* 0x0000181fff037424 */ /* 0x004fe200078e00ff */
[----:B------:R-:W-:-:S02]  /*1e360*/  MOV R2, 0x1e380 ;  /* 0x0001e38000027802 */ /* 0x000fc40000000f00 */
[----:B-1-3-5:R-:W-:Y:S05]  /*1e370*/  CALL.REL.NOINC `($__internal_23_$__cuda_sm70_shflsync_idx_p) ;  /* 0x0000294000007944 */ /* 0x02afea0003c00000 */
[----:B------:R-:W-:Y:S01]  /*1e380*/  IMAD.MOV.U32 R6, RZ, RZ, R0 ;  /* 0x000000ffff067224 */ /* 0x000fe200078e0000 */
[----:B------:R-:W-:Y:S01]  /*1e390*/  MOV R0, 0x1 ;  /* 0x0000000100007802 */ /* 0x000fe20000000f00 */
[----:B------:R-:W-:Y:S01]  /*1e3a0*/  IMAD.MOV.U32 R29, RZ, RZ, R7 ;  /* 0x000000ffff1d7224 */ /* 0x000fe200078e0007 */
[----:B------:R-:W-:-:S02]  /*1e3b0*/  MOV R3, 0x181f ;  /* 0x0000181f00037802 */ /* 0x000fc40000000f00 */
[----:B------:R-:W-:Y:S02]  /*1e3c0*/  MOV R2, 0x1e3e0 ;  /* 0x0001e3e000027802 */ /* 0x000fe40000000f00 */
[----:B------:R-:W-:Y:S05]  /*1e3d0*/  CALL.REL.NOINC `($__internal_23_$__cuda_sm70_shflsync_idx_p) ;  /* 0x000028e000007944 */ /* 0x000fea0003c00000 */
[----:B------:R-:W-:Y:S05]  /*1e3e0*/  BRA `(.L_x_1463) ;  /* 0xfffea15000007947 */ /* 0x000fea000383ffff */
.L_x_1319:
[----:B------:R-:W-:Y:S01]  /*1e3f0*/  IMAD.MOV.U32 R29, RZ, RZ, R5 ;  /* 0x000000ffff1d7224 */ /* 0x000fe200078e0005 */
[----:B----4-:R-:W-:Y:S01]  /*1e400*/  MOV R0, 0x2 ;  /* 0x0000000200007802 */ /* 0x010fe20000000f00 */
[----:B-1----:R-:W-:Y:S01]  /*1e410*/  IMAD.MOV.U32 R3, RZ, RZ, 0x181f ;  /* 0x0000181fff037424 */ /* 0x002fe200078e00ff */
[----:B------:R-:W-:Y:S02]  /*1e420*/  MOV R2, 0x1e440 ;  /* 0x0001e44000027802 */ /* 0x000fe40000000f00 */
[----:B--23-5:R-:W-:Y:S05]  /*1e430*/  CALL.REL.NOINC `($__internal_23_$__cuda_sm70_shflsync_idx_p) ;  /* 0x0000288000007944 */ /* 0x02cfea0003c00000 */
[----:B------:R-:W-:Y:S01]  /*1e440*/  MOV R6, R0 ;  /* 0x0000000000067202 */ /* 0x000fe20000000f00 */
[----:B------:R-:W-:Y:S05]  /*1e450*/  BRA `(.L_x_1464) ;  /* 0xfffea21000007947 */ /* 0x000fea000383ffff */
.L_x_1320:
[----:B------:R-:W-:Y:S01]  /*1e460*/  IMAD.MOV.U32 R29, RZ, RZ, R7 ;  /* 0x000000ffff1d7224 */ /* 0x000fe200078e0007 */
[----:B----4-:R-:W-:Y:S01]  /*1e470*/  MOV R0, 0x2 ;  /* 0x0000000200007802 */ /* 0x010fe20000000f00 */
[----:B------:R-:W-:Y:S01]  /*1e480*/  IMAD.MOV.U32 R3, RZ, RZ, 0x181f ;  /* 0x0000181fff037424 */ /* 0x000fe200078e00ff */
[----:B------:R-:W-:Y:S02]  /*1e490*/  MOV R2, 0x1e4b0 ;  /* 0x0001e4b000027802 */ /* 0x000fe40000000f00 */
[----:B-123-5:R-:W-:Y:S05]  /*1e4a0*/  CALL.REL.NOINC `($__internal_23_$__cuda_sm70_shflsync_idx_p) ;  /* 0x0000281000007944 */ /* 0x02efea0003c00000 */
[----:B------:R-:W-:Y:S05]  /*1e4b0*/  BRA `(.L_x_1465) ;  /* 0xfffea1d000007947 */ /* 0x000fea000383ffff */
.L_x_1323:
[----:B------:R-:W-:Y:S01]  /*1e4c0*/  IMAD.MOV.U32 R29, RZ, RZ, R5 ;  /* 0x000000ffff1d7224 */ /* 0x000fe200078e0005 */
[----:B-1----:R-:W-:Y:S01]  /*1e4d0*/  MOV R0, 0x3 ;  /* 0x0000000300007802 */ /* 0x002fe20000000f00 */
[----:B------:R-:W-:Y:S01]  /*1e4e0*/  IMAD.MOV.U32 R3, RZ, RZ, 0x181f ;  /* 0x0000181fff037424 */ /* 0x000fe200078e00ff */
[----:B------:R-:W-:-:S02]  /*1e4f0*/  MOV R2, 0x1e510 ;  /* 0x0001e51000027802 */ /* 0x000fc40000000f00 */
[----:B--2345:R-:W-:Y:S05]  /*1e500*/  CALL.REL.NOINC `($__internal_23_$__cuda_sm70_shflsync_idx_p) ;  /* 0x000027b000007944 */ /* 0x03cfea0003c00000 */
[----:B------:R-:W-:Y:S01]  /*1e510*/  IMAD.MOV.U32 R5, RZ, RZ, R0 ;  /* 0x000000ffff057224 */ /* 0x000fe200078e0000 */
[----:B------:R-:W-:Y:S01]  /*1e520*/  MOV R0, 0x3 ;  /* 0x0000000300007802 */ /* 0x000fe20000000f00 */
[----:B------:R-:W-:Y:S01]  /*1e530*/  IMAD.MOV.U32 R29, RZ, RZ, R7 ;  /* 0x000000ffff1d7224 */ /* 0x000fe200078e0007 */
[----:B------:R-:W-:-:S02]  /*1e540*/  MOV R3, 0x181f ;  /* 0x0000181f00037802 */ /* 0x000fc40000000f00 */
[----:B------:R-:W-:Y:S02]  /*1e550*/  MOV R2, 0x1e570 ;  /* 0x0001e57000027802 */ /* 0x000fe40000000f00 */
[----:B------:R-:W-:Y:S05]  /*1e560*/  CALL.REL.NOINC `($__internal_23_$__cuda_sm70_shflsync_idx_p) ;  /* 0x0000275000007944 */ /* 0x000fea0003c00000 */
[----:B------:R-:W-:Y:S05]  /*1e570*/  BRA `(.L_x_1466) ;  /* 0xfffea25000007947 */ /* 0x000fea000383ffff */
.L_x_1370:
[----:B------:R-:W-:Y:S01]  /*1e580*/  IMAD.MOV.U32 R29, RZ, RZ, R5 ;  /* 0x000000ffff1d7224 */ /* 0x000fe200078e0005 */
[----:B------:R-:W-:Y:S01]  /*1e590*/  MOV R0, RZ ;  /* 0x000000ff00007202 */ /* 0x000fe20000000f00 */
[----:B------:R-:W-:Y:S01]  /*1e5a0*/  IMAD.MOV.U32 R3, RZ, RZ, 0x181f ;  /* 0x0000181fff037424 */ /* 0x000fe200078e00ff */
[----:B------:R-:W-:Y:S02]  /*1e5b0*/  MOV R2, 0x1e5d0 ;  /* 0x0001e5d000027802 */ /* 0x000fe40000000f00 */
[----:B------:R-:W-:Y:S05]  /*1e5c0*/  CALL.REL.NOINC `($__internal_23_$__cuda_sm70_shflsync_idx_p) ;  /* 0x000026f000007944 */ /* 0x000fea0003c00000 */
[----:B------:R-:W-:Y:S01]  /*1e5d0*/  MOV R4, R0 ;  /* 0x0000000000047202 */ /* 0x000fe20000000f00 */
[----:B------:R-:W-:Y:S05]  /*1e5e0*/  BRA `(.L_x_1467) ;  /* 0xffff23c000007947 */ /* 0x000fea000383ffff */
.L_x_1371:
[----:B------:R-:W-:Y:S01]  /*1e5f0*/  IMAD.MOV.U32 R29, RZ, RZ, R12 ;  /* 0x000000ffff1d7224 */ /* 0x000fe200078e000c */
[----:B------:R-:W-:Y:S01]  /*1e600*/  MOV R0, RZ ;  /* 0x000000ff00007202 */ /* 0x000fe20000000f00 */
[----:B------:R-:W-:Y:S01]  /*1e610*/  IMAD.MOV.U32 R3, RZ, RZ, 0x181f ;  /* 0x0000181fff037424 */ /* 0x000fe200078e00ff */
[----:B------:R-:W-:Y:S02]  /*1e620*/  MOV R2, 0x1e640 ;  /* 0x0001e64000027802 */ /* 0x000fe40000000f00 */
[----:B-12---:R-:W-:Y:S05]  /*1e630*/  CALL.REL.NOINC `($__internal_23_$__cuda_sm70_shflsync_idx_p) ;  /* 0x0000268000007944 */ /* 0x006fea0003c00000 */
[----:B------:R-:W-:Y:S01]  /*1e640*/  ISETP.GE.AND P2, PT, R202, c[0x0][0x1d4], PT ;  /* 0x00007500ca007a0c */ /* 0x000fe20003f46270 */
[----:B------:R-:W-:Y:S01]  /*1e650*/  IMAD.MOV.U32 R29, RZ, RZ, R5 ;  /* 0x000000ffff1d7224 */ /* 0x000fe200078e0005 */
[----:B------:R-:W-:Y:S02]  /*1e660*/  IADD3 R2, P0, R0, R84, RZ ;  /* 0x0000005400027210 */ /* 0x000fe40007f1e0ff */
[----:B------:R-:W-:-:S02]  /*1e670*/  ISETP.GE.AND P1, PT, R205, c[0x0][0x1d4], PT ;  /* 0x00007500cd007a0c */ /* 0x000fc40003f26270 */
[----:B------:R-:W-:Y:S01]  /*1e680*/  SEL R11, RZ, 0x10, P2 ;  /* 0x00000010ff0b7807 */ /* 0x000fe20001000000 */
[----:B------:R-:W-:Y:S01]  /*1e690*/  IMAD.X R3, R4, 0x1, R87, P0 ;  /* 0x0000000104037824 */ /* 0x000fe200000e0657 */
[----:B------:R-:W-:-:S05]  /*1e6a0*/  SEL R10, RZ, 0x10, P1 ;  /* 0x00000010ff0a7807 */ /* 0x000fca0000800000 */
[----:B------:R-:W-:Y:S01]  /*1e6b0*/  @!PT LDS RZ, [RZ] ;  /* 0x00000000fffff984 */ /* 0x000fe20000000800 */
[----:B------:R-:W-:Y:S01]  /*1e6c0*/  @!PT LDS RZ, [RZ] ;  /* 0x00000000fffff984 */ /* 0x000fe20000000800 */
[----:B------:R-:W-:Y:S01]  /*1e6d0*/  @!PT LDS RZ, [RZ] ;  /* 0x00000000fffff984 */ /* 0x000fe20000000800 */
[----:B------:R1:W-:Y:S02]  /*1e6e0*/  LDGSTS.E.BYPASS.LTC128B.128 [R193+0x6100], [R2.64], !P2 ;  /* 0x0610000002c17fae */ /* 0x0003e4000d101d48 */
[----:B-1----:R-:W-:-:S05]  /*1e6f0*/  IADD3 R2, P0, R0, R85, RZ ;  /* 0x0000005500027210 */ /* 0x002fca0007f1e0ff */
[----:B------:R-:W-:Y:S01]  /*1e700*/  IMAD.X R3, R4, 0x1, R88, P0 ;  /* 0x0000000104037824 */ /* 0x000fe200000e0658 */
[----:B------:R-:W-:-:S04]  /*1e710*/  ISETP.GE.AND P0, PT, R206, c[0x0][0x1d4], PT ;  /* 0x00007500ce007a0c */ /* 0x000fc80003f06270 */
[----:B------:R1:W-:Y:S01]  /*1e720*/  LDGSTS.E.BYPASS.LTC128B.128 [R193+0x8100], [R2.64], !P1 ;  /* 0x0810000002c17fae */ /* 0x0003e2000c901d48 */
[----:B------:R-:W-:Y:S02]  /*1e730*/  SEL R5, RZ, 0x10, P0 ;  /* 0x00000010ff057807 */ /* 0x000fe40000000000 */
[----:B-1----:R-:W-:Y:S01]  /*1e740*/  IADD3 R2, P3, R0, R86, RZ ;  /* 0x0000005600027210 */ /* 0x002fe20007f7e0ff */
[----:B------:R-:W-:-:S04]  /*1e750*/  IMAD.MOV.U32 R0, RZ, RZ, 0x1 ;  /* 0x00000001ff007424 */ /* 0x000fc800078e00ff */
[----:B------:R-:W-:-:S05]  /*1e760*/  IMAD.X R3, R4, 0x1, R89, P3 ;  /* 0x0000000104037824 */ /* 0x000fca00018e0659 */
[----:B------:R1:W-:Y:S02]  /*1e770*/  LDGSTS.E.BYPASS.LTC128B.128 [R193+0xa100], [R2.64], !P0 ;  /* 0x0a10000002c17fae */ /* 0x0003e4000c101d48 */
[----:B-1----:R-:W-:Y:S01]  /*1e780*/  IMAD.MOV.U32 R3, RZ, RZ, 0x181f ;  /* 0x0000181fff037424 */ /* 0x002fe200078e00ff */
[----:B------:R-:W-:Y:S02]  /*1e790*/  MOV R2, 0x1e7b0 ;  /* 0x0001e7b000027802 */ /* 0x000fe40000000f00 */
[----:B------:R-:W-:Y:S05]  /*1e7a0*/  CALL.REL.NOINC `($__internal_23_$__cuda_sm70_shflsync_idx_p) ;  /* 0x0000251000007944 */ /* 0x000fea0003c00000 */
[----:B------:R-:W-:Y:S01]  /*1e7b0*/  IMAD.MOV.U32 R4, RZ, RZ, R0 ;  /* 0x000000ffff047224 */ /* 0x000fe200078e0000 */
[----:B------:R-:W-:Y:S01]  /*1e7c0*/  MOV R0, 0x1 ;  /* 0x0000000100007802 */ /* 0x000fe20000000f00 */
[----:B------:R-:W-:Y:S01]  /*1e7d0*/  IMAD.MOV.U32 R29, RZ, RZ, R12 ;  /* 0x000000ffff1d7224 */ /* 0x000fe200078e000c */
[----:B------:R-:W-:Y:S02]  /*1e7e0*/  MOV R3, 0x181f ;  /* 0x0000181f00037802 */ /* 0x000fe40000000f00 */
[----:B------:R-:W-:Y:S02]  /*1e7f0*/  MOV R2, 0x1e810 ;  /* 0x0001e81000027802 */ /* 0x000fe40000000f00 */
[----:B------:R-:W-:Y:S05]  /*1e800*/  CALL.REL.NOINC `($__internal_23_$__cuda_sm70_shflsync_idx_p) ;  /* 0x000024b000007944 */ /* 0x000fea0003c00000 */
[----:B------:R-:W-:Y:S05]  /*1e810*/  BRA `(.L_x_1468) ;  /* 0xffff22e000007947 */ /* 0x000fea000383ffff */
.L_x_1372:
[----:B------:R-:W-:Y:S01]  /*1e820*/  IMAD.MOV.U32 R29, RZ, RZ, R4 ;  /* 0x000000ffff1d7224 */ /* 0x000fe200078e0004 */
[----:B------:R-:W-:Y:S01]  /*1e830*/  MOV R0, RZ ;  /* 0x000000ff00007202 */ /* 0x000fe20000000f00 */
[----:B------:R-:W-:Y:S01]  /*1e840*/  IMAD.MOV.U32 R3, RZ, RZ, 0x1c1f ;  /* 0x00001c1fff037424 */ /* 0x000fe200078e00ff */
[----:B------:R-:W-:-:S02]  /*1e850*/  MOV R2, 0x1e870 ;  /* 0x0001e87000027802 */ /* 0x000fc40000000f00 */
[----:B------:R-:W-:Y:S05]  /*1e860*/  CALL.REL.NOINC `($__internal_23_$__cuda_sm70_shflsync_idx_p) ;  /* 0x0000245000007944 */ /* 0x000fea0003c00000 */
[----:B------:R-:W-:Y:S05]  /*1e870*/  BRA `(.L_x_1469) ;  /* 0xffff24c000007947 */ /* 0x000fea000383ffff */
.L_x_1373:
[----:B------:R-:W-:Y:S01]  /*1e880*/  IMAD.MOV.U32 R29, RZ, RZ, R4 ;  /* 0x000000ffff1d7224 */ /* 0x000fe200078e0004 */
[----:B------:R-:W-:Y:S01]  /*1e890*/  MOV R0, 0x1 ;  /* 0x0000000100007802 */ /* 0x000fe20000000f00 */
[----:B------:R-:W-:Y:S01]  /*1e8a0*/  IMAD.MOV.U32 R3, RZ, RZ, 0x1c1f ;  /* 0x00001c1fff037424 */ /* 0x000fe200078e00ff */
[----:B------:R-:W-:-:S02]  /*1e8b0*/  MOV R2, 0x1e8d0 ;  /* 0x0001e8d000027802 */ /* 0x000fc40000000f00 */
[----:B-1----:R-:W-:Y:S05]  /*1e8c0*/  CALL.REL.NOINC `($__internal_23_$__cuda_sm70_shflsync_idx_p) ;  /* 0x000023f000007944 */ /* 0x002fea0003c00000 */
[----:B------:R-:W-:Y:S01]  /*1e8d0*/  IMAD.IADD R0, R5, 0x1, R0 ;  /* 0x0000000105007824 */ /* 0x000fe200078e0200 */
[----:B------:R-:W-:-:S04]  /*1e8e0*/  FMNMX.FTZ R3, R8, R9, !PT ;  /* 0x0000000908037209 */ /* 0x000fc80007810000 */
[----:B------:R-:W-:Y:S02]  /*1e8f0*/  IMNMX R0, R6, R0, PT ;  /* 0x0000000006007217 */ /* 0x000fe40003800200 */
[----:B------:R-:W-:Y:S02]  /*1e900*/  FMNMX.FTZ R3, R10, R3, !PT ;  /* 0x000000030a037209 */ /* 0x000fe40007810000 */
[C---:B------:R-:W-:Y:S02]  /*1e910*/  ISETP.GT.AND P0, PT, R0.reuse, RZ, PT ;  /* 0x000000ff0000720c */ /* 0x040fe40003f04270 */
[----:B------:R-:W-:Y:S02]  /*1e920*/  ISETP.GT.AND P2, PT, R0, 0x1, PT ;  /* 0x000000010000780c */ /* 0x000fe40003f44270 */
[----:B------:R-:W-:Y:S02]  /*1e930*/  FSEL R6, R70, -INF , P0 ;  /* 0xff80000046067808 */ /* 0x000fe40000000000 */
        /* <DEDUP_REMOVED lines=24> */
[----:B------:R-:W-:-:S02]  /*1eac0*/  FMNMX.FTZ R0, R6, R7, !PT ;  /* 0x0000000706007209 */ /* 0x000fc40007810000 */
[----:B------:R-:W-:Y:S02]  /*1ead0*/  FMNMX.FTZ R3, R11, R3, !PT ;  /* 0x000000030b037209 */ /* 0x000fe40007810000 */
[----:B------:R-:W-:Y:S02]  /*1eae0*/  FMNMX.FTZ R0, R12, R0, !PT ;  /* 0x000000000c007209 */ /* 0x000fe40007810000 */
[----:B------:R-:W-:Y:S02]  /*1eaf0*/  FMNMX.FTZ R3, R14, R3, !PT ;  /* 0x000000030e037209 */ /* 0x000fe40007810000 */
[----:B------:R-:W-:Y:S02]  /*1eb00*/  FMNMX.FTZ R0, R13, R0, !PT ;  /* 0x000000000d007209 */ /* 0x000fe40007810000 */
[----:B------:R-:W-:Y:S02]  /*1eb10*/  FMNMX.FTZ R3, R15, R3, !PT ;  /* 0x000000030f037209 */ /* 0x000fe40007810000 */
        /* <DEDUP_REMOVED lines=9> */
[----:B------:R-:W-:Y:S02]  /*1ebb0*/  FSEL R72, R30, -INF , P4 ;  /* 0xff8000001e487808 */ /* 0x000fe40002000000 */
[----:B------:R-:W-:Y:S02]  /*1ebc0*/  FMNMX.FTZ R2, R74, R0, !PT ;  /* 0x000000004a027209 */ /* 0x000fe40007810000 */
[----:B------:R-:W-:Y:S02]  /*1ebd0*/  FMNMX.FTZ R0, R81, R3, !PT ;  /* 0x0000000351007209 */ /* 0x000fe40007810000 */
[----:B------:R-:W-:-:S02]  /*1ebe0*/  FMNMX.FTZ R2, R73, R2, !PT ;  /* 0x0000000249027209 */ /* 0x000fc40007810000 */
[----:B------:R-:W-:Y:S02]  /*1ebf0*/  FMNMX.FTZ R0, R80, R0, !PT ;  /* 0x0000000050007209 */ /* 0x000fe40007810000 */
[----:B------:R-:W-:Y:S02]  /*1ec00*/  FSEL R71, R26, -INF , P3 ;  /* 0xff8000001a477808 */ /* 0x000fe40001800000 */
[----:B------:R-:W-:Y:S02]  /*1ec10*/  FMNMX.FTZ R0, R79, R0, !PT ;  /* 0x000000004f007209 */ /* 0x000fe40007810000 */
[----:B------:R-:W-:Y:S02]  /*1ec20*/  FMNMX.FTZ R5, R72, R2, !PT ;  /* 0x0000000248057209 */ /* 0x000fe40007810000 */
[----:B------:R-:W-:Y:S02]  /*1ec30*/  FMNMX.FTZ R0, R78, R0, !PT ;  /* 0x000000004e007209 */ /* 0x000fe40007810000 */
[----:B------:R-:W-:-:S02]  /*1ec40*/  FSEL R70, R25, -INF , P2 ;  /* 0xff80000019467808 */ /* 0x000fc40001000000 */
[----:B------:R-:W-:Y:S02]  /*1ec50*/  FMNMX.FTZ R5, R71, R5, !PT ;  /* 0x0000000547057209 */ /* 0x000fe40007810000 */
[----:B------:R-:W-:Y:S02]  /*1ec60*/  FMNMX.FTZ R0, R77, R0, !PT ;  /* 0x000000004d007209 */ /* 0x000fe40007810000 */
[----:B------:R-:W-:Y:S02]  /*1ec70*/  FSEL R69, R23, -INF , P1 ;  /* 0xff80000017457808 */ /* 0x000fe40000800000 */
[----:B------:R-:W-:Y:S02]  /*1ec80*/  FMNMX.FTZ R5, R70, R5, !PT ;  /* 0x0000000546057209 */ /* 0x000fe40007810000 */
[----:B------:R-:W-:Y:S01]  /*1ec90*/  FMNMX.FTZ R100, R76, R0, !PT ;  /* 0x000000004c647209 */ /* 0x000fe20007810000 */
[----:B------:R-:W-:Y:S01]  /*1eca0*/  IMAD.MOV.U32 R0, RZ, RZ, 0x2 ;  /* 0x00000002ff007424 */ /* 0x000fe200078e00ff */
[----:B------:R-:W-:-:S02]  /*1ecb0*/  FSEL R68, R22, -INF , P0 ;  /* 0xff80000016447808 */ /* 0x000fc40000000000 */
[----:B------:R-:W-:Y:S01]  /*1ecc0*/  FMNMX.FTZ R5, R69, R5, !PT ;  /* 0x0000000545057209 */ /* 0x000fe20007810000 */
[----:B------:R-:W-:Y:S01]  /*1ecd0*/  IMAD.MOV.U32 R4, RZ, RZ, R100 ;  /* 0x000000ffff047224 */ /* 0x000fe200078e0064 */
[----:B------:R-:W-:Y:S02]  /*1ece0*/  MOV R2, 0x1ed10 ;  /* 0x0001ed1000027802 */ /* 0x000fe40000000f00 */
[----:B------:R-:W-:Y:S02]  /*1ecf0*/  FMNMX.FTZ R5, R68, R5, !PT ;  /* 0x0000000544057209 */ /* 0x000fe40007810000 */
[----:B------:R-:W-:Y:S05]  /*1ed00*/  CALL.REL.NOINC `($__internal_22_$__cuda_sm70_shflsync_bfly_p) ;  /* 0x00001f5000007944 */ /* 0x000fea0003c00000 */
[----:B------:R-:W-:Y:S01]  /*1ed10*/  FMNMX.FTZ R100, R100, R0, !PT ;  /* 0x0000000064647209 */ /* 0x000fe20007810000 */
[----:B------:R-:W-:Y:S01]  /*1ed20*/  IMAD.MOV.U32 R0, RZ, RZ, 0x1 ;  /* 0x00000001ff007424 */ /* 0x000fe200078e00ff */
[----:B------:R-:W-:-:S03]  /*1ed30*/  MOV R2, 0x1ed60 ;  /* 0x0001ed6000027802 */ /* 0x000fc60000000f00 */
[----:B------:R-:W-:Y:S02]  /*1ed40*/  IMAD.MOV.U32 R4, RZ, RZ, R100 ;  /* 0x000000ffff047224 */ /* 0x000fe400078e0064 */
[----:B------:R-:W-:Y:S05]  /*1ed50*/  CALL.REL.NOINC `($__internal_22_$__cuda_sm70_shflsync_bfly_p) ;  /* 0x00001f0000007944 */ /* 0x000fea0003c00000 */
[----:B------:R-:W-:Y:S01]  /*1ed60*/  FMNMX.FTZ R100, R100, R0, !PT ;  /* 0x0000000064647209 */ /* 0x000fe20007810000 */
[----:B------:R-:W-:Y:S01]  /*1ed70*/  IMAD.MOV.U32 R4, RZ, RZ, R5 ;  /* 0x000000ffff047224 */ /* 0x000fe200078e0005 */
[----:B------:R-:W-:Y:S01]  /*1ed80*/  MOV R2, 0x1edb0 ;  /* 0x0001edb000027802 */ /* 0x000fe20000000f00 */
[----:B------:R-:W-:Y:S02]  /*1ed90*/  IMAD.MOV.U32 R0, RZ, RZ, 0x2 ;  /* 0x00000002ff007424 */ /* 0x000fe400078e00ff */
[----:B------:R-:W-:Y:S05]  /*1eda0*/  CALL.REL.NOINC `($__internal_22_$__cuda_sm70_shflsync_bfly_p) ;  /* 0x00001eb000007944 */ /* 0x000fea0003c00000 */
[----:B------:R-:W-:Y:S01]  /*1edb0*/  FMNMX.FTZ R4, R5, R0, !PT ;  /* 0x0000000005047209 */ /* 0x000fe20007810000 */
[----:B------:R-:W-:Y:S01]  /*1edc0*/  IMAD.MOV.U32 R0, RZ, RZ, 0x1 ;  /* 0x00000001ff007424 */ /* 0x000fe200078e00ff */
[----:B------:R-:W-:Y:S02]  /*1edd0*/  MOV R2, 0x1edf0 ;  /* 0x0001edf000027802 */ /* 0x000fe40000000f00 */
[----:B------:R-:W-:Y:S05]  /*1ede0*/  CALL.REL.NOINC `($__internal_22_$__cuda_sm70_shflsync_bfly_p) ;  /* 0x00001e7000007944 */ /* 0x000fea0003c00000 */
[----:B------:R-:W-:Y:S01]  /*1edf0*/  MOV R5, R0 ;  /* 0x0000000000057202 */ /* 0x000fe20000000f00 */
[----:B------:R-:W-:Y:S05]  /*1ee00*/  BRA `(.L_x_1470) ;  /* 0xffff25e000007947 */ /* 0x000fea000383ffff */
.L_x_1377:
[----:B------:R-:W-:Y:S01]  /*1ee10*/  MOV R0, RZ ;  /* 0x000000ff00007202 */ /* 0x000fe20000000f00 */
[----:B------:R-:W-:Y:S01]  /*1ee20*/  IMAD.MOV.U32 R29, RZ, RZ, R5 ;  /* 0x000000ffff1d7224 */ /* 0x000fe200078e0005 */
[----:B------:R-:W-:Y:S01]  /*1ee30*/  MOV R2, 0x1ee60 ;  /* 0x0001ee6000027802 */ /* 0x000fe20000000f00 */
[----:B------:R-:W-:Y:S02]  /*1ee40*/  IMAD.MOV.U32 R3, RZ, RZ, 0x181f ;  /* 0x0000181fff037424 */ /* 0x000fe400078e00ff */
[----:B-1234-:R-:W-:Y:S05]  /*1ee50*/  CALL.REL.NOINC `($__internal_23_$__cuda_sm70_shflsync_idx_p) ;  /* 0x00001e6000007944 */ /* 0x01efea0003c00000 */
[----:B------:R-:W-:Y:S01]  /*1ee60*/  MOV R4, R0 ;  /* 0x0000000000047202 */ /* 0x000fe20000000f00 */
[----:B------:R-:W-:-:S05]  /*1ee70*/  BRA `(.L_x_1471) ;  /* 0xffff398000007947 */ /* 0x000fca000383ffff */
.L_x_1378:
[----:B------:R-:W-:Y:S01]  /*1ee80*/  MOV R0, RZ ;  /* 0x000000ff00007202 */ /* 0x000fe20000000f00 */
[----:B------:R-:W-:Y:S01]  /*1ee90*/  IMAD.MOV.U32 R29, RZ, RZ, R13 ;  /* 0x000000ffff1d7224 */ /* 0x000fe200078e000d */
[----:B------:R-:W-:Y:S01]  /*1eea0*/  MOV R2, 0x1eed0 ;  /* 0x0001eed000027802 */ /* 0x000fe20000000f00 */
[----:B------:R-:W-:Y:S02]  /*1eeb0*/  IMAD.MOV.U32 R3, RZ, RZ, 0x181f ;  /* 0x0000181fff037424 */ /* 0x000fe400078e00ff */
[----:B-1234-:R-:W-:Y:S05]  /*1eec0*/  CALL.REL.NOINC `($__internal_23_$__cuda_sm70_shflsync_idx_p) ;  /* 0x00001df000007944 */ /* 0x01efea0003c00000 */
[----:B------:R-:W-:Y:S01]  /*1eed0*/  ISETP.GE.AND P2, PT, R202, c[0x0][0x1d4], PT ;  /* 0x00007500ca007a0c */ /* 0x000fe20003f46270 */
[----:B------:R-:W-:Y:S01]  /*1eee0*/  IMAD.MOV.U32 R29, RZ, RZ, R5 ;  /* 0x000000ffff1d7224 */ /* 0x000fe200078e0005 */
[C---:B------:R-:W-:Y:S02]  /*1eef0*/  IADD3 R2, P0, R0.reuse, R14, RZ ;  /* 0x0000000e00027210 */ /* 0x040fe40007f1e0ff */
[----:B------:R-:W-:Y:S02]  /*1ef00*/  ISETP.GE.AND P1, PT, R205, c[0x0][0x1d4], PT ;  /* 0x00007500cd007a0c */ /* 0x000fe40003f26270 */
[----:B------:R-:W-:Y:S01]  /*1ef10*/  IADD3 R6, P3, R0, R20, RZ ;  /* 0x0000001400067210 */ /* 0x000fe20007f7e0ff */
[----:B------:R-:W-:Y:S01]  /*1ef20*/  IMAD.X R3, R4, 0x1, R15, P0 ;  /* 0x0000000104037824 */ /* 0x000fe200000e060f */
[----:B------:R-:W-:Y:S02]  /*1ef30*/  ISETP.GE.AND P0, PT, R206, c[0x0][0x1d4], PT ;  /* 0x00007500ce007a0c */ /* 0x000fe40003f06270 */
[----:B------:R-:W-:Y:S01]  /*1ef40*/  SEL R5, RZ, 0x10, P2 ;  /* 0x00000010ff057807 */ /* 0x000fe20001000000 */
[----:B------:R-:W-:Y:S01]  /*1ef50*/  IMAD.X R7, R4, 0x1, R21, P3 ;  /* 0x0000000104077824 */ /* 0x000fe200018e0615 */
[----:B------:R-:W-:Y:S01]  /*1ef60*/  SEL R12, RZ, 0x10, P1 ;  /* 0x00000010ff0c7807 */ /* 0x000fe20000800000 */
        /* <DEDUP_REMOVED lines=8> */
[----:B------:R-:W-:Y:S05]  /*1eff0*/  IMAD.X R3, R4, 0x1, R23, P3 ;  /* 0x0000000104037824 */ /* 0x000fea00018e0617 */
[----:B------:R1:W-:Y:S02]  /*1f000*/  LDGSTS.E.BYPASS.LTC128B.128 [R193+0x4100], [R2.64], !P0 ;  /* 0x0410000002c17fae */ /* 0x0003e4000c101d48 */
[----:B-1----:R-:W-:Y:S01]  /*1f010*/  MOV R2, 0x1f040 ;  /* 0x0001f04000027802 */ /* 0x002fe20000000f00 */
[----:B------:R-:W-:Y:S02]  /*1f020*/  IMAD.MOV.U32 R3, RZ, RZ, 0x181f ;  /* 0x0000181fff037424 */ /* 0x000fe400078e00ff */
[----:B------:R-:W-:Y:S05]  /*1f030*/  CALL.REL.NOINC `($__internal_23_$__cuda_sm70_shflsync_idx_p) ;  /* 0x00001c8000007944 */ /* 0x000fea0003c00000 */
[----:B------:R-:W-:Y:S01]  /*1f040*/  MOV R3, 0x181f ;  /* 0x0000181f00037802 */ /* 0x000fe20000000f00 */
[----:B------:R-:W-:Y:S01]  /*1f050*/  IMAD.MOV.U32 R4, RZ, RZ, R0 ;  /* 0x000000ffff047224 */ /* 0x000fe200078e0000 */
[----:B------:R-:W-:Y:S01]  /*1f060*/  MOV R0, 0x1 ;  /* 0x0000000100007802 */ /* 0x000fe20000000f00 */
[----:B------:R-:W-:Y:S01]  /*1f070*/  IMAD.MOV.U32 R29, RZ, RZ, R13 ;  /* 0x000000ffff1d7224 */ /* 0x000fe200078e000d */
[----:B------:R-:W-:Y:S02]  /*1f080*/  MOV R2, 0x1f0a0 ;  /* 0x0001f0a000027802 */ /* 0x000fe40000000f00 */
[----:B------:R-:W-:Y:S05]  /*1f090*/  CALL.REL.NOINC `($__internal_23_$__cuda_sm70_shflsync_idx_p) ;  /* 0x00001c2000007944 */ /* 0x000fea0003c00000 */
[----:B------:R-:W-:-:S05]  /*1f0a0*/  BRA `(.L_x_1472) ;  /* 0xffff38a000007947 */ /* 0x000fca000383ffff */
.L_x_1381:
[----:B------:R-:W-:Y:S01]  /*1f0b0*/  MOV R0, RZ ;  /* 0x000000ff00007202 */ /* 0x000fe20000000f00 */
[----:B------:R-:W-:Y:S01]  /*1f0c0*/  IMAD.MOV.U32 R29, RZ, RZ, R5 ;  /* 0x000000ffff1d7224 */ /* 0x000fe200078e0005 */
[----:B------:R-:W-:Y:S01]  /*1f0d0*/  MOV R2, 0x1f100 ;  /* 0x0001f10000027802 */ /* 0x000fe20000000f00 */
[----:B------:R-:W-:Y:S02]  /*1f0e0*/  IMAD.MOV.U32 R3, RZ, RZ, 0x181f ;  /* 0x0000181fff037424 */ /* 0x000fe400078e00ff */
[----:B-1----:R-:W-:Y:S05]  /*1f0f0*/  CALL.REL.NOINC `($__internal_23_$__cuda_sm70_shflsync_idx_p) ;  /* 0x00001bc000007944 */ /* 0x002fea0003c00000 */
[----:B------:R-:W-:Y:S01]  /*1f100*/  MOV R4, R0 ;  /* 0x0000000000047202 */ /* 0x000fe20000000f00 */
[----:B------:R-:W-:-:S05]  /*1f110*/  BRA `(.L_x_1473) ;  /* 0xffff497000007947 */ /* 0x000fca000383ffff */
.L_x_1382:
[----:B------:R-:W-:Y:S01]  /*1f120*/  MOV R0, RZ ;  /* 0x000000ff00007202 */ /* 0x000fe20000000f00 */
[----:B------:R-:W-:Y:S01]  /*1f130*/  IMAD.MOV.U32 R29, RZ, RZ, R8 ;  /* 0x000000ffff1d7224 */ /* 0x000fe200078e0008 */
[----:B------:R-:W-:Y:S01]  /*1f140*/  MOV R2, 0x1f170 ;  /* 0x0001f17000027802 */ /* 0x000fe20000000f00 */
[----:B------:R-:W-:Y:S02]  /*1f150*/  IMAD.MOV.U32 R3, RZ, RZ, 0x181f ;  /* 0x0000181fff037424 */ /* 0x000fe400078e00ff */
[----:B-123--:R-:W-:Y:S05]  /*1f160*/  CALL.REL.NOINC `($__internal_23_$__cuda_sm70_shflsync_idx_p) ;  /* 0x00001b5000007944 */ /* 0x00efea0003c00000 */
        /* <DEDUP_REMOVED lines=30> */
.L_x_1383:
[----:B------:R-:W-:Y:S01]  /*1f350*/  MOV R0, RZ ;  /* 0x000000ff00007202 */ /* 0x000fe20000000f00 */
[----:B------:R-:W-:Y:S01]  /*1f360*/  IMAD.MOV.U32 R29, RZ, RZ, R4 ;  /* 0x000000ffff1d7224 */ /* 0x000fe200078e0004 */
[----:B-1----:R-:W-:Y:S01]  /*1f370*/  MOV R2, 0x1f3a0 ;  /* 0x0001f3a000027802 */ /* 0x002fe20000000f00 */
[----:B------:R-:W-:Y:S02]  /*1f380*/  IMAD.MOV.U32 R3, RZ, RZ, 0x1c1f ;  /* 0x00001c1fff037424 */ /* 0x000fe400078e00ff */
[----:B------:R-:W-:Y:S05]  /*1f390*/  CALL.REL.NOINC `($__internal_23_$__cuda_sm70_shflsync_idx_p) ;  /* 0x0000192000007944 */ /* 0x000fea0003c00000 */
[----:B------:R-:W-:-:S05]  /*1f3a0*/  BRA `(.L_x_1475) ;  /* 0xffff4a6000007947 */ /* 0x000fca000383ffff */
.L_x_1384:
[----:B------:R-:W-:Y:S01]  /*1f3b0*/  MOV R0, 0x1 ;  /* 0x0000000100007802 */ /* 0x000fe20000000f00 */
[----:B------:R-:W-:Y:S01]  /*1f3c0*/  IMAD.MOV.U32 R29, RZ, RZ, R4 ;  /* 0x000000ffff1d7224 */ /* 0x000fe200078e0004 */
[----:B------:R-:W-:Y:S01]  /*1f3d0*/  MOV R2, 0x1f400 ;  /* 0x0001f40000027802 */ /* 0x000fe20000000f00 */
[----:B------:R-:W-:Y:S02]  /*1f3e0*/  IMAD.MOV.U32 R3, RZ, RZ, 0x1c1f ;  /* 0x00001c1fff037424 */ /* 0x000fe400078e00ff */
[----:B--2---:R-:W-:Y:S05]  /*1f3f0*/  CALL.REL.NOINC `($__internal_23_$__cuda_sm70_shflsync_idx_p) ;  /* 0x000018c000007944 */ /* 0x004fea0003c00000 */
[----:B------:R-:W-:Y:S05]  /*1f400*/  IMAD.IADD R0, R5, 0x1, R0 ;  /* 0x0000000105007824 */ /* 0x000fea00078e0200 */
        /* <DEDUP_REMOVED lines=66> */
[----:B------:R-:W-:Y:S05]  /*1f830*/  CALL.REL.NOINC `($__internal_22_$__cuda_sm70_shflsync_bfly_p) ;  /* 0x0000142000007944 */ /* 0x000fea0003c00000 */
[----:B------:R-:W-:Y:S01]  /*1f840*/  FMNMX.FTZ R4, R4, R0, !PT ;  /* 0x0000000004047209 */ /* 0x000fe20007810000 */
[----:B------:R-:W-:Y:S01]  /*1f850*/  IMAD.MOV.U32 R0, RZ, RZ, 0x1 ;  /* 0x00000001ff007424 */ /* 0x000fe200078e00ff */
[----:B------:R-:W-:Y:S02]  /*1f860*/  MOV R2, 0x1f880 ;  /* 0x0001f88000027802 */ /* 0x000fe40000000f00 */
        /* <DEDUP_REMOVED lines=10> */
[----:B------:R-:W-:-:S05]  /*1f910*/  BRA `(.L_x_1476) ;  /* 0xffff4ba000007947 */ /* 0x000fca000383ffff */
.L_x_1387:
[----:B------:R-:W-:Y:S01]  /*1f920*/  MOV R0, RZ ;  /* 0x000000ff00007202 */ /* 0x000fe20000000f00 */
[----:B------:R-:W-:Y:S01]  /*1f930*/  IMAD.MOV.U32 R29, RZ, RZ, R7 ;  /* 0x000000ffff1d7224 */ /* 0x000fe200078e0007 */
[----:B------:R-:W-:Y:S01]  /*1f940*/  MOV R2, 0x1f970 ;  /* 0x0001f97000027802 */ /* 0x000fe20000000f00 */
[----:B------:R-:W-:Y:S02]  /*1f950*/  IMAD.MOV.U32 R3, RZ, RZ, 0x181f ;  /* 0x0000181fff037424 */ /* 0x000fe400078e00ff */
[----:B-1234-:R-:W-:Y:S05]  /*1f960*/  CALL.REL.NOINC `($__internal_23_$__cuda_sm70_shflsync_idx_p) ;  /* 0x0000135000007944 */ /* 0x01efea0003c00000 */
[----:B------:R-:W-:-:S05]  /*1f970*/  BRA `(.L_x_1477) ;  /* 0xffff651000007947 */ /* 0x000fca000383ffff */
.L_x_1390:
[----:B------:R-:W-:Y:S01]  /*1f980*/  MOV R0, RZ ;  /* 0x000000ff00007202 */ /* 0x000fe20000000f00 */
[----:B------:R-:W-:Y:S01]  /*1f990*/  IMAD.MOV.U32 R29, RZ, RZ, R5 ;  /* 0x000000ffff1d7224 */ /* 0x000fe200078e0005 */
[----:B------:R-:W-:Y:S01]  /*1f9a0*/  MOV R2, 0x1f9d0 ;  /* 0x0001f9d000027802 */ /* 0x000fe20000000f00 */
[----:B------:R-:W-:Y:S02]  /*1f9b0*/  IMAD.MOV.U32 R3, RZ, RZ, 0x181f ;  /* 0x0000181fff037424 */ /* 0x000fe400078e00ff */
[----:B------:R-:W-:Y:S05]  /*1f9c0*/  CALL.REL.NOINC `($__internal_23_$__cuda_sm70_shflsync_idx_p) ;  /* 0x000012f000007944 */ /* 0x000fea0003c00000 */
[----:B------:R-:W-:Y:S01]  /*1f9d0*/  MOV R4, R0 ;  /* 0x0000000000047202 */ /* 0x000fe20000000f00 */
[----:B------:R-:W-:-:S05]  /*1f9e0*/  BRA `(.L_x_1478) ;  /* 0xffff76b000007947 */ /* 0x000fca000383ffff */
.L_x_1391:
[----:B------:R-:W-:Y:S01]  /*1f9f0*/  MOV R0, RZ ;  /* 0x000000ff00007202 */ /* 0x000fe20000000f00 */
[----:B------:R-:W-:Y:S01]  /*1fa00*/  IMAD.MOV.U32 R29, RZ, RZ, R8 ;  /* 0x000000ffff1d7224 */ /* 0x000fe200078e0008 */
[----:B------:R-:W-:Y:S01]  /*1fa10*/  MOV R2, 0x1fa40 ;  /* 0x0001fa4000027802 */ /* 0x000fe20000000f00 */
[----:B------:R-:W-:Y:S02]  /*1fa20*/  IMAD.MOV.U32 R3, RZ, RZ, 0x181f ;  /* 0x0000181fff037424 */ /* 0x000fe400078e00ff */
[----:B-12---:R-:W-:Y:S05]  /*1fa30*/  CALL.REL.NOINC `($__internal_23_$__cuda_sm70_shflsync_idx_p) ;  /* 0x0000128000007944 */ /* 0x006fea0003c00000 */
        /* <DEDUP_REMOVED lines=19> */
[----:B--2---:R-:W-:Y:S05]  /*1fb70*/  CALL.REL.NOINC `($__internal_23_$__cuda_sm70_shflsync_idx_p) ;  /* 0x0000114000007944 */ /* 0x004fea0003c00000 */
[----:B------:R-:W-:Y:S01]  /*1fb80*/  MOV R3, 0x181f ;  /* 0x0000181f00037802 */ /* 0x000fe20000000f00 */
[----:B------:R-:W-:Y:S01]  /*1fb90*/  IMAD.MOV.U32 R4, RZ, RZ, R0 ;  /* 0x000000ffff047224 */ /* 0x000fe200078e0000 */
[----:B------:R-:W-:Y:S01]  /*1fba0*/  MOV R0, 0x1 ;  /* 0x0000000100007802 */ /* 0x000fe20000000f00 */
[----:B------:R-:W-:Y:S01]  /*1fbb0*/  IMAD.MOV.U32 R29, RZ, RZ, R8 ;  /* 0x000000ffff1d7224 */ /* 0x000fe200078e0008 */
[----:B------:R-:W-:Y:S02]  /*1fbc0*/  MOV R2, 0x1fbe0 ;  /* 0x0001fbe000027802 */ /* 0x000fe40000000f00 */
[----:B------:R-:W-:Y:S05]  /*1fbd0*/  CALL.REL.NOINC `($__internal_23_$__cuda_sm70_shflsync_idx_p) ;  /* 0x000010e000007944 */ /* 0x000fea0003c00000 */
[----:B------:R-:W-:-:S05]  /*1fbe0*/  BRA `(.L_x_1479) ;  /* 0xffff75d000007947 */ /* 0x000fca000383ffff */
.L_x_1392:
[----:B------:R-:W-:Y:S02]  /*1fbf0*/  MOV R0, 0x2 ;  /* 0x0000000200007802 */ /* 0x000fe40000000f00 */
        /* <DEDUP_REMOVED lines=16> */
.L_x_1394:
[----:B------:R-:W-:Y:S01]  /*1fd00*/  IMAD.MOV.U32 R4, RZ, RZ, R208 ;  /* 0x000000ffff047224 */ /* 0x000fe200078e00d0 */
[----:B------:R-:W-:-:S02]  /*1fd10*/  MOV R0, 0x2 ;  /* 0x0000000200007802 */ /* 0x000fc40000000f00 */
[----:B------:R-:W-:Y:S02]  /*1fd20*/  MOV R2, 0x1fd40 ;  /* 0x0001fd4000027802 */ /* 0x000fe40000000f00 */
[----:B------:R-:W-:Y:S05]  /*1fd30*/  CALL.REL.NOINC `($__internal_22_$__cuda_sm70_shflsync_bfly_p) ;  /* 0x00000f2000007944 */ /* 0x000fea0003c00000 */
[----:B------:R-:W-:Y:S05]  /*1fd40*/  BRA `(.L_x_1481) ;  /* 0xffff8f4000007947 */ /* 0x000fea000383ffff */
.L_x_1395:
[----:B------:R-:W-:Y:S01]  /*1fd50*/  IMAD.MOV.U32 R4, RZ, RZ, R5 ;  /* 0x000000ffff047224 */ /* 0x000fe200078e0005 */
[----:B------:R-:W-:Y:S02]  /*1fd60*/  MOV R0, 0x1 ;  /* 0x0000000100007802 */ /* 0x000fe40000000f00 */
[----:B------:R-:W-:Y:S02]  /*1fd70*/  MOV R2, 0x1fd90 ;  /* 0x0001fd9000027802 */ /* 0x000fe40000000f00 */
[----:B-1----:R-:W-:Y:S05]  /*1fd80*/  CALL.REL.NOINC `($__internal_22_$__cuda_sm70_shflsync_bfly_p) ;  /* 0x00000ed000007944 */ /* 0x002fea0003c00000 */
[----:B------:R-:W-:Y:S01]  /*1fd90*/  FADD.FTZ R5, R5, R0 ;  /* 0x0000000005057221 */ /* 0x000fe20000010000 */
[----:B------:R-:W-:Y:S02]  /*1fda0*/  MOV R4, R204 ;  /* 0x000000cc00047202 */ /* 0x000fe40000000f00 */
[----:B------:R-:W-:Y:S02]  /*1fdb0*/  MOV R0, 0x2 ;  /* 0x0000000200007802 */ /* 0x000fe40000000f00 */
[----:B------:R-:W-:Y:S02]  /*1fdc0*/  MOV R2, 0x1fde0 ;  /* 0x0001fde000027802 */ /* 0x000fe40000000f00 */
[----:B------:R-:W-:Y:S05]  /*1fdd0*/  CALL.REL.NOINC `($__internal_22_$__cuda_sm70_shflsync_bfly_p) ;  /* 0x00000e8000007944 */ /* 0x000fea0003c00000 */
[----:B------:R-:W-:Y:S01]  /*1fde0*/  FADD.FTZ R4, R204, R0 ;  /* 0x00000000cc047221 */ /* 0x000fe20000010000 */
[----:B------:R-:W-:Y:S02]  /*1fdf0*/  MOV R0, 0x1 ;  /* 0x0000000100007802 */ /* 0x000fe40000000f00 */
[----:B------:R-:W-:-:S02]  /*1fe00*/  MOV R2, 0x1fe20 ;  /* 0x0001fe2000027802 */ /* 0x000fc40000000f00 */
[----:B------:R-:W-:Y:S05]  /*1fe10*/  CALL.REL.NOINC `($__internal_22_$__cuda_sm70_shflsync_bfly_p) ;  /* 0x00000e4000007944 */ /* 0x000fea0003c00000 */
[----:B------:R-:W-:Y:S01]  /*1fe20*/  MOV R3, R0 ;  /* 0x0000000000037202 */ /* 0x000fe20000000f00 */
[----:B------:R-:W-:Y:S05]  /*1fe30*/  BRA `(.L_x_1482) ;  /* 0xffff8ec000007947 */ /* 0x000fea000383ffff */
.L_x_1402:
[----:B-1234-:R-:W-:Y:S01]  /*1fe40*/  IMAD.MOV.U32 R29, RZ, RZ, R6 ;  /* 0x000000ffff1d7224 */ /* 0x01efe200078e0006 */
[----:B------:R-:W-:Y:S01]  /*1fe50*/  MOV R0, RZ ;  /* 0x000000ff00007202 */ /* 0x000fe20000000f00 */
[----:B------:R-:W-:Y:S01]  /*1fe60*/  IMAD.MOV.U32 R3, RZ, RZ, 0x181f ;  /* 0x0000181fff037424 */ /* 0x000fe200078e00ff */
[----:B------:R-:W-:-:S02]  /*1fe70*/  MOV R2, 0x1fe90 ;  /* 0x0001fe9000027802 */ /* 0x000fc40000000f00 */
[----:B------:R-:W-:Y:S05]  /*1fe80*/  CALL.REL.NOINC `($__internal_23_$__cuda_sm70_shflsync_idx_p) ;  /* 0x00000e3000007944 */ /* 0x000fea0003c00000 */
[----:B------:R-:W-:Y:S01]  /*1fe90*/  MOV R8, R0 ;  /* 0x0000000000087202 */ /* 0x000fe20000000f00 */
[----:B------:R-:W-:Y:S05]  /*1fea0*/  BRA `(.L_x_1483) ;  /* 0xffffa66000007947 */ /* 0x000fea000383ffff */
.L_x_1403:
[----:B------:R-:W-:Y:S01]  /*1feb0*/  IMAD.MOV.U32 R29, RZ, RZ, R7 ;  /* 0x000000ffff1d7224 */ /* 0x000fe200078e0007 */
[----:B------:R-:W-:Y:S01]  /*1fec0*/  MOV R0, RZ ;  /* 0x000000ff00007202 */ /* 0x000fe20000000f00 */
[----:B------:R-:W-:Y:S01]  /*1fed0*/  IMAD.MOV.U32 R3, RZ, RZ, 0x181f ;  /* 0x0000181fff037424 */ /* 0x000fe200078e00ff */
[----:B------:R-:W-:-:S02]  /*1fee0*/  MOV R2, 0x1ff00 ;  /* 0x0001ff0000027802 */ /* 0x000fc40000000f00 */
[----:B-12---:R-:W-:Y:S05]  /*1fef0*/  CALL.REL.NOINC `($__internal_23_$__cuda_sm70_shflsync_idx_p) ;  /* 0x00000dc000007944 */ /* 0x006fea0003c00000 */
[----:B------:R-:W-:Y:S05]  /*1ff00*/  BRA `(.L_x_1484) ;  /* 0xffffa62000007947 */ /* 0x000fea000383ffff */
.L_x_1406:
[----:B------:R-:W-:Y:S01]  /*1ff10*/  IMAD.MOV.U32 R29, RZ, RZ, R6 ;  /* 0x000000ffff1d7224 */ /* 0x000fe200078e0006 */
[----:B----4-:R-:W-:Y:S01]  /*1ff20*/  MOV R0, 0x1 ;  /* 0x0000000100007802 */ /* 0x010fe20000000f00 */
[----:B--2---:R-:W-:Y:S01]  /*1ff30*/  IMAD.MOV.U32 R3, RZ, RZ, 0x181f ;  /* 0x0000181fff037424 */ /* 0x004fe200078e00ff */
[----:B------:R-:W-:-:S02]  /*1ff40*/  MOV R2, 0x1ff60 ;  /* 0x0001ff6000027802 */ /* 0x000fc40000000f00 */
[----:B-1-3--:R-:W-:Y:S05]  /*1ff50*/  CALL.REL.NOINC `($__internal_23_$__cuda_sm70_shflsync_idx_p) ;  /* 0x00000d6000007944 */ /* 0x00afea0003c00000 */
[----:B------:R-:W-:Y:S01]  /*1ff60*/  IMAD.MOV.U32 R8, RZ, RZ, R0 ;  /* 0x000000ffff087224 */ /* 0x000fe200078e0000 */
[----:B------:R-:W-:Y:S01]  /*1ff70*/  MOV R0, 0x1 ;  /* 0x0000000100007802 */ /* 0x000fe20000000f00 */
[----:B------:R-:W-:Y:S01]  /*1ff80*/  IMAD.MOV.U32 R29, RZ, RZ, R7 ;  /* 0x000000ffff1d7224 */ /* 0x000fe200078e0007 */
[----:B------:R-:W-:-:S02]  /*1ff90*/  MOV R3, 0x181f ;  /* 0x0000181f00037802 */ /* 0x000fc40000000f00 */
[----:B------:R-:W-:Y:S02]  /*1ffa0*/  MOV R2, 0x1ffc0 ;  /* 0x0001ffc000027802 */ /* 0x000fe40000000f00 */
[----:B------:R-:W-:Y:S05]  /*1ffb0*/  CALL.REL.NOINC `($__internal_23_$__cuda_sm70_shflsync_idx_p) ;  /* 0x00000d0000007944 */ /* 0x000fea0003c00000 */
[----:B------:R-:W-:Y:S05]  /*1ffc0*/  BRA `(.L_x_1485) ;  /* 0xffffa69000007947 */ /* 0x000fea000383ffff */
.L_x_1409:
[----:B------:R-:W-:Y:S01]  /*1ffd0*/  IMAD.MOV.U32 R29, RZ, RZ, R6 ;  /* 0x000000ffff1d7224 */ /* 0x000fe200078e0006 */
[----:B----4-:R-:W-:Y:S01]  /*1ffe0*/  MOV R0, 0x2 ;  /* 0x0000000200007802 */ /* 0x010fe20000000f00 */
[----:B-1----:R-:W-:Y:S01]  /*1fff0*/  IMAD.MOV.U32 R3, RZ, RZ, 0x181f ;  /* 0x0000181fff037424 */ /* 0x002fe200078e00ff */
[----:B------:R-:W-:Y:S02]  /*20000*/  MOV R2, 0x20020 ;  /* 0x0002002000027802 */ /* 0x000fe40000000f00 */
[----:B--23--:R-:W-:Y:S05]  /*20010*/  CALL.REL.NOINC `($__internal_23_$__cuda_sm70_shflsync_idx_p) ;  /* 0x00000ca000007944 */ /* 0x00cfea0003c00000 */
[----:B------:R-:W-:Y:S01]  /*20020*/  MOV R8, R0 ;  /* 0x0000000000087202 */ /* 0x000fe20000000f00 */
[----:B------:R-:W-:Y:S05]  /*20030*/  BRA `(.L_x_1486) ;  /* 0xffffa75000007947 */ /* 0x000fea000383ffff */
.L_x_1410:
[----:B------:R-:W-:Y:S01]  /*20040*/  IMAD.MOV.U32 R29, RZ, RZ, R7 ;  /* 0x000000ffff1d7224 */ /* 0x000fe200078e0007 */
[----:B----4-:R-:W-:Y:S01]  /*20050*/  MOV R0, 0x2 ;  /* 0x0000000200007802 */ /* 0x010fe20000000f00 */
[----:B------:R-:W-:Y:S01]  /*20060*/  IMAD.MOV.U32 R3, RZ, RZ, 0x181f ;  /* 0x0000181fff037424 */ /* 0x000fe200078e00ff */
[----:B------:R-:W-:Y:S02]  /*20070*/  MOV R2, 0x20090 ;  /* 0x0002009000027802 */ /* 0x000fe40000000f00 */
[----:B-123--:R-:W-:Y:S05]  /*20080*/  CALL.REL.NOINC `($__internal_23_$__cuda_sm70_shflsync_idx_p) ;  /* 0x00000c3000007944 */ /* 0x00efea0003c00000 */
[----:B------:R-:W-:Y:S05]  /*20090*/  BRA `(.L_x_1487) ;  /* 0xffffa71000007947 */ /* 0x000fea000383ffff */
.L_x_1413:
[----:B------:R-:W-:Y:S01]  /*200a0*/  IMAD.MOV.U32 R29, RZ, RZ, R6 ;  /* 0x000000ffff1d7224 */ /* 0x000fe200078e0006 */
[----:B-1----:R-:W-:Y:S01]  /*200b0*/  MOV R0, 0x3 ;  /* 0x0000000300007802 */ /* 0x002fe20000000f00 */
[----:B------:R-:W-:Y:S01]  /*200c0*/  IMAD.MOV.U32 R3, RZ, RZ, 0x181f ;  /* 0x0000181fff037424 */ /* 0x000fe200078e00ff */
[----:B------:R-:W-:-:S02]  /*200d0*/  MOV R2, 0x200f0 ;  /* 0x000200f000027802 */ /* 0x000fc40000000f00 */
[----:B--234-:R-:W-:Y:S05]  /*200e0*/  CALL.REL.NOINC `($__internal_23_$__cuda_sm70_shflsync_idx_p) ;  /* 0x00000bd000007944 */ /* 0x01cfea0003c00000 */
[----:B------:R-:W-:Y:S01]  /*200f0*/  IMAD.MOV.U32 R6, RZ, RZ, R0 ;  /* 0x000000ffff067224 */ /* 0x000fe200078e0000 */
[----:B------:R-:W-:Y:S01]  /*20100*/  MOV R0, 0x3 ;  /* 0x0000000300007802 */ /* 0x000fe20000000f00 */
[----:B------:R-:W-:Y:S01]  /*20110*/  IMAD.MOV.U32 R29, RZ, RZ, R7 ;  /* 0x000000ffff1d7224 */ /* 0x000fe200078e0007 */
[----:B------:R-:W-:-:S02]  /*20120*/  MOV R3, 0x181f ;  /* 0x0000181f00037802 */ /* 0x000fc40000000f00 */
[----:B------:R-:W-:Y:S02]  /*20130*/  MOV R2, 0x20150 ;  /* 0x0002015000027802 */ /* 0x000fe40000000f00 */
[----:B------:R-:W-:Y:S05]  /*20140*/  CALL.REL.NOINC `($__internal_23_$__cuda_sm70_shflsync_idx_p) ;  /* 0x00000b7000007944 */ /* 0x000fea0003c00000 */
[----:B------:R-:W-:Y:S05]  /*20150*/  BRA `(.L_x_1488) ;  /* 0xffffa79000007947 */ /* 0x000fea000383ffff */
.L_x_1415:
[----:B------:R-:W-:Y:S01]  /*20160*/  IMAD.MOV.U32 R29, RZ, RZ, R5 ;  /* 0x000000ffff1d7224 */ /* 0x000fe200078e0005 */
[----:B------:R-:W-:Y:S01]  /*20170*/  MOV R0, RZ ;  /* 0x000000ff00007202 */ /* 0x000fe20000000f00 */
[----:B------:R-:W-:Y:S01]  /*20180*/  IMAD.MOV.U32 R3, RZ, RZ, 0x1c1f ;  /* 0x00001c1fff037424 */ /* 0x000fe200078e00ff */
[----:B------:R-:W-:Y:S02]  /*20190*/  MOV R2, 0x201b0 ;  /* 0x000201b000027802 */ /* 0x000fe40000000f00 */
[----:B--2---:R-:W-:Y:S05]  /*201a0*/  CALL.REL.NOINC `($__internal_23_$__cuda_sm70_shflsync_idx_p) ;  /* 0x00000b1000007944 */ /* 0x004fea0003c00000 */
[----:B------:R-:W-:Y:S01]  /*201b0*/  MOV R4, R0 ;  /* 0x0000000000047202 */ /* 0x000fe20000000f00 */
[----:B------:R-:W-:Y:S05]  /*201c0*/  BRA `(.L_x_1489) ;  /* 0xffffaa6000007947 */ /* 0x000fea000383ffff */
.L_x_1416:
[----:B------:R-:W-:Y:S01]  /*201d0*/  IMAD.MOV.U32 R29, RZ, RZ, R12 ;  /* 0x000000ffff1d7224 */ /* 0x000fe200078e000c */
[----:B------:R-:W-:Y:S01]  /*201e0*/  MOV R0, RZ ;  /* 0x000000ff00007202 */ /* 0x000fe20000000f00 */
[----:B------:R-:W-:Y:S01]  /*201f0*/  IMAD.MOV.U32 R3, RZ, RZ, 0x1c1f ;  /* 0x00001c1fff037424 */ /* 0x000fe200078e00ff */
[----:B------:R-:W-:Y:S02]  /*20200*/  MOV R2, 0x20220 ;  /* 0x0002022000027802 */ /* 0x000fe40000000f00 */
[----:B-123--:R-:W-:Y:S05]  /*20210*/  CALL.REL.NOINC `($__internal_23_$__cuda_sm70_shflsync_idx_p) ;  /* 0x00000aa000007944 */ /* 0x00efea0003c00000 */
[----:B------:R-:W-:Y:S05]  /*20220*/  BRA `(.L_x_1490) ;  /* 0xffffaa2000007947 */ /* 0x000fea000383ffff */
.L_x_1419:
[----:B------:R-:W-:Y:S01]  /*20230*/  IMAD.MOV.U32 R29, RZ, RZ, R5 ;  /* 0x000000ffff1d7224 */ /* 0x000fe200078e0005 */
[----:B-1----:R-:W-:Y:S01]  /*20240*/  MOV R0, 0x1 ;  /* 0x0000000100007802 */ /* 0x002fe20000000f00 */
[----:B---3--:R-:W-:Y:S01]  /*20250*/  IMAD.MOV.U32 R3, RZ, RZ, 0x1c1f ;  /* 0x00001c1fff037424 */ /* 0x008fe200078e00ff */
[----:B------:R-:W-:-:S02]  /*20260*/  MOV R2, 0x20280 ;  /* 0x0002028000027802 */ /* 0x000fc40000000f00 */
[----:B--2-4-:R-:W-:Y:S05]  /*20270*/  CALL.REL.NOINC `($__internal_23_$__cuda_sm70_shflsync_idx_p) ;  /* 0x00000a4000007944 */ /* 0x014fea0003c00000 */
[----:B------:R-:W-:Y:S01]  /*20280*/  IMAD.MOV.U32 R4, RZ, RZ, R0 ;  /* 0x000000ffff047224 */ /* 0x000fe200078e0000 */
[----:B------:R-:W-:Y:S01]  /*20290*/  MOV R0, 0x1 ;  /* 0x0000000100007802 */ /* 0x000fe20000000f00 */
[----:B------:R-:W-:Y:S01]  /*202a0*/  IMAD.MOV.U32 R29, RZ, RZ, R12 ;  /* 0x000000ffff1d7224 */ /* 0x000fe200078e000c */
[----:B------:R-:W-:-:S02]  /*202b0*/  MOV R3, 0x1c1f ;  /* 0x00001c1f00037802 */ /* 0x000fc40000000f00 */
[----:B------:R-:W-:Y:S02]  /*202c0*/  MOV R2, 0x202e0 ;  /* 0x000202e000027802 */ /* 0x000fe40000000f00 */
[----:B------:R-:W-:Y:S05]  /*202d0*/  CALL.REL.NOINC `($__internal_23_$__cuda_sm70_shflsync_idx_p) ;  /* 0x000009e000007944 */ /* 0x000fea0003c00000 */
[----:B------:R-:W-:Y:S05]  /*202e0*/  BRA `(.L_x_1491) ;  /* 0xffffb42000007947 */ /* 0x000fea000383ffff */
.L_x_1423:
[----:B------:R-:W-:Y:S01]  /*202f0*/  IMAD.MOV.U32 R29, RZ, RZ, R6 ;  /* 0x000000ffff1d7224 */ /* 0x000fe200078e0006 */
[----:B------:R-:W-:Y:S01]  /*20300*/  MOV R0, RZ ;  /* 0x000000ff00007202 */ /* 0x000fe20000000f00 */
[----:B------:R-:W-:Y:S01]  /*20310*/  IMAD.MOV.U32 R3, RZ, RZ, 0x181f ;  /* 0x0000181fff037424 */ /* 0x000fe200078e00ff */
[----:B------:R-:W-:Y:S02]  /*20320*/  MOV R2, 0x20340 ;  /* 0x0002034000027802 */ /* 0x000fe40000000f00 */
[----:B------:R-:W-:Y:S05]  /*20330*/  CALL.REL.NOINC `($__internal_23_$__cuda_sm70_shflsync_idx_p) ;  /* 0x0000098000007944 */ /* 0x000fea0003c00000 */
[----:B------:R-:W-:Y:S01]  /*20340*/  MOV R8, R0 ;  /* 0x0000000000087202 */ /* 0x000fe20000000f00 */
[----:B------:R-:W-:Y:S05]  /*20350*/  BRA `(.L_x_1492) ;  /* 0xffffc66000007947 */ /* 0x000fea000383ffff */
.L_x_1424:
[----:B------:R-:W-:Y:S01]  /*20360*/  IMAD.MOV.U32 R29, RZ, RZ, R7 ;  /* 0x000000ffff1d7224 */ /* 0x000fe200078e0007 */
[----:B------:R-:W-:Y:S01]  /*20370*/  MOV R0, RZ ;  /* 0x000000ff00007202 */ /* 0x000fe20000000f00 */
[----:B------:R-:W-:Y:S01]  /*20380*/  IMAD.MOV.U32 R3, RZ, RZ, 0x181f ;  /* 0x0000181fff037424 */ /* 0x000fe200078e00ff */
[----:B------:R-:W-:Y:S02]  /*20390*/  MOV R2, 0x203b0 ;  /* 0x000203b000027802 */ /* 0x000fe40000000f00 */
[----:B-12---:R-:W-:Y:S05]  /*203a0*/  CALL.REL.NOINC `($__internal_23_$__cuda_sm70_shflsync_idx_p) ;  /* 0x0000091000007944 */ /* 0x006fea0003c00000 */
[----:B------:R-:W-:Y:S05]  /*203b0*/  BRA `(.L_x_1493) ;  /* 0xffffc62000007947 */ /* 0x000fea000383ffff */
.L_x_1427:
        /* <DEDUP_REMOVED lines=12> */
.L_x_1430:
[----:B------:R-:W-:Y:S01]  /*20480*/  IMAD.MOV.U32 R29, RZ, RZ, R6 ;  /* 0x000000ffff1d7224 */ /* 0x000fe200078e0006 */
[----:B----4-:R-:W-:Y:S01]  /*20490*/  MOV R0, 0x2 ;  /* 0x0000000200007802 */ /* 0x010fe20000000f00 */
[----:B-1----:R-:W-:Y:S01]  /*204a0*/  IMAD.MOV.U32 R3, RZ, RZ, 0x181f ;  /* 0x0000181fff037424 */ /* 0x002fe200078e00ff */
[----:B------:R-:W-:Y:S02]  /*204b0*/  MOV R2, 0x204d0 ;  /* 0x000204d000027802 */ /* 0x000fe40000000f00 */
[----:B--23--:R-:W-:Y:S05]  /*204c0*/  CALL.REL.NOINC `($__internal_23_$__cuda_sm70_shflsync_idx_p) ;  /* 0x000007f000007944 */ /* 0x00cfea0003c00000 */
[----:B------:R-:W-:Y:S01]  /*204d0*/  MOV R8, R0 ;  /* 0x0000000000087202 */ /* 0x000fe20000000f00 */
[----:B------:R-:W-:Y:S05]  /*204e0*/  BRA `(.L_x_1495) ;  /* 0xffffc76000007947 */ /* 0x000fea000383ffff */
.L_x_1431:
[----:B------:R-:W-:Y:S01]  /*204f0*/  IMAD.MOV.U32 R29, RZ, RZ, R7 ;  /* 0x000000ffff1d7224 */ /* 0x000fe200078e0007 */
[----:B----4-:R-:W-:Y:S01]  /*20500*/  MOV R0, 0x2 ;  /* 0x0000000200007802 */ /* 0x010fe20000000f00 */
[----:B------:R-:W-:Y:S01]  /*20510*/  IMAD.MOV.U32 R3, RZ, RZ, 0x181f ;  /* 0x0000181fff037424 */ /* 0x000fe200078e00ff */
[----:B------:R-:W-:Y:S02]  /*20520*/  MOV R2, 0x20540 ;  /* 0x0002054000027802 */ /* 0x000fe40000000f00 */
[----:B-123--:R-:W-:Y:S05]  /*20530*/  CALL.REL.NOINC `($__internal_23_$__cuda_sm70_shflsync_idx_p) ;  /* 0x0000078000007944 */ /* 0x00efea0003c00000 */
[----:B------:R-:W-:Y:S05]  /*20540*/  BRA `(.L_x_1496) ;  /* 0xffffc72000007947 */ /* 0x000fea000383ffff */
.L_x_1434:
        /* <DEDUP_REMOVED lines=11> */
[----:B------:R-:W-:Y:S01]  /*20600*/  MOV R7, R0 ;  /* 0x0000000000077202 */ /* 0x000fe20000000f00 */
[----:B------:R-:W-:Y:S05]  /*20610*/  BRA `(.L_x_1497) ;  /* 0xffffc79000007947 */ /* 0x000fea000383ffff */
.L_x_1436:
[----:B------:R-:W-:Y:S01]  /*20620*/  IMAD.MOV.U32 R29, RZ, RZ, R28 ;  /* 0x000000ffff1d7224 */ /* 0x000fe200078e001c */
[----:B------:R-:W-:Y:S01]  /*20630*/  MOV R0, RZ ;  /* 0x000000ff00007202 */ /* 0x000fe20000000f00 */
[----:B------:R-:W-:Y:S01]  /*20640*/  IMAD.MOV.U32 R3, RZ, RZ, 0x1f ;  /* 0x0000001fff037424 */ /* 0x000fe200078e00ff */
[----:B------:R-:W-:Y:S02]  /*20650*/  MOV R2, 0x20670 ;  /* 0x0002067000027802 */ /* 0x000fe40000000f00 */
[----:B-12-4-:R-:W-:Y:S05]  /*20660*/  CALL.REL.NOINC `($__internal_23_$__cuda_sm70_shflsync_idx_p) ;  /* 0x0000065000007944 */ /* 0x016fea0003c00000 */
[----:B------:R-:W-:Y:S01]  /*20670*/  MOV R9, R0 ;  /* 0x0000000000097202 */ /* 0x000fe20000000f00 */
[----:B------:R-:W-:Y:S05]  /*20680*/  BRA `(.L_x_1498) ;  /* 0xffffc8f000007947 */ /* 0x000fea000383ffff */
.L_x_1437:
[----:B------:R-:W-:Y:S01]  /*20690*/  IMAD.MOV.U32 R29, RZ, RZ, R28 ;  /* 0x000000ffff1d7224 */ /* 0x000fe200078e001c */
[----:B------:R-:W-:Y:S01]  /*206a0*/  MOV R0, 0x1 ;  /* 0x0000000100007802 */ /* 0x000fe20000000f00 */
[----:B------:R-:W-:Y:S01]  /*206b0*/  IMAD.MOV.U32 R3, RZ, RZ, 0x1f ;  /* 0x0000001fff037424 */ /* 0x000fe200078e00ff */
[----:B------:R-:W-:Y:S02]  /*206c0*/  MOV R2, 0x206e0 ;  /* 0x000206e000027802 */ /* 0x000fe40000000f00 */
[----:B-1234-:R-:W-:Y:S05]  /*206d0*/  CALL.REL.NOINC `($__internal_23_$__cuda_sm70_shflsync_idx_p) ;  /* 0x000005e000007944 */ /* 0x01efea0003c00000 */
[----:B------:R-:W-:Y:S01]  /*206e0*/  MOV R6, R0 ;  /* 0x0000000000067202 */ /* 0x000fe20000000f00 */
[----:B------:R-:W-:Y:S05]  /*206f0*/  BRA `(.L_x_1499) ;  /* 0xffffc8a000007947 */ /* 0x000fea000383ffff */
.L_x_1438:
[----:B------:R-:W-:Y:S02]  /*20700*/  MOV R3, 0x1 ;  /* 0x0000000100037802 */ /* 0x000fe40000000f00 */
[----:B------:R-:W-:-:S02]  /*20710*/  MOV R2, 0x20730 ;  /* 0x0002073000027802 */ /* 0x000fc40000000f00 */
[----:B---3--:R-:W-:Y:S05]  /*20720*/  CALL.REL.NOINC `($__internal_24_$__cuda_sm70_shflsync_up_p) ;  /* 0x000005e000007944 */ /* 0x008fea0003c00000 */
[----:B------:R-:W-:Y:S05]  /*20730*/  BRA `(.L_x_1500) ;  /* 0xffffc98000007947 */ /* 0x000fea000383ffff */
.L_x_1439:
[----:B------:R-:W-:Y:S02]  /*20740*/  MOV R3, 0x2 ;  /* 0x0000000200037802 */ /* 0x000fe40000000f00 */
[----:B------:R-:W-:-:S02]  /*20750*/  MOV R2, 0x20770 ;  /* 0x0002077000027802 */ /* 0x000fc40000000f00 */
[----:B---3--:R-:W-:Y:S05]  /*20760*/  CALL.REL.NOINC `($__internal_24_$__cuda_sm70_shflsync_up_p) ;  /* 0x000005a000007944 */ /* 0x008fea0003c00000 */
        /* <DEDUP_REMOVED lines=23> */
.L_x_1443:
[----:B------:R-:W-:Y:S02]  /*208e0*/  MOV R3, 0x1 ;  /* 0x0000000100037802 */ /* 0x000fe40000000f00 */
[----:B------:R-:W-:-:S02]  /*208f0*/  MOV R2, 0x20910 ;  /* 0x0002091000027802 */ /* 0x000fc40000000f00 */
[----:B---3--:R-:W-:Y:S05]  /*20900*/  CALL.REL.NOINC `($__internal_24_$__cuda_sm70_shflsync_up_p) ;  /* 0x0000040000007944 */ /* 0x008fea0003c00000 */
[----:B------:R-:W-:Y:S01]  /*20910*/  MOV R2, R4 ;  /* 0x0000000400027202 */ /* 0x000fe20000000f00 */
[----:B------:R-:W-:Y:S05]  /*20920*/  BRA `(.L_x_1502) ;  /* 0xffffc9f000007947 */ /* 0x000fea000383ffff */
.L_x_1444:
        /* <DEDUP_REMOVED lines=26> */
.L_x_1446:
[----:B------:R-:W-:Y:S02]  /*20ad0*/  SEL R0, RZ, 0x1, P0 ;  /* 0x00000001ff007807 */ /* 0x000fe40000000000 */
[----:B------:R-:W-:-:S02]  /*20ae0*/  MOV R2, 0x20b00 ;  /* 0x00020b0000027802 */ /* 0x000fc40000000f00 */
[----:B-1-3--:R-:W-:Y:S05]  /*20af0*/  CALL.REL.NOINC `($__internal_25_$__cuda_sm70_votesync_ballot) ;  /* 0x0000027000007944 */ /* 0x00afea0003c00000 */
[----:B------:R-:W-:Y:S01]  /*20b00*/  MOV R10, R0 ;  /* 0x00000000000a7202 */ /* 0x000fe20000000f00 */
[----:B------:R-:W-:Y:S05]  /*20b10*/  BRA `(.L_x_1504) ;  /* 0xffffc99000007947 */ /* 0x000fea000383ffff */
.L_x_1447:
[----:B------:R-:W-:Y:S01]  /*20b20*/  IMAD.MOV.U32 R29, RZ, RZ, R7 ;  /* 0x000000ffff1d7224 */ /* 0x000fe200078e0007 */
[----:B------:R-:W-:Y:S01]  /*20b30*/  MOV R0, R6 ;  /* 0x0000000600007202 */ /* 0x000fe20000000f00 */
[----:B------:R-:W-:Y:S01]  /*20b40*/  IMAD.MOV.U32 R3, RZ, RZ, 0x1f ;  /* 0x0000001fff037424 */ /* 0x000fe200078e00ff */
[----:B------:R-:W-:-:S02]  /*20b50*/  MOV R2, 0x20b70 ;  /* 0x00020b7000027802 */ /* 0x000fc40000000f00 */
[----:B-1-3--:R-:W-:Y:S05]  /*20b60*/  CALL.REL.NOINC `($__internal_23_$__cuda_sm70_shflsync_idx_p) ;  /* 0x0000015000007944 */ /* 0x00afea0003c00000 */
[----:B------:R-:W-:Y:S01]  /*20b70*/  IMAD.MOV.U32 R7, RZ, RZ, R0 ;  /* 0x000000ffff077224 */ /* 0x000fe200078e0000 */
[----:B------:R-:W-:Y:S01]  /*20b80*/  MOV R0, R6 ;  /* 0x0000000600007202 */ /* 0x000fe20000000f00 */
[----:B------:R-:W-:Y:S01]  /*20b90*/  IMAD.MOV.U32 R29, RZ, RZ, R8 ;  /* 0x000000ffff1d7224 */ /* 0x000fe200078e0008 */
[----:B------:R-:W-:-:S02]  /*20ba0*/  MOV R3, 0x1f ;  /* 0x0000001f00037802 */ /* 0x000fc40000000f00 */
[----:B------:R-:W-:Y:S02]  /*20bb0*/  MOV R2, 0x20bd0 ;  /* 0x00020bd000027802 */ /* 0x000fe40000000f00 */
[----:B------:R-:W-:Y:S05]  /*20bc0*/  CALL.REL.NOINC `($__internal_23_$__cuda_sm70_shflsync_idx_p) ;  /* 0x000000f000007944 */ /* 0x000fea0003c00000 */
[----:B------:R-:W-:Y:S01]  /*20bd0*/  MOV R5, R0 ;  /* 0x0000000000057202 */ /* 0x000fe20000000f00 */
[----:B------:R-:W-:Y:S05]  /*20be0*/  BRA `(.L_x_1505) ;  /* 0xffffc91000007947 */ /* 0x000fea000383ffff */
.L_x_1450:
[----:B------:R-:W-:Y:S01]  /*20bf0*/  IMAD.MOV.U32 R29, RZ, RZ, R4 ;  /* 0x000000ffff1d7224 */ /* 0x000fe200078e0004 */
[----:B------:R-:W-:Y:S01]  /*20c00*/  MOV R0, R6 ;  /* 0x0000000600007202 */ /* 0x000fe20000000f00 */
[----:B------:R-:W-:Y:S01]  /*20c10*/  IMAD.MOV.U32 R3, RZ, RZ, 0x1f ;  /* 0x0000001fff037424 */ /* 0x000fe200078e00ff */
[----:B------:R-:W-:Y:S02]  /*20c20*/  MOV R2, 0x20c40 ;  /* 0x00020c4000027802 */ /* 0x000fe40000000f00 */
[----:B-1-34-:R-:W-:Y:S05]  /*20c30*/  CALL.REL.NOINC `($__internal_23_$__cuda_sm70_shflsync_idx_p) ;  /* 0x0000008000007944 */ /* 0x01afea0003c00000 */
[----:B------:R-:W-:Y:S01]  /*20c40*/  MOV R12, R0 ;  /* 0x00000000000c7202 */ /* 0x000fe20000000f00 */
[----:B------:R-:W-:Y:S05]  /*20c50*/  BRA `(.L_x_1449) ;  /* 0xffffc90000007947 */ /* 0x000fea000383ffff */
        .weak           $__internal_22_$__cuda_sm70_shflsync_bfly_p
        .type           $__internal_22_$__cuda_sm70_shflsync_bfly_p,@function
        .size           $__internal_22_$__cuda_sm70_shflsync_bfly_p,($__internal_23_$__cuda_sm70_shflsync_idx_p - $__internal_22_$__cuda_sm70_shflsync_bfly_p)
$__internal_22_$__cuda_sm70_shflsync_bfly_p:
[----:B------:R-:W-:Y:S02]  /*20c60*/  MOV R150, 0xffffffff ;  /* 0xffffffff00967802 */ /* 0x000fe40000000f00 */
[----:B------:R-:W-:Y:S02]  /*20c70*/  MOV R3, 0x1f ;  /* 0x0000001f00037802 */ /* 0x000fe40000000f00 */
[----:B------:R-:W-:Y:S04]  /*20c80*/  WARPSYNC R150 ;  /* 0x0000009600007348 */ /* 0x000fe80003800000 */
[----:B------:R1:W2:Y:S02]  /*20c90*/  SHFL.BFLY PT, R0, R4, R0, R3 ;  /* 0x0c00000004007389 */ /* 0x0002a400000e0003 */
[----:B-1----:R-:W-:-:S04]  /*20ca0*/  MOV R3, 0x0 ;  /* 0x0000000000037802 */ /* 0x002fc80000000f00 */
[----:B--2---:R-:W-:Y:S05]  /*20cb0*/  RET.REL.NODEC R2 `(_ZN7cutlass13device_kernelIN5flash19enable_sm80_to_sm89INS1_16FlashAttnFwdSm80INS1_25CollectiveMainloopFwdSm80ILi8ELi1ELb0EN4cute5tupleIJNS5_1CILi128EEENS7_ILi64EEENS7_ILi192EEEEEELi192ENS_6half_tEfNS_4arch4Sm80ELb1ELb0ELb1ELb1ELb1ELb1ELb1ELb1EEENS1_21CollectiveEpilogueFwdINS6_IJS8_SA_S9_EEENS6_IJNS7_ILi1EEESI_SI_EEESC_SE_Li256ELb1ELb1ELb1ELb0EEENS1_36VarlenDynamicPersistentTileSchedulerILi128ELi64ELi256ELi256ELb1ELb1ELb0ELb1ELb1ELb1EEEEEEEEEvNT_6ParamsE) ;  /* 0xfffdf34002007950 */ /* 0x004fea0003c3ffff */
        .weak           $__internal_23_$__cuda_sm70_shflsync_idx_p
        .type           $__internal_23_$__cuda_sm70_shflsync_idx_p,@function
        .size           $__internal_23_$__cuda_sm70_shflsync_idx_p,($__internal_24_$__cuda_sm70_shflsync_up_p - $__internal_23_$__cuda_sm70_shflsync_idx_p)
$__internal_23_$__cuda_sm70_shflsync_idx_p:
[----:B------:R-:W-:-:S04]  /*20cc0*/  MOV R198, 0xffffffff ;  /* 0xffffffff00c67802 */ /* 0x000fc80000000f00 */
[----:B------:R-:W-:Y:S04]  /*20cd0*/  WARPSYNC R198 ;  /* 0x000000c600007348 */ /* 0x000fe80003800000 */
[----:B------:R1:W2:Y:S02]  /*20ce0*/  SHFL.IDX PT, R0, R29, R0, R3 ;  /* 0x000000001d007389 */ /* 0x0002a400000e0003 */
[----:B-1----:R-:W-:-:S04]  /*20cf0*/  MOV R3, 0x0 ;  /* 0x0000000000037802 */ /* 0x002fc80000000f00 */
[----:B--2---:R-:W-:Y:S05]  /*20d00*/  RET.REL.NODEC R2 `(_ZN7cutlass13device_kernelIN5flash19enable_sm80_to_sm89INS1_16FlashAttnFwdSm80INS1_25CollectiveMainloopFwdSm80ILi8ELi1ELb0EN4cute5tupleIJNS5_1CILi128EEENS7_ILi64EEENS7_ILi192EEEEEELi192ENS_6half_tEfNS_4arch4Sm80ELb1ELb0ELb1ELb1ELb1ELb1ELb1ELb1EEENS1_21CollectiveEpilogueFwdINS6_IJS8_SA_S9_EEENS6_IJNS7_ILi1EEESI_SI_EEESC_SE_Li256ELb1ELb1ELb1ELb0EEENS1_36VarlenDynamicPersistentTileSchedulerILi128ELi64ELi256ELi256ELb1ELb1ELb0ELb1ELb1ELb1EEEEEEEEEvNT_6ParamsE) ;  /* 0xfffdf2f002007950 */ /* 0x004fea0003c3ffff */
        .weak           $__internal_24_$__cuda_sm70_shflsync_up_p
        .type           $__internal_24_$__cuda_sm70_shflsync_up_p,@function
        .size           $__internal_24_$__cuda_sm70_shflsync_up_p,($__internal_25_$__cuda_sm70_votesync_ballot - $__internal_24_$__cuda_sm70_shflsync_up_p)
$__internal_24_$__cuda_sm70_shflsync_up_p:
[----:B------:R-:W-:Y:S02]  /*20d10*/  MOV R4, RZ ;  /* 0x000000ff00047202 */ /* 0x000fe40000000f00 */
[----:B------:R-:W-:-:S04]  /*20d20*/  MOV R10, 0xffffffff ;  /* 0xffffffff000a7802 */ /* 0x000fc80000000f00 */
[----:B------:R-:W-:Y:S04]  /*20d30*/  WARPSYNC R10 ;  /* 0x0000000a00007348 */ /* 0x000fe80003800000 */
[----:B------:R1:W2:Y:S02]  /*20d40*/  SHFL.UP PT, R4, R0, R3, R4 ;  /* 0x0400000300047389 */ /* 0x0002a400000e0004 */
[----:B-1----:R-:W-:-:S04]  /*20d50*/  MOV R3, 0x0 ;  /* 0x0000000000037802 */ /* 0x002fc80000000f00 */
[----:B--2---:R-:W-:Y:S05]  /*20d60*/  RET.REL.NODEC R2 `(_ZN7cutlass13device_kernelIN5flash19enable_sm80_to_sm89INS1_16FlashAttnFwdSm80INS1_25CollectiveMainloopFwdSm80ILi8ELi1ELb0EN4cute5tupleIJNS5_1CILi128EEENS7_ILi64EEENS7_ILi192EEEEEELi192ENS_6half_tEfNS_4arch4Sm80ELb1ELb0ELb1ELb1ELb1ELb1ELb1ELb1EEENS1_21CollectiveEpilogueFwdINS6_IJS8_SA_S9_EEENS6_IJNS7_ILi1EEESI_SI_EEESC_SE_Li256ELb1ELb1ELb1ELb0EEENS1_36VarlenDynamicPersistentTileSchedulerILi128ELi64ELi256ELi256ELb1ELb1ELb0ELb1ELb1ELb1EEEEEEEEEvNT_6ParamsE) ;  /* 0xfffdf29002007950 */ /* 0x004fea0003c3ffff */
        .weak           $__internal_25_$__cuda_sm70_votesync_ballot
        .type           $__internal_25_$__cuda_sm70_votesync_ballot,@function
        .size           $__internal_25_$__cuda_sm70_votesync_ballot,(.L_x_3115 - $__internal_25_$__cuda_sm70_votesync_ballot)
$__internal_25_$__cuda_sm70_votesync_ballot:
[----:B------:R-:W-:Y:S01]  /*20d70*/  ISETP.NE.U32.AND P0, PT, R0, 0x1, PT ;  /* 0x000000010000780c */ /* 0x000fe20003f05070 */
[----:B------:R-:W-:-:S04]  /*20d80*/  IMAD.MOV.U32 R3, RZ, RZ, -0x1 ;  /* 0xffffffffff037424 */ /* 0x000fc800078e00ff */
[----:B------:R-:W-:Y:S08]  /*20d90*/  WARPSYNC R3 ;  /* 0x0000000300007348 */ /* 0x000ff00003800000 */
[----:B------:R-:W-:-:S04]  /*20da0*/  VOTE.ANY R0, PT, !P0 ;  /* 0x0000000000007806 */ /* 0x000fc800040e0100 */
[----:B------:R-:W-:Y:S01]  /*20db0*/  LOP3.LUT R0, R0, R3, RZ, 0xc0, !PT ;  /* 0x0000000300007212 */ /* 0x000fe200078ec0ff */
[----:B------:R-:W-:-:S04]  /*20dc0*/  IMAD.MOV.U32 R3, RZ, RZ, 0x0 ;  /* 0x00000000ff037424 */ /* 0x000fc800078e00ff */
[----:B------:R-:W-:Y:S05]  /*20dd0*/  RET.REL.NODEC R2 `(_ZN7cutlass13device_kernelIN5flash19enable_sm80_to_sm89INS1_16FlashAttnFwdSm80INS1_25CollectiveMainloopFwdSm80ILi8ELi1ELb0EN4cute5tupleIJNS5_1CILi128EEENS7_ILi64EEENS7_ILi192EEEEEELi192ENS_6half_tEfNS_4arch4Sm80ELb1ELb0ELb1ELb1ELb1ELb1ELb1ELb1EEENS1_21CollectiveEpilogueFwdINS6_IJS8_SA_S9_EEENS6_IJNS7_ILi1EEESI_SI_EEESC_SE_Li256ELb1ELb1ELb1ELb0EEENS1_36VarlenDynamicPersistentTileSchedulerILi128ELi64ELi256ELi256ELb1ELb1ELb0ELb1ELb1ELb1EEEEEEEEEvNT_6ParamsE) ;  /* 0xfffdf22002007950 */ /* 0x000fea0003c3ffff */
.L_x_1506:
        /* <DEDUP_REMOVED lines=10> */
.L_x_3115:


//--------------------- .text._ZN7cutlass13device_kernelIN5flash19enable_sm80_to_sm89INS1_16FlashAttnFwdSm80INS1_25CollectiveMainloopFwdSm80ILi8ELi2ELb0EN4cute5tupleIJNS5_1CILi128EEENS7_ILi64EEENS7_ILi192EEEEEELi192ENS_6half_tEfNS_4arch4Sm80ELb0ELb0ELb1ELb0ELb1ELb0ELb1ELb1EEENS1_21CollectiveEpilogueFwdINS6_IJS8_SA_S9_EEENS6_IJNS7_ILi1EEESI_SI_EEESC_SE_Li256ELb0ELb1ELb1ELb0EEENS1_19SingleTileSchedulerILb0ELb1ELb1ELi128EEEEEEEEEvNT_6ParamsE --------------------------
	.section	.text._ZN7cutlass13device_kernelIN5flash19enable_sm80_to_sm89INS1_16FlashAttnFwdSm80INS1_25CollectiveMainloopFwdSm80ILi8ELi2ELb0EN4cute5tupleIJNS5_1CILi128EEENS7_ILi64EEENS7_ILi192EEEEEELi192ENS_6half_tEfNS_4arch4Sm80ELb0ELb0ELb1ELb0ELb1ELb0ELb1ELb1EEENS1_21CollectiveEpilogueFwdINS6_IJS8_SA_S9_EEENS6_IJNS7_ILi1EEESI_SI_EEESC_SE_Li256ELb0ELb1ELb1ELb0EEENS1_19SingleTileSchedulerILb0ELb1ELb1ELi128EEEEEEEEEvNT_6ParamsE,"ax",@progbits
	.sectioninfo	@"SHI_REGISTERS=242"
	.align	128
.text._ZN7cutlass13device_kernelIN5flash19enable_sm80_to_sm89INS1_16FlashAttnFwdSm80INS1_25CollectiveMainloopFwdSm80ILi8ELi2ELb0EN4cute5tupleIJNS5_1CILi128EEENS7_ILi64EEENS7_ILi192EEEEEELi192ENS_6half_tEfNS_4arch4Sm80ELb0ELb0ELb1ELb0ELb1ELb0ELb1ELb1EEENS1_21CollectiveEpilogueFwdINS6_IJS8_SA_S9_EEENS6_IJNS7_ILi1EEESI_SI_EEESC_SE_Li256ELb0ELb1ELb1ELb0EEENS1_19SingleTileSchedulerILb0ELb1ELb1ELi128EEEEEEEEEvNT_6ParamsE:
        .type           _ZN7cutlass13device_kernelIN5flash19enable_sm80_to_sm89INS1_16FlashAttnFwdSm80INS1_25CollectiveMainloopFwdSm80ILi8ELi2ELb0EN4cute5tupleIJNS5_1CILi128EEENS7_ILi64EEENS7_ILi192EEEEEELi192ENS_6half_tEfNS_4arch4Sm80ELb0ELb0ELb1ELb0ELb1ELb0ELb1ELb1EEENS1_21CollectiveEpilogueFwdINS6_IJS8_SA_S9_EEENS6_IJNS7_ILi1EEESI_SI_EEESC_SE_Li256ELb0ELb1ELb1ELb0EEENS1_19SingleTileSchedulerILb0ELb1ELb1ELi128EEEEEEEEEvNT_6ParamsE,@function
        .size           _ZN7cutlass13device_kernelIN5flash19enable_sm80_to_sm89INS1_16FlashAttnFwdSm80INS1_25CollectiveMainloopFwdSm80ILi8ELi2ELb0EN4cute5tupleIJNS5_1CILi128EEENS7_ILi64EEENS7_ILi192EEEEEELi192ENS_6half_tEfNS_4arch4Sm80ELb0ELb0ELb1ELb0ELb1ELb0ELb1ELb1EEENS1_21CollectiveEpilogueFwdINS6_IJS8_SA_S9_EEENS6_IJNS7_ILi1EEESI_SI_EEESC_SE_Li256ELb0ELb1ELb1ELb0EEENS1_19SingleTileSchedulerILb0ELb1ELb1ELi128EEEEEEEEEvNT_6ParamsE,(.L_x_3120 - _ZN7cutlass13device_kernelIN5flash19enable_sm80_to_sm89INS1_16FlashAttnFwdSm80INS1_25CollectiveMainloopFwdSm80ILi8ELi2ELb0EN4cute5tupleIJNS5_1CILi128EEENS7_ILi64EEENS7_ILi192EEEEEELi192ENS_6half_tEfNS_4arch4Sm80ELb0ELb0ELb1ELb0ELb1ELb0ELb1ELb1EEENS1_21CollectiveEpilogueFwdINS6_IJS8_SA_S9_EEENS6_IJNS7_ILi1EEESI_SI_EEESC_SE_Li256ELb0ELb1ELb1ELb0EEENS1_19SingleTileSchedulerILb0ELb1ELb1ELi128EEEEEEEEEvNT_6ParamsE)
        .other          _ZN7cutlass13device_kernelIN5flash19enable_sm80_to_sm89INS1_16FlashAttnFwdSm80INS1_25CollectiveMainloopFwdSm80ILi8ELi2ELb0EN4cute5tupleIJNS5_1CILi128EEENS7_ILi64EEENS7_ILi192EEEEEELi192ENS_6half_tEfNS_4arch4Sm80ELb0ELb0ELb1ELb0ELb1ELb0ELb1ELb1EEENS1_21CollectiveEpilogueFwdINS6_IJS8_SA_S9_EEENS6_IJNS7_ILi1EEESI_SI_EEESC_SE_Li256ELb0ELb1ELb1ELb0EEENS1_19SingleTileSchedulerILb0ELb1ELb1ELi128EEEEEEEEEvNT_6ParamsE,@"STO_CUDA_ENTRY STV_DEFAULT"
_ZN7cutlass13device_kernelIN5flash19enable_sm80_to_sm89INS1_16FlashAttnFwdSm80INS1_25CollectiveMainloopFwdSm80ILi8ELi2ELb0EN4cute5tupleIJNS5_1CILi128EEENS7_ILi64EEENS7_ILi192EEEEEELi192ENS_6half_tEfNS_4arch4Sm80ELb0ELb0ELb1ELb0ELb1ELb0ELb1ELb1EEENS1_21CollectiveEpilogueFwdINS6_IJS8_SA_S9_EEENS6_IJNS7_ILi1EEESI_SI_EEESC_SE_Li256ELb0ELb1ELb1ELb0EEENS1_19SingleTileSchedulerILb0ELb1ELb1ELi128EEEEEEEEEvNT_6ParamsE:
[----:B------:R-:W-:Y:S02]  /*0000*/  MOV R1, c[0x0][0x28] ;  /* 0x00000a0000017a02 */ /* 0x000fe40000000f00 */
[----:B------:R-:W1:Y:S04]  /*0010*/  S2R R6, SR_TID.X ;  /* 0x0000000000067919 */ /* 0x000e680000002100 */
[----:B------:R-:W2:Y:S04]  /*0020*/  S2R R3, SR_CTAID.Y ;  /* 0x0000000000037919 */ /* 0x000ea80000002600 */
[----:B------:R-:W3:Y:S01]  /*0030*/  S2R R0, SR_CTAID.Z ;  /* 0x0000000000007919 */ /* 0x000ee20000002700 */
[----:B-1----:R-:W-:-:S06]  /*0040*/  SHF.R.U32.HI R2, RZ, 0x5, R6 ;  /* 0x00000005ff027819 */ /* 0x002fcc0000011606 */
[----:B------:R-:W1:Y:S02]  /*0050*/  SHFL.IDX PT, R2, R2, RZ, 0x1f ;  /* 0x00001fff02027589 */ /* 0x000e6400000e0000 */
[----:B-1----:R-:W-:-:S13]  /*0060*/  ISETP.NE.AND P0, PT, R2, RZ, PT ;  /* 0x000000ff0200720c */ /* 0x002fda0003f05270 */
[----:B------:R-:W-:Y:S05]  /*0070*/  @!P0 BRA `(.L_x_1507) ;  /* 0x0000007000008947 */ /* 0x000fea0003800000 */
[----:B--23--:R-:W-:Y:S01]  /*0080*/  IMAD.MOV.U32 R2, RZ, RZ, c[0x0][0x550] ;  /* 0x00015400ff027624 */ /* 0x00cfe200078e00ff */
[----:B------:R-:W-:-:S04]  /*0090*/  MOV R204, R3 ;  /* 0x0000000300cc7202 */ /* 0x000fc80000000f00 */
[----:B------:R-:W-:-:S13]  /*00a0*/  ISETP.NE.AND P0, PT, R2, 0x1, PT ;  /* 0x000000010200780c */ /* 0x000fda0003f05270 */
[----:B------:R-:W-:Y:S05]  /*00b0*/  @!P0 BRA `(.L_x_1508) ;  /* 0x0000008000008947 */ /* 0x000fea0003800000 */
[----:B------:R-:W-:-:S05]  /*00c0*/  IMAD.HI.U32 R204, R3, c[0x0][0x554], RZ ;  /* 0x0001550003cc7a27 */ /* 0x000fca00078e00ff */
[----:B------:R-:W-:Y:S01]  /*00d0*/  SHF.R.U32.HI R204, RZ, c[0x0][0x558], R204 ;  /* 0x00015600ffcc7a19 */ /* 0x000fe200000116cc */
[----:B------:R-:W-:Y:S05]  /*00e0*/  BRA `(.L_x_1508) ;  /* 0x0000005000007947 */ /* 0x000fea0003800000 */
.L_x_1507:
[----:B--23--:R-:W-:Y:S01]  /*00f0*/  IMAD.MOV.U32 R2, RZ, RZ, c[0x0][0x550] ;  /* 0x00015400ff027624 */ /* 0x00cfe200078e00ff */
[----:B------:R-:W-:-:S04]  /*0100*/  MOV R204, R3 ;  /* 0x0000000300cc7202 */ /* 0x000fc80000000f00 */
[----:B------:R-:W-:-:S13]  /*0110*/  ISETP.NE.AND P0, PT, R2, 0x1, PT ;  /* 0x000000010200780c */ /* 0x000fda0003f05270 */
[----:B------:R-:W-:-:S05]  /*0120*/  @P0 IMAD.HI.U32 R2, R3, c[0x0][0x554], RZ ;  /* 0x0001550003020a27 */ /* 0x000fca00078e00ff */
[----:B------:R-:W-:Y:S02]  /*0130*/  @P0 SHF.R.U32.HI R204, RZ, c[0x0][0x558], R2 ;  /* 0x00015600ffcc0a19 */ /* 0x000fe40000011602 */
.L_x_1508:
[----:B------:R-:W-:Y:S02]  /*0140*/  ISETP.GE.AND P0, PT, R0, RZ, PT ;  /* 0x000000ff0000720c */ /* 0x000fe40003f06270 */
[----:B------:R-:W-:-:S05]  /*0150*/  IADD3 R2, -R204, RZ, RZ ;  /* 0x000000ffcc027210 */ /* 0x000fca0007ffe1ff */
[----:B------:R-:W-:-:S06]  /*0160*/  IMAD R5, R2, c[0x0][0x550], R3 ;  /* 0x0001540002057a24 */ /* 0x000fcc00078e0203 */
[----:B------:R-:W-:Y:S05]  /*0170*/  @!P0 EXIT ;  /* 0x000000000000894d */ /* 0x000fea0003800000 */
[----:B------:R-:W-:Y:S01]  /*0180*/  ISETP.NE.U32.AND P0, PT, RZ, c[0x0][0x370], PT ;  /* 0x0000dc00ff007a0c */ /* 0x000fe20003f05070 */
[----:B------:R-:W-:Y:S01]  /*0190*/  IMAD.MOV.U32 R203, RZ, RZ, RZ ;  /* 0x000000ffffcb7224 */ /* 0x000fe200078e00ff */
[----:B------:R-:W-:Y:S02]  /*01a0*/  ULDC.64 UR6, c[0x0][0x118] ;  /* 0x0000460000067ab9 */ /* 0x000fe40000000a00 */
[----:B------:R-:W-:-:S13]  /*01b0*/  ISETP.NE.AND.EX P0, PT, RZ, c[0x0][0x374], PT, P0 ;  /* 0x0000dd00ff007a0c */ /* 0x000fda0003f05300 */
[----:B------:R-:W-:-:S04]  /*01c0*/  @P0 IMAD.MOV.U32 R3, RZ, RZ, 0x4 ;  /* 0x00000004ff030424 */ /* 0x000fc800078e00ff */
[----:B------:R-:W-:-:S04]  /*01d0*/  @P0 IMAD.WIDE R8, R0, R3, c[0x0][0x370] ;  /* 0x0000dc0000080625 */ /* 0x000fc800078e0203 */
[----:B------:R-:W-:Y:S01]  /*01e0*/  IMAD.MOV.U32 R3, RZ, RZ, c[0x0][0x2ac] ;  /* 0x0000ab00ff037624 */ /* 0x000fe200078e00ff */
[----:B------:R1:W5:Y:S01]  /*01f0*/  @P0 LDG.E R203, [R8.64] ;  /* 0x0000000608cb0981 */ /* 0x000362000c1e1900 */
[----:B------:R-:W-:Y:S02]  /*0200*/  IMAD.MOV.U32 R7, RZ, RZ, RZ ;  /* 0x000000ffff077224 */ /* 0x000fe400078e00ff */
[----:B------:R-:W-:-:S05]  /*0210*/  IMAD R3, R3, c[0x0][0x1d0], RZ ;  /* 0x0000740003037a24 */ /* 0x000fca00078e02ff */
[C---:B------:R-:W-:Y:S02]  /*0220*/  ISETP.GE.AND P0, PT, R3.reuse, 0x1, PT ;  /* 0x000000010300780c */ /* 0x040fe40003f06270 */
[----:B------:R-:W-:-:S04]  /*0230*/  IADD3 R2, R3, 0x3f, RZ ;  /* 0x0000003f03027810 */ /* 0x000fc80007ffe0ff */
[----:B------:R-:W-:-:S04]  /*0240*/  SHF.R.S32.HI R147, RZ, 0x1f, R2 ;  /* 0x0000001fff937819 */ /* 0x000fc80000011402 */
[----:B------:R-:W-:-:S04]  /*0250*/  LEA.HI R147, R147, R2, RZ, 0x6 ;  /* 0x0000000293937211 */ /* 0x000fc800078f30ff */
[----:B------:R-:W-:Y:S01]  /*0260*/  SHF.R.S32.HI R147, RZ, 0x6, R147 ;  /* 0x00000006ff937819 */ /* 0x000fe20000011493 */
[----:B------:R-:W-:Y:S05]  /*0270*/  @!P0 BRA `(.L_x_1509) ;  /* 0x000001c000008947 */ /* 0x000fea0003800000 */
[----:B-1----:R-:W-:-:S04]  /*0280*/  SHF.R.U32.HI R8, RZ, 0x10, R5 ;  /* 0x00000010ff087819 */ /* 0x002fc80000011605 */
[----:B------:R-:W-:-:S04]  /*0290*/  ISETP.NE.AND P0, PT, R8, RZ, PT ;  /* 0x000000ff0800720c */ /* 0x000fc80003f05270 */
[----:B------:R-:W-:-:S04]  /*02a0*/  SEL R8, R8, c[0x0][0x338], P0 ;  /* 0x0000ce0008087a07 */ /* 0x000fc80000000000 */
[-C--:B------:R-:W-:Y:S02]  /*02b0*/  IABS R9, R8.reuse ;  /* 0x0000000800097213 */ /* 0x080fe40000000000 */
[----:B------:R-:W-:Y:S02]  /*02c0*/  IADD3 R11, R147, -0x1, R8 ;  /* 0xffffffff930b7810 */ /* 0x000fe40007ffe008 */
[----:B------:R-:W1:Y:S01]  /*02d0*/  I2F.RP R10, R9 ;  /* 0x00000009000a7306 */ /* 0x000e620000209400 */
[----:B------:R-:W-:-:S05]  /*02e0*/  IABS R2, R8 ;  /* 0x0000000800027213 */ /* 0x000fca0000000000 */
[----:B------:R-:W-:Y:S02]  /*02f0*/  IMAD.MOV R2, RZ, RZ, -R2 ;  /* 0x000000ffff027224 */ /* 0x000fe400078e0a02 */
[----:B-1----:R-:W1:Y:S02]  /*0300*/  MUFU.RCP R12, R10 ;  /* 0x0000000a000c7308 */ /* 0x002e640000001000 */
[----:B-1----:R-:W-:-:S06]  /*0310*/  IADD3 R12, R12, 0xffffffe, RZ ;  /* 0x0ffffffe0c0c7810 */ /* 0x002fcc0007ffe0ff */
[----:B------:R-:W1:Y:S02]  /*0320*/  F2I.FTZ.U32.TRUNC.NTZ R13, R12 ;  /* 0x0000000c000d7305 */ /* 0x000e64000021f000 */
[--C-:B-1----:R-:W-:Y:S02]  /*0330*/  IMAD.MOV R4, RZ, RZ, -R13.reuse ;  /* 0x000000ffff047224 */ /* 0x102fe400078e0a0d */
[----:B------:R-:W-:Y:S02]  /*0340*/  IMAD.MOV.U32 R12, RZ, RZ, RZ ;  /* 0x000000ffff0c7224 */ /* 0x000fe400078e00ff */
[----:B------:R-:W-:Y:S01]  /*0350*/  IMAD R7, R4, R9, RZ ;  /* 0x0000000904077224 */ /* 0x000fe200078e02ff */
[----:B------:R-:W-:Y:S02]  /*0360*/  IABS R4, R11 ;  /* 0x0000000b00047213 */ /* 0x000fe40000000000 */
[----:B------:R-:W-:Y:S01]  /*0370*/  LOP3.LUT R11, R11, R8, RZ, 0x3c, !PT ;  /* 0x000000080b0b7212 */ /* 0x000fe200078e3cff */
[----:B------:R-:W-:-:S03]  /*0380*/  IMAD.HI.U32 R7, R13, R7, R12 ;  /* 0x000000070d077227 */ /* 0x000fc600078e000c */
[----:B------:R-:W-:-:S03]  /*0390*/  ISETP.GE.AND P1, PT, R11, RZ, PT ;  /* 0x000000ff0b00720c */ /* 0x000fc60003f26270 */
        /* <DEDUP_REMOVED lines=10> */
.L_x_1509:
[----:B------:R-:W-:Y:S01]  /*0440*/  LOP3.LUT R196, R5, 0xffff, RZ, 0xc0, !PT ;  /* 0x0000ffff05c47812 */ /* 0x000fe200078ec0ff */
[----:B------:R-:W-:Y:S01]  /*0450*/  IMAD.MOV.U32 R5, RZ, RZ, RZ ;  /* 0x000000ffff057224 */ /* 0x000fe200078e00ff */
[----:B------:R-:W-:Y:S01]  /*0460*/  PLOP3.LUT P2, PT, PT, PT, PT, 0x80, 0x0 ;  /* 0x000000000000781c */ /* 0x000fe20003f4f070 */
[----:B------:R-:W-:Y:S01]  /*0470*/  CS2R R96, SRZ ;  /* 0x0000000000607805 */ /* 0x000fe2000001ff00 */
[----:B------:R-:W-:Y:S01]  /*0480*/  CS2R R94, SRZ ;  /* 0x00000000005e7805 */ /* 0x000fe2000001ff00 */
[----:B------:R-:W-:Y:S01]  /*0490*/  IMAD R196, R196, R7, RZ ;  /* 0x00000007c4c47224 */ /* 0x000fe200078e02ff */
[----:B------:R-:W-:Y:S01]  /*04a0*/  CS2R R92, SRZ ;  /* 0x00000000005c7805 */ /* 0x000fe2000001ff00 */
        /* <DEDUP_REMOVED lines=8> */
[----:B------:R-:W-:Y:S01]  /*0530*/  IMAD.MOV.U32 R2, RZ, RZ, RZ ;  /* 0x000000ffff027224 */ /* 0x000fe200078e00ff */
        /* <DEDUP_REMOVED lines=44> */
[----:B------:R-:W-:-:S06]  /*0800*/  @P2 IMAD.WIDE R210, R0, R5, c[0x0][0x340] ;  /* 0x0000d00000d22625 */ /* 0x000fcc00078e0205 */
[----:B------:R2:W5:Y:S01]  /*0810*/  @P2 LDG.E R210, [R210.64] ;  /* 0x00000006d2d22981 */ /* 0x000562000c1e1900 */
[----:B------:R-:W-:Y:S01]  /*0820*/  SHF.R.S32.HI R11, RZ, 0x1f, R6 ;  /* 0x0000001fff0b7819 */ /* 0x000fe20000011406 */
[----:B------:R-:W-:Y:S01]  /*0830*/  IMAD.MOV.U32 R2, RZ, RZ, c[0x0][0x2c4] ;  /* 0x0000b100ff027624 */ /* 0x000fe200078e00ff */
[----:B------:R-:W-:Y:S01]  /*0840*/  SHF.R.S32.HI R7, RZ, 0x1f, R204 ;  /* 0x0000001fff077819 */ /* 0x000fe200000114cc */
[----:B-1----:R-:W1:Y:S01]  /*0850*/  S2R R9, SR_CTAID.X ;  /* 0x0000000000097919 */ /* 0x002e620000002500 */
[-C--:B------:R-:W-:Y:S01]  /*0860*/  LEA.HI R4, R11, R6.reuse, RZ, 0x3 ;  /* 0x000000060b047211 */ /* 0x080fe200078f18ff */
[----:B------:R-:W-:Y:S01]  /*0870*/  IMAD.WIDE.U32 R14, R204, c[0x0][0x1b8], RZ ;  /* 0x00006e00cc0e7a25 */ /* 0x000fe200078e00ff */
[----:B------:R-:W-:Y:S01]  /*0880*/  ISETP.NE.AND P0, PT, R2, 0x1, PT ;  /* 0x000000010200780c */ /* 0x000fe20003f05270 */
[----:B------:R-:W-:Y:S01]  /*0890*/  ULDC UR5, c[0x0][0x2c4] ;  /* 0x0000b10000057ab9 */ /* 0x000fe20000000800 */
[----:B------:R-:W-:Y:S01]  /*08a0*/  LOP3.LUT R5, R4, 0xfffffff8, RZ, 0xc0, !PT ;  /* 0xfffffff804057812 */ /* 0x000fe200078ec0ff */
[----:B------:R-:W-:Y:S01]  /*08b0*/  IMAD R7, R7, c[0x0][0x1b8], RZ ;  /* 0x00006e0007077a24 */ /* 0x000fe200078e02ff */
[----:B------:R-:W-:Y:S01]  /*08c0*/  SHF.R.S32.HI R4, RZ, 0x3, R4 ;  /* 0x00000003ff047819 */ /* 0x000fe20000011404 */
[----:B------:R-:W-:Y:S01]  /*08d0*/  ULDC UR4, c[0x0][0x168] ;  /* 0x00005a0000047ab9 */ /* 0x000fe20000000800 */
[----:B------:R-:W-:Y:S01]  /*08e0*/  LEA.HI R18, R11, R6, RZ, 0x6 ;  /* 0x000000060b127211 */ /* 0x000fe200078f30ff */
[----:B------:R-:W-:Y:S01]  /*08f0*/  IMAD.IADD R8, R6, 0x1, -R5 ;  /* 0x0000000106087824 */ /* 0x000fe200078e0a05 */
[----:B------:R-:W-:Y:S01]  /*0900*/  SHF.R.S32.HI R5, RZ, 0x1f, R0 ;  /* 0x0000001fff057819 */ /* 0x000fe20000011400 */
[----:B------:R-:W-:Y:S01]  /*0910*/  IMAD R7, R204, c[0x0][0x1bc], R7 ;  /* 0x00006f00cc077a24 */ /* 0x000fe200078e0207 */
[----:B------:R-:W-:Y:S01]  /*0920*/  UIMAD UR4, UR5, UR4, URZ ;  /* 0x00000004050472a4 */ /* 0x000fe2000f8e023f */
[----:B------:R-:W-:Y:S01]  /*0930*/  IMAD R202, R8, 0x20, R4 ;  /* 0x0000002008ca7824 */ /* 0x000fe200078e0204 */
[----:B------:R-:W-:Y:S01]  /*0940*/  BSSY B0, `(.L_x_1511) ;  /* 0x0000041000007945 */ /* 0x000fe20003800000 */
[----:B------:R-:W-:-:S02]  /*0950*/  IMAD.IADD R15, R15, 0x1, R7 ;  /* 0x000000010f0f7824 */ /* 0x000fc400078e0207 */
[----:B------:R-:W-:Y:S02]  /*0960*/  IMAD R5, R5, c[0x0][0x1c0], RZ ;  /* 0x0000700005057a24 */ /* 0x000fe400078e02ff */
[----:B------:R-:W-:-:S04]  /*0970*/  IMAD.WIDE.U32 R14, R0, c[0x0][0x1c0], R14 ;  /* 0x00007000000e7a25 */ /* 0x000fc800078e000e */
[C---:B-1----:R-:W-:Y:S01]  /*0980*/  IMAD R13, R9.reuse, 0x80, R202 ;  /* 0x00000080090d7824 */ /* 0x042fe200078e02ca */
[----:B------:R-:W-:Y:S01]  /*0990*/  LEA R9, R9, R4, 0x7 ;  /* 0x0000000409097211 */ /* 0x000fe200078e38ff */
[----:B------:R-:W-:Y:S02]  /*09a0*/  IMAD R5, R0, c[0x0][0x1c4], R5 ;  /* 0x0000710000057a24 */ /* 0x000fe400078e0205 */
[----:B------:R-:W-:Y:S01]  /*09b0*/  @P0 IMAD.HI.U32 R2, R13, c[0x0][0x2c8], RZ ;  /* 0x0000b2000d020a27 */ /* 0x000fe200078e00ff */
[----:B------:R-:W-:-:S03]  /*09c0*/  ISETP.GE.AND P1, PT, R9, UR4, PT ;  /* 0x0000000409007c0c */ /* 0x000fc6000bf26270 */
[----:B------:R-:W-:Y:S01]  /*09d0*/  IMAD.MOV.U32 R10, RZ, RZ, R13 ;  /* 0x000000ffff0a7224 */ /* 0x000fe200078e000d */
[----:B------:R-:W-:Y:S01]  /*09e0*/  @P0 SHF.R.U32.HI R10, RZ, c[0x0][0x2cc], R2 ;  /* 0x0000b300ff0a0a19 */ /* 0x000fe20000011602 */
[----:B------:R-:W-:Y:S02]  /*09f0*/  IMAD.IADD R15, R15, 0x1, R5 ;  /* 0x000000010f0f7824 */ /* 0x000fe400078e0205 */
[----:B------:R-:W-:Y:S01]  /*0a00*/  IMAD.SHL.U32 R16, R4, 0x40, RZ ;  /* 0x0000004004107824 */ /* 0x000fe200078e00ff */
[--C-:B------:R-:W-:Y:S01]  /*0a10*/  SHF.R.S32.HI R7, RZ, 0x1f, R10.reuse ;  /* 0x0000001fff077819 */ /* 0x100fe2000001140a */
[----:B------:R-:W-:Y:S02]  /*0a20*/  IMAD.MOV R2, RZ, RZ, -R10 ;  /* 0x000000ffff027224 */ /* 0x000fe400078e0a0a */
[----:B------:R-:W-:Y:S01]  /*0a30*/  IMAD.WIDE.U32 R14, R10, c[0x0][0x1b0], R14 ;  /* 0x00006c000a0e7a25 */ /* 0x000fe200078e000e */
[----:B------:R-:W-:-:S03]  /*0a40*/  LOP3.LUT R16, R16, 0x1c0, RZ, 0xc0, !PT ;  /* 0x000001c010107812 */ /* 0x000fc600078ec0ff */
[----:B------:R-:W-:Y:S02]  /*0a50*/  IMAD R7, R7, c[0x0][0x1b0], RZ ;  /* 0x00006c0007077a24 */ /* 0x000fe400078e02ff */
[----:B------:R-:W-:Y:S02]  /*0a60*/  IMAD R2, R2, c[0x0][0x2c4], R13 ;  /* 0x0000b10002027a24 */ /* 0x000fe400078e020d */
[----:B------:R-:W-:Y:S01]  /*0a70*/  IMAD R7, R10, c[0x0][0x1b4], R7 ;  /* 0x00006d000a077a24 */ /* 0x000fe200078e0207 */
[----:B------:R-:W-:Y:S01]  /*0a80*/  LEA.HI R10, R11, R6, RZ, 0x4 ;  /* 0x000000060b0a7211 */ /* 0x000fe200078f20ff */
[----:B------:R-:W-:Y:S01]  /*0a90*/  IMAD.SHL.U32 R149, R8, 0x8, RZ ;  /* 0x0000000808957824 */ /* 0x000fe200078e00ff */
[----:B------:R-:W-:Y:S01]  /*0aa0*/  SHF.R.S32.HI R5, RZ, 0x1f, R2 ;  /* 0x0000001fff057819 */ /* 0x000fe20000011402 */
[----:B------:R-:W-:Y:S01]  /*0ab0*/  IMAD.SHL.U32 R18, R18, 0x8, RZ ;  /* 0x0000000812127824 */ /* 0x000fe200078e00ff */
[----:B------:R-:W-:Y:S02]  /*0ac0*/  IADD3 R15, R15, R7, RZ ;  /* 0x000000070f0f7210 */ /* 0x000fe40007ffe0ff */
[----:B------:R-:W-:Y:S01]  /*0ad0*/  LOP3.LUT R201, R16, 0x38, R149, 0xf8, !PT ;  /* 0x0000003810c97812 */ /* 0x000fe200078ef895 */
[----:B------:R-:W-:Y:S01]  /*0ae0*/  IMAD R5, R5, c[0x0][0x1a8], RZ ;  /* 0x00006a0005057a24 */ /* 0x000fe200078e02ff */
[----:B------:R-:W-:Y:S01]  /*0af0*/  ISETP.GE.AND P5, PT, R149, c[0x0][0x198], PT ;  /* 0x0000660095007a0c */ /* 0x000fe20003fa6270 */
[----:B------:R-:W-:-:S04]  /*0b00*/  IMAD.WIDE.U32 R12, R2, c[0x0][0x1a8], R14 ;  /* 0x00006a00020c7a25 */ /* 0x000fc800078e000e */
[----:B------:R-:W-:Y:S01]  /*0b10*/  IMAD R5, R2, c[0x0][0x1ac], R5 ;  /* 0x00006b0002057a24 */ /* 0x000fe200078e0205 */
[----:B------:R-:W-:-:S03]  /*0b20*/  LEA R14, P0, R12, c[0x0][0x160], 0x1 ;  /* 0x000058000c0e7a11 */ /* 0x000fc600078008ff */
[----:B------:R-:W-:Y:S01]  /*0b30*/  IMAD.IADD R5, R13, 0x1, R5 ;  /* 0x000000010d057824 */ /* 0x000fe200078e0205 */
[----:B------:R-:W-:-:S04]  /*0b40*/  IADD3 R13, R149, 0x40, RZ ;  /* 0x00000040950d7810 */ /* 0x000fc80007ffe0ff */
[----:B------:R-:W-:Y:S02]  /*0b50*/  LEA.HI.X R2, R12, c[0x0][0x164], R5, 0x1, P0 ;  /* 0x000059000c027a11 */ /* 0x000fe400000f0c05 */
[----:B------:R-:W-:Y:S02]  /*0b60*/  LOP3.LUT R5, R10, 0xfffffff0, RZ, 0xc0, !PT ;  /* 0xfffffff00a057812 */ /* 0x000fe400078ec0ff */
[----:B------:R-:W-:Y:S01]  /*0b70*/  SHF.R.U32.HI R12, RZ, 0x3, R16 ;  /* 0x00000003ff0c7819 */ /* 0x000fe20000011610 */
[----:B------:R2:W1:Y:S01]  /*0b80*/  SHFL.IDX PT, R17, R2, RZ, 0x181f ;  /* 0x00181fff02117589 */ /* 0x00046200000e0000 */
[----:B------:R-:W-:Y:S01]  /*0b90*/  LOP3.LUT P0, RZ, R8, 0x2, RZ, 0xc0, !PT ;  /* 0x0000000208ff7812 */ /* 0x000fe2000780c0ff */
[----:B------:R-:W-:Y:S01]  /*0ba0*/  IMAD.IADD R20, R6, 0x1, -R5 ;  /* 0x0000000106147824 */ /* 0x000fe200078e0a05 */
[----:B------:R-:W-:Y:S01]  /*0bb0*/  LOP3.LUT R201, R201, R12, RZ, 0x3c, !PT ;  /* 0x0000000cc9c97212 */ /* 0x000fe200078e3cff */
[----:B------:R2:W3:Y:S01]  /*0bc0*/  SHFL.IDX PT, R16, R14, RZ, 0x181f ;  /* 0x00181fff0e107589 */ /* 0x0004e200000e0000 */
[----:B------:R-:W-:-:S02]  /*0bd0*/  IADD3 R12, R149, 0x80, RZ ;  /* 0x00000080950c7810 */ /* 0x000fc40007ffe0ff */
[----:B------:R-:W-:Y:S02]  /*0be0*/  SHF.R.S32.HI R7, RZ, 0x1f, R20 ;  /* 0x0000001fff077819 */ /* 0x000fe40000011414 */
[----:B------:R-:W-:Y:S02]  /*0bf0*/  ISETP.GE.AND P4, PT, R13, c[0x0][0x198], PT ;  /* 0x000066000d007a0c */ /* 0x000fe40003f86270 */
[----:B------:R-:W-:Y:S02]  /*0c00*/  LEA.HI R7, R7, R20, RZ, 0x3 ;  /* 0x0000001407077211 */ /* 0x000fe400078f18ff */
[----:B------:R-:W-:Y:S02]  /*0c10*/  ISETP.GE.AND P3, PT, R12, c[0x0][0x198], PT ;  /* 0x000066000c007a0c */ /* 0x000fe40003f66270 */
[----:B------:R-:W-:Y:S02]  /*0c20*/  LOP3.LUT R5, R7, 0xfffffff8, RZ, 0xc0, !PT ;  /* 0xfffffff807057812 */ /* 0x000fe400078ec0ff */
[----:B------:R-:W-:-:S03]  /*0c30*/  LOP3.LUT R201, R201, 0xfffffe00, R18, 0xf8, !PT ;  /* 0xfffffe00c9c97812 */ /* 0x000fc600078ef812 */
[----:B------:R-:W-:Y:S02]  /*0c40*/  IMAD.IADD R5, R20, 0x1, -R5 ;  /* 0x0000000114057824 */ /* 0x000fe400078e0a05 */
[----:B------:R-:W-:Y:S01]  /*0c50*/  @!P2 IMAD.MOV.U32 R210, RZ, RZ, R0 ;  /* 0x000000ffffd2a224 */ /* 0x000fe200078e0000 */
        /* <DEDUP_REMOVED lines=15> */
.L_x_1512:
[----:B-123--:R-:W-:Y:S05]  /*0d50*/  BSYNC B0 ;  /* 0x0000000000007941 */ /* 0x00efea0003800000 */
.L_x_1511:
        /* <DEDUP_REMOVED lines=20> */
.L_x_1514:
[----:B------:R-:W-:Y:S05]  /*0ea0*/  BSYNC B0 ;  /* 0x0000000000007941 */ /* 0x000fea0003800000 */
.L_x_1513:
[----:B------:R-:W-:Y:S01]  /*0eb0*/  IADD3 R0, R9, 0x40, RZ ;  /* 0x0000004009007810 */ /* 0x000fe20007ffe0ff */
[----:B--2---:R2:W4:Y:S01]  /*0ec0*/  SHFL.IDX PT, R19, R2, 0x2, 0x181f ;  /* 0x00581f0002137f89 */ /* 0x00452200000e0000 */
        /* <DEDUP_REMOVED lines=18> */
.L_x_1516:
[----:B------:R-:W-:Y:S05]  /*0ff0*/  BSYNC B0 ;  /* 0x0000000000007941 */ /* 0x000fea0003800000 */
.L_x_1515:
[----:B------:R-:W-:Y:S01]  /*1000*/  IMAD.MOV.U32 R197, RZ, RZ, c[0x0][0x2b8] ;  /* 0x0000ae00ffc57624 */ /* 0x000fe200078e00ff */
[----:B------:R-:W-:Y:S01]  /*1010*/  IADD3 R0, R147, -0x1, RZ ;  /* 0xffffffff93007810 */ /* 0x000fe20007ffe0ff */
[----:B---3--:R3:W-:Y:S01]  /*1020*/  SHFL.IDX PT, R22, R14, 0x3, 0x181f ;  /* 0x00781f000e167f89 */ /* 0x0087e200000e0000 */
[----:B------:R-:W-:Y:S01]  /*1030*/  IADD3 R9, R9, 0x60, RZ ;  /* 0x0000006009097810 */ /* 0x000fe20007ffe0ff */
[----:B------:R-:W-:Y:S01]  /*1040*/  IMAD.MOV.U32 R199, RZ, RZ, RZ ;  /* 0x000000ffffc77224 */ /* 0x000fe200078e00ff */
[----:B------:R-:W-:Y:S01]  /*1050*/  ISETP.NE.AND P6, PT, R197, 0x1, PT ;  /* 0x00000001c500780c */ /* 0x000fe20003fc5270 */
[----:B------:R1:W2:Y:S01]  /*1060*/  SHFL.IDX PT, R23, R2, 0x3, 0x181f ;  /* 0x00781f0002177f89 */ /* 0x0002a200000e0000 */
[----:B------:R-:W-:Y:S01]  /*1070*/  IMAD R200, R0, 0x40, R202 ;  /* 0x0000004000c87824 */ /* 0x000fe200078e02ca */
[----:B------:R-:W-:Y:S01]  /*1080*/  ISETP.GE.AND P1, PT, R9, UR4, PT ;  /* 0x0000000409007c0c */ /* 0x000fe2000bf26270 */
[----:B------:R-:W-:Y:S01]  /*1090*/  IMAD.SHL.U32 R9, R201, 0x2, RZ ;  /* 0x00000002c9097824 */ /* 0x000fe200078e00ff */
[----:B------:R-:W-:-:S02]  /*10a0*/  SHF.R.S32.HI R134, RZ, 0x1f, R13 ;  /* 0x0000001fff867819 */ /* 0x000fc4000001140d */
[C---:B------:R-:W-:Y:S01]  /*10b0*/  ISETP.GE.AND P2, PT, R200.reuse, R3, PT ;  /* 0x00000003c800720c */ /* 0x040fe20003f46270 */
[----:B-----5:R-:W-:Y:S01]  /*10c0*/  IMAD.IADD R200, R200, 0x1, R203 ;  /* 0x00000001c8c87824 */ /* 0x020fe200078e02cb */
[----:B------:R-:W-:Y:S02]  /*10d0*/  SHF.R.S32.HI R15, RZ, 0x1f, R12 ;  /* 0x0000001fff0f7819 */ /* 0x000fe4000001140c */
[----:B------:R-:W-:Y:S02]  /*10e0*/  LEA.HI R134, R134, R13, RZ, 0x3 ;  /* 0x0000000d86867211 */ /* 0x000fe400078f18ff */
[----:B------:R-:W-:Y:S02]  /*10f0*/  SHF.R.S32.HI R195, RZ, 0x1f, R210 ;  /* 0x0000001fffc37819 */ /* 0x000fe400000114d2 */
[----:B------:R-:W-:Y:S02]  /*1100*/  LOP3.LUT R134, R134, 0xfffffff8, RZ, 0xc0, !PT ;  /* 0xfffffff886867812 */ /* 0x000fe400078ec0ff */
[----:B------:R-:W-:Y:S01]  /*1110*/  ISETP.GT.OR P2, PT, R202, 0x3f, P2 ;  /* 0x0000003fca00780c */ /* 0x000fe20001744670 */
[----:B------:R-:W-:-:S02]  /*1120*/  IMAD R195, R195, c[0x0][0x2b0], RZ ;  /* 0x0000ac00c3c37a24 */ /* 0x000fc400078e02ff */
[----:B-123--:R-:W-:Y:S02]  /*1130*/  IMAD.MOV.U32 R14, RZ, RZ, R200 ;  /* 0x000000ffff0e7224 */ /* 0x00efe400078e00c8 */
[----:B------:R-:W-:Y:S01]  /*1140*/  IMAD R195, R210, c[0x0][0x2b4], R195 ;  /* 0x0000ad00d2c37a24 */ /* 0x000fe200078e02c3 */
[----:B------:R-:W-:Y:S01]  /*1150*/  P2R R2, PR, RZ, 0x40 ;  /* 0x00000040ff027803 */ /* 0x000fe20000000000 */
[----:B------:R-:W-:-:S04]  /*1160*/  @!P1 IMAD.WIDE R24, R149, 0x2, R22 ;  /* 0x0000000295189825 */ /* 0x000fc800078e0216 */
[----:B------:R-:W-:Y:S01]  /*1170*/  @P6 IMAD.HI.U32 R2, R200, c[0x0][0x2bc], RZ ;  /* 0x0000af00c8026a27 */ /* 0x000fe200078e00ff */
[----:B------:R-:W-:Y:S01]  /*1180*/  @!PT LDS RZ, [RZ] ;  /* 0x00000000fffff984 */ /* 0x000fe20000000800 */
[----:B------:R1:W-:Y:S03]  /*1190*/  @!P1 LDGSTS.E.BYPASS.LTC128B.128 [R9+0x1b100], [R24.64], !P5 ;  /* 0x1b10000018099fae */ /* 0x0003e6000e901d46 */
[----:B----4-:R-:W-:Y:S01]  /*11a0*/  @!P1 IMAD.WIDE R18, R134, 0x2, R22 ;  /* 0x0000000286129825 */ /* 0x010fe200078e0216 */
[----:B------:R-:W-:Y:S02]  /*11b0*/  @P6 SHF.R.U32.HI R14, RZ, c[0x0][0x2c0], R2 ;  /* 0x0000b000ff0e6a19 */ /* 0x000fe40000011602 */
[----:B------:R-:W-:Y:S01]  /*11c0*/  LEA.HI R2, R15, R12, RZ, 0x3 ;  /* 0x0000000c0f027211 */ /* 0x000fe200078f18ff */
[----:B------:R-:W-:Y:S01]  /*11d0*/  IMAD.WIDE.U32 R210, R210, c[0x0][0x2b0], RZ ;  /* 0x0000ac00d2d27a25 */ /* 0x000fe200078e00ff */
[----:B------:R2:W-:Y:S02]  /*11e0*/  @!P1 LDGSTS.E.BYPASS.LTC128B.128 [R9+0x1f100], [R18.64], !P4 ;  /* 0x1f10000012099fae */ /* 0x0005e4000e101d46 */
[----:B------:R-:W-:Y:S01]  /*11f0*/  LOP3.LUT R2, R2, 0xfffffff8, RZ, 0xc0, !PT ;  /* 0xfffffff802027812 */ /* 0x000fe200078ec0ff */
[----:B------:R-:W-:Y:S01]  /*1200*/  IMAD.IADD R195, R211, 0x1, R195 ;  /* 0x00000001d3c37824 */ /* 0x000fe200078e02c3 */
[----:B------:R-:W-:-:S03]  /*1210*/  @!P2 IADD3 R16, P5, R14, R210, RZ ;  /* 0x000000d20e10a210 */ /* 0x000fc60007fbe0ff */
[----:B------:R-:W-:Y:S01]  /*1220*/  @!P1 IMAD.WIDE R22, R2, 0x2, R22 ;  /* 0x0000000202169825 */ /* 0x000fe200078e0216 */
[----:B------:R-:W-:Y:S02]  /*1230*/  @!P2 LEA.HI.X.SX32 R15, R14, R195, 0x1, P5 ;  /* 0x000000c30e0fa211 */ /* 0x000fe400028f0eff */
[C---:B------:R-:W-:Y:S02]  /*1240*/  @!P2 LEA R20, P4, R16.reuse, c[0x0][0x2a0], 0x2 ;  /* 0x0000a8001014aa11 */ /* 0x040fe400078810ff */
[----:B------:R3:W-:Y:S02]  /*1250*/  @!P1 LDGSTS.E.BYPASS.LTC128B.128 [R9+0x23100], [R22.64], !P3 ;  /* 0x2310000016099fae */ /* 0x0007e4000d901d46 */
[----:B------:R-:W-:Y:S02]  /*1260*/  @!P2 LEA.HI.X R21, R16, c[0x0][0x2a4], R15, 0x2, P4 ;  /* 0x0000a9001015aa11 */ /* 0x000fe400020f140f */
[----:B------:R-:W0:Y:S04]  /*1270*/  LDGDEPBAR ;  /* 0x00000000000079af */ /* 0x000e280000000000 */
[----:B------:R-:W-:Y:S06]  /*1280*/  BAR.SYNC.DEFER_BLOCKING 0x0 ;  /* 0x0000000000007b1d */ /* 0x000fec0000010000 */
[----:B------:R4:W3:Y:S01]  /*1290*/  @!P2 LDG.E R199, [R20.64] ;  /* 0x0000000614c7a981 */ /* 0x0008e2000c1e1900 */
[----:B------:R-:W-:Y:S01]  /*12a0*/  IMAD.MOV R15, RZ, RZ, -R14 ;  /* 0x000000ffff0f7224 */ /* 0x000fe200078e0a0e */
[----:B------:R-:W-:Y:S01]  /*12b0*/  SHF.R.S32.HI R193, RZ, 0x1f, R204 ;  /* 0x0000001fffc17819 */ /* 0x000fe200000114cc */
[----:B------:R-:W-:Y:S01]  /*12c0*/  IMAD.WIDE.U32 R208, R204, c[0x0][0x1e8], RZ ;  /* 0x00007a00ccd07a25 */ /* 0x000fe200078e00ff */
[----:B------:R-:W-:-:S02]  /*12d0*/  ISETP.GE.AND P5, PT, R149, c[0x0][0x1d4], PT ;  /* 0x0000750095007a0c */ /* 0x000fc40003fa6270 */
[----:B------:R-:W-:Y:S01]  /*12e0*/  ISETP.GE.AND P4, PT, R13, c[0x0][0x1d4], PT ;  /* 0x000075000d007a0c */ /* 0x000fe20003f86270 */
[----:B------:R-:W-:Y:S01]  /*12f0*/  IMAD R200, R15, c[0x0][0x2b8], R200 ;  /* 0x0000ae000fc87a24 */ /* 0x000fe200078e02c8 */
[----:B------:R-:W-:Y:S01]  /*1300*/  ISETP.GE.AND P6, PT, R12, c[0x0][0x1d4], PT ;  /* 0x000075000c007a0c */ /* 0x000fe20003fc6270 */
[----:B------:R-:W-:Y:S01]  /*1310*/  IMAD.WIDE.U32 R206, R204, c[0x0][0x210], RZ ;  /* 0x00008400ccce7a25 */ /* 0x000fe200078e00ff */
[----:B------:R-:W-:Y:S02]  /*1320*/  ISETP.GE.AND P3, PT, R149, c[0x0][0x1d4], PT ;  /* 0x0000750095007a0c */ /* 0x000fe40003f66270 */
[----:B------:R-:W-:Y:S01]  /*1330*/  SHF.R.S32.HI R17, RZ, 0x1f, R200 ;  /* 0x0000001fff117819 */ /* 0x000fe200000114c8 */
[C---:B------:R-:W-:Y:S01]  /*1340*/  IMAD.WIDE.U32 R14, R200.reuse, c[0x0][0x1e0], RZ ;  /* 0x00007800c80e7a25 */ /* 0x040fe200078e00ff */
[----:B------:R-:W-:Y:S02]  /*1350*/  SHF.R.S32.HI R144, RZ, 0x1f, R149 ;  /* 0x0000001fff907819 */ /* 0x000fe40000011495 */
[----:B------:R-:W-:Y:S01]  /*1360*/  SEL R146, RZ, 0x10, P6 ;  /* 0x00000010ff927807 */ /* 0x000fe20003000000 */
[----:B--2---:R-:W-:Y:S01]  /*1370*/  IMAD R19, R17, c[0x0][0x1e0], RZ ;  /* 0x0000780011137a24 */ /* 0x004fe200078e02ff */
[----:B------:R-:W-:Y:S01]  /*1380*/  IADD3 R198, R9, 0x100, RZ ;  /* 0x0000010009c67810 */ /* 0x000fe20007ffe0ff */
[----:B------:R-:W-:Y:S01]  /*1390*/  IMAD R17, R17, c[0x0][0x208], RZ ;  /* 0x0000820011117a24 */ /* 0x000fe200078e02ff */
[----:B------:R-:W-:Y:S01]  /*13a0*/  SHF.R.S32.HI R145, RZ, 0x1f, R134 ;  /* 0x0000001fff917819 */ /* 0x000fe20000011486 */
[C---:B------:R-:W-:Y:S01]  /*13b0*/  IMAD R18, R200.reuse, c[0x0][0x1e4], R19 ;  /* 0x00007900c8127a24 */ /* 0x040fe200078e0213 */
[----:B------:R-:W-:Y:S01]  /*13c0*/  SHF.R.S32.HI R133, RZ, 0x1f, R2 ;  /* 0x0000001fff857819 */ /* 0x000fe20000011402 */
[----:B------:R-:W-:-:S02]  /*13d0*/  IMAD R26, R200, c[0x0][0x20c], R17 ;  /* 0x00008300c81a7a24 */ /* 0x000fc400078e0211 */
[----:B------:R-:W-:Y:S02]  /*13e0*/  IMAD.IADD R19, R15, 0x1, R18 ;  /* 0x000000010f137824 */ /* 0x000fe400078e0212 */
[----:B------:R-:W-:Y:S02]  /*13f0*/  IMAD R15, R193, c[0x0][0x1e8], RZ ;  /* 0x00007a00c10f7a24 */ /* 0x000fe400078e02ff */
[----:B------:R-:W-:Y:S02]  /*1400*/  IMAD.MOV.U32 R18, RZ, RZ, R14 ;  /* 0x000000ffff127224 */ /* 0x000fe400078e000e */
[----:B------:R-:W-:Y:S02]  /*1410*/  IMAD R15, R204, c[0x0][0x1ec], R15 ;  /* 0x00007b00cc0f7a24 */ /* 0x000fe400078e020f */
[----:B----4-:R-:W-:-:S04]  /*1420*/  IMAD.WIDE.U32 R20, R200, c[0x0][0x208], RZ ;  /* 0x00008200c8147a25 */ /* 0x010fc800078e00ff */
[----:B------:R-:W-:Y:S02]  /*1430*/  IMAD.IADD R194, R209, 0x1, R15 ;  /* 0x00000001d1c27824 */ /* 0x000fe400078e020f */
[----:B------:R-:W-:Y:S02]  /*1440*/  IMAD.IADD R27, R21, 0x1, R26 ;  /* 0x00000001151b7824 */ /* 0x000fe400078e021a */
[----:B------:R-:W-:Y:S02]  /*1450*/  IMAD.MOV.U32 R26, RZ, RZ, R20 ;  /* 0x000000ffff1a7224 */ /* 0x000fe400078e0014 */
[----:B------:R-:W-:Y:S02]  /*1460*/  IMAD R193, R193, c[0x0][0x210], RZ ;  /* 0x00008400c1c17a24 */ /* 0x000fe400078e02ff */
[----:B------:R-:W-:Y:S02]  /*1470*/  IMAD R3, R0, -0x40, R3 ;  /* 0xffffffc000037824 */ /* 0x000fe400078e0203 */
[----:B------:R-:W-:-:S02]  /*1480*/  IMAD R193, R204, c[0x0][0x214], R193 ;  /* 0x00008500ccc17a24 */ /* 0x000fc400078e02c1 */
[----:B------:R-:W-:-:S04]  /*1490*/  IMAD.WIDE R212, R149, 0x2, RZ ;  /* 0x0000000295d47825 */ /* 0x000fc800078e02ff */
[----:B------:R-:W-:Y:S02]  /*14a0*/  IMAD.IADD R193, R207, 0x1, R193 ;  /* 0x00000001cfc17824 */ /* 0x000fe400078e02c1 */
[----:B------:R-:W-:Y:S01]  /*14b0*/  IMAD.MOV.U32 R189, RZ, RZ, 0x10 ;  /* 0x00000010ffbd7424 */ /* 0x000fe200078e00ff */
[----:B---3--:R-:W-:Y:S01]  /*14c0*/  SHF.R.S32.HI R16, RZ, 0x1f, R199 ;  /* 0x0000001fff107819 */ /* 0x008fe200000114c7 */
[----:B------:R-:W-:-:S04]  /*14d0*/  IMAD.WIDE.U32 R18, R199, c[0x0][0x1f0], R18 ;  /* 0x00007c00c7127a25 */ /* 0x000fc800078e0012 */
[----:B------:R-:W-:Y:S01]  /*14e0*/  IMAD R14, R16, c[0x0][0x1f0], RZ ;  /* 0x00007c00100e7a24 */ /* 0x000fe200078e02ff */
[----:B------:R-:W-:Y:S01]  /*14f0*/  IADD3 R15, P1, R208, R18, RZ ;  /* 0x00000012d00f7210 */ /* 0x000fe20007f3e0ff */
[----:B------:R-:W-:Y:S02]  /*1500*/  IMAD R16, R16, c[0x0][0x218], RZ ;  /* 0x0000860010107a24 */ /* 0x000fe400078e02ff */
[C---:B------:R-:W-:Y:S02]  /*1510*/  IMAD R17, R199.reuse, c[0x0][0x1f4], R14 ;  /* 0x00007d00c7117a24 */ /* 0x040fe400078e020e */
[----:B------:R-:W-:-:S03]  /*1520*/  IMAD.WIDE.U32 R26, R199, c[0x0][0x218], R26 ;  /* 0x00008600c71a7a25 */ /* 0x000fc600078e001a */
[----:B------:R-:W-:Y:S01]  /*1530*/  IADD3.X R18, R194, R19, R17, P1, !PT ;  /* 0x00000013c2127210 */ /* 0x000fe20000ffe411 */
[----:B------:R-:W-:Y:S01]  /*1540*/  IMAD R16, R199, c[0x0][0x21c], R16 ;  /* 0x00008700c7107a24 */ /* 0x000fe200078e0210 */
[----:B-1----:R-:W-:Y:S01]  /*1550*/  LEA R24, P1, R15, c[0x0][0x1c8], 0x1 ;  /* 0x000072000f187a11 */ /* 0x002fe200078208ff */
[----:B------:R-:W-:-:S03]  /*1560*/  IMAD.IADD R14, R3, 0x1, -R4 ;  /* 0x00000001030e7824 */ /* 0x000fc600078e0a04 */
[----:B------:R-:W-:Y:S01]  /*1570*/  LEA.HI.X R18, R15, c[0x0][0x1cc], R18, 0x1, P1 ;  /* 0x000073000f127a11 */ /* 0x000fe200008f0c12 */
[----:B------:R-:W-:Y:S01]  /*1580*/  SHFL.IDX PT, R22, R24, RZ, 0x181f ;  /* 0x00181fff18167589 */ /* 0x000fe200000e0000 */
[----:B------:R-:W-:Y:S02]  /*1590*/  IADD3 R15, P1, R206, R26, RZ ;  /* 0x0000001ace0f7210 */ /* 0x000fe40007f3e0ff */
[C---:B------:R-:W-:Y:S01]  /*15a0*/  ISETP.GE.AND P2, PT, R14.reuse, 0x1, PT ;  /* 0x000000010e00780c */ /* 0x040fe20003f46270 */
[----:B------:R-:W1:Y:S01]  /*15b0*/  SHFL.IDX PT, R23, R18, RZ, 0x181f ;  /* 0x00181fff12177589 */ /* 0x000e6200000e0000 */
[----:B------:R-:W-:Y:S02]  /*15c0*/  IADD3.X R26, R193, R27, R16, P1, !PT ;  /* 0x0000001bc11a7210 */ /* 0x000fe40000ffe410 */
[C---:B------:R-:W-:Y:S01]  /*15d0*/  LEA R16, P1, R15.reuse, c[0x0][0x1f8], 0x1 ;  /* 0x00007e000f107a11 */ /* 0x040fe200078208ff */
[----:B------:R-:W-:Y:S03]  /*15e0*/  SHFL.IDX PT, R20, R24, 0x1, 0x181f ;  /* 0x00381f0018147f89 */ /* 0x000fe600000e0000 */
[----:B------:R-:W-:Y:S01]  /*15f0*/  LEA.HI.X R15, R15, c[0x0][0x1fc], R26, 0x1, P1 ;  /* 0x00007f000f0f7a11 */ /* 0x000fe200008f0c1a */
[----:B------:R-:W2:Y:S01]  /*1600*/  SHFL.IDX PT, R21, R18, 0x1, 0x181f ;  /* 0x00381f0012157f89 */ /* 0x000ea200000e0000 */
[----:B------:R-:W-:-:S03]  /*1610*/  ISETP.GT.AND P1, PT, R14, 0x20, PT ;  /* 0x000000200e00780c */ /* 0x000fc60003f24270 */
[----:B------:R-:W3:Y:S04]  /*1620*/  SHFL.IDX PT, R17, R16, RZ, 0x181f ;  /* 0x00181fff10117589 */ /* 0x000ee800000e0000 */
[----:B------:R-:W4:Y:S04]  /*1630*/  SHFL.IDX PT, R19, R15, RZ, 0x181f ;  /* 0x00181fff0f137589 */ /* 0x000f2800000e0000 */
[----:B------:R-:W-:Y:S01]  /*1640*/  SHFL.IDX PT, R15, R15, 0x1, 0x181f ;  /* 0x00381f000f0f7f89 */ /* 0x000fe200000e0000 */
[----:B-1----:R-:W-:-:S04]  /*1650*/  @P2 IMAD.WIDE R34, R149, 0x2, R22 ;  /* 0x0000000295222825 */ /* 0x002fc800078e0216 */
[--C-:B------:R-:W-:Y:S01]  /*1660*/  @P2 IMAD.WIDE R32, R134, 0x2, R22.reuse ;  /* 0x0000000286202825 */ /* 0x100fe200078e0216 */
[----:B------:R1:W-:Y:S03]  /*1670*/  @P2 LDGSTS.E.BYPASS.LTC128B.128 [R9+0xc100], [R34.64], !P5 ;  /* 0x0c10000022092fae */ /* 0x0003e6000e901d46 */
[----:B------:R-:W-:Y:S01]  /*1680*/  @P2 IMAD.WIDE R26, R2, 0x2, R22 ;  /* 0x00000002021a2825 */ /* 0x000fe200078e0216 */
[----:B------:R1:W-:Y:S03]  /*1690*/  @P2 LDGSTS.E.BYPASS.LTC128B.128 [R9+0xe100], [R32.64], !P4 ;  /* 0x0e10000020092fae */ /* 0x0003e6000e101d46 */
[----:B--2---:R-:W-:Y:S01]  /*16a0*/  @P1 IMAD.WIDE R24, R149, 0x2, R20 ;  /* 0x0000000295181825 */ /* 0x004fe200078e0214 */
[----:B------:R2:W-:Y:S01]  /*16b0*/  @P2 LDGSTS.E.BYPASS.LTC128B.128 [R9+0x10100], [R26.64], !P6 ;  /* 0x101000001a092fae */ /* 0x0005e2000f101d46 */
[----:B---3--:R-:W-:-:S02]  /*16c0*/  IADD3 R30, P2, R17, R212, RZ ;  /* 0x000000d4111e7210 */ /* 0x008fc40007f5e0ff */
[--C-:B------:R-:W-:Y:S01]  /*16d0*/  @P1 IMAD.WIDE R22, R134, 0x2, R20.reuse ;  /* 0x0000000286161825 */ /* 0x100fe200078e0214 */
[----:B------:R3:W-:Y:S03]  /*16e0*/  @P1 LDGSTS.E.BYPASS.LTC128B.128 [R9+0xd100], [R24.64], !P5 ;  /* 0x0d10000018091fae */ /* 0x0007e6000e901d46 */
[----:B------:R-:W-:Y:S01]  /*16f0*/  @P1 IMAD.WIDE R28, R2, 0x2, R20 ;  /* 0x00000002021c1825 */ /* 0x000fe200078e0214 */
[----:B------:R2:W-:Y:S03]  /*1700*/  @P1 LDGSTS.E.BYPASS.LTC128B.128 [R9+0xf100], [R22.64], !P4 ;  /* 0x0f10000016091fae */ /* 0x0005e6000e101d46 */
[----:B----4-:R-:W-:Y:S01]  /*1710*/  IMAD.X R31, R19, 0x1, R213, P2 ;  /* 0x00000001131f7824 */ /* 0x010fe200010e06d5 */
[----:B------:R4:W-:Y:S01]  /*1720*/  @P1 LDGSTS.E.BYPASS.LTC128B.128 [R9+0x11100], [R28.64], !P6 ;  /* 0x111000001c091fae */ /* 0x0009e2000f101d46 */
[----:B------:R-:W-:-:S02]  /*1730*/  ISETP.LT.OR P1, PT, R14, 0x1, P3 ;  /* 0x000000010e00780c */ /* 0x000fc40001f21670 */
[----:B------:R-:W-:Y:S01]  /*1740*/  ISETP.GE.AND P3, PT, R13, c[0x0][0x1d4], PT ;  /* 0x000075000d007a0c */ /* 0x000fe20003f66270 */
[----:B------:R-:W4:Y:S04]  /*1750*/  SHFL.IDX PT, R21, R16, 0x1, 0x181f ;  /* 0x00381f0010157f89 */ /* 0x000f2800000e0000 */
[----:B------:R-:W0:Y:S01]  /*1760*/  LDGDEPBAR ;  /* 0x00000000000079af */ /* 0x000e220000000000 */
[----:B-1----:R-:W-:-:S05]  /*1770*/  IMAD.WIDE R32, R134, 0x2, RZ ;  /* 0x0000000286207825 */ /* 0x002fca00078e02ff */
[----:B------:R1:W-:Y:S01]  /*1780*/  LDGSTS.E.BYPASS.LTC128B.128 [R9+0x100], [R30.64], !P1 ;  /* 0x001000001e097fae */ /* 0x0003e2000c901d46 */
[----:B---3--:R-:W-:Y:S01]  /*1790*/  IMAD.WIDE R24, R2, 0x2, RZ ;  /* 0x0000000202187825 */ /* 0x008fe200078e02ff */
[----:B--2---:R-:W-:-:S05]  /*17a0*/  IADD3 R22, P1, R17, R32, RZ ;  /* 0x0000002011167210 */ /* 0x004fca0007f3e0ff */
[----:B------:R-:W-:Y:S01]  /*17b0*/  IMAD.X R23, R19, 0x1, R33, P1 ;  /* 0x0000000113177824 */ /* 0x000fe200008e0621 */
[----:B------:R-:W-:-:S05]  /*17c0*/  IADD3 R18, P1, R17, R24, RZ ;  /* 0x0000001811127210 */ /* 0x000fca0007f3e0ff */
[----:B------:R-:W-:Y:S01]  /*17d0*/  IMAD.X R19, R19, 0x1, R25, P1 ;  /* 0x0000000113137824 */ /* 0x000fe200008e0619 */
[----:B----4-:R-:W-:-:S05]  /*17e0*/  IADD3 R26, P1, R32, R21, RZ ;  /* 0x00000015201a7210 */ /* 0x010fca0007f3e0ff */
[----:B------:R-:W-:Y:S01]  /*17f0*/  IMAD.X R27, R33, 0x1, R15, P1 ;  /* 0x00000001211b7824 */ /* 0x000fe200008e060f */
[----:B------:R-:W-:-:S05]  /*1800*/  IADD3 R16, P1, R24, R21, RZ ;  /* 0x0000001518107210 */ /* 0x000fca0007f3e0ff */
[----:B------:R-:W-:Y:S01]  /*1810*/  IMAD.X R17, R25, 0x1, R15, P1 ;  /* 0x0000000119117824 */ /* 0x000fe200008e060f */
[----:B------:R-:W-:-:S13]  /*1820*/  ISETP.LT.OR P1, PT, R14, 0x1, P3 ;  /* 0x000000010e00780c */ /* 0x000fda0001f21670 */
[----:B------:R1:W-:Y:S01]  /*1830*/  LDGSTS.E.BYPASS.LTC128B.128 [R9+0x2100], [R22.64], !P1 ;  /* 0x0210000016097fae */ /* 0x0003e2000c901d46 */
[----:B------:R-:W-:-:S04]  /*1840*/  ISETP.GE.AND P1, PT, R12, c[0x0][0x1d4], PT ;  /* 0x000075000c007a0c */ /* 0x000fc80003f26270 */
[C---:B------:R-:W-:Y:S02]  /*1850*/  ISETP.LT.OR P2, PT, R14.reuse, 0x1, P1 ;  /* 0x000000010e00780c */ /* 0x040fe40000f41670 */
[----:B------:R-:W-:-:S11]  /*1860*/  ISETP.LT.OR P1, PT, R14, 0x21, P1 ;  /* 0x000000210e00780c */ /* 0x000fd60000f21670 */
[----:B------:R1:W-:Y:S01]  /*1870*/  LDGSTS.E.BYPASS.LTC128B.128 [R9+0x4100], [R18.64], !P2 ;  /* 0x0410000012097fae */ /* 0x0003e2000d101d46 */
[----:B------:R-:W-:-:S05]  /*1880*/  IADD3 R12, P2, R212, R21, RZ ;  /* 0x00000015d40c7210 */ /* 0x000fca0007f5e0ff */
[----:B------:R-:W-:Y:S01]  /*1890*/  IMAD.X R13, R213, 0x1, R15, P2 ;  /* 0x00000001d50d7824 */ /* 0x000fe200010e060f */
[----:B------:R-:W-:-:S04]  /*18a0*/  ISETP.GE.AND P2, PT, R149, c[0x0][0x1d4], PT ;  /* 0x0000750095007a0c */ /* 0x000fc80003f46270 */
[----:B------:R-:W-:-:S13]  /*18b0*/  ISETP.LT.OR P2, PT, R14, 0x21, P2 ;  /* 0x000000210e00780c */ /* 0x000fda0001741670 */
[----:B------:R1:W-:Y:S01]  /*18c0*/  LDGSTS.E.BYPASS.LTC128B.128 [R9+0x1100], [R12.64], !P2 ;  /* 0x011000000c097fae */ /* 0x0003e2000d101d46 */
[----:B------:R-:W-:Y:S02]  /*18d0*/  ISETP.LT.OR P2, PT, R14, 0x21, P3 ;  /* 0x000000210e00780c */ /* 0x000fe40001f41670 */
[----:B------:R-:W-:-:S11]  /*18e0*/  ISETP.GT.AND P3, PT, R202, 0x3f, PT ;  /* 0x0000003fca00780c */ /* 0x000fd60003f64270 */
[----:B------:R1:W-:Y:S01]  /*18f0*/  LDGSTS.E.BYPASS.LTC128B.128 [R9+0x3100], [R26.64], !P2 ;  /* 0x031000001a097fae */ /* 0x0003e2000d101d46 */
[----:B------:R-:W-:-:S03]  /*1900*/  ISETP.GT.AND P2, PT, R0, R196, PT ;  /* 0x000000c40000720c */ /* 0x000fc60003f44270 */
[----:B------:R1:W-:Y:S01]  /*1910*/  LDGSTS.E.BYPASS.LTC128B.128 [R9+0x5100], [R16.64], !P1 ;  /* 0x0510000010097fae */ /* 0x0003e2000c901d46 */
[----:B------:R-:W-:Y:S02]  /*1920*/  LOP3.LUT P1, RZ, R5, 0x2, RZ, 0xc0, !PT ;  /* 0x0000000205ff7812 */ /* 0x000fe4000782c0ff */
[----:B------:R-:W-:Y:S01]  /*1930*/  P2R R24, PR, RZ, 0x4 ;  /* 0x00000004ff187803 */ /* 0x000fe20000000000 */
[----:B------:R-:W0:Y:S01]  /*1940*/  LDGDEPBAR ;  /* 0x00000000000079af */ /* 0x000e220000000000 */
[----:B------:R-:W-:-:S05]  /*1950*/  SEL R189, R189, 0xfffffff0, !P1 ;  /* 0xfffffff0bdbd7807 */ /* 0x000fca0004800000 */
[----:B------:R-:W-:Y:S05]  /*1960*/  @!P2 BRA `(.L_x_1517) ;  /* 0x000004200000a947 */ /* 0x000fea0003800000 */
[----:B------:R-:W-:Y:S01]  /*1970*/  ISETP.NE.AND P2, PT, R197, 0x1, PT ;  /* 0x00000001c500780c */ /* 0x000fe20003f45270 */
[----:B-1----:R-:W-:Y:S02]  /*1980*/  IMAD R13, R0, 0x40, R203 ;  /* 0x00000040000d7824 */ /* 0x002fe400078e02cb */
[----:B------:R-:W-:-:S03]  /*1990*/  IMAD.MOV.U32 R199, RZ, RZ, RZ ;  /* 0x000000ffffc77224 */ /* 0x000fc600078e00ff */
[----:B------:R-:W-:-:S05]  /*19a0*/  IADD3 R200, R13, -0x40, R202 ;  /* 0xffffffc00dc87810 */ /* 0x000fca0007ffe0ca */
[----:B------:R-:W-:Y:S02]  /*19b0*/  IMAD.MOV.U32 R0, RZ, RZ, R200 ;  /* 0x000000ffff007224 */ /* 0x000fe400078e00c8 */
[----:B------:R-:W-:-:S05]  /*19c0*/  @P2 IMAD.HI.U32 R12, R200, c[0x0][0x2bc], RZ ;  /* 0x0000af00c80c2a27 */ /* 0x000fca00078e00ff */
[----:B------:R-:W-:-:S04]  /*19d0*/  @P2 SHF.R.U32.HI R0, RZ, c[0x0][0x2c0], R12 ;  /* 0x0000b000ff002a19 */ /* 0x000fc8000001160c */
[----:B------:R-:W-:-:S04]  /*19e0*/  @!P3 IADD3 R13, P1, R0, R210, RZ ;  /* 0x000000d2000db210 */ /* 0x000fc80007f3e0ff */
[----:B------:R-:W-:Y:S02]  /*19f0*/  @!P3 LEA.HI.X.SX32 R12, R0, R195, 0x1, P1 ;  /* 0x000000c3000cb211 */ /* 0x000fe400008f0eff */
[----:B------:R-:W-:-:S04]  /*1a00*/  @!P3 LEA R16, P1, R13, c[0x0][0x2a0], 0x2 ;  /* 0x0000a8000d10ba11 */ /* 0x000fc800078210ff */
[----:B------:R-:W-:-:S05]  /*1a10*/  @!P3 LEA.HI.X R17, R13, c[0x0][0x2a4], R12, 0x2, P1 ;  /* 0x0000a9000d11ba11 */ /* 0x000fca00008f140c */
[----:B------:R1:W2:Y:S01]  /*1a20*/  @!P3 LDG.E R199, [R16.64] ;  /* 0x0000000610c7b981 */ /* 0x0002a2000c1e1900 */
[----:B------:R-:W-:Y:S01]  /*1a30*/  IMAD.MOV R13, RZ, RZ, -R0 ;  /* 0x000000ffff0d7224 */ /* 0x000fe200078e0a00 */
[----:B------:R-:W-:Y:S02]  /*1a40*/  SHF.L.U64.HI R18, R149, 0x1, R144 ;  /* 0x0000000195127819 */ /* 0x000fe40000010290 */
[----:B------:R-:W-:Y:S01]  /*1a50*/  IADD3 R21, -R146, 0x10, RZ ;  /* 0x0000001092157810 */ /* 0x000fe20007ffe1ff */
[----:B------:R-:W-:-:S03]  /*1a60*/  IMAD R200, R13, c[0x0][0x2b8], R200 ;  /* 0x0000ae000dc87a24 */ /* 0x000fc600078e02c8 */
[----:B------:R-:W-:Y:S01]  /*1a70*/  LOP3.LUT R21, R21, 0xf, RZ, 0xc0, !PT ;  /* 0x0000000f15157812 */ /* 0x000fe200078ec0ff */
[----:B------:R-:W-:Y:S01]  /*1a80*/  IMAD.WIDE.U32 R14, R200, c[0x0][0x1e0], RZ ;  /* 0x00007800c80e7a25 */ /* 0x000fe200078e00ff */
[----:B------:R-:W-:-:S05]  /*1a90*/  SHF.R.S32.HI R0, RZ, 0x1f, R200 ;  /* 0x0000001fff007819 */ /* 0x000fca00000114c8 */
[----:B------:R-:W-:-:S04]  /*1aa0*/  IMAD R13, R0, c[0x0][0x1e0], RZ ;  /* 0x00007800000d7a24 */ /* 0x000fc800078e02ff */
[----:B------:R-:W-:-:S04]  /*1ab0*/  IMAD R0, R200, c[0x0][0x1e4], R13 ;  /* 0x00007900c8007a24 */ /* 0x000fc800078e020d */
[----:B------:R-:W-:Y:S01]  /*1ac0*/  IMAD.IADD R15, R15, 0x1, R0 ;  /* 0x000000010f0f7824 */ /* 0x000fe200078e0200 */
[----:B-1----:R-:W-:Y:S01]  /*1ad0*/  SEL R16, RZ, 0x10, P5 ;  /* 0x00000010ff107807 */ /* 0x002fe20002800000 */
[----:B------:R-:W-:-:S03]  /*1ae0*/  IMAD.SHL.U32 R17, R149, 0x2, RZ ;  /* 0x0000000295117824 */ /* 0x000fc600078e00ff */
[----:B------:R-:W-:-:S04]  /*1af0*/  IADD3 R28, -R16, 0x10, RZ ;  /* 0x00000010101c7810 */ /* 0x000fc80007ffe1ff */
[----:B------:R-:W-:Y:S02]  /*1b00*/  LOP3.LUT R28, R28, 0xf, RZ, 0xc0, !PT ;  /* 0x0000000f1c1c7812 */ /* 0x000fe400078ec0ff */
[----:B--2---:R-:W-:Y:S01]  /*1b10*/  SHF.R.S32.HI R0, RZ, 0x1f, R199 ;  /* 0x0000001fff007819 */ /* 0x004fe200000114c7 */
[----:B------:R-:W-:Y:S01]  /*1b20*/  IMAD.WIDE.U32 R12, R199, c[0x0][0x1f0], R14 ;  /* 0x00007c00c70c7a25 */ /* 0x000fe200078e000e */
[----:B------:R-:W-:-:S03]  /*1b30*/  SHF.L.U64.HI R15, R134, 0x1, R145 ;  /* 0x00000001860f7819 */ /* 0x000fc60000010291 */
[----:B------:R-:W-:Y:S02]  /*1b40*/  IMAD R0, R0, c[0x0][0x1f0], RZ ;  /* 0x00007c0000007a24 */ /* 0x000fe400078e02ff */
[----:B------:R-:W-:Y:S02]  /*1b50*/  IMAD.SHL.U32 R14, R134, 0x2, RZ ;  /* 0x00000002860e7824 */ /* 0x000fe400078e00ff */
[----:B------:R-:W-:Y:S01]  /*1b60*/  IMAD R19, R199, c[0x0][0x1f4], R0 ;  /* 0x00007d00c7137a24 */ /* 0x000fe200078e0200 */
[----:B------:R-:W-:Y:S02]  /*1b70*/  IADD3 R0, P1, R208, R12, RZ ;  /* 0x0000000cd0007210 */ /* 0x000fe40007f3e0ff */
[----:B------:R-:W-:Y:S02]  /*1b80*/  SHF.L.U64.HI R12, R2, 0x1, R133 ;  /* 0x00000001020c7819 */ /* 0x000fe40000010285 */
[----:B------:R-:W-:Y:S02]  /*1b90*/  IADD3.X R19, R194, R13, R19, P1, !PT ;  /* 0x0000000dc2137210 */ /* 0x000fe40000ffe413 */
[----:B------:R-:W-:-:S02]  /*1ba0*/  LEA R20, P1, R0, c[0x0][0x1c8], 0x1 ;  /* 0x0000720000147a11 */ /* 0x000fc400078208ff */
[----:B------:R-:W-:Y:S02]  /*1bb0*/  SEL R13, RZ, 0x10, P4 ;  /* 0x00000010ff0d7807 */ /* 0x000fe40002000000 */
[----:B------:R-:W-:Y:S01]  /*1bc0*/  LEA.HI.X R19, R0, c[0x0][0x1cc], R19, 0x1, P1 ;  /* 0x0000730000137a11 */ /* 0x000fe200008f0c13 */
[----:B------:R-:W1:Y:S01]  /*1bd0*/  SHFL.IDX PT, R22, R20, 0x1, 0x181f ;  /* 0x00381f0014167f89 */ /* 0x000e6200000e0000 */
[----:B------:R-:W-:Y:S01]  /*1be0*/  IADD3 R27, -R13, 0x10, RZ ;  /* 0x000000100d1b7810 */ /* 0x000fe20007ffe1ff */
[----:B------:R-:W-:Y:S02]  /*1bf0*/  IMAD.SHL.U32 R0, R2, 0x2, RZ ;  /* 0x0000000202007824 */ /* 0x000fe400078e00ff */
[----:B------:R-:W2:Y:S01]  /*1c00*/  SHFL.IDX PT, R23, R19, 0x1, 0x181f ;  /* 0x00381f0013177f89 */ /* 0x000ea200000e0000 */
[----:B------:R-:W-:-:S03]  /*1c10*/  LOP3.LUT R27, R27, 0xf, RZ, 0xc0, !PT ;  /* 0x0000000f1b1b7812 */ /* 0x000fc600078ec0ff */
[----:B------:R-:W-:Y:S01]  /*1c20*/  SHFL.IDX PT, R19, R19, RZ, 0x181f ;  /* 0x00181fff13137589 */ /* 0x000fe200000e0000 */
[----:B-1----:R-:W-:-:S04]  /*1c30*/  IADD3 R28, P2, P1, R28, R22, R17 ;  /* 0x000000161c1c7210 */ /* 0x002fc8000795e011 */
[----:B--2---:R-:W-:Y:S02]  /*1c40*/  IADD3.X R29, RZ, R23, R18, P2, P1 ;  /* 0x00000017ff1d7210 */ /* 0x004fe400017e2412 */
[----:B------:R-:W-:-:S04]  /*1c50*/  IADD3 R26, P2, P1, R27, R22, R14 ;  /* 0x000000161b1a7210 */ /* 0x000fc8000795e00e */
[-C--:B------:R-:W-:Y:S02]  /*1c60*/  IADD3.X R27, RZ, R23.reuse, R15, P2, P1 ;  /* 0x00000017ff1b7210 */ /* 0x080fe400017e240f */
[----:B------:R-:W-:Y:S02]  /*1c70*/  IADD3 R22, P2, P1, R21, R22, R0 ;  /* 0x0000001615167210 */ /* 0x000fe4000795e000 */
[----:B------:R-:W1:Y:S02]  /*1c80*/  SHFL.IDX PT, R21, R20, RZ, 0x181f ;  /* 0x00181fff14157589 */ /* 0x000e6400000e0000 */
[----:B------:R-:W-:Y:S02]  /*1c90*/  IADD3.X R23, RZ, R23, R12, P2, P1 ;  /* 0x00000017ff177210 */ /* 0x000fe400017e240c */
[----:B-1----:R-:W-:-:S05]  /*1ca0*/  IADD3 R30, P1, R21, R17, RZ ;  /* 0x00000011151e7210 */ /* 0x002fca0007f3e0ff */
[----:B------:R-:W-:Y:S01]  /*1cb0*/  IMAD.X R31, R19, 0x1, R18, P1 ;  /* 0x00000001131f7824 */ /* 0x000fe200008e0612 */
[----:B------:R-:W-:-:S04]  /*1cc0*/  IADD3 R14, P1, R21, R14, RZ ;  /* 0x0000000e150e7210 */ /* 0x000fc80007f3e0ff */
[----:B------:R1:W-:Y:S01]  /*1cd0*/  LDGSTS.E.BYPASS.LTC128B.128 [R9+0x12100], [R30.64], !P5 ;  /* 0x121000001e097fae */ /* 0x0003e2000e901d46 */
[----:B------:R-:W-:Y:S01]  /*1ce0*/  IMAD.X R15, R19, 0x1, R15, P1 ;  /* 0x00000001130f7824 */ /* 0x000fe200008e060f */
[----:B------:R-:W-:-:S04]  /*1cf0*/  IADD3 R32, P1, R21, R0, RZ ;  /* 0x0000000015207210 */ /* 0x000fc80007f3e0ff */
[----:B------:R1:W-:Y:S01]  /*1d00*/  LDGSTS.E.BYPASS.LTC128B.128 [R9+0x14100], [R14.64], !P4 ;  /* 0x141000000e097fae */ /* 0x0003e2000e101d46 */
[----:B------:R-:W-:Y:S01]  /*1d10*/  IMAD.X R33, R19, 0x1, R12, P1 ;  /* 0x0000000113217824 */ /* 0x000fe200008e060c */
[----:B------:R-:W-:-:S04]  /*1d20*/  ISETP.NE.U32.AND P1, PT, R16, RZ, PT ;  /* 0x000000ff1000720c */ /* 0x000fc80003f25070 */
[----:B------:R1:W-:Y:S09]  /*1d30*/  LDGSTS.E.BYPASS.LTC128B.128 [R9+0x16100], [R32.64], !P6 ;  /* 0x1610000020097fae */ /* 0x0003f2000f101d46 */
[----:B------:R1:W-:Y:S01]  /*1d40*/  LDGSTS.E.BYPASS.LTC128B.128.ZFILL [R9+0x13100], [R28.64], P1 ;  /* 0x131000001c097fae */ /* 0x0003e20008941d46 */
[----:B------:R-:W-:-:S13]  /*1d50*/  ISETP.NE.U32.AND P1, PT, R13, RZ, PT ;  /* 0x000000ff0d00720c */ /* 0x000fda0003f25070 */
[----:B------:R1:W-:Y:S01]  /*1d60*/  LDGSTS.E.BYPASS.LTC128B.128.ZFILL [R9+0x15100], [R26.64], P1 ;  /* 0x151000001a097fae */ /* 0x0003e20008941d46 */
[----:B------:R-:W-:-:S13]  /*1d70*/  ISETP.NE.U32.AND P1, PT, R146, RZ, PT ;  /* 0x000000ff9200720c */ /* 0x000fda0003f25070 */
[----:B------:R1:W-:Y:S02]  /*1d80*/  LDGSTS.E.BYPASS.LTC128B.128.ZFILL [R9+0x17100], [R22.64], P1 ;  /* 0x1710000016097fae */ /* 0x0003e40008941d46 */
.L_x_1517:
[----:B------:R-:W0:Y:S01]  /*1d90*/  LDGDEPBAR ;  /* 0x00000000000079af */ /* 0x000e220000000000 */
[----:B-1----:R-:W-:Y:S01]  /*1da0*/  SHF.R.S32.HI R13, RZ, 0x4, R10 ;  /* 0x00000004ff0d7819 */ /* 0x002fe2000001140a */
[----:B------:R-:W-:Y:S01]  /*1db0*/  IMAD.SHL.U32 R0, R8, 0x40, RZ ;  /* 0x0000004008007824 */ /* 0x000fe200078e00ff */
[----:B------:R-:W-:Y:S01]  /*1dc0*/  LEA.HI R96, R11, R6, RZ, 0x5 ;  /* 0x000000060b607211 */ /* 0x000fe200078f28ff */
[----:B------:R-:W-:Y:S01]  /*1dd0*/  IMAD.SHL.U32 R4, R4, 0x8, RZ ;  /* 0x0000000804047824 */ /* 0x000fe200078e00ff */
[----:B------:R-:W-:Y:S01]  /*1de0*/  LEA.HI R12, R10, R13, RZ, 0x1 ;  /* 0x0000000d0a0c7211 */ /* 0x000fe200078f08ff */
[----:B------:R-:W-:Y:S01]  /*1df0*/  IMAD.SHL.U32 R10, R5, 0x40, RZ ;  /* 0x00000040050a7824 */ /* 0x000fe200078e00ff */
[----:B------:R-:W-:Y:S01]  /*1e00*/  LOP3.LUT R15, R0, 0x1c0, RZ, 0xc0, !PT ;  /* 0x000001c0000f7812 */ /* 0x000fe200078ec0ff */
[----:B------:R-:W-:Y:S01]  /*1e10*/  IMAD.SHL.U32 R7, R7, 0x40, RZ ;  /* 0x0000004007077824 */ /* 0x000fe200078e00ff */
[----:B------:R-:W-:Y:S01]  /*1e20*/  LOP3.LUT R12, R12, 0xfffffffe, RZ, 0xc0, !PT ;  /* 0xfffffffe0c0c7812 */ /* 0x000fe200078ec0ff */
[----:B------:R-:W-:Y:S01]  /*1e30*/  IMAD.SHL.U32 R0, R96, 0x20, RZ ;  /* 0x0000002060007824 */ /* 0x000fe200078e00ff */
[----:B------:R-:W-:Y:S01]  /*1e40*/  LOP3.LUT R4, R15, 0x8, R4, 0xf8, !PT ;  /* 0x000000080f047812 */ /* 0x000fe200078ef804 */
[----:B------:R-:W-:Y:S01]  /*1e50*/  IMAD.MOV.U32 R11, RZ, RZ, 0x20 ;  /* 0x00000020ff0b7424 */ /* 0x000fe200078e00ff */
[----:B------:R-:W-:Y:S01]  /*1e60*/  SHF.R.U32.HI R15, RZ, 0x3, R15 ;  /* 0x00000003ff0f7819 */ /* 0x000fe2000001160f */
[----:B------:R-:W-:Y:S01]  /*1e70*/  IMAD.IADD R12, R13, 0x1, -R12 ;  /* 0x000000010d0c7824 */ /* 0x000fe200078e0a0c */
[----:B------:R-:W-:Y:S01]  /*1e80*/  LOP3.LUT R10, R10, 0x1c0, RZ, 0xc0, !PT ;  /* 0x000001c00a0a7812 */ /* 0x000fe200078ec0ff */
[----:B------:R-:W-:Y:S01]  /*1e90*/  IMAD.SHL.U32 R189, R189, 0x2, RZ ;  /* 0x00000002bdbd7824 */ /* 0x000fe200078e00ff */
[----:B------:R-:W-:Y:S01]  /*1ea0*/  LOP3.LUT R15, R4, R15, RZ, 0x3c, !PT ;  /* 0x0000000f040f7212 */ /* 0x000fe200078e3cff */
[----:B------:R-:W-:Y:S01]  /*1eb0*/  IMAD.SHL.U32 R13, R12, 0x8, RZ ;  /* 0x000000080c0d7824 */ /* 0x000fe200078e00ff */
[----:B------:R-:W-:-:S02]  /*1ec0*/  LOP3.LUT R7, R7, 0xfffffe00, RZ, 0xc0, !PT ;  /* 0xfffffe0007077812 */ /* 0x000fc400078ec0ff */
[----:B------:R-:W-:Y:S01]  /*1ed0*/  LOP3.LUT R0, R0, 0x7ffffc00, RZ, 0xc0, !PT ;  /* 0x7ffffc0000007812 */ /* 0x000fe200078ec0ff */
[----:B------:R-:W-:Y:S01]  /*1ee0*/  IMAD R190, R12, 0x200, R15 ;  /* 0x000002000cbe7824 */ /* 0x000fe200078e020f */
[----:B------:R-:W-:Y:S01]  /*1ef0*/  LOP3.LUT R4, R10, 0x8, R13, 0xf8, !PT ;  /* 0x000000080a047812 */ /* 0x000fe200078ef80d */
[----:B------:R-:W-:-:S04]  /*1f00*/  DEPBAR.LE SB0, 0x3 ;  /* 0x000080c00000791a */ /* 0x000fc80000000000 */
[----:B------:R-:W-:-:S04]  /*1f10*/  DEPBAR.LE SB0, 0x2 ;  /* 0x000080800000791a */ /* 0x000fc80000000000 */
[----:B------:R-:W-:Y:S01]  /*1f20*/  SHF.R.U32.HI R13, RZ, 0x3, R10 ;  /* 0x00000003ff0d7819 */ /* 0x000fe2000001160a */
[----:B------:R-:W-:Y:S01]  /*1f30*/  IMAD.SHL.U32 R190, R190, 0x2, RZ ;  /* 0x00000002bebe7824 */ /* 0x000fe200078e00ff */
[----:B------:R-:W-:Y:S01]  /*1f40*/  BAR.SYNC.DEFER_BLOCKING 0x0 ;  /* 0x0000000000007b1d */ /* 0x000fe20000010000 */
[----:B------:R-:W-:Y:S02]  /*1f50*/  ISETP.NE.AND P1, PT, R24, RZ, PT ;  /* 0x000000ff1800720c */ /* 0x000fe40003f25270 */
[----:B------:R-:W-:Y:S02]  /*1f60*/  LOP3.LUT R4, R4, R13, RZ, 0x3c, !PT ;  /* 0x0000000d04047212 */ /* 0x000fe400078e3cff */
[----:B------:R-:W-:Y:S02]  /*1f70*/  SEL R11, R11, 0xffffffe0, !P0 ;  /* 0xffffffe00b0b7807 */ /* 0x000fe40004000000 */
[----:B------:R-:W-:-:S03]  /*1f80*/  IADD3 R0, R4, R7, R0 ;  /* 0x0000000704007210 */ /* 0x000fc60007ffe000 */
[----:B------:R-:W-:Y:S01]  /*1f90*/  IMAD.IADD R98, R190, 0x1, R11 ;  /* 0x00000001be627824 */ /* 0x000fe200078e020b */
[C---:B------:R-:W-:Y:S01]  /*1fa0*/  LEA R192, R0.reuse, 0x18100, 0x1 ;  /* 0x0001810000c07811 */ /* 0x040fe200078e08ff */
[----:B------:R-:W-:-:S04]  /*1fb0*/  IMAD.SHL.U32 R48, R0, 0x2, RZ ;  /* 0x0000000200307824 */ /* 0x000fc800078e00ff */
[----:B------:R-:W-:Y:S01]  /*1fc0*/  IMAD.IADD R188, R192, 0x1, R189 ;  /* 0x00000001c0bc7824 */ /* 0x000fe200078e02bd */
[----:B------:R1:W2:Y:S04]  /*1fd0*/  LDSM.16.M88.4 R16, [R190+0xc100] ;  /* 0x00c10000be10783b */ /* 0x0002a80000000200 */
[----:B------:R1:W3:Y:S04]  /*1fe0*/  LDSM.16.M88.4 R44, [R190+0xc900] ;  /* 0x00c90000be2c783b */ /* 0x0002e80000000200 */
[----:B------:R1:W4:Y:S04]  /*1ff0*/  LDSM.16.M88.4 R60, [R190+0xd100] ;  /* 0x00d10000be3c783b */ /* 0x0003280000000200 */
[----:B------:R1:W1:Y:S04]  /*2000*/  LDSM.16.M88.4 R68, [R190+0xd900] ;  /* 0x00d90000be44783b */ /* 0x0002680000000200 */
[----:B------:R1:W1:Y:S04]  /*2010*/  LDSM.16.M88.4 R24, [R98+0xc100] ;  /* 0x00c100006218783b */ /* 0x0002680000000200 */
[----:B------:R1:W1:Y:S04]  /*2020*/  LDSM.16.M88.4 R12, [R98+0xc900] ;  /* 0x00c90000620c783b */ /* 0x0002680000000200 */
[----:B------:R1:W1:Y:S04]  /*2030*/  LDSM.16.M88.4 R28, [R98+0xd100] ;  /* 0x00d10000621c783b */ /* 0x0002680000000200 */
[----:B------:R1:W1:Y:S04]  /*2040*/  LDSM.16.M88.4 R72, [R98+0xd900] ;  /* 0x00d900006248783b */ /* 0x0002680000000200 */
[----:B------:R-:W1:Y:S04]  /*2050*/  LDSM.16.M88.4 R48, [R48+0x18100] ;  /* 0x018100003030783b */ /* 0x000e680000000200 */
[----:B------:R1:W1:Y:S01]  /*2060*/  LDSM.16.M88.4 R76, [R188] ;  /* 0x00000000bc4c783b */ /* 0x0002620000000200 */
[----:B------:R-:W-:Y:S05]  /*2070*/  @!P1 BRA `(.L_x_1518) ;  /* 0x0000034000009947 */ /* 0x000fea0003800000 */
[----:B------:R-:W-:Y:S01]  /*2080*/  SHF.R.S32.HI R0, RZ, 0x1f, R200 ;  /* 0x0000001fff007819 */ /* 0x000fe200000114c8 */
[----:B------:R-:W-:Y:S01]  /*2090*/  IMAD.WIDE.U32 R20, R200, c[0x0][0x208], RZ ;  /* 0x00008200c8147a25 */ /* 0x000fe200078e00ff */
[----:B------:R-:W-:-:S02]  /*20a0*/  SEL R22, RZ, 0x10, P5 ;  /* 0x00000010ff167807 */ /* 0x000fc40002800000 */
[C---:B------:R-:W-:Y:S01]  /*20b0*/  SHF.L.U64.HI R32, R149.reuse, 0x1, R144 ;  /* 0x0000000195207819 */ /* 0x040fe20000010290 */
[----:B------:R-:W-:Y:S01]  /*20c0*/  IMAD R11, R0, c[0x0][0x208], RZ ;  /* 0x00008200000b7a24 */ /* 0x000fe200078e02ff */
[----:B------:R-:W-:Y:S01]  /*20d0*/  SHF.R.S32.HI R0, RZ, 0x1f, R199 ;  /* 0x0000001fff007819 */ /* 0x000fe200000114c7 */
[----:B------:R-:W-:Y:S01]  /*20e0*/  IMAD.SHL.U32 R23, R149, 0x2, RZ ;  /* 0x0000000295177824 */ /* 0x000fe200078e00ff */
[----:B------:R-:W-:Y:S01]  /*20f0*/  IADD3 R40, -R22, 0x10, RZ ;  /* 0x0000001016287810 */ /* 0x000fe20007ffe1ff */
[----:B------:R-:W-:Y:S01]  /*2100*/  IMAD R10, R200, c[0x0][0x20c], R11 ;  /* 0x00008300c80a7a24 */ /* 0x000fe200078e020b */
[----:B------:R-:W-:Y:S01]  /*2110*/  SEL R11, RZ, 0x10, P4 ;  /* 0x00000010ff0b7807 */ /* 0x000fe20002000000 */
[----:B------:R-:W-:Y:S01]  /*2120*/  IMAD R0, R0, c[0x0][0x218], RZ ;  /* 0x0000860000007a24 */ /* 0x000fe200078e02ff */
[----:B------:R-:W-:Y:S01]  /*2130*/  LOP3.LUT R40, R40, 0xf, RZ, 0xc0, !PT ;  /* 0x0000000f28287812 */ /* 0x000fe200078ec0ff */
[----:B------:R-:W-:Y:S01]  /*2140*/  IMAD.IADD R21, R21, 0x1, R10 ;  /* 0x0000000115157824 */ /* 0x000fe200078e020a */
[----:B------:R-:W-:Y:S01]  /*2150*/  IADD3 R39, -R11, 0x10, RZ ;  /* 0x000000100b277810 */ /* 0x000fe20007ffe1ff */
[C---:B------:R-:W-:Y:S01]  /*2160*/  IMAD R10, R199.reuse, c[0x0][0x21c], R0 ;  /* 0x00008700c70a7a24 */ /* 0x040fe200078e0200 */
[----:B------:R-:W-:Y:S01]  /*2170*/  IADD3 R35, -R146, 0x10, RZ ;  /* 0x0000001092237810 */ /* 0x000fe20007ffe1ff */
[----:B------:R-:W-:Y:S01]  /*2180*/  IMAD.WIDE.U32 R20, R199, c[0x0][0x218], R20 ;  /* 0x00008600c7147a25 */ /* 0x000fe200078e0014 */
[----:B------:R-:W-:-:S02]  /*2190*/  LOP3.LUT R39, R39, 0xf, RZ, 0xc0, !PT ;  /* 0x0000000f27277812 */ /* 0x000fc400078ec0ff */
[----:B------:R-:W-:Y:S02]  /*21a0*/  LOP3.LUT R35, R35, 0xf, RZ, 0xc0, !PT ;  /* 0x0000000f23237812 */ /* 0x000fe400078ec0ff */
[----:B------:R-:W-:Y:S01]  /*21b0*/  IADD3 R0, P1, R206, R20, RZ ;  /* 0x00000014ce007210 */ /* 0x000fe20007f3e0ff */
[----:B------:R-:W-:-:S03]  /*21c0*/  IMAD.SHL.U32 R20, R134, 0x2, RZ ;  /* 0x0000000286147824 */ /* 0x000fc600078e00ff */
[----:B------:R-:W-:Y:S02]  /*21d0*/  IADD3.X R33, R193, R21, R10, P1, !PT ;  /* 0x00000015c1217210 */ /* 0x000fe40000ffe40a */
[----:B------:R-:W-:Y:S02]  /*21e0*/  LEA R34, P1, R0, c[0x0][0x1f8], 0x1 ;  /* 0x00007e0000227a11 */ /* 0x000fe400078208ff */
[----:B------:R-:W-:Y:S02]  /*21f0*/  SHF.L.U64.HI R21, R134, 0x1, R145 ;  /* 0x0000000186157819 */ /* 0x000fe40000010291 */
[----:B------:R-:W-:Y:S01]  /*2200*/  LEA.HI.X R33, R0, c[0x0][0x1fc], R33, 0x1, P1 ;  /* 0x00007f0000217a11 */ /* 0x000fe200008f0c21 */
[----:B------:R-:W5:Y:S01]  /*2210*/  SHFL.IDX PT, R36, R34, 0x1, 0x181f ;  /* 0x00381f0022247f89 */ /* 0x000f6200000e0000 */
[C---:B------:R-:W-:Y:S01]  /*2220*/  IMAD.SHL.U32 R0, R2.reuse, 0x2, RZ ;  /* 0x0000000202007824 */ /* 0x040fe200078e00ff */
[----:B------:R-:W-:Y:S02]  /*2230*/  SHF.L.U64.HI R10, R2, 0x1, R133 ;  /* 0x00000001020a7819 */ /* 0x000fe40000010285 */
[----:B------:R-:W4:Y:S04]  /*2240*/  SHFL.IDX PT, R37, R33, 0x1, 0x181f ;  /* 0x00381f0021257f89 */ /* 0x000f2800000e0000 */
[----:B------:R-:W-:Y:S01]  /*2250*/  SHFL.IDX PT, R33, R33, RZ, 0x181f ;  /* 0x00181fff21217589 */ /* 0x000fe200000e0000 */
[----:B-----5:R-:W-:-:S04]  /*2260*/  IADD3 R40, P2, P1, R40, R36, R23 ;  /* 0x0000002428287210 */ /* 0x020fc8000795e017 */
[----:B----4-:R-:W-:Y:S02]  /*2270*/  IADD3.X R41, RZ, R37, R32, P2, P1 ;  /* 0x00000025ff297210 */ /* 0x010fe400017e2420 */
[----:B------:R-:W-:-:S04]  /*2280*/  IADD3 R38, P2, P1, R39, R36, R20 ;  /* 0x0000002427267210 */ /* 0x000fc8000795e014 */
[-C--:B------:R-:W-:Y:S02]  /*2290*/  IADD3.X R39, RZ, R37.reuse, R21, P2, P1 ;  /* 0x00000025ff277210 */ /* 0x080fe400017e2415 */
[----:B------:R-:W-:Y:S02]  /*22a0*/  IADD3 R36, P2, P1, R35, R36, R0 ;  /* 0x0000002423247210 */ /* 0x000fe4000795e000 */
[----:B------:R-:W4:Y:S02]  /*22b0*/  SHFL.IDX PT, R35, R34, RZ, 0x181f ;  /* 0x00181fff22237589 */ /* 0x000f2400000e0000 */
[----:B------:R-:W-:Y:S02]  /*22c0*/  IADD3.X R37, RZ, R37, R10, P2, P1 ;  /* 0x00000025ff257210 */ /* 0x000fe400017e240a */
[----:B----4-:R-:W-:-:S05]  /*22d0*/  IADD3 R42, P1, R35, R23, RZ ;  /* 0x00000017232a7210 */ /* 0x010fca0007f3e0ff */
        /* <DEDUP_REMOVED lines=14> */
.L_x_1518:
[----:B------:R-:W-:Y:S01]  /*23c0*/  IMAD.MOV.U32 R0, RZ, RZ, 0x40 ;  /* 0x00000040ff007424 */ /* 0x000fe200078e00ff */
[----:B------:R-:W-:Y:S01]  /*23d0*/  LOP3.LUT P1, RZ, R5, 0x4, RZ, 0xc0, !PT ;  /* 0x0000000405ff7812 */ /* 0x000fe2000782c0ff */
[C---:B-12-4-:R-:W-:Y:S01]  /*23e0*/  HMMA.16816.F32 R20, R48.reuse, R16, RZ ;  /* 0x000000103014723c */ /* 0x056fe200000018ff */
[----:B------:R-:W-:Y:S01]  /*23f0*/  LDSM.16.M88.4 R84, [R190+0x10900] ;  /* 0x01090000be54783b */ /* 0x000fe20000000200 */
[----:B------:R-:W-:Y:S01]  /*2400*/  IMAD.IADD R184, R7, 0x1, R4 ;  /* 0x0000000107b87824 */ /* 0x000fe200078e0204 */
[----:B------:R-:W-:Y:S02]  /*2410*/  SEL R5, R0, 0xffffffc0, !P1 ;  /* 0xffffffc000057807 */ /* 0x000fe40004800000 */
[----:B------:R-:W-:Y:S01]  /*2420*/  LOP3.LUT P1, RZ, R8, 0x4, RZ, 0xc0, !PT ;  /* 0x0000000408ff7812 */ /* 0x000fe2000782c0ff */
[----:B------:R-:W0:Y:S01]  /*2430*/  LDGDEPBAR ;  /* 0x00000000000079af */ /* 0x000e220000000000 */
[----:B------:R-:W-:Y:S01]  /*2440*/  IMAD.SHL.U32 R184, R184, 0x2, RZ ;  /* 0x00000002b8b87824 */ /* 0x000fe200078e00ff */
[----:B------:R-:W-:Y:S01]  /*2450*/  HMMA.16816.F32 R16, R48, R18, RZ ;  /* 0x000000123010723c */ /* 0x000fe200000018ff */
[----:B------:R-:W-:Y:S01]  /*2460*/  SEL R187, R0, 0xffffffc0, !P1 ;  /* 0xffffffc000bb7807 */ /* 0x000fe20004800000 */
[----:B------:R-:W-:-:S02]  /*2470*/  IMAD.IADD R186, R192, 0x1, R5 ;  /* 0x00000001c0ba7824 */ /* 0x000fc400078e0205 */
[----:B------:R-:W-:Y:S02]  /*2480*/  IMAD.IADD R185, R188, 0x1, R5 ;  /* 0x00000001bcb97824 */ /* 0x000fe400078e0205 */
[----:B------:R-:W-:Y:S01]  /*2490*/  IMAD.IADD R97, R190, 0x1, R187 ;  /* 0x00000001be617824 */ /* 0x000fe200078e02bb */
[----:B------:R-:W-:Y:S01]  /*24a0*/  LDSM.16.M88.4 R52, [R186] ;  /* 0x00000000ba34783b */ /* 0x000fe20000000200 */
[C---:B---3--:R-:W-:Y:S01]  /*24b0*/  HMMA.16816.F32 R32, R48.reuse, R44, RZ ;  /* 0x0000002c3020723c */ /* 0x048fe200000018ff */
[----:B------:R-:W-:Y:S02]  /*24c0*/  IMAD.IADD R0, R187, 0x1, R98 ;  /* 0x00000001bb007824 */ /* 0x000fe400078e0262 */
[----:B------:R-:W1:Y:S01]  /*24d0*/  LDSM.16.M88.4 R36, [R97+0xc100] ;  /* 0x00c100006124783b */ /* 0x000e620000000200 */
[--C-:B------:R-:W-:Y:S02]  /*24e0*/  IMAD.IADD R135, R5, 0x1, R184.reuse ;  /* 0x0000000105877824 */ /* 0x100fe400078e02b8 */
[C---:B------:R-:W-:Y:S01]  /*24f0*/  IMAD.IADD R172, R189.reuse, 0x1, R184 ;  /* 0x00000001bdac7824 */ /* 0x040fe200078e02b8 */
[----:B------:R-:W2:Y:S01]  /*2500*/  LDSM.16.M88.4 R8, [R97+0xc900] ;  /* 0x00c900006108783b */ /* 0x000ea20000000200 */
[----:B------:R-:W-:Y:S01]  /*2510*/  HMMA.16816.F32 R44, R48, R46, RZ ;  /* 0x0000002e302c723c */ /* 0x000fe200000018ff */
[----:B------:R-:W-:-:S02]  /*2520*/  IMAD.IADD R162, R189, 0x1, R135 ;  /* 0x00000001bda27824 */ /* 0x000fc400078e0287 */
[----:B------:R-:W-:Y:S01]  /*2530*/  LDSM.16.M88.4 R40, [R97+0xd100] ;  /* 0x00d100006128783b */ /* 0x000fe20000000200 */
[----:B------:R-:W-:-:S03]  /*2540*/  IMAD.IADD R5, R5, 0x1, R172 ;  /* 0x0000000105057824 */ /* 0x000fc600078e02ac */
[----:B------:R-:W-:Y:S01]  /*2550*/  LDSM.16.M88.4 R80, [R97+0xd900] ;  /* 0x00d900006150783b */ /* 0x000fe20000000200 */
[C---:B------:R-:W-:Y:S03]  /*2560*/  HMMA.16816.F32 R20, R76.reuse, R24, R20 ;  /* 0x000000184c14723c */ /* 0x040fe60000001814 */
[----:B------:R-:W-:Y:S04]  /*2570*/  LDSM.16.M88.4 R92, [R0+0xe900] ;  /* 0x00e90000005c783b */ /* 0x000fe80000000200 */
[----:B------:R-:W-:Y:S01]  /*2580*/  LDSM.16.M88.4 R88, [R97+0xf900] ;  /* 0x00f900006158783b */ /* 0x000fe20000000200 */
[----:B------:R-:W-:Y:S03]  /*2590*/  HMMA.16816.F32 R16, R76, R26, R16 ;  /* 0x0000001a4c10723c */ /* 0x000fe60000001810 */
[----:B------:R-:W-:Y:S05]  /*25a0*/  LDSM.16.M88.4 R24, [R0+0xc100] ;  /* 0x00c100000018783b */ /* 0x000fea0000000200 */
[C---:B------:R-:W-:Y:S08]  /*25b0*/  HMMA.16816.F32 R64, R48.reuse, R60, RZ ;  /* 0x0000003c3040723c */ /* 0x040ff000000018ff */
[C---:B------:R-:W-:Y:S08]  /*25c0*/  HMMA.16816.F32 R60, R48.reuse, R62, RZ ;  /* 0x0000003e303c723c */ /* 0x040ff000000018ff */
[C---:B------:R-:W-:Y:S08]  /*25d0*/  HMMA.16816.F32 R56, R48.reuse, R68, RZ ;  /* 0x000000443038723c */ /* 0x040ff000000018ff */
[----:B------:R-:W-:Y:S01]  /*25e0*/  HMMA.16816.F32 R48, R48, R70, RZ ;  /* 0x000000463030723c */ /* 0x000fe200000018ff */
[----:B------:R-:W3:Y:S07]  /*25f0*/  LDSM.16.M88.4 R68, [R185] ;  /* 0x00000000b944783b */ /* 0x000eee0000000200 */
[C---:B------:R-:W-:Y:S08]  /*2600*/  HMMA.16816.F32 R32, R76.reuse, R12, R32 ;  /* 0x0000000c4c20723c */ /* 0x040ff00000001820 */
[----:B------:R-:W-:Y:S01]  /*2610*/  HMMA.16816.F32 R44, R76, R14, R44 ;  /* 0x0000000e4c2c723c */ /* 0x000fe2000000182c */
[----:B------:R-:W4:Y:S07]  /*2620*/  LDSM.16.M88.4 R12, [R0+0xc900] ;  /* 0x00c90000000c783b */ /* 0x000f2e0000000200 */
[C---:B-1----:R-:W-:Y:S08]  /*2630*/  HMMA.16816.F32 R20, R52.reuse, R36, R20 ;  /* 0x000000243414723c */ /* 0x042ff00000001814 */
[----:B------:R-:W-:Y:S01]  /*2640*/  HMMA.16816.F32 R16, R52, R38, R16 ;  /* 0x000000263410723c */ /* 0x000fe20000001810 */
[----:B------:R-:W-:Y:S07]  /*2650*/  LDSM.16.M88.4 R36, [R190+0xe100] ;  /* 0x00e10000be24783b */ /* 0x000fee0000000200 */
[C---:B------:R-:W-:Y:S08]  /*2660*/  HMMA.16816.F32 R64, R76.reuse, R28, R64 ;  /* 0x0000001c4c40723c */ /* 0x040ff00000001840 */
[C---:B------:R-:W-:Y:S01]  /*2670*/  HMMA.16816.F32 R60, R76.reuse, R30, R60 ;  /* 0x0000001e4c3c723c */ /* 0x040fe2000000183c */
[----:B------:R-:W-:Y:S07]  /*2680*/  LDSM.16.M88.4 R28, [R0+0xd100] ;  /* 0x00d10000001c783b */ /* 0x000fee0000000200 */
[C---:B------:R-:W-:Y:S08]  /*2690*/  HMMA.16816.F32 R56, R76.reuse, R72, R56 ;  /* 0x000000484c38723c */ /* 0x040ff00000001838 */
[----:B------:R-:W-:Y:S01]  /*26a0*/  HMMA.16816.F32 R76, R76, R74, R48 ;  /* 0x0000004a4c4c723c */ /* 0x000fe20000001830 */
[----:B------:R-:W1:Y:S04]  /*26b0*/  LDSM.16.M88.4 R48, [R192+0x4000] ;  /* 0x00400000c030783b */ /* 0x000e680000000200 */
[----:B------:R-:W-:Y:S03]  /*26c0*/  LDSM.16.M88.4 R72, [R0+0xd900] ;  /* 0x00d900000048783b */ /* 0x000fe60000000200 */
[C---:B--2---:R-:W-:Y:S08]  /*26d0*/  HMMA.16816.F32 R32, R52.reuse, R8, R32 ;  /* 0x000000083420723c */ /* 0x044ff00000001820 */
[----:B------:R-:W-:Y:S01]  /*26e0*/  HMMA.16816.F32 R44, R52, R10, R44 ;  /* 0x0000000a342c723c */ /* 0x000fe2000000182c */
[----:B------:R-:W2:Y:S07]  /*26f0*/  LDSM.16.M88.4 R8, [R190+0xe900] ;  /* 0x00e90000be08783b */ /* 0x000eae0000000200 */
[C---:B---3--:R-:W-:Y:S08]  /*2700*/  HMMA.16816.F32 R20, R68.reuse, R24, R20 ;  /* 0x000000184414723c */ /* 0x048ff00000001814 */
[----:B------:R-:W-:Y:S01]  /*2710*/  HMMA.16816.F32 R16, R68, R26, R16 ;  /* 0x0000001a4410723c */ /* 0x000fe20000001810 */
[----:B------:R-:W-:Y:S07]  /*2720*/  LDSM.16.M88.4 R24, [R98+0xe100] ;  /* 0x00e100006218783b */ /* 0x000fee0000000200 */
[C---:B------:R-:W-:Y:S08]  /*2730*/  HMMA.16816.F32 R64, R52.reuse, R40, R64 ;  /* 0x000000283440723c */ /* 0x040ff00000001840 */
[----:B------:R-:W-:Y:S01]  /*2740*/  HMMA.16816.F32 R60, R52, R42, R60 ;  /* 0x0000002a343c723c */ /* 0x000fe2000000183c */
[----:B------:R-:W-:Y:S07]  /*2750*/  LDSM.16.M88.4 R40, [R190+0xf100] ;  /* 0x00f10000be28783b */ /* 0x000fee0000000200 */
[C---:B----4-:R-:W-:Y:S08]  /*2760*/  HMMA.16816.F32 R32, R68.reuse, R12, R32 ;  /* 0x0000000c4420723c */ /* 0x050ff00000001820 */
[----:B------:R-:W-:Y:S01]  /*2770*/  HMMA.16816.F32 R44, R68, R14, R44 ;  /* 0x0000000e442c723c */ /* 0x000fe2000000182c */
[----:B------:R-:W3:Y:S07]  /*2780*/  LDSM.16.M88.4 R12, [R188+0x4000] ;  /* 0x00400000bc0c783b */ /* 0x000eee0000000200 */
[C---:B------:R-:W-:Y:S08]  /*2790*/  HMMA.16816.F32 R56, R52.reuse, R80, R56 ;  /* 0x000000503438723c */ /* 0x040ff00000001838 */
[----:B------:R-:W-:Y:S01]  /*27a0*/  HMMA.16816.F32 R76, R52, R82, R76 ;  /* 0x00000052344c723c */ /* 0x000fe2000000184c */
[----:B------:R-:W4:Y:S04]  /*27b0*/  LDSM.16.M88.4 R52, [R190+0xf900] ;  /* 0x00f90000be34783b */ /* 0x000f280000000200 */
[----:B------:R-:W-:Y:S03]  /*27c0*/  LDSM.16.M88.4 R80, [R186+0x4000] ;  /* 0x00400000ba50783b */ /* 0x000fe60000000200 */
[C---:B-1----:R-:W-:Y:S08]  /*27d0*/  HMMA.16816.F32 R20, R48.reuse, R36, R20 ;  /* 0x000000243014723c */ /* 0x042ff00000001814 */
[----:B------:R-:W-:Y:S01]  /*27e0*/  HMMA.16816.F32 R16, R48, R38, R16 ;  /* 0x000000263010723c */ /* 0x000fe20000001810 */
[----:B------:R-:W-:Y:S07]  /*27f0*/  LDSM.16.M88.4 R36, [R97+0xe100] ;  /* 0x00e100006124783b */ /* 0x000fee0000000200 */
[C---:B------:R-:W-:Y:S08]  /*2800*/  HMMA.16816.F32 R64, R68.reuse, R28, R64 ;  /* 0x0000001c4440723c */ /* 0x040ff00000001840 */
[----:B------:R-:W-:Y:S01]  /*2810*/  HMMA.16816.F32 R60, R68, R30, R60 ;  /* 0x0000001e443c723c */ /* 0x000fe2000000183c */
[----:B------:R-:W1:Y:S07]  /*2820*/  LDSM.16.M88.4 R28, [R98+0xe900] ;  /* 0x00e90000621c783b */ /* 0x000e6e0000000200 */
[C---:B--2---:R-:W-:Y:S08]  /*2830*/  HMMA.16816.F32 R32, R48.reuse, R8, R32 ;  /* 0x000000083020723c */ /* 0x044ff00000001820 */
[----:B------:R-:W-:Y:S01]  /*2840*/  HMMA.16816.F32 R44, R48, R10, R44 ;  /* 0x0000000a302c723c */ /* 0x000fe2000000182c */
[----:B------:R-:W2:Y:S07]  /*2850*/  LDSM.16.M88.4 R8, [R98+0xf100] ;  /* 0x00f100006208783b */ /* 0x000eae0000000200 */
[C---:B------:R-:W-:Y:S08]  /*2860*/  HMMA.16816.F32 R56, R68.reuse, R72, R56 ;  /* 0x000000484438723c */ /* 0x040ff00000001838 */
[----:B------:R-:W-:Y:S01]  /*2870*/  HMMA.16816.F32 R76, R68, R74, R76 ;  /* 0x0000004a444c723c */ /* 0x000fe2000000184c */
[----:B------:R-:W-:Y:S04]  /*2880*/  LDSM.16.M88.4 R72, [R185+0x4000] ;  /* 0x00400000b948783b */ /* 0x000fe80000000200 */
[----:B------:R-:W-:Y:S03]  /*2890*/  LDSM.16.M88.4 R68, [R0+0xf100] ;  /* 0x00f100000044783b */ /* 0x000fe60000000200 */
[C---:B---3--:R-:W-:Y:S08]  /*28a0*/  HMMA.16816.F32 R20, R12.reuse, R24, R20 ;  /* 0x000000180c14723c */ /* 0x048ff00000001814 */
[----:B------:R-:W-:Y:S01]  /*28b0*/  HMMA.16816.F32 R16, R12, R26, R16 ;  /* 0x0000001a0c10723c */ /* 0x000fe20000001810 */
[----:B------:R-:W-:Y:S07]  /*28c0*/  LDSM.16.M88.4 R24, [R0+0xe100] ;  /* 0x00e100000018783b */ /* 0x000fee0000000200 */
[C---:B------:R-:W-:Y:S08]  /*28d0*/  HMMA.16816.F32 R64, R48.reuse, R40, R64 ;  /* 0x000000283040723c */ /* 0x040ff00000001840 */
[C---:B------:R-:W-:Y:S01]  /*28e0*/  HMMA.16816.F32 R60, R48.reuse, R42, R60 ;  /* 0x0000002a303c723c */ /* 0x040fe2000000183c */
[----:B------:R-:W3:Y:S07]  /*28f0*/  LDSM.16.M88.4 R40, [R98+0xf900] ;  /* 0x00f900006228783b */ /* 0x000eee0000000200 */
[C---:B----4-:R-:W-:Y:S08]  /*2900*/  HMMA.16816.F32 R56, R48.reuse, R52, R56 ;  /* 0x000000343038723c */ /* 0x050ff00000001838 */
[----:B------:R-:W-:Y:S01]  /*2910*/  HMMA.16816.F32 R76, R48, R54, R76 ;  /* 0x00000036304c723c */ /* 0x000fe2000000184c */
[----:B------:R-:W-:Y:S04]  /*2920*/  LDSM.16.M88.4 R52, [R192+0x8000] ;  /* 0x00800000c034783b */ /* 0x000fe80000000200 */
[----:B------:R-:W-:Y:S03]  /*2930*/  LDSM.16.M88.4 R48, [R98+0x10100] ;  /* 0x010100006230783b */ /* 0x000fe60000000200 */
[C---:B-1----:R-:W-:Y:S08]  /*2940*/  HMMA.16816.F32 R32, R12.reuse, R28, R32 ;  /* 0x0000001c0c20723c */ /* 0x042ff00000001820 */
[----:B------:R-:W-:Y:S01]  /*2950*/  HMMA.16816.F32 R44, R12, R30, R44 ;  /* 0x0000001e0c2c723c */ /* 0x000fe2000000182c */
[----:B------:R-:W1:Y:S07]  /*2960*/  LDSM.16.M88.4 R28, [R97+0xe900] ;  /* 0x00e90000611c783b */ /* 0x000e6e0000000200 */
[C---:B------:R-:W-:Y:S08]  /*2970*/  HMMA.16816.F32 R20, R80.reuse, R36, R20 ;  /* 0x000000245014723c */ /* 0x040ff00000001814 */
[----:B------:R-:W-:Y:S01]  /*2980*/  HMMA.16816.F32 R16, R80, R38, R16 ;  /* 0x000000265010723c */ /* 0x000fe20000001810 */
[----:B------:R-:W-:Y:S07]  /*2990*/  LDSM.16.M88.4 R36, [R98+0x10900] ;  /* 0x010900006224783b */ /* 0x000fee0000000200 */
[C---:B--2---:R-:W-:Y:S08]  /*29a0*/  HMMA.16816.F32 R64, R12.reuse, R8, R64 ;  /* 0x000000080c40723c */ /* 0x044ff00000001840 */
[C---:B------:R-:W-:Y:S01]  /*29b0*/  HMMA.16816.F32 R60, R12.reuse, R10, R60 ;  /* 0x0000000a0c3c723c */ /* 0x040fe2000000183c */
[----:B------:R-:W2:Y:S07]  /*29c0*/  LDSM.16.M88.4 R8, [R190+0x10100] ;  /* 0x01010000be08783b */ /* 0x000eae0000000200 */
[C---:B---3--:R-:W-:Y:S08]  /*29d0*/  HMMA.16816.F32 R56, R12.reuse, R40, R56 ;  /* 0x000000280c38723c */ /* 0x048ff00000001838 */
[----:B------:R-:W-:Y:S01]  /*29e0*/  HMMA.16816.F32 R76, R12, R42, R76 ;  /* 0x0000002a0c4c723c */ /* 0x000fe2000000184c */
[----:B------:R-:W3:Y:S04]  /*29f0*/  LDSM.16.M88.4 R12, [R97+0xf100] ;  /* 0x00f10000610c783b */ /* 0x000ee80000000200 */
[----:B------:R-:W4:Y:S03]  /*2a00*/  LDSM.16.M88.4 R40, [R188+0x8000] ;  /* 0x00800000bc28783b */ /* 0x000f260000000200 */
[C---:B------:R-:W-:Y:S08]  /*2a10*/  HMMA.16816.F32 R20, R72.reuse, R24, R20 ;  /* 0x000000184814723c */ /* 0x040ff00000001814 */
[----:B------:R-:W-:Y:S01]  /*2a20*/  HMMA.16816.F32 R16, R72, R26, R16 ;  /* 0x0000001a4810723c */ /* 0x000fe20000001810 */
[----:B------:R-:W-:Y:S07]  /*2a30*/  LDSM.16.M88.4 R24, [R97+0x10100] ;  /* 0x010100006118783b */ /* 0x000fee0000000200 */
[C---:B-1----:R-:W-:Y:S08]  /*2a40*/  HMMA.16816.F32 R32, R80.reuse, R28, R32 ;  /* 0x0000001c5020723c */ /* 0x042ff00000001820 */
[----:B------:R-:W-:Y:S01]  /*2a50*/  HMMA.16816.F32 R44, R80, R30, R44 ;  /* 0x0000001e502c723c */ /* 0x000fe2000000182c */
[----:B------:R-:W1:Y:S07]  /*2a60*/  LDSM.16.M88.4 R28, [R186+0x8000] ;  /* 0x00800000ba1c783b */ /* 0x000e6e0000000200 */
[C---:B--2---:R-:W-:Y:S08]  /*2a70*/  HMMA.16816.F32 R20, R52.reuse, R8, R20 ;  /* 0x000000083414723c */ /* 0x044ff00000001814 */
[----:B------:R-:W-:Y:S01]  /*2a80*/  HMMA.16816.F32 R16, R52, R10, R16 ;  /* 0x0000000a3410723c */ /* 0x000fe20000001810 */
[----:B------:R-:W-:Y:S07]  /*2a90*/  LDSM.16.M88.4 R8, [R0+0x10100] ;  /* 0x010100000008783b */ /* 0x000fee0000000200 */
[C---:B---3--:R-:W-:Y:S08]  /*2aa0*/  HMMA.16816.F32 R64, R80.reuse, R12, R64 ;  /* 0x0000000c5040723c */ /* 0x048ff00000001840 */
[----:B------:R-:W-:Y:S01]  /*2ab0*/  HMMA.16816.F32 R60, R80, R14, R60 ;  /* 0x0000000e503c723c */ /* 0x000fe2000000183c */
[----:B------:R-:W-:Y:S07]  /*2ac0*/  LDSM.16.M88.4 R12, [R185+0x8000] ;  /* 0x00800000b90c783b */ /* 0x000fee0000000200 */
[C---:B------:R-:W-:Y:S08]  /*2ad0*/  HMMA.16816.F32 R32, R72.reuse, R92, R32 ;  /* 0x0000005c4820723c */ /* 0x040ff00000001820 */
[----:B------:R-:W-:Y:S08]  /*2ae0*/  HMMA.16816.F32 R44, R72, R94, R44 ;  /* 0x0000005e482c723c */ /* 0x000ff0000000182c */
[C---:B----4-:R-:W-:Y:S08]  /*2af0*/  HMMA.16816.F32 R20, R40.reuse, R48, R20 ;  /* 0x000000302814723c */ /* 0x050ff00000001814 */
[----:B------:R-:W-:Y:S01]  /*2b00*/  HMMA.16816.F32 R16, R40, R50, R16 ;  /* 0x000000322810723c */ /* 0x000fe20000001810 */
[----:B------:R-:W2:Y:S07]  /*2b10*/  LDSM.16.M88.4 R48, [R190+0x11100] ;  /* 0x01110000be30783b */ /* 0x000eae0000000200 */
[----:B------:R-:W-:Y:S08]  /*2b20*/  HMMA.16816.F32 R64, R72, R68, R64 ;  /* 0x000000444840723c */ /* 0x000ff00000001840 */
[C---:B------:R-:W-:Y:S08]  /*2b30*/  HMMA.16816.F32 R32, R52.reuse, R84, R32 ;  /* 0x000000543420723c */ /* 0x040ff00000001820 */
[----:B------:R-:W-:Y:S01]  /*2b40*/  HMMA.16816.F32 R44, R52, R86, R44 ;  /* 0x00000056342c723c */ /* 0x000fe2000000182c */
[----:B------:R-:W3:Y:S07]  /*2b50*/  LDSM.16.M88.4 R84, [R0+0xf900] ;  /* 0x00f900000054783b */ /* 0x000eee0000000200 */
[----:B------:R-:W-:Y:S01]  /*2b60*/  HMMA.16816.F32 R68, R72, R70, R60 ;  /* 0x000000464844723c */ /* 0x000fe2000000183c */
[----:B------:R-:W-:Y:S07]  /*2b70*/  LDSM.16.M88.4 R60, [R0+0x10900] ;  /* 0x01090000003c783b */ /* 0x000fee0000000200 */
[C---:B-1----:R-:W-:Y:S08]  /*2b80*/  HMMA.16816.F32 R20, R28.reuse, R24, R20 ;  /* 0x000000181c14723c */ /* 0x042ff00000001814 */
[----:B------:R-:W-:Y:S01]  /*2b90*/  HMMA.16816.F32 R16, R28, R26, R16 ;  /* 0x0000001a1c10723c */ /* 0x000fe20000001810 */
[----:B------:R-:W1:Y:S07]  /*2ba0*/  LDSM.16.M88.4 R24, [R98+0x11100] ;  /* 0x011100006218783b */ /* 0x000e6e0000000200 */
[C---:B------:R-:W-:Y:S08]  /*2bb0*/  HMMA.16816.F32 R56, R80.reuse, R88, R56 ;  /* 0x000000585038723c */ /* 0x040ff00000001838 */
[----:B------:R-:W-:Y:S01]  /*2bc0*/  HMMA.16816.F32 R80, R80, R90, R76 ;  /* 0x0000005a5050723c */ /* 0x000fe2000000184c */
[----:B------:R-:W4:Y:S07]  /*2bd0*/  LDSM.16.M88.4 R76, [R97+0x10900] ;  /* 0x01090000614c783b */ /* 0x000f2e0000000200 */
[----:B------:R-:W-:Y:S08]  /*2be0*/  HMMA.16816.F32 R32, R40, R36, R32 ;  /* 0x000000242820723c */ /* 0x000ff00000001820 */
[----:B--2---:R-:W-:Y:S08]  /*2bf0*/  HMMA.16816.F32 R64, R52, R48, R64 ;  /* 0x000000303440723c */ /* 0x004ff00000001840 */
[----:B------:R-:W-:Y:S01]  /*2c00*/  HMMA.16816.F32 R44, R40, R38, R44 ;  /* 0x00000026282c723c */ /* 0x000fe2000000182c */
[----:B------:R-:W2:Y:S07]  /*2c10*/  LDSM.16.M88.4 R36, [R190+0x11900] ;  /* 0x01190000be24783b */ /* 0x000eae0000000200 */
[----:B------:R-:W-:Y:S08]  /*2c20*/  HMMA.16816.F32 R68, R52, R50, R68 ;  /* 0x000000323444723c */ /* 0x000ff00000001844 */
[----:B---3--:R-:W-:Y:S08]  /*2c30*/  HMMA.16816.F32 R56, R72, R84, R56 ;  /* 0x000000544838723c */ /* 0x008ff00000001838 */
[----:B------:R-:W-:Y:S08]  /*2c40*/  HMMA.16816.F32 R16, R12, R10, R16 ;  /* 0x0000000a0c10723c */ /* 0x000ff00000001810 */
[C---:B-1----:R-:W-:Y:S08]  /*2c50*/  HMMA.16816.F32 R64, R40.reuse, R24, R64 ;  /* 0x000000182840723c */ /* 0x042ff00000001840 */
[----:B------:R-:W-:Y:S01]  /*2c60*/  HMMA.16816.F32 R68, R40, R26, R68 ;  /* 0x0000001a2844723c */ /* 0x000fe20000001844 */
[----:B------:R-:W1:Y:S07]  /*2c70*/  LDSM.16.M88.4 R24, [R98+0x11900] ;  /* 0x011900006218783b */ /* 0x000e6e0000000200 */
[----:B------:R-:W-:Y:S01]  /*2c80*/  HMMA.16816.F32 R80, R72, R86, R80 ;  /* 0x000000564850723c */ /* 0x000fe20000001850 */
[----:B------:R-:W-:-:S02]  /*2c90*/  FMUL.FTZ R16, R16, c[0x0][0x320] ;  /* 0x0000c80010107a20 */ /* 0x000fc40000410000 */
[----:B------:R-:W-:Y:S02]  /*2ca0*/  FMUL.FTZ R17, R17, c[0x0][0x320] ;  /* 0x0000c80011117a20 */ /* 0x000fe40000410000 */
[----:B------:R-:W-:-:S03]  /*2cb0*/  FMUL.FTZ R18, R18, c[0x0][0x320] ;  /* 0x0000c80012127a20 */ /* 0x000fc60000410000 */
[----:B------:R-:W-:Y:S01]  /*2cc0*/  HMMA.16816.F32 R20, R12, R8, R20 ;  /* 0x000000080c14723c */ /* 0x000fe20000001814 */
[----:B------:R-:W3:Y:S07]  /*2cd0*/  LDSM.16.M88.4 R8, [R97+0x11100] ;  /* 0x011100006108783b */ /* 0x000eee0000000200 */
[----:B----4-:R-:W-:Y:S01]  /*2ce0*/  HMMA.16816.F32 R32, R28, R76, R32 ;  /* 0x0000004c1c20723c */ /* 0x010fe20000001820 */
[----:B------:R-:W-:Y:S06]  /*2cf0*/  MUFU.TANH R76, R18 ;  /* 0x00000012004c7308 */ /* 0x000fec0000002400 */
[----:B------:R-:W-:Y:S01]  /*2d00*/  FMUL.FTZ R77, R19, c[0x0][0x320] ;  /* 0x0000c800134d7a20 */ /* 0x000fe20000410000 */
[C---:B--2---:R-:W-:Y:S05]  /*2d10*/  HMMA.16816.F32 R56, R52.reuse, R36, R56 ;  /* 0x000000243438723c */ /* 0x044fea0000001838 */
[----:B------:R-:W-:Y:S03]  /*2d20*/  MUFU.TANH R77, R77 ;  /* 0x0000004d004d7308 */ /* 0x000fe60000002400 */
[----:B------:R-:W-:Y:S01]  /*2d30*/  HMMA.16816.F32 R80, R52, R38, R80 ;  /* 0x000000263450723c */ /* 0x000fe20000001850 */
[----:B------:R-:W-:-:S02]  /*2d40*/  FMUL.FTZ R20, R20, c[0x0][0x320] ;  /* 0x0000c80014147a20 */ /* 0x000fc40000410000 */
[----:B------:R-:W-:Y:S02]  /*2d50*/  FMUL.FTZ R21, R21, c[0x0][0x320] ;  /* 0x0000c80015157a20 */ /* 0x000fe40000410000 */
[----:B------:R-:W-:Y:S01]  /*2d60*/  MUFU.TANH R48, R20 ;  /* 0x0000001400307308 */ /* 0x000fe20000002400 */
[----:B------:R-:W-:Y:S02]  /*2d70*/  FMUL.FTZ R50, R22, c[0x0][0x320] ;  /* 0x0000c80016327a20 */ /* 0x000fe40000410000 */
[----:B------:R-:W-:Y:S01]  /*2d80*/  HMMA.16816.F32 R32, R12, R60, R32 ;  /* 0x0000003c0c20723c */ /* 0x000fe20000001820 */
[----:B------:R-:W-:-:S04]  /*2d90*/  FMUL.FTZ R51, R23, c[0x0][0x320] ;  /* 0x0000c80017337a20 */ /* 0x000fc80000410000 */
[----:B------:R-:W-:Y:S03]  /*2da0*/  MUFU.TANH R60, R16 ;  /* 0x00000010003c7308 */ /* 0x000fe60000002400 */
[----:B------:R-:W-:Y:S05]  /*2db0*/  HMMA.16816.F32 R44, R28, R78, R44 ;  /* 0x0000004e1c2c723c */ /* 0x000fea000000182c */
[----:B------:R2:W-:Y:S03]  /*2dc0*/  MUFU.TANH R61, R17 ;  /* 0x00000011003d7308 */ /* 0x0005e60000002400 */
[C---:B-1----:R-:W-:Y:S05]  /*2dd0*/  HMMA.16816.F32 R56, R40.reuse, R24, R56 ;  /* 0x000000182838723c */ /* 0x042fea0000001838 */
[----:B------:R1:W-:Y:S02]  /*2de0*/  MUFU.TANH R49, R21 ;  /* 0x0000001500317308 */ /* 0x0003e40000002400 */
[----:B------:R-:W-:Y:S01]  /*2df0*/  LOP3.LUT R25, R96, 0xffffffe0, RZ, 0xc0, !PT ;  /* 0xffffffe060197812 */ /* 0x000fe200078ec0ff */
[----:B------:R-:W-:Y:S01]  /*2e00*/  HMMA.16816.F32 R80, R40, R26, R80 ;  /* 0x0000001a2850723c */ /* 0x000fe20000001850 */
[----:B------:R-:W-:-:S02]  /*2e10*/  FMUL.FTZ R32, R32, c[0x0][0x320] ;  /* 0x0000c80020207a20 */ /* 0x000fc40000410000 */
[----:B------:R-:W-:Y:S01]  /*2e20*/  FMUL.FTZ R34, R34, c[0x0][0x320] ;  /* 0x0000c80022227a20 */ /* 0x000fe20000410000 */
[----:B--2---:R-:W2:Y:S01]  /*2e30*/  LDSM.16.M88.4 R16, [R97+0x11900] ;  /* 0x011900006110783b */ /* 0x004ea20000000200 */
[----:B------:R-:W-:Y:S01]  /*2e40*/  IMAD.IADD R25, R6, 0x1, -R25 ;  /* 0x0000000106197824 */ /* 0x000fe200078e0a19 */
[----:B------:R-:W4:Y:S02]  /*2e50*/  MUFU.TANH R50, R50 ;  /* 0x0000003200327308 */ /* 0x000f240000002400 */
[C---:B---3--:R-:W-:Y:S01]  /*2e60*/  HMMA.16816.F32 R64, R28.reuse, R8, R64 ;  /* 0x000000081c40723c */ /* 0x048fe20000001840 */
[----:B------:R-:W-:Y:S01]  /*2e70*/  FMUL.FTZ R33, R33, c[0x0][0x320] ;  /* 0x0000c80021217a20 */ /* 0x000fe20000410000 */
[----:B------:R-:W-:Y:S01]  /*2e80*/  SHF.R.S32.HI R6, RZ, 0x1f, R25 ;  /* 0x0000001fff067819 */ /* 0x000fe20000011419 */
[----:B------:R-:W-:Y:S01]  /*2e90*/  FMUL.FTZ R35, R35, c[0x0][0x320] ;  /* 0x0000c80023237a20 */ /* 0x000fe20000410000 */
[----:B-1----:R-:W1:Y:S02]  /*2ea0*/  LDSM.16.M88.4 R20, [R0+0x11100] ;  /* 0x011100000014783b */ /* 0x002e640000000200 */
[----:B------:R-:W3:Y:S02]  /*2eb0*/  MUFU.TANH R51, R51 ;  /* 0x0000003300337308 */ /* 0x000ee40000002400 */
[----:B------:R-:W-:Y:S01]  /*2ec0*/  HMMA.16816.F32 R68, R28, R10, R68 ;  /* 0x0000000a1c44723c */ /* 0x000fe20000001844 */
[----:B------:R5:W1:Y:S01]  /*2ed0*/  LDSM.16.M88.4 R8, [R0+0x11900] ;  /* 0x011900000008783b */ /* 0x000a620000000200 */
[----:B------:R-:W-:-:S04]  /*2ee0*/  DEPBAR.LE SB0, 0x2 ;  /* 0x000080800000791a */ /* 0x000fc80000000000 */
[----:B------:R-:W-:Y:S02]  /*2ef0*/  BAR.SYNC.DEFER_BLOCKING 0x0 ;  /* 0x0000000000007b1d */ /* 0x000fe40000010000 */
[----:B------:R-:W-:Y:S04]  /*2f00*/  HMMA.16816.F32 R44, R12, R62, R44 ;  /* 0x0000003e0c2c723c */ /* 0x000fe8000000182c */
[----:B------:R-:W-:Y:S08]  /*2f10*/  MUFU.TANH R32, R32 ;  /* 0x0000002000207308 */ /* 0x000ff00000002400 */
[----:B------:R-:W1:Y:S01]  /*2f20*/  MUFU.TANH R34, R34 ;  /* 0x0000002200227308 */ /* 0x000e620000002400 */
[----:B-----5:R-:W-:-:S04]  /*2f30*/  LEA.HI R0, R6, R25, RZ, 0x2 ;  /* 0x0000001906007211 */ /* 0x020fc800078f10ff */
[----:B------:R-:W-:Y:S01]  /*2f40*/  LOP3.LUT R0, R0, 0x7ffffffc, RZ, 0xc0, !PT ;  /* 0x7ffffffc00007812 */ /* 0x000fe200078ec0ff */
[C---:B--2---:R-:W-:Y:S02]  /*2f50*/  HMMA.16816.F32 R56, R28.reuse, R16, R56 ;  /* 0x000000101c38723c */ /* 0x044fe40000001838 */
[----:B------:R-:W-:Y:S01]  /*2f60*/  MUFU.TANH R33, R33 ;  /* 0x0000002100217308 */ /* 0x000fe20000002400 */
[----:B------:R-:W-:Y:S03]  /*2f70*/  LDSM.16.MT88.4 R40, [R184+0x2100] ;  /* 0x00210000b828783b */ /* 0x000fe60000004200 */
[----:B------:R-:W-:Y:S02]  /*2f80*/  FMUL.FTZ R24, R46, c[0x0][0x320] ;  /* 0x0000c8002e187a20 */ /* 0x000fe40000410000 */
[----:B------:R-:W-:Y:S01]  /*2f90*/  IMAD.IADD R0, R25, 0x1, -R0 ;  /* 0x0000000119007824 */ /* 0x000fe200078e0a00 */
[----:B------:R-:W-:Y:S01]  /*2fa0*/  LDSM.16.MT88.4 R124, [R184+0x100] ;  /* 0x00010000b87c783b */ /* 0x000fe20000004200 */
[----:B------:R-:W-:Y:S01]  /*2fb0*/  FMUL.FTZ R47, R47, c[0x0][0x320] ;  /* 0x0000c8002f2f7a20 */ /* 0x000fe20000410000 */
[----:B------:R-:W-:Y:S01]  /*2fc0*/  HMMA.16816.F32 R80, R28, R18, R80 ;  /* 0x000000121c50723c */ /* 0x000fe20000001850 */
[----:B------:R-:W-:Y:S01]  /*2fd0*/  IMAD R3, R0, -0x2, R3 ;  /* 0xfffffffe00037824 */ /* 0x000fe200078e0203 */
[----:B------:R-:W2:Y:S01]  /*2fe0*/  MUFU.TANH R35, R35 ;  /* 0x0000002300237308 */ /* 0x000ea20000002400 */
[----:B------:R-:W-:Y:S03]  /*2ff0*/  LDSM.16.MT88.4 R116, [R172+0x100] ;  /* 0x00010000ac74783b */ /* 0x000fe60000004200 */
[----:B------:R-:W-:Y:S01]  /*3000*/  ISETP.GT.AND P1, PT, R3, RZ, PT ;  /* 0x000000ff0300720c */ /* 0x000fe20003f24270 */
[----:B------:R-:W-:Y:S01]  /*3010*/  LDSM.16.MT88.4 R108, [R135+0x100] ;  /* 0x00010000876c783b */ /* 0x000fe20000004200 */
[C---:B-1----:R-:W-:Y:S02]  /*3020*/  HMMA.16816.F32 R64, R12.reuse, R20, R64 ;  /* 0x000000140c40723c */ /* 0x042fe40000001840 */
[----:B----4-:R-:W-:Y:S01]  /*3030*/  FSEL R50, R50, -INF , P1 ;  /* 0xff80000032327808 */ /* 0x010fe20000800000 */
[----:B------:R-:W1:Y:S01]  /*3040*/  MUFU.TANH R24, R24 ;  /* 0x0000001800187308 */ /* 0x000e620000002400 */
[----:B------:R-:W-:Y:S03]  /*3050*/  LDSM.16.MT88.4 R100, [R5+0x100] ;  /* 0x000100000564783b */ /* 0x000fe60000004200 */
[----:B------:R-:W-:Y:S01]  /*3060*/  FMUL.FTZ R20, R44, c[0x0][0x320] ;  /* 0x0000c8002c147a20 */ /* 0x000fe20000410000 */
[C---:B------:R-:W-:Y:S01]  /*3070*/  HMMA.16816.F32 R68, R12.reuse, R22, R68 ;  /* 0x000000160c44723c */ /* 0x040fe20000001844 */
[----:B------:R-:W-:Y:S01]  /*3080*/  FMUL.FTZ R21, R45, c[0x0][0x320] ;  /* 0x0000c8002d157a20 */ /* 0x000fe20000410000 */
[----:B------:R-:W-:Y:S01]  /*3090*/  LDSM.16.MT88.4 R72, [R184+0x4100] ;  /* 0x00410000b848783b */ /* 0x000fe20000004200 */
[----:B------:R-:W-:Y:S03]  /*30a0*/  MUFU.TANH R22, R47 ;  /* 0x0000002f00167308 */ /* 0x000fe60000002400 */
[----:B------:R-:W-:Y:S01]  /*30b0*/  LDSM.16.MT88.4 R88, [R135+0x4100] ;  /* 0x004100008758783b */ /* 0x000fe20000004200 */
[----:B------:R-:W-:Y:S01]  /*30c0*/  FSEL R23, R48, -INF , P1 ;  /* 0xff80000030177808 */ /* 0x000fe20000800000 */
[C---:B------:R-:W-:Y:S01]  /*30d0*/  HMMA.16816.F32 R56, R12.reuse, R8, R56 ;  /* 0x000000080c38723c */ /* 0x040fe20000001838 */
[----:B------:R-:W-:Y:S01]  /*30e0*/  ISETP.GT.AND P1, PT, R3, 0x1, PT ;  /* 0x000000010300780c */ /* 0x000fe20003f24270 */
[----:B------:R-:W-:Y:S01]  /*30f0*/  LDSM.16.MT88.4 R136, [R172+0x900] ;  /* 0x00090000ac88783b */ /* 0x000fe20000004200 */
[----:B------:R-:W4:Y:S02]  /*3100*/  MUFU.TANH R20, R20 ;  /* 0x0000001400147308 */ /* 0x000f240000002400 */
[----:B---3--:R-:W-:Y:S01]  /*3110*/  FSEL R26, R51, -INF , P1 ;  /* 0xff800000331a7808 */ /* 0x008fe20000800000 */
[----:B------:R-:W-:Y:S01]  /*3120*/  LDSM.16.MT88.4 R28, [R162+0x900] ;  /* 0x00090000a21c783b */ /* 0x000fe20000004200 */
[----:B------:R-:W-:Y:S01]  /*3130*/  FSEL R49, R49, -INF , P1 ;  /* 0xff80000031317808 */ /* 0x000fe20000800000 */
[----:B------:R-:W-:Y:S01]  /*3140*/  HMMA.16816.F32 R8, R12, R10, R80 ;  /* 0x0000000a0c08723c */ /* 0x000fe20000001850 */
[----:B------:R-:W-:Y:S01]  /*3150*/  ISETP.GT.AND P1, PT, R3, 0x8, PT ;  /* 0x000000080300780c */ /* 0x000fe20003f24270 */
[----:B------:R-:W-:Y:S01]  /*3160*/  FMUL.FTZ R64, R64, c[0x0][0x320] ;  /* 0x0000c80040407a20 */ /* 0x000fe20000410000 */
[----:B------:R-:W3:Y:S01]  /*3170*/  MUFU.TANH R21, R21 ;  /* 0x0000001500157308 */ /* 0x000ee20000002400 */
[----:B------:R-:W-:Y:S01]  /*3180*/  FMUL.FTZ R66, R66, c[0x0][0x320] ;  /* 0x0000c80042427a20 */ /* 0x000fe20000410000 */
[----:B------:R-:W-:Y:S01]  /*3190*/  FSEL R76, R76, -INF , P1 ;  /* 0xff8000004c4c7808 */ /* 0x000fe20000800000 */
[----:B------:R-:W-:Y:S01]  /*31a0*/  FMUL.FTZ R65, R65, c[0x0][0x320] ;  /* 0x0000c80041417a20 */ /* 0x000fe20000410000 */
[----:B------:R-:W-:Y:S01]  /*31b0*/  FSEL R25, R60, -INF , P1 ;  /* 0xff8000003c197808 */ /* 0x000fe20000800000 */
[----:B------:R-:W-:Y:S01]  /*31c0*/  FMUL.FTZ R67, R67, c[0x0][0x320] ;  /* 0x0000c80043437a20 */ /* 0x000fe20000410000 */
[----:B------:R-:W-:Y:S01]  /*31d0*/  ISETP.GT.AND P1, PT, R3, 0x9, PT ;  /* 0x000000090300780c */ /* 0x000fe20003f24270 */
[----:B------:R-:W-:Y:S01]  /*31e0*/  FMUL.FTZ R68, R68, c[0x0][0x320] ;  /* 0x0000c80044447a20 */ /* 0x000fe20000410000 */
[----:B------:R-:W-:Y:S01]  /*31f0*/  MUFU.TANH R175, R64 ;  /* 0x0000004000af7308 */ /* 0x000fe20000002400 */
[----:B------:R-:W-:Y:S01]  /*3200*/  FMUL.FTZ R70, R70, c[0x0][0x320] ;  /* 0x0000c80046467a20 */ /* 0x000fe20000410000 */
[----:B------:R-:W-:Y:S01]  /*3210*/  FSEL R6, R77, -INF , P1 ;  /* 0xff8000004d067808 */ /* 0x000fe20000800000 */
[----:B------:R-:W-:Y:S01]  /*3220*/  FMUL.FTZ R69, R69, c[0x0][0x320] ;  /* 0x0000c80045457a20 */ /* 0x000fe20000410000 */
[----:B------:R-:W-:Y:S01]  /*3230*/  FSEL R61, R61, -INF , P1 ;  /* 0xff8000003d3d7808 */ /* 0x000fe20000800000 */
[----:B------:R-:W-:Y:S01]  /*3240*/  FMUL.FTZ R71, R71, c[0x0][0x320] ;  /* 0x0000c80047477a20 */ /* 0x000fe20000410000 */
[----:B------:R-:W-:Y:S01]  /*3250*/  ISETP.GT.AND P1, PT, R3, 0x10, PT ;  /* 0x000000100300780c */ /* 0x000fe20003f24270 */
[----:B------:R-:W-:Y:S01]  /*3260*/  FMUL.FTZ R56, R56, c[0x0][0x320] ;  /* 0x0000c80038387a20 */ /* 0x000fe20000410000 */
[----:B------:R-:W5:Y:S01]  /*3270*/  MUFU.TANH R170, R66 ;  /* 0x0000004200aa7308 */ /* 0x000f620000002400 */
[----:B------:R-:W-:Y:S01]  /*3280*/  FMNMX.FTZ R14, R23, R49, !PT ;  /* 0x00000031170e7209 */ /* 0x000fe20007810000 */
[----:B------:R-:W-:Y:S01]  /*3290*/  FMUL.FTZ R58, R58, c[0x0][0x320] ;  /* 0x0000c8003a3a7a20 */ /* 0x000fe20000410000 */
[----:B------:R-:W-:Y:S01]  /*32a0*/  FSEL R18, R34, -INF , P1 ;  /* 0xff80000022127808 */ /* 0x000fe20000800000 */
[----:B------:R-:W-:Y:S01]  /*32b0*/  FMUL.FTZ R57, R57, c[0x0][0x320] ;  /* 0x0000c80039397a20 */ /* 0x000fe20000410000 */
[----:B------:R-:W-:Y:S01]  /*32c0*/  FSEL R19, R32, -INF , P1 ;  /* 0xff80000020137808 */ /* 0x000fe20000800000 */
[----:B------:R-:W-:Y:S01]  /*32d0*/  FMUL.FTZ R141, R9, c[0x0][0x320] ;  /* 0x0000c800098d7a20 */ /* 0x000fe20000410000 */
[----:B------:R-:W-:Y:S01]  /*32e0*/  ISETP.GT.AND P1, PT, R3, 0x11, PT ;  /* 0x000000110300780c */ /* 0x000fe20003f24270 */
[----:B------:R-:W-:Y:S01]  /*32f0*/  MUFU.TANH R167, R65 ;  /* 0x0000004100a77308 */ /* 0x000fe20000002400 */
[----:B------:R-:W-:Y:S01]  /*3300*/  FMNMX.FTZ R14, R25, R14, !PT ;  /* 0x0000000e190e7209 */ /* 0x000fe20007810000 */
[----:B------:R-:W-:Y:S01]  /*3310*/  FMUL.FTZ R59, R59, c[0x0][0x320] ;  /* 0x0000c8003b3b7a20 */ /* 0x000fe20000410000 */
[----:B--2---:R-:W-:Y:S01]  /*3320*/  FSEL R16, R35, -INF , P1 ;  /* 0xff80000023107808 */ /* 0x004fe20000800000 */
[----:B------:R-:W-:Y:S01]  /*3330*/  FMUL.FTZ R143, R8, c[0x0][0x320] ;  /* 0x0000c800088f7a20 */ /* 0x000fe20000410000 */
[----:B------:R-:W-:Y:S01]  /*3340*/  FSEL R17, R33, -INF , P1 ;  /* 0xff80000021117808 */ /* 0x000fe20000800000 */
[----:B------:R-:W-:Y:S01]  /*3350*/  FMUL.FTZ R10, R10, c[0x0][0x320] ;  /* 0x0000c8000a0a7a20 */ /* 0x000fe20000410000 */
[----:B------:R-:W-:Y:S01]  /*3360*/  ISETP.GT.AND P1, PT, R3, 0x18, PT ;  /* 0x000000180300780c */ /* 0x000fe20003f24270 */
[----:B------:R2:W2:Y:S01]  /*3370*/  MUFU.TANH R182, R67 ;  /* 0x0000004300b67308 */ /* 0x0004a20000002400 */
[----:B------:R-:W-:Y:S01]  /*3380*/  FMNMX.FTZ R9, R50, R26, !PT ;  /* 0x0000001a32097209 */ /* 0x000fe20007810000 */
[----:B------:R-:W-:Y:S01]  /*3390*/  LDSM.16.MT88.4 R80, [R172+0x4100] ;  /* 0x00410000ac50783b */ /* 0x000fe20000004200 */
[----:B-1----:R-:W-:-:S02]  /*33a0*/  FSEL R12, R24, -INF , P1 ;  /* 0xff800000180c7808 */ /* 0x002fc40000800000 */
[----:B----4-:R-:W-:Y:S01]  /*33b0*/  FSEL R15, R20, -INF , P1 ;  /* 0xff800000140f7808 */ /* 0x010fe20000800000 */
[----:B------:R-:W-:Y:S01]  /*33c0*/  LDSM.16.MT88.4 R32, [R135+0x900] ;  /* 0x000900008720783b */ /* 0x000fe20000004200 */
[----:B------:R-:W-:Y:S01]  /*33d0*/  ISETP.GT.AND P1, PT, R3, 0x19, PT ;  /* 0x000000190300780c */ /* 0x000fe20003f24270 */
[----:B------:R-:W-:Y:S01]  /*33e0*/  MUFU.TANH R173, R68 ;  /* 0x0000004400ad7308 */ /* 0x000fe20000002400 */
[----:B------:R-:W-:Y:S02]  /*33f0*/  FMNMX.FTZ R14, R61, R14, !PT ;  /* 0x0000000e3d0e7209 */ /* 0x000fe40007810000 */
[----:B------:R-:W-:Y:S02]  /*3400*/  FSEL R0, R22, -INF , P1 ;  /* 0xff80000016007808 */ /* 0x000fe40000800000 */
[----:B---3--:R-:W-:Y:S02]  /*3410*/  FSEL R13, R21, -INF , P1 ;  /* 0xff800000150d7808 */ /* 0x008fe40000800000 */
[----:B------:R-:W-:Y:S01]  /*3420*/  ISETP.GT.AND P1, PT, R3, 0x20, PT ;  /* 0x000000200300780c */ /* 0x000fe20003f24270 */
[----:B------:R-:W1:Y:S01]  /*3430*/  MUFU.TANH R174, R70 ;  /* 0x0000004600ae7308 */ /* 0x000e620000002400 */
[----:B------:R-:W-:Y:S01]  /*3440*/  FMNMX.FTZ R9, R76, R9, !PT ;  /* 0x000000094c097209 */ /* 0x000fe20007810000 */
[----:B--2---:R-:W-:Y:S01]  /*3450*/  LDSM.16.MT88.4 R64, [R162+0x2100] ;  /* 0x00210000a240783b */ /* 0x004fe20000004200 */
[----:B-----5:R-:W-:-:S02]  /*3460*/  FSEL R170, R170, -INF , P1 ;  /* 0xff800000aaaa7808 */ /* 0x020fc40000800000 */
[----:B------:R-:W-:Y:S02]  /*3470*/  FSEL R175, R175, -INF , P1 ;  /* 0xff800000afaf7808 */ /* 0x000fe40000800000 */
[----:B------:R-:W-:Y:S01]  /*3480*/  ISETP.GT.AND P1, PT, R3, 0x21, PT ;  /* 0x000000210300780c */ /* 0x000fe20003f24270 */
[----:B------:R-:W2:Y:S01]  /*3490*/  MUFU.TANH R169, R69 ;  /* 0x0000004500a97308 */ /* 0x000ea20000002400 */
[----:B------:R-:W-:Y:S01]  /*34a0*/  FMNMX.FTZ R8, R19, R14, !PT ;  /* 0x0000000e13087209 */ /* 0x000fe20007810000 */
[----:B------:R-:W-:Y:S01]  /*34b0*/  FMUL.FTZ R14, R11, c[0x0][0x320] ;  /* 0x0000c8000b0e7a20 */ /* 0x000fe20000410000 */
[----:B------:R-:W-:Y:S02]  /*34c0*/  FSEL R182, R182, -INF , P1 ;  /* 0xff800000b6b67808 */ /* 0x000fe40000800000 */
[----:B------:R-:W-:Y:S02]  /*34d0*/  FSEL R167, R167, -INF , P1 ;  /* 0xff800000a7a77808 */ /* 0x000fe40000800000 */
[----:B------:R-:W-:Y:S01]  /*34e0*/  ISETP.GT.AND P1, PT, R3, 0x28, PT ;  /* 0x000000280300780c */ /* 0x000fe20003f24270 */
[----:B------:R-:W3:Y:S01]  /*34f0*/  MUFU.TANH R180, R71 ;  /* 0x0000004700b47308 */ /* 0x000ee20000002400 */
[----:B------:R-:W-:-:S02]  /*3500*/  FMNMX.FTZ R9, R6, R9, !PT ;  /* 0x0000000906097209 */ /* 0x000fc40007810000 */
[----:B-1----:R-:W-:Y:S02]  /*3510*/  FSEL R174, R174, -INF , P1 ;  /* 0xff800000aeae7808 */ /* 0x002fe40000800000 */
[----:B------:R-:W-:Y:S02]  /*3520*/  FSEL R173, R173, -INF , P1 ;  /* 0xff800000adad7808 */ /* 0x000fe40000800000 */
[----:B------:R-:W-:Y:S01]  /*3530*/  ISETP.GT.AND P1, PT, R3, 0x29, PT ;  /* 0x000000290300780c */ /* 0x000fe20003f24270 */
[----:B------:R-:W1:Y:S01]  /*3540*/  MUFU.TANH R179, R56 ;  /* 0x0000003800b37308 */ /* 0x000e620000002400 */
[----:B------:R-:W-:Y:S02]  /*3550*/  FMNMX.FTZ R8, R17, R8, !PT ;  /* 0x0000000811087209 */ /* 0x000fe40007810000 */
[----:B--2---:R-:W-:Y:S02]  /*3560*/  FSEL R169, R169, -INF , P1 ;  /* 0xff800000a9a97808 */ /* 0x004fe40000800000 */
[----:B------:R-:W-:-:S02]  /*3570*/  FMNMX.FTZ R9, R18, R9, !PT ;  /* 0x0000000912097209 */ /* 0x000fc40007810000 */
[----:B------:R-:W-:Y:S01]  /*3580*/  FMNMX.FTZ R8, R15, R8, !PT ;  /* 0x000000080f087209 */ /* 0x000fe20007810000 */
[----:B------:R-:W2:Y:S01]  /*3590*/  MUFU.TANH R176, R58 ;  /* 0x0000003a00b07308 */ /* 0x000ea20000002400 */
[----:B---3--:R-:W-:Y:S02]  /*35a0*/  FSEL R180, R180, -INF , P1 ;  /* 0xff800000b4b47808 */ /* 0x008fe40000800000 */
[----:B------:R-:W-:Y:S02]  /*35b0*/  ISETP.GT.AND P1, PT, R3, 0x30, PT ;  /* 0x000000300300780c */ /* 0x000fe40003f24270 */
[----:B------:R-:W-:Y:S02]  /*35c0*/  FMNMX.FTZ R9, R16, R9, !PT ;  /* 0x0000000910097209 */ /* 0x000fe40007810000 */
[----:B------:R-:W-:Y:S01]  /*35d0*/  FMNMX.FTZ R8, R13, R8, !PT ;  /* 0x000000080d087209 */ /* 0x000fe20007810000 */
[----:B------:R-:W3:Y:S01]  /*35e0*/  MUFU.TANH R177, R57 ;  /* 0x0000003900b17308 */ /* 0x000ee20000002400 */
[----:B-1----:R-:W-:-:S02]  /*35f0*/  FSEL R179, R179, -INF , P1 ;  /* 0xff800000b3b37808 */ /* 0x002fc40000800000 */
[----:B------:R-:W-:Y:S02]  /*3600*/  FMNMX.FTZ R9, R12, R9, !PT ;  /* 0x000000090c097209 */ /* 0x000fe40007810000 */
[----:B------:R-:W-:Y:S02]  /*3610*/  FMNMX.FTZ R8, R175, R8, !PT ;  /* 0x00000008af087209 */ /* 0x000fe40007810000 */
[----:B------:R-:W-:Y:S01]  /*3620*/  FMNMX.FTZ R9, R0, R9, !PT ;  /* 0x0000000900097209 */ /* 0x000fe20007810000 */
[----:B------:R-:W1:Y:S01]  /*3630*/  MUFU.TANH R142, R59 ;  /* 0x0000003b008e7308 */ /* 0x000e620000002400 */
[----:B--2---:R-:W-:Y:S02]  /*3640*/  FSEL R176, R176, -INF , P1 ;  /* 0xff800000b0b07808 */ /* 0x004fe40000800000 */
[----:B------:R-:W-:Y:S02]  /*3650*/  ISETP.GT.AND P1, PT, R3, 0x31, PT ;  /* 0x000000310300780c */ /* 0x000fe40003f24270 */
[----:B------:R-:W-:-:S03]  /*3660*/  FMNMX.FTZ R8, R167, R8, !PT ;  /* 0x00000008a7087209 */ /* 0x000fc60007810000 */
[----:B------:R-:W2:Y:S01]  /*3670*/  MUFU.TANH R143, R143 ;  /* 0x0000008f008f7308 */ /* 0x000ea20000002400 */
[----:B---3--:R-:W-:Y:S02]  /*3680*/  FSEL R177, R177, -INF , P1 ;  /* 0xff800000b1b17808 */ /* 0x008fe40000800000 */
[----:B------:R-:W-:-:S04]  /*3690*/  FMNMX.FTZ R8, R173, R8, !PT ;  /* 0x00000008ad087209 */ /* 0x000fc80007810000 */
[----:B------:R-:W-:Y:S01]  /*36a0*/  FMNMX.FTZ R8, R169, R8, !PT ;  /* 0x00000008a9087209 */ /* 0x000fe20007810000 */
[----:B------:R-:W3:Y:S01]  /*36b0*/  MUFU.TANH R140, R10 ;  /* 0x0000000a008c7308 */ /* 0x000ee20000002400 */
[----:B-1----:R-:W-:Y:S01]  /*36c0*/  FSEL R142, R142, -INF , P1 ;  /* 0xff8000008e8e7808 */ /* 0x002fe20000800000 */
[----:B------:R-:W-:Y:S01]  /*36d0*/  LDSM.16.MT88.4 R56, [R135+0x2100] ;  /* 0x002100008738783b */ /* 0x000fe20000004200 */
[----:B------:R-:W-:Y:S02]  /*36e0*/  ISETP.GT.AND P1, PT, R3, 0x38, PT ;  /* 0x000000380300780c */ /* 0x000fe40003f24270 */
[----:B------:R-:W-:Y:S02]  /*36f0*/  FMNMX.FTZ R8, R179, R8, !PT ;  /* 0x00000008b3087209 */ /* 0x000fe40007810000 */
[----:B--2---:R-:W-:Y:S01]  /*3700*/  FSEL R143, R143, -INF , P1 ;  /* 0xff8000008f8f7808 */ /* 0x004fe20000800000 */
[----:B------:R-:W1:Y:S01]  /*3710*/  MUFU.TANH R141, R141 ;  /* 0x0000008d008d7308 */ /* 0x000e620000002400 */
[----:B------:R-:W-:-:S04]  /*3720*/  FMNMX.FTZ R8, R177, R8, !PT ;  /* 0x00000008b1087209 */ /* 0x000fc80007810000 */
[----:B------:R-:W-:Y:S02]  /*3730*/  FMNMX.FTZ R8, R143, R8, !PT ;  /* 0x000000088f087209 */ /* 0x000fe40007810000 */
[----:B---3--:R-:W-:Y:S01]  /*3740*/  FSEL R140, R140, -INF , P1 ;  /* 0xff8000008c8c7808 */ /* 0x008fe20000800000 */
[----:B------:R-:W2:Y:S01]  /*3750*/  MUFU.TANH R168, R14 ;  /* 0x0000000e00a87308 */ /* 0x000ea20000002400 */
[----:B------:R-:W-:Y:S02]  /*3760*/  ISETP.GT.AND P1, PT, R3, 0x39, PT ;  /* 0x000000390300780c */ /* 0x000fe40003f24270 */
[----:B------:R-:W-:-:S04]  /*3770*/  FMNMX.FTZ R3, R170, R9, !PT ;  /* 0x00000009aa037209 */ /* 0x000fc80007810000 */
[----:B------:R-:W-:Y:S02]  /*3780*/  FMNMX.FTZ R3, R182, R3, !PT ;  /* 0x00000003b6037209 */ /* 0x000fe40007810000 */
[----:B-1----:R-:W-:Y:S02]  /*3790*/  FSEL R141, R141, -INF , P1 ;  /* 0xff8000008d8d7808 */ /* 0x002fe40000800000 */
[----:B------:R-:W-:Y:S02]  /*37a0*/  FMNMX.FTZ R3, R174, R3, !PT ;  /* 0x00000003ae037209 */ /* 0x000fe40007810000 */
[----:B------:R-:W-:Y:S02]  /*37b0*/  FMNMX.FTZ R11, R141, R8, !PT ;  /* 0x000000088d0b7209 */ /* 0x000fe40007810000 */
[----:B------:R-:W-:Y:S02]  /*37c0*/  FMNMX.FTZ R3, R180, R3, !PT ;  /* 0x00000003b4037209 */ /* 0x000fe40007810000 */
[----:B--2---:R-:W-:Y:S01]  /*37d0*/  FSEL R168, R168, -INF , P1 ;  /* 0xff800000a8a87808 */ /* 0x004fe20000800000 */
[----:B------:R-:W1:Y:S01]  /*37e0*/  SHFL.BFLY PT, R8, R11, 0x2, 0x1f ;  /* 0x0c401f000b087f89 */ /* 0x000e6200000e0000 */
[----:B------:R-:W-:-:S04]  /*37f0*/  FMNMX.FTZ R3, R176, R3, !PT ;  /* 0x00000003b0037209 */ /* 0x000fc80007810000 */
[----:B------:R-:W-:-:S04]  /*3800*/  FMNMX.FTZ R3, R142, R3, !PT ;  /* 0x000000038e037209 */ /* 0x000fc80007810000 */
[----:B------:R-:W-:-:S04]  /*3810*/  FMNMX.FTZ R3, R140, R3, !PT ;  /* 0x000000038c037209 */ /* 0x000fc80007810000 */
        /* <DEDUP_REMOVED lines=8> */
[----:B------:R-:W-:-:S05]  /*38a0*/  FMUL.FTZ R178, R132, c[0x0][0x2d0] ;  /* 0x0000b40084b27a20 */ /* 0x000fca0000410000 */
[----:B------:R-:W-:-:S05]  /*38b0*/  FSEL R178, R178, RZ, P1 ;  /* 0x000000ffb2b27208 */ /* 0x000fca0000800000 */
[--C-:B------:R-:W-:Y:S02]  /*38c0*/  FFMA.FTZ R161, R23, c[0x0][0x2d0], -R178.reuse ;  /* 0x0000b40017a17a23 */ /* 0x100fe400000108b2 */
[--C-:B------:R-:W-:Y:S01]  /*38d0*/  FFMA.FTZ R158, R49, c[0x0][0x2d0], -R178.reuse ;  /* 0x0000b400319e7a23 */ /* 0x100fe200000108b2 */
[----:B--2---:R-:W-:Y:S01]  /*38e0*/  FMNMX.FTZ R3, R8, R3, !PT ;  /* 0x0000000308037209 */ /* 0x004fe20007810000 */
[--C-:B------:R-:W-:Y:S01]  /*38f0*/  FFMA.FTZ R159, R25, c[0x0][0x2d0], -R178.reuse ;  /* 0x0000b400199f7a23 */ /* 0x100fe200000108b2 */
[----:B------:R-:W-:Y:S01]  /*3900*/  LDSM.16.MT88.4 R8, [R184+0x2900] ;  /* 0x00290000b808783b */ /* 0x000fe20000004200 */
[--C-:B------:R-:W-:Y:S01]  /*3910*/  FFMA.FTZ R154, R61, c[0x0][0x2d0], -R178.reuse ;  /* 0x0000b4003d9a7a23 */ /* 0x100fe200000108b2 */
[C---:B------:R-:W-:Y:S01]  /*3920*/  FSETP.NEU.FTZ.AND P1, PT, R3.reuse, -INF , PT ;  /* 0xff8000000300780b */ /* 0x040fe20003f3d000 */
[----:B------:R-:W-:Y:S01]  /*3930*/  FMUL.FTZ R171, R3, c[0x0][0x2d0] ;  /* 0x0000b40003ab7a20 */ /* 0x000fe20000410000 */
[----:B------:R-:W-:Y:S01]  /*3940*/  MUFU.EX2 R161, R161 ;  /* 0x000000a100a17308 */ /* 0x000fe20000000800 */
[--C-:B------:R-:W-:Y:S01]  /*3950*/  FFMA.FTZ R157, R19, c[0x0][0x2d0], -R178.reuse ;  /* 0x0000b400139d7a23 */ /* 0x100fe200000108b2 */
[----:B------:R-:W-:Y:S01]  /*3960*/  LDSM.16.MT88.4 R20, [R184+0x900] ;  /* 0x00090000b814783b */ /* 0x000fe20000004200 */
[--C-:B------:R-:W-:Y:S01]  /*3970*/  FFMA.FTZ R152, R17, c[0x0][0x2d0], -R178.reuse ;  /* 0x0000b40011987a23 */ /* 0x100fe200000108b2 */
[----:B------:R-:W-:Y:S01]  /*3980*/  FSEL R171, R171, RZ, P1 ;  /* 0x000000ffabab7208 */ /* 0x000fe20000800000 */
[----:B------:R-:W-:-:S02]  /*3990*/  FFMA.FTZ R153, R15, c[0x0][0x2d0], -R178 ;  /* 0x0000b4000f997a23 */ /* 0x000fc400000108b2 */
[----:B------:R-:W-:Y:S01]  /*39a0*/  FFMA.FTZ R148, R13, c[0x0][0x2d0], -R178 ;  /* 0x0000b4000d947a23 */ /* 0x000fe200000108b2 */
[----:B------:R-:W1:Y:S01]  /*39b0*/  MUFU.EX2 R158, R158 ;  /* 0x0000009e009e7308 */ /* 0x000e620000000800 */
[--C-:B------:R-:W-:Y:S02]  /*39c0*/  FFMA.FTZ R163, R50, c[0x0][0x2d0], -R171.reuse ;  /* 0x0000b40032a37a23 */ /* 0x100fe400000108ab */
[--C-:B------:R-:W-:Y:S01]  /*39d0*/  FFMA.FTZ R160, R26, c[0x0][0x2d0], -R171.reuse ;  /* 0x0000b4001aa07a23 */ /* 0x100fe200000108ab */
[----:B------:R-:W2:Y:S01]  /*39e0*/  LDSM.16.MT88.4 R48, [R172+0x2100] ;  /* 0x00210000ac30783b */ /* 0x000ea20000004200 */
[--C-:B------:R-:W-:Y:S02]  /*39f0*/  FFMA.FTZ R165, R76, c[0x0][0x2d0], -R171.reuse ;  /* 0x0000b4004ca57a23 */ /* 0x100fe400000108ab */
[--C-:B------:R-:W-:Y:S01]  /*3a00*/  FFMA.FTZ R156, R6, c[0x0][0x2d0], -R171.reuse ;  /* 0x0000b400069c7a23 */ /* 0x100fe200000108ab */
[----:B------:R-:W-:Y:S01]  /*3a10*/  MUFU.EX2 R159, R159 ;  /* 0x0000009f009f7308 */ /* 0x000fe20000000800 */
[----:B------:R-:W3:Y:S01]  /*3a20*/  LDSM.16.MT88.4 R4, [R5+0x4100] ;  /* 0x004100000504783b */ /* 0x000ee20000004200 */
[----:B------:R-:W-:-:S02]  /*3a30*/  FFMA.FTZ R155, R18, c[0x0][0x2d0], -R171 ;  /* 0x0000b400129b7a23 */ /* 0x000fc400000108ab */
[--C-:B------:R-:W-:Y:S01]  /*3a40*/  FFMA.FTZ R150, R16, c[0x0][0x2d0], -R171.reuse ;  /* 0x0000b40010967a23 */ /* 0x100fe200000108ab */
[----:B------:R-:W-:Y:S01]  /*3a50*/  LDSM.16.MT88.4 R24, [R172+0x2900] ;  /* 0x00290000ac18783b */ /* 0x000fe20000004200 */
[--C-:B------:R-:W-:Y:S02]  /*3a60*/  FFMA.FTZ R151, R12, c[0x0][0x2d0], -R171.reuse ;  /* 0x0000b4000c977a23 */ /* 0x100fe400000108ab */
[----:B------:R-:W4:Y:S01]  /*3a70*/  MUFU.EX2 R154, R154 ;  /* 0x0000009a009a7308 */ /* 0x000f220000000800 */
[----:B------:R-:W5:Y:S01]  /*3a80*/  LDSM.16.MT88.4 R16, [R135+0x2900] ;  /* 0x002900008710783b */ /* 0x000f620000004200 */
[----:B-1----:R-:W-:Y:S01]  /*3a90*/  F2FP.PACK_AB R96, R158, R161 ;  /* 0x000000a19e60723e */ /* 0x002fe200000000ff */
[----:B------:R-:W-:Y:S02]  /*3aa0*/  FFMA.FTZ R0, R0, c[0x0][0x2d0], -R171 ;  /* 0x0000b40000007a23 */ /* 0x000fe400000108ab */
[----:B------:R-:W1:Y:S01]  /*3ab0*/  LDSM.16.MT88.4 R12, [R162+0x2900] ;  /* 0x00290000a20c783b */ /* 0x000e620000004200 */
[----:B------:R-:W-:-:S02]  /*3ac0*/  FFMA.FTZ R164, R175, c[0x0][0x2d0], -R178 ;  /* 0x0000b400afa47a23 */ /* 0x000fc400000108b2 */
[----:B------:R-:W-:Y:S01]  /*3ad0*/  MUFU.EX2 R163, R163 ;  /* 0x000000a300a37308 */ /* 0x000fe20000000800 */
[--C-:B------:R-:W-:Y:S02]  /*3ae0*/  FFMA.FTZ R166, R173, c[0x0][0x2d0], -R178.reuse ;  /* 0x0000b400ada67a23 */ /* 0x100fe400000108b2 */
[--C-:B------:R-:W-:Y:S02]  /*3af0*/  FFMA.FTZ R167, R167, c[0x0][0x2d0], -R178.reuse ;  /* 0x0000b400a7a77a23 */ /* 0x100fe400000108b2 */
[----:B------:R-:W-:Y:S02]  /*3b00*/  FFMA.FTZ R169, R169, c[0x0][0x2d0], -R178 ;  /* 0x0000b400a9a97a23 */ /* 0x000fe400000108b2 */
[--C-:B------:R-:W-:Y:S01]  /*3b10*/  FFMA.FTZ R170, R170, c[0x0][0x2d0], -R171.reuse ;  /* 0x0000b400aaaa7a23 */ /* 0x100fe200000108ab */
[----:B------:R-:W2:Y:S01]  /*3b20*/  MUFU.EX2 R160, R160 ;  /* 0x000000a000a07308 */ /* 0x000ea20000000800 */
[----:B----4-:R-:W-:Y:S01]  /*3b30*/  F2FP.PACK_AB R98, R154, R159 ;  /* 0x0000009f9a62723e */ /* 0x010fe200000000ff */
[----:B------:R-:W-:-:S02]  /*3b40*/  FFMA.FTZ R173, R182, c[0x0][0x2d0], -R171 ;  /* 0x0000b400b6ad7a23 */ /* 0x000fc400000108ab */
[--C-:B------:R-:W-:Y:S02]  /*3b50*/  FFMA.FTZ R174, R174, c[0x0][0x2d0], -R171.reuse ;  /* 0x0000b400aeae7a23 */ /* 0x100fe400000108ab */
[--C-:B------:R-:W-:Y:S02]  /*3b60*/  FFMA.FTZ R175, R180, c[0x0][0x2d0], -R171.reuse ;  /* 0x0000b400b4af7a23 */ /* 0x100fe400000108ab */
[----:B------:R-:W-:Y:S01]  /*3b70*/  MUFU.EX2 R165, R165 ;  /* 0x000000a500a57308 */ /* 0x000fe20000000800 */
[--C-:B------:R-:W-:Y:S02]  /*3b80*/  FFMA.FTZ R180, R177, c[0x0][0x2d0], -R178.reuse ;  /* 0x0000b400b1b47a23 */ /* 0x100fe400000108b2 */
[--C-:B------:R-:W-:Y:S02]  /*3b90*/  FFMA.FTZ R179, R179, c[0x0][0x2d0], -R178.reuse ;  /* 0x0000b400b3b37a23 */ /* 0x100fe400000108b2 */
[--C-:B------:R-:W-:Y:S02]  /*3ba0*/  FFMA.FTZ R177, R143, c[0x0][0x2d0], -R178.reuse ;  /* 0x0000b4008fb17a23 */ /* 0x100fe400000108b2 */
[----:B------:R-:W-:Y:S01]  /*3bb0*/  FFMA.FTZ R178, R141, c[0x0][0x2d0], -R178 ;  /* 0x0000b4008db27a23 */ /* 0x000fe200000108b2 */
[----:B------:R-:W4:Y:S01]  /*3bc0*/  MUFU.EX2 R156, R156 ;  /* 0x0000009c009c7308 */ /* 0x000f220000000800 */
[----:B--2---:R-:W-:Y:S01]  /*3bd0*/  F2FP.PACK_AB R97, R160, R163 ;  /* 0x000000a3a061723e */ /* 0x004fe200000000ff */
[----:B------:R-:W-:-:S02]  /*3be0*/  FFMA.FTZ R176, R176, c[0x0][0x2d0], -R171 ;  /* 0x0000b400b0b07a23 */ /* 0x000fc400000108ab */
[--C-:B------:R-:W-:Y:S02]  /*3bf0*/  FFMA.FTZ R181, R142, c[0x0][0x2d0], -R171.reuse ;  /* 0x0000b4008eb57a23 */ /* 0x100fe400000108ab */
[--C-:B------:R-:W-:Y:S02]  /*3c00*/  FFMA.FTZ R182, R140, c[0x0][0x2d0], -R171.reuse ;  /* 0x0000b4008cb67a23 */ /* 0x100fe400000108ab */
[----:B------:R-:W-:Y:S01]  /*3c10*/  MUFU.EX2 R157, R157 ;  /* 0x0000009d009d7308 */ /* 0x000fe20000000800 */
[----:B------:R-:W-:Y:S01]  /*3c20*/  FFMA.FTZ R221, R168, c[0x0][0x2d0], -R171 ;  /* 0x0000b400a8dd7a23 */ /* 0x000fe200000108ab */
[----:B------:R-:W-:Y:S01]  /*3c30*/  LDSM.16.MT88.4 R140, [R172+0x3900] ;  /* 0x00390000ac8c783b */ /* 0x000fe20000004200 */
[----:B------:R-:W-:Y:S02]  /*3c40*/  FADD.FTZ R158, R161, R158 ;  /* 0x0000009ea19e7221 */ /* 0x000fe40000010000 */
[----:B------:R-:W-:Y:S02]  /*3c50*/  FADD.FTZ R160, R163, R160 ;  /* 0x000000a0a3a07221 */ /* 0x000fe40000010000 */
[----:B------:R-:W-:Y:S01]  /*3c60*/  FADD.FTZ R159, R159, R158 ;  /* 0x0000009e9f9f7221 */ /* 0x000fe20000010000 */
[----:B----4-:R-:W-:Y:S01]  /*3c70*/  F2FP.PACK_AB R99, R156, R165 ;  /* 0x000000a59c63723e */ /* 0x010fe200000000ff */
[----:B------:R-:W2:Y:S01]  /*3c80*/  MUFU.EX2 R152, R152 ;  /* 0x0000009800987308 */ /* 0x000ea20000000800 */
        /* <DEDUP_REMOVED lines=10> */
[----:B------:R-:W4:Y:S06]  /*3d30*/  MUFU.EX2 R150, R150 ;  /* 0x0000009600967308 */ /* 0x000f2c0000000800 */
        /* <DEDUP_REMOVED lines=11> */
[----:B------:R-:W-:Y:S06]  /*3df0*/  MUFU.EX2 R169, R169 ;  /* 0x000000a900a97308 */ /* 0x000fec0000000800 */
        /* <DEDUP_REMOVED lines=24> */
[C---:B---3--:R-:W-:Y:S07]  /*3f80*/  HMMA.16816.F32 R92, R96.reuse, R4, RZ ;  /* 0x00000004605c723c */ /* 0x048fee00000018ff */
[----:B--2---:R-:W-:Y:S01]  /*3f90*/  F2FP.PACK_AB R4, R152, R157 ;  /* 0x0000009d9804723e */ /* 0x004fe200000000ff */
[----:B------:R-:W-:Y:S01]  /*3fa0*/  HMMA.16816.F32 R96, R96, R6, RZ ;  /* 0x000000066060723c */ /* 0x000fe200000018ff */
[----:B----4-:R-:W-:Y:S01]  /*3fb0*/  F2FP.PACK_AB R5, R150, R155 ;  /* 0x0000009b9605723e */ /* 0x010fe200000000ff */
[----:B------:R-:W-:-:S02]  /*3fc0*/  FADD.FTZ R157, R157, R154 ;  /* 0x0000009a9d9d7221 */ /* 0x000fc40000010000 */
[----:B------:R-:W-:Y:S02]  /*3fd0*/  FADD.FTZ R155, R155, R156 ;  /* 0x0000009c9b9b7221 */ /* 0x000fe40000010000 */
[----:B------:R-:W-:Y:S01]  /*3fe0*/  FADD.FTZ R152, R152, R157 ;  /* 0x0000009d98987221 */ /* 0x000fe20000010000 */
[----:B------:R-:W-:Y:S01]  /*3ff0*/  F2FP.PACK_AB R6, R148, R153 ;  /* 0x000000999406723e */ /* 0x000fe200000000ff */
[----:B------:R-:W-:Y:S01]  /*4000*/  FADD.FTZ R150, R150, R155 ;  /* 0x0000009b96967221 */ /* 0x000fe20000010000 */
[----:B-1----:R-:W-:Y:S01]  /*4010*/  F2FP.PACK_AB R7, R0, R151 ;  /* 0x000000970007723e */ /* 0x002fe200000000ff */
[----:B------:R-:W-:Y:S02]  /*4020*/  FADD.FTZ R153, R153, R152 ;  /* 0x0000009899997221 */ /* 0x000fe40000010000 */
[----:B------:R-:W-:Y:S02]  /*4030*/  FADD.FTZ R151, R151, R150 ;  /* 0x0000009697977221 */ /* 0x000fe40000010000 */
[----:B------:R-:W-:-:S02]  /*4040*/  FADD.FTZ R153, R148, R153 ;  /* 0x0000009994997221 */ /* 0x000fc40000010000 */
[----:B------:R-:W-:Y:S01]  /*4050*/  HMMA.16816.F32 R36, R4, R8, R36 ;  /* 0x000000080424723c */ /* 0x000fe20000001824 */
[----:B------:R-:W-:-:S07]  /*4060*/  FADD.FTZ R151, R0, R151 ;  /* 0x0000009700977221 */ /* 0x000fce0000010000 */
[C---:B------:R-:W-:Y:S01]  /*4070*/  HMMA.16816.F32 R40, R4.reuse, R10, R40 ;  /* 0x0000000a0428723c */ /* 0x040fe20000001828 */
[----:B------:R-:W1:Y:S07]  /*4080*/  LDSM.16.MT88.4 R8, [R172+0x4900] ;  /* 0x00490000ac08783b */ /* 0x000e6e0000004200 */
[C---:B-----5:R-:W-:Y:S08]  /*4090*/  HMMA.16816.F32 R52, R4.reuse, R16, R52 ;  /* 0x000000100434723c */ /* 0x060ff00000001834 */
[C---:B------:R-:W-:Y:S01]  /*40a0*/  HMMA.16816.F32 R56, R4.reuse, R18, R56 ;  /* 0x000000120438723c */ /* 0x040fe20000001838 */
[----:B------:R-:W2:Y:S07]  /*40b0*/  LDSM.16.MT88.4 R16, [R135+0x4900] ;  /* 0x004900008710783b */ /* 0x000eae0000004200 */
[C---:B------:R-:W-:Y:S08]  /*40c0*/  HMMA.16816.F32 R128, R4.reuse, R20, R128 ;  /* 0x000000140480723c */ /* 0x040ff00000001880 */
[C---:B------:R-:W-:Y:S01]  /*40d0*/  HMMA.16816.F32 R124, R4.reuse, R22, R124 ;  /* 0x00000016047c723c */ /* 0x040fe2000000187c */
[----:B------:R-:W3:Y:S07]  /*40e0*/  LDSM.16.MT88.4 R20, [R184+0x4900] ;  /* 0x00490000b814783b */ /* 0x000eee0000004200 */
[C---:B------:R-:W-:Y:S08]  /*40f0*/  HMMA.16816.F32 R60, R4.reuse, R12, R60 ;  /* 0x0000000c043c723c */ /* 0x040ff0000000183c */
[C---:B------:R-:W-:Y:S01]  /*4100*/  HMMA.16816.F32 R64, R4.reuse, R14, R64 ;  /* 0x0000000e0440723c */ /* 0x040fe20000001840 */
[----:B------:R-:W4:Y:S07]  /*4110*/  LDSM.16.MT88.4 R12, [R162+0x4900] ;  /* 0x00490000a20c783b */ /* 0x000f2e0000004200 */
        /* <DEDUP_REMOVED lines=20> */
[----:B------:R-:W-:Y:S07]  /*4260*/  LDSM.16.MT88.4 R20, [R184+0x5100] ;  /* 0x00510000b814783b */ /* 0x000fee0000004200 */
[C---:B----4-:R-:W-:Y:S08]  /*4270*/  HMMA.16816.F32 R92, R4.reuse, R12, R92 ;  /* 0x0000000c045c723c */ /* 0x050ff0000000185c */
[----:B------:R-:W-:Y:S01]  /*4280*/  HMMA.16816.F32 R96, R4, R14, R96 ;  /* 0x0000000e0460723c */ /* 0x000fe20000001860 */
[----:B------:R-:W3:Y:S06]  /*4290*/  LDSM.16.MT88.4 R12, [R184+0x3100] ;  /* 0x00310000b80c783b */ /* 0x000eec0000004200 */
[----:B------:R-:W-:Y:S01]  /*42a0*/  F2FP.PACK_AB R4, R167, R164 ;  /* 0x000000a4a704723e */ /* 0x000fe200000000ff */
[----:B------:R-:W-:Y:S01]  /*42b0*/  FADD.FTZ R164, R164, R153 ;  /* 0x00000099a4a47221 */ /* 0x000fe20000010000 */
[----:B------:R-:W-:Y:S01]  /*42c0*/  F2FP.PACK_AB R5, R173, R170 ;  /* 0x000000aaad05723e */ /* 0x000fe200000000ff */
[----:B------:R-:W-:Y:S01]  /*42d0*/  FADD.FTZ R170, R170, R151 ;  /* 0x00000097aaaa7221 */ /* 0x000fe20000010000 */
[----:B------:R-:W-:Y:S01]  /*42e0*/  F2FP.PACK_AB R6, R169, R166 ;  /* 0x000000a6a906723e */ /* 0x000fe200000000ff */
[----:B------:R-:W-:Y:S01]  /*42f0*/  FADD.FTZ R167, R167, R164 ;  /* 0x000000a4a7a77221 */ /* 0x000fe20000010000 */
[----:B------:R-:W-:Y:S01]  /*4300*/  F2FP.PACK_AB R7, R175, R174 ;  /* 0x000000aeaf07723e */ /* 0x000fe200000000ff */
[----:B------:R-:W-:-:S02]  /*4310*/  FADD.FTZ R173, R173, R170 ;  /* 0x000000aaadad7221 */ /* 0x000fc40000010000 */
[----:B------:R-:W-:Y:S02]  /*4320*/  FADD.FTZ R166, R166, R167 ;  /* 0x000000a7a6a67221 */ /* 0x000fe40000010000 */
[----:B------:R-:W-:Y:S02]  /*4330*/  FADD.FTZ R174, R174, R173 ;  /* 0x000000adaeae7221 */ /* 0x000fe40000010000 */
[----:B-1----:R-:W-:Y:S01]  /*4340*/  HMMA.16816.F32 R128, R4, R8, R128 ;  /* 0x000000080480723c */ /* 0x002fe20000001880 */
[----:B------:R-:W-:Y:S02]  /*4350*/  FADD.FTZ R166, R169, R166 ;  /* 0x000000a6a9a67221 */ /* 0x000fe40000010000 */
[----:B------:R-:W-:-:S05]  /*4360*/  FADD.FTZ R175, R175, R174 ;  /* 0x000000aeafaf7221 */ /* 0x000fca0000010000 */
        /* <DEDUP_REMOVED lines=34> */
[----:B------:R-:W2:Y:S06]  /*4590*/  LDSM.16.MT88.4 R20, [R135+0x3900] ;  /* 0x003900008714783b */ /* 0x000eac0000004200 */
        /* <DEDUP_REMOVED lines=10> */
[----:B---3--:R-:W-:Y:S01]  /*4640*/  HMMA.16816.F32 R120, R4, R12, R120 ;  /* 0x0000000c0478723c */ /* 0x008fe20000001878 */
[----:B------:R-:W-:Y:S02]  /*4650*/  FADD.FTZ R223, R178, R177 ;  /* 0x000000b1b2df7221 */ /* 0x000fe40000010000 */
[----:B------:R-:W-:-:S05]  /*4660*/  FADD.FTZ R221, R221, R182 ;  /* 0x000000b6dddd7221 */ /* 0x000fca0000010000 */
        /* <DEDUP_REMOVED lines=8> */
[C---:B------:R-:W-:Y:S08]  /*46f0*/  HMMA.16816.F32 R44, R4.reuse, R140, R44 ;  /* 0x0000008c042c723c */ /* 0x040ff0000000182c */
[C---:B------:R-:W-:Y:S08]  /*4700*/  HMMA.16816.F32 R48, R4.reuse, R142, R48 ;  /* 0x0000008e0430723c */ /* 0x040ff00000001830 */
        /* <DEDUP_REMOVED lines=10> */
[C---:B---3--:R-:W-:Y:S08]  /*47b0*/  HMMA.16816.F32 R68, R4.reuse, R12, R68 ;  /* 0x0000000c0444723c */ /* 0x048ff00000001844 */
[C---:B------:R-:W-:Y:S08]  /*47c0*/  HMMA.16816.F32 R72, R4.reuse, R14, R72 ;  /* 0x0000000e0448723c */ /* 0x040ff00000001848 */
[C---:B-1----:R-:W-:Y:S08]  /*47d0*/  HMMA.16816.F32 R84, R4.reuse, R8, R84 ;  /* 0x000000080454723c */ /* 0x042ff00000001854 */
[C---:B------:R-:W-:Y:S08]  /*47e0*/  HMMA.16816.F32 R88, R4.reuse, R10, R88 ;  /* 0x0000000a0458723c */ /* 0x040ff00000001858 */
[C---:B--2---:R-:W-:Y:S08]  /*47f0*/  HMMA.16816.F32 R92, R4.reuse, R16, R92 ;  /* 0x00000010045c723c */ /* 0x044ff0000000185c */
[----:B------:R-:W-:Y:S07]  /*4800*/  HMMA.16816.F32 R96, R4, R18, R96 ;  /* 0x000000120460723c */ /* 0x000fee0000001860 */
[----:B------:R-:W-:-:S04]  /*4810*/  IADD3 R5, R147, -0x3, RZ ;  /* 0xfffffffd93057810 */ /* 0x000fc80007ffe0ff */
[----:B------:R-:W-:-:S13]  /*4820*/  ISETP.GE.AND P1, PT, R5, R196, PT ;  /* 0x000000c40500720c */ /* 0x000fda0003f26270 */
[----:B------:R-:W-:Y:S05]  /*4830*/  @!P1 BRA `(.L_x_1519) ;  /* 0x0000044000009947 */ /* 0x000fea0003800000 */
[----:B------:R-:W-:Y:S01]  /*4840*/  IADD3 R0, R147, -0x1, RZ ;  /* 0xffffffff93007810 */ /* 0x000fe20007ffe0ff */
[----:B------:R-:W-:Y:S01]  /*4850*/  IMAD.MOV.U32 R199, RZ, RZ, RZ ;  /* 0x000000ffffc77224 */ /* 0x000fe200078e00ff */
[----:B------:R-:W-:-:S03]  /*4860*/  ISETP.NE.AND P2, PT, R197, 0x1, PT ;  /* 0x00000001c500780c */ /* 0x000fc60003f45270 */
[----:B------:R-:W-:-:S05]  /*4870*/  IMAD R5, R0, 0x40, R203 ;  /* 0x0000004000057824 */ /* 0x000fca00078e02cb */
[----:B------:R-:W-:-:S05]  /*4880*/  IADD3 R200, R5, -0x80, R202 ;  /* 0xffffff8005c87810 */ /* 0x000fca0007ffe0ca */
[----:B------:R-:W-:-:S04]  /*4890*/  @P2 IMAD.HI.U32 R4, R200, c[0x0][0x2bc], RZ ;  /* 0x0000af00c8042a27 */ /* 0x000fc800078e00ff */
[----:B------:R-:W-:Y:S01]  /*48a0*/  IMAD.MOV.U32 R0, RZ, RZ, R200 ;  /* 0x000000ffff007224 */ /* 0x000fe200078e00c8 */
[----:B------:R-:W-:-:S04]  /*48b0*/  @P2 SHF.R.U32.HI R0, RZ, c[0x0][0x2c0], R4 ;  /* 0x0000b000ff002a19 */ /* 0x000fc80000011604 */
[----:B------:R-:W-:-:S04]  /*48c0*/  @!P3 IADD3 R5, P1, R0, R210, RZ ;  /* 0x000000d20005b210 */ /* 0x000fc80007f3e0ff */
[----:B------:R-:W-:Y:S02]  /*48d0*/  @!P3 LEA.HI.X.SX32 R4, R0, R195, 0x1, P1 ;  /* 0x000000c30004b211 */ /* 0x000fe400008f0eff */
[----:B------:R-:W-:-:S04]  /*48e0*/  @!P3 LEA R8, P1, R5, c[0x0][0x2a0], 0x2 ;  /* 0x0000a8000508ba11 */ /* 0x000fc800078210ff */
[----:B------:R-:W-:-:S05]  /*48f0*/  @!P3 LEA.HI.X R9, R5, c[0x0][0x2a4], R4, 0x2, P1 ;  /* 0x0000a9000509ba11 */ /* 0x000fca00008f1404 */
[----:B------:R1:W2:Y:S01]  /*4900*/  @!P3 LDG.E R199, [R8.64] ;  /* 0x0000000608c7b981 */ /* 0x0002a2000c1e1900 */
[----:B------:R-:W-:Y:S01]  /*4910*/  IMAD.MOV R5, RZ, RZ, -R0 ;  /* 0x000000ffff057224 */ /* 0x000fe200078e0a00 */
[----:B------:R-:W-:Y:S01]  /*4920*/  SEL R11, RZ, 0x10, P4 ;  /* 0x00000010ff0b7807 */ /* 0x000fe20002000000 */
[C---:B------:R-:W-:Y:S01]  /*4930*/  IMAD.SHL.U32 R4, R149.reuse, 0x2, RZ ;  /* 0x0000000295047824 */ /* 0x040fe200078e00ff */
[----:B------:R-:W-:Y:S01]  /*4940*/  SHF.L.U64.HI R149, R149, 0x1, R144 ;  /* 0x0000000195957819 */ /* 0x000fe20000010290 */
[----:B------:R-:W-:Y:S01]  /*4950*/  IMAD R200, R5, c[0x0][0x2b8], R200 ;  /* 0x0000ae0005c87a24 */ /* 0x000fe200078e02c8 */
[----:B------:R-:W-:Y:S01]  /*4960*/  IADD3 R16, -R11, 0x10, RZ ;  /* 0x000000100b107810 */ /* 0x000fe20007ffe1ff */
[----:B------:R-:W-:Y:S01]  /*4970*/  IMAD.SHL.U32 R12, R134, 0x2, RZ ;  /* 0x00000002860c7824 */ /* 0x000fe200078e00ff */
[----:B------:R-:W-:Y:S01]  /*4980*/  IADD3 R14, -R146, 0x10, RZ ;  /* 0x00000010920e7810 */ /* 0x000fe20007ffe1ff */
[----:B------:R-:W-:Y:S01]  /*4990*/  IMAD.WIDE.U32 R6, R200, c[0x0][0x1e0], RZ ;  /* 0x00007800c8067a25 */ /* 0x000fe200078e00ff */
[----:B------:R-:W-:-:S02]  /*49a0*/  SHF.R.S32.HI R5, RZ, 0x1f, R200 ;  /* 0x0000001fff057819 */ /* 0x000fc400000114c8 */
[----:B------:R-:W-:Y:S01]  /*49b0*/  LOP3.LUT R16, R16, 0xf, RZ, 0xc0, !PT ;  /* 0x0000000f10107812 */ /* 0x000fe200078ec0ff */
[----:B------:R-:W-:Y:S01]  /*49c0*/  IMAD.SHL.U32 R10, R2, 0x2, RZ ;  /* 0x00000002020a7824 */ /* 0x000fe200078e00ff */
[----:B------:R-:W-:Y:S01]  /*49d0*/  SHF.L.U64.HI R13, R134, 0x1, R145 ;  /* 0x00000001860d7819 */ /* 0x000fe20000010291 */
[----:B------:R-:W-:Y:S01]  /*49e0*/  IMAD R5, R5, c[0x0][0x1e0], RZ ;  /* 0x0000780005057a24 */ /* 0x000fe200078e02ff */
[----:B------:R-:W-:-:S03]  /*49f0*/  LOP3.LUT R14, R14, 0xf, RZ, 0xc0, !PT ;  /* 0x0000000f0e0e7812 */ /* 0x000fc600078ec0ff */
[----:B------:R-:W-:-:S04]  /*4a00*/  IMAD R0, R200, c[0x0][0x1e4], R5 ;  /* 0x00007900c8007a24 */ /* 0x000fc800078e0205 */
[----:B------:R-:W-:Y:S01]  /*4a10*/  IMAD.IADD R7, R7, 0x1, R0 ;  /* 0x0000000107077824 */ /* 0x000fe200078e0200 */
[----:B-1----:R-:W-:Y:S02]  /*4a20*/  SHF.L.U64.HI R9, R2, 0x1, R133 ;  /* 0x0000000102097819 */ /* 0x002fe40000010285 */
[----:B--2---:R-:W-:Y:S01]  /*4a30*/  SHF.R.S32.HI R0, RZ, 0x1f, R199 ;  /* 0x0000001fff007819 */ /* 0x004fe200000114c7 */
[----:B------:R-:W-:-:S04]  /*4a40*/  IMAD.WIDE.U32 R6, R199, c[0x0][0x1f0], R6 ;  /* 0x00007c00c7067a25 */ /* 0x000fc800078e0006 */
[----:B------:R-:W-:-:S04]  /*4a50*/  IMAD R0, R0, c[0x0][0x1f0], RZ ;  /* 0x00007c0000007a24 */ /* 0x000fc800078e02ff */
[----:B------:R-:W-:Y:S01]  /*4a60*/  IMAD R5, R199, c[0x0][0x1f4], R0 ;  /* 0x00007d00c7057a24 */ /* 0x000fe200078e0200 */
[----:B------:R-:W-:-:S04]  /*4a70*/  IADD3 R0, P1, R208, R6, RZ ;  /* 0x00000006d0007210 */ /* 0x000fc80007f3e0ff */
[----:B------:R-:W-:Y:S02]  /*4a80*/  IADD3.X R5, R194, R7, R5, P1, !PT ;  /* 0x00000007c2057210 */ /* 0x000fe40000ffe405 */
[----:B------:R-:W-:-:S04]  /*4a90*/  LEA R6, P1, R0, c[0x0][0x1c8], 0x1 ;  /* 0x0000720000067a11 */ /* 0x000fc800078208ff */
[----:B------:R-:W-:Y:S01]  /*4aa0*/  LEA.HI.X R5, R0, c[0x0][0x1cc], R5, 0x1, P1 ;  /* 0x0000730000057a11 */ /* 0x000fe200008f0c05 */
[----:B------:R-:W1:Y:S01]  /*4ab0*/  SHFL.IDX PT, R7, R6, 0x1, 0x181f ;  /* 0x00381f0006077f89 */ /* 0x000e6200000e0000 */
[----:B------:R-:W-:-:S03]  /*4ac0*/  SEL R0, RZ, 0x10, P5 ;  /* 0x00000010ff007807 */ /* 0x000fc60002800000 */
[----:B------:R-:W2:Y:S01]  /*4ad0*/  SHFL.IDX PT, R8, R5, 0x1, 0x181f ;  /* 0x00381f0005087f89 */ /* 0x000ea200000e0000 */
[----:B------:R-:W-:-:S04]  /*4ae0*/  IADD3 R18, -R0, 0x10, RZ ;  /* 0x0000001000127810 */ /* 0x000fc80007ffe1ff */
[----:B------:R-:W-:-:S04]  /*4af0*/  LOP3.LUT R18, R18, 0xf, RZ, 0xc0, !PT ;  /* 0x0000000f12127812 */ /* 0x000fc800078ec0ff */
[----:B-1----:R-:W-:-:S04]  /*4b00*/  IADD3 R18, P2, P1, R18, R7, R4 ;  /* 0x0000000712127210 */ /* 0x002fc8000795e004 */
[----:B--2---:R-:W-:Y:S02]  /*4b10*/  IADD3.X R19, RZ, R8, R149, P2, P1 ;  /* 0x00000008ff137210 */ /* 0x004fe400017e2495 */
[----:B------:R-:W-:-:S04]  /*4b20*/  IADD3 R16, P2, P1, R16, R7, R12 ;  /* 0x0000000710107210 */ /* 0x000fc8000795e00c */
[-C--:B------:R-:W-:Y:S02]  /*4b30*/  IADD3.X R17, RZ, R8.reuse, R13, P2, P1 ;  /* 0x00000008ff117210 */ /* 0x080fe400017e240d */
[----:B------:R-:W-:Y:S02]  /*4b40*/  IADD3 R14, P2, P1, R14, R7, R10 ;  /* 0x000000070e0e7210 */ /* 0x000fe4000795e00a */
[----:B------:R-:W1:Y:S02]  /*4b50*/  SHFL.IDX PT, R7, R6, RZ, 0x181f ;  /* 0x00181fff06077589 */ /* 0x000e6400000e0000 */
[----:B------:R-:W-:Y:S02]  /*4b60*/  IADD3.X R15, RZ, R8, R9, P2, P1 ;  /* 0x00000008ff0f7210 */ /* 0x000fe400017e2409 */
[----:B------:R-:W2:Y:S01]  /*4b70*/  SHFL.IDX PT, R8, R5, RZ, 0x181f ;  /* 0x00181fff05087589 */ /* 0x000ea200000e0000 */
[----:B-1----:R-:W-:-:S05]  /*4b80*/  IADD3 R20, P1, R7, R4, RZ ;  /* 0x0000000407147210 */ /* 0x002fca0007f3e0ff */
[----:B--2---:R-:W-:Y:S01]  /*4b90*/  IMAD.X R21, R8, 0x1, R149, P1 ;  /* 0x0000000108157824 */ /* 0x004fe200008e0695 */
[----:B------:R-:W-:-:S05]  /*4ba0*/  IADD3 R12, P1, R7, R12, RZ ;  /* 0x0000000c070c7210 */ /* 0x000fca0007f3e0ff */
[----:B------:R-:W-:Y:S01]  /*4bb0*/  IMAD.X R13, R8, 0x1, R13, P1 ;  /* 0x00000001080d7824 */ /* 0x000fe200008e060d */
[----:B------:R-:W-:Y:S01]  /*4bc0*/  IADD3 R22, P1, R7, R10, RZ ;  /* 0x0000000a07167210 */ /* 0x000fe20007f3e0ff */
[----:B------:R-:W-:-:S04]  /*4bd0*/  IMAD.SHL.U32 R7, R201, 0x2, RZ ;  /* 0x00000002c9077824 */ /* 0x000fc800078e00ff */
[----:B------:R-:W-:Y:S01]  /*4be0*/  IMAD.X R23, R8, 0x1, R9, P1 ;  /* 0x0000000108177824 */ /* 0x000fe200008e0609 */
[----:B------:R-:W-:Y:S01]  /*4bf0*/  ISETP.NE.U32.AND P1, PT, R0, RZ, PT ;  /* 0x000000ff0000720c */ /* 0x000fe20003f25070 */
[----:B------:R1:W-:Y:S04]  /*4c00*/  LDGSTS.E.BYPASS.LTC128B.128 [R7+0xc100], [R20.64], !P5 ;  /* 0x0c10000014077fae */ /* 0x0003e8000e901d46 */
[----:B------:R1:W-:Y:S04]  /*4c10*/  LDGSTS.E.BYPASS.LTC128B.128 [R7+0xe100], [R12.64], !P4 ;  /* 0x0e1000000c077fae */ /* 0x0003e8000e101d46 */
[----:B------:R1:W-:Y:S04]  /*4c20*/  LDGSTS.E.BYPASS.LTC128B.128 [R7+0x10100], [R22.64], !P6 ;  /* 0x1010000016077fae */ /* 0x0003e8000f101d46 */
[----:B------:R1:W-:Y:S01]  /*4c30*/  LDGSTS.E.BYPASS.LTC128B.128.ZFILL [R7+0xd100], [R18.64], P1 ;  /* 0x0d10000012077fae */ /* 0x0003e20008941d46 */
[----:B------:R-:W-:-:S13]  /*4c40*/  ISETP.NE.U32.AND P1, PT, R11, RZ, PT ;  /* 0x000000ff0b00720c */ /* 0x000fda0003f25070 */
[----:B------:R1:W-:Y:S01]  /*4c50*/  LDGSTS.E.BYPASS.LTC128B.128.ZFILL [R7+0xf100], [R16.64], P1 ;  /* 0x0f10000010077fae */ /* 0x0003e20008941d46 */
[----:B------:R-:W-:-:S13]  /*4c60*/  ISETP.NE.U32.AND P1, PT, R146, RZ, PT ;  /* 0x000000ff9200720c */ /* 0x000fda0003f25070 */
[----:B------:R1:W-:Y:S02]  /*4c70*/  LDGSTS.E.BYPASS.LTC128B.128.ZFILL [R7+0x11100], [R14.64], P1 ;  /* 0x111000000e077fae */ /* 0x0003e40008941d46 */
.L_x_1519:
[----:B------:R-:W-:Y:S01]  /*4c80*/  IADD3 R219, R147, -0x2, RZ ;  /* 0xfffffffe93db7810 */ /* 0x000fe20007ffe0ff */
[----:B------:R-:W0:Y:S03]  /*4c90*/  LDGDEPBAR ;  /* 0x00000000000079af */ /* 0x000e260000000000 */
[----:B------:R-:W-:-:S13]  /*4ca0*/  ISETP.GE.AND P1, PT, R219, R196, PT ;  /* 0x000000c4db00720c */ /* 0x000fda0003f26270 */
[----:B------:R-:W-:Y:S05]  /*4cb0*/  @!P1 BRA `(.L_x_1520) ;  /* 0x0000305000009947 */ /* 0x000fea0003800000 */
[C---:B------:R-:W-:Y:S01]  /*4cc0*/  SHF.L.U64.HI R216, R134.reuse, 0x1, R145 ;  /* 0x0000000186d87819 */ /* 0x040fe20000010291 */
[----:B------:R-:W-:Y:S01]  /*4cd0*/  IMAD.SHL.U32 R215, R134, 0x2, RZ ;  /* 0x0000000286d77824 */ /* 0x000fe200078e00ff */
[----:B------:R-:W-:Y:S01]  /*4ce0*/  MOV R134, 0x20 ;  /* 0x0000002000867802 */ /* 0x000fe20000000f00 */
[C---:B------:R-:W-:Y:S01]  /*4cf0*/  IMAD.SHL.U32 R205, R2.reuse, 0x2, RZ ;  /* 0x0000000202cd7824 */ /* 0x040fe200078e00ff */
[----:B------:R-:W-:Y:S01]  /*4d00*/  SHF.L.U64.HI R214, R2, 0x1, R133 ;  /* 0x0000000102d67819 */ /* 0x000fe20000010285 */
[----:B------:R-:W-:Y:S01]  /*4d10*/  IMAD.MOV.U32 R0, RZ, RZ, R3 ;  /* 0x000000ffff007224 */ /* 0x000fe200078e0003 */
[----:B------:R-:W-:Y:S01]  /*4d20*/  MOV R133, R132 ;  /* 0x0000008400857202 */ /* 0x000fe20000000f00 */
[----:B------:R-:W-:Y:S01]  /*4d30*/  IMAD.MOV.U32 R217, RZ, RZ, RZ ;  /* 0x000000ffffd97224 */ /* 0x000fe200078e00ff */
[----:B------:R-:W-:Y:S01]  /*4d40*/  SEL R134, R134, 0xffffffe0, !P0 ;  /* 0xffffffe086867807 */ /* 0x000fe20004000000 */
[----:B------:R-:W-:Y:S02]  /*4d50*/  UMOV UR5, 0x1 ;  /* 0x0000000100057882 */ /* 0x000fe40000000000 */
.L_x_1523:
[----:B------:R-:W-:Y:S04]  /*4d60*/  DEPBAR.LE SB0, 0x2 ;  /* 0x000080800000791a */ /* 0x000fe80000000000 */
[----:B------:R-:W-:Y:S01]  /*4d70*/  BAR.SYNC.DEFER_BLOCKING 0x0 ;  /* 0x0000000000007b1d */ /* 0x000fe20000010000 */
[----:B------:R-:W-:Y:S01]  /*4d80*/  UIMAD UR4, UR5, 0x6000, URZ ;  /* 0x00006000050478a4 */ /* 0x000fe2000f8e023f */
[----:B------:R-:W-:Y:S05]  /*4d90*/  ISETP.GE.AND P0, PT, R196, R219, PT ;  /* 0x000000dbc400720c */ /* 0x000fea0003f06270 */
[----:B------:R-:W-:Y:S05]  /*4da0*/  IADD3 R180, R190, UR4, RZ ;  /* 0x00000004beb47c10 */ /* 0x000fea000fffe0ff */
[----:B------:R-:W-:Y:S01]  /*4db0*/  IMAD.IADD R132, R134, 0x1, R180 ;  /* 0x0000000186847824 */ /* 0x000fe200078e02b4 */
[----:B------:R2:W3:Y:S04]  /*4dc0*/  LDSM.16.M88.4 R136, [R192] ;  /* 0x00000000c088783b */ /* 0x0004e80000000200 */
[----:B------:R2:W4:Y:S04]  /*4dd0*/  LDSM.16.M88.4 R140, [R190+UR4+0xc100] ;  /* 0x00c10004be8c783b */ /* 0x0005280008000200 */
[----:B-1----:R2:W1:Y:S04]  /*4de0*/  LDSM.16.M88.4 R144, [R190+UR4+0xc900] ;  /* 0x00c90004be90783b */ /* 0x0024680008000200 */
[----:B------:R2:W1:Y:S04]  /*4df0*/  LDSM.16.M88.4 R148, [R190+UR4+0xd100] ;  /* 0x00d10004be94783b */ /* 0x0004680008000200 */
[----:B------:R2:W1:Y:S04]  /*4e00*/  LDSM.16.M88.4 R152, [R190+UR4+0xd900] ;  /* 0x00d90004be98783b */ /* 0x0004680008000200 */
[----:B------:R2:W1:Y:S04]  /*4e10*/  LDSM.16.M88.4 R156, [R188] ;  /* 0x00000000bc9c783b */ /* 0x0004680000000200 */
[----:B------:R2:W1:Y:S04]  /*4e20*/  LDSM.16.M88.4 R160, [R132+0xc100] ;  /* 0x00c1000084a0783b */ /* 0x0004680000000200 */
[----:B------:R2:W1:Y:S04]  /*4e30*/  LDSM.16.M88.4 R164, [R132+0xc900] ;  /* 0x00c9000084a4783b */ /* 0x0004680000000200 */
[----:B------:R2:W1:Y:S04]  /*4e40*/  LDSM.16.M88.4 R168, [R132+0xd100] ;  /* 0x00d1000084a8783b */ /* 0x0004680000000200 */
[----:B------:R2:W1:Y:S01]  /*4e50*/  LDSM.16.M88.4 R172, [R132+0xd900] ;  /* 0x00d9000084ac783b */ /* 0x0004620000000200 */
[----:B------:R-:W-:-:S05]  /*4e60*/  @P0 BRA `(.L_x_1521) ;  /* 0x0000030000000947 */ /* 0x000fca0003800000 */
[----:B------:R-:W-:Y:S01]  /*4e70*/  SHF.R.S32.HI R3, RZ, 0x1f, R200 ;  /* 0x0000001fff037819 */ /* 0x000fe200000114c8 */
[----:B------:R-:W-:Y:S01]  /*4e80*/  IMAD.WIDE.U32 R4, R200, c[0x0][0x208], RZ ;  /* 0x00008200c8047a25 */ /* 0x000fe200078e00ff */
[----:B------:R-:W-:Y:S03]  /*4e90*/  SHF.R.S32.HI R2, RZ, 0x1f, R199 ;  /* 0x0000001fff027819 */ /* 0x000fe600000114c7 */
[----:B------:R-:W-:Y:S02]  /*4ea0*/  IMAD R3, R3, c[0x0][0x208], RZ ;  /* 0x0000820003037a24 */ /* 0x000fe400078e02ff */
[----:B------:R-:W-:Y:S02]  /*4eb0*/  IMAD R2, R2, c[0x0][0x218], RZ ;  /* 0x0000860002027a24 */ /* 0x000fe400078e02ff */
[----:B------:R-:W-:Y:S02]  /*4ec0*/  IMAD R3, R200, c[0x0][0x20c], R3 ;  /* 0x00008300c8037a24 */ /* 0x000fe400078e0203 */
[----:B------:R-:W-:Y:S02]  /*4ed0*/  IMAD R2, R199, c[0x0][0x21c], R2 ;  /* 0x00008700c7027a24 */ /* 0x000fe400078e0202 */
[----:B------:R-:W-:Y:S04]  /*4ee0*/  IMAD.IADD R5, R5, 0x1, R3 ;  /* 0x0000000105057824 */ /* 0x000fe800078e0203 */
[----:B------:R-:W-:Y:S05]  /*4ef0*/  IMAD.WIDE.U32 R4, R199, c[0x0][0x218], R4 ;  /* 0x00008600c7047a25 */ /* 0x000fea00078e0004 */
[----:B------:R-:W-:Y:S02]  /*4f00*/  IADD3 R3, P0, R206, R4, RZ ;  /* 0x00000004ce037210 */ /* 0x000fe40007f1e0ff */
[----:B------:R-:W-:Y:S02]  /*4f10*/  SEL R4, RZ, 0x10, P5 ;  /* 0x00000010ff047807 */ /* 0x000fe40002800000 */
[----:B------:R-:W-:Y:S02]  /*4f20*/  IADD3.X R2, R193, R5, R2, P0, !PT ;  /* 0x00000005c1027210 */ /* 0x000fe400007fe402 */
[C---:B-1----:R-:W-:Y:S02]  /*4f30*/  LEA R14, P0, R3.reuse, c[0x0][0x1f8], 0x1 ;  /* 0x00007e00030e7a11 */ /* 0x042fe400078008ff */
[C---:B------:R-:W-:Y:S02]  /*4f40*/  IADD3 R5, -R4.reuse, 0x10, RZ ;  /* 0x0000001004057810 */ /* 0x040fe40007ffe1ff */
[----:B------:R-:W-:Y:S01]  /*4f50*/  LEA.HI.X R10, R3, c[0x0][0x1fc], R2, 0x1, P0 ;  /* 0x00007f00030a7a11 */ /* 0x000fe200000f0c02 */
[----:B------:R-:W1:Y:S01]  /*4f60*/  SHFL.IDX PT, R7, R14, 0x1, 0x181f ;  /* 0x00381f000e077f89 */ /* 0x000e6200000e0000 */
[----:B------:R-:W-:Y:S02]  /*4f70*/  SEL R3, RZ, 0x10, P4 ;  /* 0x00000010ff037807 */ /* 0x000fe40002000000 */
[----:B------:R-:W-:Y:S01]  /*4f80*/  ISETP.NE.U32.AND P2, PT, R4, RZ, PT ;  /* 0x000000ff0400720c */ /* 0x000fe20003f45070 */
[----:B------:R-:W5:Y:S01]  /*4f90*/  SHFL.IDX PT, R9, R10, 0x1, 0x181f ;  /* 0x00381f000a097f89 */ /* 0x000f6200000e0000 */
[----:B------:R-:W-:Y:S02]  /*4fa0*/  LOP3.LUT R5, R5, 0xf, RZ, 0xc0, !PT ;  /* 0x0000000f05057812 */ /* 0x000fe400078ec0ff */
[----:B------:R-:W-:Y:S01]  /*4fb0*/  SEL R2, RZ, 0x10, P6 ;  /* 0x00000010ff027807 */ /* 0x000fe20003000000 */
[----:B------:R2:W4:Y:S01]  /*4fc0*/  SHFL.IDX PT, R8, R14, RZ, 0x181f ;  /* 0x00181fff0e087589 */ /* 0x00052200000e0000 */
[----:B------:R-:W-:Y:S03]  /*4fd0*/  IADD3 R6, -R3, 0x10, RZ ;  /* 0x0000001003067810 */ /* 0x000fe60007ffe1ff */
[----:B------:R-:W3:Y:S01]  /*4fe0*/  SHFL.IDX PT, R11, R10, RZ, 0x181f ;  /* 0x00181fff0a0b7589 */ /* 0x000ee200000e0000 */
[----:B------:R-:W-:Y:S02]  /*4ff0*/  LOP3.LUT R6, R6, 0xf, RZ, 0xc0, !PT ;  /* 0x0000000f06067812 */ /* 0x000fe400078ec0ff */
[----:B-1----:R-:W-:Y:S02]  /*5000*/  IADD3 R12, P1, P0, R5, R7, R212 ;  /* 0x00000007050c7210 */ /* 0x002fe4000783e0d4 */
[----:B------:R-:W-:Y:S02]  /*5010*/  IADD3 R5, -R2, 0x10, RZ ;  /* 0x0000001002057810 */ /* 0x000fe40007ffe1ff */
[----:B-----5:R-:W-:Y:S02]  /*5020*/  IADD3.X R13, RZ, R9, R213, P1, P0 ;  /* 0x00000009ff0d7210 */ /* 0x020fe40000fe04d5 */
[----:B--2---:R-:W-:Y:S02]  /*5030*/  IADD3 R14, P1, P0, R6, R7, R215 ;  /* 0x00000007060e7210 */ /* 0x004fe4000783e0d7 */
[----:B------:R-:W-:Y:S01]  /*5040*/  LOP3.LUT R6, R5, 0xf, RZ, 0xc0, !PT ;  /* 0x0000000f05067812 */ /* 0x000fe200078ec0ff */
[----:B------:R-:W-:Y:S01]  /*5050*/  IMAD R5, R217, 0x6000, R198 ;  /* 0x00006000d9057824 */ /* 0x000fe200078e02c6 */
[----:B------:R-:W-:Y:S02]  /*5060*/  IADD3.X R15, RZ, R9, R216, P1, P0 ;  /* 0x00000009ff0f7210 */ /* 0x000fe40000fe04d8 */
[----:B------:R-:W-:Y:S04]  /*5070*/  IADD3 R6, P1, P0, R6, R7, R205 ;  /* 0x0000000706067210 */ /* 0x000fe8000783e0cd */
[----:B------:R-:W-:Y:S02]  /*5080*/  IADD3.X R7, RZ, R9, R214, P1, P0 ;  /* 0x00000009ff077210 */ /* 0x000fe40000fe04d6 */
[----:B----4-:R-:W-:Y:S02]  /*5090*/  IADD3 R18, P1, R212, R8, RZ ;  /* 0x00000008d4127210 */ /* 0x010fe40007f3e0ff */
[C---:B------:R-:W-:Y:S03]  /*50a0*/  IADD3 R16, P0, R8.reuse, R215, RZ ;  /* 0x000000d708107210 */ /* 0x040fe60007f1e0ff */
[----:B---3--:R-:W-:Y:S01]  /*50b0*/  IMAD.X R19, R213, 0x1, R11, P1 ;  /* 0x00000001d5137824 */ /* 0x008fe200008e060b */
[----:B------:R-:W-:Y:S01]  /*50c0*/  ISETP.NE.U32.AND P1, PT, R3, RZ, PT ;  /* 0x000000ff0300720c */ /* 0x000fe20003f25070 */
[C---:B------:R-:W-:Y:S01]  /*50d0*/  IMAD.X R17, R11.reuse, 0x1, R216, P0 ;  /* 0x000000010b117824 */ /* 0x040fe200000e06d8 */
[----:B------:R-:W-:Y:S02]  /*50e0*/  IADD3 R8, P0, R8, R205, RZ ;  /* 0x000000cd08087210 */ /* 0x000fe40007f1e0ff */
[----:B------:R1:W-:Y:S03]  /*50f0*/  LDGSTS.E.BYPASS.LTC128B.128 [R5], [R18.64], !P5 ;  /* 0x0000000012057fae */ /* 0x0003e6000e901d46 */
[----:B------:R-:W-:Y:S01]  /*5100*/  IMAD.X R9, R11, 0x1, R214, P0 ;  /* 0x000000010b097824 */ /* 0x000fe200000e06d6 */
[----:B------:R1:W-:Y:S01]  /*5110*/  LDGSTS.E.BYPASS.LTC128B.128 [R5+0x2000], [R16.64], !P4 ;  /* 0x0200000010057fae */ /* 0x0003e2000e101d46 */
[----:B------:R-:W-:Y:S03]  /*5120*/  ISETP.NE.U32.AND P0, PT, R2, RZ, PT ;  /* 0x000000ff0200720c */ /* 0x000fe60003f05070 */
[----:B------:R1:W-:Y:S04]  /*5130*/  LDGSTS.E.BYPASS.LTC128B.128 [R5+0x4000], [R8.64], !P6 ;  /* 0x0400000008057fae */ /* 0x0003e8000f101d46 */
[----:B------:R1:W-:Y:S04]  /*5140*/  LDGSTS.E.BYPASS.LTC128B.128.ZFILL [R5+0x1000], [R12.64], P2 ;  /* 0x010000000c057fae */ /* 0x0003e80009141d46 */
[----:B------:R1:W-:Y:S04]  /*5150*/  LDGSTS.E.BYPASS.LTC128B.128.ZFILL [R5+0x3000], [R14.64], P1 ;  /* 0x030000000e057fae */ /* 0x0003e80008941d46 */
[----:B------:R1:W-:Y:S02]  /*5160*/  LDGSTS.E.BYPASS.LTC128B.128.ZFILL [R5+0x5000], [R6.64], P0 ;  /* 0x0500000006057fae */ /* 0x0003e40008141d46 */
.L_x_1521:
[C---:B-1-34-:R-:W-:Y:S01]  /*5170*/  HMMA.16816.F32 R4, R136.reuse, R140, RZ ;  /* 0x0000008c8804723c */ /* 0x05afe200000018ff */
[----:B------:R-:W0:Y:S02]  /*5180*/  LDGDEPBAR ;  /* 0x00000000000079af */ /* 0x000e240000000000 */
[----:B------:R-:W-:Y:S02]  /*5190*/  ISETP.GE.AND P1, PT, R217, 0x1, PT ;  /* 0x00000001d900780c */ /* 0x000fe40003f26270 */
[C---:B------:R-:W-:Y:S02]  /*51a0*/  IADD3 R191, R187.reuse, R180, RZ ;  /* 0x000000b4bbbf7210 */ /* 0x040fe40007ffe0ff */
[----:B------:R-:W-:Y:S01]  /*51b0*/  IADD3 R2, R187, R132, RZ ;  /* 0x00000084bb027210 */ /* 0x000fe20007ffe0ff */
[C---:B------:R-:W-:Y:S01]  /*51c0*/  HMMA.16816.F32 R8, R136.reuse, R142, RZ ;  /* 0x0000008e8808723c */ /* 0x040fe200000018ff */
[----:B------:R-:W-:Y:S03]  /*51d0*/  LDSM.16.M88.4 R140, [R186] ;  /* 0x00000000ba8c783b */ /* 0x000fe60000000200 */
[----:B------:R-:W-:Y:S02]  /*51e0*/  IADD3 R3, R134, R180, R187 ;  /* 0x000000b486037210 */ /* 0x000fe40007ffe0bb */
[----:B------:R-:W-:Y:S02]  /*51f0*/  IADD3 R217, R217, 0x1, RZ ;  /* 0x00000001d9d97810 */ /* 0x000fe40007ffe0ff */
[C---:B------:R-:W-:Y:S01]  /*5200*/  HMMA.16816.F32 R12, R136.reuse, R144, RZ ;  /* 0x00000090880c723c */ /* 0x040fe200000018ff */
[----:B------:R-:W-:Y:S03]  /*5210*/  LDSM.16.M88.4 R176, [R191+0xe100] ;  /* 0x00e10000bfb0783b */ /* 0x000fe60000000200 */
[----:B------:R-:W-:Y:S04]  /*5220*/  SEL R217, R217, RZ, !P1 ;  /* 0x000000ffd9d97207 */ /* 0x000fe80004800000 */
[C---:B------:R-:W-:Y:S01]  /*5230*/  HMMA.16816.F32 R16, R136.reuse, R146, RZ ;  /* 0x000000928810723c */ /* 0x040fe200000018ff */
[----:B------:R-:W1:Y:S07]  /*5240*/  LDSM.16.M88.4 R144, [R191+0xc100] ;  /* 0x00c10000bf90783b */ /* 0x000e6e0000000200 */
[C---:B------:R-:W-:Y:S01]  /*5250*/  HMMA.16816.F32 R20, R136.reuse, R148, RZ ;  /* 0x000000948814723c */ /* 0x040fe200000018ff */
[----:B------:R-:W-:Y:S07]  /*5260*/  LDSM.16.M88.4 R180, [R190+UR4+0x10100] ;  /* 0x01010004beb4783b */ /* 0x000fee0008000200 */
[C---:B------:R-:W-:Y:S01]  /*5270*/  HMMA.16816.F32 R24, R136.reuse, R150, RZ ;  /* 0x000000968818723c */ /* 0x040fe200000018ff */
[----:B------:R-:W-:Y:S07]  /*5280*/  LDSM.16.M88.4 R148, [R191+0xd100] ;  /* 0x00d10000bf94783b */ /* 0x000fee0000000200 */
[C---:B------:R-:W-:Y:S08]  /*5290*/  HMMA.16816.F32 R28, R136.reuse, R152, RZ ;  /* 0x00000098881c723c */ /* 0x040ff000000018ff */
[----:B------:R-:W-:Y:S01]  /*52a0*/  HMMA.16816.F32 R32, R136, R154, RZ ;  /* 0x0000009a8820723c */ /* 0x000fe200000018ff */
[----:B------:R-:W3:Y:S07]  /*52b0*/  LDSM.16.M88.4 R136, [R191+0xc900] ;  /* 0x00c90000bf88783b */ /* 0x000eee0000000200 */
[C---:B------:R-:W-:Y:S01]  /*52c0*/  HMMA.16816.F32 R4, R156.reuse, R160, R4 ;  /* 0x000000a09c04723c */ /* 0x040fe20000001804 */
[----:B------:R-:W4:Y:S07]  /*52d0*/  LDSM.16.M88.4 R152, [R191+0xd900] ;  /* 0x00d90000bf98783b */ /* 0x000f2e0000000200 */
[C---:B------:R-:W-:Y:S01]  /*52e0*/  HMMA.16816.F32 R8, R156.reuse, R162, R8 ;  /* 0x000000a29c08723c */ /* 0x040fe20000001808 */
[----:B------:R-:W-:Y:S07]  /*52f0*/  LDSM.16.M88.4 R160, [R185] ;  /* 0x00000000b9a0783b */ /* 0x000fee0000000200 */
[C---:B------:R-:W-:Y:S08]  /*5300*/  HMMA.16816.F32 R12, R156.reuse, R164, R12 ;  /* 0x000000a49c0c723c */ /* 0x040ff0000000180c */
[C---:B------:R-:W-:Y:S01]  /*5310*/  HMMA.16816.F32 R16, R156.reuse, R166, R16 ;  /* 0x000000a69c10723c */ /* 0x040fe20000001810 */
[----:B------:R-:W5:Y:S07]  /*5320*/  LDSM.16.M88.4 R164, [R2+0xc100] ;  /* 0x00c1000002a4783b */ /* 0x000f6e0000000200 */
[C---:B------:R-:W-:Y:S08]  /*5330*/  HMMA.16816.F32 R20, R156.reuse, R168, R20 ;  /* 0x000000a89c14723c */ /* 0x040ff00000001814 */
[C---:B------:R-:W-:Y:S01]  /*5340*/  HMMA.16816.F32 R24, R156.reuse, R170, R24 ;  /* 0x000000aa9c18723c */ /* 0x040fe20000001818 */
[----:B------:R-:W-:Y:S07]  /*5350*/  LDSM.16.M88.4 R168, [R132+0xe100] ;  /* 0x00e1000084a8783b */ /* 0x000fee0000000200 */
[C---:B------:R-:W-:Y:S08]  /*5360*/  HMMA.16816.F32 R28, R156.reuse, R172, R28 ;  /* 0x000000ac9c1c723c */ /* 0x040ff0000000181c */
[----:B------:R-:W-:Y:S01]  /*5370*/  HMMA.16816.F32 R32, R156, R174, R32 ;  /* 0x000000ae9c20723c */ /* 0x000fe20000001820 */
[----:B------:R-:W2:Y:S07]  /*5380*/  LDSM.16.M88.4 R156, [R2+0xc900] ;  /* 0x00c90000029c783b */ /* 0x000eae0000000200 */
[C---:B-1----:R-:W-:Y:S01]  /*5390*/  HMMA.16816.F32 R4, R140.reuse, R144, R4 ;  /* 0x000000908c04723c */ /* 0x042fe20000001804 */
[----:B------:R-:W-:Y:S07]  /*53a0*/  LDSM.16.M88.4 R172, [R132+0xe900] ;  /* 0x00e9000084ac783b */ /* 0x000fee0000000200 */
[C---:B------:R-:W-:Y:S01]  /*53b0*/  HMMA.16816.F32 R8, R140.reuse, R146, R8 ;  /* 0x000000928c08723c */ /* 0x040fe20000001808 */
[----:B------:R-:W1:Y:S07]  /*53c0*/  LDSM.16.M88.4 R144, [R2+0xd100] ;  /* 0x00d100000290783b */ /* 0x000e6e0000000200 */
[C---:B---3--:R-:W-:Y:S08]  /*53d0*/  HMMA.16816.F32 R12, R140.reuse, R136, R12 ;  /* 0x000000888c0c723c */ /* 0x048ff0000000180c */
[C---:B------:R-:W-:Y:S01]  /*53e0*/  HMMA.16816.F32 R16, R140.reuse, R138, R16 ;  /* 0x0000008a8c10723c */ /* 0x040fe20000001810 */
[----:B------:R-:W3:Y:S07]  /*53f0*/  LDSM.16.M88.4 R136, [R2+0xd900] ;  /* 0x00d900000288783b */ /* 0x000eee0000000200 */
[C---:B------:R-:W-:Y:S08]  /*5400*/  HMMA.16816.F32 R20, R140.reuse, R148, R20 ;  /* 0x000000948c14723c */ /* 0x040ff00000001814 */
[C---:B------:R-:W-:Y:S01]  /*5410*/  HMMA.16816.F32 R24, R140.reuse, R150, R24 ;  /* 0x000000968c18723c */ /* 0x040fe20000001818 */
[----:B------:R-:W-:Y:S07]  /*5420*/  LDSM.16.M88.4 R148, [R190+UR4+0xe100] ;  /* 0x00e10004be94783b */ /* 0x000fee0008000200 */
[C---:B----4-:R-:W-:Y:S08]  /*5430*/  HMMA.16816.F32 R28, R140.reuse, R152, R28 ;  /* 0x000000988c1c723c */ /* 0x050ff0000000181c */
[----:B------:R-:W-:Y:S01]  /*5440*/  HMMA.16816.F32 R32, R140, R154, R32 ;  /* 0x0000009a8c20723c */ /* 0x000fe20000001820 */
[----:B------:R-:W4:Y:S07]  /*5450*/  LDSM.16.M88.4 R140, [R192+0x4000] ;  /* 0x00400000c08c783b */ /* 0x000f2e0000000200 */
[C---:B-----5:R-:W-:Y:S01]  /*5460*/  HMMA.16816.F32 R4, R160.reuse, R164, R4 ;  /* 0x000000a4a004723c */ /* 0x060fe20000001804 */
[----:B------:R-:W5:Y:S07]  /*5470*/  LDSM.16.M88.4 R152, [R190+UR4+0xe900] ;  /* 0x00e90004be98783b */ /* 0x000f6e0008000200 */
[C---:B------:R-:W-:Y:S01]  /*5480*/  HMMA.16816.F32 R8, R160.reuse, R166, R8 ;  /* 0x000000a6a008723c */ /* 0x040fe20000001808 */
[----:B------:R-:W-:Y:S07]  /*5490*/  LDSM.16.M88.4 R164, [R190+UR4+0xf900] ;  /* 0x00f90004bea4783b */ /* 0x000fee0008000200 */
[C---:B--2---:R-:W-:Y:S08]  /*54a0*/  HMMA.16816.F32 R12, R160.reuse, R156, R12 ;  /* 0x0000009ca00c723c */ /* 0x044ff0000000180c */
[C---:B------:R-:W-:Y:S01]  /*54b0*/  HMMA.16816.F32 R16, R160.reuse, R158, R16 ;  /* 0x0000009ea010723c */ /* 0x040fe20000001810 */
[----:B------:R-:W2:Y:S07]  /*54c0*/  LDSM.16.M88.4 R156, [R190+UR4+0xf100] ;  /* 0x00f10004be9c783b */ /* 0x000eae0008000200 */
[C---:B-1----:R-:W-:Y:S08]  /*54d0*/  HMMA.16816.F32 R20, R160.reuse, R144, R20 ;  /* 0x00000090a014723c */ /* 0x042ff00000001814 */
[C---:B------:R-:W-:Y:S01]  /*54e0*/  HMMA.16816.F32 R24, R160.reuse, R146, R24 ;  /* 0x00000092a018723c */ /* 0x040fe20000001818 */
[----:B------:R-:W1:Y:S07]  /*54f0*/  LDSM.16.M88.4 R144, [R188+0x4000] ;  /* 0x00400000bc90783b */ /* 0x000e6e0000000200 */
[C---:B---3--:R-:W-:Y:S08]  /*5500*/  HMMA.16816.F32 R28, R160.reuse, R136, R28 ;  /* 0x00000088a01c723c */ /* 0x048ff0000000181c */
[----:B------:R-:W-:Y:S01]  /*5510*/  HMMA.16816.F32 R32, R160, R138, R32 ;  /* 0x0000008aa020723c */ /* 0x000fe20000001820 */
[----:B------:R-:W3:Y:S07]  /*5520*/  LDSM.16.M88.4 R136, [R132+0xf100] ;  /* 0x00f100008488783b */ /* 0x000eee0000000200 */
[C---:B----4-:R-:W-:Y:S01]  /*5530*/  HMMA.16816.F32 R4, R140.reuse, R148, R4 ;  /* 0x000000948c04723c */ /* 0x050fe20000001804 */
[----:B------:R-:W-:Y:S07]  /*5540*/  LDSM.16.M88.4 R160, [R186+0x4000] ;  /* 0x00400000baa0783b */ /* 0x000fee0000000200 */
[C---:B------:R-:W-:Y:S01]  /*5550*/  HMMA.16816.F32 R8, R140.reuse, R150, R8 ;  /* 0x000000968c08723c */ /* 0x040fe20000001808 */
[----:B------:R-:W4:Y:S07]  /*5560*/  LDSM.16.M88.4 R148, [R132+0xf900] ;  /* 0x00f900008494783b */ /* 0x000f2e0000000200 */
[C---:B-----5:R-:W-:Y:S08]  /*5570*/  HMMA.16816.F32 R12, R140.reuse, R152, R12 ;  /* 0x000000988c0c723c */ /* 0x060ff0000000180c */
[C---:B------:R-:W-:Y:S01]  /*5580*/  HMMA.16816.F32 R16, R140.reuse, R154, R16 ;  /* 0x0000009a8c10723c */ /* 0x040fe20000001810 */
[----:B------:R-:W-:Y:S07]  /*5590*/  LDSM.16.M88.4 R152, [R191+0xf100] ;  /* 0x00f10000bf98783b */ /* 0x000fee0000000200 */
[C---:B--2---:R-:W-:Y:S08]  /*55a0*/  HMMA.16816.F32 R20, R140.reuse, R156, R20 ;  /* 0x0000009c8c14723c */ /* 0x044ff00000001814 */
        /* <DEDUP_REMOVED lines=9> */
[C---:B------:R-:W-:Y:S08]  /*5640*/  HMMA.16816.F32 R12, R144.reuse, R172, R12 ;  /* 0x000000ac900c723c */ /* 0x040ff0000000180c */
[C---:B------:R-:W-:Y:S01]  /*5650*/  HMMA.16816.F32 R16, R144.reuse, R174, R16 ;  /* 0x000000ae9010723c */ /* 0x040fe20000001810 */
[----:B------:R-:W-:Y:S07]  /*5660*/  LDSM.16.M88.4 R172, [R192+0x8000] ;  /* 0x00800000c0ac783b */ /* 0x000fee0000000200 */
[C---:B---3--:R-:W-:Y:S08]  /*5670*/  HMMA.16816.F32 R20, R144.reuse, R136, R20 ;  /* 0x000000889014723c */ /* 0x048ff00000001814 */
[C---:B------:R-:W-:Y:S01]  /*5680*/  HMMA.16816.F32 R24, R144.reuse, R138, R24 ;  /* 0x0000008a9018723c */ /* 0x040fe20000001818 */
[----:B------:R-:W3:Y:S07]  /*5690*/  LDSM.16.M88.4 R136, [R3+0xe900] ;  /* 0x00e900000388783b */ /* 0x000eee0000000200 */
[C---:B----4-:R-:W-:Y:S08]  /*56a0*/  HMMA.16816.F32 R28, R144.reuse, R148, R28 ;  /* 0x00000094901c723c */ /* 0x050ff0000000181c */
[----:B------:R-:W-:Y:S01]  /*56b0*/  HMMA.16816.F32 R32, R144, R150, R32 ;  /* 0x000000969020723c */ /* 0x000fe20000001820 */
[----:B------:R-:W4:Y:S07]  /*56c0*/  LDSM.16.M88.4 R144, [R3+0xf100] ;  /* 0x00f100000390783b */ /* 0x000f2e0000000200 */
[C---:B------:R-:W-:Y:S01]  /*56d0*/  HMMA.16816.F32 R4, R160.reuse, R176, R4 ;  /* 0x000000b0a004723c */ /* 0x040fe20000001804 */
[----:B------:R-:W5:Y:S07]  /*56e0*/  LDSM.16.M88.4 R148, [R3+0xf900] ;  /* 0x00f900000394783b */ /* 0x000f6e0000000200 */
[C---:B------:R-:W-:Y:S01]  /*56f0*/  HMMA.16816.F32 R8, R160.reuse, R178, R8 ;  /* 0x000000b2a008723c */ /* 0x040fe20000001808 */
[----:B------:R-:W-:Y:S07]  /*5700*/  LDSM.16.M88.4 R176, [R132+0x10100] ;  /* 0x0101000084b0783b */ /* 0x000fee0000000200 */
[C---:B--2---:R-:W-:Y:S08]  /*5710*/  HMMA.16816.F32 R12, R160.reuse, R140, R12 ;  /* 0x0000008ca00c723c */ /* 0x044ff0000000180c */
[C---:B------:R-:W-:Y:S01]  /*5720*/  HMMA.16816.F32 R16, R160.reuse, R142, R16 ;  /* 0x0000008ea010723c */ /* 0x040fe20000001810 */
[----:B------:R-:W2:Y:S07]  /*5730*/  LDSM.16.M88.4 R140, [R190+UR4+0x10900] ;  /* 0x01090004be8c783b */ /* 0x000eae0008000200 */
[C---:B------:R-:W-:Y:S08]  /*5740*/  HMMA.16816.F32 R20, R160.reuse, R152, R20 ;  /* 0x00000098a014723c */ /* 0x040ff00000001814 */
[C---:B------:R-:W-:Y:S01]  /*5750*/  HMMA.16816.F32 R24, R160.reuse, R154, R24 ;  /* 0x0000009aa018723c */ /* 0x040fe20000001818 */
[----:B------:R-:W2:Y:S07]  /*5760*/  LDSM.16.M88.4 R152, [R190+UR4+0x11100] ;  /* 0x01110004be98783b */ /* 0x000eae0008000200 */
[C---:B------:R-:W-:Y:S08]  /*5770*/  HMMA.16816.F32 R28, R160.reuse, R156, R28 ;  /* 0x0000009ca01c723c */ /* 0x040ff0000000181c */
[----:B------:R-:W-:Y:S01]  /*5780*/  HMMA.16816.F32 R32, R160, R158, R32 ;  /* 0x0000009ea020723c */ /* 0x000fe20000001820 */
[----:B------:R-:W2:Y:S07]  /*5790*/  LDSM.16.M88.4 R156, [R190+UR4+0x11900] ;  /* 0x01190004be9c783b */ /* 0x000eae0008000200 */
[C---:B-1----:R-:W-:Y:S01]  /*57a0*/  HMMA.16816.F32 R4, R164.reuse, R168, R4 ;  /* 0x000000a8a404723c */ /* 0x042fe20000001804 */
[----:B------:R-:W1:Y:S07]  /*57b0*/  LDSM.16.M88.4 R160, [R188+0x8000] ;  /* 0x00800000bca0783b */ /* 0x000e6e0000000200 */
[C---:B------:R-:W-:Y:S01]  /*57c0*/  HMMA.16816.F32 R8, R164.reuse, R170, R8 ;  /* 0x000000aaa408723c */ /* 0x040fe20000001808 */
[----:B------:R-:W-:Y:S07]  /*57d0*/  LDSM.16.M88.4 R168, [R191+0x10100] ;  /* 0x01010000bfa8783b */ /* 0x000fee0000000200 */
[C---:B---3--:R-:W-:Y:S08]  /*57e0*/  HMMA.16816.F32 R12, R164.reuse, R136, R12 ;  /* 0x00000088a40c723c */ /* 0x048ff0000000180c */
[C---:B------:R-:W-:Y:S01]  /*57f0*/  HMMA.16816.F32 R16, R164.reuse, R138, R16 ;  /* 0x0000008aa410723c */ /* 0x040fe20000001810 */
[----:B------:R-:W3:Y:S07]  /*5800*/  LDSM.16.M88.4 R136, [R132+0x10900] ;  /* 0x010900008488783b */ /* 0x000eee0000000200 */
        /* <DEDUP_REMOVED lines=10> */
[C---:B--2---:R-:W-:Y:S08]  /*58b0*/  HMMA.16816.F32 R12, R172.reuse, R140, R12 ;  /* 0x0000008cac0c723c */ /* 0x044ff0000000180c */
[C---:B------:R-:W-:Y:S01]  /*58c0*/  HMMA.16816.F32 R16, R172.reuse, R142, R16 ;  /* 0x0000008eac10723c */ /* 0x040fe20000001810 */
[----:B------:R-:W2:Y:S07]  /*58d0*/  LDSM.16.M88.4 R140, [R191+0x10900] ;  /* 0x01090000bf8c783b */ /* 0x000eae0000000200 */
[C---:B------:R-:W-:Y:S08]  /*58e0*/  HMMA.16816.F32 R20, R172.reuse, R152, R20 ;  /* 0x00000098ac14723c */ /* 0x040ff00000001814 */
[C---:B------:R-:W-:Y:S01]  /*58f0*/  HMMA.16816.F32 R24, R172.reuse, R154, R24 ;  /* 0x0000009aac18723c */ /* 0x040fe20000001818 */
[----:B------:R-:W2:Y:S07]  /*5900*/  LDSM.16.M88.4 R152, [R191+0x11100] ;  /* 0x01110000bf98783b */ /* 0x000eae0000000200 */
[C---:B------:R-:W-:Y:S08]  /*5910*/  HMMA.16816.F32 R28, R172.reuse, R156, R28 ;  /* 0x0000009cac1c723c */ /* 0x040ff0000000181c */
[----:B------:R-:W-:Y:S01]  /*5920*/  HMMA.16816.F32 R32, R172, R158, R32 ;  /* 0x0000009eac20723c */ /* 0x000fe20000001820 */
[----:B------:R-:W2:Y:S07]  /*5930*/  LDSM.16.M88.4 R156, [R191+0x11900] ;  /* 0x01190000bf9c783b */ /* 0x000eae0000000200 */
[C---:B-1----:R-:W-:Y:S01]  /*5940*/  HMMA.16816.F32 R4, R160.reuse, R176, R4 ;  /* 0x000000b0a004723c */ /* 0x042fe20000001804 */
[----:B------:R-:W1:Y:S07]  /*5950*/  LDSM.16.M88.4 R172, [R185+0x8000] ;  /* 0x00800000b9ac783b */ /* 0x000e6e0000000200 */
[C---:B------:R-:W-:Y:S08]  /*5960*/  HMMA.16816.F32 R8, R160.reuse, R178, R8 ;  /* 0x000000b2a008723c */ /* 0x040ff00000001808 */
[C---:B---3--:R-:W-:Y:S08]  /*5970*/  HMMA.16816.F32 R12, R160.reuse, R136, R12 ;  /* 0x00000088a00c723c */ /* 0x048ff0000000180c */
[C---:B------:R-:W-:Y:S01]  /*5980*/  HMMA.16816.F32 R16, R160.reuse, R138, R16 ;  /* 0x0000008aa010723c */ /* 0x040fe20000001810 */
[----:B------:R-:W3:Y:S07]  /*5990*/  LDSM.16.M88.4 R136, [R3+0x10900] ;  /* 0x010900000388783b */ /* 0x000eee0000000200 */
[C---:B----4-:R-:W-:Y:S08]  /*59a0*/  HMMA.16816.F32 R20, R160.reuse, R144, R20 ;  /* 0x00000090a014723c */ /* 0x050ff00000001814 */
[C---:B------:R-:W-:Y:S08]  /*59b0*/  HMMA.16816.F32 R24, R160.reuse, R146, R24 ;  /* 0x00000092a018723c */ /* 0x040ff00000001818 */
[C---:B-----5:R-:W-:Y:S08]  /*59c0*/  HMMA.16816.F32 R28, R160.reuse, R148, R28 ;  /* 0x00000094a01c723c */ /* 0x060ff0000000181c */
[----:B------:R-:W-:Y:S08]  /*59d0*/  HMMA.16816.F32 R32, R160, R150, R32 ;  /* 0x00000096a020723c */ /* 0x000ff00000001820 */
[C---:B------:R-:W-:Y:S08]  /*59e0*/  HMMA.16816.F32 R4, R164.reuse, R168, R4 ;  /* 0x000000a8a404723c */ /* 0x040ff00000001804 */
[C---:B------:R-:W-:Y:S08]  /*59f0*/  HMMA.16816.F32 R8, R164.reuse, R170, R8 ;  /* 0x000000aaa408723c */ /* 0x040ff00000001808 */
[C---:B--2---:R-:W-:Y:S08]  /*5a00*/  HMMA.16816.F32 R12, R164.reuse, R140, R12 ;  /* 0x0000008ca40c723c */ /* 0x044ff0000000180c */
[C---:B------:R-:W-:Y:S01]  /*5a10*/  HMMA.16816.F32 R16, R164.reuse, R142, R16 ;  /* 0x0000008ea410723c */ /* 0x040fe20000001810 */
[----:B------:R-:W2:Y:S07]  /*5a20*/  LDSM.16.M88.4 R140, [R3+0x11100] ;  /* 0x01110000038c783b */ /* 0x000eae0000000200 */
        /* <DEDUP_REMOVED lines=8> */
[----:B------:R-:W1:Y:S01]  /*5ab0*/  LDSM.16.M88.4 R136, [R3+0x11900] ;  /* 0x011900000388783b */ /* 0x000e620000000200 */
[----:B------:R-:W-:Y:S04]  /*5ac0*/  DEPBAR.LE SB0, 0x2 ;  /* 0x000080800000791a */ /* 0x000fe80000000000 */
[----:B------:R-:W-:Y:S02]  /*5ad0*/  FMUL.FTZ R170, R4, c[0x0][0x320] ;  /* 0x0000c80004aa7a20 */ /* 0x000fe40000410000 */
[C---:B--2---:R-:W-:Y:S04]  /*5ae0*/  HMMA.16816.F32 R20, R172.reuse, R140, R20 ;  /* 0x0000008cac14723c */ /* 0x044fe80000001814 */
[----:B------:R-:W2:Y:S01]  /*5af0*/  MUFU.TANH R170, R170 ;  /* 0x000000aa00aa7308 */ /* 0x000ea20000002400 */
[----:B------:R-:W-:Y:S01]  /*5b00*/  FMUL.FTZ R155, R5, c[0x0][0x320] ;  /* 0x0000c800059b7a20 */ /* 0x000fe20000410000 */
[----:B------:R-:W-:Y:S01]  /*5b10*/  BAR.SYNC.DEFER_BLOCKING 0x0 ;  /* 0x0000000000007b1d */ /* 0x000fe20000010000 */
[----:B------:R-:W-:Y:S01]  /*5b20*/  FMUL.FTZ R169, R6, c[0x0][0x320] ;  /* 0x0000c80006a97a20 */ /* 0x000fe20000410000 */
[C---:B------:R-:W-:Y:S04]  /*5b30*/  HMMA.16816.F32 R24, R172.reuse, R142, R24 ;  /* 0x0000008eac18723c */ /* 0x040fe80000001818 */
[----:B------:R-:W-:Y:S02]  /*5b40*/  FMUL.FTZ R171, R8, c[0x0][0x320] ;  /* 0x0000c80008ab7a20 */ /* 0x000fe40000410000 */
[----:B------:R-:W-:Y:S02]  /*5b50*/  FMUL.FTZ R168, R7, c[0x0][0x320] ;  /* 0x0000c80007a87a20 */ /* 0x000fe40000410000 */
[----:B------:R-:W-:Y:S04]  /*5b60*/  FMUL.FTZ R229, R9, c[0x0][0x320] ;  /* 0x0000c80009e57a20 */ /* 0x000fe80000410000 */
[----:B------:R-:W-:Y:S02]  /*5b70*/  FMUL.FTZ R228, R10, c[0x0][0x320] ;  /* 0x0000c8000ae47a20 */ /* 0x000fe40000410000 */
[----:B------:R-:W-:Y:S02]  /*5b80*/  FMUL.FTZ R178, R11, c[0x0][0x320] ;  /* 0x0000c8000bb27a20 */ /* 0x000fe40000410000 */
[----:B------:R-:W-:Y:S02]  /*5b90*/  FMUL.FTZ R177, R12, c[0x0][0x320] ;  /* 0x0000c8000cb17a20 */ /* 0x000fe40000410000 */
[----:B------:R-:W-:Y:S02]  /*5ba0*/  FMUL.FTZ R179, R13, c[0x0][0x320] ;  /* 0x0000c8000db37a20 */ /* 0x000fe40000410000 */
[----:B------:R-:W-:Y:S01]  /*5bb0*/  FMUL.FTZ R218, R14, c[0x0][0x320] ;  /* 0x0000c8000eda7a20 */ /* 0x000fe20000410000 */
[----:B--2---:R-:W-:Y:S01]  /*5bc0*/  FMNMX.FTZ R2, R170, R133, !PT ;  /* 0x00000085aa027209 */ /* 0x004fe20007810000 */
[----:B------:R-:W2:Y:S01]  /*5bd0*/  MUFU.TANH R155, R155 ;  /* 0x0000009b009b7308 */ /* 0x000ea20000002400 */
[----:B------:R-:W-:Y:S01]  /*5be0*/  LDSM.16.MT88.4 R140, [R135+UR4+0x2900] ;  /* 0x00290004878c783b */ /* 0x000fe20008004200 */
[----:B------:R-:W-:Y:S01]  /*5bf0*/  FMUL.FTZ R182, R15, c[0x0][0x320] ;  /* 0x0000c8000fb67a20 */ /* 0x000fe20000410000 */
[C---:B-1----:R-:W-:Y:S03]  /*5c00*/  HMMA.16816.F32 R28, R172.reuse, R136, R28 ;  /* 0x00000088ac1c723c */ /* 0x042fe6000000181c */
[----:B------:R-:W-:Y:S02]  /*5c10*/  FMUL.FTZ R181, R16, c[0x0][0x320] ;  /* 0x0000c80010b57a20 */ /* 0x000fe40000410000 */
[----:B------:R-:W-:Y:S01]  /*5c20*/  FMUL.FTZ R183, R17, c[0x0][0x320] ;  /* 0x0000c80011b77a20 */ /* 0x000fe20000410000 */
[----:B------:R-:W-:Y:S01]  /*5c30*/  LDSM.16.MT88.4 R144, [R184+UR4+0x3900] ;  /* 0x00390004b890783b */ /* 0x000fe20008004200 */
[----:B------:R-:W1:Y:S01]  /*5c40*/  MUFU.TANH R169, R169 ;  /* 0x000000a900a97308 */ /* 0x000e620000002400 */
[----:B------:R-:W-:Y:S04]  /*5c50*/  HMMA.16816.F32 R32, R172, R138, R32 ;  /* 0x0000008aac20723c */ /* 0x000fe80000001820 */
[----:B------:R-:W-:Y:S01]  /*5c60*/  FMUL.FTZ R226, R18, c[0x0][0x320] ;  /* 0x0000c80012e27a20 */ /* 0x000fe20000410000 */
[----:B------:R-:W-:Y:S01]  /*5c70*/  IADD3 R136, R184, UR4, RZ ;  /* 0x00000004b8887c10 */ /* 0x000fe2000fffe0ff */
[----:B------:R-:W-:Y:S02]  /*5c80*/  FMUL.FTZ R220, R19, c[0x0][0x320] ;  /* 0x0000c80013dc7a20 */ /* 0x000fe40000410000 */
[----:B------:R-:W-:Y:S01]  /*5c90*/  FMUL.FTZ R227, R20, c[0x0][0x320] ;  /* 0x0000c80014e37a20 */ /* 0x000fe20000410000 */
[----:B------:R-:W3:Y:S03]  /*5ca0*/  MUFU.TANH R168, R168 ;  /* 0x000000a800a87308 */ /* 0x000ee60000002400 */
[----:B------:R-:W-:Y:S01]  /*5cb0*/  FMUL.FTZ R225, R21, c[0x0][0x320] ;  /* 0x0000c80015e17a20 */ /* 0x000fe20000410000 */
[----:B--2---:R-:W-:Y:S01]  /*5cc0*/  FMNMX.FTZ R2, R155, R2, !PT ;  /* 0x000000029b027209 */ /* 0x004fe20007810000 */
[----:B------:R-:W-:Y:S02]  /*5cd0*/  FMUL.FTZ R224, R22, c[0x0][0x320] ;  /* 0x0000c80016e07a20 */ /* 0x000fe40000410000 */
[----:B------:R-:W-:Y:S02]  /*5ce0*/  FMUL.FTZ R222, R23, c[0x0][0x320] ;  /* 0x0000c80017de7a20 */ /* 0x000fe40000410000 */
[----:B------:R-:W-:Y:S01]  /*5cf0*/  FMUL.FTZ R167, R24, c[0x0][0x320] ;  /* 0x0000c80018a77a20 */ /* 0x000fe20000410000 */
[----:B------:R-:W2:Y:S01]  /*5d00*/  MUFU.TANH R171, R171 ;  /* 0x000000ab00ab7308 */ /* 0x000ea20000002400 */
[----:B------:R-:W-:Y:S02]  /*5d10*/  FMUL.FTZ R165, R25, c[0x0][0x320] ;  /* 0x0000c80019a57a20 */ /* 0x000fe40000410000 */
[----:B------:R-:W-:Y:S01]  /*5d20*/  FMUL.FTZ R166, R26, c[0x0][0x320] ;  /* 0x0000c8001aa67a20 */ /* 0x000fe20000410000 */
[----:B-1----:R-:W-:Y:S01]  /*5d30*/  FMNMX.FTZ R3, R169, R0, !PT ;  /* 0x00000000a9037209 */ /* 0x002fe20007810000 */
[----:B------:R-:W-:Y:S02]  /*5d40*/  FMUL.FTZ R164, R27, c[0x0][0x320] ;  /* 0x0000c8001ba47a20 */ /* 0x000fe40000410000 */
[----:B------:R-:W-:Y:S02]  /*5d50*/  FMUL.FTZ R163, R28, c[0x0][0x320] ;  /* 0x0000c8001ca37a20 */ /* 0x000fe40000410000 */
[----:B------:R-:W-:Y:S01]  /*5d60*/  FMUL.FTZ R161, R29, c[0x0][0x320] ;  /* 0x0000c8001da17a20 */ /* 0x000fe20000410000 */
[----:B------:R-:W1:Y:S01]  /*5d70*/  MUFU.TANH R229, R229 ;  /* 0x000000e500e57308 */ /* 0x000e620000002400 */
[----:B------:R-:W-:Y:S02]  /*5d80*/  FMUL.FTZ R162, R30, c[0x0][0x320] ;  /* 0x0000c8001ea27a20 */ /* 0x000fe40000410000 */
[----:B------:R-:W-:Y:S01]  /*5d90*/  FMUL.FTZ R160, R31, c[0x0][0x320] ;  /* 0x0000c8001fa07a20 */ /* 0x000fe20000410000 */
[----:B---3--:R-:W-:Y:S01]  /*5da0*/  FMNMX.FTZ R3, R168, R3, !PT ;  /* 0x00000003a8037209 */ /* 0x008fe20007810000 */
[----:B------:R-:W-:Y:S02]  /*5db0*/  FMUL.FTZ R32, R32, c[0x0][0x320] ;  /* 0x0000c80020207a20 */ /* 0x000fe40000410000 */
[----:B------:R-:W-:Y:S02]  /*5dc0*/  FMUL.FTZ R33, R33, c[0x0][0x320] ;  /* 0x0000c80021217a20 */ /* 0x000fe40000410000 */
[----:B------:R-:W-:Y:S01]  /*5dd0*/  FMUL.FTZ R34, R34, c[0x0][0x320] ;  /* 0x0000c80022227a20 */ /* 0x000fe20000410000 */
[----:B------:R-:W3:Y:S01]  /*5de0*/  MUFU.TANH R228, R228 ;  /* 0x000000e400e47308 */ /* 0x000ee20000002400 */
[----:B------:R-:W-:Y:S01]  /*5df0*/  FMUL.FTZ R154, R35, c[0x0][0x320] ;  /* 0x0000c800239a7a20 */ /* 0x000fe20000410000 */
[----:B--2---:R-:W-:Y:S08]  /*5e00*/  FMNMX.FTZ R2, R171, R2, !PT ;  /* 0x00000002ab027209 */ /* 0x004ff00007810000 */
[----:B------:R-:W2:Y:S01]  /*5e10*/  MUFU.TANH R178, R178 ;  /* 0x000000b200b27308 */ /* 0x000ea20000002400 */
[----:B-1----:R-:W-:Y:S09]  /*5e20*/  FMNMX.FTZ R2, R229, R2, !PT ;  /* 0x00000002e5027209 */ /* 0x002ff20007810000 */
[----:B------:R-:W1:Y:S01]  /*5e30*/  MUFU.TANH R177, R177 ;  /* 0x000000b100b17308 */ /* 0x000e620000002400 */
[----:B---3--:R-:W-:Y:S09]  /*5e40*/  FMNMX.FTZ R3, R228, R3, !PT ;  /* 0x00000003e4037209 */ /* 0x008ff20007810000 */
[----:B------:R-:W3:Y:S01]  /*5e50*/  MUFU.TANH R179, R179 ;  /* 0x000000b300b37308 */ /* 0x000ee20000002400 */
[----:B--2---:R-:W-:Y:S09]  /*5e60*/  FMNMX.FTZ R3, R178, R3, !PT ;  /* 0x00000003b2037209 */ /* 0x004ff20007810000 */
        /* <DEDUP_REMOVED lines=43> */
[----:B-1----:R-:W-:Y:S05]  /*6120*/  FMNMX.FTZ R35, R157, R2, !PT ;  /* 0x000000029d237209 */ /* 0x002fea0007810000 */
[----:B------:R-:W1:Y:S01]  /*6130*/  SHFL.BFLY PT, R2, R35, 0x2, 0x1f ;  /* 0x0c401f0023027f89 */ /* 0x000e6200000e0000 */
[----:B---3--:R-:W-:Y:S04]  /*6140*/  FMNMX.FTZ R3, R156, R3, !PT ;  /* 0x000000039c037209 */ /* 0x008fe80007810000 */
[----:B--2---:R-:W-:Y:S05]  /*6150*/  FMNMX.FTZ R34, R154, R3, !PT ;  /* 0x000000039a227209 */ /* 0x004fea0007810000 */
[----:B------:R-:W2:Y:S01]  /*6160*/  SHFL.BFLY PT, R3, R34, 0x2, 0x1f ;  /* 0x0c401f0022037f89 */ /* 0x000ea200000e0000 */
[----:B-1----:R-:W-:Y:S07]  /*6170*/  FMNMX.FTZ R33, R35, R2, !PT ;  /* 0x0000000223217209 */ /* 0x002fee0007810000 */
[----:B------:R-:W1:Y:S01]  /*6180*/  SHFL.BFLY PT, R132, R33, 0x1, 0x1f ;  /* 0x0c201f0021847f89 */ /* 0x000e6200000e0000 */
[----:B--2---:R-:W-:Y:S07]  /*6190*/  FMNMX.FTZ R32, R34, R3, !PT ;  /* 0x0000000322207209 */ /* 0x004fee0007810000 */
[----:B------:R-:W2:Y:S01]  /*61a0*/  SHFL.BFLY PT, R3, R32, 0x1, 0x1f ;  /* 0x0c201f0020037f89 */ /* 0x000ea200000e0000 */
[----:B-1----:R-:W-:Y:S05]  /*61b0*/  FMNMX.FTZ R132, R33, R132, !PT ;  /* 0x0000008421847209 */ /* 0x002fea0007810000 */
[C---:B------:R-:W-:Y:S01]  /*61c0*/  FADD.FTZ R4, -R132.reuse, R133 ;  /* 0x0000008584047221 */ /* 0x040fe20000010100 */
[----:B------:R-:W-:Y:S01]  /*61d0*/  IADD3 R133, R189, R136, RZ ;  /* 0x00000088bd857210 */ /* 0x000fe20007ffe0ff */
[----:B------:R-:W-:Y:S02]  /*61e0*/  FMUL.FTZ R158, R132, c[0x0][0x2d0] ;  /* 0x0000b400849e7a20 */ /* 0x000fe40000410000 */
[----:B------:R-:W-:Y:S02]  /*61f0*/  FMUL.FTZ R2, R4, c[0x0][0x2d0] ;  /* 0x0000b40004027a20 */ /* 0x000fe40000410000 */
[--C-:B------:R-:W-:Y:S01]  /*6200*/  FFMA.FTZ R175, R155, c[0x0][0x2d0], -R158.reuse ;  /* 0x0000b4009baf7a23 */ /* 0x100fe2000001089e */
[----:B------:R-:W-:Y:S01]  /*6210*/  LDSM.16.MT88.4 R136, [R133+0x100] ;  /* 0x000100008588783b */ /* 0x000fe20000004200 */
[--C-:B------:R-:W-:Y:S02]  /*6220*/  FFMA.FTZ R176, R170, c[0x0][0x2d0], -R158.reuse ;  /* 0x0000b400aab07a23 */ /* 0x100fe4000001089e */
[--C-:B------:R-:W-:Y:S01]  /*6230*/  FFMA.FTZ R174, R171, c[0x0][0x2d0], -R158.reuse ;  /* 0x0000b400abae7a23 */ /* 0x100fe2000001089e */
[----:B------:R-:W1:Y:S01]  /*6240*/  MUFU.EX2 R2, R2 ;  /* 0x0000000200027308 */ /* 0x000e620000000800 */
[--C-:B------:R-:W-:Y:S02]  /*6250*/  FFMA.FTZ R173, R229, c[0x0][0x2d0], -R158.reuse ;  /* 0x0000b400e5ad7a23 */ /* 0x100fe4000001089e */
[--C-:B------:R-:W-:Y:S01]  /*6260*/  FFMA.FTZ R229, R165, c[0x0][0x2d0], -R158.reuse ;  /* 0x0000b400a5e57a23 */ /* 0x100fe2000001089e */
[----:B--2---:R-:W-:Y:S01]  /*6270*/  FMNMX.FTZ R3, R32, R3, !PT ;  /* 0x0000000320037209 */ /* 0x004fe20007810000 */
[----:B------:R-:W-:Y:S01]  /*6280*/  LDSM.16.MT88.4 R148, [R133+0x3900] ;  /* 0x003900008594783b */ /* 0x000fe20000004200 */
[--C-:B------:R-:W-:Y:S02]  /*6290*/  FFMA.FTZ R230, R163, c[0x0][0x2d0], -R158.reuse ;  /* 0x0000b400a3e67a23 */ /* 0x100fe4000001089e */
[----:B------:R-:W-:Y:S02]  /*62a0*/  FFMA.FTZ R233, R161, c[0x0][0x2d0], -R158 ;  /* 0x0000b400a1e97a23 */ /* 0x000fe4000001089e */
[C---:B------:R-:W-:Y:S01]  /*62b0*/  FMUL.FTZ R155, R3.reuse, c[0x0][0x2d0] ;  /* 0x0000b400039b7a20 */ /* 0x040fe20000410000 */
[----:B------:R-:W-:Y:S01]  /*62c0*/  MUFU.EX2 R176, R176 ;  /* 0x000000b000b07308 */ /* 0x000fe20000000800 */
[----:B------:R-:W-:Y:S01]  /*62d0*/  FADD.FTZ R4, -R3, R0 ;  /* 0x0000000003047221 */ /* 0x000fe20000010100 */
[----:B------:R-:W2:Y:S01]  /*62e0*/  LDSM.16.MT88.4 R32, [R184+UR4+0x100] ;  /* 0x00010004b820783b */ /* 0x000ea20008004200 */
[--C-:B------:R-:W-:Y:S02]  /*62f0*/  FFMA.FTZ R172, R169, c[0x0][0x2d0], -R155.reuse ;  /* 0x0000b400a9ac7a23 */ /* 0x100fe4000001089b */
[--C-:B------:R-:W-:Y:S02]  /*6300*/  FFMA.FTZ R171, R168, c[0x0][0x2d0], -R155.reuse ;  /* 0x0000b400a8ab7a23 */ /* 0x100fe4000001089b */
[--C-:B------:R-:W-:Y:S02]  /*6310*/  FFMA.FTZ R170, R228, c[0x0][0x2d0], -R155.reuse ;  /* 0x0000b400e4aa7a23 */ /* 0x100fe4000001089b */
[--C-:B------:R-:W-:Y:S01]  /*6320*/  FFMA.FTZ R169, R178, c[0x0][0x2d0], -R155.reuse ;  /* 0x0000b400b2a97a23 */ /* 0x100fe2000001089b */
[----:B------:R-:W3:Y:S01]  /*6330*/  MUFU.EX2 R175, R175 ;  /* 0x000000af00af7308 */ /* 0x000ee20000000800 */
[----:B------:R-:W-:Y:S02]  /*6340*/  FMUL.FTZ R0, R4, c[0x0][0x2d0] ;  /* 0x0000b40004007a20 */ /* 0x000fe40000410000 */
[C---:B-1----:R-:W-:Y:S02]  /*6350*/  FMUL.FTZ R4, R2.reuse, R128 ;  /* 0x0000008002047220 */ /* 0x042fe40000410000 */
        /* <DEDUP_REMOVED lines=15> */
[----:B------:R-:W-:Y:S01]  /*6450*/  FMUL.FTZ R29, R2, R105 ;  /* 0x00000069021d7220 */ /* 0x000fe20000410000 */
[----:B------:R-:W3:Y:S01]  /*6460*/  MUFU.EX2 R173, R173 ;  /* 0x000000ad00ad7308 */ /* 0x000ee20000000800 */
[--C-:B------:R-:W-:Y:S02]  /*6470*/  FFMA.FTZ R228, R166, c[0x0][0x2d0], -R155.reuse ;  /* 0x0000b400a6e47a23 */ /* 0x100fe4000001089b */
[--C-:B------:R-:W-:Y:S02]  /*6480*/  FFMA.FTZ R231, R164, c[0x0][0x2d0], -R155.reuse ;  /* 0x0000b400a4e77a23 */ /* 0x100fe4000001089b */
[C---:B-1----:R-:W-:Y:S02]  /*6490*/  FMUL.FTZ R6, R0.reuse, R130 ;  /* 0x0000008200067220 */ /* 0x042fe40000410000 */
[C---:B------:R-:W-:Y:S02]  /*64a0*/  FMUL.FTZ R7, R0.reuse, R131 ;  /* 0x0000008300077220 */ /* 0x040fe40000410000 */
[C---:B------:R-:W-:Y:S01]  /*64b0*/  FMUL.FTZ R10, R0.reuse, R126 ;  /* 0x0000007e000a7220 */ /* 0x040fe20000410000 */
[----:B------:R-:W-:Y:S01]  /*64c0*/  MUFU.EX2 R172, R172 ;  /* 0x000000ac00ac7308 */ /* 0x000fe20000000800 */
[C---:B------:R-:W-:Y:S02]  /*64d0*/  FMUL.FTZ R11, R0.reuse, R127 ;  /* 0x0000007f000b7220 */ /* 0x040fe40000410000 */
[----:B------:R-:W1:Y:S01]  /*64e0*/  LDSM.16.MT88.4 R124, [R135+UR4+0x100] ;  /* 0x00010004877c783b */ /* 0x000e620008004200 */
[C---:B------:R-:W-:Y:S02]  /*64f0*/  FMUL.FTZ R14, R0.reuse, R122 ;  /* 0x0000007a000e7220 */ /* 0x040fe40000410000 */
[C---:B------:R-:W-:Y:S02]  /*6500*/  FMUL.FTZ R15, R0.reuse, R123 ;  /* 0x0000007b000f7220 */ /* 0x040fe40000410000 */
[C---:B------:R-:W-:Y:S02]  /*6510*/  FMUL.FTZ R18, R0.reuse, R118 ;  /* 0x0000007600127220 */ /* 0x040fe40000410000 */
[----:B------:R-:W4:Y:S01]  /*6520*/  MUFU.EX2 R171, R171 ;  /* 0x000000ab00ab7308 */ /* 0x000f220000000800 */
[C---:B------:R-:W-:Y:S02]  /*6530*/  FMUL.FTZ R19, R0.reuse, R119 ;  /* 0x0000007700137220 */ /* 0x040fe40000410000 */
[----:B------:R-:W-:Y:S01]  /*6540*/  LDSM.16.MT88.4 R116, [R135+UR4+0x900] ;  /* 0x000900048774783b */ /* 0x000fe20008004200 */
[----:B---3--:R-:W-:Y:S01]  /*6550*/  F2FP.PACK_AB R130, R173, R174 ;  /* 0x000000aead82723e */ /* 0x008fe200000000ff */
[C---:B------:R-:W-:Y:S02]  /*6560*/  FMUL.FTZ R22, R0.reuse, R114 ;  /* 0x0000007200167220 */ /* 0x040fe40000410000 */
[C---:B------:R-:W-:Y:S02]  /*6570*/  FMUL.FTZ R23, R0.reuse, R115 ;  /* 0x0000007300177220 */ /* 0x040fe40000410000 */
[C---:B------:R-:W-:Y:S01]  /*6580*/  FMUL.FTZ R26, R0.reuse, R110 ;  /* 0x0000006e001a7220 */ /* 0x040fe20000410000 */
[----:B------:R-:W-:Y:S01]  /*6590*/  MUFU.EX2 R170, R170 ;  /* 0x000000aa00aa7308 */ /* 0x000fe20000000800 */
[----:B------:R-:W-:Y:S01]  /*65a0*/  LDSM.16.MT88.4 R112, [R184+UR4+0x2100] ;  /* 0x00210004b870783b */ /* 0x000fe20008004200 */
[C---:B------:R-:W-:Y:S02]  /*65b0*/  FMUL.FTZ R27, R0.reuse, R111 ;  /* 0x0000006f001b7220 */ /* 0x040fe40000410000 */
[C---:B------:R-:W-:Y:S02]  /*65c0*/  FMUL.FTZ R30, R0.reuse, R106 ;  /* 0x0000006a001e7220 */ /* 0x040fe40000410000 */
[----:B------:R-:W-:Y:S02]  /*65d0*/  FMUL.FTZ R31, R0, R107 ;  /* 0x0000006b001f7220 */ /* 0x000fe40000410000 */
[--C-:B------:R-:W-:Y:S01]  /*65e0*/  FFMA.FTZ R232, R162, c[0x0][0x2d0], -R155.reuse ;  /* 0x0000b400a2e87a23 */ /* 0x100fe2000001089b */
[----:B------:R-:W-:Y:S01]  /*65f0*/  LDSM.16.MT88.4 R104, [R133+0x2100] ;  /* 0x002100008568783b */ /* 0x000fe20000004200 */
[----:B------:R-:W3:Y:S01]  /*6600*/  MUFU.EX2 R169, R169 ;  /* 0x000000a900a97308 */ /* 0x000ee20000000800 */
[--C-:B------:R-:W-:Y:S02]  /*6610*/  FFMA.FTZ R235, R160, c[0x0][0x2d0], -R155.reuse ;  /* 0x0000b400a0eb7a23 */ /* 0x100fe4000001089b */
[--C-:B------:R-:W-:Y:S01]  /*6620*/  FFMA.FTZ R234, R159, c[0x0][0x2d0], -R158.reuse ;  /* 0x0000b4009fea7a23 */ /* 0x100fe2000001089e */
[----:B----4-:R-:W-:Y:S01]  /*6630*/  F2FP.PACK_AB R129, R171, R172 ;  /* 0x000000acab81723e */ /* 0x010fe200000000ff */
[--C-:B------:R-:W-:Y:S02]  /*6640*/  FFMA.FTZ R236, R156, c[0x0][0x2d0], -R155.reuse ;  /* 0x0000b4009cec7a23 */ /* 0x100fe4000001089b */
[----:B------:R-:W-:Y:S01]  /*6650*/  LDSM.16.MT88.4 R160, [R184+UR4+0x5900] ;  /* 0x00590004b8a0783b */ /* 0x000fe20008004200 */
        /* <DEDUP_REMOVED lines=10> */
[----:B---3--:R-:W-:Y:S01]  /*6700*/  F2FP.PACK_AB R131, R169, R170 ;  /* 0x000000aaa983723e */ /* 0x008fe200000000ff */
[C---:B------:R-:W-:Y:S02]  /*6710*/  FMUL.FTZ R44, R2.reuse, R44 ;  /* 0x0000002c022c7220 */ /* 0x040fe40000410000 */
[----:B------:R-:W-:Y:S02]  /*6720*/  FMUL.FTZ R45, R2, R45 ;  /* 0x0000002d022d7220 */ /* 0x000fe40000410000 */
[C---:B------:R-:W-:Y:S02]  /*6730*/  FMUL.FTZ R46, R0.reuse, R46 ;  /* 0x0000002e002e7220 */ /* 0x040fe40000410000 */
[C---:B--2---:R-:W-:Y:S01]  /*6740*/  HMMA.16816.F32 R4, R128.reuse, R32, R4 ;  /* 0x000000208004723c */ /* 0x044fe20000001804 */
[----:B------:R-:W-:Y:S04]  /*6750*/  MUFU.EX2 R231, R231 ;  /* 0x000000e700e77308 */ /* 0x000fe80000000800 */
[----:B------:R-:W-:Y:S02]  /*6760*/  FMUL.FTZ R47, R0, R47 ;  /* 0x0000002f002f7220 */ /* 0x000fe40000410000 */
[----:B------:R-:W-:Y:S01]  /*6770*/  IADD3 R32, R135, UR4, RZ ;  /* 0x0000000487207c10 */ /* 0x000fe2000fffe0ff */
[C---:B------:R-:W-:Y:S03]  /*6780*/  HMMA.16816.F32 R8, R128.reuse, R34, R8 ;  /* 0x000000228008723c */ /* 0x040fe60000001808 */
[----:B------:R-:W-:Y:S01]  /*6790*/  MUFU.EX2 R230, R230 ;  /* 0x000000e600e67308 */ /* 0x000fe20000000800 */
[----:B------:R-:W-:Y:S01]  /*67a0*/  IADD3 R168, R189, R32, RZ ;  /* 0x00000020bda87210 */ /* 0x000fe20007ffe0ff */
[C---:B------:R-:W-:Y:S02]  /*67b0*/  FMUL.FTZ R32, R2.reuse, R100 ;  /* 0x0000006402207220 */ /* 0x040fe40000410000 */
[----:B------:R-:W-:Y:S01]  /*67c0*/  FMUL.FTZ R33, R2, R101 ;  /* 0x0000006502217220 */ /* 0x000fe20000410000 */
[C---:B------:R-:W-:Y:S01]  /*67d0*/  HMMA.16816.F32 R12, R128.reuse, R136, R12 ;  /* 0x00000088800c723c */ /* 0x040fe2000000180c */
[----:B------:R-:W2:Y:S03]  /*67e0*/  LDSM.16.MT88.4 R120, [R168+0x100] ;  /* 0x00010000a878783b */ /* 0x000ea60000004200 */
[C---:B------:R-:W-:Y:S01]  /*67f0*/  FMUL.FTZ R34, R0.reuse, R102 ;  /* 0x0000006600227220 */ /* 0x040fe20000410000 */
[----:B------:R-:W-:Y:S01]  /*6800*/  MUFU.EX2 R233, R233 ;  /* 0x000000e900e97308 */ /* 0x000fe20000000800 */
[----:B------:R-:W-:Y:S02]  /*6810*/  FMUL.FTZ R35, R0, R103 ;  /* 0x0000006700237220 */ /* 0x000fe40000410000 */
[C---:B------:R-:W-:Y:S01]  /*6820*/  HMMA.16816.F32 R16, R128.reuse, R138, R16 ;  /* 0x0000008a8010723c */ /* 0x040fe20000001810 */
[----:B------:R-:W3:Y:S03]  /*6830*/  LDSM.16.MT88.4 R100, [R135+UR4+0x2100] ;  /* 0x002100048764783b */ /* 0x000ee60008004200 */
[C---:B------:R-:W-:Y:S02]  /*6840*/  FMUL.FTZ R48, R2.reuse, R48 ;  /* 0x0000003002307220 */ /* 0x040fe40000410000 */
[----:B------:R-:W-:Y:S01]  /*6850*/  FMUL.FTZ R49, R2, R49 ;  /* 0x0000003102317220 */ /* 0x000fe20000410000 */
[----:B------:R-:W-:Y:S01]  /*6860*/  MUFU.EX2 R232, R232 ;  /* 0x000000e800e87308 */ /* 0x000fe20000000800 */
[C---:B-1----:R-:W-:Y:S01]  /*6870*/  HMMA.16816.F32 R20, R128.reuse, R124, R20 ;  /* 0x0000007c8014723c */ /* 0x042fe20000001814 */
[----:B------:R-:W1:Y:S03]  /*6880*/  LDSM.16.MT88.4 R108, [R168+0x2100] ;  /* 0x00210000a86c783b */ /* 0x000e660000004200 */
[C---:B------:R-:W-:Y:S02]  /*6890*/  FMUL.FTZ R50, R0.reuse, R50 ;  /* 0x0000003200327220 */ /* 0x040fe40000410000 */
[----:B------:R-:W-:Y:S02]  /*68a0*/  FMUL.FTZ R51, R0, R51 ;  /* 0x0000003300337220 */ /* 0x000fe40000410000 */
[C---:B------:R-:W-:Y:S01]  /*68b0*/  HMMA.16816.F32 R24, R128.reuse, R126, R24 ;  /* 0x0000007e8018723c */ /* 0x040fe20000001818 */
[----:B------:R-:W-:Y:S01]  /*68c0*/  LDSM.16.MT88.4 R124, [R184+UR4+0x2900] ;  /* 0x00290004b87c783b */ /* 0x000fe20008004200 */
[----:B------:R-:W-:Y:S02]  /*68d0*/  MUFU.EX2 R235, R235 ;  /* 0x000000eb00eb7308 */ /* 0x000fe40000000800 */
[C---:B------:R-:W-:Y:S02]  /*68e0*/  FMUL.FTZ R52, R2.reuse, R52 ;  /* 0x0000003402347220 */ /* 0x040fe40000410000 */
[----:B------:R-:W-:Y:S02]  /*68f0*/  FMUL.FTZ R53, R2, R53 ;  /* 0x0000003502357220 */ /* 0x000fe40000410000 */
[C---:B------:R-:W-:Y:S01]  /*6900*/  FMUL.FTZ R54, R0.reuse, R54 ;  /* 0x0000003600367220 */ /* 0x040fe20000410000 */
[----:B------:R-:W-:Y:S03]  /*6910*/  LDSM.16.MT88.4 R136, [R133+0x2900] ;  /* 0x002900008588783b */ /* 0x000fe60000004200 */
[----:B------:R-:W-:Y:S01]  /*6920*/  FMUL.FTZ R55, R0, R55 ;  /* 0x0000003700377220 */ /* 0x000fe20000410000 */
[----:B------:R-:W-:Y:S01]  /*6930*/  MUFU.EX2 R234, R234 ;  /* 0x000000ea00ea7308 */ /* 0x000fe20000000800 */
[C---:B------:R-:W-:Y:S02]  /*6940*/  FMUL.FTZ R56, R2.reuse, R56 ;  /* 0x0000003802387220 */ /* 0x040fe40000410000 */
[----:B------:R-:W-:Y:S01]  /*6950*/  FMUL.FTZ R57, R2, R57 ;  /* 0x0000003902397220 */ /* 0x000fe20000410000 */
[C---:B--2---:R-:W-:Y:S03]  /*6960*/  HMMA.16816.F32 R28, R128.reuse, R120, R28 ;  /* 0x00000078801c723c */ /* 0x044fe6000000181c */
[C---:B------:R-:W-:Y:S02]  /*6970*/  FMUL.FTZ R58, R0.reuse, R58 ;  /* 0x0000003a003a7220 */ /* 0x040fe40000410000 */
[----:B------:R-:W-:Y:S01]  /*6980*/  FMUL.FTZ R59, R0, R59 ;  /* 0x0000003b003b7220 */ /* 0x000fe20000410000 */
[----:B------:R-:W-:Y:S01]  /*6990*/  MUFU.EX2 R236, R236 ;  /* 0x000000ec00ec7308 */ /* 0x000fe20000000800 */
[C---:B------:R-:W-:Y:S01]  /*69a0*/  FMUL.FTZ R60, R2.reuse, R60 ;  /* 0x0000003c023c7220 */ /* 0x040fe20000410000 */
[C---:B------:R-:W-:Y:S01]  /*69b0*/  HMMA.16816.F32 R32, R128.reuse, R122, R32 ;  /* 0x0000007a8020723c */ /* 0x040fe20000001820 */
[----:B------:R-:W-:Y:S03]  /*69c0*/  LDSM.16.MT88.4 R120, [R168+0x900] ;  /* 0x00090000a878783b */ /* 0x000fe60000004200 */
[----:B------:R-:W-:Y:S02]  /*69d0*/  FMUL.FTZ R61, R2, R61 ;  /* 0x0000003d023d7220 */ /* 0x000fe40000410000 */
[C---:B------:R-:W-:Y:S02]  /*69e0*/  FMUL.FTZ R62, R0.reuse, R62 ;  /* 0x0000003e003e7220 */ /* 0x040fe40000410000 */
[C---:B------:R-:W-:Y:S04]  /*69f0*/  HMMA.16816.F32 R36, R128.reuse, R112, R36 ;  /* 0x000000708024723c */ /* 0x040fe80000001824 */
[----:B------:R-:W-:Y:S02]  /*6a00*/  FMUL.FTZ R63, R0, R63 ;  /* 0x0000003f003f7220 */ /* 0x000fe40000410000 */
[C---:B------:R-:W-:Y:S02]  /*6a10*/  FMUL.FTZ R64, R2.reuse, R64 ;  /* 0x0000004002407220 */ /* 0x040fe40000410000 */
[C---:B------:R-:W-:Y:S01]  /*6a20*/  HMMA.16816.F32 R40, R128.reuse, R114, R40 ;  /* 0x000000728028723c */ /* 0x040fe20000001828 */
[----:B------:R-:W-:Y:S03]  /*6a30*/  LDSM.16.MT88.4 R112, [R184+UR4+0x900] ;  /* 0x00090004b870783b */ /* 0x000fe60008004200 */
[----:B------:R-:W-:Y:S02]  /*6a40*/  FMUL.FTZ R65, R2, R65 ;  /* 0x0000004102417220 */ /* 0x000fe40000410000 */
[C---:B------:R-:W-:Y:S02]  /*6a50*/  FMUL.FTZ R66, R0.reuse, R66 ;  /* 0x0000004200427220 */ /* 0x040fe40000410000 */
[C---:B------:R-:W-:Y:S04]  /*6a60*/  HMMA.16816.F32 R44, R128.reuse, R104, R44 ;  /* 0x00000068802c723c */ /* 0x040fe8000000182c */
[----:B------:R-:W-:Y:S02]  /*6a70*/  FMUL.FTZ R67, R0, R67 ;  /* 0x0000004300437220 */ /* 0x000fe40000410000 */
[C---:B------:R-:W-:Y:S02]  /*6a80*/  FMUL.FTZ R68, R2.reuse, R68 ;  /* 0x0000004402447220 */ /* 0x040fe40000410000 */
[C---:B------:R-:W-:Y:S01]  /*6a90*/  HMMA.16816.F32 R48, R128.reuse, R106, R48 ;  /* 0x0000006a8030723c */ /* 0x040fe20000001830 */
[----:B------:R-:W2:Y:S03]  /*6aa0*/  LDSM.16.MT88.4 R104, [R184+UR4+0x4100] ;  /* 0x00410004b868783b */ /* 0x000ea60008004200 */
[----:B------:R-:W-:Y:S02]  /*6ab0*/  FMUL.FTZ R69, R2, R69 ;  /* 0x0000004502457220 */ /* 0x000fe40000410000 */
[C---:B------:R-:W-:Y:S02]  /*6ac0*/  FMUL.FTZ R70, R0.reuse, R70 ;  /* 0x0000004600467220 */ /* 0x040fe40000410000 */
[C---:B---3--:R-:W-:Y:S04]  /*6ad0*/  HMMA.16816.F32 R52, R128.reuse, R100, R52 ;  /* 0x000000648034723c */ /* 0x048fe80000001834 */
[----:B------:R-:W-:Y:S02]  /*6ae0*/  FMUL.FTZ R71, R0, R71 ;  /* 0x0000004700477220 */ /* 0x000fe40000410000 */
[C---:B------:R-:W-:Y:S02]  /*6af0*/  FMUL.FTZ R72, R2.reuse, R72 ;  /* 0x0000004802487220 */ /* 0x040fe40000410000 */
[C---:B------:R-:W-:Y:S01]  /*6b00*/  HMMA.16816.F32 R56, R128.reuse, R102, R56 ;  /* 0x000000668038723c */ /* 0x040fe20000001838 */
[----:B------:R-:W3:Y:S03]  /*6b10*/  LDSM.16.MT88.4 R100, [R133+0x4100] ;  /* 0x004100008564783b */ /* 0x000ee60000004200 */
[----:B------:R-:W-:Y:S02]  /*6b20*/  FMUL.FTZ R73, R2, R73 ;  /* 0x0000004902497220 */ /* 0x000fe40000410000 */
[C---:B------:R-:W-:Y:S02]  /*6b30*/  FMUL.FTZ R74, R0.reuse, R74 ;  /* 0x0000004a004a7220 */ /* 0x040fe40000410000 */
[C---:B-1----:R-:W-:Y:S04]  /*6b40*/  HMMA.16816.F32 R60, R128.reuse, R108, R60 ;  /* 0x0000006c803c723c */ /* 0x042fe8000000183c */
[----:B------:R-:W-:Y:S02]  /*6b50*/  FMUL.FTZ R75, R0, R75 ;  /* 0x0000004b004b7220 */ /* 0x000fe40000410000 */
[C---:B------:R-:W-:Y:S02]  /*6b60*/  FMUL.FTZ R84, R2.reuse, R84 ;  /* 0x0000005402547220 */ /* 0x040fe40000410000 */
[C---:B------:R-:W-:Y:S01]  /*6b70*/  HMMA.16816.F32 R64, R128.reuse, R110, R64 ;  /* 0x0000006e8040723c */ /* 0x040fe20000001840 */
[----:B------:R-:W1:Y:S03]  /*6b80*/  LDSM.16.MT88.4 R108, [R135+UR4+0x4100] ;  /* 0x00410004876c783b */ /* 0x000e660008004200 */
[----:B------:R-:W-:Y:S02]  /*6b90*/  FMUL.FTZ R85, R2, R85 ;  /* 0x0000005502557220 */ /* 0x000fe40000410000 */
[C---:B------:R-:W-:Y:S02]  /*6ba0*/  FMUL.FTZ R86, R0.reuse, R86 ;  /* 0x0000005600567220 */ /* 0x040fe40000410000 */
[----:B------:R-:W-:Y:S01]  /*6bb0*/  FMUL.FTZ R87, R0, R87 ;  /* 0x0000005700577220 */ /* 0x000fe20000410000 */
[C---:B--2---:R-:W-:Y:S03]  /*6bc0*/  HMMA.16816.F32 R68, R128.reuse, R104, R68 ;  /* 0x000000688044723c */ /* 0x044fe60000001844 */
[--C-:B------:R-:W-:Y:S02]  /*6bd0*/  FFMA.FTZ R177, R177, c[0x0][0x2d0], -R158.reuse ;  /* 0x0000b400b1b17a23 */ /* 0x100fe4000001089e */
[--C-:B------:R-:W-:Y:S02]  /*6be0*/  FFMA.FTZ R178, R179, c[0x0][0x2d0], -R158.reuse ;  /* 0x0000b400b3b27a23 */ /* 0x100fe4000001089e */
[--C-:B------:R-:W-:Y:S01]  /*6bf0*/  FFMA.FTZ R179, R218, c[0x0][0x2d0], -R155.reuse ;  /* 0x0000b400dab37a23 */ /* 0x100fe2000001089b */
[C---:B------:R-:W-:Y:S01]  /*6c00*/  HMMA.16816.F32 R72, R128.reuse, R106, R72 ;  /* 0x0000006a8048723c */ /* 0x040fe20000001848 */
[----:B------:R-:W2:Y:S01]  /*6c10*/  LDSM.16.MT88.4 R104, [R168+0x4100] ;  /* 0x00410000a868783b */ /* 0x000ea20000004200 */
[----:B------:R-:W-:Y:S02]  /*6c20*/  MUFU.EX2 R177, R177 ;  /* 0x000000b100b17308 */ /* 0x000fe40000000800 */
[C---:B------:R-:W-:Y:S02]  /*6c30*/  FMUL.FTZ R76, R2.reuse, R76 ;  /* 0x0000004c024c7220 */ /* 0x040fe40000410000 */
[----:B------:R-:W-:Y:S02]  /*6c40*/  FMUL.FTZ R77, R2, R77 ;  /* 0x0000004d024d7220 */ /* 0x000fe40000410000 */
[C---:B------:R-:W-:Y:S04]  /*6c50*/  FMUL.FTZ R78, R0.reuse, R78 ;  /* 0x0000004e004e7220 */ /* 0x040fe80000410000 */
[----:B------:R-:W-:Y:S01]  /*6c60*/  FMUL.FTZ R79, R0, R79 ;  /* 0x0000004f004f7220 */ /* 0x000fe20000410000 */
[----:B------:R-:W4:Y:S01]  /*6c70*/  MUFU.EX2 R178, R178 ;  /* 0x000000b200b27308 */ /* 0x000f220000000800 */
[--C-:B------:R-:W-:Y:S02]  /*6c80*/  FFMA.FTZ R182, R182, c[0x0][0x2d0], -R155.reuse ;  /* 0x0000b400b6b67a23 */ /* 0x100fe4000001089b */
[--C-:B------:R-:W-:Y:S02]  /*6c90*/  FFMA.FTZ R181, R181, c[0x0][0x2d0], -R158.reuse ;  /* 0x0000b400b5b57a23 */ /* 0x100fe4000001089e */
[--C-:B------:R-:W-:Y:S01]  /*6ca0*/  FFMA.FTZ R218, R183, c[0x0][0x2d0], -R158.reuse ;  /* 0x0000b400b7da7a23 */ /* 0x100fe2000001089e */
[C---:B---3--:R-:W-:Y:S03]  /*6cb0*/  HMMA.16816.F32 R76, R128.reuse, R100, R76 ;  /* 0x00000064804c723c */ /* 0x048fe6000000184c */
[C---:B------:R-:W-:Y:S01]  /*6cc0*/  FMUL.FTZ R80, R2.reuse, R80 ;  /* 0x0000005002507220 */ /* 0x040fe20000410000 */
[----:B------:R-:W-:Y:S01]  /*6cd0*/  MUFU.EX2 R179, R179 ;  /* 0x000000b300b37308 */ /* 0x000fe20000000800 */
[----:B------:R-:W-:Y:S02]  /*6ce0*/  FMUL.FTZ R81, R2, R81 ;  /* 0x0000005102517220 */ /* 0x000fe40000410000 */
[C---:B------:R-:W-:Y:S02]  /*6cf0*/  FMUL.FTZ R82, R0.reuse, R82 ;  /* 0x0000005200527220 */ /* 0x040fe40000410000 */
[----:B------:R-:W-:Y:S03]  /*6d00*/  FMUL.FTZ R83, R0, R83 ;  /* 0x0000005300537220 */ /* 0x000fe60000410000 */
[--C-:B------:R-:W-:Y:S02]  /*6d10*/  FFMA.FTZ R183, R226, c[0x0][0x2d0], -R155.reuse ;  /* 0x0000b400e2b77a23 */ /* 0x100fe4000001089b */
[--C-:B------:R-:W-:Y:S01]  /*6d20*/  FFMA.FTZ R220, R220, c[0x0][0x2d0], -R155.reuse ;  /* 0x0000b400dcdc7a23 */ /* 0x100fe2000001089b */
[----:B------:R-:W3:Y:S01]  /*6d30*/  MUFU.EX2 R182, R182 ;  /* 0x000000b600b67308 */ /* 0x000ee20000000800 */
[C---:B------:R-:W-:Y:S03]  /*6d40*/  HMMA.16816.F32 R80, R128.reuse, R102, R80 ;  /* 0x000000668050723c */ /* 0x040fe60000001850 */
[----:B------:R-:W-:Y:S01]  /*6d50*/  FMUL.FTZ R88, R2, R88 ;  /* 0x0000005802587220 */ /* 0x000fe20000410000 */
[----:B----4-:R-:W-:Y:S01]  /*6d60*/  F2FP.PACK_AB R100, R178, R177 ;  /* 0x000000b1b264723e */ /* 0x010fe200000000ff */
[----:B------:R-:W-:Y:S02]  /*6d70*/  FMUL.FTZ R89, R2, R89 ;  /* 0x0000005902597220 */ /* 0x000fe40000410000 */
[C---:B------:R-:W-:Y:S01]  /*6d80*/  FMUL.FTZ R90, R0.reuse, R90 ;  /* 0x0000005a005a7220 */ /* 0x040fe20000410000 */
[C---:B-1----:R-:W-:Y:S01]  /*6d90*/  HMMA.16816.F32 R84, R128.reuse, R108, R84 ;  /* 0x0000006c8054723c */ /* 0x042fe20000001854 */
[----:B------:R-:W-:Y:S03]  /*6da0*/  MUFU.EX2 R181, R181 ;  /* 0x000000b500b57308 */ /* 0x000fe60000000800 */
[----:B------:R-:W-:Y:S02]  /*6db0*/  FMUL.FTZ R91, R0, R91 ;  /* 0x0000005b005b7220 */ /* 0x000fe40000410000 */
[C---:B------:R-:W-:Y:S02]  /*6dc0*/  FMUL.FTZ R92, R2.reuse, R92 ;  /* 0x0000005c025c7220 */ /* 0x040fe40000410000 */
[----:B------:R-:W-:Y:S03]  /*6dd0*/  FMUL.FTZ R93, R2, R93 ;  /* 0x0000005d025d7220 */ /* 0x000fe60000410000 */
[C---:B------:R-:W-:Y:S01]  /*6de0*/  HMMA.16816.F32 R88, R128.reuse, R110, R88 ;  /* 0x0000006e8058723c */ /* 0x040fe20000001858 */
[----:B------:R-:W1:Y:S01]  /*6df0*/  MUFU.EX2 R218, R218 ;  /* 0x000000da00da7308 */ /* 0x000e620000000800 */
[----:B------:R-:W4:Y:S01]  /*6e00*/  LDSM.16.MT88.4 R108, [R133+0x900] ;  /* 0x00090000856c783b */ /* 0x000f220000004200 */
[----:B------:R-:W-:Y:S01]  /*6e10*/  FMUL.FTZ R94, R0, R94 ;  /* 0x0000005e005e7220 */ /* 0x000fe20000410000 */
[----:B---3--:R-:W-:Y:S01]  /*6e20*/  F2FP.PACK_AB R101, R182, R179 ;  /* 0x000000b3b665723e */ /* 0x008fe200000000ff */
[----:B------:R-:W-:Y:S02]  /*6e30*/  FMUL.FTZ R95, R0, R95 ;  /* 0x0000005f005f7220 */ /* 0x000fe40000410000 */
[C---:B------:R-:W-:Y:S02]  /*6e40*/  FMUL.FTZ R96, R2.reuse, R96 ;  /* 0x0000006002607220 */ /* 0x040fe40000410000 */
[----:B------:R-:W-:Y:S02]  /*6e50*/  FMUL.FTZ R97, R2, R97 ;  /* 0x0000006102617220 */ /* 0x000fe40000410000 */
[----:B------:R-:W-:Y:S01]  /*6e60*/  MUFU.EX2 R183, R183 ;  /* 0x000000b700b77308 */ /* 0x000fe20000000800 */
[C---:B--2---:R-:W-:Y:S03]  /*6e70*/  HMMA.16816.F32 R92, R128.reuse, R104, R92 ;  /* 0x00000068805c723c */ /* 0x044fe6000000185c */
[C---:B------:R-:W-:Y:S02]  /*6e80*/  FMUL.FTZ R98, R0.reuse, R98 ;  /* 0x0000006200627220 */ /* 0x040fe40000410000 */
[----:B------:R-:W-:Y:S02]  /*6e90*/  FMUL.FTZ R99, R0, R99 ;  /* 0x0000006300637220 */ /* 0x000fe40000410000 */
[--C-:B------:R-:W-:Y:S02]  /*6ea0*/  FFMA.FTZ R226, R227, c[0x0][0x2d0], -R158.reuse ;  /* 0x0000b400e3e27a23 */ /* 0x100fe4000001089e */
[----:B------:R-:W2:Y:S03]  /*6eb0*/  MUFU.EX2 R220, R220 ;  /* 0x000000dc00dc7308 */ /* 0x000ea60000000800 */
[----:B------:R-:W-:Y:S01]  /*6ec0*/  HMMA.16816.F32 R96, R128, R106, R96 ;  /* 0x0000006a8060723c */ /* 0x000fe20000001860 */
[----:B------:R-:W3:Y:S02]  /*6ed0*/  LDSM.16.MT88.4 R104, [R168+0x2900] ;  /* 0x00290000a868783b */ /* 0x000ee40000004200 */
[----:B-1----:R-:W-:Y:S01]  /*6ee0*/  F2FP.PACK_AB R102, R218, R181 ;  /* 0x000000b5da66723e */ /* 0x002fe200000000ff */
[--C-:B------:R-:W-:Y:S02]  /*6ef0*/  FFMA.FTZ R225, R225, c[0x0][0x2d0], -R158.reuse ;  /* 0x0000b400e1e17a23 */ /* 0x100fe4000001089e */
[--C-:B------:R-:W-:Y:S01]  /*6f00*/  FFMA.FTZ R224, R224, c[0x0][0x2d0], -R155.reuse ;  /* 0x0000b400e0e07a23 */ /* 0x100fe2000001089b */
[----:B------:R-:W-:Y:S01]  /*6f10*/  MUFU.EX2 R226, R226 ;  /* 0x000000e200e27308 */ /* 0x000fe20000000800 */
[--C-:B------:R-:W-:Y:S04]  /*6f20*/  FFMA.FTZ R227, R222, c[0x0][0x2d0], -R155.reuse ;  /* 0x0000b400dee37a23 */ /* 0x100fe8000001089b */
[--C-:B------:R-:W-:Y:S02]  /*6f30*/  FFMA.FTZ R222, R167, c[0x0][0x2d0], -R158.reuse ;  /* 0x0000b400a7de7a23 */ /* 0x100fe4000001089e */
[----:B------:R-:W-:Y:S01]  /*6f40*/  LDSM.16.MT88.4 R164, [R133+0x5900] ;  /* 0x0059000085a4783b */ /* 0x000fe20000004200 */
[----:B------:R-:W-:Y:S02]  /*6f50*/  FFMA.FTZ R158, R157, c[0x0][0x2d0], -R158 ;  /* 0x0000b4009d9e7a23 */ /* 0x000fe4000001089e */
[----:B------:R-:W-:Y:S01]  /*6f60*/  FFMA.FTZ R155, R154, c[0x0][0x2d0], -R155 ;  /* 0x0000b4009a9b7a23 */ /* 0x000fe2000001089b */
[----:B------:R-:W-:Y:S01]  /*6f70*/  MUFU.EX2 R225, R225 ;  /* 0x000000e100e17308 */ /* 0x000fe20000000800 */
[----:B------:R-:W-:Y:S01]  /*6f80*/  FFMA.FTZ R176, R2, R223, R176 ;  /* 0x000000df02b07223 */ /* 0x000fe200000100b0 */
[----:B--2---:R-:W-:Y:S01]  /*6f90*/  F2FP.PACK_AB R103, R220, R183 ;  /* 0x000000b7dc67723e */ /* 0x004fe200000000ff */
[----:B------:R-:W-:Y:S02]  /*6fa0*/  FFMA.FTZ R172, R0, R221, R172 ;  /* 0x000000dd00ac7223 */ /* 0x000fe400000100ac */
[----:B------:R-:W-:Y:S02]  /*6fb0*/  FADD.FTZ R175, R175, R176 ;  /* 0x000000b0afaf7221 */ /* 0x000fe40000010000 */
[----:B------:R-:W-:Y:S02]  /*6fc0*/  FADD.FTZ R171, R171, R172 ;  /* 0x000000acabab7221 */ /* 0x000fe40000010000 */
[C---:B------:R-:W-:Y:S01]  /*6fd0*/  HMMA.16816.F32 R4, R100.reuse, R112, R4 ;  /* 0x000000706404723c */ /* 0x040fe20000001804 */
[----:B------:R1:W2:Y:S04]  /*6fe0*/  MUFU.EX2 R237, R158 ;  /* 0x0000009e00ed7308 */ /* 0x0002a80000000800 */
[----:B------:R-:W-:Y:S02]  /*6ff0*/  FADD.FTZ R0, R174, R175 ;  /* 0x000000afae007221 */ /* 0x000fe40000010000 */
[----:B------:R-:W-:Y:S01]  /*7000*/  FADD.FTZ R2, R170, R171 ;  /* 0x000000abaa027221 */ /* 0x000fe20000010000 */
[C---:B------:R-:W-:Y:S01]  /*7010*/  HMMA.16816.F32 R8, R100.reuse, R114, R8 ;  /* 0x000000726408723c */ /* 0x040fe20000001808 */
[----:B------:R-:W-:Y:S02]  /*7020*/  LDSM.16.MT88.4 R112, [R133+0x4900] ;  /* 0x004900008570783b */ /* 0x000fe40000004200 */
[----:B------:R5:W2:Y:S01]  /*7030*/  MUFU.EX2 R239, R155 ;  /* 0x0000009b00ef7308 */ /* 0x000aa20000000800 */
[----:B------:R-:W-:Y:S02]  /*7040*/  FADD.FTZ R0, R173, R0 ;  /* 0x00000000ad007221 */ /* 0x000fe40000010000 */
[----:B------:R-:W-:Y:S02]  /*7050*/  FADD.FTZ R2, R169, R2 ;  /* 0x00000002a9027221 */ /* 0x000fe40000010000 */
[C---:B----4-:R-:W-:Y:S04]  /*7060*/  HMMA.16816.F32 R12, R100.reuse, R108, R12 ;  /* 0x0000006c640c723c */ /* 0x050fe8000000180c */
[----:B------:R-:W-:Y:S01]  /*7070*/  FADD.FTZ R177, R177, R0 ;  /* 0x00000000b1b17221 */ /* 0x000fe20000010000 */
[----:B------:R-:W-:Y:S01]  /*7080*/  MUFU.EX2 R224, R224 ;  /* 0x000000e000e07308 */ /* 0x000fe20000000800 */
[----:B------:R-:W-:Y:S02]  /*7090*/  FADD.FTZ R179, R179, R2 ;  /* 0x00000002b3b37221 */ /* 0x000fe40000010000 */
[C---:B------:R-:W-:Y:S01]  /*70a0*/  HMMA.16816.F32 R16, R100.reuse, R110, R16 ;  /* 0x0000006e6410723c */ /* 0x040fe20000001810 */
[----:B------:R-:W4:Y:S03]  /*70b0*/  LDSM.16.MT88.4 R108, [R184+UR4+0x4900] ;  /* 0x00490004b86c783b */ /* 0x000f260008004200 */
[----:B------:R-:W-:Y:S02]  /*70c0*/  FADD.FTZ R178, R178, R177 ;  /* 0x000000b1b2b27221 */ /* 0x000fe40000010000 */
[----:B------:R-:W-:Y:S01]  /*70d0*/  FADD.FTZ R182, R182, R179 ;  /* 0x000000b3b6b67221 */ /* 0x000fe20000010000 */
[----:B------:R-:W2:Y:S01]  /*70e0*/  MUFU.EX2 R227, R227 ;  /* 0x000000e300e37308 */ /* 0x000ea20000000800 */
[C---:B------:R-:W-:Y:S01]  /*70f0*/  HMMA.16816.F32 R20, R100.reuse, R116, R20 ;  /* 0x000000746414723c */ /* 0x040fe20000001814 */
[----:B-1----:R-:W-:Y:S07]  /*7100*/  LDSM.16.MT88.4 R156, [R168+0x3900] ;  /* 0x00390000a89c783b */ /* 0x002fee0000004200 */
[C---:B------:R-:W-:Y:S01]  /*7110*/  HMMA.16816.F32 R24, R100.reuse, R118, R24 ;  /* 0x000000766418723c */ /* 0x040fe20000001818 */
[----:B------:R-:W-:Y:S01]  /*7120*/  LDSM.16.MT88.4 R116, [R168+0x4900] ;  /* 0x00490000a874783b */ /* 0x000fe20000004200 */
[----:B------:R-:W1:Y:S06]  /*7130*/  MUFU.EX2 R222, R222 ;  /* 0x000000de00de7308 */ /* 0x000e6c0000000800 */
[C---:B------:R-:W-:Y:S01]  /*7140*/  HMMA.16816.F32 R28, R100.reuse, R120, R28 ;  /* 0x00000078641c723c */ /* 0x040fe2000000181c */
[----:B-----5:R-:W-:Y:S07]  /*7150*/  LDSM.16.MT88.4 R152, [R135+UR4+0x3900] ;  /* 0x003900048798783b */ /* 0x020fee0008004200 */
[C---:B------:R-:W-:Y:S01]  /*7160*/  HMMA.16816.F32 R32, R100.reuse, R122, R32 ;  /* 0x0000007a6420723c */ /* 0x040fe20000001820 */
[----:B------:R-:W-:Y:S07]  /*7170*/  LDSM.16.MT88.4 R120, [R133+0x1100] ;  /* 0x001100008578783b */ /* 0x000fee0000004200 */
[C---:B------:R-:W-:Y:S08]  /*7180*/  HMMA.16816.F32 R36, R100.reuse, R124, R36 ;  /* 0x0000007c6424723c */ /* 0x040ff00000001824 */
[C---:B------:R-:W-:Y:S01]  /*7190*/  HMMA.16816.F32 R40, R100.reuse, R126, R40 ;  /* 0x0000007e6428723c */ /* 0x040fe20000001828 */
[----:B------:R-:W-:Y:S07]  /*71a0*/  LDSM.16.MT88.4 R124, [R168+0x1100] ;  /* 0x00110000a87c783b */ /* 0x000fee0000004200 */
[C---:B------:R-:W-:Y:S07]  /*71b0*/  HMMA.16816.F32 R44, R100.reuse, R136, R44 ;  /* 0x00000088642c723c */ /* 0x040fee000000182c */
[----:B------:R-:W-:Y:S01]  /*71c0*/  F2FP.PACK_AB R136, R233, R230 ;  /* 0x000000e6e988723e */ /* 0x000fe200000000ff */
[C---:B------:R-:W-:Y:S04]  /*71d0*/  HMMA.16816.F32 R48, R100.reuse, R138, R48 ;  /* 0x0000008a6430723c */ /* 0x040fe80000001830 */
[----:B------:R-:W-:Y:S03]  /*71e0*/  F2FP.PACK_AB R137, R235, R232 ;  /* 0x000000e8eb89723e */ /* 0x000fe600000000ff */
[----:B--2---:R-:W-:Y:S01]  /*71f0*/  F2FP.PACK_AB R138, R237, R234 ;  /* 0x000000eaed8a723e */ /* 0x004fe200000000ff */
[C---:B------:R-:W-:Y:S04]  /*7200*/  HMMA.16816.F32 R52, R100.reuse, R140, R52 ;  /* 0x0000008c6434723c */ /* 0x040fe80000001834 */
[----:B------:R-:W-:Y:S04]  /*7210*/  F2FP.PACK_AB R139, R239, R236 ;  /* 0x000000ecef8b723e */ /* 0x000fe800000000ff */
[C---:B------:R-:W-:Y:S01]  /*7220*/  HMMA.16816.F32 R56, R100.reuse, R142, R56 ;  /* 0x0000008e6438723c */ /* 0x040fe20000001838 */
[----:B------:R-:W-:Y:S07]  /*7230*/  LDSM.16.MT88.4 R140, [R168+0x1900] ;  /* 0x00190000a88c783b */ /* 0x000fee0000004200 */
[C---:B---3--:R-:W-:Y:S08]  /*7240*/  HMMA.16816.F32 R60, R100.reuse, R104, R60 ;  /* 0x00000068643c723c */ /* 0x048ff0000000183c */
[C---:B------:R-:W-:Y:S01]  /*7250*/  HMMA.16816.F32 R64, R100.reuse, R106, R64 ;  /* 0x0000006a6440723c */ /* 0x040fe20000001840 */
[----:B------:R-:W2:Y:S07]  /*7260*/  LDSM.16.MT88.4 R104, [R135+UR4+0x4900] ;  /* 0x004900048768783b */ /* 0x000eae0008004200 */
[C---:B----4-:R-:W-:Y:S08]  /*7270*/  HMMA.16816.F32 R68, R100.reuse, R108, R68 ;  /* 0x0000006c6444723c */ /* 0x050ff00000001844 */
[C---:B------:R-:W-:Y:S01]  /*7280*/  HMMA.16816.F32 R72, R100.reuse, R110, R72 ;  /* 0x0000006e6448723c */ /* 0x040fe20000001848 */
[----:B------:R-:W3:Y:S07]  /*7290*/  LDSM.16.MT88.4 R108, [R184+UR4+0x1100] ;  /* 0x00110004b86c783b */ /* 0x000eee0008004200 */
[C---:B------:R-:W-:Y:S08]  /*72a0*/  HMMA.16816.F32 R76, R100.reuse, R112, R76 ;  /* 0x00000070644c723c */ /* 0x040ff0000000184c */
[C---:B------:R-:W-:Y:S01]  /*72b0*/  HMMA.16816.F32 R80, R100.reuse, R114, R80 ;  /* 0x000000726450723c */ /* 0x040fe20000001850 */
[----:B------:R-:W4:Y:S07]  /*72c0*/  LDSM.16.MT88.4 R112, [R135+UR4+0x1100] ;  /* 0x001100048770783b */ /* 0x000f2e0008004200 */
[C---:B--2---:R-:W-:Y:S08]  /*72d0*/  HMMA.16816.F32 R84, R100.reuse, R104, R84 ;  /* 0x000000686454723c */ /* 0x044ff00000001854 */
[C---:B------:R-:W-:Y:S01]  /*72e0*/  HMMA.16816.F32 R88, R100.reuse, R106, R88 ;  /* 0x0000006a6458723c */ /* 0x040fe20000001858 */
[----:B------:R-:W2:Y:S07]  /*72f0*/  LDSM.16.MT88.4 R104, [R184+UR4+0x3100] ;  /* 0x00310004b868783b */ /* 0x000eae0008004200 */
[C---:B------:R-:W-:Y:S08]  /*7300*/  HMMA.16816.F32 R92, R100.reuse, R116, R92 ;  /* 0x00000074645c723c */ /* 0x040ff0000000185c */
[----:B------:R-:W-:Y:S01]  /*7310*/  HMMA.16816.F32 R96, R100, R118, R96 ;  /* 0x000000766460723c */ /* 0x000fe20000001860 */
[----:B------:R-:W5:Y:S06]  /*7320*/  LDSM.16.MT88.4 R116, [R133+0x3100] ;  /* 0x003100008574783b */ /* 0x000f6c0000004200 */
[----:B------:R-:W-:Y:S02]  /*7330*/  F2FP.PACK_AB R100, R225, R226 ;  /* 0x000000e2e164723e */ /* 0x000fe400000000ff */
[----:B------:R-:W-:Y:S03]  /*7340*/  F2FP.PACK_AB R101, R227, R224 ;  /* 0x000000e0e365723e */ /* 0x000fe600000000ff */
[----:B-1----:R-:W-:Y:S02]  /*7350*/  F2FP.PACK_AB R102, R229, R222 ;  /* 0x000000dee566723e */ /* 0x002fe400000000ff */
[----:B------:R-:W-:Y:S07]  /*7360*/  F2FP.PACK_AB R103, R231, R228 ;  /* 0x000000e4e767723e */ /* 0x000fee00000000ff */
[C---:B---3--:R-:W-:Y:S08]  /*7370*/  HMMA.16816.F32 R4, R100.reuse, R108, R4 ;  /* 0x0000006c6404723c */ /* 0x048ff00000001804 */
[C---:B------:R-:W-:Y:S01]  /*7380*/  HMMA.16816.F32 R8, R100.reuse, R110, R8 ;  /* 0x0000006e6408723c */ /* 0x040fe20000001808 */
[----:B------:R-:W1:Y:S07]  /*7390*/  LDSM.16.MT88.4 R108, [R135+UR4+0x3100] ;  /* 0x00310004876c783b */ /* 0x000e6e0008004200 */
[C---:B------:R-:W-:Y:S08]  /*73a0*/  HMMA.16816.F32 R12, R100.reuse, R120, R12 ;  /* 0x00000078640c723c */ /* 0x040ff0000000180c */
[C---:B------:R-:W-:Y:S08]  /*73b0*/  HMMA.16816.F32 R16, R100.reuse, R122, R16 ;  /* 0x0000007a6410723c */ /* 0x040ff00000001810 */
[C---:B----4-:R-:W-:Y:S08]  /*73c0*/  HMMA.16816.F32 R20, R100.reuse, R112, R20 ;  /* 0x000000706414723c */ /* 0x050ff00000001814 */
[C---:B------:R-:W-:Y:S01]  /*73d0*/  HMMA.16816.F32 R24, R100.reuse, R114, R24 ;  /* 0x000000726418723c */ /* 0x040fe20000001818 */
[----:B------:R-:W3:Y:S07]  /*73e0*/  LDSM.16.MT88.4 R112, [R168+0x3100] ;  /* 0x00310000a870783b */ /* 0x000eee0000004200 */
[C---:B------:R-:W-:Y:S08]  /*73f0*/  HMMA.16816.F32 R28, R100.reuse, R124, R28 ;  /* 0x0000007c641c723c */ /* 0x040ff0000000181c */
[C---:B------:R-:W-:Y:S01]  /*7400*/  HMMA.16816.F32 R32, R100.reuse, R126, R32 ;  /* 0x0000007e6420723c */ /* 0x040fe20000001820 */
[----:B------:R-:W-:Y:S07]  /*7410*/  LDSM.16.MT88.4 R124, [R184+UR4+0x1900] ;  /* 0x00190004b87c783b */ /* 0x000fee0008004200 */
[C---:B--2---:R-:W-:Y:S08]  /*7420*/  HMMA.16816.F32 R36, R100.reuse, R104, R36 ;  /* 0x000000686424723c */ /* 0x044ff00000001824 */
[C---:B------:R-:W-:Y:S01]  /*7430*/  HMMA.16816.F32 R40, R100.reuse, R106, R40 ;  /* 0x0000006a6428723c */ /* 0x040fe20000001828 */
[----:B------:R-:W2:Y:S07]  /*7440*/  LDSM.16.MT88.4 R104, [R184+UR4+0x5100] ;  /* 0x00510004b868783b */ /* 0x000eae0008004200 */
[C---:B-----5:R-:W-:Y:S08]  /*7450*/  HMMA.16816.F32 R44, R100.reuse, R116, R44 ;  /* 0x00000074642c723c */ /* 0x060ff0000000182c */
[C---:B------:R-:W-:Y:S01]  /*7460*/  HMMA.16816.F32 R48, R100.reuse, R118, R48 ;  /* 0x000000766430723c */ /* 0x040fe20000001830 */
[----:B------:R-:W4:Y:S07]  /*7470*/  LDSM.16.MT88.4 R116, [R133+0x5100] ;  /* 0x005100008574783b */ /* 0x000f2e0000004200 */
[C---:B-1----:R-:W-:Y:S08]  /*7480*/  HMMA.16816.F32 R52, R100.reuse, R108, R52 ;  /* 0x0000006c6434723c */ /* 0x042ff00000001834 */
[C---:B------:R-:W-:Y:S01]  /*7490*/  HMMA.16816.F32 R56, R100.reuse, R110, R56 ;  /* 0x0000006e6438723c */ /* 0x040fe20000001838 */
[----:B------:R-:W1:Y:S07]  /*74a0*/  LDSM.16.MT88.4 R108, [R135+UR4+0x5100] ;  /* 0x00510004876c783b */ /* 0x000e6e0008004200 */
[C---:B---3--:R-:W-:Y:S08]  /*74b0*/  HMMA.16816.F32 R60, R100.reuse, R112, R60 ;  /* 0x00000070643c723c */ /* 0x048ff0000000183c */
[C---:B------:R-:W-:Y:S01]  /*74c0*/  HMMA.16816.F32 R64, R100.reuse, R114, R64 ;  /* 0x000000726440723c */ /* 0x040fe20000001840 */
[----:B------:R-:W3:Y:S07]  /*74d0*/  LDSM.16.MT88.4 R112, [R168+0x5100] ;  /* 0x00510000a870783b */ /* 0x000eee0000004200 */
[C---:B--2---:R-:W-:Y:S08]  /*74e0*/  HMMA.16816.F32 R68, R100.reuse, R104, R68 ;  /* 0x000000686444723c */ /* 0x044ff00000001844 */
[C---:B------:R-:W-:Y:S01]  /*74f0*/  HMMA.16816.F32 R72, R100.reuse, R106, R72 ;  /* 0x0000006a6448723c */ /* 0x040fe20000001848 */
[----:B------:R-:W-:Y:S07]  /*7500*/  LDSM.16.MT88.4 R104, [R135+UR4+0x1900] ;  /* 0x001900048768783b */ /* 0x000fee0008004200 */
[C---:B----4-:R-:W-:Y:S08]  /*7510*/  HMMA.16816.F32 R76, R100.reuse, R116, R76 ;  /* 0x00000074644c723c */ /* 0x050ff0000000184c */
[C---:B------:R-:W-:Y:S01]  /*7520*/  HMMA.16816.F32 R80, R100.reuse, R118, R80 ;  /* 0x000000766450723c */ /* 0x040fe20000001850 */
[----:B------:R2:W4:Y:S07]  /*7530*/  LDSM.16.MT88.4 R116, [R133+0x1900] ;  /* 0x001900008574783b */ /* 0x00052e0000004200 */
[C---:B-1----:R-:W-:Y:S08]  /*7540*/  HMMA.16816.F32 R84, R100.reuse, R108, R84 ;  /* 0x0000006c6454723c */ /* 0x042ff00000001854 */
[C---:B------:R-:W-:Y:S08]  /*7550*/  HMMA.16816.F32 R88, R100.reuse, R110, R88 ;  /* 0x0000006e6458723c */ /* 0x040ff00000001858 */
[C---:B---3--:R-:W-:Y:S04]  /*7560*/  HMMA.16816.F32 R92, R100.reuse, R112, R92 ;  /* 0x00000070645c723c */ /* 0x048fe8000000185c */
[----:B--2---:R-:W-:Y:S04]  /*7570*/  FADD.FTZ R133, R183, R182 ;  /* 0x000000b6b7857221 */ /* 0x004fe80000010000 */
[----:B------:R-:W-:Y:S04]  /*7580*/  HMMA.16816.F32 R96, R100, R114, R96 ;  /* 0x000000726460723c */ /* 0x000fe80000001860 */
[----:B------:R-:W-:Y:S04]  /*7590*/  FADD.FTZ R133, R220, R133 ;  /* 0x00000085dc857221 */ /* 0x000fe80000010000 */
[C---:B------:R-:W-:Y:S05]  /*75a0*/  HMMA.16816.F32 R128, R136.reuse, R124, R4 ;  /* 0x0000007c8880723c */ /* 0x040fea0000001804 */
[----:B------:R-:W-:Y:S03]  /*75b0*/  FADD.FTZ R224, R224, R133 ;  /* 0x00000085e0e07221 */ /* 0x000fe60000010000 */
[C---:B------:R-:W-:Y:S04]  /*75c0*/  HMMA.16816.F32 R124, R136.reuse, R126, R8 ;  /* 0x0000007e887c723c */ /* 0x040fe80000001808 */
[----:B------:R-:W-:Y:S04]  /*75d0*/  FADD.FTZ R227, R227, R224 ;  /* 0x000000e0e3e37221 */ /* 0x000fe80000010000 */
[C---:B----4-:R-:W-:Y:S04]  /*75e0*/  HMMA.16816.F32 R120, R136.reuse, R116, R12 ;  /* 0x000000748878723c */ /* 0x050fe8000000180c */
[----:B------:R-:W-:Y:S04]  /*75f0*/  FADD.FTZ R228, R228, R227 ;  /* 0x000000e3e4e47221 */ /* 0x000fe80000010000 */
[C---:B------:R-:W-:Y:S04]  /*7600*/  HMMA.16816.F32 R116, R136.reuse, R118, R16 ;  /* 0x000000768874723c */ /* 0x040fe80000001810 */
[----:B------:R-:W-:Y:S04]  /*7610*/  FADD.FTZ R231, R231, R228 ;  /* 0x000000e4e7e77221 */ /* 0x000fe80000010000 */
[C---:B------:R-:W-:Y:S04]  /*7620*/  HMMA.16816.F32 R112, R136.reuse, R104, R20 ;  /* 0x000000688870723c */ /* 0x040fe80000001814 */
[----:B------:R-:W-:Y:S04]  /*7630*/  FADD.FTZ R232, R232, R231 ;  /* 0x000000e7e8e87221 */ /* 0x000fe80000010000 */
[C---:B------:R-:W-:Y:S04]  /*7640*/  HMMA.16816.F32 R108, R136.reuse, R106, R24 ;  /* 0x0000006a886c723c */ /* 0x040fe80000001818 */
[----:B------:R-:W-:Y:S04]  /*7650*/  FADD.FTZ R235, R235, R232 ;  /* 0x000000e8ebeb7221 */ /* 0x000fe80000010000 */
[C---:B------:R-:W-:Y:S04]  /*7660*/  HMMA.16816.F32 R104, R136.reuse, R140, R28 ;  /* 0x0000008c8868723c */ /* 0x040fe8000000181c */
[----:B------:R-:W-:Y:S04]  /*7670*/  FADD.FTZ R236, R236, R235 ;  /* 0x000000ebecec7221 */ /* 0x000fe80000010000 */
[C---:B------:R-:W-:Y:S01]  /*7680*/  HMMA.16816.F32 R100, R136.reuse, R142, R32 ;  /* 0x0000008e8864723c */ /* 0x040fe20000001820 */
[----:B------:R-:W1:Y:S03]  /*7690*/  LDSM.16.MT88.4 R32, [R135+UR4+0x5900] ;  /* 0x005900048720783b */ /* 0x000e660008004200 */
[----:B------:R-:W-:Y:S04]  /*76a0*/  FADD.FTZ R221, R239, R236 ;  /* 0x000000ecefdd7221 */ /* 0x000fe80000010000 */
        /* <DEDUP_REMOVED lines=13> */
[C---:B-1----:R-:W-:Y:S07]  /*7780*/  HMMA.16816.F32 R84, R136.reuse, R32, R84 ;  /* 0x000000208854723c */ /* 0x042fee0000001854 */
[----:B------:R-:W-:Y:S01]  /*7790*/  FADD.FTZ R33, R181, R178 ;  /* 0x000000b2b5217221 */ /* 0x000fe20000010000 */
[C---:B------:R-:W-:Y:S04]  /*77a0*/  HMMA.16816.F32 R88, R136.reuse, R34, R88 ;  /* 0x000000228858723c */ /* 0x040fe80000001858 */
[----:B------:R-:W-:Y:S04]  /*77b0*/  FADD.FTZ R33, R218, R33 ;  /* 0x00000021da217221 */ /* 0x000fe80000010000 */
[C---:B--2---:R-:W-:Y:S04]  /*77c0*/  HMMA.16816.F32 R92, R136.reuse, R140, R92 ;  /* 0x0000008c885c723c */ /* 0x044fe8000000185c */
[----:B------:R-:W-:Y:S01]  /*77d0*/  FADD.FTZ R226, R226, R33 ;  /* 0x00000021e2e27221 */ /* 0x000fe20000010000 */
[----:B------:R-:W-:Y:S03]  /*77e0*/  IADD3 R33, R219, -0x2, RZ ;  /* 0xfffffffedb217810 */ /* 0x000fe60007ffe0ff */
[----:B------:R-:W-:Y:S01]  /*77f0*/  FADD.FTZ R225, R225, R226 ;  /* 0x000000e2e1e17221 */ /* 0x000fe20000010000 */
[----:B------:R-:W-:Y:S03]  /*7800*/  HMMA.16816.F32 R96, R136, R142, R96 ;  /* 0x0000008e8860723c */ /* 0x000fe60000001860 */
[----:B------:R-:W-:Y:S01]  /*7810*/  FADD.FTZ R222, R222, R225 ;  /* 0x000000e1dede7221 */ /* 0x000fe20000010000 */
[----:B------:R-:W-:Y:S03]  /*7820*/  ISETP.GE.AND P0, PT, R33, R196, PT ;  /* 0x000000c42100720c */ /* 0x000fe60003f06270 */
[----:B------:R-:W-:Y:S05]  /*7830*/  FADD.FTZ R229, R229, R222 ;  /* 0x000000dee5e57221 */ /* 0x000fea0000010000 */
[----:B------:R-:W-:Y:S04]  /*7840*/  FADD.FTZ R230, R230, R229 ;  /* 0x000000e5e6e67221 */ /* 0x000fe80000010000 */
[----:B------:R-:W-:Y:S04]  /*7850*/  FADD.FTZ R233, R233, R230 ;  /* 0x000000e6e9e97221 */ /* 0x000fe80000010000 */
[----:B------:R-:W-:Y:S04]  /*7860*/  FADD.FTZ R234, R234, R233 ;  /* 0x000000e9eaea7221 */ /* 0x000fe80000010000 */
[----:B------:R-:W-:Y:S01]  /*7870*/  FADD.FTZ R223, R237, R234 ;  /* 0x000000eaeddf7221 */ /* 0x000fe20000010000 */
[----:B------:R-:W-:-:S05]  /*7880*/  @!P0 BRA `(.L_x_1522) ;  /* 0x000003f000008947 */ /* 0x000fca0003800000 */
[----:B------:R-:W-:Y:S01]  /*7890*/  ISETP.NE.AND P2, PT, R197, 0x1, PT ;  /* 0x00000001c500780c */ /* 0x000fe20003f45270 */
[----:B------:R-:W-:Y:S01]  /*78a0*/  IMAD R5, R219, 0x40, R203 ;  /* 0x00000040db057824 */ /* 0x000fe200078e02cb */
[----:B------:R-:W-:Y:S01]  /*78b0*/  SEL R4, RZ, 0x10, P5 ;  /* 0x00000010ff047807 */ /* 0x000fe20002800000 */
[----:B------:R-:W-:Y:S03]  /*78c0*/  IMAD.MOV.U32 R199, RZ, RZ, RZ ;  /* 0x000000ffffc77224 */ /* 0x000fe600078e00ff */
[----:B------:R-:W-:Y:S05]  /*78d0*/  IADD3 R200, R5, -0x80, R202 ;  /* 0xffffff8005c87810 */ /* 0x000fea0007ffe0ca */
[----:B------:R-:W-:Y:S02]  /*78e0*/  IMAD.MOV.U32 R0, RZ, RZ, R200 ;  /* 0x000000ffff007224 */ /* 0x000fe400078e00c8 */
[----:B------:R-:W-:Y:S05]  /*78f0*/  @P2 IMAD.HI.U32 R2, R200, c[0x0][0x2bc], RZ ;  /* 0x0000af00c8022a27 */ /* 0x000fea00078e00ff */
[----:B------:R-:W-:Y:S02]  /*7900*/  @P2 SHF.R.U32.HI R0, RZ, c[0x0][0x2c0], R2 ;  /* 0x0000b000ff002a19 */ /* 0x000fe40000011602 */
[----:B------:R-:W-:Y:S02]  /*7910*/  ISETP.NE.U32.AND P2, PT, R4, RZ, PT ;  /* 0x000000ff0400720c */ /* 0x000fe40003f45070 */
[C---:B------:R-:W-:Y:S04]  /*7920*/  @!P3 IADD3 R5, P0, R0.reuse, R210, RZ ;  /* 0x000000d20005b210 */ /* 0x040fe80007f1e0ff */
[----:B------:R-:W-:Y:S02]  /*7930*/  @!P3 LEA.HI.X.SX32 R2, R0, R195, 0x1, P0 ;  /* 0x000000c30002b211 */ /* 0x000fe400000f0eff */
[C---:B------:R-:W-:Y:S04]  /*7940*/  @!P3 LEA R10, P0, R5.reuse, c[0x0][0x2a0], 0x2 ;  /* 0x0000a800050aba11 */ /* 0x040fe800078010ff */
[----:B------:R-:W-:Y:S01]  /*7950*/  @!P3 LEA.HI.X R11, R5, c[0x0][0x2a4], R2, 0x2, P0 ;  /* 0x0000a900050bba11 */ /* 0x000fe200000f1402 */
[----:B------:R-:W-:Y:S01]  /*7960*/  IMAD.MOV R5, RZ, RZ, -R0 ;  /* 0x000000ffff057224 */ /* 0x000fe200078e0a00 */
[----:B------:R-:W-:Y:S03]  /*7970*/  SEL R2, RZ, 0x10, P4 ;  /* 0x00000010ff027807 */ /* 0x000fe60002000000 */
[----:B------:R-:W2:Y:S01]  /*7980*/  @!P3 LDG.E R199, [R10.64] ;  /* 0x000000060ac7b981 */ /* 0x000ea2000c1e1900 */
[----:B------:R-:W-:Y:S01]  /*7990*/  IADD3 R6, -R2, 0x10, RZ ;  /* 0x0000001002067810 */ /* 0x000fe20007ffe1ff */
[----:B------:R-:W-:Y:S03]  /*79a0*/  IMAD R200, R5, c[0x0][0x2b8], R200 ;  /* 0x0000ae0005c87a24 */ /* 0x000fe600078e02c8 */
[----:B------:R-:W-:Y:S01]  /*79b0*/  LOP3.LUT R6, R6, 0xf, RZ, 0xc0, !PT ;  /* 0x0000000f06067812 */ /* 0x000fe200078ec0ff */
[----:B------:R-:W-:Y:S01]  /*79c0*/  IMAD.WIDE.U32 R8, R200, c[0x0][0x1e0], RZ ;  /* 0x00007800c8087a25 */ /* 0x000fe200078e00ff */
[----:B------:R-:W-:Y:S05]  /*79d0*/  SHF.R.S32.HI R0, RZ, 0x1f, R200 ;  /* 0x0000001fff007819 */ /* 0x000fea00000114c8 */
        /* <DEDUP_REMOVED lines=11> */
[----:B------:R-:W1:Y:S01]  /*7a90*/  SHFL.IDX PT, R7, R14, 0x1, 0x181f ;  /* 0x00381f000e077f89 */ /* 0x000e6200000e0000 */
[----:B------:R-:W-:Y:S02]  /*7aa0*/  SEL R0, RZ, 0x10, P6 ;  /* 0x00000010ff007807 */ /* 0x000fe40003000000 */
[----:B------:R-:W-:Y:S01]  /*7ab0*/  IADD3 R5, -R4, 0x10, RZ ;  /* 0x0000001004057810 */ /* 0x000fe20007ffe1ff */
[----:B------:R-:W2:Y:S03]  /*7ac0*/  SHFL.IDX PT, R9, R10, 0x1, 0x181f ;  /* 0x00381f000a097f89 */ /* 0x000ea600000e0000 */
[----:B------:R-:W-:Y:S01]  /*7ad0*/  LOP3.LUT R5, R5, 0xf, RZ, 0xc0, !PT ;  /* 0x0000000f05057812 */ /* 0x000fe200078ec0ff */
[----:B------:R3:W4:Y:S04]  /*7ae0*/  SHFL.IDX PT, R8, R14, RZ, 0x181f ;  /* 0x00181fff0e087589 */ /* 0x00072800000e0000 */
[----:B------:R-:W5:Y:S01]  /*7af0*/  SHFL.IDX PT, R11, R10, RZ, 0x181f ;  /* 0x00181fff0a0b7589 */ /* 0x000f6200000e0000 */
[----:B-1----:R-:W-:Y:S02]  /*7b00*/  IADD3 R12, P1, P0, R5, R7, R212 ;  /* 0x00000007050c7210 */ /* 0x002fe4000783e0d4 */
[----:B------:R-:W-:Y:S02]  /*7b10*/  IADD3 R5, -R0, 0x10, RZ ;  /* 0x0000001000057810 */ /* 0x000fe40007ffe1ff */
[----:B--2---:R-:W-:Y:S02]  /*7b20*/  IADD3.X R13, RZ, R9, R213, P1, P0 ;  /* 0x00000009ff0d7210 */ /* 0x004fe40000fe04d5 */
[----:B---3--:R-:W-:Y:S02]  /*7b30*/  IADD3 R14, P1, P0, R6, R7, R215 ;  /* 0x00000007060e7210 */ /* 0x008fe4000783e0d7 */
[----:B------:R-:W-:Y:S01]  /*7b40*/  LOP3.LUT R6, R5, 0xf, RZ, 0xc0, !PT ;  /* 0x0000000f05067812 */ /* 0x000fe200078ec0ff */
[----:B------:R-:W-:Y:S01]  /*7b50*/  IMAD R5, R217, 0x3000, R201 ;  /* 0x00003000d9057824 */ /* 0x000fe200078e02c9 */
[----:B------:R-:W-:Y:S02]  /*7b60*/  IADD3.X R15, RZ, R9, R216, P1, P0 ;  /* 0x00000009ff0f7210 */ /* 0x000fe40000fe04d8 */
[----:B------:R-:W-:Y:S01]  /*7b70*/  IADD3 R16, P1, P0, R6, R7, R205 ;  /* 0x0000000706107210 */ /* 0x000fe2000783e0cd */
[----:B------:R-:W-:Y:S03]  /*7b80*/  IMAD.SHL.U32 R7, R5, 0x2, RZ ;  /* 0x0000000205077824 */ /* 0x000fe600078e00ff */
[----:B------:R-:W-:Y:S02]  /*7b90*/  IADD3.X R17, RZ, R9, R214, P1, P0 ;  /* 0x00000009ff117210 */ /* 0x000fe40000fe04d6 */
[----:B----4-:R-:W-:Y:S02]  /*7ba0*/  IADD3 R20, P1, R212, R8, RZ ;  /* 0x00000008d4147210 */ /* 0x010fe40007f3e0ff */
[----:B------:R-:W-:Y:S03]  /*7bb0*/  IADD3 R18, P0, R8, R215, RZ ;  /* 0x000000d708127210 */ /* 0x000fe60007f1e0ff */
[----:B-----5:R-:W-:Y:S01]  /*7bc0*/  IMAD.X R21, R213, 0x1, R11, P1 ;  /* 0x00000001d5157824 */ /* 0x020fe200008e060b */
[----:B------:R-:W-:Y:S01]  /*7bd0*/  ISETP.NE.U32.AND P1, PT, R2, RZ, PT ;  /* 0x000000ff0200720c */ /* 0x000fe20003f25070 */
[C---:B------:R-:W-:Y:S01]  /*7be0*/  IMAD.X R19, R11.reuse, 0x1, R216, P0 ;  /* 0x000000010b137824 */ /* 0x040fe200000e06d8 */
[----:B------:R-:W-:Y:S02]  /*7bf0*/  IADD3 R8, P0, R8, R205, RZ ;  /* 0x000000cd08087210 */ /* 0x000fe40007f1e0ff */
[----:B------:R1:W-:Y:S03]  /*7c00*/  LDGSTS.E.BYPASS.LTC128B.128 [R7+0xc100], [R20.64], !P5 ;  /* 0x0c10000014077fae */ /* 0x0003e6000e901d46 */
[----:B------:R-:W-:Y:S01]  /*7c10*/  IMAD.X R9, R11, 0x1, R214, P0 ;  /* 0x000000010b097824 */ /* 0x000fe200000e06d6 */
[----:B------:R1:W-:Y:S01]  /*7c20*/  LDGSTS.E.BYPASS.LTC128B.128 [R7+0xe100], [R18.64], !P4 ;  /* 0x0e10000012077fae */ /* 0x0003e2000e101d46 */
[----:B------:R-:W-:Y:S03]  /*7c30*/  ISETP.NE.U32.AND P0, PT, R0, RZ, PT ;  /* 0x000000ff0000720c */ /* 0x000fe60003f05070 */
[----:B------:R1:W-:Y:S04]  /*7c40*/  LDGSTS.E.BYPASS.LTC128B.128 [R7+0x10100], [R8.64], !P6 ;  /* 0x1010000008077fae */ /* 0x0003e8000f101d46 */
[----:B------:R1:W-:Y:S04]  /*7c50*/  LDGSTS.E.BYPASS.LTC128B.128.ZFILL [R7+0xd100], [R12.64], P2 ;  /* 0x0d1000000c077fae */ /* 0x0003e80009141d46 */
[----:B------:R1:W-:Y:S04]  /*7c60*/  LDGSTS.E.BYPASS.LTC128B.128.ZFILL [R7+0xf100], [R14.64], P1 ;  /* 0x0f1000000e077fae */ /* 0x0003e80008941d46 */
[----:B------:R1:W-:Y:S02]  /*7c70*/  LDGSTS.E.BYPASS.LTC128B.128.ZFILL [R7+0x11100], [R16.64], P0 ;  /* 0x1110000010077fae */ /* 0x0003e40008141d46 */
.L_x_1522:
[----:B------:R-:W-:Y:S01]  /*7c80*/  UIADD3 UR4, UR5, 0x1, URZ ;  /* 0x0000000105047890 */ /* 0x000fe2000fffe03f */
[----:B------:R-:W0:Y:S01]  /*7c90*/  LDGDEPBAR ;  /* 0x00000000000079af */ /* 0x000e220000000000 */
[----:B------:R-:W-:Y:S01]  /*7ca0*/  UISETP.GE.AND UP0, UPT, UR5, 0x1, UPT ;  /* 0x000000010500788c */ /* 0x000fe2000bf06270 */
[----:B------:R-:W-:Y:S01]  /*7cb0*/  ISETP.GE.AND P0, PT, R196, R219, PT ;  /* 0x000000dbc400720c */ /* 0x000fe20003f06270 */
[----:B------:R-:W-:Y:S01]  /*7cc0*/  IMAD.MOV.U32 R0, RZ, RZ, R3 ;  /* 0x000000ffff007224 */ /* 0x000fe200078e0003 */
[----:B------:R-:W-:Y:S01]  /*7cd0*/  IADD3 R219, R219, -0x1, RZ ;  /* 0xffffffffdbdb7810 */ /* 0x000fe20007ffe0ff */
[----:B------:R-:W-:Y:S01]  /*7ce0*/  USEL UR5, UR4, URZ, !UP0 ;  /* 0x0000003f04057287 */ /* 0x000fe2000c000000 */
[----:B------:R-:W-:Y:S09]  /*7cf0*/  IMAD.MOV.U32 R133, RZ, RZ, R132 ;  /* 0x000000ffff857224 */ /* 0x000ff200078e0084 */
[----:B------:R-:W-:-:S05]  /*7d00*/  @!P0 BRA `(.L_x_1523) ;  /* 0xffffd05000008947 */ /* 0x000fca000383ffff */
.L_x_1520:
[----:B------:R-:W2:Y:S01]  /*7d10*/  SHFL.BFLY PT, R6, R223, 0x2, 0x1f ;  /* 0x0c401f00df067f89 */ /* 0x000ea200000e0000 */
[----:B------:R-:W-:-:S03]  /*7d20*/  PLOP3.LUT P2, PT, PT, PT, PT, 0x8, 0x0 ;  /* 0x000000000000781c */ /* 0x000fc60003f4e170 */
[----:B------:R-:W3:Y:S01]  /*7d30*/  SHFL.BFLY PT, R0, R221, 0x2, 0x1f ;  /* 0x0c401f00dd007f89 */ /* 0x000ee200000e0000 */
[----:B--2---:R-:W-:Y:S02]  /*7d40*/  FADD.FTZ R6, R6, R223 ;  /* 0x000000df06067221 */ /* 0x004fe40000010000 */
[----:B-1-3--:R-:W-:-:S03]  /*7d50*/  FADD.FTZ R7, R0, R221 ;  /* 0x000000dd00077221 */ /* 0x00afc60000010000 */
        /* <DEDUP_REMOVED lines=118> */
.L_x_1510:
[----:B------:R-:W-:Y:S05]  /*84c0*/  @P2 BRA `(.L_x_1524) ;  /* 0x000018f000002947 */ /* 0x000fea0003800000 */
[----:B-1----:R-:W1:Y:S01]  /*84d0*/  S2R R9, SR_TID.X ;  /* 0x0000000000097919 */ /* 0x002e620000002100 */
[----:B------:R-:W-:Y:S01]  /*84e0*/  SHF.R.S32.HI R11, RZ, 0x1f, R204 ;  /* 0x0000001fff0b7819 */ /* 0x000fe200000114cc */
[----:B------:R-:W-:Y:S01]  /*84f0*/  IMAD.WIDE.U32 R14, R204, c[0x0][0x4d0], RZ ;  /* 0x00013400cc0e7a25 */ /* 0x000fe200078e00ff */
[----:B------:R-:W-:Y:S01]  /*8500*/  MOV R12, c[0x0][0x4e8] ;  /* 0x00013a00000c7a02 */ /* 0x000fe20000000f00 */
[----:B------:R-:W2:Y:S01]  /*8510*/  S2R R3, SR_CTAID.Y ;  /* 0x0000000000037919 */ /* 0x000ea20000002600 */
[----:B------:R-:W-:Y:S01]  /*8520*/  BSSY B0, `(.L_x_1525) ;  /* 0x00000f6000007945 */ /* 0x000fe20003800000 */
[----:B------:R-:W-:-:S02]  /*8530*/  IMAD R13, R11, c[0x0][0x4d0], RZ ;  /* 0x000134000b0d7a24 */ /* 0x000fc400078e02ff */
[----:B------:R-:W-:Y:S01]  /*8540*/  BAR.SYNC.DEFER_BLOCKING 0x1, 0x100 ;  /* 0x0044000000007b1d */ /* 0x000fe20000010000 */
[----:B------:R-:W-:Y:S01]  /*8550*/  IMAD.MOV R6, RZ, RZ, -R204 ;  /* 0x000000ffff067224 */ /* 0x000fe200078e0acc */
[----:B------:R-:W-:Y:S01]  /*8560*/  ISETP.NE.AND P1, PT, R12, 0x1, PT ;  /* 0x000000010c00780c */ /* 0x000fe20003f25270 */
[----:B------:R-:W-:Y:S02]  /*8570*/  IMAD R13, R204, c[0x0][0x4d4], R13 ;  /* 0x00013500cc0d7a24 */ /* 0x000fe400078e020d */
[----:B------:R-:W-:Y:S01]  /*8580*/  IMAD R11, R11, c[0x0][0x438], RZ ;  /* 0x00010e000b0b7a24 */ /* 0x000fe200078e02ff */
[----:B------:R-:W3:Y:S01]  /*8590*/  S2R R7, SR_CTAID.Z ;  /* 0x0000000000077919 */ /* 0x000ee20000002700 */
[----:B------:R-:W-:-:S03]  /*85a0*/  IMAD.IADD R15, R15, 0x1, R13 ;  /* 0x000000010f0f7824 */ /* 0x000fc600078e020d */
[----:B------:R-:W4:Y:S01]  /*85b0*/  S2R R0, SR_CTAID.X ;  /* 0x0000000000007919 */ /* 0x000f220000002500 */
[----:B-1----:R-:W-:-:S04]  /*85c0*/  SHF.R.S32.HI R8, RZ, 0x1f, R9 ;  /* 0x0000001fff087819 */ /* 0x002fc80000011409 */
[-C--:B------:R-:W-:Y:S01]  /*85d0*/  LEA.HI R4, R8, R9.reuse, RZ, 0x5 ;  /* 0x0000000908047211 */ /* 0x080fe200078f28ff */
[----:B--2---:R-:W-:Y:S01]  /*85e0*/  IMAD R6, R6, c[0x0][0x550], R3 ;  /* 0x0001540006067a24 */ /* 0x004fe200078e0203 */
[-C--:B------:R-:W-:Y:S02]  /*85f0*/  LEA.HI R8, R8, R9.reuse, RZ, 0x2 ;  /* 0x0000000908087211 */ /* 0x080fe400078f10ff */
[--C-:B------:R-:W-:Y:S02]  /*8600*/  SHF.R.S32.HI R13, RZ, 0x5, R4.reuse ;  /* 0x00000005ff0d7819 */ /* 0x100fe40000011404 */
[----:B------:R-:W-:Y:S02]  /*8610*/  SHF.R.S32.HI R10, RZ, 0x1f, R4 ;  /* 0x0000001fff0a7819 */ /* 0x000fe40000011404 */
[----:B------:R-:W-:Y:S02]  /*8620*/  LOP3.LUT R4, R4, 0xffffffe0, RZ, 0xc0, !PT ;  /* 0xffffffe004047812 */ /* 0x000fe400078ec0ff */
[----:B------:R-:W-:Y:S01]  /*8630*/  LOP3.LUT R8, R8, 0xfffffffc, RZ, 0xc0, !PT ;  /* 0xfffffffc08087812 */ /* 0x000fe200078ec0ff */
[----:B---3--:R-:W-:Y:S01]  /*8640*/  IMAD.WIDE.U32 R14, R7, c[0x0][0x4d8], R14 ;  /* 0x00013600070e7a25 */ /* 0x008fe200078e000e */
[----:B------:R-:W-:-:S02]  /*8650*/  IADD3 R4, -R4, R9, RZ ;  /* 0x0000000904047210 */ /* 0x000fc40007ffe1ff */
[----:B------:R-:W-:Y:S01]  /*8660*/  LEA.HI R10, R10, R13, RZ, 0x3 ;  /* 0x0000000d0a0a7211 */ /* 0x000fe200078f18ff */
[----:B------:R-:W-:Y:S01]  /*8670*/  IMAD.IADD R9, R9, 0x1, -R8 ;  /* 0x0000000109097824 */ /* 0x000fe200078e0a08 */
[----:B------:R-:W-:Y:S01]  /*8680*/  SHF.R.S32.HI R3, RZ, 0x1f, R4 ;  /* 0x0000001fff037819 */ /* 0x000fe20000011404 */
[----:B------:R-:W-:Y:S01]  /*8690*/  IMAD R8, R204, c[0x0][0x43c], R11 ;  /* 0x00010f00cc087a24 */ /* 0x000fe200078e020b */
[----:B------:R-:W-:Y:S01]  /*86a0*/  LOP3.LUT R10, R10, 0xffffff8, RZ, 0xc0, !PT ;  /* 0x0ffffff80a0a7812 */ /* 0x000fe200078ec0ff */
[----:B------:R-:W-:Y:S01]  /*86b0*/  IMAD.WIDE.U32 R204, R204, c[0x0][0x438], RZ ;  /* 0x00010e00cccc7a25 */ /* 0x000fe200078e00ff */
[----:B------:R-:W-:Y:S02]  /*86c0*/  LEA.HI R3, R3, R4, RZ, 0x2 ;  /* 0x0000000403037211 */ /* 0x000fe400078f10ff */
[----:B------:R-:W-:Y:S01]  /*86d0*/  LEA.HI R16, R9, R9, RZ, 0x1 ;  /* 0x0000000909107211 */ /* 0x000fe200078f08ff */
[----:B------:R-:W-:Y:S01]  /*86e0*/  IMAD.IADD R10, R13, 0x1, -R10 ;  /* 0x000000010d0a7824 */ /* 0x000fe200078e0a0a */
[----:B------:R-:W-:Y:S01]  /*86f0*/  SHF.R.S32.HI R13, RZ, 0x2, R3 ;  /* 0x00000002ff0d7819 */ /* 0x000fe20000011403 */
[----:B------:R-:W-:Y:S01]  /*8700*/  IMAD.IADD R205, R205, 0x1, R8 ;  /* 0x00000001cdcd7824 */ /* 0x000fe200078e0208 */
[----:B------:R-:W-:-:S02]  /*8710*/  LOP3.LUT R16, R16, 0x1ffffffe, RZ, 0xc0, !PT ;  /* 0x1ffffffe10107812 */ /* 0x000fc400078ec0ff */
[----:B------:R-:W-:Y:S01]  /*8720*/  SHF.R.S32.HI R11, RZ, 0x1f, R7 ;  /* 0x0000001fff0b7819 */ /* 0x000fe20000011407 */
[----:B------:R-:W-:Y:S01]  /*8730*/  IMAD R13, R10, 0x10, R13 ;  /* 0x000000100a0d7824 */ /* 0x000fe200078e020d */
[----:B------:R-:W-:Y:S01]  /*8740*/  IADD3 R16, R9, -R16, RZ ;  /* 0x8000001009107210 */ /* 0x000fe20007ffe0ff */
[----:B------:R-:W-:Y:S01]  /*8750*/  IMAD.WIDE.U32 R204, R7, c[0x0][0x440], R204 ;  /* 0x0001100007cc7a25 */ /* 0x000fe200078e00cc */
[----:B------:R-:W-:Y:S02]  /*8760*/  LOP3.LUT R3, R3, 0x7ffffffc, RZ, 0xc0, !PT ;  /* 0x7ffffffc03037812 */ /* 0x000fe400078ec0ff */
[----:B------:R-:W-:Y:S01]  /*8770*/  LEA R9, R16, R13, 0x3 ;  /* 0x0000000d10097211 */ /* 0x000fe200078e18ff */
[C---:B------:R-:W-:Y:S02]  /*8780*/  IMAD R8, R11.reuse, c[0x0][0x4d8], RZ ;  /* 0x000136000b087a24 */ /* 0x040fe400078e02ff */
[----:B------:R-:W-:Y:S02]  /*8790*/  IMAD R10, R11, c[0x0][0x440], RZ ;  /* 0x000110000b0a7a24 */ /* 0x000fe400078e02ff */
[----:B------:R-:W-:-:S02]  /*87a0*/  IMAD R8, R7, c[0x0][0x4dc], R8 ;  /* 0x0001370007087a24 */ /* 0x000fc400078e0208 */
[C---:B----4-:R-:W-:Y:S01]  /*87b0*/  IMAD R9, R0.reuse, 0x80, R9 ;  /* 0x0000008000097824 */ /* 0x050fe200078e0209 */
[----:B------:R-:W-:Y:S01]  /*87c0*/  LEA R0, R0, R13, 0x7 ;  /* 0x0000000d00007211 */ /* 0x000fe200078e38ff */
[----:B------:R-:W-:Y:S01]  /*87d0*/  IMAD R10, R7, c[0x0][0x444], R10 ;  /* 0x00011100070a7a24 */ /* 0x000fe200078e020a */
[----:B------:R-:W-:Y:S01]  /*87e0*/  IADD3 R15, R15, R8, RZ ;  /* 0x000000080f0f7210 */ /* 0x000fe20007ffe0ff */
[----:B------:R-:W-:Y:S01]  /*87f0*/  @P1 IMAD.HI.U32 R8, R9, c[0x0][0x4ec], RZ ;  /* 0x00013b0009081a27 */ /* 0x000fe200078e00ff */
[----:B------:R-:W-:-:S03]  /*8800*/  SHF.R.S32.HI R7, RZ, 0x1f, R6 ;  /* 0x0000001fff077819 */ /* 0x000fc60000011406 */
[----:B------:R-:W-:Y:S01]  /*8810*/  IMAD.IADD R205, R205, 0x1, R10 ;  /* 0x00000001cdcd7824 */ /* 0x000fe200078e020a */
[----:B------:R-:W-:Y:S01]  /*8820*/  MOV R10, R9 ;  /* 0x00000009000a7202 */ /* 0x000fe20000000f00 */
[C---:B------:R-:W-:Y:S01]  /*8830*/  IMAD R11, R7.reuse, c[0x0][0x4e0], RZ ;  /* 0x00013800070b7a24 */ /* 0x040fe200078e02ff */
[----:B------:R-:W-:Y:S01]  /*8840*/  @P1 SHF.R.U32.HI R10, RZ, c[0x0][0x4f0], R8 ;  /* 0x00013c00ff0a1a19 */ /* 0x000fe20000011608 */
[----:B------:R-:W-:Y:S02]  /*8850*/  IMAD R7, R7, c[0x0][0x448], RZ ;  /* 0x0001120007077a24 */ /* 0x000fe400078e02ff */
[C---:B------:R-:W-:Y:S02]  /*8860*/  IMAD R11, R6.reuse, c[0x0][0x4e4], R11 ;  /* 0x00013900060b7a24 */ /* 0x040fe400078e020b */
[----:B------:R-:W-:Y:S02]  /*8870*/  IMAD.MOV R8, RZ, RZ, -R10 ;  /* 0x000000ffff087224 */ /* 0x000fe400078e0a0a */
[----:B------:R-:W-:-:S02]  /*8880*/  IMAD R7, R6, c[0x0][0x44c], R7 ;  /* 0x0001130006077a24 */ /* 0x000fc400078e0207 */
[----:B------:R-:W-:-:S04]  /*8890*/  IMAD.WIDE.U32 R204, R6, c[0x0][0x448], R204 ;  /* 0x0001120006cc7a25 */ /* 0x000fc800078e00cc */
[----:B------:R-:W-:Y:S01]  /*88a0*/  IMAD.WIDE.U32 R16, R6, c[0x0][0x4e0], R14 ;  /* 0x0001380006107a25 */ /* 0x000fe200078e000e */
[----:B------:R-:W-:-:S03]  /*88b0*/  MOV R14, R9 ;  /* 0x00000009000e7202 */ /* 0x000fc60000000f00 */
[----:B------:R-:W-:-:S04]  /*88c0*/  @P1 IMAD.HI.U32 R6, R9, c[0x0][0x4ec], RZ ;  /* 0x00013b0009061a27 */ /* 0x000fc800078e00ff */
[----:B------:R-:W-:Y:S01]  /*88d0*/  IMAD R8, R8, c[0x0][0x4e8], R9 ;  /* 0x00013a0008087a24 */ /* 0x000fe200078e0209 */
[----:B------:R-:W-:Y:S01]  /*88e0*/  @P1 SHF.R.U32.HI R14, RZ, c[0x0][0x4f0], R6 ;  /* 0x00013c00ff0e1a19 */ /* 0x000fe20000011606 */
[----:B------:R-:W-:Y:S01]  /*88f0*/  IMAD.IADD R205, R205, 0x1, R7 ;  /* 0x00000001cdcd7824 */ /* 0x000fe200078e0207 */
[----:B------:R-:W-:Y:S01]  /*8900*/  SHF.R.S32.HI R7, RZ, 0x1f, R10 ;  /* 0x0000001fff077819 */ /* 0x000fe2000001140a */
[----:B------:R-:W-:Y:S01]  /*8910*/  IMAD R13, R12, c[0x0][0x388], RZ ;  /* 0x0000e2000c0d7a24 */ /* 0x000fe200078e02ff */
[----:B------:R-:W-:Y:S01]  /*8920*/  IADD3 R10, P0, R10, R16, RZ ;  /* 0x000000100a0a7210 */ /* 0x000fe20007f1e0ff */
[----:B------:R-:W-:Y:S01]  /*8930*/  IMAD.WIDE.U32 R204, R14, c[0x0][0x430], R204 ;  /* 0x00010c000ecc7a25 */ /* 0x000fe200078e00cc */
[----:B------:R-:W-:Y:S02]  /*8940*/  SHF.R.S32.HI R6, RZ, 0x1f, R8 ;  /* 0x0000001fff067819 */ /* 0x000fe40000011408 */
[----:B------:R-:W-:Y:S01]  /*8950*/  IADD3.X R11, R7, R17, R11, P0, !PT ;  /* 0x00000011070b7210 */ /* 0x000fe200007fe40b */
[----:B------:R-:W-:Y:S01]  /*8960*/  IMAD.IADD R3, R4, 0x1, -R3 ;  /* 0x0000000104037824 */ /* 0x000fe200078e0a03 */
[----:B------:R-:W-:Y:S01]  /*8970*/  IADD3 R16, -R14, RZ, RZ ;  /* 0x000000ff0e107210 */ /* 0x000fe20007ffe1ff */
[----:B------:R-:W-:Y:S01]  /*8980*/  IMAD R7, R6, c[0x0][0x4c8], RZ ;  /* 0x0001320006077a24 */ /* 0x000fe200078e02ff */
[----:B------:R-:W-:Y:S01]  /*8990*/  SHF.R.S32.HI R6, RZ, 0x1f, R14 ;  /* 0x0000001fff067819 */ /* 0x000fe2000001140e */
[----:B------:R-:W-:-:S04]  /*89a0*/  IMAD.WIDE.U32 R10, R8, c[0x0][0x4c8], R10 ;  /* 0x00013200080a7a25 */ /* 0x000fc800078e000a */
[----:B------:R-:W-:Y:S02]  /*89b0*/  IMAD R7, R8, c[0x0][0x4cc], R7 ;  /* 0x0001330008077a24 */ /* 0x000fe400078e0207 */
[----:B------:R-:W-:Y:S02]  /*89c0*/  IMAD R16, R16, c[0x0][0x4e8], R9 ;  /* 0x00013a0010107a24 */ /* 0x000fe400078e0209 */
[----:B------:R-:W-:Y:S01]  /*89d0*/  IMAD R9, R6, c[0x0][0x430], RZ ;  /* 0x00010c0006097a24 */ /* 0x000fe200078e02ff */
[----:B------:R-:W-:Y:S01]  /*89e0*/  LEA R6, P0, R10, c[0x0][0x4a8], 0x2 ;  /* 0x00012a000a067a11 */ /* 0x000fe200078010ff */
[----:B------:R-:W-:Y:S01]  /*89f0*/  IMAD.IADD R7, R11, 0x1, R7 ;  /* 0x000000010b077824 */ /* 0x000fe200078e0207 */
[----:B------:R-:W-:Y:S01]  /*8a00*/  SHF.R.S32.HI R8, RZ, 0x1f, R16 ;  /* 0x0000001fff087819 */ /* 0x000fe20000011410 */
[----:B------:R-:W-:Y:S02]  /*8a10*/  IMAD R9, R14, c[0x0][0x434], R9 ;  /* 0x00010d000e097a24 */ /* 0x000fe400078e0209 */
[----:B------:R-:W-:Y:S01]  /*8a20*/  SHFL.IDX PT, R14, R6, 0x1, 0x1c1f ;  /* 0x003c1f00060e7f89 */ /* 0x000fe200000e0000 */
[----:B------:R-:W-:Y:S01]  /*8a30*/  LEA.HI.X R7, R10, c[0x0][0x4ac], R7, 0x2, P0 ;  /* 0x00012b000a077a11 */ /* 0x000fe200000f1407 */
[----:B------:R-:W-:Y:S01]  /*8a40*/  IMAD.IADD R205, R205, 0x1, R9 ;  /* 0x00000001cdcd7824 */ /* 0x000fe200078e0209 */
[----:B------:R-:W-:Y:S01]  /*8a50*/  LOP3.LUT P0, RZ, R4, 0x3, RZ, 0xc0, !PT ;  /* 0x0000000304ff7812 */ /* 0x000fe2000780c0ff */
[----:B------:R-:W-:Y:S01]  /*8a60*/  SHFL.IDX PT, R10, R6, RZ, 0x1c1f ;  /* 0x001c1fff060a7589 */ /* 0x000fe200000e0000 */
[----:B------:R-:W-:Y:S01]  /*8a70*/  IMAD R9, R8, c[0x0][0x428], RZ ;  /* 0x00010a0008097a24 */ /* 0x000fe200078e02ff */
[----:B------:R-:W-:-:S02]  /*8a80*/  IADD3 R8, R0, 0x8, RZ ;  /* 0x0000000800087810 */ /* 0x000fc40007ffe0ff */
[----:B------:R-:W1:Y:S01]  /*8a90*/  SHFL.IDX PT, R11, R7, RZ, 0x1c1f ;  /* 0x001c1fff070b7589 */ /* 0x000e6200000e0000 */
[-C--:B------:R-:W-:Y:S01]  /*8aa0*/  ISETP.GE.OR P2, PT, R0, R13.reuse, P0 ;  /* 0x0000000d0000720c */ /* 0x080fe20000746670 */
[----:B------:R-:W-:Y:S01]  /*8ab0*/  IMAD R9, R16, c[0x0][0x42c], R9 ;  /* 0x00010b0010097a24 */ /* 0x000fe200078e0209 */
[----:B------:R-:W-:Y:S01]  /*8ac0*/  ISETP.GE.OR P0, PT, R8, R13, P0 ;  /* 0x0000000d0800720c */ /* 0x000fe20000706670 */
[----:B------:R-:W2:Y:S01]  /*8ad0*/  SHFL.IDX PT, R15, R7, 0x1, 0x1c1f ;  /* 0x003c1f00070f7f89 */ /* 0x000ea200000e0000 */
[----:B------:R-:W-:-:S05]  /*8ae0*/  IMAD.WIDE.U32 R16, R16, c[0x0][0x428], R204 ;  /* 0x00010a0010107a25 */ /* 0x000fca00078e00cc */
[----:B------:R-:W-:Y:S02]  /*8af0*/  IADD3 R12, R17, R9, RZ ;  /* 0x00000009110c7210 */ /* 0x000fe40007ffe0ff */
[----:B------:R-:W-:-:S04]  /*8b00*/  LEA R9, P1, R16, c[0x0][0x400], 0x2 ;  /* 0x0001000010097a11 */ /* 0x000fc800078210ff */
[----:B------:R-:W-:Y:S01]  /*8b10*/  LEA.HI.X R12, R16, c[0x0][0x404], R12, 0x2, P1 ;  /* 0x00010100100c7a11 */ /* 0x000fe200008f140c */
[----:B------:R3:W4:Y:S01]  /*8b20*/  SHFL.IDX PT, R6, R9, RZ, 0x1c1f ;  /* 0x001c1fff09067589 */ /* 0x00072200000e0000 */
[----:B------:R-:W-:-:S03]  /*8b30*/  ISETP.GE.AND P1, PT, R8, R13, PT ;  /* 0x0000000d0800720c */ /* 0x000fc60003f26270 */
[----:B------:R3:W3:Y:S01]  /*8b40*/  SHFL.IDX PT, R7, R12, RZ, 0x1c1f ;  /* 0x001c1fff0c077589 */ /* 0x0006e200000e0000 */
[----:B------:R-:W-:-:S03]  /*8b50*/  P2R R8, PR, RZ, 0x2 ;  /* 0x00000002ff087803 */ /* 0x000fc60000000000 */
[----:B-1----:R1:W-:Y:S04]  /*8b60*/  @!P2 ST.E [R10.64], R2 ;  /* 0x000000020a00a985 */ /* 0x0023e8000c101906 */
[----:B--2---:R1:W-:Y:S01]  /*8b70*/  @!P0 ST.E [R14.64], R5 ;  /* 0x000000050e008985 */ /* 0x0043e2000c101906 */
[----:B------:R-:W-:Y:S02]  /*8b80*/  ISETP.GE.AND P0, PT, R0, R13, PT ;  /* 0x0000000d0000720c */ /* 0x000fe40003f06270 */
[----:B------:R-:W-:-:S11]  /*8b90*/  SHF.L.U32 R13, R3, 0x1, RZ ;  /* 0x00000001030d7819 */ /* 0x000fd600000006ff */
[----:B------:R-:W-:Y:S05]  /*8ba0*/  @P0 BRA `(.L_x_1526) ;  /* 0x000008d000000947 */ /* 0x000fea0003800000 */
[C---:B-1--4-:R-:W-:Y:S02]  /*8bb0*/  IADD3 R5, R13.reuse, 0x8, RZ ;  /* 0x000000080d057810 */ /* 0x052fe40007ffe0ff */
[C---:B------:R-:W-:Y:S02]  /*8bc0*/  IADD3 R4, R13.reuse, 0x10, RZ ;  /* 0x000000100d047810 */ /* 0x040fe40007ffe0ff */
[----:B------:R-:W-:Y:S02]  /*8bd0*/  IADD3 R3, R13, 0x18, RZ ;  /* 0x000000180d037810 */ /* 0x000fe40007ffe0ff */
[----:B------:R-:W-:Y:S02]  /*8be0*/  ISETP.GE.AND P3, PT, R5, c[0x0][0x3c8], PT ;  /* 0x0000f20005007a0c */ /* 0x000fe40003f66270 */
[----:B------:R-:W-:Y:S02]  /*8bf0*/  IADD3 R2, R13, 0x20, RZ ;  /* 0x000000200d027810 */ /* 0x000fe40007ffe0ff */
[----:B------:R-:W-:-:S02]  /*8c00*/  ISETP.GE.AND P2, PT, R4, c[0x0][0x3c8], PT ;  /* 0x0000f20004007a0c */ /* 0x000fc40003f46270 */
[----:B------:R-:W-:Y:S02]  /*8c10*/  ISETP.GE.AND P4, PT, R13, c[0x0][0x3c8], PT ;  /* 0x0000f2000d007a0c */ /* 0x000fe40003f86270 */
[----:B------:R-:W-:Y:S02]  /*8c20*/  ISETP.GE.AND P1, PT, R3, c[0x0][0x3c8], PT ;  /* 0x0000f20003007a0c */ /* 0x000fe40003f26270 */
[----:B------:R-:W-:Y:S02]  /*8c30*/  ISETP.GE.AND P0, PT, R2, c[0x0][0x3c8], PT ;  /* 0x0000f20002007a0c */ /* 0x000fe40003f06270 */
[----:B------:R-:W-:Y:S02]  /*8c40*/  IADD3 R0, R13, 0x28, RZ ;  /* 0x000000280d007810 */ /* 0x000fe40007ffe0ff */
[----:B------:R-:W-:Y:S02]  /*8c50*/  @!P3 LEA.HI R5, R5, R5, RZ, 0x1 ;  /* 0x000000050505b211 */ /* 0x000fe400078f08ff */
[----:B------:R-:W-:-:S02]  /*8c60*/  ISETP.GE.AND P5, PT, R0, c[0x0][0x3c8], PT ;  /* 0x0000f20000007a0c */ /* 0x000fc40003fa6270 */
[----:B------:R-:W-:Y:S01]  /*8c70*/  @!P2 LEA.HI R4, R4, R4, RZ, 0x1 ;  /* 0x000000040404a211 */ /* 0x000fe200078f08ff */
[--C-:B---3--:R-:W-:Y:S01]  /*8c80*/  @!P4 IMAD.WIDE R10, R13, 0x4, R6.reuse ;  /* 0x000000040d0ac825 */ /* 0x108fe200078e0206 */
[----:B------:R-:W-:Y:S02]  /*8c90*/  @!P3 LOP3.LUT R5, R5, 0xfffffffe, RZ, 0xc0, !PT ;  /* 0xfffffffe0505b812 */ /* 0x000fe400078ec0ff */
[----:B------:R-:W-:Y:S02]  /*8ca0*/  @!P1 LEA.HI R3, R3, R3, RZ, 0x1 ;  /* 0x0000000303039211 */ /* 0x000fe400078f08ff */
[----:B------:R-:W-:Y:S01]  /*8cb0*/  @!P0 LEA.HI R2, R2, R2, RZ, 0x1 ;  /* 0x0000000202028211 */ /* 0x000fe200078f08ff */
[----:B------:R1:W-:Y:S01]  /*8cc0*/  @!P4 ST.E.64 [R10.64], R128 ;  /* 0x000000800a00c985 */ /* 0x0003e2000c101b06 */
[----:B------:R-:W-:Y:S01]  /*8cd0*/  @!P2 LOP3.LUT R15, R4, 0xfffffffe, RZ, 0xc0, !PT ;  /* 0xfffffffe040fa812 */ /* 0x000fe200078ec0ff */
[----:B------:R-:W-:Y:S01]  /*8ce0*/  @!P3 IMAD.WIDE R4, R5, 0x4, R6 ;  /* 0x000000040504b825 */ /* 0x000fe200078e0206 */
[----:B------:R-:W-:-:S02]  /*8cf0*/  IADD3 R14, R13, 0x30, RZ ;  /* 0x000000300d0e7810 */ /* 0x000fc40007ffe0ff */
[----:B------:R-:W-:Y:S02]  /*8d00*/  @!P1 LOP3.LUT R3, R3, 0xfffffffe, RZ, 0xc0, !PT ;  /* 0xfffffffe03039812 */ /* 0x000fe400078ec0ff */
[----:B------:R-:W-:Y:S01]  /*8d10*/  @!P0 LOP3.LUT R17, R2, 0xfffffffe, RZ, 0xc0, !PT ;  /* 0xfffffffe02118812 */ /* 0x000fe200078ec0ff */
[----:B------:R2:W-:Y:S01]  /*8d20*/  @!P3 ST.E.64 [R4.64], R124 ;  /* 0x0000007c0400b985 */ /* 0x0005e2000c101b06 */
[----:B------:R-:W-:Y:S01]  /*8d30*/  ISETP.GE.AND P4, PT, R14, c[0x0][0x3c8], PT ;  /* 0x0000f2000e007a0c */ /* 0x000fe20003f86270 */
[--C-:B------:R-:W-:Y:S01]  /*8d40*/  @!P1 IMAD.WIDE R2, R3, 0x4, R6.reuse ;  /* 0x0000000403029825 */ /* 0x100fe200078e0206 */
[----:B------:R-:W-:Y:S02]  /*8d50*/  @!P5 LEA.HI R0, R0, R0, RZ, 0x1 ;  /* 0x000000000000d211 */ /* 0x000fe400078f08ff */
[----:B------:R-:W-:Y:S01]  /*8d60*/  IADD3 R19, R13, 0x40, RZ ;  /* 0x000000400d137810 */ /* 0x000fe20007ffe0ff */
[----:B------:R-:W-:Y:S01]  /*8d70*/  @!P0 IMAD.WIDE R16, R17, 0x4, R6 ;  /* 0x0000000411108825 */ /* 0x000fe200078e0206 */
[----:B------:R-:W-:-:S02]  /*8d80*/  IADD3 R20, R13, 0x38, RZ ;  /* 0x000000380d147810 */ /* 0x000fc40007ffe0ff */
[----:B------:R-:W-:Y:S02]  /*8d90*/  IADD3 R18, R13, 0x48, RZ ;  /* 0x000000480d127810 */ /* 0x000fe40007ffe0ff */
[----:B------:R-:W-:-:S03]  /*8da0*/  ISETP.GE.AND P3, PT, R20, c[0x0][0x3c8], PT ;  /* 0x0000f20014007a0c */ /* 0x000fc60003f66270 */
[----:B------:R-:W-:Y:S01]  /*8db0*/  @!P4 LEA.HI R14, R14, R14, RZ, 0x1 ;  /* 0x0000000e0e0ec211 */ /* 0x000fe200078f08ff */
[----:B-1----:R-:W-:Y:S01]  /*8dc0*/  @!P2 IMAD.WIDE R10, R15, 0x4, R6 ;  /* 0x000000040f0aa825 */ /* 0x002fe200078e0206 */
[----:B------:R-:W-:-:S08]  /*8dd0*/  IADD3 R15, R13, 0x50, RZ ;  /* 0x000000500d0f7810 */ /* 0x000fd00007ffe0ff */
[----:B------:R-:W-:Y:S01]  /*8de0*/  @!P3 LEA.HI R20, R20, R20, RZ, 0x1 ;  /* 0x000000141414b211 */ /* 0x000fe200078f08ff */
[----:B------:R1:W-:Y:S01]  /*8df0*/  @!P2 ST.E.64 [R10.64], R120 ;  /* 0x000000780a00a985 */ /* 0x0003e2000c101b06 */
[----:B------:R-:W-:Y:S02]  /*8e00*/  ISETP.GE.AND P2, PT, R19, c[0x0][0x3c8], PT ;  /* 0x0000f20013007a0c */ /* 0x000fe40003f46270 */
[----:B--2---:R-:W-:Y:S01]  /*8e10*/  @!P5 LOP3.LUT R5, R0, 0xfffffffe, RZ, 0xc0, !PT ;  /* 0xfffffffe0005d812 */ /* 0x004fe200078ec0ff */
[----:B------:R2:W-:Y:S01]  /*8e20*/  @!P1 ST.E.64 [R2.64], R116 ;  /* 0x0000007402009985 */ /* 0x0005e2000c101b06 */
[----:B------:R-:W-:Y:S02]  /*8e30*/  ISETP.GE.AND P1, PT, R18, c[0x0][0x3c8], PT ;  /* 0x0000f20012007a0c */ /* 0x000fe40003f26270 */
[----:B------:R-:W-:Y:S01]  /*8e40*/  IADD3 R0, R13, 0x58, RZ ;  /* 0x000000580d007810 */ /* 0x000fe20007ffe0ff */
[----:B------:R3:W-:Y:S01]  /*8e50*/  @!P0 ST.E.64 [R16.64], R112 ;  /* 0x0000007010008985 */ /* 0x0007e2000c101b06 */
[----:B------:R-:W-:Y:S01]  /*8e60*/  ISETP.GE.AND P0, PT, R15, c[0x0][0x3c8], PT ;  /* 0x0000f2000f007a0c */ /* 0x000fe20003f06270 */
[----:B------:R-:W-:-:S04]  /*8e70*/  @!P5 IMAD.WIDE R4, R5, 0x4, R6 ;  /* 0x000000040504d825 */ /* 0x000fc800078e0206 */
[----:B------:R-:W-:Y:S01]  /*8e80*/  @!P2 LEA.HI R19, R19, R19, RZ, 0x1 ;  /* 0x000000131313a211 */ /* 0x000fe200078f08ff */
[----:B------:R4:W-:Y:S01]  /*8e90*/  @!P5 ST.E.64 [R4.64], R108 ;  /* 0x0000006c0400d985 */ /* 0x0009e2000c101b06 */
[----:B------:R-:W-:Y:S02]  /*8ea0*/  ISETP.GE.AND P5, PT, R0, c[0x0][0x3c8], PT ;  /* 0x0000f20000007a0c */ /* 0x000fe40003fa6270 */
[----:B------:R-:W-:Y:S02]  /*8eb0*/  @!P1 LEA.HI R18, R18, R18, RZ, 0x1 ;  /* 0x0000001212129211 */ /* 0x000fe400078f08ff */
[----:B------:R-:W-:Y:S02]  /*8ec0*/  @!P2 LOP3.LUT R19, R19, 0xfffffffe, RZ, 0xc0, !PT ;  /* 0xfffffffe1313a812 */ /* 0x000fe400078ec0ff */
[----:B------:R-:W-:-:S04]  /*8ed0*/  @!P0 LEA.HI R15, R15, R15, RZ, 0x1 ;  /* 0x0000000f0f0f8211 */ /* 0x000fc800078f08ff */
[----:B------:R-:W-:Y:S02]  /*8ee0*/  @!P0 LOP3.LUT R15, R15, 0xfffffffe, RZ, 0xc0, !PT ;  /* 0xfffffffe0f0f8812 */ /* 0x000fe400078ec0ff */
[----:B-1----:R-:W-:Y:S02]  /*8ef0*/  IADD3 R10, R13, 0x60, RZ ;  /* 0x000000600d0a7810 */ /* 0x002fe40007ffe0ff */
[----:B------:R-:W-:Y:S02]  /*8f00*/  @!P3 LOP3.LUT R11, R20, 0xfffffffe, RZ, 0xc0, !PT ;  /* 0xfffffffe140bb812 */ /* 0x000fe400078ec0ff */
[----:B--2---:R-:W-:Y:S01]  /*8f10*/  @!P4 LOP3.LUT R3, R14, 0xfffffffe, RZ, 0xc0, !PT ;  /* 0xfffffffe0e03c812 */ /* 0x004fe200078ec0ff */
[--C-:B------:R-:W-:Y:S01]  /*8f20*/  @!P0 IMAD.WIDE R14, R15, 0x4, R6.reuse ;  /* 0x000000040f0e8825 */ /* 0x100fe200078e0206 */
[----:B------:R-:W-:Y:S02]  /*8f30*/  ISETP.GE.AND P6, PT, R10, c[0x0][0x3c8], PT ;  /* 0x0000f2000a007a0c */ /* 0x000fe40003fc6270 */
[----:B---3--:R-:W-:Y:S01]  /*8f40*/  @!P1 LOP3.LUT R17, R18, 0xfffffffe, RZ, 0xc0, !PT ;  /* 0xfffffffe12119812 */ /* 0x008fe200078ec0ff */
[----:B------:R-:W-:Y:S01]  /*8f50*/  @!P4 IMAD.WIDE R2, R3, 0x4, R6 ;  /* 0x000000040302c825 */ /* 0x000fe200078e0206 */
[----:B------:R-:W-:-:S02]  /*8f60*/  @!P5 LEA.HI R0, R0, R0, RZ, 0x1 ;  /* 0x000000000000d211 */ /* 0x000fc400078f08ff */
[----:B------:R-:W-:Y:S01]  /*8f70*/  IADD3 R18, R13, 0x70, RZ ;  /* 0x000000700d127810 */ /* 0x000fe20007ffe0ff */
[--C-:B------:R-:W-:Y:S01]  /*8f80*/  @!P1 IMAD.WIDE R16, R17, 0x4, R6.reuse ;  /* 0x0000000411109825 */ /* 0x100fe200078e0206 */
[----:B------:R1:W-:Y:S01]  /*8f90*/  @!P4 ST.E.64 [R2.64], R104 ;  /* 0x000000680200c985 */ /* 0x0003e2000c101b06 */
[----:B------:R-:W-:Y:S02]  /*8fa0*/  @!P5 LOP3.LUT R21, R0, 0xfffffffe, RZ, 0xc0, !PT ;  /* 0xfffffffe0015d812 */ /* 0x000fe400078ec0ff */
[----:B----4-:R-:W-:Y:S01]  /*8fb0*/  @!P2 IMAD.WIDE R4, R19, 0x4, R6 ;  /* 0x000000041304a825 */ /* 0x010fe200078e0206 */
[C---:B------:R-:W-:Y:S02]  /*8fc0*/  IADD3 R19, R13.reuse, 0x68, RZ ;  /* 0x000000680d137810 */ /* 0x040fe40007ffe0ff */
[----:B------:R-:W-:Y:S02]  /*8fd0*/  IADD3 R20, R13, 0x80, RZ ;  /* 0x000000800d147810 */ /* 0x000fe40007ffe0ff */
[----:B------:R-:W-:-:S02]  /*8fe0*/  ISETP.GE.AND P4, PT, R19, c[0x0][0x3c8], PT ;  /* 0x0000f20013007a0c */ /* 0x000fc40003f86270 */
[----:B------:R-:W-:Y:S02]  /*8ff0*/  IADD3 R0, R13, 0x88, RZ ;  /* 0x000000880d007810 */ /* 0x000fe40007ffe0ff */
[----:B------:R-:W-:-:S09]  /*9000*/  @!P6 LEA.HI R10, R10, R10, RZ, 0x1 ;  /* 0x0000000a0a0ae211 */ /* 0x000fd200078f08ff */
[----:B------:R-:W-:-:S04]  /*9010*/  @!P4 LEA.HI R19, R19, R19, RZ, 0x1 ;  /* 0x000000131313c211 */ /* 0x000fc800078f08ff */
[----:B------:R-:W-:Y:S01]  /*9020*/  @!P4 LOP3.LUT R19, R19, 0xfffffffe, RZ, 0xc0, !PT ;  /* 0xfffffffe1313c812 */ /* 0x000fe200078ec0ff */
        /* <DEDUP_REMOVED lines=15> */
[----:B-1----:R-:W-:Y:S01]  /*9120*/  @!P6 LOP3.LUT R3, R10, 0xfffffffe, RZ, 0xc0, !PT ;  /* 0xfffffffe0a03e812 */ /* 0x002fe200078ec0ff */
[----:B------:R-:W-:-:S04]  /*9130*/  @!P2 IMAD.WIDE R10, R11, 0x4, R6 ;  /* 0x000000040b0aa825 */ /* 0x000fc800078e0206 */
[----:B--2---:R-:W-:-:S04]  /*9140*/  @!P5 IMAD.WIDE R4, R21, 0x4, R6 ;  /* 0x000000041504d825 */ /* 0x004fc800078e0206 */
[--C-:B------:R-:W-:Y:S01]  /*9150*/  @!P6 IMAD.WIDE R2, R3, 0x4, R6.reuse ;  /* 0x000000040302e825 */ /* 0x100fe200078e0206 */
[----:B------:R1:W-:Y:S01]  /*9160*/  @!P5 ST.E.64 [R4.64], R48 ;  /* 0x000000300400d985 */ /* 0x0003e2000c101b06 */
[----:B---3--:R-:W-:Y:S02]  /*9170*/  @!P3 LOP3.LUT R15, R18, 0xfffffffe, RZ, 0xc0, !PT ;  /* 0xfffffffe120fb812 */ /* 0x008fe400078ec0ff */
[--C-:B------:R-:W-:Y:S01]  /*9180*/  @!P4 IMAD.WIDE R16, R19, 0x4, R6.reuse ;  /* 0x000000041310c825 */ /* 0x100fe200078e0206 */
[----:B------:R2:W-:Y:S01]  /*9190*/  @!P6 ST.E.64 [R2.64], R52 ;  /* 0x000000340200e985 */ /* 0x0005e2000c101b06 */
[----:B------:R-:W-:Y:S02]  /*91a0*/  IADD3 R18, R13, 0x98, RZ ;  /* 0x000000980d127810 */ /* 0x000fe40007ffe0ff */
[----:B------:R-:W-:Y:S01]  /*91b0*/  @!P3 IMAD.WIDE R14, R15, 0x4, R6 ;  /* 0x000000040f0eb825 */ /* 0x000fe200078e0206 */
[----:B------:R3:W-:Y:S01]  /*91c0*/  @!P4 ST.E.64 [R16.64], R56 ;  /* 0x000000381000c985 */ /* 0x0007e2000c101b06 */
[----:B------:R-:W-:-:S02]  /*91d0*/  IADD3 R19, R13, 0xa8, RZ ;  /* 0x000000a80d137810 */ /* 0x000fc40007ffe0ff */
[----:B------:R-:W-:Y:S01]  /*91e0*/  ISETP.GE.AND P4, PT, R18, c[0x0][0x3c8], PT ;  /* 0x0000f20012007a0c */ /* 0x000fe20003f86270 */
[----:B------:R-:W-:Y:S04]  /*91f0*/  @!P3 ST.E.64 [R14.64], R60 ;  /* 0x0000003c0e00b985 */ /* 0x000fe8000c101b06 */
[----:B------:R4:W-:Y:S01]  /*9200*/  @!P2 ST.E.64 [R10.64], R64 ;  /* 0x000000400a00a985 */ /* 0x0009e2000c101b06 */
[----:B------:R-:W-:-:S07]  /*9210*/  ISETP.GE.AND P2, PT, R19, c[0x0][0x3c8], PT ;  /* 0x0000f20013007a0c */ /* 0x000fce0003f46270 */
[----:B------:R-:W-:Y:S02]  /*9220*/  @!P4 LEA.HI R18, R18, R18, RZ, 0x1 ;  /* 0x000000121212c211 */ /* 0x000fe400078f08ff */
[----:B-1----:R-:W-:Y:S02]  /*9230*/  @!P1 LOP3.LUT R5, R20, 0xfffffffe, RZ, 0xc0, !PT ;  /* 0xfffffffe14059812 */ /* 0x002fe400078ec0ff */
[----:B------:R-:W-:Y:S02]  /*9240*/  IADD3 R20, R13, 0xa0, RZ ;  /* 0x000000a00d147810 */ /* 0x000fe40007ffe0ff */
[----:B--2---:R-:W-:Y:S01]  /*9250*/  @!P0 LOP3.LUT R3, R0, 0xfffffffe, RZ, 0xc0, !PT ;  /* 0xfffffffe00038812 */ /* 0x004fe200078ec0ff */
[--C-:B------:R-:W-:Y:S01]  /*9260*/  @!P1 IMAD.WIDE R4, R5, 0x4, R6.reuse ;  /* 0x0000000405049825 */ /* 0x100fe200078e0206 */
[C---:B------:R-:W-:Y:S02]  /*9270*/  IADD3 R0, R13.reuse, 0x90, RZ ;  /* 0x000000900d007810 */ /* 0x040fe40007ffe0ff */
[----:B---3--:R-:W-:Y:S01]  /*9280*/  IADD3 R17, R13, 0xb0, RZ ;  /* 0x000000b00d117810 */ /* 0x008fe20007ffe0ff */
[----:B------:R-:W-:Y:S01]  /*9290*/  @!P0 IMAD.WIDE R2, R3, 0x4, R6 ;  /* 0x0000000403028825 */ /* 0x000fe200078e0206 */
[----:B------:R-:W-:Y:S01]  /*92a0*/  ISETP.GE.AND P5, PT, R0, c[0x0][0x3c8], PT ;  /* 0x0000f20000007a0c */ /* 0x000fe20003fa6270 */
[----:B------:R1:W-:Y:S01]  /*92b0*/  @!P1 ST.E.64 [R4.64], R68 ;  /* 0x0000004404009985 */ /* 0x0003e2000c101b06 */
[----:B------:R-:W-:-:S02]  /*92c0*/  IADD3 R16, R13, 0xb8, RZ ;  /* 0x000000b80d107810 */ /* 0x000fc40007ffe0ff */
[----:B------:R-:W-:Y:S01]  /*92d0*/  ISETP.GE.AND P3, PT, R20, c[0x0][0x3c8], PT ;  /* 0x0000f20014007a0c */ /* 0x000fe20003f66270 */
[----:B------:R2:W-:Y:S01]  /*92e0*/  @!P0 ST.E.64 [R2.64], R72 ;  /* 0x0000004802008985 */ /* 0x0005e2000c101b06 */
[----:B------:R-:W-:Y:S02]  /*92f0*/  ISETP.GE.AND P1, PT, R17, c[0x0][0x3c8], PT ;  /* 0x0000f20011007a0c */ /* 0x000fe40003f26270 */
[----:B------:R-:W-:Y:S02]  /*9300*/  ISETP.GE.AND P0, PT, R16, c[0x0][0x3c8], PT ;  /* 0x0000f20010007a0c */ /* 0x000fe40003f06270 */
[----:B------:R-:W-:-:S03]  /*9310*/  @!P2 LEA.HI R19, R19, R19, RZ, 0x1 ;  /* 0x000000131313a211 */ /* 0x000fc600078f08ff */
[----:B------:R-:W-:Y:S02]  /*9320*/  @!P5 LEA.HI R0, R0, R0, RZ, 0x1 ;  /* 0x000000000000d211 */ /* 0x000fe400078f08ff */
[----:B------:R-:W-:Y:S02]  /*9330*/  @!P2 LOP3.LUT R19, R19, 0xfffffffe, RZ, 0xc0, !PT ;  /* 0xfffffffe1313a812 */ /* 0x000fe400078ec0ff */
[----:B------:R-:W-:Y:S02]  /*9340*/  @!P3 LEA.HI R20, R20, R20, RZ, 0x1 ;  /* 0x000000141414b211 */ /* 0x000fe400078f08ff */
[----:B------:R-:W-:Y:S02]  /*9350*/  @!P1 LEA.HI R17, R17, R17, RZ, 0x1 ;  /* 0x0000001111119211 */ /* 0x000fe400078f08ff */
[----:B------:R-:W-:Y:S02]  /*9360*/  @!P0 LEA.HI R16, R16, R16, RZ, 0x1 ;  /* 0x0000001010108211 */ /* 0x000fe400078f08ff */
[----:B----4-:R-:W-:-:S02]  /*9370*/  @!P3 LOP3.LUT R11, R20, 0xfffffffe, RZ, 0xc0, !PT ;  /* 0xfffffffe140bb812 */ /* 0x010fc400078ec0ff */
[----:B------:R-:W-:Y:S02]  /*9380*/  @!P1 LOP3.LUT R17, R17, 0xfffffffe, RZ, 0xc0, !PT ;  /* 0xfffffffe11119812 */ /* 0x000fe400078ec0ff */
[----:B------:R-:W-:Y:S01]  /*9390*/  @!P0 LOP3.LUT R15, R16, 0xfffffffe, RZ, 0xc0, !PT ;  /* 0xfffffffe100f8812 */ /* 0x000fe200078ec0ff */
[----:B------:R-:W-:Y:S01]  /*93a0*/  @!P3 IMAD.WIDE R10, R11, 0x4, R6 ;  /* 0x000000040b0ab825 */ /* 0x000fe200078e0206 */
[----:B-1----:R-:W-:-:S03]  /*93b0*/  @!P4 LOP3.LUT R5, R18, 0xfffffffe, RZ, 0xc0, !PT ;  /* 0xfffffffe1205c812 */ /* 0x002fc600078ec0ff */
[----:B------:R-:W-:Y:S01]  /*93c0*/  @!P2 IMAD.WIDE R18, R19, 0x4, R6 ;  /* 0x000000041312a825 */ /* 0x000fe200078e0206 */
[----:B--2---:R-:W-:-:S03]  /*93d0*/  @!P5 LOP3.LUT R3, R0, 0xfffffffe, RZ, 0xc0, !PT ;  /* 0xfffffffe0003d812 */ /* 0x004fc600078ec0ff */
[----:B------:R-:W-:-:S04]  /*93e0*/  @!P4 IMAD.WIDE R4, R5, 0x4, R6 ;  /* 0x000000040504c825 */ /* 0x000fc800078e0206 */
[----:B------:R-:W-:-:S04]  /*93f0*/  @!P5 IMAD.WIDE R2, R3, 0x4, R6 ;  /* 0x000000040302d825 */ /* 0x000fc800078e0206 */
[--C-:B------:R-:W-:Y:S01]  /*9400*/  @!P1 IMAD.WIDE R16, R17, 0x4, R6.reuse ;  /* 0x0000000411109825 */ /* 0x100fe200078e0206 */
[----:B------:R1:W-:Y:S03]  /*9410*/  @!P5 ST.E.64 [R2.64], R76 ;  /* 0x0000004c0200d985 */ /* 0x0003e6000c101b06 */
[----:B------:R-:W-:Y:S01]  /*9420*/  @!P0 IMAD.WIDE R6, R15, 0x4, R6 ;  /* 0x000000040f068825 */ /* 0x000fe200078e0206 */
[----:B------:R1:W-:Y:S04]  /*9430*/  @!P4 ST.E.64 [R4.64], R80 ;  /* 0x000000500400c985 */ /* 0x0003e8000c101b06 */
[----:B------:R1:W-:Y:S04]  /*9440*/  @!P3 ST.E.64 [R10.64], R84 ;  /* 0x000000540a00b985 */ /* 0x0003e8000c101b06 */
[----:B------:R1:W-:Y:S04]  /*9450*/  @!P2 ST.E.64 [R18.64], R88 ;  /* 0x000000581200a985 */ /* 0x0003e8000c101b06 */
[----:B------:R1:W-:Y:S04]  /*9460*/  @!P1 ST.E.64 [R16.64], R92 ;  /* 0x0000005c10009985 */ /* 0x0003e8000c101b06 */
[----:B------:R1:W-:Y:S02]  /*9470*/  @!P0 ST.E.64 [R6.64], R96 ;  /* 0x0000006006008985 */ /* 0x0003e4000c101b06 */
.L_x_1526:
[----:B----4-:R-:W-:Y:S05]  /*9480*/  BSYNC B0 ;  /* 0x0000000000007941 */ /* 0x010fea0003800000 */
.L_x_1525:
[----:B------:R-:W-:Y:S01]  /*9490*/  ISETP.NE.AND P0, PT, R8, RZ, PT ;  /* 0x000000ff0800720c */ /* 0x000fe20003f05270 */
[----:B-1----:R1:W2:Y:S04]  /*94a0*/  SHFL.IDX PT, R5, R12, 0x1, 0x1c1f ;  /* 0x003c1f000c057f89 */ /* 0x0022a800000e0000 */
[----:B------:R1:W4:Y:S08]  /*94b0*/  SHFL.IDX PT, R4, R9, 0x1, 0x1c1f ;  /* 0x003c1f0009047f89 */ /* 0x00033000000e0000 */
        /* <DEDUP_REMOVED lines=8> */
[C---:B-1-3--:R-:W-:Y:S01]  /*9540*/  IADD3 R9, R13.reuse, 0x20, RZ ;  /* 0x000000200d097810 */ /* 0x04afe20007ffe0ff */
[C---:B--2-4-:R-:W-:Y:S01]  /*9550*/  @!P1 IMAD.WIDE R10, R13.reuse, 0x4, R4 ;  /* 0x000000040d0a9825 */ /* 0x054fe200078e0204 */
        /* <DEDUP_REMOVED lines=134> */
.L_x_1524:
[----:B------:R-:W2:Y:S02]  /*9dc0*/  S2R R7, SR_TID.X ;  /* 0x0000000000077919 */ /* 0x000ea40000002100 */
[----:B--2---:R-:W-:-:S13]  /*9dd0*/  ISETP.GT.AND P0, PT, R7, 0x7f, PT ;  /* 0x0000007f0700780c */ /* 0x004fda0003f04270 */
[----:B------:R-:W-:Y:S05]  /*9de0*/  @P0 EXIT ;  /* 0x000000000000094d */ /* 0x000fea0003800000 */
[----:B------:R-:W2:Y:S01]  /*9df0*/  S2R R4, SR_CTAID.X ;  /* 0x0000000000047919 */ /* 0x000ea20000002500 */
[----:B------:R-:W-:-:S05]  /*9e00*/  MOV R3, c[0x0][0x4e8] ;  /* 0x00013a0000037a02 */ /* 0x000fca0000000f00 */
[----:B------:R-:W-:Y:S01]  /*9e10*/  IMAD R5, R3, c[0x0][0x388], RZ ;  /* 0x0000e20003057a24 */ /* 0x000fe200078e02ff */
[----:B--2---:R-:W-:-:S04]  /*9e20*/  LEA R4, R4, R7, 0x7 ;  /* 0x0000000704047211 */ /* 0x004fc800078e38ff */
[----:B------:R-:W-:-:S13]  /*9e30*/  ISETP.GE.AND P0, PT, R4, R5, PT ;  /* 0x000000050400720c */ /* 0x000fda0003f06270 */
[----:B------:R-:W-:Y:S05]  /*9e40*/  @P0 EXIT ;  /* 0x000000000000094d */ /* 0x000fea0003800000 */
[----:B------:R-:W2:Y:S01]  /*9e50*/  S2R R2, SR_CTAID.Z ;  /* 0x0000000000027919 */ /* 0x000ea20000002700 */
[----:B------:R-:W-:Y:S01]  /*9e60*/  ISETP.NE.AND P0, PT, R3, 0x1, PT ;  /* 0x000000010300780c */ /* 0x000fe20003f05270 */
[C---:B-1----:R-:W-:Y:S01]  /*9e70*/  IMAD.WIDE.U32 R8, R204.reuse, c[0x0][0x4d0], RZ ;  /* 0x00013400cc087a25 */ /* 0x042fe200078e00ff */
[----:B------:R-:W-:Y:S01]  /*9e80*/  SHF.R.S32.HI R3, RZ, 0x1f, R204 ;  /* 0x0000001fff037819 */ /* 0x000fe200000114cc */
[----:B------:R-:W1:Y:S01]  /*9e90*/  S2R R0, SR_CTAID.Y ;  /* 0x0000000000007919 */ /* 0x000e620000002600 */
[----:B------:R-:W-:Y:S02]  /*9ea0*/  IADD3 R5, -R204, RZ, RZ ;  /* 0x000000ffcc057210 */ /* 0x000fe40007ffe1ff */
[----:B------:R-:W-:Y:S01]  /*9eb0*/  MOV R10, R4 ;  /* 0x00000004000a7202 */ /* 0x000fe20000000f00 */
[----:B------:R-:W-:-:S04]  /*9ec0*/  IMAD R3, R3, c[0x0][0x4d0], RZ ;  /* 0x0001340003037a24 */ /* 0x000fc800078e02ff */
[----:B------:R-:W-:Y:S02]  /*9ed0*/  IMAD R3, R204, c[0x0][0x4d4], R3 ;  /* 0x00013500cc037a24 */ /* 0x000fe400078e0203 */
[----:B------:R-:W-:-:S03]  /*9ee0*/  @P0 IMAD.HI.U32 R7, R4, c[0x0][0x4ec], RZ ;  /* 0x00013b0004070a27 */ /* 0x000fc600078e00ff */
[----:B------:R-:W-:Y:S02]  /*9ef0*/  IADD3 R9, R9, R3, RZ ;  /* 0x0000000309097210 */ /* 0x000fe40007ffe0ff */
[----:B------:R-:W-:Y:S02]  /*9f00*/  @P0 SHF.R.U32.HI R10, RZ, c[0x0][0x4f0], R7 ;  /* 0x00013c00ff0a0a19 */ /* 0x000fe40000011607 */
[----:B--2---:R-:W-:Y:S01]  /*9f10*/  SHF.R.S32.HI R6, RZ, 0x1f, R2 ;  /* 0x0000001fff067819 */ /* 0x004fe20000011402 */
[----:B------:R-:W-:-:S04]  /*9f20*/  IMAD.WIDE.U32 R8, R2, c[0x0][0x4d8], R8 ;  /* 0x0001360002087a25 */ /* 0x000fc800078e0008 */
[----:B------:R-:W-:Y:S02]  /*9f30*/  IMAD R3, R6, c[0x0][0x4d8], RZ ;  /* 0x0001360006037a24 */ /* 0x000fe400078e02ff */
[----:B-1----:R-:W-:Y:S01]  /*9f40*/  IMAD R0, R5, c[0x0][0x550], R0 ;  /* 0x0001540005007a24 */ /* 0x002fe200078e0200 */
[----:B------:R-:W-:Y:S01]  /*9f50*/  IADD3 R5, -R10, RZ, RZ ;  /* 0x000000ff0a057210 */ /* 0x000fe20007ffe1ff */
[----:B------:R-:W-:-:S03]  /*9f60*/  IMAD R3, R2, c[0x0][0x4dc], R3 ;  /* 0x0001370002037a24 */ /* 0x000fc600078e0203 */
[----:B------:R-:W-:Y:S01]  /*9f70*/  SHF.R.S32.HI R2, RZ, 0x1f, R0 ;  /* 0x0000001fff027819 */ /* 0x000fe20000011400 */
[----:B------:R-:W-:Y:S01]  /*9f80*/  IMAD R5, R5, c[0x0][0x4e8], R4 ;  /* 0x00013a0005057a24 */ /* 0x000fe200078e0204 */
[----:B------:R-:W-:-:S03]  /*9f90*/  IADD3 R9, R3, R9, RZ ;  /* 0x0000000903097210 */ /* 0x000fc60007ffe0ff */
[----:B------:R-:W-:Y:S01]  /*9fa0*/  IMAD R3, R2, c[0x0][0x4e0], RZ ;  /* 0x0001380002037a24 */ /* 0x000fe200078e02ff */
[----:B------:R-:W-:Y:S01]  /*9fb0*/  SHF.R.S32.HI R2, RZ, 0x1f, R5 ;  /* 0x0000001fff027819 */ /* 0x000fe20000011405 */
[----:B------:R-:W-:-:S04]  /*9fc0*/  IMAD.WIDE.U32 R8, R0, c[0x0][0x4e0], R8 ;  /* 0x0001380000087a25 */ /* 0x000fc800078e0008 */
[----:B------:R-:W-:Y:S01]  /*9fd0*/  IMAD R3, R0, c[0x0][0x4e4], R3 ;  /* 0x0001390000037a24 */ /* 0x000fe200078e0203 */
[----:B------:R-:W-:Y:S01]  /*9fe0*/  SHF.R.S32.HI R0, RZ, 0x1f, R10 ;  /* 0x0000001fff007819 */ /* 0x000fe2000001140a */
[----:B------:R-:W-:Y:S01]  /*9ff0*/  IMAD R2, R2, c[0x0][0x4c8], RZ ;  /* 0x0001320002027a24 */ /* 0x000fe200078e02ff */
[----:B------:R-:W-:-:S03]  /*a000*/  IADD3 R10, P0, R10, R8, RZ ;  /* 0x000000080a0a7210 */ /* 0x000fc60007f1e0ff */
[----:B------:R-:W-:Y:S01]  /*a010*/  IMAD R2, R5, c[0x0][0x4cc], R2 ;  /* 0x0001330005027a24 */ /* 0x000fe200078e0202 */
[----:B------:R-:W-:-:S05]  /*a020*/  IADD3.X R11, R0, R9, R3, P0, !PT ;  /* 0x00000009000b7210 */ /* 0x000fca00007fe403 */
[----:B------:R-:W-:Y:S01]  /*a030*/  IMAD.WIDE.U32 R10, R5, c[0x0][0x4c8], R10 ;  /* 0x00013200050a7a25 */ /* 0x000fe200078e000a */
[----:B------:R-:W-:-:S04]  /*a040*/  MOV R5, 0xff800000 ;  /* 0xff80000000057802 */ /* 0x000fc80000000f00 */
[----:B------:R-:W-:Y:S02]  /*a050*/  IADD3 R3, R11, R2, RZ ;  /* 0x000000020b037210 */ /* 0x000fe40007ffe0ff */
[----:B------:R-:W-:-:S04]  /*a060*/  LEA R2, P0, R10, c[0x0][0x4a8], 0x2 ;  /* 0x00012a000a027a11 */ /* 0x000fc800078010ff */
[----:B------:R-:W-:-:S05]  /*a070*/  LEA.HI.X R3, R10, c[0x0][0x4ac], R3, 0x2, P0 ;  /* 0x00012b000a037a11 */ /* 0x000fca00000f1403 */
[----:B------:R-:W-:Y:S01]  /*a080*/  STG.E [R2.64], R5 ;  /* 0x0000000502007986 */ /* 0x000fe2000c101906 */
[----:B------:R-:W-:Y:S05]  /*a090*/  EXIT ;  /* 0x000000000000794d */ /* 0x000fea0003800000 */
.L_x_1527:
        /* <DEDUP_REMOVED lines=14> */
.L_x_3120:


//--------------------- .text._ZN7cutlass13device_kernelIN5flash19enable_sm80_to_sm89INS1_16FlashAttnFwdSm80INS1_25CollectiveMainloopFwdSm80ILi8ELi2ELb0EN4cute5tupleIJNS5_1CILi128EEENS7_ILi64EEENS7_ILi192EEEEEELi192ENS_6half_tEfNS_4arch4Sm80ELb0ELb0ELb1ELb1ELb1ELb0ELb1ELb1EEENS1_21CollectiveEpilogueFwdINS6_IJS8_SA_S9_EEENS6_IJNS7_ILi1EEESI_SI_EEESC_SE_Li256ELb1ELb1ELb1ELb0EEENS1_36VarlenDynamicPersistentTileSchedulerILi128ELi64ELi256ELi256ELb1ELb1ELb0ELb0ELb1ELb1EEEEEEEEEvNT_6ParamsE --------------------------
	.section	.text._ZN7cutlass13device_kernelIN5flash19enable_sm80_to_sm89INS1_16FlashAttnFwdSm80INS1_25CollectiveMainloopFwdSm80ILi8ELi2ELb0EN4cute5tupleIJNS5_1CILi128EEENS7_ILi64EEENS7_ILi192EEEEEELi192ENS_6half_tEfNS_4arch4Sm80ELb0ELb0ELb1ELb1ELb1ELb0ELb1ELb1EEENS1_21CollectiveEpilogueFwdINS6_IJS8_SA_S9_EEENS6_IJNS7_ILi1EEESI_SI_EEESC_SE_Li256ELb1ELb1ELb1ELb0EEENS1_36VarlenDynamicPersistentTileSchedulerILi128ELi64ELi256ELi256ELb1ELb1ELb0ELb0ELb1ELb1EEEEEEEEEvNT_6ParamsE,"ax",@progbits
	.sectioninfo	@"SHI_REGISTERS=255"
	.align	128
.text._ZN7cutlass13device_kernelIN5flash19enable_sm80_to_sm89INS1_16FlashAttnFwdSm80INS1_25CollectiveMainloopFwdSm80ILi8ELi2ELb0EN4cute5tupleIJNS5_1CILi128EEENS7_ILi64EEENS7_ILi192EEEEEELi192ENS_6half_tEfNS_4arch4Sm80ELb0ELb0ELb1ELb1ELb1ELb0ELb1ELb1EEENS1_21CollectiveEpilogueFwdINS6_IJS8_SA_S9_EEENS6_IJNS7_ILi1EEESI_SI_EEESC_SE_Li256ELb1ELb1ELb1ELb0EEENS1_36VarlenDynamicPersistentTileSchedulerILi128ELi64ELi256ELi256ELb1ELb1ELb0ELb0ELb1ELb1EEEEEEEEEvNT_6ParamsE:
        .type           _ZN7cutlass13device_kernelIN5flash19enable_sm80_to_sm89INS1_16FlashAttnFwdSm80INS1_25CollectiveMainloopFwdSm80ILi8ELi2ELb0EN4cute5tupleIJNS5_1CILi128EEENS7_ILi64EEENS7_ILi192EEEEEELi192ENS_6half_tEfNS_4arch4Sm80ELb0ELb0ELb1ELb1ELb1ELb0ELb1ELb1EEENS1_21CollectiveEpilogueFwdINS6_IJS8_SA_S9_EEENS6_IJNS7_ILi1EEESI_SI_EEESC_SE_Li256ELb1ELb1ELb1ELb0EEENS1_36VarlenDynamicPersistentTileSchedulerILi128ELi64ELi256ELi256ELb1ELb1ELb0ELb0ELb1ELb1EEEEEEEEEvNT_6ParamsE,@function
        .size           _ZN7cutlass13device_kernelIN5flash19enable_sm80_to_sm89INS1_16FlashAttnFwdSm80INS1_25CollectiveMainloopFwdSm80ILi8ELi2ELb0EN4cute5tupleIJNS5_1CILi128EEENS7_ILi64EEENS7_ILi192EEEEEELi192ENS_6half_tEfNS_4arch4Sm80ELb0ELb0ELb1ELb1ELb1ELb0ELb1ELb1EEENS1_21CollectiveEpilogueFwdINS6_IJS8_SA_S9_EEENS6_IJNS7_ILi1EEESI_SI_EEESC_SE_Li256ELb1ELb1ELb1ELb0EEENS1_36VarlenDynamicPersistentTileSchedulerILi128ELi64ELi256ELi256ELb1ELb1ELb0ELb0ELb1ELb1EEEEEEEEEvNT_6ParamsE,(.L_x_3121 - _ZN7cutlass13device_kernelIN5flash19enable_sm80_to_sm89INS1_16FlashAttnFwdSm80INS1_25CollectiveMainloopFwdSm80ILi8ELi2ELb0EN4cute5tupleIJNS5_1CILi128EEENS7_ILi64EEENS7_ILi192EEEEEELi192ENS_6half_tEfNS_4arch4Sm80ELb0ELb0ELb1ELb1ELb1ELb0ELb1ELb1EEENS1_21CollectiveEpilogueFwdINS6_IJS8_SA_S9_EEENS6_IJNS7_ILi1EEESI_SI_EEESC_SE_Li256ELb1ELb1ELb1ELb0EEENS1_36VarlenDynamicPersistentTileSchedulerILi128ELi64ELi256ELi256ELb1ELb1ELb0ELb0ELb1ELb1EEEEEEEEEvNT_6ParamsE)
        .other          _ZN7cutlass13device_kernelIN5flash19enable_sm80_to_sm89INS1_16FlashAttnFwdSm80INS1_25CollectiveMainloopFwdSm80ILi8ELi2ELb0EN4cute5tupleIJNS5_1CILi128EEENS7_ILi64EEENS7_ILi192EEEEEELi192ENS_6half_tEfNS_4arch4Sm80ELb0ELb0ELb1ELb1ELb1ELb0ELb1ELb1EEENS1_21CollectiveEpilogueFwdINS6_IJS8_SA_S9_EEENS6_IJNS7_ILi1EEESI_SI_EEESC_SE_Li256ELb1ELb1ELb1ELb0EEENS1_36VarlenDynamicPersistentTileSchedulerILi128ELi64ELi256ELi256ELb1ELb1ELb0ELb0ELb1ELb1EEEEEEEEEvNT_6ParamsE,@"STO_CUDA_ENTRY STV_DEFAULT"
_ZN7cutlass13device_kernelIN5flash19enable_sm80_to_sm89INS1_16FlashAttnFwdSm80INS1_25CollectiveMainloopFwdSm80ILi8ELi2ELb0EN4cute5tupleIJNS5_1CILi128EEENS7_ILi64EEENS7_ILi192EEEEEELi192ENS_6half_tEfNS_4arch4Sm80ELb0ELb0ELb1ELb1ELb1ELb0ELb1ELb1EEENS1_21CollectiveEpilogueFwdINS6_IJS8_SA_S9_EEENS6_IJNS7_ILi1EEESI_SI_EEESC_SE_Li256ELb1ELb1ELb1ELb0EEENS1_36VarlenDynamicPersistentTileSchedulerILi128ELi64ELi256ELi256ELb1ELb1ELb0ELb0ELb1ELb1EEEEEEEEEvNT_6ParamsE:
        /* <DEDUP_REMOVED lines=52> */
.L_x_1533:
        /* <DEDUP_REMOVED lines=17> */
.L_x_1642:
        /* <DEDUP_REMOVED lines=16> */
.L_x_1643:
[----:B---3--:R-:W-:-:S05]  /*0550*/  IMAD R0, R0, c[0x0][0x538], RZ ;  /* 0x00014e0000007a24 */ /* 0x008fca00078e02ff */
[----:B------:R-:W-:-:S04]  /*0560*/  IADD3 R6, R0, R6, RZ ;  /* 0x0000000600067210 */ /* 0x000fc80007ffe0ff */
[----:B------:R-:W-:-:S13]  /*0570*/  ISETP.GT.AND P0, PT, R6, UR4, PT ;  /* 0x0000000406007c0c */ /* 0x000fda000bf04270 */
[----:B-12---:R-:W-:Y:S05]  /*0580*/  @!P0 BRA `(.L_x_1533) ;  /* 0xfffffdb000008947 */ /* 0x006fea000383ffff */
.L_x_1529:
[----:B--2---:R-:W-:-:S05]  /*0590*/  IADD3 R200, -R0, R6, RZ ;  /* 0x0000000600c87210 */ /* 0x004fca0007ffe1ff */
[----:B------:R-:W-:-:S05]  /*05a0*/  IMAD R0, R4, c[0x0][0x538], R200 ;  /* 0x00014e0004007a24 */ /* 0x000fca00078e02c8 */
[----:B------:R-:W-:Y:S01]  /*05b0*/  ISETP.GT.AND P0, PT, R0, UR4, PT ;  /* 0x0000000400007c0c */ /* 0x000fe2000bf04270 */
[----:B------:R-:W-:-:S12]  /*05c0*/  BRA.DIV ~URZ, `(.L_x_1534) ;  /* 0x0000d9127f007947 */ /* 0x000fd8000b800000 */
[----:B------:R-:W-:-:S04]  /*05d0*/  VOTE.ANY R0, PT, !P0 ;  /* 0x0000000000007806 */ /* 0x000fc800040e0100 */
.L_x_1644:
[----:B------:R1:W2:Y:S01]  /*05e0*/  POPC R203, R0 ;  /* 0x0000000000cb7309 */ /* 0x0002a20000000000 */
[----:B------:R-:W-:Y:S05]  /*05f0*/  BRA.DIV ~URZ, `(.L_x_1535) ;  /* 0x0000d9227f007947 */ /* 0x000fea000b800000 */
[----:B--2---:R2:W3:Y:S01]  /*0600*/  SHFL.IDX PT, R11, R8, R203, 0x1f ;  /* 0x00001fcb080b7589 */ /* 0x0044e200000e0000 */
[----:B------:R-:W-:-:S03]  /*0610*/  MOV R5, RZ ;  /* 0x000000ff00057202 */ /* 0x000fc60000000f00 */
[----:B------:R2:W4:Y:S04]  /*0620*/  SHFL.IDX PT, R10, R7, R203, 0x1f ;  /* 0x00001fcb070a7589 */ /* 0x00052800000e0000 */
.L_x_1645:
[----:B------:R-:W-:Y:S01]  /*0630*/  ISETP.NE.AND P0, PT, R0, RZ, PT ;  /* 0x000000ff0000720c */ /* 0x000fe20003f05270 */
[----:B------:R-:W-:-:S12]  /*0640*/  BSSY B0, `(.L_x_1536) ;  /* 0x0000005000007945 */ /* 0x000fd80003800000 */
[----:B------:R-:W-:Y:S05]  /*0650*/  @!P0 BRA `(.L_x_1537) ;  /* 0x0000003000008947 */ /* 0x000fea0003800000 */
[----:B------:R-:W-:Y:S01]  /*0660*/  IADD3 R30, R203, -0x1, RZ ;  /* 0xffffffffcb1e7810 */ /* 0x000fe20007ffe0ff */
[----:B------:R-:W-:Y:S05]  /*0670*/  BRA.DIV ~URZ, `(.L_x_1538) ;  /* 0x0000d9827f007947 */ /* 0x000fea000b800000 */
[----:B------:R1:W2:Y:S02]  /*0680*/  SHFL.IDX PT, R5, R4, R30, 0x1f ;  /* 0x00001f1e04057589 */ /* 0x0002a400000e0000 */
.L_x_1537:
[----:B------:R-:W-:Y:S05]  /*0690*/  BSYNC B0 ;  /* 0x0000000000007941 */ /* 0x000fea0003800000 */
.L_x_1536:
[-C--:B-1-3--:R-:W-:Y:S01]  /*06a0*/  IABS R4, R11.reuse ;  /* 0x0000000b00047213 */ /* 0x08afe20000000000 */
[----:B--2---:R-:W-:Y:S01]  /*06b0*/  IMAD R200, R5, c[0x0][0x538], R200 ;  /* 0x00014e0005c87a24 */ /* 0x004fe200078e02c8 */
[----:B----4-:R-:W-:Y:S01]  /*06c0*/  IABS R0, R10 ;  /* 0x0000000a00007213 */ /* 0x010fe20000000000 */
[----:B------:R-:W-:Y:S01]  /*06d0*/  IMAD.IADD R203, R203, 0x1, R9 ;  /* 0x00000001cbcb7824 */ /* 0x000fe200078e0209 */
[----:B------:R-:W1:Y:S02]  /*06e0*/  I2F.RP R2, R4 ;  /* 0x0000000400027306 */ /* 0x000e640000209400 */
[----:B------:R-:W-:Y:S01]  /*06f0*/  IADD3 R201, -R200, UR4, RZ ;  /* 0x00000004c8c97c10 */ /* 0x000fe2000fffe1ff */
[----:B------:R-:W-:Y:S01]  /*0700*/  IMAD.MOV.U32 R6, RZ, RZ, R0 ;  /* 0x000000ffff067224 */ /* 0x000fe200078e0000 */
[----:B------:R-:W-:Y:S02]  /*0710*/  IABS R0, R11 ;  /* 0x0000000b00007213 */ /* 0x000fe40000000000 */
[----:B------:R-:W-:-:S02]  /*0720*/  IABS R7, R201 ;  /* 0x000000c900077213 */ /* 0x000fc40000000000 */
[----:B------:R-:W-:Y:S08]  /*0730*/  I2F.RP R8, R6 ;  /* 0x0000000600087306 */ /* 0x000ff00000209400 */
[----:B-1----:R-:W1:Y:S02]  /*0740*/  MUFU.RCP R2, R2 ;  /* 0x0000000200027308 */ /* 0x002e640000001000 */
[----:B-1----:R-:W-:-:S06]  /*0750*/  IADD3 R2, R2, 0xffffffe, RZ ;  /* 0x0ffffffe02027810 */ /* 0x002fcc0007ffe0ff */
[----:B------:R-:W1:Y:S02]  /*0760*/  F2I.FTZ.U32.TRUNC.NTZ R3, R2 ;  /* 0x0000000200037305 */ /* 0x000e64000021f000 */
[----:B-1----:R-:W-:-:S04]  /*0770*/  IMAD.MOV R2, RZ, RZ, -R3 ;  /* 0x000000ffff027224 */ /* 0x002fc800078e0a03 */
[----:B------:R-:W-:Y:S02]  /*0780*/  IMAD R5, R2, R4, RZ ;  /* 0x0000000402057224 */ /* 0x000fe400078e02ff */
[----:B------:R-:W-:-:S04]  /*0790*/  IMAD.MOV.U32 R2, RZ, RZ, RZ ;  /* 0x000000ffff027224 */ /* 0x000fc800078e00ff */
[----:B------:R-:W-:-:S04]  /*07a0*/  IMAD.HI.U32 R5, R3, R5, R2 ;  /* 0x0000000503057227 */ /* 0x000fc800078e0002 */
[----:B------:R-:W-:Y:S01]  /*07b0*/  IMAD.MOV R2, RZ, RZ, -R0 ;  /* 0x000000ffff027224 */ /* 0x000fe200078e0a00 */
[----:B------:R-:W-:-:S03]  /*07c0*/  MOV R0, R7 ;  /* 0x0000000700007202 */ /* 0x000fc60000000f00 */
[----:B------:R-:W-:Y:S02]  /*07d0*/  IMAD.MOV.U32 R3, RZ, RZ, R2 ;  /* 0x000000ffff037224 */ /* 0x000fe400078e0002 */
        /* <DEDUP_REMOVED lines=45> */
.L_x_1530:
[----:B--2---:R-:W-:Y:S01]  /*0ab0*/  IMAD.MOV.U32 R201, RZ, RZ, RZ ;  /* 0x000000ffffc97224 */ /* 0x004fe200078e00ff */
[----:B------:R-:W-:Y:S01]  /*0ac0*/  MOV R202, RZ ;  /* 0x000000ff00ca7202 */ /* 0x000fe20000000f00 */
[----:B------:R-:W-:Y:S01]  /*0ad0*/  IMAD.U32 R200, RZ, RZ, UR4 ;  /* 0x00000004ffc87e24 */ /* 0x000fe2000f8e00ff */
[----:B------:R-:W-:Y:S02]  /*0ae0*/  MOV R203, c[0x0][0x53c] ;  /* 0x00014f0000cb7a02 */ /* 0x000fe40000000f00 */
.L_x_1539:
[----:B------:R-:W-:Y:S01]  /*0af0*/  ISETP.NE.AND P0, PT, R12, RZ, PT ;  /* 0x000000ff0c00720c */ /* 0x000fe20003f05270 */
[----:B------:R-:W-:-:S12]  /*0b00*/  WARPSYNC 0xffffffff ;  /* 0xffffffff00007948 */ /* 0x000fd80003800000 */
[----:B------:R1:W-:Y:S04]  /*0b10*/  @!P0 STS.128 [0x24100], R200 ;  /* 0x024100c8ff008388 */ /* 0x0003e80000000c00 */
[----:B------:R-:W-:Y:S06]  /*0b20*/  BAR.ARV 0x5, 0x100 ;  /* 0x0144000000007b1d */ /* 0x000fec0000002000 */
.L_x_1528:
[----:B-12---:R-:W-:-:S13]  /*0b30*/  ISETP.GE.AND P0, PT, R203, c[0x0][0x53c], PT ;  /* 0x00014f00cb007a0c */ /* 0x006fda0003f06270 */
[----:B------:R-:W-:Y:S05]  /*0b40*/  @P0 EXIT ;  /* 0x000000000000094d */ /* 0x000fea0003800000 */
[----:B------:R-:W-:Y:S01]  /*0b50*/  SHF.R.S32.HI R9, RZ, 0x1f, R172 ;  /* 0x0000001fff097819 */ /* 0x000fe200000114ac */
[----:B------:R-:W-:Y:S02]  /*0b60*/  ULDC UR5, c[0x0][0x2ac] ;  /* 0x0000ab0000057ab9 */ /* 0x000fe40000000800 */
[----:B------:R-:W-:Y:S01]  /*0b70*/  ULDC UR4, c[0x0][0x1d0] ;  /* 0x0000740000047ab9 */ /* 0x000fe20000000800 */
[CC--:B------:R-:W-:Y:S01]  /*0b80*/  LEA.HI R2, R9.reuse, R172.reuse, RZ, 0x4 ;  /* 0x000000ac09027211 */ /* 0x0c0fe200078f20ff */
[----:B------:R-:W-:Y:S01]  /*0b90*/  UIMAD UR5, UR5, UR4, URZ ;  /* 0x00000004050572a4 */ /* 0x000fe2000f8e023f */
[----:B------:R-:W-:Y:S02]  /*0ba0*/  LEA.HI R13, R9, R172, RZ, 0x2 ;  /* 0x000000ac090d7211 */ /* 0x000fe400078f10ff */
[----:B------:R-:W-:Y:S02]  /*0bb0*/  SHF.R.S32.HI R3, RZ, 0x4, R2 ;  /* 0x00000004ff037819 */ /* 0x000fe40000011402 */
[----:B------:R-:W-:-:S02]  /*0bc0*/  SHF.R.S32.HI R7, RZ, 0x2, R13 ;  /* 0x00000002ff077819 */ /* 0x000fc4000001140d */
[C---:B------:R-:W-:Y:S02]  /*0bd0*/  LEA.HI R0, R2.reuse, R3, RZ, 0x1 ;  /* 0x0000000302007211 */ /* 0x040fe400078f08ff */
[----:B------:R-:W-:Y:S02]  /*0be0*/  LOP3.LUT R2, R2, 0xfffffff0, RZ, 0xc0, !PT ;  /* 0xfffffff002027812 */ /* 0x000fe400078ec0ff */
[----:B------:R-:W-:Y:S02]  /*0bf0*/  LOP3.LUT R0, R0, 0xfffffffe, RZ, 0xc0, !PT ;  /* 0xfffffffe00007812 */ /* 0x000fe400078ec0ff */
[CC--:B------:R-:W-:Y:S01]  /*0c00*/  LEA.HI R8, R9.reuse, R172.reuse, RZ, 0x3 ;  /* 0x000000ac09087211 */ /* 0x0c0fe200078f18ff */
[----:B------:R-:W-:Y:S01]  /*0c10*/  IMAD.IADD R2, R172, 0x1, -R2 ;  /* 0x00000001ac027824 */ /* 0x000fe200078e0a02 */
[----:B------:R-:W-:Y:S01]  /*0c20*/  LEA.HI R6, R9, R172, RZ, 0x5 ;  /* 0x000000ac09067211 */ /* 0x000fe200078f28ff */
[----:B------:R-:W-:Y:S01]  /*0c30*/  IMAD.IADD R14, R3, 0x1, -R0 ;  /* 0x00000001030e7824 */ /* 0x000fe200078e0a00 */
[----:B------:R-:W-:-:S02]  /*0c40*/  SHF.R.S32.HI R3, RZ, 0x1f, R13 ;  /* 0x0000001fff037819 */ /* 0x000fc4000001140d */
[----:B------:R-:W-:Y:S02]  /*0c50*/  SHF.R.S32.HI R206, RZ, 0x3, R8 ;  /* 0x00000003ffce7819 */ /* 0x000fe40000011408 */
[----:B------:R-:W-:Y:S02]  /*0c60*/  LEA.HI R3, R3, R7, RZ, 0x3 ;  /* 0x0000000703037211 */ /* 0x000fe400078f18ff */
[----:B------:R-:W-:Y:S01]  /*0c70*/  SHF.R.S32.HI R10, RZ, 0x1f, R2 ;  /* 0x0000001fff0a7819 */ /* 0x000fe20000011402 */
[----:B------:R-:W-:Y:S01]  /*0c80*/  IMAD.SHL.U32 R4, R206, 0x40, RZ ;  /* 0x00000040ce047824 */ /* 0x000fe200078e00ff */
[----:B------:R-:W-:Y:S02]  /*0c90*/  LOP3.LUT R0, R8, 0xfffffff8, RZ, 0xc0, !PT ;  /* 0xfffffff808007812 */ /* 0x000fe400078ec0ff */
[----:B------:R-:W-:Y:S02]  /*0ca0*/  LOP3.LUT R3, R3, 0xfffffff8, RZ, 0xc0, !PT ;  /* 0xfffffff803037812 */ /* 0x000fe400078ec0ff */
[----:B------:R-:W-:Y:S01]  /*0cb0*/  LEA.HI R10, R10, R2, RZ, 0x3 ;  /* 0x000000020a0a7211 */ /* 0x000fe200078f18ff */
[----:B------:R-:W-:Y:S01]  /*0cc0*/  IMAD.IADD R162, R172, 0x1, -R0 ;  /* 0x00000001aca27824 */ /* 0x000fe200078e0a00 */
[----:B------:R-:W-:Y:S01]  /*0cd0*/  LOP3.LUT R0, R4, 0x1c0, RZ, 0xc0, !PT ;  /* 0x000001c004007812 */ /* 0x000fe200078ec0ff */
[----:B------:R-:W-:Y:S01]  /*0ce0*/  IMAD.IADD R7, R7, 0x1, -R3 ;  /* 0x0000000107077824 */ /* 0x000fe200078e0a03 */
[----:B------:R-:W-:Y:S01]  /*0cf0*/  LOP3.LUT R3, R10, 0xfffffff8, RZ, 0xc0, !PT ;  /* 0xfffffff80a037812 */ /* 0x000fe200078ec0ff */
[C---:B------:R-:W-:Y:S01]  /*0d00*/  IMAD.SHL.U32 R177, R162.reuse, 0x8, RZ ;  /* 0x00000008a2b17824 */ /* 0x040fe200078e00ff */
[----:B------:R-:W-:Y:S01]  /*0d10*/  SHF.R.U32.HI R4, RZ, 0x3, R0 ;  /* 0x00000003ff047819 */ /* 0x000fe20000011600 */
[----:B------:R-:W-:Y:S01]  /*0d20*/  IMAD R189, R162, 0x20, R206 ;  /* 0x00000020a2bd7824 */ /* 0x000fe200078e02ce */
[----:B------:R-:W-:Y:S01]  /*0d30*/  LOP3.LUT R5, R7, 0x1, RZ, 0xc0, !PT ;  /* 0x0000000107057812 */ /* 0x000fe200078ec0ff */
[----:B------:R-:W-:Y:S01]  /*0d40*/  IMAD.IADD R2, R2, 0x1, -R3 ;  /* 0x0000000102027824 */ /* 0x000fe200078e0a03 */
[----:B------:R-:W-:-:S02]  /*0d50*/  LOP3.LUT R3, R6, 0xffffffe0, RZ, 0xc0, !PT ;  /* 0xffffffe006037812 */ /* 0x000fc400078ec0ff */
[----:B------:R-:W-:Y:S02]  /*0d60*/  LOP3.LUT R0, R0, 0x38, R177, 0xf8, !PT ;  /* 0x0000003800007812 */ /* 0x000fe400078ef8b1 */
[----:B------:R-:W-:Y:S01]  /*0d70*/  ISETP.NE.U32.AND P3, PT, R5, 0x1, PT ;  /* 0x000000010500780c */ /* 0x000fe20003f65070 */
[----:B------:R-:W-:Y:S01]  /*0d80*/  IMAD.IADD R16, R172, 0x1, -R3 ;  /* 0x00000001ac107824 */ /* 0x000fe200078e0a03 */
[----:B------:R-:W-:Y:S01]  /*0d90*/  LOP3.LUT R11, R0, R4, RZ, 0x3c, !PT ;  /* 0x00000004000b7212 */ /* 0x000fe200078e3cff */
[----:B------:R-:W-:Y:S01]  /*0da0*/  IMAD.SHL.U32 R3, R162, 0x40, RZ ;  /* 0x00000040a2037824 */ /* 0x000fe200078e00ff */
[--C-:B------:R-:W-:Y:S02]  /*0db0*/  SHF.R.S32.HI R0, RZ, 0x5, R6.reuse ;  /* 0x00000005ff007819 */ /* 0x100fe40000011406 */
[----:B------:R-:W-:Y:S02]  /*0dc0*/  SHF.R.S32.HI R4, RZ, 0x1f, R6 ;  /* 0x0000001fff047819 */ /* 0x000fe40000011406 */
[----:B------:R-:W-:-:S02]  /*0dd0*/  LOP3.LUT R3, R3, 0x1c0, RZ, 0xc0, !PT ;  /* 0x000001c003037812 */ /* 0x000fc400078ec0ff */
[----:B------:R-:W-:Y:S02]  /*0de0*/  LEA.HI R4, R4, R0, RZ, 0x3 ;  /* 0x0000000004047211 */ /* 0x000fe400078f18ff */
[----:B------:R-:W-:Y:S02]  /*0df0*/  SHF.R.S32.HI R12, RZ, 0x1f, R16 ;  /* 0x0000001fff0c7819 */ /* 0x000fe40000011410 */
[----:B------:R-:W-:Y:S02]  /*0e00*/  LOP3.LUT R4, R4, 0xffffff8, RZ, 0xc0, !PT ;  /* 0x0ffffff804047812 */ /* 0x000fe400078ec0ff */
[----:B------:R-:W-:Y:S02]  /*0e10*/  LOP3.LUT R8, R3, 0x8, R8, 0xf8, !PT ;  /* 0x0000000803087812 */ /* 0x000fe400078ef808 */
[----:B------:R-:W-:Y:S01]  /*0e20*/  SHF.R.U32.HI R6, RZ, 0x3, R3 ;  /* 0x00000003ff067819 */ /* 0x000fe20000011603 */
[----:B------:R-:W-:Y:S01]  /*0e30*/  IMAD.IADD R5, R0, 0x1, -R4 ;  /* 0x0000000100057824 */ /* 0x000fe200078e0a04 */
[----:B------:R-:W-:-:S02]  /*0e40*/  LEA.HI R12, R12, R16, RZ, 0x2 ;  /* 0x000000100c0c7211 */ /* 0x000fc400078f10ff */
[----:B------:R-:W-:Y:S02]  /*0e50*/  LOP3.LUT R3, R13, 0xfffffffc, RZ, 0xc0, !PT ;  /* 0xfffffffc0d037812 */ /* 0x000fe400078ec0ff */
[----:B------:R-:W-:Y:S02]  /*0e60*/  SHF.R.S32.HI R4, RZ, 0x2, R12 ;  /* 0x00000002ff047819 */ /* 0x000fe4000001140c */
[----:B------:R-:W-:Y:S01]  /*0e70*/  LOP3.LUT R13, R8, R6, RZ, 0x3c, !PT ;  /* 0x00000006080d7212 */ /* 0x000fe200078e3cff */
[----:B------:R-:W-:Y:S01]  /*0e80*/  IMAD.IADD R3, R172, 0x1, -R3 ;  /* 0x00000001ac037824 */ /* 0x000fe200078e0a03 */
[----:B------:R-:W-:Y:S01]  /*0e90*/  LOP3.LUT P0, RZ, R2, 0x2, RZ, 0xc0, !PT ;  /* 0x0000000202ff7812 */ /* 0x000fe2000780c0ff */
[----:B------:R-:W-:Y:S01]  /*0ea0*/  IMAD.SHL.U32 R8, R0, 0x400, RZ ;  /* 0x0000040000087824 */ /* 0x000fe200078e00ff */
[C---:B------:R-:W-:Y:S01]  /*0eb0*/  LOP3.LUT P4, RZ, R2.reuse, 0x4, RZ, 0xc0, !PT ;  /* 0x0000000402ff7812 */ /* 0x040fe2000788c0ff */
[----:B------:R-:W-:Y:S01]  /*0ec0*/  IMAD.SHL.U32 R0, R2, 0x40, RZ ;  /* 0x0000004002007824 */ /* 0x000fe200078e00ff */
[----:B------:R-:W-:Y:S01]  /*0ed0*/  LEA.HI R9, R9, R172, RZ, 0x6 ;  /* 0x000000ac09097211 */ /* 0x000fe200078f30ff */
[----:B------:R-:W-:Y:S01]  /*0ee0*/  IMAD R15, R5, 0x10, R4 ;  /* 0x00000010050f7824 */ /* 0x000fe200078e0204 */
[----:B------:R-:W-:Y:S01]  /*0ef0*/  LEA.HI R4, R3, R3, RZ, 0x1 ;  /* 0x0000000303047211 */ /* 0x000fe200078f08ff */
[----:B------:R-:W-:Y:S01]  /*0f00*/  IMAD.SHL.U32 R5, R7, 0x40, RZ ;  /* 0x0000004007057824 */ /* 0x000fe200078e00ff */
[----:B------:R-:W-:Y:S01]  /*0f10*/  LOP3.LUT R0, R0, 0x1c0, RZ, 0xc0, !PT ;  /* 0x000001c000007812 */ /* 0x000fe200078ec0ff */
[----:B------:R-:W-:Y:S01]  /*0f20*/  IMAD.SHL.U32 R6, R14, 0x8, RZ ;  /* 0x000000080e067824 */ /* 0x000fe200078e00ff */
[----:B------:R-:W-:Y:S01]  /*0f30*/  LOP3.LUT R2, R4, 0x1ffffffe, RZ, 0xc0, !PT ;  /* 0x1ffffffe04027812 */ /* 0x000fe200078ec0ff */
[----:B------:R-:W-:Y:S01]  /*0f40*/  IMAD.SHL.U32 R9, R9, 0x8, RZ ;  /* 0x0000000809097824 */ /* 0x000fe200078e00ff */
[----:B------:R-:W-:Y:S01]  /*0f50*/  R2P PR, R7, 0x6 ;  /* 0x0000000607007804 */ /* 0x000fe20000000000 */
[----:B------:R-:W-:Y:S01]  /*0f60*/  IMAD.SHL.U32 R7, R10, 0x40, RZ ;  /* 0x000000400a077824 */ /* 0x000fe200078e00ff */
[----:B------:R-:W-:Y:S01]  /*0f70*/  LOP3.LUT R4, R5, 0x1c0, RZ, 0xc0, !PT ;  /* 0x000001c005047812 */ /* 0x000fe200078ec0ff */
[C---:B------:R-:W-:Y:S01]  /*0f80*/  IMAD.IADD R10, R3.reuse, 0x1, -R2 ;  /* 0x00000001030a7824 */ /* 0x040fe200078e0a02 */
[----:B------:R-:W-:Y:S01]  /*0f90*/  LOP3.LUT R6, R0, 0x8, R6, 0xf8, !PT ;  /* 0x0000000800067812 */ /* 0x000fe200078ef806 */
[----:B------:R-:W-:Y:S01]  /*0fa0*/  IMAD R5, R3, 0x2, R8 ;  /* 0x0000000203057824 */ /* 0x000fe200078e0208 */
[----:B------:R-:W-:Y:S01]  /*0fb0*/  SHF.R.U32.HI R0, RZ, 0x3, R0 ;  /* 0x00000003ff007819 */ /* 0x000fe20000011600 */
[----:B------:R-:W-:Y:S01]  /*0fc0*/  STL [R1+0x8], R15 ;  /* 0x0000080f01007387 */ /* 0x000fe20000100800 */
[----:B------:R-:W-:-:S02]  /*0fd0*/  LEA.HI R2, R4, R4, RZ, 0x1d ;  /* 0x0000000404027211 */ /* 0x000fc400078fe8ff */
[----:B------:R-:W-:Y:S01]  /*0fe0*/  LOP3.LUT R3, R6, R0, RZ, 0x3c, !PT ;  /* 0x0000000006037212 */ /* 0x000fe200078e3cff */
[----:B------:R-:W-:Y:S01]  /*0ff0*/  IMAD R0, R14, 0x200, R13 ;  /* 0x000002000e007824 */ /* 0x000fe200078e020d */
[----:B------:R-:W-:Y:S02]  /*1000*/  LOP3.LUT R4, R7, 0xfffffe00, RZ, 0xc0, !PT ;  /* 0xfffffe0007047812 */ /* 0x000fe400078ec0ff */
[----:B------:R-:W-:Y:S01]  /*1010*/  LOP3.LUT R11, R11, 0x7ffffe00, R9, 0xf8, !PT ;  /* 0x7ffffe000b0b7812 */ /* 0x000fe200078ef809 */
[----:B------:R-:W-:Y:S01]  /*1020*/  IMAD.IADD R9, R5, 0x1, R2 ;  /* 0x0000000105097824 */ /* 0x000fe200078e0202 */
[CC--:B------:R-:W-:Y:S01]  /*1030*/  IADD3 R2, R3.reuse, R4.reuse, R8 ;  /* 0x0000000403027210 */ /* 0x0c0fe20007ffe008 */
[----:B------:R-:W-:Y:S01]  /*1040*/  IMAD.MOV.U32 R8, RZ, RZ, 0x40 ;  /* 0x00000040ff087424 */ /* 0x000fe200078e00ff */
[----:B------:R-:W-:Y:S01]  /*1050*/  LOP3.LUT R3, R3, R4, RZ, 0xfc, !PT ;  /* 0x0000000403037212 */ /* 0x000fe200078efcff */
[----:B------:R-:W-:Y:S01]  /*1060*/  IMAD.MOV.U32 R4, RZ, RZ, 0x20 ;  /* 0x00000020ff047424 */ /* 0x000fe200078e00ff */
[----:B------:R-:W-:Y:S01]  /*1070*/  LOP3.LUT R5, R12, 0x7ffffffc, RZ, 0xc0, !PT ;  /* 0x7ffffffc0c057812 */ /* 0x000fe200078ec0ff */
[----:B------:R-:W-:Y:S01]  /*1080*/  IMAD.SHL.U32 R188, R11, 0x2, RZ ;  /* 0x000000020bbc7824 */ /* 0x000fe200078e00ff */
[----:B------:R-:W-:-:S02]  /*1090*/  LEA R163, R2, 0x18100, 0x1 ;  /* 0x0001810002a37811 */ /* 0x000fc400078e08ff */
[----:B------:R-:W-:Y:S02]  /*10a0*/  SEL R168, R4, 0xffffffe0, !P0 ;  /* 0xffffffe004a87807 */ /* 0x000fe40004000000 */
[----:B------:R-:W-:Y:S02]  /*10b0*/  LEA R170, R3, 0x100, 0x1 ;  /* 0x0000010003aa7811 */ /* 0x000fe400078e08ff */
[----:B------:R-:W-:Y:S01]  /*10c0*/  SHF.R.S32.HI R7, RZ, 0x1f, R177 ;  /* 0x0000001fff077819 */ /* 0x000fe200000114b1 */
[----:B------:R-:W-:Y:S01]  /*10d0*/  IMAD.IADD R7, R16, 0x1, -R5 ;  /* 0x0000000110077824 */ /* 0x000fe200078e0a05 */
[----:B------:R-:W-:Y:S01]  /*10e0*/  LEA R169, R0, 0xc100, 0x1 ;  /* 0x0000c10000a97811 */ /* 0x000fe200078e08ff */
[----:B------:R-:W-:Y:S01]  /*10f0*/  IMAD.IADD R164, R163, 0x1, R168 ;  /* 0x00000001a3a47824 */ /* 0x000fe200078e02a8 */
[----:B------:R-:W-:Y:S01]  /*1100*/  SEL R0, R8, 0xffffffc0, !P4 ;  /* 0xffffffc008007807 */ /* 0x000fe20006000000 */
[--C-:B------:R-:W-:Y:S01]  /*1110*/  IMAD.IADD R208, R168, 0x1, R170.reuse ;  /* 0x00000001a8d07824 */ /* 0x100fe200078e02aa */
[----:B------:R-:W-:Y:S01]  /*1120*/  IADD3 R185, R177, 0x40, RZ ;  /* 0x00000040b1b97810 */ /* 0x000fe20007ffe0ff */
[----:B------:R-:W-:Y:S01]  /*1130*/  IMAD.SHL.U32 R220, R7, 0x2, RZ ;  /* 0x0000000207dc7824 */ /* 0x000fe200078e00ff */
[----:B------:R-:W-:Y:S01]  /*1140*/  LEA R221, R9, 0x80, 0x1 ;  /* 0x0000008009dd7811 */ /* 0x000fe200078e08ff */
[----:B------:R-:W-:Y:S01]  /*1150*/  IMAD R7, R10, 0x8, R15 ;  /* 0x000000080a077824 */ /* 0x000fe200078e020f */
[----:B------:R-:W-:Y:S01]  /*1160*/  SHF.R.S32.HI R6, RZ, 0x1f, R185 ;  /* 0x0000001fff067819 */ /* 0x000fe200000114b9 */
[----:B------:R-:W-:Y:S01]  /*1170*/  IMAD.IADD R171, R0, 0x1, R170 ;  /* 0x0000000100ab7824 */ /* 0x000fe200078e02aa */
[----:B------:R-:W-:Y:S01]  /*1180*/  IADD3 R246, R220, 0x10, RZ ;  /* 0x00000010dcf67810 */ /* 0x000fe20007ffe0ff */
[--C-:B------:R-:W-:Y:S01]  /*1190*/  IMAD.IADD R166, R163, 0x1, R0.reuse ;  /* 0x00000001a3a67824 */ /* 0x100fe200078e0200 */
[----:B------:R1:W-:Y:S01]  /*11a0*/  STL [R1+0xc], R7 ;  /* 0x00000c0701007387 */ /* 0x0003e20000100800 */
[----:B------:R-:W-:Y:S01]  /*11b0*/  IMAD.IADD R165, R164, 0x1, R0 ;  /* 0x00000001a4a57824 */ /* 0x000fe200078e0200 */
[----:B------:R-:W-:Y:S01]  /*11c0*/  IADD3 R247, R220, 0x8, RZ ;  /* 0x00000008dcf77810 */ /* 0x000fe20007ffe0ff */
[----:B------:R-:W-:Y:S01]  /*11d0*/  IMAD.IADD R0, R0, 0x1, R208 ;  /* 0x0000000100007824 */ /* 0x000fe200078e02d0 */
[----:B------:R-:W-:Y:S01]  /*11e0*/  IADD3 R243, R220, 0x28, RZ ;  /* 0x00000028dcf37810 */ /* 0x000fe20007ffe0ff */
[----:B------:R-:W-:Y:S01]  /*11f0*/  IMAD.IADD R211, R168, 0x1, R171 ;  /* 0x00000001a8d37824 */ /* 0x000fe200078e02ab */
[----:B------:R-:W-:-:S02]  /*1200*/  IADD3 R244, R220, 0x20, RZ ;  /* 0x00000020dcf47810 */ /* 0x000fc40007ffe0ff */
[----:B------:R2:W-:Y:S01]  /*1210*/  STL [R1], R0 ;  /* 0x0000000001007387 */ /* 0x0005e20000100800 */
[----:B------:R-:W-:Y:S02]  /*1220*/  IADD3 R240, R220, 0x40, RZ ;  /* 0x00000040dcf07810 */ /* 0x000fe40007ffe0ff */
[C---:B------:R-:W-:Y:S02]  /*1230*/  IADD3 R222, R221.reuse, -0x10, RZ ;  /* 0xfffffff0ddde7810 */ /* 0x040fe40007ffe0ff */
[----:B------:R-:W-:Y:S02]  /*1240*/  SEL R6, R4, 0xffffffe0, !P1 ;  /* 0xffffffe004067807 */ /* 0x000fe40004800000 */
[C---:B------:R-:W-:Y:S02]  /*1250*/  IADD3 R245, R220.reuse, 0x18, RZ ;  /* 0x00000018dcf57810 */ /* 0x040fe40007ffe0ff */
[C---:B------:R-:W-:Y:S01]  /*1260*/  IADD3 R241, R220.reuse, 0x38, RZ ;  /* 0x00000038dcf17810 */ /* 0x040fe20007ffe0ff */
[----:B------:R-:W-:Y:S01]  /*1270*/  IMAD.IADD R224, R221, 0x1, R6 ;  /* 0x00000001dde07824 */ /* 0x000fe200078e0206 */
[----:B------:R-:W-:-:S02]  /*1280*/  IADD3 R237, R220, 0x58, RZ ;  /* 0x00000058dced7810 */ /* 0x000fc40007ffe0ff */
[----:B------:R-:W-:Y:S02]  /*1290*/  @P3 IADD3 R222, R221, 0x10, RZ ;  /* 0x00000010ddde3810 */ /* 0x000fe40007ffe0ff */
[C---:B------:R-:W-:Y:S02]  /*12a0*/  IADD3 R242, R220.reuse, 0x30, RZ ;  /* 0x00000030dcf27810 */ /* 0x040fe40007ffe0ff */
[----:B------:R-:W-:Y:S01]  /*12b0*/  IADD3 R238, R220, 0x50, RZ ;  /* 0x00000050dcee7810 */ /* 0x000fe20007ffe0ff */
[----:B------:R-:W-:Y:S01]  /*12c0*/  IMAD.IADD R223, R6, 0x1, R222 ;  /* 0x0000000106df7824 */ /* 0x000fe200078e02de */
[C---:B------:R-:W-:Y:S02]  /*12d0*/  IADD3 R234, R220.reuse, 0x70, RZ ;  /* 0x00000070dcea7810 */ /* 0x040fe40007ffe0ff */
[----:B------:R-:W-:Y:S02]  /*12e0*/  SHF.R.S32.HI R4, RZ, 0x1f, R246 ;  /* 0x0000001fff047819 */ /* 0x000fe400000114f6 */
[----:B------:R-:W-:-:S02]  /*12f0*/  IADD3 R239, R220, 0x48, RZ ;  /* 0x00000048dcef7810 */ /* 0x000fc40007ffe0ff */
[C---:B------:R-:W-:Y:S02]  /*1300*/  IADD3 R235, R220.reuse, 0x68, RZ ;  /* 0x00000068dceb7810 */ /* 0x040fe40007ffe0ff */
[----:B------:R-:W-:Y:S02]  /*1310*/  IADD3 R231, R220, 0x88, RZ ;  /* 0x00000088dce77810 */ /* 0x000fe40007ffe0ff */
[----:B-1----:R-:W-:Y:S02]  /*1320*/  SHF.R.S32.HI R7, RZ, 0x1f, R247 ;  /* 0x0000001fff077819 */ /* 0x002fe400000114f7 */
[----:B------:R-:W-:Y:S02]  /*1330*/  SHF.R.S32.HI R4, RZ, 0x1f, R243 ;  /* 0x0000001fff047819 */ /* 0x000fe400000114f3 */
[----:B------:R-:W-:Y:S02]  /*1340*/  SEL R5, R8, 0xffffffc0, !P2 ;  /* 0xffffffc008057807 */ /* 0x000fe40005000000 */
[----:B------:R-:W-:-:S02]  /*1350*/  IADD3 R236, R220, 0x60, RZ ;  /* 0x00000060dcec7810 */ /* 0x000fc40007ffe0ff */
[C---:B------:R-:W-:Y:S01]  /*1360*/  IADD3 R232, R220.reuse, 0x80, RZ ;  /* 0x00000080dce87810 */ /* 0x040fe20007ffe0ff */
[--C-:B------:R-:W-:Y:S01]  /*1370*/  IMAD.IADD R251, R221, 0x1, R5.reuse ;  /* 0x00000001ddfb7824 */ /* 0x100fe200078e0205 */
[----:B------:R-:W-:Y:S01]  /*1380*/  IADD3 R228, R220, 0xa0, RZ ;  /* 0x000000a0dce47810 */ /* 0x000fe20007ffe0ff */
[--C-:B------:R-:W-:Y:S01]  /*1390*/  IMAD.IADD R250, R224, 0x1, R5.reuse ;  /* 0x00000001e0fa7824 */ /* 0x100fe200078e0205 */
        /* <DEDUP_REMOVED lines=9> */
[----:B------:R-:W-:Y:S02]  /*1430*/  SHF.R.S32.HI R4, RZ, 0x1f, R237 ;  /* 0x0000001fff047819 */ /* 0x000fe400000114ed */
[----:B------:R-:W-:Y:S02]  /*1440*/  IADD3 R186, R177, 0x80, RZ ;  /* 0x00000080b1ba7810 */ /* 0x000fe40007ffe0ff */
[----:B------:R-:W-:-:S02]  /*1450*/  IADD3 R230, R220, 0x90, RZ ;  /* 0x00000090dce67810 */ /* 0x000fc40007ffe0ff */
[C---:B------:R-:W-:Y:S02]  /*1460*/  IADD3 R227, R220.reuse, 0xa8, RZ ;  /* 0x000000a8dce37810 */ /* 0x040fe40007ffe0ff */
[----:B------:R-:W-:Y:S02]  /*1470*/  IADD3 R225, R220, 0xb8, RZ ;  /* 0x000000b8dce17810 */ /* 0x000fe40007ffe0ff */
        /* <DEDUP_REMOVED lines=13> */
[C---:B------:R-:W-:Y:S02]  /*1550*/  IADD3 R205, R188.reuse, 0xc100, RZ ;  /* 0x0000c100bccd7810 */ /* 0x040fe40007ffe0ff */
[----:B------:R-:W-:Y:S02]  /*1560*/  IADD3 R204, R188, 0x100, RZ ;  /* 0x00000100bccc7810 */ /* 0x000fe40007ffe0ff */
[----:B------:R-:W-:-:S02]  /*1570*/  SHF.R.S32.HI R8, RZ, 0x1f, R230 ;  /* 0x0000001fff087819 */ /* 0x000fc400000114e6 */
[----:B------:R-:W-:Y:S02]  /*1580*/  SHF.R.S32.HI R7, RZ, 0x1f, R227 ;  /* 0x0000001fff077819 */ /* 0x000fe400000114e3 */
[----:B--2---:R-:W-:Y:S02]  /*1590*/  SHF.R.S32.HI R4, RZ, 0x1f, R225 ;  /* 0x0000001fff047819 */ /* 0x004fe400000114e1 */
.L_x_1641:
        /* <DEDUP_REMOVED lines=30> */
.L_x_1540:
[----:B------:R-:W-:-:S04]  /*1780*/  ISETP.NE.U32.AND P0, PT, RZ, c[0x0][0x368], PT ;  /* 0x0000da00ff007a0c */ /* 0x000fc80003f05070 */
[----:B------:R-:W-:-:S13]  /*1790*/  ISETP.NE.AND.EX P0, PT, RZ, c[0x0][0x36c], PT, P0 ;  /* 0x0000db00ff007a0c */ /* 0x000fda0003f05300 */
[----:B------:R-:W-:Y:S05]  /*17a0*/  @!P0 BRA `(.L_x_1541) ;  /* 0x0000004000008947 */ /* 0x000fea0003800000 */
[----:B-1----:R-:W-:-:S04]  /*17b0*/  IADD3 R2, P0, R209, c[0x0][0x368], RZ ;  /* 0x0000da00d1027a10 */ /* 0x002fc80007f1e0ff */
[----:B------:R-:W-:-:S05]  /*17c0*/  IADD3.X R3, R210, c[0x0][0x36c], RZ, P0, !PT ;  /* 0x0000db00d2037a10 */ /* 0x000fca00007fe4ff */
[----:B------:R1:W5:Y:S01]  /*17d0*/  LDG.E R0, [R2.64] ;  /* 0x0000000602007981 */ /* 0x000362000c1e1900 */
[----:B------:R-:W-:Y:S05]  /*17e0*/  BRA `(.L_x_1542) ;  /* 0x0000008000007947 */ /* 0x000fea0003800000 */
.L_x_1541:
        /* <DEDUP_REMOVED lines=8> */
.L_x_1542:
        /* <DEDUP_REMOVED lines=45> */
.L_x_1544:
[----:B------:R-:W-:Y:S05]  /*1b40*/  BSYNC B0 ;  /* 0x0000000000007941 */ /* 0x000fea0003800000 */
.L_x_1543:
        /* <DEDUP_REMOVED lines=66> */
[----:B------:R-:W-:Y:S02]  /*1f70*/  ISETP.NE.AND P0, PT, R4, 0x1, PT ;  /* 0x000000010400780c */ /* 0x000fe40003f05270 */
        /* <DEDUP_REMOVED lines=34> */
.L_x_1646:
[----:B------:R-:W-:Y:S05]  /*21a0*/  BRA.DIV ~URZ, `(.L_x_1547) ;  /* 0x0000bf227f007947 */ /* 0x000fea000b800000 */
[----:B------:R3:W4:Y:S02]  /*21b0*/  SHFL.IDX PT, R0, R12, RZ, 0x181f ;  /* 0x00181fff0c007589 */ /* 0x00072400000e0000 */
.L_x_1647:
        /* <DEDUP_REMOVED lines=20> */
.L_x_1549:
[----:B------:R-:W-:Y:S05]  /*2300*/  BSYNC B0 ;  /* 0x0000000000007941 */ /* 0x000fea0003800000 */
.L_x_1548:
[----:B------:R-:W-:Y:S05]  /*2310*/  BRA.DIV ~URZ, `(.L_x_1550) ;  /* 0x0000be227f007947 */ /* 0x000fea000b800000 */
[----:B--2---:R2:W1:Y:S04]  /*2320*/  SHFL.IDX PT, R4, R5, 0x1, 0x181f ;  /* 0x00381f0005047f89 */ /* 0x00446800000e0000 */
[----:B----4-:R2:W4:Y:S02]  /*2330*/  SHFL.IDX PT, R0, R12, 0x1, 0x181f ;  /* 0x00381f000c007f89 */ /* 0x01052400000e0000 */
.L_x_1648:
        /* <DEDUP_REMOVED lines=19> */
.L_x_1552:
[----:B------:R-:W-:Y:S05]  /*2470*/  BSYNC B0 ;  /* 0x0000000000007941 */ /* 0x000fea0003800000 */
.L_x_1551:
[----:B------:R-:W-:Y:S05]  /*2480*/  BRA.DIV ~URZ, `(.L_x_1553) ;  /* 0x0000bd827f007947 */ /* 0x000fea000b800000 */
[----:B-1----:R1:W2:Y:S02]  /*2490*/  SHFL.IDX PT, R4, R5, 0x2, 0x181f ;  /* 0x00581f0005047f89 */ /* 0x0022a400000e0000 */
.L_x_1649:
[----:B------:R-:W-:Y:S05]  /*24a0*/  BRA.DIV ~URZ, `(.L_x_1554) ;  /* 0x0000bdd27f007947 */ /* 0x000fea000b800000 */
[----:B----4-:R4:W1:Y:S02]  /*24b0*/  SHFL.IDX PT, R0, R12, 0x2, 0x181f ;  /* 0x00581f000c007f89 */ /* 0x01086400000e0000 */
.L_x_1650:
        /* <DEDUP_REMOVED lines=19> */
.L_x_1556:
[----:B------:R-:W-:Y:S05]  /*25f0*/  BSYNC B0 ;  /* 0x0000000000007941 */ /* 0x000fea0003800000 */
.L_x_1555:
[----:B------:R-:W-:Y:S05]  /*2600*/  BRA.DIV ~URZ, `(.L_x_1557) ;  /* 0x0000bce27f007947 */ /* 0x000fea000b800000 */
[----:B--2---:R2:W3:Y:S04]  /*2610*/  SHFL.IDX PT, R4, R5, 0x3, 0x181f ;  /* 0x00781f0005047f89 */ /* 0x0044e800000e0000 */
[----:B-1----:R2:W1:Y:S02]  /*2620*/  SHFL.IDX PT, R0, R12, 0x3, 0x181f ;  /* 0x00781f000c007f89 */ /* 0x00246400000e0000 */
.L_x_1651:
[----:B------:R-:W-:Y:S01]  /*2630*/  IADD3 R2, R10, 0x60, RZ ;  /* 0x000000600a027810 */ /* 0x000fe20007ffe0ff */
[----:B-----5:R-:W-:Y:S01]  /*2640*/  IMAD.WIDE.U32 R194, R14, c[0x0][0x2b0], RZ ;  /* 0x0000ac000ec27a25 */ /* 0x020fe200078e00ff */
[----:B------:R-:W-:-:S02]  /*2650*/  SHF.R.S32.HI R19, RZ, 0x1f, R177 ;  /* 0x0000001fff137819 */ /* 0x000fc400000114b1 */
[----:B------:R-:W-:Y:S02]  /*2660*/  ISETP.GE.AND P0, PT, R2, R11, PT ;  /* 0x0000000b0200720c */ /* 0x000fe40003f06270 */
[----:B------:R-:W-:Y:S02]  /*2670*/  SHF.R.S32.HI R23, RZ, 0x1f, R185 ;  /* 0x0000001fff177819 */ /* 0x000fe400000114b9 */
[----:B------:R-:W-:-:S09]  /*2680*/  SHF.R.S32.HI R22, RZ, 0x1f, R186 ;  /* 0x0000001fff167819 */ /* 0x000fd200000114ba */
[-C--:B-1----:R-:W-:Y:S02]  /*2690*/  @!P0 LEA R8, P3, R177, R0.reuse, 0x1 ;  /* 0x00000000b1088211 */ /* 0x082fe400078608ff */
[-C--:B------:R-:W-:Y:S02]  /*26a0*/  @!P0 LEA R6, P2, R185, R0.reuse, 0x1 ;  /* 0x00000000b9068211 */ /* 0x080fe400078408ff */
[----:B------:R-:W-:Y:S02]  /*26b0*/  @!P0 LEA R2, P1, R186, R0, 0x1 ;  /* 0x00000000ba028211 */ /* 0x000fe400078208ff */
[----:B------:R-:W-:Y:S02]  /*26c0*/  SHF.R.S32.HI R0, RZ, 0x1f, R14 ;  /* 0x0000001fff007819 */ /* 0x000fe4000001140e */
[-C--:B---3--:R-:W-:Y:S02]  /*26d0*/  @!P0 LEA.HI.X R9, R177, R4.reuse, R19, 0x1, P3 ;  /* 0x00000004b1098211 */ /* 0x088fe400018f0c13 */
[-C--:B------:R-:W-:Y:S01]  /*26e0*/  @!P0 LEA.HI.X R7, R185, R4.reuse, R23, 0x1, P2 ;  /* 0x00000004b9078211 */ /* 0x080fe200010f0c17 */
[----:B------:R-:W-:Y:S01]  /*26f0*/  IMAD R0, R0, c[0x0][0x2b0], RZ ;  /* 0x0000ac0000007a24 */ /* 0x000fe200078e02ff */
[C---:B------:R-:W-:Y:S01]  /*2700*/  @!P0 LEA.HI.X R3, R186.reuse, R4, R22, 0x1, P1 ;  /* 0x00000004ba038211 */ /* 0x040fe200008f0c16 */
[----:B------:R-:W-:Y:S01]  /*2710*/  @!PT LDS RZ, [RZ] ;  /* 0x00000000fffff984 */ /* 0x000fe20000000800 */
[----:B------:R-:W-:Y:S01]  /*2720*/  @!PT LDS RZ, [RZ] ;  /* 0x00000000fffff984 */ /* 0x000fe20000000800 */
[----:B------:R-:W-:Y:S01]  /*2730*/  @!PT LDS RZ, [RZ] ;  /* 0x00000000fffff984 */ /* 0x000fe20000000800 */
[----:B------:R1:W-:Y:S01]  /*2740*/  @!P0 LDGSTS.E.BYPASS.LTC128B.128 [R188+0x1b100], [R8.64], !P6 ;  /* 0x1b10000008bc8fae */ /* 0x0003e2000f101d46 */
[----:B------:R-:W-:Y:S01]  /*2750*/  ISETP.GE.AND P6, PT, R186, c[0x0][0x1d4], PT ;  /* 0x00007500ba007a0c */ /* 0x000fe20003fc6270 */
[----:B------:R-:W-:-:S02]  /*2760*/  IMAD R0, R14, c[0x0][0x2b4], R0 ;  /* 0x0000ad000e007a24 */ /* 0x000fc400078e0200 */
[----:B------:R1:W-:Y:S01]  /*2770*/  @!P0 LDGSTS.E.BYPASS.LTC128B.128 [R188+0x1f100], [R6.64], !P5 ;  /* 0x1f10000006bc8fae */ /* 0x0003e2000e901d46 */
[----:B------:R-:W-:Y:S01]  /*2780*/  ISETP.GE.AND P5, PT, R177, c[0x0][0x1d4], PT ;  /* 0x00007500b1007a0c */ /* 0x000fe20003fa6270 */
[----:B------:R-:W-:Y:S01]  /*2790*/  IMAD.IADD R198, R195, 0x1, R0 ;  /* 0x00000001c3c67824 */ /* 0x000fe200078e0200 */
[----:B------:R-:W-:Y:S01]  /*27a0*/  SEL R252, RZ, 0x10, P6 ;  /* 0x00000010fffc7807 */ /* 0x000fe20003000000 */
[----:B------:R1:W-:Y:S01]  /*27b0*/  @!P0 LDGSTS.E.BYPASS.LTC128B.128 [R188+0x23100], [R2.64], !P4 ;  /* 0x2310000002bc8fae */ /* 0x0003e2000e101d46 */
[----:B------:R-:W-:-:S03]  /*27c0*/  ISETP.GE.AND P4, PT, R185, c[0x0][0x1d4], PT ;  /* 0x00007500b9007a0c */ /* 0x000fc60003f86270 */
[----:B------:R-:W0:Y:S01]  /*27d0*/  LDGDEPBAR ;  /* 0x00000000000079af */ /* 0x000e220000000000 */
[----:B------:R-:W-:Y:S03]  /*27e0*/  WARPSYNC 0xffffffff ;  /* 0xffffffff00007948 */ /* 0x000fe60003800000 */
[----:B------:R-:W-:Y:S01]  /*27f0*/  IMAD.MOV.U32 R21, RZ, RZ, c[0x0][0x2b8] ;  /* 0x0000ae00ff157624 */ /* 0x000fe200078e00ff */
[----:B------:R-:W-:Y:S01]  /*2800*/  BAR.SYNC.DEFER_BLOCKING 0x0 ;  /* 0x0000000000007b1d */ /* 0x000fe20000010000 */
[----:B-1----:R-:W-:Y:S02]  /*2810*/  IMAD R2, R18, 0x40, R189 ;  /* 0x0000004012027824 */ /* 0x002fe400078e02bd */
        /* <DEDUP_REMOVED lines=9> */
[----:B--2---:R-:W-:Y:S02]  /*28b0*/  @!P0 LEA.HI.X.SX32 R5, R0, R198, 0x1, P1 ;  /* 0x000000c600058211 */ /* 0x004fe400008f0eff */
[----:B------:R-:W-:-:S04]  /*28c0*/  @!P0 LEA R4, P1, R3, c[0x0][0x2a0], 0x2 ;  /* 0x0000a80003048a11 */ /* 0x000fc800078210ff */
[----:B------:R-:W-:-:S05]  /*28d0*/  @!P0 LEA.HI.X R5, R3, c[0x0][0x2a4], R5, 0x2, P1 ;  /* 0x0000a90003058a11 */ /* 0x000fca00008f1405 */
[----:B------:R1:W2:Y:S01]  /*28e0*/  @!P0 LDG.E R173, [R4.64] ;  /* 0x0000000604ad8981 */ /* 0x0002a2000c1e1900 */
[----:B------:R-:W-:Y:S01]  /*28f0*/  IMAD.MOV R0, RZ, RZ, -R0 ;  /* 0x000000ffff007224 */ /* 0x000fe200078e0a00 */
[----:B------:R-:W-:Y:S01]  /*2900*/  BSSY B0, `(.L_x_1558) ;  /* 0x00000a6000007945 */ /* 0x000fe20003800000 */
[----:B------:R-:W-:-:S04]  /*2910*/  IMAD.WIDE.U32 R190, R13, c[0x0][0x1e8], RZ ;  /* 0x00007a000dbe7a25 */ /* 0x000fc800078e00ff */
[----:B------:R-:W-:Y:S02]  /*2920*/  IMAD R174, R0, c[0x0][0x2b8], R2 ;  /* 0x0000ae0000ae7a24 */ /* 0x000fe400078e0202 */
[----:B------:R-:W-:Y:S02]  /*2930*/  IMAD R193, R13, c[0x0][0x1ec], R191 ;  /* 0x00007b000dc17a24 */ /* 0x000fe400078e02bf */
[----:B------:R-:W-:-:S04]  /*2940*/  IMAD.WIDE.U32 R2, R174, c[0x0][0x1e0], RZ ;  /* 0x00007800ae027a25 */ /* 0x000fc800078e00ff */
[----:B------:R-:W-:Y:S01]  /*2950*/  IMAD R104, R18, -0x40, R16 ;  /* 0xffffffc012687824 */ /* 0x000fe200078e0210 */
[----:B------:R-:W-:Y:S01]  /*2960*/  SHF.L.U64.HI R16, R177, 0x1, R19 ;  /* 0x00000001b1107819 */ /* 0x000fe20000010213 */
[----:B------:R-:W-:-:S04]  /*2970*/  IMAD.WIDE.U32 R196, R13, c[0x0][0x210], RZ ;  /* 0x000084000dc47a25 */ /* 0x000fc800078e00ff */
[----:B------:R-:W-:Y:S02]  /*2980*/  IMAD.IADD R14, R104, 0x1, -R206 ;  /* 0x00000001680e7824 */ /* 0x000fe400078e0ace */
[----:B------:R-:W-:Y:S01]  /*2990*/  IMAD R199, R13, c[0x0][0x214], R197 ;  /* 0x000085000dc77a24 */ /* 0x000fe200078e02c5 */
[----:B-1----:R-:W-:Y:S01]  /*29a0*/  SHF.R.S32.HI R5, RZ, 0x1f, R174 ;  /* 0x0000001fff057819 */ /* 0x002fe200000114ae */
[----:B------:R-:W-:Y:S01]  /*29b0*/  IMAD.SHL.U32 R20, R177, 0x2, RZ ;  /* 0x00000002b1147824 */ /* 0x000fe200078e00ff */
[----:B------:R-:W-:-:S03]  /*29c0*/  ISETP.GE.AND P1, PT, R14, 0x1, PT ;  /* 0x000000010e00780c */ /* 0x000fc60003f26270 */
[C---:B------:R-:W-:Y:S02]  /*29d0*/  IMAD R0, R5.reuse, c[0x0][0x1e0], RZ ;  /* 0x0000780005007a24 */ /* 0x040fe400078e02ff */
[----:B------:R-:W-:Y:S02]  /*29e0*/  IMAD R5, R5, c[0x0][0x208], RZ ;  /* 0x0000820005057a24 */ /* 0x000fe400078e02ff */
[C---:B------:R-:W-:Y:S02]  /*29f0*/  IMAD R0, R174.reuse, c[0x0][0x1e4], R0 ;  /* 0x00007900ae007a24 */ /* 0x040fe400078e0200 */
[----:B------:R-:W-:Y:S02]  /*2a00*/  IMAD R5, R174, c[0x0][0x20c], R5 ;  /* 0x00008300ae057a24 */ /* 0x000fe400078e0205 */
[----:B------:R-:W-:Y:S01]  /*2a10*/  IMAD.IADD R3, R3, 0x1, R0 ;  /* 0x0000000103037824 */ /* 0x000fe200078e0200 */
[----:B--2---:R-:W-:-:S03]  /*2a20*/  SHF.R.S32.HI R6, RZ, 0x1f, R173 ;  /* 0x0000001fff067819 */ /* 0x004fc600000114ad */
[----:B------:R-:W-:-:S04]  /*2a30*/  IMAD.WIDE.U32 R2, R173, c[0x0][0x1f0], R2 ;  /* 0x00007c00ad027a25 */ /* 0x000fc800078e0002 */
[----:B------:R-:W-:-:S04]  /*2a40*/  IMAD R0, R6, c[0x0][0x1f0], RZ ;  /* 0x00007c0006007a24 */ /* 0x000fc800078e02ff */
[----:B------:R-:W-:Y:S01]  /*2a50*/  IMAD R4, R173, c[0x0][0x1f4], R0 ;  /* 0x00007d00ad047a24 */ /* 0x000fe200078e0200 */
[----:B------:R-:W-:-:S04]  /*2a60*/  IADD3 R0, P0, R2, R190, RZ ;  /* 0x000000be02007210 */ /* 0x000fc80007f1e0ff */
[----:B------:R-:W-:Y:S02]  /*2a70*/  IADD3.X R2, R193, R3, R4, P0, !PT ;  /* 0x00000003c1027210 */ /* 0x000fe400007fe404 */
[----:B------:R-:W-:-:S04]  /*2a80*/  LEA R4, P0, R0, c[0x0][0x1c8], 0x1 ;  /* 0x0000720000047a11 */ /* 0x000fc800078008ff */
[----:B------:R-:W-:Y:S01]  /*2a90*/  LEA.HI.X R7, R0, c[0x0][0x1cc], R2, 0x1, P0 ;  /* 0x0000730000077a11 */ /* 0x000fe200000f0c02 */
[----:B------:R-:W-:Y:S01]  /*2aa0*/  IMAD.WIDE.U32 R2, R174, c[0x0][0x208], RZ ;  /* 0x00008200ae027a25 */ /* 0x000fe200078e00ff */
[----:B------:R-:W1:Y:S03]  /*2ab0*/  SHFL.IDX PT, R0, R4, RZ, 0x181f ;  /* 0x00181fff04007589 */ /* 0x000e6600000e0000 */
[----:B------:R-:W-:Y:S01]  /*2ac0*/  IMAD.IADD R3, R3, 0x1, R5 ;  /* 0x0000000103037824 */ /* 0x000fe200078e0205 */
[----:B------:R-:W2:Y:S01]  /*2ad0*/  SHFL.IDX PT, R9, R7, RZ, 0x181f ;  /* 0x00181fff07097589 */ /* 0x000ea200000e0000 */
[----:B------:R-:W-:Y:S02]  /*2ae0*/  IMAD R5, R6, c[0x0][0x218], RZ ;  /* 0x0000860006057a24 */ /* 0x000fe400078e02ff */
[C---:B------:R-:W-:Y:S01]  /*2af0*/  IMAD.WIDE.U32 R2, R173.reuse, c[0x0][0x218], R2 ;  /* 0x00008600ad027a25 */ /* 0x040fe200078e0002 */
[----:B----4-:R3:W4:Y:S03]  /*2b00*/  SHFL.IDX PT, R12, R4, 0x1, 0x181f ;  /* 0x00381f00040c7f89 */ /* 0x01072600000e0000 */
[----:B------:R-:W-:Y:S01]  /*2b10*/  IMAD R10, R173, c[0x0][0x21c], R5 ;  /* 0x00008700ad0a7a24 */ /* 0x000fe200078e0205 */
[----:B------:R2:W5:Y:S01]  /*2b20*/  SHFL.IDX PT, R13, R7, 0x1, 0x181f ;  /* 0x00381f00070d7f89 */ /* 0x00056200000e0000 */
[----:B-1----:R-:W-:-:S02]  /*2b30*/  @P1 LEA R6, P0, R177, R0, 0x1 ;  /* 0x00000000b1061211 */ /* 0x002fc400078008ff */
[-C--:B---3--:R-:W-:Y:S02]  /*2b40*/  @P1 LEA R4, P2, R185, R0.reuse, 0x1 ;  /* 0x00000000b9041211 */ /* 0x088fe400078408ff */
[-C--:B--2---:R-:W-:Y:S02]  /*2b50*/  @P1 LEA.HI.X R7, R177, R9.reuse, R19, 0x1, P0 ;  /* 0x00000009b1071211 */ /* 0x084fe400000f0c13 */
[----:B------:R-:W-:Y:S02]  /*2b60*/  @P1 LEA R8, P0, R186, R0, 0x1 ;  /* 0x00000000ba081211 */ /* 0x000fe400078008ff */
[-C--:B------:R-:W-:Y:S01]  /*2b70*/  @P1 LEA.HI.X R5, R185, R9.reuse, R23, 0x1, P2 ;  /* 0x00000009b9051211 */ /* 0x080fe200010f0c17 */
[----:B------:R1:W-:Y:S01]  /*2b80*/  @P1 LDGSTS.E.BYPASS.LTC128B.128 [R188+0xc100], [R6.64], !P5 ;  /* 0x0c10000006bc1fae */ /* 0x0003e2000e901d46 */
[----:B------:R-:W-:Y:S02]  /*2b90*/  IADD3 R0, P2, R2, R196, RZ ;  /* 0x000000c402007210 */ /* 0x000fe40007f5e0ff */
[----:B------:R-:W-:Y:S01]  /*2ba0*/  @P1 LEA.HI.X R9, R186, R9, R22, 0x1, P0 ;  /* 0x00000009ba091211 */ /* 0x000fe200000f0c16 */
[----:B------:R2:W-:Y:S01]  /*2bb0*/  @P1 LDGSTS.E.BYPASS.LTC128B.128 [R188+0xe100], [R4.64], !P4 ;  /* 0x0e10000004bc1fae */ /* 0x0005e2000e101d46 */
[----:B------:R-:W-:-:S02]  /*2bc0*/  IADD3.X R2, R199, R3, R10, P2, !PT ;  /* 0x00000003c7027210 */ /* 0x000fc400017fe40a */
[----:B------:R-:W-:Y:S01]  /*2bd0*/  LEA R15, P2, R0, c[0x0][0x1f8], 0x1 ;  /* 0x00007e00000f7a11 */ /* 0x000fe200078408ff */
[----:B------:R3:W-:Y:S01]  /*2be0*/  @P1 LDGSTS.E.BYPASS.LTC128B.128 [R188+0x10100], [R8.64], !P6 ;  /* 0x1010000008bc1fae */ /* 0x0007e2000f101d46 */
[----:B------:R-:W-:Y:S02]  /*2bf0*/  ISETP.GE.AND P0, PT, R14, 0x21, PT ;  /* 0x000000210e00780c */ /* 0x000fe40003f06270 */
[----:B------:R-:W-:Y:S01]  /*2c00*/  LEA.HI.X R17, R0, c[0x0][0x1fc], R2, 0x1, P2 ;  /* 0x00007f0000117a11 */ /* 0x000fe200010f0c02 */
[----:B------:R-:W3:Y:S04]  /*2c10*/  SHFL.IDX PT, R10, R15, RZ, 0x181f ;  /* 0x00181fff0f0a7589 */ /* 0x000ee800000e0000 */
[----:B------:R-:W3:Y:S04]  /*2c20*/  SHFL.IDX PT, R11, R17, RZ, 0x181f ;  /* 0x00181fff110b7589 */ /* 0x000ee800000e0000 */
[----:B------:R3:W3:Y:S02]  /*2c30*/  SHFL.IDX PT, R0, R15, 0x1, 0x181f ;  /* 0x00381f000f007f89 */ /* 0x0006e400000e0000 */
[----:B----4-:R-:W-:-:S04]  /*2c40*/  @P0 LEA R2, P1, R186, R12, 0x1 ;  /* 0x0000000cba020211 */ /* 0x010fc800078208ff */
[-C--:B-----5:R-:W-:Y:S02]  /*2c50*/  @P0 LEA.HI.X R3, R186, R13.reuse, R22, 0x1, P1 ;  /* 0x0000000dba030211 */ /* 0x0a0fe400008f0c16 */
[-C--:B-1----:R-:W-:Y:S02]  /*2c60*/  @P0 LEA R6, P3, R177, R12.reuse, 0x1 ;  /* 0x0000000cb1060211 */ /* 0x082fe400078608ff */
[----:B--2---:R-:W-:Y:S02]  /*2c70*/  @P0 LEA R4, P2, R185, R12, 0x1 ;  /* 0x0000000cb9040211 */ /* 0x004fe400078408ff */
[-C--:B------:R-:W-:Y:S01]  /*2c80*/  @P0 LEA.HI.X R7, R177, R13.reuse, R19, 0x1, P3 ;  /* 0x0000000db1070211 */ /* 0x080fe200018f0c13 */
[C---:B------:R-:W-:Y:S01]  /*2c90*/  IMAD.SHL.U32 R19, R185.reuse, 0x2, RZ ;  /* 0x00000002b9137824 */ /* 0x040fe200078e00ff */
[C-C-:B------:R-:W-:Y:S02]  /*2ca0*/  @P0 LEA.HI.X R5, R185.reuse, R13, R23.reuse, 0x1, P2 ;  /* 0x0000000db9050211 */ /* 0x140fe400010f0c17 */
[----:B------:R-:W-:Y:S01]  /*2cb0*/  SHF.L.U64.HI R13, R185, 0x1, R23 ;  /* 0x00000001b90d7819 */ /* 0x000fe20000010217 */
[----:B------:R1:W-:Y:S01]  /*2cc0*/  @P0 LDGSTS.E.BYPASS.LTC128B.128 [R188+0xd100], [R6.64], !P5 ;  /* 0x0d10000006bc0fae */ /* 0x0003e2000e901d46 */
[----:B------:R-:W-:-:S02]  /*2cd0*/  ISETP.GE.AND P3, PT, R177, c[0x0][0x1d4], PT ;  /* 0x00007500b1007a0c */ /* 0x000fc40003f66270 */
[----:B------:R-:W-:Y:S01]  /*2ce0*/  ISETP.GE.AND P2, PT, R185, c[0x0][0x1d4], PT ;  /* 0x00007500b9007a0c */ /* 0x000fe20003f46270 */
[----:B------:R2:W-:Y:S01]  /*2cf0*/  @P0 LDGSTS.E.BYPASS.LTC128B.128 [R188+0xf100], [R4.64], !P4 ;  /* 0x0f10000004bc0fae */ /* 0x0005e2000e101d46 */
[----:B------:R-:W-:Y:S02]  /*2d00*/  ISETP.LT.OR P1, PT, R14, 0x1, P3 ;  /* 0x000000010e00780c */ /* 0x000fe40001f21670 */
[----:B---3--:R-:W-:Y:S01]  /*2d10*/  SHF.L.U64.HI R15, R186, 0x1, R22 ;  /* 0x00000001ba0f7819 */ /* 0x008fe20000010216 */
[----:B------:R3:W-:Y:S04]  /*2d20*/  @P0 LDGSTS.E.BYPASS.LTC128B.128 [R188+0x11100], [R2.64], !P6 ;  /* 0x1110000002bc0fae */ /* 0x0007e8000f101d46 */
[----:B------:R-:W0:Y:S04]  /*2d30*/  LDGDEPBAR ;  /* 0x00000000000079af */ /* 0x000e280000000000 */
[----:B-1----:R1:W4:Y:S01]  /*2d40*/  SHFL.IDX PT, R6, R17, 0x1, 0x181f ;  /* 0x00381f0011067f89 */ /* 0x00232200000e0000 */
[----:B--2---:R-:W-:-:S05]  /*2d50*/  IADD3 R4, P0, R10, R20, RZ ;  /* 0x000000140a047210 */ /* 0x004fca0007f1e0ff */
[----:B------:R-:W-:Y:S01]  /*2d60*/  IMAD.X R5, R11, 0x1, R16, P0 ;  /* 0x000000010b057824 */ /* 0x000fe200000e0610 */
[----:B---3--:R-:W-:-:S04]  /*2d70*/  IADD3 R2, P0, R10, R19, RZ ;  /* 0x000000130a027210 */ /* 0x008fc80007f1e0ff */
[----:B------:R2:W-:Y:S01]  /*2d80*/  LDGSTS.E.BYPASS.LTC128B.128 [R188+0x100], [R4.64], !P1 ;  /* 0x0010000004bc7fae */ /* 0x0005e2000c901d46 */
[----:B------:R-:W-:Y:S01]  /*2d90*/  IMAD.X R3, R11, 0x1, R13, P0 ;  /* 0x000000010b037824 */ /* 0x000fe200000e060d */
[----:B------:R-:W-:Y:S02]  /*2da0*/  ISETP.LT.OR P0, PT, R14, 0x1, P2 ;  /* 0x000000010e00780c */ /* 0x000fe40001701670 */
[----:B------:R-:W-:Y:S02]  /*2db0*/  ISETP.GE.AND P1, PT, R186, c[0x0][0x1d4], PT ;  /* 0x00007500ba007a0c */ /* 0x000fe40003f26270 */
[----:B------:R-:W-:Y:S01]  /*2dc0*/  ISETP.LT.OR P2, PT, R14, 0x21, P2 ;  /* 0x000000210e00780c */ /* 0x000fe20001741670 */
[----:B-1----:R-:W-:-:S08]  /*2dd0*/  IMAD.SHL.U32 R17, R186, 0x2, RZ ;  /* 0x00000002ba117824 */ /* 0x002fd000078e00ff */
[----:B------:R1:W-:Y:S01]  /*2de0*/  LDGSTS.E.BYPASS.LTC128B.128 [R188+0x2100], [R2.64], !P0 ;  /* 0x0210000002bc7fae */ /* 0x0003e2000c101d46 */
[----:B--2---:R-:W-:-:S05]  /*2df0*/  IADD3 R4, P0, R10, R17, RZ ;  /* 0x000000110a047210 */ /* 0x004fca0007f1e0ff */
[----:B------:R-:W-:Y:S01]  /*2e00*/  IMAD.X R5, R11, 0x1, R15, P0 ;  /* 0x000000010b057824 */ /* 0x000fe200000e060f */
[----:B-1----:R-:W-:-:S05]  /*2e10*/  IADD3 R2, P0, R0, R20, RZ ;  /* 0x0000001400027210 */ /* 0x002fca0007f1e0ff */
[----:B----4-:R-:W-:Y:S01]  /*2e20*/  IMAD.X R3, R6, 0x1, R16, P0 ;  /* 0x0000000106037824 */ /* 0x010fe200000e0610 */
[C---:B------:R-:W-:Y:S02]  /*2e30*/  ISETP.LT.OR P0, PT, R14.reuse, 0x1, P1 ;  /* 0x000000010e00780c */ /* 0x040fe40000f01670 */
[----:B------:R-:W-:-:S11]  /*2e40*/  ISETP.LT.OR P1, PT, R14, 0x21, P1 ;  /* 0x000000210e00780c */ /* 0x000fd60000f21670 */
[----:B------:R1:W-:Y:S01]  /*2e50*/  LDGSTS.E.BYPASS.LTC128B.128 [R188+0x4100], [R4.64], !P0 ;  /* 0x0410000004bc7fae */ /* 0x0003e2000c101d46 */
[----:B------:R-:W-:Y:S02]  /*2e60*/  ISETP.LT.OR P0, PT, R14, 0x21, P3 ;  /* 0x000000210e00780c */ /* 0x000fe40001f01670 */
[----:B------:R-:W-:-:S11]  /*2e70*/  ISETP.GT.AND P3, PT, R189, 0x3f, PT ;  /* 0x0000003fbd00780c */ /* 0x000fd60003f64270 */
[----:B------:R2:W-:Y:S01]  /*2e80*/  LDGSTS.E.BYPASS.LTC128B.128 [R188+0x1100], [R2.64], !P0 ;  /* 0x0110000002bc7fae */ /* 0x0005e2000c101d46 */
[----:B-1----:R-:W-:-:S05]  /*2e90*/  IADD3 R4, P0, R0, R19, RZ ;  /* 0x0000001300047210 */ /* 0x002fca0007f1e0ff */
[----:B------:R-:W-:-:S05]  /*2ea0*/  IMAD.X R5, R6, 0x1, R13, P0 ;  /* 0x0000000106057824 */ /* 0x000fca00000e060d */
[----:B------:R1:W-:Y:S01]  /*2eb0*/  LDGSTS.E.BYPASS.LTC128B.128 [R188+0x3100], [R4.64], !P2 ;  /* 0x0310000004bc7fae */ /* 0x0003e2000d101d46 */
[----:B------:R-:W-:Y:S02]  /*2ec0*/  ISETP.GT.AND P2, PT, R18, R187, PT ;  /* 0x000000bb1200720c */ /* 0x000fe40003f44270 */
[----:B--2---:R-:W-:-:S05]  /*2ed0*/  IADD3 R2, P0, R0, R17, RZ ;  /* 0x0000001100027210 */ /* 0x004fca0007f1e0ff */
[----:B------:R-:W-:-:S05]  /*2ee0*/  IMAD.X R3, R6, 0x1, R15, P0 ;  /* 0x0000000106037824 */ /* 0x000fca00000e060f */
[----:B------:R1:W-:Y:S04]  /*2ef0*/  LDGSTS.E.BYPASS.LTC128B.128 [R188+0x5100], [R2.64], !P1 ;  /* 0x0510000002bc7fae */ /* 0x0003e8000c901d46 */
[----:B------:R-:W0:Y:S01]  /*2f00*/  LDGDEPBAR ;  /* 0x00000000000079af */ /* 0x000e220000000000 */
        /* <DEDUP_REMOVED lines=28> */
[----:B------:R-:W-:Y:S06]  /*30d0*/  BRA.DIV ~URZ, `(.L_x_1560) ;  /* 0x0000b2e27f007947 */ /* 0x000fec000b800000 */
[----:B------:R1:W2:Y:S02]  /*30e0*/  SHFL.IDX PT, R4, R5, RZ, 0x181f ;  /* 0x00181fff05047589 */ /* 0x0002a400000e0000 */
.L_x_1652:
[----:B------:R-:W-:Y:S05]  /*30f0*/  BRA.DIV ~URZ, `(.L_x_1561) ;  /* 0x0000b3327f007947 */ /* 0x000fea000b800000 */
[----:B------:R-:W3:Y:S01]  /*3100*/  SHFL.IDX PT, R0, R10, RZ, 0x181f ;  /* 0x00181fff0a007589 */ /* 0x000ee200000e0000 */
[----:B------:R-:W-:Y:S02]  /*3110*/  SEL R12, RZ, 0x10, P5 ;  /* 0x00000010ff0c7807 */ /* 0x000fe40002800000 */
[----:B------:R-:W-:Y:S02]  /*3120*/  SEL R11, RZ, 0x10, P4 ;  /* 0x00000010ff0b7807 */ /* 0x000fe40002000000 */
[----:B---3--:R-:W-:-:S05]  /*3130*/  IADD3 R8, P0, R0, R20, RZ ;  /* 0x0000001400087210 */ /* 0x008fca0007f1e0ff */
[----:B--2---:R-:W-:Y:S01]  /*3140*/  IMAD.X R9, R4, 0x1, R16, P0 ;  /* 0x0000000104097824 */ /* 0x004fe200000e0610 */
[----:B------:R-:W-:-:S04]  /*3150*/  IADD3 R6, P0, R0, R19, RZ ;  /* 0x0000001300067210 */ /* 0x000fc80007f1e0ff */
[----:B------:R-:W-:Y:S01]  /*3160*/  @!PT LDS RZ, [RZ] ;  /* 0x00000000fffff984 */ /* 0x000fe20000000800 */
[----:B------:R-:W-:Y:S01]  /*3170*/  @!PT LDS RZ, [RZ] ;  /* 0x00000000fffff984 */ /* 0x000fe20000000800 */
[----:B------:R2:W-:Y:S01]  /*3180*/  LDGSTS.E.BYPASS.LTC128B.128 [R188+0x12100], [R8.64], !P5 ;  /* 0x1210000008bc7fae */ /* 0x0005e2000e901d46 */
[----:B------:R-:W-:Y:S01]  /*3190*/  IMAD.X R7, R4, 0x1, R13, P0 ;  /* 0x0000000104077824 */ /* 0x000fe200000e060d */
[----:B------:R-:W-:Y:S02]  /*31a0*/  IADD3 R2, P0, R0, R17, RZ ;  /* 0x0000001100027210 */ /* 0x000fe40007f1e0ff */
[----:B------:R3:W4:Y:S03]  /*31b0*/  SHFL.IDX PT, R0, R10, 0x1, 0x181f ;  /* 0x00381f000a007f89 */ /* 0x00072600000e0000 */
[----:B------:R-:W-:Y:S01]  /*31c0*/  IMAD.X R3, R4, 0x1, R15, P0 ;  /* 0x0000000104037824 */ /* 0x000fe200000e060f */
[----:B------:R3:W-:Y:S04]  /*31d0*/  LDGSTS.E.BYPASS.LTC128B.128 [R188+0x14100], [R6.64], !P4 ;  /* 0x1410000006bc7fae */ /* 0x0007e8000e101d46 */
[----:B------:R3:W-:Y:S04]  /*31e0*/  LDGSTS.E.BYPASS.LTC128B.128 [R188+0x16100], [R2.64], !P6 ;  /* 0x1610000002bc7fae */ /* 0x0007e8000f101d46 */
[----:B--2---:R3:W2:Y:S01]  /*31f0*/  SHFL.IDX PT, R8, R5, 0x1, 0x181f ;  /* 0x00381f0005087f89 */ /* 0x0046a200000e0000 */
[----:B------:R-:W-:-:S03]  /*3200*/  IMAD.MOV.U32 R9, RZ, RZ, R252 ;  /* 0x000000ffff097224 */ /* 0x000fc600078e00fc */
.L_x_1653:
[----:B---34-:R-:W-:-:S04]  /*3210*/  IADD3 R2, -R11, 0x10, RZ ;  /* 0x000000100b027810 */ /* 0x018fc80007ffe1ff */
[----:B------:R-:W-:-:S04]  /*3220*/  LOP3.LUT R2, R2, 0xf, RZ, 0xc0, !PT ;  /* 0x0000000f02027812 */ /* 0x000fc800078ec0ff */
[----:B------:R-:W-:Y:S02]  /*3230*/  IADD3 R4, P1, P0, R2, R0, R19 ;  /* 0x0000000002047210 */ /* 0x000fe4000783e013 */
[----:B------:R-:W-:Y:S02]  /*3240*/  IADD3 R2, -R12, 0x10, RZ ;  /* 0x000000100c027810 */ /* 0x000fe40007ffe1ff */
[----:B-12---:R-:W-:Y:S02]  /*3250*/  IADD3.X R5, RZ, R8, R13, P1, P0 ;  /* 0x00000008ff057210 */ /* 0x006fe40000fe040d */
[----:B------:R-:W-:-:S04]  /*3260*/  LOP3.LUT R2, R2, 0xf, RZ, 0xc0, !PT ;  /* 0x0000000f02027812 */ /* 0x000fc800078ec0ff */
[----:B------:R-:W-:Y:S02]  /*3270*/  IADD3 R6, P1, P0, R2, R0, R20 ;  /* 0x0000000002067210 */ /* 0x000fe4000783e014 */
[----:B------:R-:W-:Y:S02]  /*3280*/  IADD3 R2, -R9, 0x10, RZ ;  /* 0x0000001009027810 */ /* 0x000fe40007ffe1ff */
[----:B------:R-:W-:Y:S02]  /*3290*/  IADD3.X R7, RZ, R8, R16, P1, P0 ;  /* 0x00000008ff077210 */ /* 0x000fe40000fe0410 */
[----:B------:R-:W-:-:S04]  /*32a0*/  LOP3.LUT R2, R2, 0xf, RZ, 0xc0, !PT ;  /* 0x0000000f02027812 */ /* 0x000fc800078ec0ff */
[----:B------:R-:W-:-:S04]  /*32b0*/  IADD3 R2, P1, P0, R2, R0, R17 ;  /* 0x0000000002027210 */ /* 0x000fc8000783e011 */
[----:B------:R-:W-:Y:S02]  /*32c0*/  IADD3.X R3, RZ, R8, R15, P1, P0 ;  /* 0x00000008ff037210 */ /* 0x000fe40000fe040f */
[----:B------:R-:W-:-:S13]  /*32d0*/  ISETP.NE.U32.AND P0, PT, R12, RZ, PT ;  /* 0x000000ff0c00720c */ /* 0x000fda0003f05070 */
[----:B------:R-:W-:Y:S01]  /*32e0*/  @!PT LDS RZ, [RZ] ;  /* 0x00000000fffff984 */ /* 0x000fe20000000800 */
[----:B------:R-:W-:Y:S01]  /*32f0*/  @!PT LDS RZ, [RZ] ;  /* 0x00000000fffff984 */ /* 0x000fe20000000800 */
[----:B------:R-:W-:Y:S01]  /*3300*/  @!PT LDS RZ, [RZ] ;  /* 0x00000000fffff984 */ /* 0x000fe20000000800 */
[----:B------:R1:W-:Y:S01]  /*3310*/  LDGSTS.E.BYPASS.LTC128B.128.ZFILL [R188+0x13100], [R6.64], P0 ;  /* 0x1310000006bc7fae */ /* 0x0003e20008141d46 */
[----:B------:R-:W-:-:S13]  /*3320*/  ISETP.NE.U32.AND P0, PT, R11, RZ, PT ;  /* 0x000000ff0b00720c */ /* 0x000fda0003f05070 */
[----:B------:R1:W-:Y:S01]  /*3330*/  LDGSTS.E.BYPASS.LTC128B.128.ZFILL [R188+0x15100], [R4.64], P0 ;  /* 0x1510000004bc7fae */ /* 0x0003e20008141d46 */
[----:B------:R-:W-:-:S13]  /*3340*/  ISETP.NE.U32.AND P0, PT, R9, RZ, PT ;  /* 0x000000ff0900720c */ /* 0x000fda0003f05070 */
[----:B------:R1:W-:Y:S02]  /*3350*/  LDGSTS.E.BYPASS.LTC128B.128.ZFILL [R188+0x17100], [R2.64], P0 ;  /* 0x1710000002bc7fae */ /* 0x0003e40008141d46 */
.L_x_1559:
[----:B------:R-:W-:Y:S05]  /*3360*/  BSYNC B0 ;  /* 0x0000000000007941 */ /* 0x000fea0003800000 */
.L_x_1558:
[----:B------:R-:W0:Y:S01]  /*3370*/  LDGDEPBAR ;  /* 0x00000000000079af */ /* 0x000e220000000000 */
[----:B------:R-:W-:Y:S01]  /*3380*/  IMAD.MOV.U32 R0, RZ, RZ, 0x20 ;  /* 0x00000020ff007424 */ /* 0x000fe200078e00ff */
[----:B------:R-:W-:-:S04]  /*3390*/  LOP3.LUT P0, RZ, R162, 0x2, RZ, 0xc0, !PT ;  /* 0x00000002a2ff7812 */ /* 0x000fc8000780c0ff */
[----:B------:R-:W-:-:S05]  /*33a0*/  SEL R167, R0, 0xffffffe0, !P0 ;  /* 0xffffffe000a77807 */ /* 0x000fca0004000000 */
[----:B------:R-:W-:Y:S01]  /*33b0*/  IMAD.IADD R24, R169, 0x1, R167 ;  /* 0x00000001a9187824 */ /* 0x000fe200078e02a7 */
[----:B------:R-:W-:-:S04]  /*33c0*/  DEPBAR.LE SB0, 0x3 ;  /* 0x000080c00000791a */ /* 0x000fc80000000000 */
[----:B------:R-:W-:-:S04]  /*33d0*/  DEPBAR.LE SB0, 0x2 ;  /* 0x000080800000791a */ /* 0x000fc80000000000 */
[----:B------:R-:W-:Y:S01]  /*33e0*/  WARPSYNC 0xffffffff ;  /* 0xffffffff00007948 */ /* 0x000fe20003800000 */
[----:B------:R-:W-:Y:S06]  /*33f0*/  BAR.SYNC.DEFER_BLOCKING 0x0 ;  /* 0x0000000000007b1d */ /* 0x000fec0000010000 */
[----:B------:R-:W-:Y:S01]  /*3400*/  BSSY B0, `(.L_x_1562) ;  /* 0x000004a000007945 */ /* 0x000fe20003800000 */
[----:B------:R2:W3:Y:S04]  /*3410*/  LDSM.16.M88.4 R8, [R163] ;  /* 0x00000000a308783b */ /* 0x0004e80000000200 */
[----:B------:R2:W4:Y:S04]  /*3420*/  LDSM.16.M88.4 R32, [R169] ;  /* 0x00000000a920783b */ /* 0x0005280000000200 */
[----:B------:R2:W1:Y:S04]  /*3430*/  LDSM.16.M88.4 R36, [R169+0x800] ;  /* 0x00080000a924783b */ /* 0x0004680000000200 */
[----:B------:R2:W1:Y:S04]  /*3440*/  LDSM.16.M88.4 R40, [R169+0x1000] ;  /* 0x00100000a928783b */ /* 0x0004680000000200 */
[----:B------:R2:W1:Y:S04]  /*3450*/  LDSM.16.M88.4 R56, [R169+0x1800] ;  /* 0x00180000a938783b */ /* 0x0004680000000200 */
[----:B-1----:R2:W1:Y:S04]  /*3460*/  LDSM.16.M88.4 R4, [R164] ;  /* 0x00000000a404783b */ /* 0x0024680000000200 */
[----:B------:R2:W1:Y:S04]  /*3470*/  LDSM.16.M88.4 R60, [R24] ;  /* 0x00000000183c783b */ /* 0x0004680000000200 */
[----:B------:R2:W1:Y:S04]  /*3480*/  LDSM.16.M88.4 R76, [R24+0x800] ;  /* 0x00080000184c783b */ /* 0x0004680000000200 */
[----:B------:R2:W1:Y:S04]  /*3490*/  LDSM.16.M88.4 R80, [R24+0x1000] ;  /* 0x001000001850783b */ /* 0x0004680000000200 */
[----:B------:R2:W1:Y:S01]  /*34a0*/  LDSM.16.M88.4 R88, [R24+0x1800] ;  /* 0x001800001858783b */ /* 0x0004620000000200 */
[----:B------:R-:W-:Y:S05]  /*34b0*/  @!P2 BRA `(.L_x_1563) ;  /* 0x000003e00000a947 */ /* 0x000fea0003800000 */
[----:B------:R-:W-:Y:S01]  /*34c0*/  SHF.R.S32.HI R0, RZ, 0x1f, R174 ;  /* 0x0000001fff007819 */ /* 0x000fe200000114ae */
[----:B------:R-:W-:Y:S01]  /*34d0*/  IMAD.WIDE.U32 R2, R174, c[0x0][0x208], RZ ;  /* 0x00008200ae027a25 */ /* 0x000fe200078e00ff */
[----:B------:R-:W-:-:S02]  /*34e0*/  SHF.R.S32.HI R12, RZ, 0x1f, R173 ;  /* 0x0000001fff0c7819 */ /* 0x000fc400000114ad */
[----:B------:R-:W-:Y:S01]  /*34f0*/  SHF.R.S32.HI R13, RZ, 0x1f, R186 ;  /* 0x0000001fff0d7819 */ /* 0x000fe200000114ba */
[----:B------:R-:W-:Y:S01]  /*3500*/  IMAD R0, R0, c[0x0][0x208], RZ ;  /* 0x0000820000007a24 */ /* 0x000fe200078e02ff */
[----:B------:R-:W-:Y:S01]  /*3510*/  SHF.R.S32.HI R15, RZ, 0x1f, R185 ;  /* 0x0000001fff0f7819 */ /* 0x000fe200000114b9 */
[----:B------:R-:W-:Y:S01]  /*3520*/  IMAD.SHL.U32 R27, R186, 0x2, RZ ;  /* 0x00000002ba1b7824 */ /* 0x000fe200078e00ff */
[----:B------:R-:W-:Y:S01]  /*3530*/  SHF.R.S32.HI R14, RZ, 0x1f, R177 ;  /* 0x0000001fff0e7819 */ /* 0x000fe200000114b1 */
[----:B------:R-:W-:Y:S01]  /*3540*/  IMAD R0, R174, c[0x0][0x20c], R0 ;  /* 0x00008300ae007a24 */ /* 0x000fe200078e0200 */
[----:B------:R-:W-:Y:S01]  /*3550*/  SHF.L.U64.HI R23, R186, 0x1, R13 ;  /* 0x00000001ba177819 */ /* 0x000fe2000001020d */
[C---:B------:R-:W-:Y:S01]  /*3560*/  IMAD.SHL.U32 R26, R185.reuse, 0x2, RZ ;  /* 0x00000002b91a7824 */ /* 0x040fe200078e00ff */
[----:B------:R-:W-:Y:S01]  /*3570*/  SHF.L.U64.HI R22, R185, 0x1, R15 ;  /* 0x00000001b9167819 */ /* 0x000fe2000001020f */
[----:B------:R-:W-:Y:S01]  /*3580*/  IMAD.IADD R3, R3, 0x1, R0 ;  /* 0x0000000103037824 */ /* 0x000fe200078e0200 */
[----:B------:R-:W-:Y:S01]  /*3590*/  SHF.L.U64.HI R21, R177, 0x1, R14 ;  /* 0x00000001b1157819 */ /* 0x000fe2000001020e */
[----:B------:R-:W-:-:S02]  /*35a0*/  IMAD R0, R12, c[0x0][0x218], RZ ;  /* 0x000086000c007a24 */ /* 0x000fc400078e02ff */
[----:B------:R-:W-:-:S04]  /*35b0*/  IMAD.WIDE.U32 R2, R173, c[0x0][0x218], R2 ;  /* 0x00008600ad027a25 */ /* 0x000fc800078e0002 */
[----:B------:R-:W-:Y:S01]  /*35c0*/  IMAD R12, R173, c[0x0][0x21c], R0 ;  /* 0x00008700ad0c7a24 */ /* 0x000fe200078e0200 */
[----:B------:R-:W-:Y:S01]  /*35d0*/  IADD3 R0, P0, R196, R2, RZ ;  /* 0x00000002c4007210 */ /* 0x000fe20007f1e0ff */
[----:B------:R-:W-:-:S03]  /*35e0*/  IMAD.SHL.U32 R25, R177, 0x2, RZ ;  /* 0x00000002b1197824 */ /* 0x000fc600078e00ff */
[----:B------:R-:W-:Y:S02]  /*35f0*/  IADD3.X R2, R199, R3, R12, P0, !PT ;  /* 0x00000003c7027210 */ /* 0x000fe400007fe40c */
[----:B------:R-:W-:-:S04]  /*3600*/  LEA R20, P0, R0, c[0x0][0x1f8], 0x1 ;  /* 0x00007e0000147a11 */ /* 0x000fc800078008ff */
[----:B------:R-:W-:Y:S01]  /*3610*/  LEA.HI.X R13, R0, c[0x0][0x1fc], R2, 0x1, P0 ;  /* 0x00007f00000d7a11 */ /* 0x000fe200000f0c02 */
[----:B------:R-:W-:Y:S06]  /*3620*/  BRA.DIV ~URZ, `(.L_x_1564) ;  /* 0x0000b0127f007947 */ /* 0x000fec000b800000 */
[----:B------:R2:W4:Y:S02]  /*3630*/  SHFL.IDX PT, R12, R13, RZ, 0x181f ;  /* 0x00181fff0d0c7589 */ /* 0x00052400000e0000 */
.L_x_1654:
[----:B------:R-:W-:Y:S05]  /*3640*/  BRA.DIV ~URZ, `(.L_x_1565) ;  /* 0x0000b0627f007947 */ /* 0x000fea000b800000 */
[----:B------:R-:W5:Y:S01]  /*3650*/  SHFL.IDX PT, R0, R20, RZ, 0x181f ;  /* 0x00181fff14007589 */ /* 0x000f6200000e0000 */
[----:B------:R-:W-:Y:S02]  /*3660*/  SEL R19, RZ, 0x10, P5 ;  /* 0x00000010ff137807 */ /* 0x000fe40002800000 */
[----:B------:R-:W-:Y:S02]  /*3670*/  SEL R18, RZ, 0x10, P4 ;  /* 0x00000010ff127807 */ /* 0x000fe40002000000 */
[C---:B-----5:R-:W-:Y:S02]  /*3680*/  IADD3 R16, P0, R0.reuse, R25, RZ ;  /* 0x0000001900107210 */ /* 0x060fe40007f1e0ff */
[----:B------:R-:W-:-:S03]  /*3690*/  IADD3 R14, P1, R0, R26, RZ ;  /* 0x0000001a000e7210 */ /* 0x000fc60007f3e0ff */
[----:B----4-:R-:W-:Y:S01]  /*36a0*/  IMAD.X R17, R12, 0x1, R21, P0 ;  /* 0x000000010c117824 */ /* 0x010fe200000e0615 */
[----:B------:R-:W-:Y:S01]  /*36b0*/  IADD3 R2, P0, R0, R27, RZ ;  /* 0x0000001b00027210 */ /* 0x000fe20007f1e0ff */
[C---:B------:R-:W-:Y:S01]  /*36c0*/  IMAD.X R15, R12.reuse, 0x1, R22, P1 ;  /* 0x000000010c0f7824 */ /* 0x040fe200008e0616 */
[----:B------:R4:W2:Y:S03]  /*36d0*/  SHFL.IDX PT, R0, R20, 0x1, 0x181f ;  /* 0x00381f0014007f89 */ /* 0x0008a600000e0000 */
[----:B------:R-:W-:Y:S01]  /*36e0*/  IMAD.X R3, R12, 0x1, R23, P0 ;  /* 0x000000010c037824 */ /* 0x000fe200000e0617 */
[----:B------:R-:W-:Y:S01]  /*36f0*/  @!PT LDS RZ, [RZ] ;  /* 0x00000000fffff984 */ /* 0x000fe20000000800 */
[----:B------:R5:W-:Y:S04]  /*3700*/  LDGSTS.E.BYPASS.LTC128B.128 [R188+0x6100], [R16.64], !P5 ;  /* 0x0610000010bc7fae */ /* 0x000be8000e901d46 */
[----:B------:R4:W-:Y:S04]  /*3710*/  LDGSTS.E.BYPASS.LTC128B.128 [R188+0x8100], [R14.64], !P4 ;  /* 0x081000000ebc7fae */ /* 0x0009e8000e101d46 */
[----:B------:R4:W-:Y:S04]  /*3720*/  LDGSTS.E.BYPASS.LTC128B.128 [R188+0xa100], [R2.64], !P6 ;  /* 0x0a10000002bc7fae */ /* 0x0009e8000f101d46 */
[----:B-----5:R4:W3:Y:S01]  /*3730*/  SHFL.IDX PT, R16, R13, 0x1, 0x181f ;  /* 0x00381f000d107f89 */ /* 0x0208e200000e0000 */
[----:B------:R-:W-:-:S03]  /*3740*/  IMAD.MOV.U32 R17, RZ, RZ, R252 ;  /* 0x000000ffff117224 */ /* 0x000fc600078e00fc */
.L_x_1655:
[----:B--2-4-:R-:W-:Y:S02]  /*3750*/  IADD3 R2, -R19, 0x10, RZ ;  /* 0x0000001013027810 */ /* 0x014fe40007ffe1ff */
[----:B------:R-:W-:-:S02]  /*3760*/  IADD3 R3, -R18, 0x10, RZ ;  /* 0x0000001012037810 */ /* 0x000fc40007ffe1ff */
[----:B------:R-:W-:-:S04]  /*3770*/  LOP3.LUT R2, R2, 0xf, RZ, 0xc0, !PT ;  /* 0x0000000f02027812 */ /* 0x000fc800078ec0ff */
[----:B------:R-:W-:Y:S02]  /*3780*/  IADD3 R14, P1, P0, R2, R0, R25 ;  /* 0x00000000020e7210 */ /* 0x000fe4000783e019 */
[----:B------:R-:W-:Y:S02]  /*3790*/  LOP3.LUT R2, R3, 0xf, RZ, 0xc0, !PT ;  /* 0x0000000f03027812 */ /* 0x000fe400078ec0ff */
[----:B------:R-:W-:Y:S02]  /*37a0*/  IADD3 R3, -R17, 0x10, RZ ;  /* 0x0000001011037810 */ /* 0x000fe40007ffe1ff */
[----:B---3--:R-:W-:Y:S02]  /*37b0*/  IADD3.X R15, RZ, R16, R21, P1, P0 ;  /* 0x00000010ff0f7210 */ /* 0x008fe40000fe0415 */
[----:B------:R-:W-:Y:S02]  /*37c0*/  IADD3 R12, P1, P0, R2, R0, R26 ;  /* 0x00000000020c7210 */ /* 0x000fe4000783e01a */
[----:B------:R-:W-:-:S02]  /*37d0*/  LOP3.LUT R2, R3, 0xf, RZ, 0xc0, !PT ;  /* 0x0000000f03027812 */ /* 0x000fc400078ec0ff */
[----:B------:R-:W-:Y:S02]  /*37e0*/  IADD3.X R13, RZ, R16, R22, P1, P0 ;  /* 0x00000010ff0d7210 */ /* 0x000fe40000fe0416 */
[----:B------:R-:W-:-:S04]  /*37f0*/  IADD3 R2, P1, P0, R2, R0, R27 ;  /* 0x0000000002027210 */ /* 0x000fc8000783e01b */
[----:B------:R-:W-:Y:S02]  /*3800*/  IADD3.X R3, RZ, R16, R23, P1, P0 ;  /* 0x00000010ff037210 */ /* 0x000fe40000fe0417 */
[----:B------:R-:W-:Y:S02]  /*3810*/  ISETP.NE.U32.AND P0, PT, R19, RZ, PT ;  /* 0x000000ff1300720c */ /* 0x000fe40003f05070 */
[----:B------:R-:W-:-:S11]  /*3820*/  ISETP.NE.U32.AND P1, PT, R18, RZ, PT ;  /* 0x000000ff1200720c */ /* 0x000fd60003f25070 */
[----:B------:R-:W-:Y:S01]  /*3830*/  @!PT LDS RZ, [RZ] ;  /* 0x00000000fffff984 */ /* 0x000fe20000000800 */
[----:B------:R-:W-:Y:S01]  /*3840*/  @!PT LDS RZ, [RZ] ;  /* 0x00000000fffff984 */ /* 0x000fe20000000800 */
[----:B------:R-:W-:Y:S01]  /*3850*/  @!PT LDS RZ, [RZ] ;  /* 0x00000000fffff984 */ /* 0x000fe20000000800 */
[----:B------:R2:W-:Y:S01]  /*3860*/  LDGSTS.E.BYPASS.LTC128B.128.ZFILL [R188+0x7100], [R14.64], P0 ;  /* 0x071000000ebc7fae */ /* 0x0005e20008141d46 */
[----:B------:R-:W-:-:S03]  /*3870*/  ISETP.NE.U32.AND P0, PT, R17, RZ, PT ;  /* 0x000000ff1100720c */ /* 0x000fc60003f05070 */
[----:B------:R2:W-:Y:S10]  /*3880*/  LDGSTS.E.BYPASS.LTC128B.128.ZFILL [R188+0x9100], [R12.64], P1 ;  /* 0x091000000cbc7fae */ /* 0x0005f40008941d46 */
[----:B------:R2:W-:Y:S02]  /*3890*/  LDGSTS.E.BYPASS.LTC128B.128.ZFILL [R188+0xb100], [R2.64], P0 ;  /* 0x0b10000002bc7fae */ /* 0x0005e40008141d46 */
.L_x_1563:
[----:B------:R-:W-:Y:S05]  /*38a0*/  BSYNC B0 ;  /* 0x0000000000007941 */ /* 0x000fea0003800000 */
.L_x_1562:
[----:B--2---:R-:W-:Y:S01]  /*38b0*/  IMAD.MOV.U32 R2, RZ, RZ, 0x40 ;  /* 0x00000040ff027424 */ /* 0x004fe200078e00ff */
[----:B------:R-:W-:Y:S01]  /*38c0*/  LOP3.LUT P0, RZ, R162, 0x4, RZ, 0xc0, !PT ;  /* 0x00000004a2ff7812 */ /* 0x000fe2000780c0ff */
[----:B------:R-:W0:Y:S01]  /*38d0*/  LDGDEPBAR ;  /* 0x00000000000079af */ /* 0x000e220000000000 */
[----:B------:R-:W-:Y:S02]  /*38e0*/  WARPSYNC 0xffffffff ;  /* 0xffffffff00007948 */ /* 0x000fe40003800000 */
[----:B------:R-:W-:-:S04]  /*38f0*/  SEL R2, R2, 0xffffffc0, !P0 ;  /* 0xffffffc002027807 */ /* 0x000fc80004000000 */
[----:B------:R-:W-:Y:S01]  /*3900*/  IADD3 R0, R2, R169, R167 ;  /* 0x000000a902007210 */ /* 0x000fe20007ffe0a7 */
[----:B------:R-:W-:Y:S02]  /*3910*/  IMAD.IADD R2, R169, 0x1, R2 ;  /* 0x00000001a9027824 */ /* 0x000fe400078e0202 */
[C---:B---34-:R-:W-:Y:S01]  /*3920*/  HMMA.16816.F32 R12, R8.reuse, R32, RZ ;  /* 0x00000020080c723c */ /* 0x058fe200000018ff */
[----:B------:R-:W-:Y:S04]  /*3930*/  LDSM.16.M88.4 R20, [R166] ;  /* 0x00000000a614783b */ /* 0x000fe80000000200 */
[----:B------:R-:W2:Y:S03]  /*3940*/  LDSM.16.M88.4 R64, [R2] ;  /* 0x000000000240783b */ /* 0x000ea60000000200 */
[C---:B------:R-:W-:Y:S01]  /*3950*/  HMMA.16816.F32 R32, R8.reuse, R34, RZ ;  /* 0x000000220820723c */ /* 0x040fe200000018ff */
[----:B------:R-:W3:Y:S04]  /*3960*/  LDSM.16.M88.4 R72, [R2+0x1000] ;  /* 0x001000000248783b */ /* 0x000ee80000000200 */
[----:B------:R-:W4:Y:S03]  /*3970*/  LDSM.16.M88.4 R68, [R2+0x800] ;  /* 0x000800000244783b */ /* 0x000f260000000200 */
[----:B------:R-:W-:Y:S01]  /*3980*/  HMMA.16816.F32 R28, R8, R36, RZ ;  /* 0x00000024081c723c */ /* 0x000fe200000018ff */
[----:B------:R-:W5:Y:S04]  /*3990*/  LDSM.16.M88.4 R84, [R2+0x1800] ;  /* 0x001800000254783b */ /* 0x000f680000000200 */
[----:B------:R-:W-:Y:S03]  /*39a0*/  LDSM.16.M88.4 R16, [R165] ;  /* 0x00000000a510783b */ /* 0x000fe60000000200 */
[----:B-1----:R-:W-:Y:S01]  /*39b0*/  HMMA.16816.F32 R48, R4, R60, R12 ;  /* 0x0000003c0430723c */ /* 0x002fe2000000180c */
[----:B------:R-:W1:Y:S04]  /*39c0*/  LDSM.16.M88.4 R92, [R0] ;  /* 0x00000000005c783b */ /* 0x000e680000000200 */
[----:B------:R-:W-:Y:S03]  /*39d0*/  LDSM.16.M88.4 R100, [R169+0x2000] ;  /* 0x00200000a964783b */ /* 0x000fe60000000200 */
[C---:B------:R-:W-:Y:S01]  /*39e0*/  HMMA.16816.F32 R12, R8.reuse, R38, RZ ;  /* 0x00000026080c723c */ /* 0x040fe200000018ff */
[----:B------:R-:W-:Y:S07]  /*39f0*/  LDSM.16.M88.4 R96, [R24+0x2000] ;  /* 0x002000001860783b */ /* 0x000fee0000000200 */
[C---:B------:R-:W-:Y:S08]  /*3a00*/  HMMA.16816.F32 R36, R8.reuse, R40, RZ ;  /* 0x000000280824723c */ /* 0x040ff000000018ff */
[C---:B------:R-:W-:Y:S08]  /*3a10*/  HMMA.16816.F32 R40, R8.reuse, R42, RZ ;  /* 0x0000002a0828723c */ /* 0x040ff000000018ff */
[C---:B------:R-:W-:Y:S08]  /*3a20*/  HMMA.16816.F32 R44, R8.reuse, R56, RZ ;  /* 0x00000038082c723c */ /* 0x040ff000000018ff */
[----:B------:R-:W-:Y:S08]  /*3a30*/  HMMA.16816.F32 R56, R8, R58, RZ ;  /* 0x0000003a0838723c */ /* 0x000ff000000018ff */
[C---:B------:R-:W-:Y:S08]  /*3a40*/  HMMA.16816.F32 R60, R4.reuse, R62, R32 ;  /* 0x0000003e043c723c */ /* 0x040ff00000001820 */
[C---:B------:R-:W-:Y:S08]  /*3a50*/  HMMA.16816.F32 R52, R4.reuse, R76, R28 ;  /* 0x0000004c0434723c */ /* 0x040ff0000000181c */
[C---:B------:R-:W-:Y:S08]  /*3a60*/  HMMA.16816.F32 R28, R4.reuse, R80, R36 ;  /* 0x00000050041c723c */ /* 0x040ff00000001824 */
[C---:B------:R-:W-:Y:S01]  /*3a70*/  HMMA.16816.F32 R8, R4.reuse, R82, R40 ;  /* 0x000000520408723c */ /* 0x040fe20000001828 */
[----:B------:R-:W-:Y:S07]  /*3a80*/  LDSM.16.M88.4 R80, [R0+0x800] ;  /* 0x000800000050783b */ /* 0x000fee0000000200 */
[C---:B------:R-:W-:Y:S01]  /*3a90*/  HMMA.16816.F32 R32, R4.reuse, R78, R12 ;  /* 0x0000004e0420723c */ /* 0x040fe2000000180c */
[----:B------:R-:W1:Y:S04]  /*3aa0*/  LDSM.16.M88.4 R76, [R0+0x1000] ;  /* 0x00100000004c783b */ /* 0x000e680000000200 */
[----:B------:R-:W-:Y:S03]  /*3ab0*/  LDSM.16.M88.4 R12, [R163+0x4000] ;  /* 0x00400000a30c783b */ /* 0x000fe60000000200 */
[----:B------:R-:W-:Y:S08]  /*3ac0*/  HMMA.16816.F32 R36, R4, R88, R44 ;  /* 0x000000580424723c */ /* 0x000ff0000000182c */
[----:B--2---:R-:W-:Y:S08]  /*3ad0*/  HMMA.16816.F32 R44, R20, R64, R48 ;  /* 0x00000040142c723c */ /* 0x004ff00000001830 */
[----:B------:R-:W-:Y:S01]  /*3ae0*/  HMMA.16816.F32 R48, R4, R90, R56 ;  /* 0x0000005a0430723c */ /* 0x000fe20000001838 */
[----:B------:R-:W2:Y:S07]  /*3af0*/  LDSM.16.M88.4 R88, [R0+0x1800] ;  /* 0x001800000058783b */ /* 0x000eae0000000200 */
[C---:B------:R-:W-:Y:S01]  /*3b00*/  HMMA.16816.F32 R60, R20.reuse, R66, R60 ;  /* 0x00000042143c723c */ /* 0x040fe2000000183c */
[----:B------:R-:W-:Y:S07]  /*3b10*/  LDSM.16.M88.4 R64, [R169+0x3000] ;  /* 0x00300000a940783b */ /* 0x000fee0000000200 */
[C---:B---3--:R-:W-:Y:S08]  /*3b20*/  HMMA.16816.F32 R40, R20.reuse, R72, R28 ;  /* 0x000000481428723c */ /* 0x048ff0000000181c */
[C---:B----4-:R-:W-:Y:S08]  /*3b30*/  HMMA.16816.F32 R56, R20.reuse, R68, R52 ;  /* 0x000000441438723c */ /* 0x050ff00000001834 */
[C---:B------:R-:W-:Y:S01]  /*3b40*/  HMMA.16816.F32 R28, R20.reuse, R74, R8 ;  /* 0x0000004a141c723c */ /* 0x040fe20000001808 */
[----:B------:R-:W-:Y:S04]  /*3b50*/  LDSM.16.M88.4 R8, [R164+0x4000] ;  /* 0x00400000a408783b */ /* 0x000fe80000000200 */
[----:B------:R-:W-:Y:S03]  /*3b60*/  LDSM.16.M88.4 R72, [R24+0x3000] ;  /* 0x003000001848783b */ /* 0x000fe60000000200 */
[C---:B------:R-:W-:Y:S01]  /*3b70*/  HMMA.16816.F32 R52, R20.reuse, R70, R32 ;  /* 0x000000461434723c */ /* 0x040fe20000001820 */
[----:B------:R-:W-:Y:S07]  /*3b80*/  LDSM.16.M88.4 R68, [R169+0x2800] ;  /* 0x00280000a944783b */ /* 0x000fee0000000200 */
[----:B-----5:R-:W-:Y:S08]  /*3b90*/  HMMA.16816.F32 R4, R20, R84, R36 ;  /* 0x000000541404723c */ /* 0x020ff00000001824 */
[----:B-1----:R-:W-:Y:S08]  /*3ba0*/  HMMA.16816.F32 R32, R16, R92, R44 ;  /* 0x0000005c1020723c */ /* 0x002ff0000000182c */
[----:B------:R-:W-:Y:S01]  /*3bb0*/  HMMA.16816.F32 R36, R20, R86, R48 ;  /* 0x000000561424723c */ /* 0x000fe20000001830 */
[----:B------:R-:W1:Y:S07]  /*3bc0*/  LDSM.16.M88.4 R84, [R169+0x3800] ;  /* 0x00380000a954783b */ /* 0x000e6e0000000200 */
[C---:B------:R-:W-:Y:S01]  /*3bd0*/  HMMA.16816.F32 R60, R16.reuse, R94, R60 ;  /* 0x0000005e103c723c */ /* 0x040fe2000000183c */
[----:B------:R-:W-:Y:S07]  /*3be0*/  LDSM.16.M88.4 R92, [R2+0x2000] ;  /* 0x00200000025c783b */ /* 0x000fee0000000200 */
[C---:B------:R-:W-:Y:S08]  /*3bf0*/  HMMA.16816.F32 R44, R16.reuse, R76, R40 ;  /* 0x0000004c102c723c */ /* 0x040ff00000001828 */
[C---:B------:R-:W-:Y:S01]  /*3c00*/  HMMA.16816.F32 R40, R16.reuse, R78, R28 ;  /* 0x0000004e1028723c */ /* 0x040fe2000000181c */
[----:B------:R-:W-:Y:S07]  /*3c10*/  LDSM.16.M88.4 R76, [R24+0x2800] ;  /* 0x00280000184c783b */ /* 0x000fee0000000200 */
[C---:B--2---:R-:W-:Y:S01]  /*3c20*/  HMMA.16816.F32 R28, R16.reuse, R88, R4 ;  /* 0x00000058101c723c */ /* 0x044fe20000001804 */
[----:B------:R-:W-:Y:S07]  /*3c30*/  LDSM.16.M88.4 R4, [R166+0x4000] ;  /* 0x00400000a604783b */ /* 0x000fee0000000200 */
[----:B------:R-:W-:Y:S08]  /*3c40*/  HMMA.16816.F32 R56, R16, R80, R56 ;  /* 0x000000501038723c */ /* 0x000ff00000001838 */
[----:B------:R-:W-:Y:S08]  /*3c50*/  HMMA.16816.F32 R20, R12, R100, R32 ;  /* 0x000000640c14723c */ /* 0x000ff00000001820 */
[C---:B------:R-:W-:Y:S01]  /*3c60*/  HMMA.16816.F32 R48, R16.reuse, R82, R52 ;  /* 0x000000521030723c */ /* 0x040fe20000001834 */
[----:B------:R-:W2:Y:S07]  /*3c70*/  LDSM.16.M88.4 R80, [R24+0x3800] ;  /* 0x003800001850783b */ /* 0x000eae0000000200 */
[----:B------:R-:W-:Y:S01]  /*3c80*/  HMMA.16816.F32 R16, R16, R90, R36 ;  /* 0x0000005a1010723c */ /* 0x000fe20000001824 */
[----:B------:R-:W-:Y:S07]  /*3c90*/  LDSM.16.M88.4 R88, [R0+0x2000] ;  /* 0x002000000058783b */ /* 0x000fee0000000200 */
[C---:B------:R-:W-:Y:S08]  /*3ca0*/  HMMA.16816.F32 R60, R12.reuse, R102, R60 ;  /* 0x000000660c3c723c */ /* 0x040ff0000000183c */
[C---:B-1----:R-:W-:Y:S08]  /*3cb0*/  HMMA.16816.F32 R32, R12.reuse, R84, R28 ;  /* 0x000000540c20723c */ /* 0x042ff0000000181c */
[----:B------:R-:W-:Y:S08]  /*3cc0*/  HMMA.16816.F32 R52, R12, R68, R56 ;  /* 0x000000440c34723c */ /* 0x000ff00000001838 */
[----:B------:R-:W-:Y:S01]  /*3cd0*/  HMMA.16816.F32 R28, R8, R96, R20 ;  /* 0x00000060081c723c */ /* 0x000fe20000001814 */
[----:B------:R-:W-:Y:S07]  /*3ce0*/  LDSM.16.M88.4 R20, [R165+0x4000] ;  /* 0x00400000a514783b */ /* 0x000fee0000000200 */
[C---:B------:R-:W-:Y:S01]  /*3cf0*/  HMMA.16816.F32 R48, R12.reuse, R70, R48 ;  /* 0x000000460c30723c */ /* 0x040fe20000001830 */
[----:B------:R-:W1:Y:S07]  /*3d00*/  LDSM.16.M88.4 R68, [R2+0x2800] ;  /* 0x002800000244783b */ /* 0x000e6e0000000200 */
[C---:B------:R-:W-:Y:S08]  /*3d10*/  HMMA.16816.F32 R44, R12.reuse, R64, R44 ;  /* 0x000000400c2c723c */ /* 0x040ff0000000182c */
[C---:B------:R-:W-:Y:S01]  /*3d20*/  HMMA.16816.F32 R36, R12.reuse, R66, R40 ;  /* 0x000000420c24723c */ /* 0x040fe20000001828 */
[----:B------:R-:W3:Y:S07]  /*3d30*/  LDSM.16.M88.4 R64, [R2+0x3000] ;  /* 0x003000000240783b */ /* 0x000eee0000000200 */
[----:B------:R-:W-:Y:S01]  /*3d40*/  HMMA.16816.F32 R12, R12, R86, R16 ;  /* 0x000000560c0c723c */ /* 0x000fe20000001810 */
[----:B------:R-:W4:Y:S04]  /*3d50*/  LDSM.16.M88.4 R84, [R2+0x3800] ;  /* 0x003800000254783b */ /* 0x000f280000000200 */
[----:B------:R-:W-:Y:S03]  /*3d60*/  LDSM.16.M88.4 R16, [R163+0x8000] ;  /* 0x00800000a310783b */ /* 0x000fe60000000200 */
[C---:B------:R-:W-:Y:S08]  /*3d70*/  HMMA.16816.F32 R60, R8.reuse, R98, R60 ;  /* 0x00000062083c723c */ /* 0x040ff0000000183c */
[C---:B--2---:R-:W-:Y:S08]  /*3d80*/  HMMA.16816.F32 R40, R8.reuse, R80, R32 ;  /* 0x000000500828723c */ /* 0x044ff00000001820 */
[----:B------:R-:W-:Y:S08]  /*3d90*/  HMMA.16816.F32 R56, R8, R76, R52 ;  /* 0x0000004c0838723c */ /* 0x000ff00000001834 */
[----:B------:R-:W-:Y:S08]  /*3da0*/  HMMA.16816.F32 R32, R4, R92, R28 ;  /* 0x0000005c0420723c */ /* 0x000ff0000000181c */
[C---:B------:R-:W-:Y:S01]  /*3db0*/  HMMA.16816.F32 R52, R8.reuse, R78, R48 ;  /* 0x0000004e0834723c */ /* 0x040fe20000001830 */
[----:B------:R-:W-:Y:S07]  /*3dc0*/  LDSM.16.M88.4 R76, [R0+0x2800] ;  /* 0x00280000004c783b */ /* 0x000fee0000000200 */
[C---:B------:R-:W-:Y:S08]  /*3dd0*/  HMMA.16816.F32 R48, R8.reuse, R72, R44 ;  /* 0x000000480830723c */ /* 0x040ff0000000182c */
[C---:B------:R-:W-:Y:S01]  /*3de0*/  HMMA.16816.F32 R44, R8.reuse, R74, R36 ;  /* 0x0000004a082c723c */ /* 0x040fe20000001824 */
[----:B------:R-:W-:Y:S07]  /*3df0*/  LDSM.16.M88.4 R72, [R0+0x3800] ;  /* 0x003800000048783b */ /* 0x000fee0000000200 */
[----:B------:R-:W-:Y:S01]  /*3e00*/  HMMA.16816.F32 R8, R8, R82, R12 ;  /* 0x000000520808723c */ /* 0x000fe2000000180c */
[----:B------:R-:W2:Y:S04]  /*3e10*/  LDSM.16.M88.4 R80, [R169+0x4000] ;  /* 0x00400000a950783b */ /* 0x000ea80000000200 */
[----:B------:R-:W-:Y:S03]  /*3e20*/  LDSM.16.M88.4 R12, [R164+0x8000] ;  /* 0x00800000a40c783b */ /* 0x000fe60000000200 */
[C---:B------:R-:W-:Y:S01]  /*3e30*/  HMMA.16816.F32 R28, R4.reuse, R94, R60 ;  /* 0x0000005e041c723c */ /* 0x040fe2000000183c */
[----:B------:R-:W-:Y:S07]  /*3e40*/  LDSM.16.M88.4 R60, [R2+0x4000] ;  /* 0x00400000023c783b */ /* 0x000fee0000000200 */
[----:B-1----:R-:W-:Y:S08]  /*3e50*/  HMMA.16816.F32 R36, R4, R68, R56 ;  /* 0x000000440424723c */ /* 0x002ff00000001838 */
[----:B------:R-:W-:Y:S08]  /*3e60*/  HMMA.16816.F32 R32, R20, R88, R32 ;  /* 0x000000581420723c */ /* 0x000ff00000001820 */
[C---:B------:R-:W-:Y:S01]  /*3e70*/  HMMA.16816.F32 R56, R4.reuse, R70, R52 ;  /* 0x000000460438723c */ /* 0x040fe20000001834 */
[----:B------:R-:W-:Y:S07]  /*3e80*/  LDSM.16.M88.4 R52, [R169+0x4800] ;  /* 0x00480000a934783b */ /* 0x000fee0000000200 */
[C---:B---3--:R-:W-:Y:S08]  /*3e90*/  HMMA.16816.F32 R68, R4.reuse, R64, R48 ;  /* 0x000000400444723c */ /* 0x048ff00000001830 */
[C---:B------:R-:W-:Y:S01]  /*3ea0*/  HMMA.16816.F32 R48, R4.reuse, R66, R44 ;  /* 0x000000420430723c */ /* 0x040fe2000000182c */
[----:B------:R-:W-:Y:S07]  /*3eb0*/  LDSM.16.M88.4 R44, [R24+0x4000] ;  /* 0x00400000182c783b */ /* 0x000fee0000000200 */
[----:B----4-:R-:W-:Y:S01]  /*3ec0*/  HMMA.16816.F32 R64, R4, R84, R40 ;  /* 0x000000540440723c */ /* 0x010fe20000001828 */
[----:B------:R-:W1:Y:S07]  /*3ed0*/  LDSM.16.M88.4 R40, [R0+0x3000] ;  /* 0x003000000028783b */ /* 0x000e6e0000000200 */
[----:B------:R-:W-:Y:S08]  /*3ee0*/  HMMA.16816.F32 R28, R20, R90, R28 ;  /* 0x0000005a141c723c */ /* 0x000ff0000000181c */
[----:B------:R-:W-:Y:S01]  /*3ef0*/  HMMA.16816.F32 R84, R4, R86, R8 ;  /* 0x000000560454723c */ /* 0x000fe20000001808 */
[----:B------:R-:W3:Y:S07]  /*3f00*/  LDSM.16.M88.4 R8, [R166+0x8000] ;  /* 0x00800000a608783b */ /* 0x000eee0000000200 */
[----:B--2---:R-:W-:Y:S08]  /*3f10*/  HMMA.16816.F32 R4, R16, R80, R32 ;  /* 0x000000501004723c */ /* 0x004ff00000001820 */
[----:B------:R-:W-:Y:S08]  /*3f20*/  HMMA.16816.F32 R36, R20, R76, R36 ;  /* 0x0000004c1424723c */ /* 0x000ff00000001824 */
[----:B------:R-:W-:Y:S01]  /*3f30*/  HMMA.16816.F32 R32, R16, R82, R28 ;  /* 0x000000521020723c */ /* 0x000fe2000000181c */
[----:B------:R-:W-:Y:S07]  /*3f40*/  LDSM.16.M88.4 R80, [R169+0x5800] ;  /* 0x00580000a950783b */ /* 0x000fee0000000200 */
[----:B-1----:R-:W-:Y:S01]  /*3f50*/  HMMA.16816.F32 R92, R20, R40, R68 ;  /* 0x00000028145c723c */ /* 0x002fe20000001844 */
[----:B------:R-:W1:Y:S07]  /*3f60*/  LDSM.16.M88.4 R68, [R24+0x4800] ;  /* 0x004800001844783b */ /* 0x000e6e0000000200 */
[----:B------:R-:W-:Y:S01]  /*3f70*/  HMMA.16816.F32 R28, R12, R44, R4 ;  /* 0x0000002c0c1c723c */ /* 0x000fe20000001804 */
[----:B------:R-:W-:Y:S07]  /*3f80*/  LDSM.16.M88.4 R4, [R165+0x8000] ;  /* 0x00800000a504783b */ /* 0x000fee0000000200 */
[C---:B------:R-:W-:Y:S01]  /*3f90*/  HMMA.16816.F32 R96, R20.reuse, R72, R64 ;  /* 0x000000481460723c */ /* 0x040fe20000001840 */
[----:B------:R-:W2:Y:S07]  /*3fa0*/  LDSM.16.M88.4 R64, [R0+0x4000] ;  /* 0x004000000040783b */ /* 0x000eae0000000200 */
[----:B------:R-:W-:Y:S01]  /*3fb0*/  HMMA.16816.F32 R56, R20, R78, R56 ;  /* 0x0000004e1438723c */ /* 0x000fe20000001838 */
[----:B------:R-:W-:Y:S07]  /*3fc0*/  LDSM.16.M88.4 R76, [R24+0x5000] ;  /* 0x00500000184c783b */ /* 0x000fee0000000200 */
[----:B------:R-:W-:Y:S08]  /*3fd0*/  HMMA.16816.F32 R36, R16, R52, R36 ;  /* 0x000000341024723c */ /* 0x000ff00000001824 */
[----:B------:R-:W-:Y:S01]  /*3fe0*/  HMMA.16816.F32 R88, R20, R42, R48 ;  /* 0x0000002a1458723c */ /* 0x000fe20000001830 */
[----:B------:R-:W4:Y:S07]  /*3ff0*/  LDSM.16.M88.4 R48, [R169+0x5000] ;  /* 0x00500000a930783b */ /* 0x000f2e0000000200 */
[----:B------:R-:W-:Y:S08]  /*4000*/  HMMA.16816.F32 R32, R12, R46, R32 ;  /* 0x0000002e0c20723c */ /* 0x000ff00000001820 */
[----:B---3--:R-:W-:Y:S08]  /*4010*/  HMMA.16816.F32 R28, R8, R60, R28 ;  /* 0x0000003c081c723c */ /* 0x008ff0000000181c */
[----:B------:R-:W-:Y:S01]  /*4020*/  HMMA.16816.F32 R44, R16, R54, R56 ;  /* 0x00000036102c723c */ /* 0x000fe20000001838 */
[----:B------:R-:W3:Y:S07]  /*4030*/  LDSM.16.M88.4 R56, [R2+0x4800] ;  /* 0x004800000238783b */ /* 0x000eee0000000200 */
[----:B-1----:R-:W-:Y:S08]  /*4040*/  HMMA.16816.F32 R40, R12, R68, R36 ;  /* 0x000000440c28723c */ /* 0x002ff00000001824 */
[----:B------:R-:W-:Y:S08]  /*4050*/  HMMA.16816.F32 R36, R8, R62, R32 ;  /* 0x0000003e0824723c */ /* 0x000ff00000001820 */
[----:B--2---:R-:W-:Y:S08]  /*4060*/  HMMA.16816.F32 R52, R4, R64, R28 ;  /* 0x000000400434723c */ /* 0x004ff0000000181c */
[----:B----4-:R-:W-:Y:S08]  /*4070*/  HMMA.16816.F32 R32, R16, R48, R92 ;  /* 0x000000301020723c */ /* 0x010ff0000000185c */
[----:B------:R-:W-:Y:S01]  /*4080*/  HMMA.16816.F32 R60, R20, R74, R84 ;  /* 0x0000004a143c723c */ /* 0x000fe20000001854 */
[----:B------:R-:W1:Y:S07]  /*4090*/  LDSM.16.M88.4 R84, [R0+0x4800] ;  /* 0x004800000054783b */ /* 0x000e6e0000000200 */
[----:B------:R-:W-:Y:S01]  /*40a0*/  HMMA.16816.F32 R28, R12, R70, R44 ;  /* 0x000000460c1c723c */ /* 0x000fe2000000182c */
[----:B------:R-:W-:Y:S01]  /*40b0*/  FMUL.FTZ R3, R52, c[0x0][0x320] ;  /* 0x0000c80034037a20 */ /* 0x000fe20000410000 */
[----:B------:R-:W-:Y:S06]  /*40c0*/  LDSM.16.M88.4 R44, [R2+0x5800] ;  /* 0x00580000022c783b */ /* 0x000fec0000000200 */
[----:B------:R-:W-:Y:S01]  /*40d0*/  HMMA.16816.F32 R36, R4, R66, R36 ;  /* 0x000000420424723c */ /* 0x000fe20000001824 */
[----:B------:R-:W2:Y:S07]  /*40e0*/  LDSM.16.M88.4 R64, [R2+0x5000] ;  /* 0x005000000240783b */ /* 0x000eae0000000200 */
[----:B------:R-:W-:Y:S01]  /*40f0*/  HMMA.16816.F32 R72, R16, R50, R88 ;  /* 0x000000321048723c */ /* 0x000fe20000001858 */
[----:B------:R4:W-:Y:S01]  /*4100*/  MUFU.TANH R88, R3 ;  /* 0x0000000300587308 */ /* 0x0009e20000002400 */
[----:B------:R2:W5:Y:S06]  /*4110*/  LDSM.16.M88.4 R48, [R24+0x5800] ;  /* 0x005800001830783b */ /* 0x00056c0000000200 */
[----:B---3--:R-:W-:Y:S08]  /*4120*/  HMMA.16816.F32 R20, R8, R56, R40 ;  /* 0x000000380814723c */ /* 0x008ff00000001828 */
[----:B------:R-:W-:Y:S01]  /*4130*/  HMMA.16816.F32 R68, R16, R80, R96 ;  /* 0x000000501044723c */ /* 0x000fe20000001860 */
[----:B----4-:R-:W-:-:S04]  /*4140*/  FMUL.FTZ R3, R53, c[0x0][0x320] ;  /* 0x0000c80035037a20 */ /* 0x010fc80000410000 */
[----:B------:R3:W-:Y:S03]  /*4150*/  MUFU.TANH R81, R3 ;  /* 0x0000000300517308 */ /* 0x0007e60000002400 */
[----:B------:R-:W-:Y:S08]  /*4160*/  HMMA.16816.F32 R32, R12, R76, R32 ;  /* 0x0000004c0c20723c */ /* 0x000ff00000001820 */
[----:B------:R-:W-:Y:S01]  /*4170*/  HMMA.16816.F32 R28, R8, R58, R28 ;  /* 0x0000003a081c723c */ /* 0x000fe2000000181c */
[----:B---3--:R-:W-:-:S07]  /*4180*/  FMUL.FTZ R3, R54, c[0x0][0x320] ;  /* 0x0000c80036037a20 */ /* 0x008fce0000410000 */
[----:B-1----:R-:W-:Y:S01]  /*4190*/  HMMA.16816.F32 R40, R4, R84, R20 ;  /* 0x000000540428723c */ /* 0x002fe20000001814 */
[----:B------:R1:W3:Y:S07]  /*41a0*/  MUFU.TANH R80, R3 ;  /* 0x0000000300507308 */ /* 0x0002ee0000002400 */
[----:B------:R-:W-:Y:S08]  /*41b0*/  HMMA.16816.F32 R16, R16, R82, R60 ;  /* 0x000000521010723c */ /* 0x000ff0000000183c */
[----:B------:R-:W-:Y:S01]  /*41c0*/  HMMA.16816.F32 R20, R12, R78, R72 ;  /* 0x0000004e0c14723c */ /* 0x000fe20000001848 */
[----:B-1----:R-:W-:-:S02]  /*41d0*/  FMUL.FTZ R3, R55, c[0x0][0x320] ;  /* 0x0000c80037037a20 */ /* 0x002fc40000410000 */
[----:B------:R-:W1:Y:S02]  /*41e0*/  LDSM.16.M88.4 R52, [R0+0x5000] ;  /* 0x005000000034783b */ /* 0x000e640000000200 */
[----:B------:R4:W1:Y:S03]  /*41f0*/  MUFU.TANH R77, R3 ;  /* 0x00000003004d7308 */ /* 0x0008660000002400 */
[----:B--2---:R-:W-:Y:S01]  /*4200*/  HMMA.16816.F32 R24, R8, R64, R32 ;  /* 0x000000400818723c */ /* 0x004fe20000001820 */
[----:B------:R-:W-:-:S04]  /*4210*/  FMUL.FTZ R2, R40, c[0x0][0x320] ;  /* 0x0000c80028027a20 */ /* 0x000fc80000410000 */
[----:B------:R2:W-:Y:S03]  /*4220*/  MUFU.TANH R56, R2 ;  /* 0x0000000200387308 */ /* 0x0005e60000002400 */
[----:B-----5:R-:W-:Y:S01]  /*4230*/  HMMA.16816.F32 R32, R12, R48, R68 ;  /* 0x000000300c20723c */ /* 0x020fe20000001844 */
[----:B----4-:R-:W-:-:S07]  /*4240*/  FMUL.FTZ R3, R36, c[0x0][0x320] ;  /* 0x0000c80024037a20 */ /* 0x010fce0000410000 */
[----:B------:R-:W-:Y:S01]  /*4250*/  HMMA.16816.F32 R12, R12, R50, R16 ;  /* 0x000000320c0c723c */ /* 0x000fe20000001810 */
[----:B------:R4:W5:Y:S01]  /*4260*/  MUFU.TANH R76, R3 ;  /* 0x00000003004c7308 */ /* 0x0009620000002400 */
[----:B--2---:R-:W-:-:S06]  /*4270*/  FMUL.FTZ R2, R41, c[0x0][0x320] ;  /* 0x0000c80029027a20 */ /* 0x004fcc0000410000 */
[C---:B------:R-:W-:Y:S01]  /*4280*/  HMMA.16816.F32 R16, R8.reuse, R66, R20 ;  /* 0x000000420810723c */ /* 0x040fe20000001814 */
[----:B------:R2:W-:Y:S07]  /*4290*/  MUFU.TANH R49, R2 ;  /* 0x0000000200317308 */ /* 0x0005ee0000002400 */
[----:B------:R-:W-:Y:S01]  /*42a0*/  HMMA.16816.F32 R20, R8, R44, R32 ;  /* 0x0000002c0814723c */ /* 0x000fe20000001820 */
[----:B----4-:R-:W-:-:S04]  /*42b0*/  FMUL.FTZ R3, R37, c[0x0][0x320] ;  /* 0x0000c80025037a20 */ /* 0x010fc80000410000 */
[----:B------:R4:W-:Y:S03]  /*42c0*/  MUFU.TANH R59, R3 ;  /* 0x00000003003b7308 */ /* 0x0009e60000002400 */
[----:B-1----:R-:W-:Y:S01]  /*42d0*/  HMMA.16816.F32 R24, R4, R52, R24 ;  /* 0x000000340418723c */ /* 0x002fe20000001818 */
[----:B--2---:R-:W-:-:S04]  /*42e0*/  FMUL.FTZ R2, R42, c[0x0][0x320] ;  /* 0x0000c8002a027a20 */ /* 0x004fc80000410000 */
[----:B------:R1:W-:Y:S03]  /*42f0*/  MUFU.TANH R48, R2 ;  /* 0x0000000200307308 */ /* 0x0003e60000002400 */
[----:B------:R-:W-:Y:S01]  /*4300*/  HMMA.16816.F32 R8, R8, R46, R12 ;  /* 0x0000002e0808723c */ /* 0x000fe2000000180c */
[----:B----4-:R-:W-:-:S07]  /*4310*/  FMUL.FTZ R3, R38, c[0x0][0x320] ;  /* 0x0000c80026037a20 */ /* 0x010fce0000410000 */
[----:B------:R-:W-:Y:S01]  /*4320*/  HMMA.16816.F32 R12, R4, R54, R16 ;  /* 0x00000036040c723c */ /* 0x000fe20000001810 */
[----:B------:R2:W4:Y:S01]  /*4330*/  MUFU.TANH R58, R3 ;  /* 0x00000003003a7308 */ /* 0x0005220000002400 */
[----:B-1----:R-:W-:-:S07]  /*4340*/  FMUL.FTZ R2, R43, c[0x0][0x320] ;  /* 0x0000c8002b027a20 */ /* 0x002fce0000410000 */
[----:B------:R1:W-:Y:S01]  /*4350*/  MUFU.TANH R40, R2 ;  /* 0x0000000200287308 */ /* 0x0003e20000002400 */
[----:B--2---:R-:W-:Y:S02]  /*4360*/  FMUL.FTZ R3, R39, c[0x0][0x320] ;  /* 0x0000c80027037a20 */ /* 0x004fe40000410000 */
[----:B------:R-:W-:Y:S01]  /*4370*/  HMMA.16816.F32 R36, R4, R86, R28 ;  /* 0x000000560424723c */ /* 0x000fe2000000181c */
[----:B------:R2:W3:Y:S04]  /*4380*/  LDSM.16.M88.4 R28, [R0+0x5800] ;  /* 0x00580000001c783b */ /* 0x0004e80000000200 */
[----:B------:R-:W2:Y:S07]  /*4390*/  MUFU.TANH R57, R3 ;  /* 0x0000000300397308 */ /* 0x000eae0000002400 */
[----:B-1----:R-:W-:Y:S11]  /*43a0*/  FMUL.FTZ R2, R15, c[0x0][0x320] ;  /* 0x0000c8000f027a20 */ /* 0x002ff60000410000 */
[----:B------:R-:W-:Y:S01]  /*43b0*/  @!UPT UIADD3 URZ, URZ, URZ, URZ ;  /* 0x0000003f3f3ff290 */ /* 0x000fe2000fffe03f */
[----:B--2---:R-:W-:-:S04]  /*43c0*/  FMUL.FTZ R0, R36, c[0x0][0x320] ;  /* 0x0000c80024007a20 */ /* 0x004fc80000410000 */
[----:B------:R1:W2:Y:S01]  /*43d0*/  MUFU.TANH R42, R0 ;  /* 0x00000000002a7308 */ /* 0x0002a20000002400 */
[----:B---3--:R-:W-:Y:S01]  /*43e0*/  HMMA.16816.F32 R16, R4, R28, R20 ;  /* 0x0000001c0410723c */ /* 0x008fe20000001814 */
[----:B-1----:R-:W-:-:S06]  /*43f0*/  FMUL.FTZ R0, R37, c[0x0][0x320] ;  /* 0x0000c80025007a20 */ /* 0x002fcc0000410000 */
[----:B------:R1:W-:Y:S01]  /*4400*/  MUFU.TANH R41, R0 ;  /* 0x0000000000297308 */ /* 0x0003e20000002400 */
[----:B------:R-:W-:Y:S01]  /*4410*/  HMMA.16816.F32 R4, R4, R30, R8 ;  /* 0x0000001e0404723c */ /* 0x000fe20000001808 */
[----:B-1----:R-:W-:Y:S11]  /*4420*/  FMUL.FTZ R0, R38, c[0x0][0x320] ;  /* 0x0000c80026007a20 */ /* 0x002ff60000410000 */
[----:B------:R-:W-:Y:S04]  /*4430*/  @!UPT UIADD3 URZ, URZ, URZ, URZ ;  /* 0x0000003f3f3ff290 */ /* 0x000fe8000fffe03f */
[----:B------:R-:W-:Y:S01]  /*4440*/  FMUL.FTZ R8, R16, c[0x0][0x320] ;  /* 0x0000c80010087a20 */ /* 0x000fe20000410000 */
[----:B------:R1:W3:Y:S01]  /*4450*/  MUFU.TANH R37, R0 ;  /* 0x0000000000257308 */ /* 0x0002e20000002400 */
[----:B------:R-:W-:Y:S02]  /*4460*/  FMUL.FTZ R3, R18, c[0x0][0x320] ;  /* 0x0000c80012037a20 */ /* 0x000fe40000410000 */
[----:B------:R-:W-:-:S04]  /*4470*/  FMUL.FTZ R9, R17, c[0x0][0x320] ;  /* 0x0000c80011097a20 */ /* 0x000fc80000410000 */
[----:B------:R-:W-:Y:S02]  /*4480*/  FMUL.FTZ R5, R5, c[0x0][0x320] ;  /* 0x0000c80005057a20 */ /* 0x000fe40000410000 */
[----:B------:R-:W-:Y:S01]  /*4490*/  FMUL.FTZ R4, R4, c[0x0][0x320] ;  /* 0x0000c80004047a20 */ /* 0x000fe20000410000 */
[----:B------:R-:W-:Y:S01]  /*44a0*/  MUFU.TANH R28, R9 ;  /* 0x00000009001c7308 */ /* 0x000fe20000002400 */
[----:B-1----:R-:W-:-:S07]  /*44b0*/  FMUL.FTZ R0, R39, c[0x0][0x320] ;  /* 0x0000c80027007a20 */ /* 0x002fce0000410000 */
[----:B------:R-:W-:Y:S08]  /*44c0*/  MUFU.TANH R16, R4 ;  /* 0x0000000400107308 */ /* 0x000ff00000002400 */
[----:B------:R1:W1:Y:S02]  /*44d0*/  MUFU.TANH R36, R0 ;  /* 0x0000000000247308 */ /* 0x0002640000002400 */
[----:B-1----:R-:W-:-:S06]  /*44e0*/  FMUL.FTZ R0, R24, c[0x0][0x320] ;  /* 0x0000c80018007a20 */ /* 0x002fcc0000410000 */
[----:B------:R-:W-:Y:S08]  /*44f0*/  MUFU.TANH R24, R8 ;  /* 0x0000000800187308 */ /* 0x000ff00000002400 */
[----:B------:R1:W1:Y:S02]  /*4500*/  MUFU.TANH R34, R0 ;  /* 0x0000000000227308 */ /* 0x0002640000002400 */
[----:B-1----:R-:W-:-:S06]  /*4510*/  FMUL.FTZ R0, R25, c[0x0][0x320] ;  /* 0x0000c80019007a20 */ /* 0x002fcc0000410000 */
[----:B------:R1:W-:Y:S02]  /*4520*/  MUFU.TANH R35, R0 ;  /* 0x0000000000237308 */ /* 0x0003e40000002400 */
[----:B-1----:R-:W-:Y:S02]  /*4530*/  FMUL.FTZ R0, R26, c[0x0][0x320] ;  /* 0x0000c8001a007a20 */ /* 0x002fe40000410000 */
[----:B------:R-:W-:-:S04]  /*4540*/  FMUL.FTZ R26, R7, c[0x0][0x320] ;  /* 0x0000c800071a7a20 */ /* 0x000fc80000410000 */
[----:B------:R1:W1:Y:S08]  /*4550*/  MUFU.TANH R33, R0 ;  /* 0x0000000000217308 */ /* 0x0002700000002400 */
[----:B------:R-:W-:Y:S01]  /*4560*/  MUFU.TANH R4, R26 ;  /* 0x0000001a00047308 */ /* 0x000fe20000002400 */
[----:B-1----:R-:W-:-:S07]  /*4570*/  FMUL.FTZ R0, R27, c[0x0][0x320] ;  /* 0x0000c8001b007a20 */ /* 0x002fce0000410000 */
[----:B------:R1:W-:Y:S08]  /*4580*/  MUFU.TANH R27, R2 ;  /* 0x00000002001b7308 */ /* 0x0003f00000002400 */
[----:B------:R2:W2:Y:S01]  /*4590*/  MUFU.TANH R32, R0 ;  /* 0x0000000000207308 */ /* 0x0004a20000002400 */
[----:B-1----:R-:W-:-:S07]  /*45a0*/  FMUL.FTZ R2, R19, c[0x0][0x320] ;  /* 0x0000c80013027a20 */ /* 0x002fce0000410000 */
[----:B------:R-:W-:Y:S01]  /*45b0*/  MUFU.TANH R15, R2 ;  /* 0x00000002000f7308 */ /* 0x000fe20000002400 */
[----:B--2---:R-:W-:-:S07]  /*45c0*/  FMUL.FTZ R0, R12, c[0x0][0x320] ;  /* 0x0000c8000c007a20 */ /* 0x004fce0000410000 */
[----:B------:R1:W2:Y:S08]  /*45d0*/  MUFU.TANH R29, R0 ;  /* 0x00000000001d7308 */ /* 0x0002b00000002400 */
[----:B------:R-:W-:Y:S01]  /*45e0*/  MUFU.TANH R12, R5 ;  /* 0x00000005000c7308 */ /* 0x000fe20000002400 */
[----:B-1----:R-:W-:Y:S02]  /*45f0*/  FMUL.FTZ R0, R13, c[0x0][0x320] ;  /* 0x0000c8000d007a20 */ /* 0x002fe40000410000 */
[----:B------:R-:W-:-:S05]  /*4600*/  FMUL.FTZ R13, R6, c[0x0][0x320] ;  /* 0x0000c800060d7a20 */ /* 0x000fca0000410000 */
[----:B------:R1:W-:Y:S08]  /*4610*/  MUFU.TANH R30, R0 ;  /* 0x00000000001e7308 */ /* 0x0003f00000002400 */
[----:B------:R-:W-:Y:S01]  /*4620*/  MUFU.TANH R5, R13 ;  /* 0x0000000d00057308 */ /* 0x000fe20000002400 */
[----:B-1----:R-:W-:-:S07]  /*4630*/  FMUL.FTZ R0, R14, c[0x0][0x320] ;  /* 0x0000c8000e007a20 */ /* 0x002fce0000410000 */
[----:B------:R-:W-:Y:S08]  /*4640*/  MUFU.TANH R14, R3 ;  /* 0x00000003000e7308 */ /* 0x000ff00000002400 */
[----:B------:R1:W1:Y:S02]  /*4650*/  MUFU.TANH R25, R0 ;  /* 0x0000000000197308 */ /* 0x0002640000002400 */
[----:B-1----:R-:W-:-:S05]  /*4660*/  IMAD.IADD R0, R104, 0x1, -R220 ;  /* 0x0000000168007824 */ /* 0x002fca00078e0adc */
[C---:B------:R-:W-:Y:S02]  /*4670*/  ISETP.GT.AND P0, PT, R0.reuse, RZ, PT ;  /* 0x000000ff0000720c */ /* 0x040fe40003f04270 */
[----:B------:R-:W-:Y:S02]  /*4680*/  ISETP.GT.AND P1, PT, R0, 0x1, PT ;  /* 0x000000010000780c */ /* 0x000fe40003f24270 */
[----:B------:R-:W-:Y:S02]  /*4690*/  FSEL R10, R80, -INF , P0 ;  /* 0xff800000500a7808 */ /* 0x000fe40000000000 */
[----:B------:R-:W-:Y:S02]  /*46a0*/  FSEL R6, R88, -INF , P0 ;  /* 0xff80000058067808 */ /* 0x000fe40000000000 */
[----:B------:R-:W-:Y:S02]  /*46b0*/  ISETP.GT.AND P0, PT, R0, 0x8, PT ;  /* 0x000000080000780c */ /* 0x000fe40003f04270 */
[----:B------:R-:W-:-:S02]  /*46c0*/  FSEL R7, R81, -INF , P1 ;  /* 0xff80000051077808 */ /* 0x000fc40000800000 */
[----:B------:R-:W-:Y:S02]  /*46d0*/  FSEL R11, R77, -INF , P1 ;  /* 0xff8000004d0b7808 */ /* 0x000fe40000800000 */
[----:B------:R-:W-:Y:S02]  /*46e0*/  ISETP.GT.AND P1, PT, R0, 0x9, PT ;  /* 0x000000090000780c */ /* 0x000fe40003f24270 */
[----:B-----5:R-:W-:Y:S02]  /*46f0*/  FSEL R8, R76, -INF , P0 ;  /* 0xff8000004c087808 */ /* 0x020fe40000000000 */
[----:B------:R-:W-:Y:S02]  /*4700*/  FMNMX.FTZ R2, R6, R7, !PT ;  /* 0x0000000706027209 */ /* 0x000fe40007810000 */
[----:B----4-:R-:W-:Y:S02]  /*4710*/  FSEL R17, R58, -INF , P0 ;  /* 0xff8000003a117808 */ /* 0x010fe40000000000 */
        /* <DEDUP_REMOVED lines=19> */
[----:B---3--:R-:W-:Y:S02]  /*4850*/  FSEL R48, R37, -INF , P0 ;  /* 0xff80000025307808 */ /* 0x008fe40000000000 */
        /* <DEDUP_REMOVED lines=17> */
[----:B--2---:R-:W-:Y:S02]  /*4970*/  FSEL R69, R29, -INF , P0 ;  /* 0xff8000001d457808 */ /* 0x004fe40000000000 */
        /* <DEDUP_REMOVED lines=14> */
[----:B------:R-:W-:Y:S02]  /*4a60*/  ISETP.GT.AND P0, PT, R0, 0x39, PT ;  /* 0x000000390000780c */ /* 0x000fe40003f04270 */
[----:B------:R-:W-:Y:S02]  /*4a70*/  FMNMX.FTZ R0, R68, R2, !PT ;  /* 0x0000000244007209 */ /* 0x000fe40007810000 */
[----:B------:R-:W-:-:S02]  /*4a80*/  FSEL R152, R15, -INF , P2 ;  /* 0xff8000000f987808 */ /* 0x000fc40001000000 */
[----:B------:R-:W-:Y:S02]  /*4a90*/  FSEL R66, R28, -INF , P2 ;  /* 0xff8000001c427808 */ /* 0x000fe40001000000 */
        /* <DEDUP_REMOVED lines=9> */
[----:B------:R-:W-:Y:S02]  /*4b30*/  FMNMX.FTZ R0, R64, R0, !PT ;  /* 0x0000000040007209 */ /* 0x000fe40007810000 */
[----:B------:R-:W-:Y:S01]  /*4b40*/  FMNMX.FTZ R5, R102, R2, !PT ;  /* 0x0000000266057209 */ /* 0x000fe20007810000 */
[----:B------:R-:W-:Y:S05]  /*4b50*/  @!PT BRA `(.L_x_1566) ;  /* 0x00009d600000f947 */ /* 0x000fea0003800000 */
[----:B------:R1:W2:Y:S02]  /*4b60*/  SHFL.BFLY PT, R2, R0, 0x2, 0x1f ;  /* 0x0c401f0000027f89 */ /* 0x0002a400000e0000 */
.L_x_1656:
[----:B------:R-:W3:Y:S01]  /*4b70*/  LDL R158, [R1] ;  /* 0x00000000019e7983 */ /* 0x000ee20000100800 */
[----:B-12---:R-:W-:Y:S01]  /*4b80*/  FMNMX.FTZ R0, R0, R2, !PT ;  /* 0x0000000200007209 */ /* 0x006fe20007810000 */
[----:B------:R-:W-:-:S04]  /*4b90*/  DEPBAR.LE SB0, 0x2 ;  /* 0x000080800000791a */ /* 0x000fc80000000000 */
[----:B------:R-:W1:Y:S01]  /*4ba0*/  SHFL.BFLY PT, R4, R5, 0x2, 0x1f ;  /* 0x0c401f0005047f89 */ /* 0x000e6200000e0000 */
[----:B------:R-:W-:Y:S03]  /*4bb0*/  BSSY B0, `(.L_x_1567) ;  /* 0x0000161000007945 */ /* 0x000fe60003800000 */
[----:B------:R-:W2:Y:S04]  /*4bc0*/  SHFL.BFLY PT, R3, R0, 0x1, 0x1f ;  /* 0x0c201f0000037f89 */ /* 0x000ea800000e0000 */
[----:B------:R-:W-:Y:S01]  /*4bd0*/  BAR.SYNC.DEFER_BLOCKING 0x0 ;  /* 0x0000000000007b1d */ /* 0x000fe20000010000 */
[----:B-1----:R-:W-:Y:S02]  /*4be0*/  FMNMX.FTZ R2, R5, R4, !PT ;  /* 0x0000000405027209 */ /* 0x002fe40007810000 */
[----:B--2---:R-:W-:-:S03]  /*4bf0*/  FMNMX.FTZ R101, R0, R3, !PT ;  /* 0x0000000300657209 */ /* 0x004fc60007810000 */
[----:B------:R-:W1:Y:S01]  /*4c00*/  SHFL.BFLY PT, R4, R2, 0x1, 0x1f ;  /* 0x0c201f0002047f89 */ /* 0x000e6200000e0000 */
[C---:B------:R-:W-:Y:S01]  /*4c10*/  FSETP.NEU.FTZ.AND P0, PT, R101.reuse, -INF , PT ;  /* 0xff8000006500780b */ /* 0x040fe20003f1d000 */
[----:B------:R-:W-:Y:S02]  /*4c20*/  FMUL.FTZ R0, R101, c[0x0][0x2d0] ;  /* 0x0000b40065007a20 */ /* 0x000fe40000410000 */
[----:B------:R-:W-:Y:S03]  /*4c30*/  LDSM.16.MT88.4 R12, [R170] ;  /* 0x00000000aa0c783b */ /* 0x000fe60000004200 */
[----:B------:R-:W-:Y:S01]  /*4c40*/  FSEL R0, R0, RZ, P0 ;  /* 0x000000ff00007208 */ /* 0x000fe20000000000 */
[----:B------:R-:W-:Y:S04]  /*4c50*/  LDSM.16.MT88.4 R36, [R171] ;  /* 0x00000000ab24783b */ /* 0x000fe80000004200 */
[----:B------:R-:W-:Y:S01]  /*4c60*/  FFMA.FTZ R3, R6, c[0x0][0x2d0], -R0 ;  /* 0x0000b40006037a23 */ /* 0x000fe20000010800 */
[----:B------:R-:W-:Y:S03]  /*4c70*/  LDSM.16.MT88.4 R28, [R208+0x800] ;  /* 0x00080000d01c783b */ /* 0x000fe60000004200 */
[----:B------:R2:W-:Y:S01]  /*4c80*/  MUFU.EX2 R156, R3 ;  /* 0x00000003009c7308 */ /* 0x0005e20000000800 */
[----:B------:R-:W-:Y:S04]  /*4c90*/  LDSM.16.MT88.4 R32, [R170+0x800] ;  /* 0x00080000aa20783b */ /* 0x000fe80000004200 */
[----:B------:R-:W-:Y:S01]  /*4ca0*/  LDSM.16.MT88.4 R60, [R170+0x2000] ;  /* 0x00200000aa3c783b */ /* 0x000fe20000004200 */
[----:B-1----:R-:W-:-:S03]  /*4cb0*/  FMNMX.FTZ R100, R2, R4, !PT ;  /* 0x0000000402647209 */ /* 0x002fc60007810000 */
[----:B------:R-:W-:Y:S01]  /*4cc0*/  LDSM.16.MT88.4 R56, [R211+0x2000] ;  /* 0x00200000d338783b */ /* 0x000fe20000004200 */
[C---:B------:R-:W-:Y:S01]  /*4cd0*/  FSETP.NEU.FTZ.AND P0, PT, R100.reuse, -INF , PT ;  /* 0xff8000006400780b */ /* 0x040fe20003f1d000 */
[----:B------:R-:W-:Y:S02]  /*4ce0*/  FMUL.FTZ R2, R100, c[0x0][0x2d0] ;  /* 0x0000b40064027a20 */ /* 0x000fe40000410000 */
[----:B--2---:R-:W-:-:S03]  /*4cf0*/  FFMA.FTZ R3, R7, c[0x0][0x2d0], -R0 ;  /* 0x0000b40007037a23 */ /* 0x004fc60000010800 */
[----:B------:R-:W-:Y:S01]  /*4d00*/  FSEL R2, R2, RZ, P0 ;  /* 0x000000ff02027208 */ /* 0x000fe20000000000 */
[----:B------:R-:W1:Y:S01]  /*4d10*/  LDSM.16.MT88.4 R4, [R208] ;  /* 0x00000000d004783b */ /* 0x000e620000004200 */
[----:B------:R2:W4:Y:S02]  /*4d20*/  MUFU.EX2 R150, R3 ;  /* 0x0000000300967308 */ /* 0x0005240000000800 */
[----:B--2---:R-:W-:Y:S01]  /*4d30*/  FFMA.FTZ R3, R8, c[0x0][0x2d0], -R0 ;  /* 0x0000b40008037a23 */ /* 0x004fe20000010800 */
[----:B----4-:R-:W-:-:S05]  /*4d40*/  F2FP.PACK_AB R8, R150, R156 ;  /* 0x0000009c9608723e */ /* 0x010fca00000000ff */
[----:B------:R2:W-:Y:S02]  /*4d50*/  MUFU.EX2 R149, R3 ;  /* 0x0000000300957308 */ /* 0x0005e40000000800 */
[----:B--2---:R-:W-:-:S06]  /*4d60*/  FFMA.FTZ R3, R9, c[0x0][0x2d0], -R0 ;  /* 0x0000b40009037a23 */ /* 0x004fcc0000010800 */
        /* <DEDUP_REMOVED lines=23> */
[----:B------:R-:W-:Y:S01]  /*4ee0*/  LDSM.16.MT88.4 R36, [R208+0x2800] ;  /* 0x00280000d024783b */ /* 0x000fe20000004200 */
[----:B------:R1:W-:Y:S02]  /*4ef0*/  MUFU.EX2 R213, R3 ;  /* 0x0000000300d57308 */ /* 0x0003e40000000800 */
[----:B-1----:R-:W-:-:S06]  /*4f00*/  FFMA.FTZ R3, R22, c[0x0][0x2d0], -R0 ;  /* 0x0000b40016037a23 */ /* 0x002fcc0000010800 */
[----:B------:R1:W2:Y:S02]  /*4f10*/  MUFU.EX2 R217, R3 ;  /* 0x0000000300d97308 */ /* 0x0002a40000000800 */
[--C-:B-1----:R-:W-:Y:S02]  /*4f20*/  FFMA.FTZ R3, R23, c[0x0][0x2d0], -R2.reuse ;  /* 0x0000b40017037a23 */ /* 0x102fe40000010802 */
[----:B------:R-:W-:Y:S04]  /*4f30*/  HMMA.16816.F32 R20, R8, R6, RZ ;  /* 0x000000060814723c */ /* 0x000fe800000018ff */
[----:B------:R1:W-:Y:S03]  /*4f40*/  MUFU.EX2 R180, R3 ;  /* 0x0000000300b47308 */ /* 0x0003e60000000800 */
[----:B--2---:R-:W-:Y:S01]  /*4f50*/  F2FP.PACK_AB R6, R217, R213 ;  /* 0x000000d5d906723e */ /* 0x004fe200000000ff */
[----:B-1----:R-:W-:-:S02]  /*4f60*/  FFMA.FTZ R3, R40, c[0x0][0x2d0], -R2 ;  /* 0x0000b40028037a23 */ /* 0x002fc40000010802 */
[----:B------:R-:W1:Y:S02]  /*4f70*/  LDSM.16.MT88.4 R40, [R171+0x800] ;  /* 0x00080000ab28783b */ /* 0x000e640000004200 */
[----:B------:R2:W4:Y:S02]  /*4f80*/  MUFU.EX2 R212, R3 ;  /* 0x0000000300d47308 */ /* 0x0005240000000800 */
[----:B--2---:R-:W-:Y:S01]  /*4f90*/  FFMA.FTZ R3, R48, c[0x0][0x2d0], -R2 ;  /* 0x0000b40030037a23 */ /* 0x004fe20000010802 */
[----:B----4-:R-:W-:-:S05]  /*4fa0*/  F2FP.PACK_AB R5, R212, R180 ;  /* 0x000000b4d405723e */ /* 0x010fca00000000ff */
[----:B------:R2:W-:Y:S02]  /*4fb0*/  MUFU.EX2 R181, R3 ;  /* 0x0000000300b57308 */ /* 0x0005e40000000800 */
[----:B--2---:R-:W-:Y:S02]  /*4fc0*/  FFMA.FTZ R3, R49, c[0x0][0x2d0], -R2 ;  /* 0x0000b40031037a23 */ /* 0x004fe40000010802 */
[----:B---3--:R-:W2:Y:S04]  /*4fd0*/  LDSM.16.MT88.4 R48, [R158] ;  /* 0x000000009e30783b */ /* 0x008ea80000004200 */
[----:B------:R-:W3:Y:S02]  /*4fe0*/  MUFU.EX2 R216, R3 ;  /* 0x0000000300d87308 */ /* 0x000ee40000000800 */
[----:B---3--:R-:W-:Y:S01]  /*4ff0*/  F2FP.PACK_AB R7, R216, R181 ;  /* 0x000000b5d807723e */ /* 0x008fe200000000ff */
[----:B------:R-:W-:-:S05]  /*5000*/  FFMA.FTZ R3, R74, c[0x0][0x2d0], -R0 ;  /* 0x0000b4004a037a23 */ /* 0x000fca0000010800 */
[----:B------:R3:W-:Y:S01]  /*5010*/  MUFU.EX2 R161, R3 ;  /* 0x0000000300a17308 */ /* 0x0007e20000000800 */
[C---:B------:R-:W-:Y:S01]  /*5020*/  HMMA.16816.F32 R144, R4.reuse, R28, R24 ;  /* 0x0000001c0490723c */ /* 0x040fe20000001818 */
[----:B------:R-:W4:Y:S07]  /*5030*/  LDSM.16.MT88.4 R24, [R211+0x800] ;  /* 0x00080000d318783b */ /* 0x000f2e0000004200 */
[----:B------:R-:W-:Y:S01]  /*5040*/  HMMA.16816.F32 R116, R4, R30, R20 ;  /* 0x0000001e0474723c */ /* 0x000fe20000001814 */
[----:B------:R-:W5:Y:S01]  /*5050*/  LDSM.16.MT88.4 R20, [R208+0x2000] ;  /* 0x00200000d014783b */ /* 0x000f620000004200 */
[----:B---3--:R-:W-:-:S06]  /*5060*/  FFMA.FTZ R3, R71, c[0x0][0x2d0], -R0 ;  /* 0x0000b40047037a23 */ /* 0x008fcc0000010800 */
[C---:B------:R-:W-:Y:S01]  /*5070*/  HMMA.16816.F32 R132, R4.reuse, R32, R52 ;  /* 0x000000200484723c */ /* 0x040fe20000001834 */
[----:B------:R-:W-:Y:S01]  /*5080*/  LDSM.16.MT88.4 R52, [R171+0x2000] ;  /* 0x00200000ab34783b */ /* 0x000fe20000004200 */
[----:B------:R3:W-:Y:S06]  /*5090*/  MUFU.EX2 R176, R3 ;  /* 0x0000000300b07308 */ /* 0x0007ec0000000800 */
[C---:B-1----:R-:W-:Y:S08]  /*50a0*/  HMMA.16816.F32 R140, R4.reuse, R40, R16 ;  /* 0x00000028048c723c */ /* 0x042ff00000001810 */
[----:B------:R-:W-:Y:S01]  /*50b0*/  HMMA.16816.F32 R136, R4, R42, R12 ;  /* 0x0000002a0488723c */ /* 0x000fe2000000180c */
[----:B------:R-:W1:Y:S01]  /*50c0*/  LDSM.16.MT88.4 R40, [R170+0x2800] ;  /* 0x00280000aa28783b */ /* 0x000e620000004200 */
[----:B---3--:R-:W-:-:S04]  /*50d0*/  FFMA.FTZ R3, R69, c[0x0][0x2d0], -R0 ;  /* 0x0000b40045037a23 */ /* 0x008fc80000010800 */
[----:B------:R3:W-:Y:S02]  /*50e0*/  MUFU.EX2 R175, R3 ;  /* 0x0000000300af7308 */ /* 0x0007e40000000800 */
[----:B--2---:R-:W-:Y:S08]  /*50f0*/  HMMA.16816.F32 R16, R8, R48, RZ ;  /* 0x000000300810723c */ /* 0x004ff000000018ff */
[----:B------:R-:W-:Y:S01]  /*5100*/  HMMA.16816.F32 R124, R4, R34, R44 ;  /* 0x00000022047c723c */ /* 0x000fe2000000182c */
[----:B------:R-:W-:Y:S01]  /*5110*/  LDSM.16.MT88.4 R44, [R211+0x2800] ;  /* 0x00280000d32c783b */ /* 0x000fe20000004200 */
[----:B---3--:R-:W-:-:S06]  /*5120*/  FFMA.FTZ R3, R67, c[0x0][0x2d0], -R0 ;  /* 0x0000b40043037a23 */ /* 0x008fcc0000010800 */
[C---:B------:R-:W-:Y:S01]  /*5130*/  HMMA.16816.F32 R12, R8.reuse, R50, RZ ;  /* 0x00000032080c723c */ /* 0x040fe200000018ff */
[----:B------:R-:W2:Y:S01]  /*5140*/  LDSM.16.MT88.4 R48, [R171+0x2800] ;  /* 0x00280000ab30783b */ /* 0x000ea20000004200 */
[----:B------:R3:W1:Y:S06]  /*5150*/  MUFU.EX2 R178, R3 ;  /* 0x0000000300b27308 */ /* 0x00066c0000000800 */
[----:B------:R-:W-:Y:S08]  /*5160*/  HMMA.16816.F32 R32, R8, R60, RZ ;  /* 0x0000003c0820723c */ /* 0x000ff000000018ff */
[----:B----4-:R-:W-:Y:S01]  /*5170*/  HMMA.16816.F32 R108, R4, R24, R16 ;  /* 0x00000018046c723c */ /* 0x010fe20000001810 */
[----:B---3--:R-:W-:-:S04]  /*5180*/  FFMA.FTZ R3, R75, c[0x0][0x2d0], -R2 ;  /* 0x0000b4004b037a23 */ /* 0x008fc80000010802 */
[----:B------:R3:W-:Y:S03]  /*5190*/  MUFU.EX2 R159, R3 ;  /* 0x00000003009f7308 */ /* 0x0007e60000000800 */
[C---:B------:R-:W-:Y:S01]  /*51a0*/  HMMA.16816.F32 R28, R8.reuse, R62, RZ ;  /* 0x0000003e081c723c */ /* 0x040fe200000018ff */
[----:B------:R-:W4:Y:S07]  /*51b0*/  LDSM.16.MT88.4 R60, [R170+0x4000] ;  /* 0x00400000aa3c783b */ /* 0x000f2e0000004200 */
[----:B-----5:R-:W-:Y:S01]  /*51c0*/  HMMA.16816.F32 R16, R8, R20, RZ ;  /* 0x000000140810723c */ /* 0x020fe200000018ff */
[----:B---3--:R-:W-:-:S07]  /*51d0*/  FFMA.FTZ R3, R73, c[0x0][0x2d0], -R2 ;  /* 0x0000b40049037a23 */ /* 0x008fce0000010802 */
[C---:B------:R-:W-:Y:S08]  /*51e0*/  HMMA.16816.F32 R128, R4.reuse, R26, R12 ;  /* 0x0000001a0480723c */ /* 0x040ff0000000180c */
[----:B-1----:R-:W-:Y:S01]  /*51f0*/  HMMA.16816.F32 R120, R4, R40, R32 ;  /* 0x000000280478723c */ /* 0x002fe20000001820 */
[----:B------:R-:W1:Y:S07]  /*5200*/  LDSM.16.MT88.4 R32, [R208+0x4000] ;  /* 0x00400000d020783b */ /* 0x000e6e0000004200 */
[C---:B------:R-:W-:Y:S08]  /*5210*/  HMMA.16816.F32 R24, R8.reuse, R54, RZ ;  /* 0x000000360818723c */ /* 0x040ff000000018ff */
[----:B------:R-:W-:Y:S08]  /*5220*/  HMMA.16816.F32 R12, R8, R22, RZ ;  /* 0x00000016080c723c */ /* 0x000ff000000018ff */
[C---:B------:R-:W-:Y:S01]  /*5230*/  HMMA.16816.F32 R104, R4.reuse, R42, R28 ;  /* 0x0000002a0468723c */ /* 0x040fe2000000181c */
[----:B------:R-:W3:Y:S07]  /*5240*/  LDSM.16.MT88.4 R40, [R170+0x4800] ;  /* 0x00480000aa28783b */ /* 0x000eee0000004200 */
[----:B------:R-:W-:Y:S08]  /*5250*/  HMMA.16816.F32 R112, R4, R36, R16 ;  /* 0x000000240470723c */ /* 0x000ff00000001810 */
[C---:B------:R-:W-:Y:S08]  /*5260*/  HMMA.16816.F32 R16, R8.reuse, R58, RZ ;  /* 0x0000003a0810723c */ /* 0x040ff000000018ff */
[----:B------:R-:W-:Y:S08]  /*5270*/  HMMA.16816.F32 R28, R8, R52, RZ ;  /* 0x00000034081c723c */ /* 0x000ff000000018ff */
[C---:B--2---:R-:W-:Y:S01]  /*5280*/  HMMA.16816.F32 R88, R4.reuse, R50, R24 ;  /* 0x000000320458723c */ /* 0x044fe20000001818 */
[----:B------:R-:W2:Y:S07]  /*5290*/  LDSM.16.MT88.4 R24, [R208+0x4800] ;  /* 0x00480000d018783b */ /* 0x000eae0000004200 */
[----:B------:R-:W-:Y:S08]  /*52a0*/  HMMA.16816.F32 R96, R4, R38, R12 ;  /* 0x000000260460723c */ /* 0x000ff0000000180c */
[----:B----4-:R-:W-:Y:S08]  /*52b0*/  HMMA.16816.F32 R12, R8, R60, RZ ;  /* 0x0000003c080c723c */ /* 0x010ff000000018ff */
[C---:B------:R-:W-:Y:S08]  /*52c0*/  HMMA.16816.F32 R80, R4.reuse, R46, R16 ;  /* 0x0000002e0450723c */ /* 0x040ff00000001810 */
[----:B------:R-:W-:Y:S01]  /*52d0*/  HMMA.16816.F32 R92, R4, R48, R28 ;  /* 0x00000030045c723c */ /* 0x000fe2000000181c */
[----:B------:R-:W4:Y:S07]  /*52e0*/  LDSM.16.MT88.4 R28, [R171+0x4000] ;  /* 0x00400000ab1c783b */ /* 0x000f2e0000004200 */
[C---:B-1----:R-:W-:Y:S08]  /*52f0*/  HMMA.16816.F32 R16, R8.reuse, R32, RZ ;  /* 0x000000200810723c */ /* 0x042ff000000018ff */
[----:B------:R-:W-:Y:S08]  /*5300*/  HMMA.16816.F32 R20, R8, R56, RZ ;  /* 0x000000380814723c */ /* 0x000ff000000018ff */
[----:B---3--:R-:W-:Y:S08]  /*5310*/  HMMA.16816.F32 R76, R4, R40, R12 ;  /* 0x00000028044c723c */ /* 0x008ff0000000180c */
[----:B------:R-:W-:Y:S08]  /*5320*/  HMMA.16816.F32 R12, R8, R34, RZ ;  /* 0x00000022080c723c */ /* 0x000ff000000018ff */
[C---:B--2---:R-:W-:Y:S01]  /*5330*/  HMMA.16816.F32 R48, R4.reuse, R24, R16 ;  /* 0x000000180430723c */ /* 0x044fe20000001810 */
[----:B------:R-:W1:Y:S07]  /*5340*/  LDSM.16.MT88.4 R16, [R171+0x4800] ;  /* 0x00480000ab10783b */ /* 0x000e6e0000004200 */
[----:B------:R-:W-:Y:S08]  /*5350*/  HMMA.16816.F32 R84, R4, R44, R20 ;  /* 0x0000002c0454723c */ /* 0x000ff00000001814 */
[----:B------:R-:W-:Y:S08]  /*5360*/  HMMA.16816.F32 R20, R8, R62, RZ ;  /* 0x0000003e0814723c */ /* 0x000ff000000018ff */
[----:B------:R-:W-:Y:S08]  /*5370*/  HMMA.16816.F32 R44, R4, R26, R12 ;  /* 0x0000001a042c723c */ /* 0x000ff0000000180c */
[----:B----4-:R-:W-:Y:S08]  /*5380*/  HMMA.16816.F32 R12, R8, R28, RZ ;  /* 0x0000001c080c723c */ /* 0x010ff000000018ff */
[C---:B------:R-:W-:Y:S11]  /*5390*/  HMMA.16816.F32 R60, R4.reuse, R42, R20 ;  /* 0x0000002a043c723c */ /* 0x040ff60000001814 */
[----:B------:R-:W-:Y:S05]  /*53a0*/  @!UPT UIADD3 URZ, URZ, URZ, URZ ;  /* 0x0000003f3f3ff290 */ /* 0x000fea000fffe03f */
[----:B-1----:R-:W-:Y:S08]  /*53b0*/  HMMA.16816.F32 R40, R4, R16, R12 ;  /* 0x000000100428723c */ /* 0x002ff0000000180c */
[----:B------:R-:W-:Y:S11]  /*53c0*/  HMMA.16816.F32 R12, R8, R30, RZ ;  /* 0x0000001e080c723c */ /* 0x000ff600000018ff */
[----:B------:R-:W-:Y:S11]  /*53d0*/  @!UPT UIADD3 URZ, URZ, URZ, URZ ;  /* 0x0000003f3f3ff290 */ /* 0x000ff6000fffe03f */
[----:B------:R-:W-:Y:S02]  /*53e0*/  @!UPT UIADD3 URZ, URZ, URZ, URZ ;  /* 0x0000003f3f3ff290 */ /* 0x000fe4000fffe03f */
[----:B------:R-:W-:Y:S01]  /*53f0*/  HMMA.16816.F32 R32, R4, R18, R12 ;  /* 0x000000120420723c */ /* 0x000fe2000000180c */
[----:B------:R1:W2:Y:S02]  /*5400*/  LDSM.16.MT88.4 R12, [R158+0x4000] ;  /* 0x004000009e0c783b */ /* 0x0002a40000004200 */
[----:B-1----:R1:W3:Y:S02]  /*5410*/  MUFU.EX2 R158, R3 ;  /* 0x00000003009e7308 */ /* 0x0022e40000000800 */
[----:B-1----:R-:W-:-:S03]  /*5420*/  FFMA.FTZ R3, R72, c[0x0][0x2d0], -R2 ;  /* 0x0000b40048037a23 */ /* 0x002fc60000010802 */
[C---:B--2---:R-:W-:Y:S08]  /*5430*/  HMMA.16816.F32 R16, R8.reuse, R12, RZ ;  /* 0x0000000c0810723c */ /* 0x044ff000000018ff */
[----:B------:R-:W-:Y:S01]  /*5440*/  HMMA.16816.F32 R8, R8, R14, RZ ;  /* 0x0000000e0808723c */ /* 0x000fe200000018ff */
[----:B------:R-:W1:Y:S11]  /*5450*/  LDSM.16.MT88.4 R12, [R211+0x4800] ;  /* 0x00480000d30c783b */ /* 0x000e760000004200 */
[----:B------:R-:W-:Y:S04]  /*5460*/  @!UPT UIADD3 URZ, URZ, URZ, URZ ;  /* 0x0000003f3f3ff290 */ /* 0x000fe8000fffe03f */
[C---:B-1----:R-:W-:Y:S07]  /*5470*/  HMMA.16816.F32 R20, R4.reuse, R12, R16 ;  /* 0x0000000c0414723c */ /* 0x042fee0000001810 */
[--C-:B------:R-:W-:Y:S01]  /*5480*/  FFMA.FTZ R13, R66, c[0x0][0x2d0], -R0.reuse ;  /* 0x0000b400420d7a23 */ /* 0x100fe20000010800 */
[----:B------:R-:W-:Y:S01]  /*5490*/  HMMA.16816.F32 R16, R4, R14, R8 ;  /* 0x0000000e0410723c */ /* 0x000fe20000001808 */
[----:B------:R-:W1:Y:S01]  /*54a0*/  LDSM.16.MT88.4 R8, [R170+0x1000] ;  /* 0x00100000aa08783b */ /* 0x000e620000004200 */
[----:B------:R-:W-:-:S03]  /*54b0*/  FFMA.FTZ R12, R65, c[0x0][0x2d0], -R0 ;  /* 0x0000b400410c7a23 */ /* 0x000fc60000010800 */
[----:B------:R-:W-:Y:S02]  /*54c0*/  MUFU.EX2 R13, R13 ;  /* 0x0000000d000d7308 */ /* 0x000fe40000000800 */
[----:B------:R-:W-:Y:S01]  /*54d0*/  FADD.FTZ R4, R156, R150 ;  /* 0x000000969c047221 */ /* 0x000fe20000010000 */
[----:B------:R-:W-:Y:S01]  /*54e0*/  F2FP.PACK_AB R6, R178, R175 ;  /* 0x000000afb206723e */ /* 0x000fe200000000ff */
[----:B------:R-:W-:Y:S01]  /*54f0*/  FFMA.FTZ R14, R68, c[0x0][0x2d0], -R0 ;  /* 0x0000b400440e7a23 */ /* 0x000fe20000010800 */
[----:B---3--:R-:W-:Y:S01]  /*5500*/  F2FP.PACK_AB R5, R158, R159 ;  /* 0x0000009f9e05723e */ /* 0x008fe200000000ff */
[----:B------:R-:W-:Y:S02]  /*5510*/  FADD.FTZ R4, R149, R4 ;  /* 0x0000000495047221 */ /* 0x000fe40000010000 */
[----:B------:R2:W-:Y:S01]  /*5520*/  MUFU.EX2 R156, R3 ;  /* 0x00000003009c7308 */ /* 0x0005e20000000800 */
[----:B------:R-:W-:Y:S02]  /*5530*/  FFMA.FTZ R0, R64, c[0x0][0x2d0], -R0 ;  /* 0x0000b40040007a23 */ /* 0x000fe40000010800 */
[----:B------:R-:W-:Y:S01]  /*5540*/  FADD.FTZ R15, R157, R4 ;  /* 0x000000049d0f7221 */ /* 0x000fe20000010000 */
[----:B------:R-:W-:-:S04]  /*5550*/  F2FP.PACK_AB R4, R176, R161 ;  /* 0x000000a1b004723e */ /* 0x000fc800000000ff */
[----:B------:R3:W-:Y:S01]  /*5560*/  MUFU.EX2 R179, R0 ;  /* 0x0000000000b37308 */ /* 0x0007e20000000800 */
[----:B--2---:R-:W-:-:S07]  /*5570*/  FFMA.FTZ R3, R70, c[0x0][0x2d0], -R2 ;  /* 0x0000b40046037a23 */ /* 0x004fce0000010802 */
[----:B------:R-:W-:Y:S01]  /*5580*/  MUFU.EX2 R14, R14 ;  /* 0x0000000e000e7308 */ /* 0x000fe20000000800 */
[----:B---3--:R-:W-:-:S07]  /*5590*/  FFMA.FTZ R0, R153, c[0x0][0x2d0], -R2 ;  /* 0x0000b40099007a23 */ /* 0x008fce0000010802 */
[----:B------:R-:W2:Y:S08]  /*55a0*/  MUFU.EX2 R160, R3 ;  /* 0x0000000300a07308 */ /* 0x000eb00000000800 */
[----:B------:R-:W3:Y:S01]  /*55b0*/  MUFU.EX2 R12, R12 ;  /* 0x0000000c000c7308 */ /* 0x000ee20000000800 */
[----:B--2---:R-:W-:Y:S01]  /*55c0*/  F2FP.PACK_AB R7, R160, R156 ;  /* 0x0000009ca007723e */ /* 0x004fe200000000ff */
[----:B------:R-:W-:-:S04]  /*55d0*/  FADD.FTZ R3, R151, R148 ;  /* 0x0000009497037221 */ /* 0x000fc80000010000 */
[----:B------:R-:W-:Y:S02]  /*55e0*/  FADD.FTZ R3, R155, R3 ;  /* 0x000000039b037221 */ /* 0x000fe40000010000 */
        /* <DEDUP_REMOVED lines=18> */
[C---:B-1----:R-:W-:Y:S01]  /*5710*/  HMMA.16816.F32 R68, R4.reuse, R8, R112 ;  /* 0x000000080444723c */ /* 0x042fe20000001870 */
[----:B------:R-:W-:Y:S07]  /*5720*/  LDSM.16.MT88.4 R112, [R171+0x1800] ;  /* 0x00180000ab70783b */ /* 0x000fee0000004200 */
[----:B------:R-:W-:Y:S01]  /*5730*/  HMMA.16816.F32 R72, R4, R10, R96 ;  /* 0x0000000a0448723c */ /* 0x000fe20000001860 */
[----:B------:R-:W1:Y:S06]  /*5740*/  LDSM.16.MT88.4 R8, [R171+0x3000] ;  /* 0x00300000ab08783b */ /* 0x000e6c0000004200 */
[----:B------:R-:W-:-:S02]  /*5750*/  F2FP.PACK_AB R96, R13, R14 ;  /* 0x0000000e0d60723e */ /* 0x000fc400000000ff */
[----:B---3--:R-:W-:Y:S01]  /*5760*/  F2FP.PACK_AB R98, R179, R12 ;  /* 0x0000000cb362723e */ /* 0x008fe200000000ff */
        /* <DEDUP_REMOVED lines=13> */
[C---:B-1----:R-:W-:Y:S01]  /*5840*/  HMMA.16816.F32 R92, R4.reuse, R8, R40 ;  /* 0x00000008045c723c */ /* 0x042fe20000001828 */
[----:B------:R-:W-:Y:S07]  /*5850*/  LDSM.16.MT88.4 R40, [R170+0x3800] ;  /* 0x00380000aa28783b */ /* 0x000fee0000004200 */
[C---:B------:R-:W-:Y:S01]  /*5860*/  HMMA.16816.F32 R32, R4.reuse, R10, R32 ;  /* 0x0000000a0420723c */ /* 0x040fe20000001820 */
[----:B------:R-:W1:Y:S07]  /*5870*/  LDSM.16.MT88.4 R8, [R211+0x5000] ;  /* 0x00500000d308783b */ /* 0x000e6e0000004200 */
[C---:B-1----:R-:W-:Y:S01]  /*5880*/  HMMA.16816.F32 R20, R4.reuse, R8, R20 ;  /* 0x000000080414723c */ /* 0x042fe20000001814 */
[----:B------:R1:W-:Y:S07]  /*5890*/  MUFU.EX2 R9, R0 ;  /* 0x0000000000097308 */ /* 0x0003ee0000000800 */
[----:B------:R-:W-:Y:S07]  /*58a0*/  HMMA.16816.F32 R16, R4, R10, R16 ;  /* 0x0000000a0410723c */ /* 0x000fee0000001810 */
[----:B------:R-:W-:-:S02]  /*58b0*/  FADD.FTZ R4, R182, R3 ;  /* 0x00000003b6047221 */ /* 0x000fc40000010000 */
[--C-:B-1----:R-:W-:Y:S02]  /*58c0*/  FFMA.FTZ R0, R152, c[0x0][0x2d0], -R2.reuse ;  /* 0x0000b40098007a23 */ /* 0x102fe40000010802 */
[--C-:B------:R-:W-:Y:S02]  /*58d0*/  FFMA.FTZ R3, R103, c[0x0][0x2d0], -R2.reuse ;  /* 0x0000b40067037a23 */ /* 0x100fe40000010802 */
[----:B------:R-:W-:Y:S01]  /*58e0*/  FFMA.FTZ R2, R102, c[0x0][0x2d0], -R2 ;  /* 0x0000b40066027a23 */ /* 0x000fe20000010802 */
[----:B------:R-:W1:Y:S01]  /*58f0*/  MUFU.EX2 R10, R0 ;  /* 0x00000000000a7308 */ /* 0x000e620000000800 */
[----:B------:R-:W-:-:S07]  /*5900*/  FADD.FTZ R4, R180, R4 ;  /* 0x00000004b4047221 */ /* 0x000fce0000010000 */
[----:B------:R-:W-:Y:S08]  /*5910*/  MUFU.EX2 R8, R3 ;  /* 0x0000000300087308 */ /* 0x000ff00000000800 */
[----:B------:R-:W2:Y:S01]  /*5920*/  MUFU.EX2 R184, R2 ;  /* 0x0000000200b87308 */ /* 0x000ea20000000800 */
[----:B-1----:R-:W-:Y:S01]  /*5930*/  F2FP.PACK_AB R97, R10, R9 ;  /* 0x000000090a61723e */ /* 0x002fe200000000ff */
[----:B------:R-:W-:Y:S01]  /*5940*/  FADD.FTZ R0, R183, R15 ;  /* 0x0000000fb7007221 */ /* 0x000fe20000010000 */
[----:B--2---:R-:W-:-:S03]  /*5950*/  F2FP.PACK_AB R99, R184, R8 ;  /* 0x00000008b863723e */ /* 0x004fc600000000ff */
[----:B------:R-:W-:Y:S02]  /*5960*/  FADD.FTZ R2, R214, R0 ;  /* 0x00000000d6027221 */ /* 0x000fe40000010000 */
[----:B------:R-:W-:Y:S02]  /*5970*/  FADD.FTZ R0, R212, R4 ;  /* 0x00000004d4007221 */ /* 0x000fe40000010000 */
[----:B------:R-:W-:Y:S01]  /*5980*/  LDSM.16.MT88.4 R4, [R211+0x5800] ;  /* 0x00580000d304783b */ /* 0x000fe20000004200 */
        /* <DEDUP_REMOVED lines=9> */
[----:B------:R-:W-:Y:S02]  /*5a20*/  FADD.FTZ R0, R158, R0 ;  /* 0x000000009e007221 */ /* 0x000fe40000010000 */
[----:B------:R-:W-:Y:S01]  /*5a30*/  FADD.FTZ R3, R175, R2 ;  /* 0x00000002af037221 */ /* 0x000fe20000010000 */
[----:B------:R-:W-:Y:S01]  /*5a40*/  HMMA.16816.F32 R36, R96, R40, R56 ;  /* 0x000000286024723c */ /* 0x000fe20000001838 */
[----:B------:R-:W-:Y:S01]  /*5a50*/  LDSM.16.MT88.4 R56, [R171+0x3800] ;  /* 0x00380000ab38783b */ /* 0x000fe20000004200 */
[----:B------:R-:W-:-:S02]  /*5a60*/  FADD.FTZ R2, R156, R0 ;  /* 0x000000009c027221 */ /* 0x000fc40000010000 */
[----:B------:R-:W-:Y:S01]  /*5a70*/  FADD.FTZ R0, R178, R3 ;  /* 0x00000003b2007221 */ /* 0x000fe20000010000 */
[----:B------:R-:W-:Y:S01]  /*5a80*/  IADD3 R3, R154, -0x3, RZ ;  /* 0xfffffffd9a037810 */ /* 0x000fe20007ffe0ff */
[----:B------:R-:W-:Y:S02]  /*5a90*/  FADD.FTZ R2, R160, R2 ;  /* 0x00000002a0027221 */ /* 0x000fe40000010000 */
[----:B------:R-:W-:Y:S01]  /*5aa0*/  HMMA.16816.F32 R44, R96, R48, R68 ;  /* 0x00000030602c723c */ /* 0x000fe20000001844 */
[----:B------:R-:W-:Y:S01]  /*5ab0*/  ISETP.GE.AND P0, PT, R3, R187, PT ;  /* 0x000000bb0300720c */ /* 0x000fe20003f06270 */
[----:B------:R-:W-:Y:S02]  /*5ac0*/  FADD.FTZ R0, R14, R0 ;  /* 0x000000000e007221 */ /* 0x000fe40000010000 */
[----:B------:R-:W-:Y:S02]  /*5ad0*/  FADD.FTZ R2, R9, R2 ;  /* 0x0000000209027221 */ /* 0x000fe40000010000 */
[----:B------:R-:W-:-:S02]  /*5ae0*/  FADD.FTZ R0, R13, R0 ;  /* 0x000000000d007221 */ /* 0x000fc40000010000 */
[C---:B------:R-:W-:Y:S01]  /*5af0*/  HMMA.16816.F32 R40, R96.reuse, R42, R64 ;  /* 0x0000002a6028723c */ /* 0x040fe20000001840 */
[----:B------:R-:W1:Y:S01]  /*5b00*/  LDSM.16.MT88.4 R64, [R211+0x3800] ;  /* 0x00380000d340783b */ /* 0x000e620000004200 */
[----:B------:R-:W-:Y:S02]  /*5b10*/  FADD.FTZ R2, R10, R2 ;  /* 0x000000020a027221 */ /* 0x000fe40000010000 */
[----:B------:R-:W-:Y:S02]  /*5b20*/  FADD.FTZ R0, R12, R0 ;  /* 0x000000000c007221 */ /* 0x000fe40000010000 */
[----:B------:R-:W-:Y:S02]  /*5b30*/  FADD.FTZ R2, R8, R2 ;  /* 0x0000000208027221 */ /* 0x000fe40000010000 */
[----:B------:R-:W-:Y:S01]  /*5b40*/  HMMA.16816.F32 R48, R96, R50, R72 ;  /* 0x000000326030723c */ /* 0x000fe20000001848 */
[----:B------:R-:W2:Y:S01]  /*5b50*/  LDSM.16.MT88.4 R72, [R170+0x5800] ;  /* 0x00580000aa48783b */ /* 0x000ea20000004200 */
[----:B------:R-:W-:-:S02]  /*5b60*/  FADD.FTZ R179, R179, R0 ;  /* 0x00000000b3b37221 */ /* 0x000fc40000010000 */
[----:B------:R-:W-:-:S04]  /*5b70*/  FADD.FTZ R184, R184, R2 ;  /* 0x00000002b8b87221 */ /* 0x000fc80000010000 */
[C---:B------:R-:W-:Y:S08]  /*5b80*/  HMMA.16816.F32 R108, R96.reuse, R104, R108 ;  /* 0x00000068606c723c */ /* 0x040ff0000000186c */
[C---:B------:R-:W-:Y:S08]  /*5b90*/  HMMA.16816.F32 R104, R96.reuse, R106, R52 ;  /* 0x0000006a6068723c */ /* 0x040ff00000001834 */
        /* <DEDUP_REMOVED lines=8> */
[C---:B------:R-:W-:Y:S08]  /*5c20*/  HMMA.16816.F32 R52, R96.reuse, R56, R148 ;  /* 0x000000386034723c */ /* 0x040ff00000001894 */
[C---:B------:R-:W-:Y:S08]  /*5c30*/  HMMA.16816.F32 R128, R96.reuse, R130, R24 ;  /* 0x000000826080723c */ /* 0x040ff00000001818 */
[C---:B-1----:R-:W-:Y:S08]  /*5c40*/  HMMA.16816.F32 R84, R96.reuse, R88, R92 ;  /* 0x000000586054723c */ /* 0x042ff0000000185c */
[C---:B--2---:R-:W-:Y:S08]  /*5c50*/  HMMA.16816.F32 R76, R96.reuse, R80, R144 ;  /* 0x00000050604c723c */ /* 0x044ff00000001890 */
[C---:B------:R-:W-:Y:S08]  /*5c60*/  HMMA.16816.F32 R120, R96.reuse, R122, R28 ;  /* 0x0000007a6078723c */ /* 0x040ff0000000181c */
[C---:B------:R-:W-:Y:S08]  /*5c70*/  HMMA.16816.F32 R56, R96.reuse, R58, R140 ;  /* 0x0000003a6038723c */ /* 0x040ff0000000188c */
[C---:B------:R-:W-:Y:S08]  /*5c80*/  HMMA.16816.F32 R80, R96.reuse, R82, R136 ;  /* 0x000000526050723c */ /* 0x040ff00000001888 */
[C---:B------:R-:W-:Y:S08]  /*5c90*/  HMMA.16816.F32 R88, R96.reuse, R90, R32 ;  /* 0x0000005a6058723c */ /* 0x040ff00000001820 */
[C---:B------:R-:W-:Y:S08]  /*5ca0*/  HMMA.16816.F32 R92, R96.reuse, R4, R20 ;  /* 0x00000004605c723c */ /* 0x040ff00000001814 */
[----:B------:R-:W-:Y:S01]  /*5cb0*/  HMMA.16816.F32 R96, R96, R6, R16 ;  /* 0x000000066060723c */ /* 0x000fe20000001810 */
[----:B------:R-:W-:Y:S07]  /*5cc0*/  @!UPT UIADD3 URZ, URZ, URZ, URZ ;  /* 0x0000003f3f3ff290 */ /* 0x000fee000fffe03f */
[----:B------:R-:W-:Y:S11]  /*5cd0*/  @!P0 BRA `(.L_x_1568) ;  /* 0x000004e000008947 */ /* 0x000ff60003800000 */
[----:B------:R-:W-:Y:S01]  /*5ce0*/  IMAD.MOV.U32 R157, RZ, RZ, c[0x0][0x2b8] ;  /* 0x0000ae00ff9d7624 */ /* 0x000fe200078e00ff */
[----:B------:R-:W-:Y:S01]  /*5cf0*/  IADD3 R0, R154, -0x1, RZ ;  /* 0xffffffff9a007810 */ /* 0x000fe20007ffe0ff */
[----:B------:R-:W-:-:S03]  /*5d00*/  IMAD.MOV.U32 R173, RZ, RZ, RZ ;  /* 0x000000ffffad7224 */ /* 0x000fc600078e00ff */
[----:B------:R-:W-:Y:S01]  /*5d10*/  ISETP.NE.AND P1, PT, R157, 0x1, PT ;  /* 0x000000019d00780c */ /* 0x000fe20003f25270 */
[----:B------:R-:W-:-:S05]  /*5d20*/  IMAD R0, R0, 0x40, R192 ;  /* 0x0000004000007824 */ /* 0x000fca00078e02c0 */
        /* <DEDUP_REMOVED lines=9> */
[----:B------:R-:W-:Y:S01]  /*5dc0*/  IMAD.MOV R0, RZ, RZ, -R0 ;  /* 0x000000ffff007224 */ /* 0x000fe200078e0a00 */
[----:B------:R-:W-:Y:S01]  /*5dd0*/  SHF.R.S32.HI R157, RZ, 0x1f, R186 ;  /* 0x0000001fff9d7819 */ /* 0x000fe200000114ba */
[----:B------:R-:W-:Y:S01]  /*5de0*/  IMAD.SHL.U32 R18, R186, 0x2, RZ ;  /* 0x00000002ba127824 */ /* 0x000fe200078e00ff */
[----:B------:R-:W-:Y:S01]  /*5df0*/  SHF.R.S32.HI R7, RZ, 0x1f, R185 ;  /* 0x0000001fff077819 */ /* 0x000fe200000114b9 */
[----:B------:R-:W-:Y:S01]  /*5e00*/  IMAD R174, R0, c[0x0][0x2b8], R2 ;  /* 0x0000ae0000ae7a24 */ /* 0x000fe200078e0202 */
[----:B------:R-:W-:Y:S01]  /*5e10*/  SHF.R.S32.HI R6, RZ, 0x1f, R177 ;  /* 0x0000001fff067819 */ /* 0x000fe200000114b1 */
[----:B------:R-:W-:Y:S01]  /*5e20*/  IMAD.SHL.U32 R17, R185, 0x2, RZ ;  /* 0x00000002b9117824 */ /* 0x000fe200078e00ff */
[----:B------:R-:W-:Y:S01]  /*5e30*/  SHF.L.U64.HI R15, R186, 0x1, R157 ;  /* 0x00000001ba0f7819 */ /* 0x000fe2000001029d */
[----:B------:R-:W-:Y:S01]  /*5e40*/  IMAD.WIDE.U32 R2, R174, c[0x0][0x1e0], RZ ;  /* 0x00007800ae027a25 */ /* 0x000fe200078e00ff */
[----:B------:R-:W-:-:S02]  /*5e50*/  SHF.R.S32.HI R0, RZ, 0x1f, R174 ;  /* 0x0000001fff007819 */ /* 0x000fc400000114ae */
[----:B------:R-:W-:Y:S01]  /*5e60*/  SHF.L.U64.HI R14, R185, 0x1, R7 ;  /* 0x00000001b90e7819 */ /* 0x000fe20000010207 */
[C---:B------:R-:W-:Y:S01]  /*5e70*/  IMAD.SHL.U32 R16, R177.reuse, 0x2, RZ ;  /* 0x00000002b1107824 */ /* 0x040fe200078e00ff */
[----:B------:R-:W-:Y:S01]  /*5e80*/  SHF.L.U64.HI R13, R177, 0x1, R6 ;  /* 0x00000001b10d7819 */ /* 0x000fe20000010206 */
        /* <DEDUP_REMOVED lines=13> */
.L_x_1657:
[----:B------:R-:W-:Y:S05]  /*5f60*/  BRA.DIV ~URZ, `(.L_x_1570) ;  /* 0x00008a227f007947 */ /* 0x000fea000b800000 */
[----:B------:R-:W3:Y:S01]  /*5f70*/  SHFL.IDX PT, R0, R12, RZ, 0x181f ;  /* 0x00181fff0c007589 */ /* 0x000ee200000e0000 */
[----:B------:R-:W-:Y:S01]  /*5f80*/  IMAD.MOV.U32 R5, RZ, RZ, R252 ;  /* 0x000000ffff057224 */ /* 0x000fe200078e00fc */
[----:B------:R-:W-:Y:S02]  /*5f90*/  SEL R11, RZ, 0x10, P5 ;  /* 0x00000010ff0b7807 */ /* 0x000fe40002800000 */
[C---:B---3--:R-:W-:Y:S02]  /*5fa0*/  IADD3 R2, P0, R0.reuse, R16, RZ ;  /* 0x0000001000027210 */ /* 0x048fe40007f1e0ff */
[----:B------:R-:W-:-:S03]  /*5fb0*/  IADD3 R8, P1, R0, R17, RZ ;  /* 0x0000001100087210 */ /* 0x000fc60007f3e0ff */
[----:B--2---:R-:W-:Y:S01]  /*5fc0*/  IMAD.X R3, R4, 0x1, R13, P0 ;  /* 0x0000000104037824 */ /* 0x004fe200000e060d */
[----:B------:R-:W-:Y:S01]  /*5fd0*/  IADD3 R6, P0, R0, R18, RZ ;  /* 0x0000001200067210 */ /* 0x000fe20007f1e0ff */
[C---:B------:R-:W-:Y:S01]  /*5fe0*/  IMAD.X R9, R4.reuse, 0x1, R14, P1 ;  /* 0x0000000104097824 */ /* 0x040fe200008e060e */
[----:B------:R-:W2:Y:S03]  /*5ff0*/  SHFL.IDX PT, R0, R12, 0x1, 0x181f ;  /* 0x00381f000c007f89 */ /* 0x000ea600000e0000 */
[----:B------:R-:W-:Y:S01]  /*6000*/  IMAD.X R7, R4, 0x1, R15, P0 ;  /* 0x0000000104077824 */ /* 0x000fe200000e060f */
[----:B------:R-:W-:Y:S01]  /*6010*/  @!PT LDS RZ, [RZ] ;  /* 0x00000000fffff984 */ /* 0x000fe20000000800 */
[----:B------:R3:W-:Y:S04]  /*6020*/  LDGSTS.E.BYPASS.LTC128B.128 [R188+0xc100], [R2.64], !P5 ;  /* 0x0c10000002bc7fae */ /* 0x0007e8000e901d46 */
[----:B------:R3:W-:Y:S04]  /*6030*/  LDGSTS.E.BYPASS.LTC128B.128 [R188+0xe100], [R8.64], !P4 ;  /* 0x0e10000008bc7fae */ /* 0x0007e8000e101d46 */
[----:B------:R3:W-:Y:S04]  /*6040*/  LDGSTS.E.BYPASS.LTC128B.128 [R188+0x10100], [R6.64], !P6 ;  /* 0x1010000006bc7fae */ /* 0x0007e8000f101d46 */
[----:B------:R4:W1:Y:S02]  /*6050*/  SHFL.IDX PT, R4, R10, 0x1, 0x181f ;  /* 0x00381f000a047f89 */ /* 0x00086400000e0000 */
[----:B-1--4-:R-:W-:-:S02]  /*6060*/  SEL R10, RZ, 0x10, P4 ;  /* 0x00000010ff0a7807 */ /* 0x012fc40002000000 */
.L_x_1658:
[----:B--23--:R-:W-:Y:S02]  /*6070*/  IADD3 R2, -R11, 0x10, RZ ;  /* 0x000000100b027810 */ /* 0x00cfe40007ffe1ff */
[----:B------:R-:W-:-:S02]  /*6080*/  IADD3 R3, -R10, 0x10, RZ ;  /* 0x000000100a037810 */ /* 0x000fc40007ffe1ff */
[----:B------:R-:W-:-:S04]  /*6090*/  LOP3.LUT R2, R2, 0xf, RZ, 0xc0, !PT ;  /* 0x0000000f02027812 */ /* 0x000fc800078ec0ff */
[----:B------:R-:W-:Y:S02]  /*60a0*/  IADD3 R8, P1, P0, R2, R0, R16 ;  /* 0x0000000002087210 */ /* 0x000fe4000783e010 */
[----:B------:R-:W-:Y:S02]  /*60b0*/  LOP3.LUT R2, R3, 0xf, RZ, 0xc0, !PT ;  /* 0x0000000f03027812 */ /* 0x000fe400078ec0ff */
[----:B------:R-:W-:Y:S02]  /*60c0*/  IADD3 R3, -R5, 0x10, RZ ;  /* 0x0000001005037810 */ /* 0x000fe40007ffe1ff */
[----:B------:R-:W-:Y:S02]  /*60d0*/  IADD3.X R9, RZ, R4, R13, P1, P0 ;  /* 0x00000004ff097210 */ /* 0x000fe40000fe040d */
        /* <DEDUP_REMOVED lines=14> */
.L_x_1568:
[----:B------:R-:W-:Y:S05]  /*61c0*/  BSYNC B0 ;  /* 0x0000000000007941 */ /* 0x000fea0003800000 */
.L_x_1567:
[----:B------:R-:W-:Y:S01]  /*61d0*/  IADD3 R0, R154, -0x2, RZ ;  /* 0xfffffffe9a007810 */ /* 0x000fe20007ffe0ff */
[----:B------:R-:W0:Y:S03]  /*61e0*/  LDGDEPBAR ;  /* 0x00000000000079af */ /* 0x000e260000000000 */
[----:B------:R-:W-:-:S13]  /*61f0*/  ISETP.GE.AND P0, PT, R0, R187, PT ;  /* 0x000000bb0000720c */ /* 0x000fda0003f06270 */
[----:B------:R-:W-:Y:S05]  /*6200*/  @!P0 BRA `(.L_x_1571) ;  /* 0x000032d000008947 */ /* 0x000fea0003800000 */
[----:B------:R-:W-:Y:S01]  /*6210*/  MOV R175, R0 ;  /* 0x0000000000af7202 */ /* 0x000fe20000000f00 */
[----:B------:R-:W-:Y:S01]  /*6220*/  IMAD.MOV.U32 R0, RZ, RZ, R101 ;  /* 0x000000ffff007224 */ /* 0x000fe200078e0065 */
[----:B------:R-:W-:Y:S01]  /*6230*/  MOV R102, R100 ;  /* 0x0000006400667202 */ /* 0x000fe20000000f00 */
[----:B------:R-:W-:Y:S01]  /*6240*/  IMAD.MOV.U32 R161, RZ, RZ, 0x1 ;  /* 0x00000001ffa17424 */ /* 0x000fe200078e00ff */
[----:B------:R-:W-:Y:S02]  /*6250*/  MOV R176, RZ ;  /* 0x000000ff00b07202 */ /* 0x000fe40000000f00 */
.L_x_1581:
[----:B------:R-:W-:Y:S04]  /*6260*/  DEPBAR.LE SB0, 0x2 ;  /* 0x000080800000791a */ /* 0x000fe80000000000 */
[----:B------:R-:W-:Y:S01]  /*6270*/  WARPSYNC 0xffffffff ;  /* 0xffffffff00007948 */ /* 0x000fe20003800000 */
[----:B------:R-:W-:Y:S01]  /*6280*/  BAR.SYNC.DEFER_BLOCKING 0x0 ;  /* 0x0000000000007b1d */ /* 0x000fe20000010000 */
[----:B------:R-:W-:Y:S01]  /*6290*/  IMAD R160, R161, 0x6000, RZ ;  /* 0x00006000a1a07824 */ /* 0x000fe200078e02ff */
[----:B------:R-:W-:Y:S04]  /*62a0*/  ISETP.GE.AND P0, PT, R187, R175, PT ;  /* 0x000000afbb00720c */ /* 0x000fe80003f06270 */
[----:B------:R-:W-:Y:S04]  /*62b0*/  IADD3 R100, R169, R160, RZ ;  /* 0x000000a0a9647210 */ /* 0x000fe80007ffe0ff */
[----:B------:R-:W-:Y:S01]  /*62c0*/  IADD3 R103, R167, R100, RZ ;  /* 0x00000064a7677210 */ /* 0x000fe20007ffe0ff */
[----:B------:R2:W3:Y:S01]  /*62d0*/  LDSM.16.M88.4 R32, [R163] ;  /* 0x00000000a320783b */ /* 0x0004e20000000200 */
[----:B------:R-:W-:Y:S03]  /*62e0*/  BSSY B0, `(.L_x_1572) ;  /* 0x000004b000007945 */ /* 0x000fe60003800000 */
[----:B-1----:R2:W1:Y:S04]  /*62f0*/  LDSM.16.M88.4 R8, [R100] ;  /* 0x000000006408783b */ /* 0x0024680000000200 */
        /* <DEDUP_REMOVED lines=9> */
[----:B------:R-:W-:Y:S01]  /*6390*/  IMAD.SHL.U32 R29, R186, 0x2, RZ ;  /* 0x00000002ba1d7824 */ /* 0x000fe200078e00ff */
[----:B------:R-:W-:Y:S01]  /*63a0*/  SHF.R.S32.HI R2, RZ, 0x1f, R174 ;  /* 0x0000001fff027819 */ /* 0x000fe200000114ae */
[----:B------:R-:W-:Y:S01]  /*63b0*/  IMAD.SHL.U32 R28, R185, 0x2, RZ ;  /* 0x00000002b91c7824 */ /* 0x000fe200078e00ff */
[----:B------:R-:W-:Y:S01]  /*63c0*/  SHF.R.S32.HI R5, RZ, 0x1f, R173 ;  /* 0x0000001fff057819 */ /* 0x000fe200000114ad */
[----:B------:R-:W-:Y:S01]  /*63d0*/  IMAD.SHL.U32 R23, R177, 0x2, RZ ;  /* 0x00000002b1177824 */ /* 0x000fe200078e00ff */
[----:B------:R-:W-:Y:S01]  /*63e0*/  SHF.R.S32.HI R6, RZ, 0x1f, R186 ;  /* 0x0000001fff067819 */ /* 0x000fe200000114ba */
[----:B------:R-:W-:Y:S01]  /*63f0*/  IMAD R4, R2, c[0x0][0x208], RZ ;  /* 0x0000820002047a24 */ /* 0x000fe200078e02ff */
[----:B------:R-:W-:Y:S01]  /*6400*/  SHF.R.S32.HI R7, RZ, 0x1f, R185 ;  /* 0x0000001fff077819 */ /* 0x000fe200000114b9 */
[----:B------:R-:W-:Y:S01]  /*6410*/  IMAD.WIDE.U32 R2, R174, c[0x0][0x208], RZ ;  /* 0x00008200ae027a25 */ /* 0x000fe200078e00ff */
[----:B------:R-:W-:Y:S02]  /*6420*/  SHF.L.U64.HI R22, R186, 0x1, R6 ;  /* 0x00000001ba167819 */ /* 0x000fe40000010206 */
[----:B------:R-:W-:Y:S01]  /*6430*/  SHF.R.S32.HI R6, RZ, 0x1f, R177 ;  /* 0x0000001fff067819 */ /* 0x000fe200000114b1 */
[----:B------:R-:W-:Y:S01]  /*6440*/  IMAD R4, R174, c[0x0][0x20c], R4 ;  /* 0x00008300ae047a24 */ /* 0x000fe200078e0204 */
[----:B------:R-:W-:Y:S02]  /*6450*/  SHF.L.U64.HI R21, R185, 0x1, R7 ;  /* 0x00000001b9157819 */ /* 0x000fe40000010207 */
[----:B------:R-:W-:Y:S01]  /*6460*/  SHF.L.U64.HI R20, R177, 0x1, R6 ;  /* 0x00000001b1147819 */ /* 0x000fe20000010206 */
[----:B------:R-:W-:Y:S02]  /*6470*/  IMAD.IADD R3, R3, 0x1, R4 ;  /* 0x0000000103037824 */ /* 0x000fe400078e0204 */
[----:B------:R-:W-:Y:S02]  /*6480*/  IMAD R4, R5, c[0x0][0x218], RZ ;  /* 0x0000860005047a24 */ /* 0x000fe400078e02ff */
[C---:B------:R-:W-:Y:S04]  /*6490*/  IMAD.WIDE.U32 R2, R173.reuse, c[0x0][0x218], R2 ;  /* 0x00008600ad027a25 */ /* 0x040fe800078e0002 */
[----:B------:R-:W-:Y:S01]  /*64a0*/  IMAD R4, R173, c[0x0][0x21c], R4 ;  /* 0x00008700ad047a24 */ /* 0x000fe200078e0204 */
[----:B------:R-:W-:Y:S04]  /*64b0*/  IADD3 R2, P0, R196, R2, RZ ;  /* 0x00000002c4027210 */ /* 0x000fe80007f1e0ff */
[----:B------:R-:W-:Y:S02]  /*64c0*/  IADD3.X R3, R199, R3, R4, P0, !PT ;  /* 0x00000003c7037210 */ /* 0x000fe400007fe404 */
[C---:B------:R-:W-:Y:S04]  /*64d0*/  LEA R13, P0, R2.reuse, c[0x0][0x1f8], 0x1 ;  /* 0x00007e00020d7a11 */ /* 0x040fe800078008ff */
[----:B------:R-:W-:Y:S01]  /*64e0*/  LEA.HI.X R12, R2, c[0x0][0x1fc], R3, 0x1, P0 ;  /* 0x00007f00020c7a11 */ /* 0x000fe200000f0c03 */
[----:B------:R-:W-:-:S06]  /*64f0*/  BRA.DIV ~URZ, `(.L_x_1574) ;  /* 0x000086a27f007947 */ /* 0x000fcc000b800000 */
[----:B------:R2:W4:Y:S02]  /*6500*/  SHFL.IDX PT, R5, R12, RZ, 0x181f ;  /* 0x00181fff0c057589 */ /* 0x00052400000e0000 */
.L_x_1659:
[----:B------:R-:W-:-:S05]  /*6510*/  BRA.DIV ~URZ, `(.L_x_1575) ;  /* 0x000086f27f007947 */ /* 0x000fca000b800000 */
[----:B------:R-:W5:Y:S01]  /*6520*/  SHFL.IDX PT, R2, R13, RZ, 0x181f ;  /* 0x00181fff0d027589 */ /* 0x000f6200000e0000 */
[----:B------:R-:W-:Y:S01]  /*6530*/  IMAD R4, R176, 0x6000, R204 ;  /* 0x00006000b0047824 */ /* 0x000fe200078e02cc */
[----:B------:R-:W-:Y:S02]  /*6540*/  SEL R15, RZ, 0x10, P4 ;  /* 0x00000010ff0f7807 */ /* 0x000fe40002000000 */
[----:B------:R-:W-:Y:S02]  /*6550*/  SEL R14, RZ, 0x10, P6 ;  /* 0x00000010ff0e7807 */ /* 0x000fe40003000000 */
[C---:B-----5:R-:W-:Y:S05]  /*6560*/  IADD3 R6, P0, R2.reuse, R23, RZ ;  /* 0x0000001702067210 */ /* 0x060fea0007f1e0ff */
[C---:B----4-:R-:W-:Y:S05]  /*6570*/  IMAD.X R7, R5.reuse, 0x1, R20, P0 ;  /* 0x0000000105077824 */ /* 0x050fea00000e0614 */
[----:B------:R-:W-:Y:S01]  /*6580*/  @!PT LDS RZ, [RZ] ;  /* 0x00000000fffff984 */ /* 0x000fe20000000800 */
[----:B------:R-:W-:Y:S01]  /*6590*/  @!PT LDS RZ, [RZ] ;  /* 0x00000000fffff984 */ /* 0x000fe20000000800 */
[----:B------:R4:W-:Y:S02]  /*65a0*/  LDGSTS.E.BYPASS.LTC128B.128 [R4], [R6.64], !P5 ;  /* 0x0000000006047fae */ /* 0x0009e4000e901d46 */
[C---:B----4-:R-:W-:Y:S05]  /*65b0*/  IADD3 R6, P0, R2.reuse, R28, RZ ;  /* 0x0000001c02067210 */ /* 0x050fea0007f1e0ff */
[C---:B------:R-:W-:Y:S01]  /*65c0*/  IMAD.X R7, R5.reuse, 0x1, R21, P0 ;  /* 0x0000000105077824 */ /* 0x040fe200000e0615 */
[----:B------:R-:W-:Y:S04]  /*65d0*/  IADD3 R2, P0, R2, R29, RZ ;  /* 0x0000001d02027210 */ /* 0x000fe80007f1e0ff */
[----:B------:R4:W-:Y:S01]  /*65e0*/  LDGSTS.E.BYPASS.LTC128B.128 [R4+0x2000], [R6.64], !P4 ;  /* 0x0200000006047fae */ /* 0x0009e2000e101d46 */
[----:B------:R-:W-:Y:S03]  /*65f0*/  IMAD.X R3, R5, 0x1, R22, P0 ;  /* 0x0000000105037824 */ /* 0x000fe600000e0616 */
[----:B------:R2:W3:Y:S04]  /*6600*/  SHFL.IDX PT, R5, R12, 0x1, 0x181f ;  /* 0x00381f000c057f89 */ /* 0x0004e800000e0000 */
[----:B------:R5:W-:Y:S01]  /*6610*/  LDGSTS.E.BYPASS.LTC128B.128 [R4+0x4000], [R2.64], !P6 ;  /* 0x0400000002047fae */ /* 0x000be2000f101d46 */
[----:B----4-:R-:W-:Y:S03]  /*6620*/  SEL R6, RZ, 0x10, P5 ;  /* 0x00000010ff067807 */ /* 0x010fe60002800000 */
[----:B-----5:R2:W4:Y:S04]  /*6630*/  SHFL.IDX PT, R2, R13, 0x1, 0x181f ;  /* 0x00381f000d027f89 */ /* 0x02052800000e0000 */
.L_x_1660:
[C---:B---3--:R-:W-:Y:S02]  /*6640*/  IADD3 R3, -R6.reuse, 0x10, RZ ;  /* 0x0000001006037810 */ /* 0x048fe40007ffe1ff */
[----:B------:R-:W-:Y:S02]  /*6650*/  ISETP.NE.U32.AND P2, PT, R6, RZ, PT ;  /* 0x000000ff0600720c */ /* 0x000fe40003f45070 */
[----:B------:R-:W-:Y:S04]  /*6660*/  LOP3.LUT R3, R3, 0xf, RZ, 0xc0, !PT ;  /* 0x0000000f03037812 */ /* 0x000fe800078ec0ff */
[-C--:B--2-4-:R-:W-:Y:S02]  /*6670*/  IADD3 R12, P1, P0, R3, R2.reuse, R23 ;  /* 0x00000002030c7210 */ /* 0x094fe4000783e017 */
[----:B------:R-:W-:Y:S02]  /*6680*/  IADD3 R3, -R15, 0x10, RZ ;  /* 0x000000100f037810 */ /* 0x000fe40007ffe1ff */
[-C--:B------:R-:W-:Y:S02]  /*6690*/  IADD3.X R13, RZ, R5.reuse, R20, P1, P0 ;  /* 0x00000005ff0d7210 */ /* 0x080fe40000fe0414 */
[----:B------:R-:W-:Y:S03]  /*66a0*/  LOP3.LUT R3, R3, 0xf, RZ, 0xc0, !PT ;  /* 0x0000000f03037812 */ /* 0x000fe600078ec0ff */
[----:B------:R-:W-:Y:S01]  /*66b0*/  @!PT LDS RZ, [RZ] ;  /* 0x00000000fffff984 */ /* 0x000fe20000000800 */
[----:B------:R-:W-:Y:S01]  /*66c0*/  @!PT LDS RZ, [RZ] ;  /* 0x00000000fffff984 */ /* 0x000fe20000000800 */
[----:B------:R-:W-:Y:S01]  /*66d0*/  @!PT LDS RZ, [RZ] ;  /* 0x00000000fffff984 */ /* 0x000fe20000000800 */
[----:B------:R2:W-:Y:S01]  /*66e0*/  LDGSTS.E.BYPASS.LTC128B.128.ZFILL [R4+0x1000], [R12.64], P2 ;  /* 0x010000000c047fae */ /* 0x0005e20009141d46 */
[-C--:B------:R-:W-:Y:S02]  /*66f0*/  IADD3 R6, P1, P0, R3, R2.reuse, R28 ;  /* 0x0000000203067210 */ /* 0x080fe4000783e01c */
[C---:B------:R-:W-:Y:S02]  /*6700*/  IADD3 R3, -R14.reuse, 0x10, RZ ;  /* 0x000000100e037810 */ /* 0x040fe40007ffe1ff */
[-C--:B------:R-:W-:Y:S02]  /*6710*/  IADD3.X R7, RZ, R5.reuse, R21, P1, P0 ;  /* 0x00000005ff077210 */ /* 0x080fe40000fe0415 */
[----:B------:R-:W-:Y:S04]  /*6720*/  LOP3.LUT R3, R3, 0xf, RZ, 0xc0, !PT ;  /* 0x0000000f03037812 */ /* 0x000fe800078ec0ff */
[----:B------:R-:W-:Y:S04]  /*6730*/  IADD3 R2, P1, P0, R3, R2, R29 ;  /* 0x0000000203027210 */ /* 0x000fe8000783e01d */
[----:B------:R-:W-:Y:S02]  /*6740*/  IADD3.X R3, RZ, R5, R22, P1, P0 ;  /* 0x00000005ff037210 */ /* 0x000fe40000fe0416 */
[----:B------:R-:W-:Y:S02]  /*6750*/  ISETP.NE.U32.AND P1, PT, R15, RZ, PT ;  /* 0x000000ff0f00720c */ /* 0x000fe40003f25070 */
[----:B------:R-:W-:Y:S11]  /*6760*/  ISETP.NE.U32.AND P0, PT, R14, RZ, PT ;  /* 0x000000ff0e00720c */ /* 0x000ff60003f05070 */
[----:B------:R2:W-:Y:S04]  /*6770*/  LDGSTS.E.BYPASS.LTC128B.128.ZFILL [R4+0x3000], [R6.64], P1 ;  /* 0x0300000006047fae */ /* 0x0005e80008941d46 */
[----:B------:R2:W-:Y:S02]  /*6780*/  LDGSTS.E.BYPASS.LTC128B.128.ZFILL [R4+0x5000], [R2.64], P0 ;  /* 0x0500000002047fae */ /* 0x0005e40008141d46 */
.L_x_1573:
[----:B------:R-:W-:Y:S05]  /*6790*/  BSYNC B0 ;  /* 0x0000000000007941 */ /* 0x000fea0003800000 */
.L_x_1572:
[----:B------:R-:W0:Y:S01]  /*67a0*/  LDGDEPBAR ;  /* 0x00000000000079af */ /* 0x000e220000000000 */
[----:B------:R-:W-:Y:S01]  /*67b0*/  WARPSYNC 0xffffffff ;  /* 0xffffffff00007948 */ /* 0x000fe20003800000 */
[C---:B-123--:R-:W-:Y:S01]  /*67c0*/  HMMA.16816.F32 R4, R32.reuse, R8, RZ ;  /* 0x000000082004723c */ /* 0x04efe200000018ff */
[----:B------:R-:W-:Y:S02]  /*67d0*/  IMAD.MOV.U32 R2, RZ, RZ, 0x40 ;  /* 0x00000040ff027424 */ /* 0x000fe400078e00ff */
[----:B------:R-:W-:Y:S01]  /*67e0*/  LOP3.LUT P0, RZ, R162, 0x4, RZ, 0xc0, !PT ;  /* 0x00000004a2ff7812 */ /* 0x000fe2000780c0ff */
[C-C-:B------:R-:W-:Y:S03]  /*67f0*/  IMAD.IADD R3, R167.reuse, 0x1, R100.reuse ;  /* 0x00000001a7037824 */ /* 0x140fe600078e0264 */
[----:B------:R-:W-:Y:S01]  /*6800*/  SEL R2, R2, 0xffffffc0, !P0 ;  /* 0xffffffc002027807 */ /* 0x000fe20004000000 */
[C---:B------:R-:W-:Y:S01]  /*6810*/  HMMA.16816.F32 R8, R32.reuse, R10, RZ ;  /* 0x0000000a2008723c */ /* 0x040fe200000018ff */
[----:B------:R-:W-:Y:S03]  /*6820*/  ISETP.GE.AND P0, PT, R176, 0x1, PT ;  /* 0x00000001b000780c */ /* 0x000fe60003f06270 */
[C---:B------:R-:W-:Y:S04]  /*6830*/  IMAD.IADD R101, R2.reuse, 0x1, R100 ;  /* 0x0000000102657824 */ /* 0x040fe800078e0264 */
        /* <DEDUP_REMOVED lines=12> */
[----:B------:R-:W-:Y:S07]  /*6900*/  LDSM.16.M88.4 R148, [R101+0x1000] ;  /* 0x001000006594783b */ /* 0x000fee0000000200 */
[C---:B------:R-:W-:Y:S08]  /*6910*/  HMMA.16816.F32 R20, R140.reuse, R152, R20 ;  /* 0x000000988c14723c */ /* 0x040ff00000001814 */
[C---:B------:R-:W-:Y:S01]  /*6920*/  HMMA.16816.F32 R24, R140.reuse, R154, R24 ;  /* 0x0000009a8c18723c */ /* 0x040fe20000001818 */
[----:B------:R-:W-:Y:S07]  /*6930*/  LDSM.16.M88.4 R152, [R3+0x5800] ;  /* 0x005800000398783b */ /* 0x000fee0000000200 */
[C---:B------:R-:W-:Y:S07]  /*6940*/  HMMA.16816.F32 R28, R140.reuse, R156, R28 ;  /* 0x0000009c8c1c723c */ /* 0x040fee000000181c */
[----:B------:R-:W-:Y:S01]  /*6950*/  IMAD.IADD R156, R2, 0x1, R103 ;  /* 0x00000001029c7824 */ /* 0x000fe200078e0267 */
[----:B------:R-:W-:Y:S01]  /*6960*/  HMMA.16816.F32 R32, R140, R158, R32 ;  /* 0x0000009e8c20723c */ /* 0x000fe20000001820 */
[----:B------:R-:W2:Y:S03]  /*6970*/  LDSM.16.M88.4 R140, [R101+0x800] ;  /* 0x00080000658c783b */ /* 0x000ea60000000200 */
[----:B------:R-:W-:Y:S04]  /*6980*/  IADD3 R2, R167, R100, R2 ;  /* 0x00000064a7027210 */ /* 0x000fe80007ffe002 */
[C---:B-1----:R-:W-:Y:S08]  /*6990*/  HMMA.16816.F32 R4, R136.reuse, R144, R4 ;  /* 0x000000908804723c */ /* 0x042ff00000001804 */
[C---:B------:R-:W-:Y:S01]  /*69a0*/  HMMA.16816.F32 R8, R136.reuse, R146, R8 ;  /* 0x000000928808723c */ /* 0x040fe20000001808 */
[----:B------:R-:W1:Y:S07]  /*69b0*/  LDSM.16.M88.4 R144, [R101+0x1800] ;  /* 0x001800006590783b */ /* 0x000e6e0000000200 */
[C---:B--2---:R-:W-:Y:S08]  /*69c0*/  HMMA.16816.F32 R12, R136.reuse, R140, R12 ;  /* 0x0000008c880c723c */ /* 0x044ff0000000180c */
[C---:B------:R-:W-:Y:S01]  /*69d0*/  HMMA.16816.F32 R16, R136.reuse, R142, R16 ;  /* 0x0000008e8810723c */ /* 0x040fe20000001810 */
[----:B------:R-:W-:Y:S07]  /*69e0*/  LDSM.16.M88.4 R140, [R165] ;  /* 0x00000000a58c783b */ /* 0x000fee0000000200 */
[C---:B------:R-:W-:Y:S08]  /*69f0*/  HMMA.16816.F32 R20, R136.reuse, R148, R20 ;  /* 0x000000948814723c */ /* 0x040ff00000001814 */
[C---:B------:R-:W-:Y:S01]  /*6a00*/  HMMA.16816.F32 R24, R136.reuse, R150, R24 ;  /* 0x000000968818723c */ /* 0x040fe20000001818 */
[----:B------:R-:W2:Y:S07]  /*6a10*/  LDSM.16.M88.4 R148, [R156] ;  /* 0x000000009c94783b */ /* 0x000eae0000000200 */
[C---:B-1----:R-:W-:Y:S08]  /*6a20*/  HMMA.16816.F32 R28, R136.reuse, R144, R28 ;  /* 0x00000090881c723c */ /* 0x042ff0000000181c */
[----:B------:R-:W-:Y:S01]  /*6a30*/  HMMA.16816.F32 R32, R136, R146, R32 ;  /* 0x000000928820723c */ /* 0x000fe20000001820 */
[----:B------:R-:W1:Y:S08]  /*6a40*/  LDSM.16.M88.4 R136, [R156+0x800] ;  /* 0x000800009c88783b */ /* 0x000e700000000200 */
[----:B------:R-:W3:Y:S01]  /*6a50*/  LDSM.16.M88.4 R144, [R156+0x1000] ;  /* 0x001000009c90783b */ /* 0x000ee20000000200 */
[C---:B--2---:R-:W-:Y:S08]  /*6a60*/  HMMA.16816.F32 R4, R140.reuse, R148, R4 ;  /* 0x000000948c04723c */ /* 0x044ff00000001804 */
[C---:B------:R-:W-:Y:S01]  /*6a70*/  HMMA.16816.F32 R8, R140.reuse, R150, R8 ;  /* 0x000000968c08723c */ /* 0x040fe20000001808 */
[----:B------:R-:W-:Y:S07]  /*6a80*/  LDSM.16.M88.4 R148, [R163+0x4000] ;  /* 0x00400000a394783b */ /* 0x000fee0000000200 */
[C---:B-1----:R-:W-:Y:S08]  /*6a90*/  HMMA.16816.F32 R12, R140.reuse, R136, R12 ;  /* 0x000000888c0c723c */ /* 0x042ff0000000180c */
[C---:B------:R-:W-:Y:S01]  /*6aa0*/  HMMA.16816.F32 R16, R140.reuse, R138, R16 ;  /* 0x0000008a8c10723c */ /* 0x040fe20000001810 */
[----:B------:R-:W1:Y:S07]  /*6ab0*/  LDSM.16.M88.4 R136, [R156+0x1800] ;  /* 0x001800009c88783b */ /* 0x000e6e0000000200 */
[C---:B---3--:R-:W-:Y:S08]  /*6ac0*/  HMMA.16816.F32 R20, R140.reuse, R144, R20 ;  /* 0x000000908c14723c */ /* 0x048ff00000001814 */
[C---:B------:R-:W-:Y:S01]  /*6ad0*/  HMMA.16816.F32 R24, R140.reuse, R146, R24 ;  /* 0x000000928c18723c */ /* 0x040fe20000001818 */
[----:B------:R-:W2:Y:S07]  /*6ae0*/  LDSM.16.M88.4 R144, [R100+0x2000] ;  /* 0x002000006490783b */ /* 0x000eae0000000200 */
[C---:B-1----:R-:W-:Y:S08]  /*6af0*/  HMMA.16816.F32 R28, R140.reuse, R136, R28 ;  /* 0x000000888c1c723c */ /* 0x042ff0000000181c */
[----:B------:R-:W-:Y:S01]  /*6b00*/  HMMA.16816.F32 R32, R140, R138, R32 ;  /* 0x0000008a8c20723c */ /* 0x000fe20000001820 */
[----:B------:R-:W1:Y:S07]  /*6b10*/  LDSM.16.M88.4 R136, [R100+0x2800] ;  /* 0x002800006488783b */ /* 0x000e6e0000000200 */
[C---:B--2---:R-:W-:Y:S01]  /*6b20*/  HMMA.16816.F32 R4, R148.reuse, R144, R4 ;  /* 0x000000909404723c */ /* 0x044fe20000001804 */
[----:B------:R-:W2:Y:S07]  /*6b30*/  LDSM.16.M88.4 R140, [R100+0x3000] ;  /* 0x00300000648c783b */ /* 0x000eae0000000200 */
[C---:B------:R-:W-:Y:S01]  /*6b40*/  HMMA.16816.F32 R8, R148.reuse, R146, R8 ;  /* 0x000000929408723c */ /* 0x040fe20000001808 */
[----:B------:R-:W3:Y:S07]  /*6b50*/  LDSM.16.M88.4 R144, [R100+0x3800] ;  /* 0x003800006490783b */ /* 0x000eee0000000200 */
[C---:B-1----:R-:W-:Y:S08]  /*6b60*/  HMMA.16816.F32 R12, R148.reuse, R136, R12 ;  /* 0x00000088940c723c */ /* 0x042ff0000000180c */
        /* <DEDUP_REMOVED lines=8> */
[----:B------:R-:W-:Y:S01]  /*6bf0*/  LDSM.16.M88.4 R148, [R3+0x3800] ;  /* 0x003800000394783b */ /* 0x000fe20000000200 */
[C---:B-1----:R-:W-:Y:S08]  /*6c00*/  HMMA.16816.F32 R4, R136.reuse, R140, R4 ;  /* 0x0000008c8804723c */ /* 0x042ff00000001804 */
[C---:B------:R-:W-:Y:S01]  /*6c10*/  HMMA.16816.F32 R8, R136.reuse, R142, R8 ;  /* 0x0000008e8808723c */ /* 0x040fe20000001808 */
[----:B------:R-:W1:Y:S07]  /*6c20*/  LDSM.16.M88.4 R140, [R3+0x3000] ;  /* 0x00300000038c783b */ /* 0x000e6e0000000200 */
[C---:B--2---:R-:W-:Y:S08]  /*6c30*/  HMMA.16816.F32 R12, R136.reuse, R144, R12 ;  /* 0x00000090880c723c */ /* 0x044ff0000000180c */
[C---:B------:R-:W-:Y:S01]  /*6c40*/  HMMA.16816.F32 R16, R136.reuse, R146, R16 ;  /* 0x000000928810723c */ /* 0x040fe20000001810 */
[----:B------:R-:W-:Y:S07]  /*6c50*/  LDSM.16.M88.4 R144, [R101+0x2000] ;  /* 0x002000006590783b */ /* 0x000fee0000000200 */
[C---:B-1----:R-:W-:Y:S08]  /*6c60*/  HMMA.16816.F32 R20, R136.reuse, R140, R20 ;  /* 0x0000008c8814723c */ /* 0x042ff00000001814 */
[C---:B------:R-:W-:Y:S01]  /*6c70*/  HMMA.16816.F32 R24, R136.reuse, R142, R24 ;  /* 0x0000008e8818723c */ /* 0x040fe20000001818 */
[----:B------:R-:W1:Y:S07]  /*6c80*/  LDSM.16.M88.4 R140, [R166+0x4000] ;  /* 0x00400000a68c783b */ /* 0x000e6e0000000200 */
[C---:B------:R-:W-:Y:S08]  /*6c90*/  HMMA.16816.F32 R28, R136.reuse, R148, R28 ;  /* 0x00000094881c723c */ /* 0x040ff0000000181c */
        /* <DEDUP_REMOVED lines=28> */
[----:B------:R-:W3:Y:S01]  /*6e60*/  LDSM.16.M88.4 R148, [R100+0x5000] ;  /* 0x005000006494783b */ /* 0x000ee20000000200 */
[C---:B-1----:R-:W-:Y:S08]  /*6e70*/  HMMA.16816.F32 R4, R140.reuse, R144, R4 ;  /* 0x000000908c04723c */ /* 0x042ff00000001804 */
[C---:B------:R-:W-:Y:S01]  /*6e80*/  HMMA.16816.F32 R8, R140.reuse, R146, R8 ;  /* 0x000000928c08723c */ /* 0x040fe20000001808 */
[----:B------:R-:W1:Y:S07]  /*6e90*/  LDSM.16.M88.4 R144, [R100+0x5800] ;  /* 0x005800006490783b */ /* 0x000e6e0000000200 */
[C---:B--2---:R-:W-:Y:S08]  /*6ea0*/  HMMA.16816.F32 R12, R140.reuse, R136, R12 ;  /* 0x000000888c0c723c */ /* 0x044ff0000000180c */
[C---:B------:R-:W-:Y:S01]  /*6eb0*/  HMMA.16816.F32 R16, R140.reuse, R138, R16 ;  /* 0x0000008a8c10723c */ /* 0x040fe20000001810 */
[----:B------:R-:W-:Y:S07]  /*6ec0*/  LDSM.16.M88.4 R136, [R164+0x8000] ;  /* 0x00800000a488783b */ /* 0x000fee0000000200 */
[C---:B---3--:R-:W-:Y:S08]  /*6ed0*/  HMMA.16816.F32 R20, R140.reuse, R148, R20 ;  /* 0x000000948c14723c */ /* 0x048ff00000001814 */
[C---:B------:R-:W-:Y:S01]  /*6ee0*/  HMMA.16816.F32 R24, R140.reuse, R150, R24 ;  /* 0x000000968c18723c */ /* 0x040fe20000001818 */
[----:B------:R-:W2:Y:S07]  /*6ef0*/  LDSM.16.M88.4 R148, [R103+0x4000] ;  /* 0x004000006794783b */ /* 0x000eae0000000200 */
        /* <DEDUP_REMOVED lines=9> */
[----:B------:R-:W-:Y:S07]  /*6f90*/  LDSM.16.M88.4 R140, [R166+0x8000] ;  /* 0x00800000a68c783b */ /* 0x000fee0000000200 */
[C---:B---3--:R-:W-:Y:S08]  /*6fa0*/  HMMA.16816.F32 R20, R136.reuse, R144, R20 ;  /* 0x000000908814723c */ /* 0x048ff00000001814 */
        /* <DEDUP_REMOVED lines=9> */
[C---:B------:R-:W-:Y:S08]  /*7040*/  HMMA.16816.F32 R12, R140.reuse, R148, R12 ;  /* 0x000000948c0c723c */ /* 0x040ff0000000180c */
[C---:B------:R-:W-:Y:S01]  /*7050*/  HMMA.16816.F32 R16, R140.reuse, R150, R16 ;  /* 0x000000968c10723c */ /* 0x040fe20000001810 */
[----:B------:R-:W3:Y:S07]  /*7060*/  LDSM.16.M88.4 R148, [R165+0x8000] ;  /* 0x00800000a594783b */ /* 0x000eee0000000200 */
[C---:B--2---:R-:W-:Y:S08]  /*7070*/  HMMA.16816.F32 R20, R140.reuse, R136, R20 ;  /* 0x000000888c14723c */ /* 0x044ff00000001814 */
[C---:B------:R-:W-:Y:S01]  /*7080*/  HMMA.16816.F32 R24, R140.reuse, R138, R24 ;  /* 0x0000008a8c18723c */ /* 0x040fe20000001818 */
[----:B------:R-:W2:Y:S07]  /*7090*/  LDSM.16.M88.4 R136, [R2+0x4800] ;  /* 0x004800000288783b */ /* 0x000eae0000000200 */
[C---:B-1----:R-:W-:Y:S08]  /*70a0*/  HMMA.16816.F32 R28, R140.reuse, R144, R28 ;  /* 0x000000908c1c723c */ /* 0x042ff0000000181c */
[----:B------:R-:W-:Y:S08]  /*70b0*/  HMMA.16816.F32 R32, R140, R146, R32 ;  /* 0x000000928c20723c */ /* 0x000ff00000001820 */
[C---:B---3--:R-:W-:Y:S08]  /*70c0*/  HMMA.16816.F32 R4, R148.reuse, R152, R4 ;  /* 0x000000989404723c */ /* 0x048ff00000001804 */
[C---:B------:R-:W-:Y:S08]  /*70d0*/  HMMA.16816.F32 R8, R148.reuse, R154, R8 ;  /* 0x0000009a9408723c */ /* 0x040ff00000001808 */
[C---:B--2---:R-:W-:Y:S08]  /*70e0*/  HMMA.16816.F32 R12, R148.reuse, R136, R12 ;  /* 0x00000088940c723c */ /* 0x044ff0000000180c */
[----:B------:R-:W-:Y:S01]  /*70f0*/  FMUL.FTZ R3, R4, c[0x0][0x320] ;  /* 0x0000c80004037a20 */ /* 0x000fe20000410000 */
[C---:B------:R-:W-:Y:S03]  /*7100*/  HMMA.16816.F32 R16, R148.reuse, R138, R16 ;  /* 0x0000008a9410723c */ /* 0x040fe60000001810 */
[----:B------:R1:W-:Y:S04]  /*7110*/  MUFU.TANH R143, R3 ;  /* 0x00000003008f7308 */ /* 0x0003e80000002400 */
[----:B------:R-:W-:Y:S02]  /*7120*/  FMUL.FTZ R9, R9, c[0x0][0x320] ;  /* 0x0000c80009097a20 */ /* 0x000fe40000410000 */
[----:B------:R-:W-:Y:S04]  /*7130*/  FMUL.FTZ R11, R11, c[0x0][0x320] ;  /* 0x0000c8000b0b7a20 */ /* 0x000fe80000410000 */
[----:B------:R-:W-:Y:S10]  /*7140*/  MUFU.TANH R142, R9 ;  /* 0x00000009008e7308 */ /* 0x000ff40000002400 */
[----:B------:R-:W-:Y:S01]  /*7150*/  MUFU.TANH R152, R11 ;  /* 0x0000000b00987308 */ /* 0x000fe20000002400 */
[----:B-1----:R-:W-:Y:S09]  /*7160*/  FMUL.FTZ R3, R6, c[0x0][0x320] ;  /* 0x0000c80006037a20 */ /* 0x002ff20000410000 */
[----:B------:R1:W2:Y:S02]  /*7170*/  MUFU.TANH R154, R3 ;  /* 0x00000003009a7308 */ /* 0x0002a40000002400 */
[----:B-1----:R-:W-:Y:S08]  /*7180*/  FMUL.FTZ R3, R5, c[0x0][0x320] ;  /* 0x0000c80005037a20 */ /* 0x002ff00000410000 */
[----:B------:R1:W-:Y:S02]  /*7190*/  MUFU.TANH R147, R3 ;  /* 0x0000000300937308 */ /* 0x0003e40000002400 */
[----:B-1----:R-:W-:Y:S02]  /*71a0*/  FMUL.FTZ R3, R7, c[0x0][0x320] ;  /* 0x0000c80007037a20 */ /* 0x002fe40000410000 */
[----:B------:R-:W1:Y:S06]  /*71b0*/  LDSM.16.M88.4 R4, [R2+0x5000] ;  /* 0x005000000204783b */ /* 0x000e6c0000000200 */
[----:B------:R3:W4:Y:S02]  /*71c0*/  MUFU.TANH R155, R3 ;  /* 0x00000003009b7308 */ /* 0x0007240000002400 */
[----:B---3--:R-:W-:Y:S08]  /*71d0*/  FMUL.FTZ R3, R8, c[0x0][0x320] ;  /* 0x0000c80008037a20 */ /* 0x008ff00000410000 */
[----:B------:R3:W-:Y:S01]  /*71e0*/  MUFU.TANH R146, R3 ;  /* 0x0000000300927308 */ /* 0x0007e20000002400 */
[C---:B-1----:R-:W-:Y:S07]  /*71f0*/  HMMA.16816.F32 R20, R148.reuse, R4, R20 ;  /* 0x000000049414723c */ /* 0x042fee0000001814 */
[----:B------:R-:W-:Y:S01]  /*7200*/  FMUL.FTZ R4, R17, c[0x0][0x320] ;  /* 0x0000c80011047a20 */ /* 0x000fe20000410000 */
[C---:B------:R-:W-:Y:S03]  /*7210*/  HMMA.16816.F32 R24, R148.reuse, R6, R24 ;  /* 0x000000069418723c */ /* 0x040fe60000001818 */
[----:B------:R-:W-:Y:S01]  /*7220*/  MUFU.TANH R100, R4 ;  /* 0x0000000400647308 */ /* 0x000fe20000002400 */
[----:B---3--:R-:W-:Y:S02]  /*7230*/  FMUL.FTZ R3, R10, c[0x0][0x320] ;  /* 0x0000c8000a037a20 */ /* 0x008fe40000410000 */
[----:B------:R1:W3:Y:S07]  /*7240*/  LDSM.16.M88.4 R8, [R2+0x5800] ;  /* 0x005800000208783b */ /* 0x0002ee0000000200 */
[----:B------:R5:W2:Y:S01]  /*7250*/  MUFU.TANH R153, R3 ;  /* 0x0000000300997308 */ /* 0x000aa20000002400 */
[----:B-1----:R-:W-:Y:S09]  /*7260*/  FMUL.FTZ R2, R18, c[0x0][0x320] ;  /* 0x0000c80012027a20 */ /* 0x002ff20000410000 */
[----:B------:R1:W-:Y:S01]  /*7270*/  MUFU.TANH R141, R2 ;  /* 0x00000002008d7308 */ /* 0x0003e20000002400 */
[----:B-----5:R-:W-:Y:S09]  /*7280*/  FMUL.FTZ R3, R12, c[0x0][0x320] ;  /* 0x0000c8000c037a20 */ /* 0x020ff20000410000 */
[----:B------:R5:W-:Y:S01]  /*7290*/  MUFU.TANH R139, R3 ;  /* 0x00000003008b7308 */ /* 0x000be20000002400 */
[C---:B---3--:R-:W-:Y:S08]  /*72a0*/  HMMA.16816.F32 R28, R148.reuse, R8, R28 ;  /* 0x00000008941c723c */ /* 0x048ff0000000181c */
[----:B------:R-:W-:Y:S04]  /*72b0*/  HMMA.16816.F32 R32, R148, R10, R32 ;  /* 0x0000000a9420723c */ /* 0x000fe80000001820 */
[----:B-1----:R-:W-:Y:S04]  /*72c0*/  FMUL.FTZ R2, R19, c[0x0][0x320] ;  /* 0x0000c80013027a20 */ /* 0x002fe80000410000 */
[----:B------:R1:W-:Y:S01]  /*72d0*/  MUFU.TANH R140, R2 ;  /* 0x00000002008c7308 */ /* 0x0003e20000002400 */
[----:B-----5:R-:W-:Y:S07]  /*72e0*/  FMUL.FTZ R3, R14, c[0x0][0x320] ;  /* 0x0000c8000e037a20 */ /* 0x020fee0000410000 */
[----:B------:R-:W-:Y:S02]  /*72f0*/  FMUL.FTZ R4, R31, c[0x0][0x320] ;  /* 0x0000c8001f047a20 */ /* 0x000fe40000410000 */
[----:B------:R3:W5:Y:S06]  /*7300*/  MUFU.TANH R145, R3 ;  /* 0x0000000300917308 */ /* 0x00076c0000002400 */
[----:B------:R-:W-:Y:S02]  /*7310*/  FMUL.FTZ R7, R32, c[0x0][0x320] ;  /* 0x0000c80020077a20 */ /* 0x000fe40000410000 */
[----:B------:R-:W-:Y:S02]  /*7320*/  FMUL.FTZ R6, R33, c[0x0][0x320] ;  /* 0x0000c80021067a20 */ /* 0x000fe40000410000 */
[----:B------:R2:W-:Y:S01]  /*7330*/  MUFU.TANH R12, R4 ;  /* 0x00000004000c7308 */ /* 0x0005e20000002400 */
[----:B-1----:R-:W-:Y:S09]  /*7340*/  FMUL.FTZ R2, R22, c[0x0][0x320] ;  /* 0x0000c80016027a20 */ /* 0x002ff20000410000 */
[----:B------:R1:W-:Y:S01]  /*7350*/  MUFU.TANH R137, R2 ;  /* 0x0000000200897308 */ /* 0x0003e20000002400 */
[----:B---3--:R-:W-:Y:S09]  /*7360*/  FMUL.FTZ R3, R13, c[0x0][0x320] ;  /* 0x0000c8000d037a20 */ /* 0x008ff20000410000 */
[----:B------:R3:W-:Y:S01]  /*7370*/  MUFU.TANH R138, R3 ;  /* 0x00000003008a7308 */ /* 0x0007e20000002400 */
[----:B--2---:R-:W-:Y:S09]  /*7380*/  FMUL.FTZ R4, R34, c[0x0][0x320] ;  /* 0x0000c80022047a20 */ /* 0x004ff20000410000 */
[----:B------:R2:W-:Y:S01]  /*7390*/  MUFU.TANH R11, R4 ;  /* 0x00000004000b7308 */ /* 0x0005e20000002400 */
[----:B-1----:R-:W-:Y:S09]  /*73a0*/  FMUL.FTZ R2, R21, c[0x0][0x320] ;  /* 0x0000c80015027a20 */ /* 0x002ff20000410000 */
[----:B------:R1:W-:Y:S01]  /*73b0*/  MUFU.TANH R17, R2 ;  /* 0x0000000200117308 */ /* 0x0003e20000002400 */
[----:B---3--:R-:W-:Y:S09]  /*73c0*/  FMUL.FTZ R3, R15, c[0x0][0x320] ;  /* 0x0000c8000f037a20 */ /* 0x008ff20000410000 */
[----:B------:R3:W3:Y:S01]  /*73d0*/  MUFU.TANH R144, R3 ;  /* 0x0000000300907308 */ /* 0x0006e20000002400 */
[----:B--2---:R-:W-:Y:S09]  /*73e0*/  FMUL.FTZ R4, R35, c[0x0][0x320] ;  /* 0x0000c80023047a20 */ /* 0x004ff20000410000 */
[----:B------:R-:W-:Y:S01]  /*73f0*/  MUFU.TANH R7, R7 ;  /* 0x0000000700077308 */ /* 0x000fe20000002400 */
[----:B-1----:R-:W-:Y:S09]  /*7400*/  FMUL.FTZ R2, R23, c[0x0][0x320] ;  /* 0x0000c80017027a20 */ /* 0x002ff20000410000 */
[----:B------:R1:W2:Y:S01]  /*7410*/  MUFU.TANH R103, R2 ;  /* 0x0000000200677308 */ /* 0x0002a20000002400 */
[----:B---3--:R-:W-:Y:S09]  /*7420*/  FMUL.FTZ R3, R16, c[0x0][0x320] ;  /* 0x0000c80010037a20 */ /* 0x008ff20000410000 */
[----:B------:R3:W-:Y:S10]  /*7430*/  MUFU.TANH R136, R3 ;  /* 0x0000000300887308 */ /* 0x0007f40000002400 */
[----:B------:R2:W-:Y:S01]  /*7440*/  MUFU.TANH R9, R4 ;  /* 0x0000000400097308 */ /* 0x0005e20000002400 */
[----:B-1----:R-:W-:Y:S09]  /*7450*/  FMUL.FTZ R2, R24, c[0x0][0x320] ;  /* 0x0000c80018027a20 */ /* 0x002ff20000410000 */
[----:B------:R1:W-:Y:S01]  /*7460*/  MUFU.TANH R15, R2 ;  /* 0x00000002000f7308 */ /* 0x0003e20000002400 */
[----:B---3--:R-:W-:Y:S09]  /*7470*/  FMUL.FTZ R3, R20, c[0x0][0x320] ;  /* 0x0000c80014037a20 */ /* 0x008ff20000410000 */
[----:B------:R3:W-:Y:S01]  /*7480*/  MUFU.TANH R19, R3 ;  /* 0x0000000300137308 */ /* 0x0007e20000002400 */
[----:B--2---:R-:W-:Y:S04]  /*7490*/  IADD3 R4, R176, 0x1, RZ ;  /* 0x00000001b0047810 */ /* 0x004fe80007ffe0ff */
[----:B------:R-:W-:Y:S05]  /*74a0*/  SEL R176, R4, RZ, !P0 ;  /* 0x000000ff04b07207 */ /* 0x000fea0004000000 */
[----:B------:R-:W-:Y:S01]  /*74b0*/  MUFU.TANH R6, R6 ;  /* 0x0000000600067308 */ /* 0x000fe20000002400 */
[----:B-1----:R-:W-:Y:S09]  /*74c0*/  FMUL.FTZ R2, R26, c[0x0][0x320] ;  /* 0x0000c8001a027a20 */ /* 0x002ff20000410000 */
[----:B------:R1:W2:Y:S01]  /*74d0*/  MUFU.TANH R20, R2 ;  /* 0x0000000200147308 */ /* 0x0002a20000002400 */
[----:B---3--:R-:W-:Y:S09]  /*74e0*/  FMUL.FTZ R3, R25, c[0x0][0x320] ;  /* 0x0000c80019037a20 */ /* 0x008ff20000410000 */
[----:B------:R3:W-:Y:S01]  /*74f0*/  MUFU.TANH R14, R3 ;  /* 0x00000003000e7308 */ /* 0x0007e20000002400 */
[----:B-1----:R-:W-:Y:S09]  /*7500*/  FMUL.FTZ R2, R27, c[0x0][0x320] ;  /* 0x0000c8001b027a20 */ /* 0x002ff20000410000 */
[----:B------:R1:W1:Y:S01]  /*7510*/  MUFU.TANH R18, R2 ;  /* 0x0000000200127308 */ /* 0x0002620000002400 */
[----:B---3--:R-:W-:Y:S04]  /*7520*/  FMNMX.FTZ R3, R154, R102, !PT ;  /* 0x000000669a037209 */ /* 0x008fe80007810000 */
[----:B----4-:R-:W-:Y:S04]  /*7530*/  FMNMX.FTZ R3, R155, R3, !PT ;  /* 0x000000039b037209 */ /* 0x010fe80007810000 */
[----:B------:R-:W-:Y:S04]  /*7540*/  FMNMX.FTZ R3, R153, R3, !PT ;  /* 0x0000000399037209 */ /* 0x000fe80007810000 */
[----:B------:R-:W-:Y:S04]  /*7550*/  FMNMX.FTZ R3, R152, R3, !PT ;  /* 0x0000000398037209 */ /* 0x000fe80007810000 */
[----:B-----5:R-:W-:Y:S01]  /*7560*/  FMNMX.FTZ R3, R145, R3, !PT ;  /* 0x0000000391037209 */ /* 0x020fe20007810000 */
[----:B-1----:R-:W-:Y:S03]  /*7570*/  FMUL.FTZ R2, R28, c[0x0][0x320] ;  /* 0x0000c8001c027a20 */ /* 0x002fe60000410000 */
[----:B------:R-:W-:Y:S01]  /*7580*/  FMNMX.FTZ R3, R144, R3, !PT ;  /* 0x0000000390037209 */ /* 0x000fe20007810000 */
[----:B------:R1:W-:Y:S03]  /*7590*/  MUFU.TANH R10, R2 ;  /* 0x00000002000a7308 */ /* 0x0003e60000002400 */
[----:B------:R-:W-:Y:S04]  /*75a0*/  FMNMX.FTZ R3, R141, R3, !PT ;  /* 0x000000038d037209 */ /* 0x000fe80007810000 */
[----:B------:R-:W-:Y:S04]  /*75b0*/  FMNMX.FTZ R3, R140, R3, !PT ;  /* 0x000000038c037209 */ /* 0x000fe80007810000 */
[----:B------:R-:W-:Y:S04]  /*75c0*/  FMNMX.FTZ R3, R137, R3, !PT ;  /* 0x0000000389037209 */ /* 0x000fe80007810000 */
[----:B------:R-:W-:Y:S04]  /*75d0*/  FMNMX.FTZ R3, R103, R3, !PT ;  /* 0x0000000367037209 */ /* 0x000fe80007810000 */
[----:B--2---:R-:W-:Y:S04]  /*75e0*/  FMNMX.FTZ R3, R20, R3, !PT ;  /* 0x0000000314037209 */ /* 0x004fe80007810000 */
[----:B------:R-:W-:Y:S01]  /*75f0*/  FMNMX.FTZ R3, R18, R3, !PT ;  /* 0x0000000312037209 */ /* 0x000fe20007810000 */
[----:B-1----:R-:W-:Y:S04]  /*7600*/  FMUL.FTZ R2, R30, c[0x0][0x320] ;  /* 0x0000c8001e027a20 */ /* 0x002fe80000410000 */
[----:B------:R-:W1:Y:S02]  /*7610*/  MUFU.TANH R13, R2 ;  /* 0x00000002000d7308 */ /* 0x000e640000002400 */
[----:B-1----:R-:W-:Y:S01]  /*7620*/  FMNMX.FTZ R3, R13, R3, !PT ;  /* 0x000000030d037209 */ /* 0x002fe20007810000 */
[----:B------:R-:W-:Y:S03]  /*7630*/  FMUL.FTZ R2, R29, c[0x0][0x320] ;  /* 0x0000c8001d027a20 */ /* 0x000fe60000410000 */
[----:B------:R-:W-:Y:S04]  /*7640*/  FMNMX.FTZ R3, R12, R3, !PT ;  /* 0x000000030c037209 */ /* 0x000fe80007810000 */
[----:B------:R1:W2:Y:S01]  /*7650*/  MUFU.TANH R8, R2 ;  /* 0x0000000200087308 */ /* 0x0002a20000002400 */
[----:B------:R-:W-:Y:S04]  /*7660*/  FMNMX.FTZ R3, R11, R3, !PT ;  /* 0x000000030b037209 */ /* 0x000fe80007810000 */
[----:B------:R-:W-:Y:S02]  /*7670*/  FMNMX.FTZ R5, R9, R3, !PT ;  /* 0x0000000309057209 */ /* 0x000fe40007810000 */
[----:B-1----:R-:W-:Y:S04]  /*7680*/  FMNMX.FTZ R2, R143, R0, !PT ;  /* 0x000000008f027209 */ /* 0x002fe80007810000 */
        /* <DEDUP_REMOVED lines=12> */
[----:B--2---:R-:W-:Y:S04]  /*7750*/  FMNMX.FTZ R2, R8, R2, !PT ;  /* 0x0000000208027209 */ /* 0x004fe80007810000 */
[----:B------:R-:W-:Y:S04]  /*7760*/  FMNMX.FTZ R2, R7, R2, !PT ;  /* 0x0000000207027209 */ /* 0x000fe80007810000 */
[----:B------:R-:W-:Y:S01]  /*7770*/  FMNMX.FTZ R4, R6, R2, !PT ;  /* 0x0000000206047209 */ /* 0x000fe20007810000 */
[----:B------:R-:W-:-:S05]  /*7780*/  BRA.DIV ~URZ, `(.L_x_1576) ;  /* 0x000076a27f007947 */ /* 0x000fca000b800000 */
[----:B------:R1:W2:Y:S02]  /*7790*/  SHFL.BFLY PT, R2, R4, 0x2, 0x1f ;  /* 0x0c401f0004027f89 */ /* 0x0002a400000e0000 */
.L_x_1661:
[----:B--2---:R-:W-:Y:S01]  /*77a0*/  FMNMX.FTZ R2, R4, R2, !PT ;  /* 0x0000000204027209 */ /* 0x004fe20007810000 */
[----:B------:R-:W-:Y:S04]  /*77b0*/  DEPBAR.LE SB0, 0x2 ;  /* 0x000080800000791a */ /* 0x000fe80000000000 */
[----:B------:R-:W2:Y:S01]  /*77c0*/  SHFL.BFLY PT, R3, R2, 0x1, 0x1f ;  /* 0x0c201f0002037f89 */ /* 0x000ea200000e0000 */
[----:B------:R-:W-:Y:S07]  /*77d0*/  BSSY B0, `(.L_x_1577) ;  /* 0x00001c6000007945 */ /* 0x000fee0003800000 */
[----:B------:R-:W-:Y:S01]  /*77e0*/  BAR.SYNC.DEFER_BLOCKING 0x0 ;  /* 0x0000000000007b1d */ /* 0x000fe20000010000 */
[----:B--2---:R-:W-:Y:S05]  /*77f0*/  FMNMX.FTZ R101, R2, R3, !PT ;  /* 0x0000000302657209 */ /* 0x004fea0007810000 */
[C---:B------:R-:W-:Y:S02]  /*7800*/  FMUL.FTZ R3, R101.reuse, c[0x0][0x2d0] ;  /* 0x0000b40065037a20 */ /* 0x040fe40000410000 */
[----:B------:R-:W-:Y:S02]  /*7810*/  FADD.FTZ R0, -R101, R0 ;  /* 0x0000000065007221 */ /* 0x000fe40000010100 */
[--C-:B------:R-:W-:Y:S02]  /*7820*/  FFMA.FTZ R16, R143, c[0x0][0x2d0], -R3.reuse ;  /* 0x0000b4008f107a23 */ /* 0x100fe40000010803 */
[----:B------:R-:W-:Y:S02]  /*7830*/  FMUL.FTZ R0, R0, c[0x0][0x2d0] ;  /* 0x0000b40000007a20 */ /* 0x000fe40000410000 */
[--C-:B------:R-:W-:Y:S02]  /*7840*/  FFMA.FTZ R182, R7, c[0x0][0x2d0], -R3.reuse ;  /* 0x0000b40007b67a23 */ /* 0x100fe40000010803 */
[--C-:B-1----:R-:W-:Y:S01]  /*7850*/  FFMA.FTZ R4, R147, c[0x0][0x2d0], -R3.reuse ;  /* 0x0000b40093047a23 */ /* 0x102fe20000010803 */
        /* <DEDUP_REMOVED lines=15> */
[----:B------:R-:W-:Y:S02]  /*7950*/  FFMA.FTZ R181, R6, c[0x0][0x2d0], -R3 ;  /* 0x0000b40006b57a23 */ /* 0x000fe40000010803 */
[C---:B-1----:R-:W-:Y:S02]  /*7960*/  FMUL.FTZ R32, R2.reuse, R104 ;  /* 0x0000006802207220 */ /* 0x042fe40000410000 */
[C---:B------:R-:W-:Y:S01]  /*7970*/  FMUL.FTZ R33, R2.reuse, R105 ;  /* 0x0000006902217220 */ /* 0x040fe20000410000 */
[----:B------:R-:W1:Y:S01]  /*7980*/  MUFU.EX2 R3, R4 ;  /* 0x0000000400037308 */ /* 0x000e620000000800 */
[C---:B------:R-:W-:Y:S02]  /*7990*/  FMUL.FTZ R17, R2.reuse, R121 ;  /* 0x0000007902117220 */ /* 0x040fe40000410000 */
[C---:B------:R-:W-:Y:S02]  /*79a0*/  FMUL.FTZ R25, R2.reuse, R113 ;  /* 0x0000007102197220 */ /* 0x040fe40000410000 */
[C---:B--2---:R-:W-:Y:S02]  /*79b0*/  FFMA.FTZ R0, R2.reuse, R179, R7 ;  /* 0x000000b302007223 */ /* 0x044fe40000010007 */
[C---:B------:R-:W-:Y:S02]  /*79c0*/  FMUL.FTZ R16, R2.reuse, R120 ;  /* 0x0000007802107220 */ /* 0x040fe40000410000 */
[C---:B------:R-:W-:Y:S01]  /*79d0*/  FMUL.FTZ R28, R2.reuse, R108 ;  /* 0x0000006c021c7220 */ /* 0x040fe20000410000 */
[----:B------:R-:W-:Y:S01]  /*79e0*/  MUFU.EX2 R14, R23 ;  /* 0x00000017000e7308 */ /* 0x000fe20000000800 */
[C---:B------:R-:W-:Y:S02]  /*79f0*/  FMUL.FTZ R29, R2.reuse, R109 ;  /* 0x0000006d021d7220 */ /* 0x040fe40000410000 */
[C---:B------:R-:W-:Y:S02]  /*7a00*/  FMUL.FTZ R36, R2.reuse, R36 ;  /* 0x0000002402247220 */ /* 0x040fe40000410000 */
[C---:B---3--:R-:W-:Y:S02]  /*7a10*/  FMUL.FTZ R24, R2.reuse, R112 ;  /* 0x0000007002187220 */ /* 0x048fe40000410000 */
[C---:B------:R-:W-:Y:S02]  /*7a20*/  FMUL.FTZ R37, R2.reuse, R37 ;  /* 0x0000002502257220 */ /* 0x040fe40000410000 */
[C---:B------:R-:W-:Y:S01]  /*7a30*/  FMUL.FTZ R40, R2.reuse, R40 ;  /* 0x0000002802287220 */ /* 0x040fe20000410000 */
[----:B------:R-:W2:Y:S01]  /*7a40*/  MUFU.EX2 R8, R22 ;  /* 0x0000001600087308 */ /* 0x000ea20000000800 */
[C---:B------:R-:W-:Y:S02]  /*7a50*/  FMUL.FTZ R41, R2.reuse, R41 ;  /* 0x0000002902297220 */ /* 0x040fe40000410000 */
[C---:B------:R-:W-:Y:S01]  /*7a60*/  FMUL.FTZ R44, R2.reuse, R44 ;  /* 0x0000002c022c7220 */ /* 0x040fe20000410000 */
[C---:B-1----:R-:W-:Y:S01]  /*7a70*/  F2FP.PACK_AB R136, R3.reuse, R7 ;  /* 0x000000070388723e */ /* 0x042fe200000000ff */
[----:B------:R-:W-:Y:S02]  /*7a80*/  FADD.FTZ R6, R3, R0 ;  /* 0x0000000003067221 */ /* 0x000fe40000010000 */
[----:B------:R-:W1:Y:S01]  /*7a90*/  SHFL.BFLY PT, R0, R5, 0x2, 0x1f ;  /* 0x0c401f0005007f89 */ /* 0x000e6200000e0000 */
[C---:B------:R-:W-:Y:S02]  /*7aa0*/  FMUL.FTZ R45, R2.reuse, R45 ;  /* 0x0000002d022d7220 */ /* 0x040fe40000410000 */
[----:B------:R3:W4:Y:S01]  /*7ab0*/  MUFU.EX2 R22, R21 ;  /* 0x0000001500167308 */ /* 0x0007220000000800 */
        /* <DEDUP_REMOVED lines=8> */
[----:B--2---:R-:W-:Y:S01]  /*7b40*/  F2FP.PACK_AB R138, R8, R14 ;  /* 0x0000000e088a723e */ /* 0x004fe200000000ff */
[C---:B------:R-:W-:Y:S02]  /*7b50*/  FMUL.FTZ R61, R2.reuse, R61 ;  /* 0x0000003d023d7220 */ /* 0x040fe40000410000 */
[C---:B------:R-:W-:Y:S02]  /*7b60*/  FMUL.FTZ R64, R2.reuse, R64 ;  /* 0x0000004002407220 */ /* 0x040fe40000410000 */
[C---:B------:R-:W-:Y:S01]  /*7b70*/  FMUL.FTZ R65, R2.reuse, R65 ;  /* 0x0000004102417220 */ /* 0x040fe20000410000 */
[----:B------:R-:W-:Y:S01]  /*7b80*/  MUFU.EX2 R113, R159 ;  /* 0x0000009f00717308 */ /* 0x000fe20000000800 */
[----:B-1----:R-:W-:Y:S01]  /*7b90*/  FMNMX.FTZ R0, R5, R0, !PT ;  /* 0x0000000005007209 */ /* 0x002fe20007810000 */
[C---:B------:R-:W-:Y:S02]  /*7ba0*/  FMUL.FTZ R68, R2.reuse, R68 ;  /* 0x0000004402447220 */ /* 0x040fe40000410000 */
[C---:B---3--:R-:W-:Y:S01]  /*7bb0*/  FMUL.FTZ R21, R2.reuse, R117 ;  /* 0x0000007502157220 */ /* 0x048fe20000410000 */
[----:B----4-:R-:W-:Y:S01]  /*7bc0*/  F2FP.PACK_AB R108, R19, R22 ;  /* 0x00000016136c723e */ /* 0x010fe200000000ff */
[----:B------:R-:W1:Y:S01]  /*7bd0*/  SHFL.BFLY PT, R3, R0, 0x1, 0x1f ;  /* 0x0c201f0000037f89 */ /* 0x000e6200000e0000 */
        /* <DEDUP_REMOVED lines=13> */
[----:B------:R-:W-:Y:S01]  /*7cb0*/  FMUL.FTZ R92, R2, R92 ;  /* 0x0000005c025c7220 */ /* 0x000fe20000410000 */
[----:B-1----:R-:W-:Y:S01]  /*7cc0*/  FMNMX.FTZ R100, R0, R3, !PT ;  /* 0x0000000300647209 */ /* 0x002fe20007810000 */
[C---:B------:R-:W-:Y:S02]  /*7cd0*/  FMUL.FTZ R93, R2.reuse, R93 ;  /* 0x0000005d025d7220 */ /* 0x040fe40000410000 */
[----:B------:R-:W-:Y:S02]  /*7ce0*/  FMUL.FTZ R96, R2, R96 ;  /* 0x0000006002607220 */ /* 0x000fe40000410000 */
[C---:B------:R-:W-:Y:S02]  /*7cf0*/  FMUL.FTZ R3, R100.reuse, c[0x0][0x2d0] ;  /* 0x0000b40064037a20 */ /* 0x040fe40000410000 */
[----:B------:R-:W-:Y:S02]  /*7d00*/  FADD.FTZ R0, -R100, R102 ;  /* 0x0000006664007221 */ /* 0x000fe40000010100 */
[--C-:B------:R-:W-:Y:S02]  /*7d10*/  FFMA.FTZ R4, R154, c[0x0][0x2d0], -R3.reuse ;  /* 0x0000b4009a047a23 */ /* 0x100fe40000010803 */
[--C-:B------:R-:W-:Y:S02]  /*7d20*/  FFMA.FTZ R5, R155, c[0x0][0x2d0], -R3.reuse ;  /* 0x0000b4009b057a23 */ /* 0x100fe40000010803 */
[--C-:B------:R-:W-:Y:S01]  /*7d30*/  FFMA.FTZ R179, R11, c[0x0][0x2d0], -R3.reuse ;  /* 0x0000b4000bb37a23 */ /* 0x100fe20000010803 */
[----:B------:R1:W-:Y:S01]  /*7d40*/  MUFU.EX2 R15, R4 ;  /* 0x00000004000f7308 */ /* 0x0003e20000000800 */
[----:B------:R-:W-:Y:S02]  /*7d50*/  FMUL.FTZ R0, R0, c[0x0][0x2d0] ;  /* 0x0000b40000007a20 */ /* 0x000fe40000410000 */
        /* <DEDUP_REMOVED lines=14> */
[----:B------:R-:W-:Y:S02]  /*7e40*/  FFMA.FTZ R155, R12, c[0x0][0x2d0], -R3 ;  /* 0x0000b4000c9b7a23 */ /* 0x000fe40000010803 */
[----:B------:R-:W-:Y:S01]  /*7e50*/  FADD.FTZ R3, R14, R6 ;  /* 0x000000060e037221 */ /* 0x000fe20000010000 */
[----:B------:R-:W-:Y:S01]  /*7e60*/  MUFU.EX2 R121, R145 ;  /* 0x0000009100797308 */ /* 0x000fe20000000800 */
[C---:B------:R-:W-:Y:S02]  /*7e70*/  FMUL.FTZ R9, R2.reuse, R129 ;  /* 0x0000008102097220 */ /* 0x040fe40000410000 */
[C---:B-1----:R-:W-:Y:S01]  /*7e80*/  FMUL.FTZ R4, R2.reuse, R132 ;  /* 0x0000008402047220 */ /* 0x042fe20000410000 */
[C---:B--2---:R-:W-:Y:S01]  /*7e90*/  F2FP.PACK_AB R137, R11.reuse, R15 ;  /* 0x0000000f0b89723e */ /* 0x044fe200000000ff */
[C---:B------:R-:W-:Y:S02]  /*7ea0*/  FMUL.FTZ R5, R2.reuse, R133 ;  /* 0x0000008502057220 */ /* 0x040fe40000410000 */
[C---:B------:R-:W-:Y:S02]  /*7eb0*/  FMUL.FTZ R12, R2.reuse, R124 ;  /* 0x0000007c020c7220 */ /* 0x040fe40000410000 */
[C---:B------:R-:W-:Y:S01]  /*7ec0*/  FMUL.FTZ R13, R2.reuse, R125 ;  /* 0x0000007d020d7220 */ /* 0x040fe20000410000 */
[----:B------:R-:W-:Y:S01]  /*7ed0*/  MUFU.EX2 R124, R146 ;  /* 0x00000092007c7308 */ /* 0x000fe20000000800 */
[C---:B------:R-:W-:Y:S02]  /*7ee0*/  FMUL.FTZ R20, R2.reuse, R116 ;  /* 0x0000007402147220 */ /* 0x040fe40000410000 */
[----:B------:R-:W-:Y:S02]  /*7ef0*/  FMUL.FTZ R97, R2, R97 ;  /* 0x0000006102617220 */ /* 0x000fe40000410000 */
[----:B------:R-:W-:Y:S02]  /*7f00*/  FADD.FTZ R3, R8, R3 ;  /* 0x0000000308037221 */ /* 0x000fe40000010000 */
[----:B------:R-:W-:Y:S01]  /*7f10*/  FMUL.FTZ R8, R2, R128 ;  /* 0x0000008002087220 */ /* 0x000fe20000410000 */
[----:B------:R-:W-:Y:S01]  /*7f20*/  IADD3 R2, R170, R160, RZ ;  /* 0x000000a0aa027210 */ /* 0x000fe20007ffe0ff */
[C---:B---3--:R-:W-:Y:S01]  /*7f30*/  FMUL.FTZ R34, R0.reuse, R106 ;  /* 0x0000006a00227220 */ /* 0x048fe20000410000 */
[----:B------:R1:W-:Y:S01]  /*7f40*/  MUFU.EX2 R128, R10 ;  /* 0x0000000a00807308 */ /* 0x0003e20000000800 */
[----:B------:R-:W-:Y:S01]  /*7f50*/  FMUL.FTZ R35, R0, R107 ;  /* 0x0000006b00237220 */ /* 0x000fe20000410000 */
[----:B------:R-:W-:Y:S01]  /*7f60*/  IADD3 R102, R168, R2, RZ ;  /* 0x00000002a8667210 */ /* 0x000fe20007ffe0ff */
[----:B------:R-:W2:Y:S01]  /*7f70*/  LDSM.16.MT88.4 R140, [R2] ;  /* 0x00000000028c783b */ /* 0x000ea20000004200 */
[C---:B------:R-:W-:Y:S02]  /*7f80*/  FFMA.FTZ R6, R0.reuse, R184, R15 ;  /* 0x000000b800067223 */ /* 0x040fe4000001000f */
[C---:B------:R-:W-:Y:S02]  /*7f90*/  FMUL.FTZ R14, R0.reuse, R126 ;  /* 0x0000007e000e7220 */ /* 0x040fe40000410000 */
[----:B------:R-:W-:Y:S02]  /*7fa0*/  FADD.FTZ R120, R11, R6 ;  /* 0x000000060b787221 */ /* 0x000fe40000010000 */
[----:B------:R-:W3:Y:S01]  /*7fb0*/  MUFU.EX2 R125, R7 ;  /* 0x00000007007d7308 */ /* 0x000ee20000000800 */
[----:B------:R-:W4:Y:S01]  /*7fc0*/  LDSM.16.MT88.4 R104, [R102] ;  /* 0x000000006668783b */ /* 0x000f220000004200 */
[C---:B------:R-:W-:Y:S02]  /*7fd0*/  FMUL.FTZ R6, R0.reuse, R134 ;  /* 0x0000008600067220 */ /* 0x040fe40000410000 */
[C---:B------:R-:W-:Y:S02]  /*7fe0*/  FMUL.FTZ R11, R0.reuse, R131 ;  /* 0x00000083000b7220 */ /* 0x040fe40000410000 */
[----:B------:R-:W-:Y:S02]  /*7ff0*/  FMUL.FTZ R15, R0, R127 ;  /* 0x0000007f000f7220 */ /* 0x000fe40000410000 */
[----:B------:R-:W-:Y:S02]  /*8000*/  FADD.FTZ R3, R22, R3 ;  /* 0x0000000316037221 */ /* 0x000fe40000010000 */
[C---:B------:R-:W-:Y:S01]  /*8010*/  FMUL.FTZ R18, R0.reuse, R122 ;  /* 0x0000007a00127220 */ /* 0x040fe20000410000 */
[----:B------:R-:W-:Y:S01]  /*8020*/  MUFU.EX2 R116, R156 ;  /* 0x0000009c00747308 */ /* 0x000fe20000000800 */
[----:B------:R-:W-:Y:S02]  /*8030*/  FADD.FTZ R103, R19, R3 ;  /* 0x0000000313677221 */ /* 0x000fe40000010000 */
[C---:B-1----:R-:W-:Y:S02]  /*8040*/  FMUL.FTZ R10, R0.reuse, R130 ;  /* 0x00000082000a7220 */ /* 0x042fe40000410000 */
[C---:B------:R-:W-:Y:S02]  /*8050*/  FMUL.FTZ R19, R0.reuse, R123 ;  /* 0x0000007b00137220 */ /* 0x040fe40000410000 */
[C---:B------:R-:W-:Y:S02]  /*8060*/  FMUL.FTZ R26, R0.reuse, R114 ;  /* 0x00000072001a7220 */ /* 0x040fe40000410000 */
[C---:B------:R-:W-:Y:S01]  /*8070*/  FMUL.FTZ R27, R0.reuse, R115 ;  /* 0x00000073001b7220 */ /* 0x040fe20000410000 */
[----:B------:R-:W-:Y:S01]  /*8080*/  MUFU.EX2 R122, R144 ;  /* 0x00000090007a7308 */ /* 0x000fe20000000800 */
[----:B------:R-:W-:Y:S01]  /*8090*/  FMUL.FTZ R22, R0, R118 ;  /* 0x0000007600167220 */ /* 0x000fe20000410000 */
[----:B---3--:R-:W-:Y:S01]  /*80a0*/  F2FP.PACK_AB R139, R128, R125 ;  /* 0x0000007d808b723e */ /* 0x008fe200000000ff */
[C---:B------:R-:W-:Y:S02]  /*80b0*/  FMUL.FTZ R7, R0.reuse, R135 ;  /* 0x0000008700077220 */ /* 0x040fe40000410000 */
[----:B------:R-:W-:Y:S02]  /*80c0*/  FADD.FTZ R120, R125, R120 ;  /* 0x000000787d787221 */ /* 0x000fe40000010000 */
[C---:B------:R-:W-:Y:S02]  /*80d0*/  FMUL.FTZ R23, R0.reuse, R119 ;  /* 0x0000007700177220 */ /* 0x040fe40000410000 */
[C---:B------:R-:W-:Y:S01]  /*80e0*/  FMUL.FTZ R30, R0.reuse, R110 ;  /* 0x0000006e001e7220 */ /* 0x040fe20000410000 */
[----:B------:R-:W-:Y:S01]  /*80f0*/  MUFU.EX2 R146, R151 ;  /* 0x0000009700927308 */ /* 0x000fe20000000800 */
[C---:B--2---:R-:W-:Y:S05]  /*8100*/  HMMA.16816.F32 R4, R136.reuse, R140, R4 ;  /* 0x0000008c8804723c */ /* 0x044fea0000001804 */
[C---:B------:R-:W-:Y:S02]  /*8110*/  FMUL.FTZ R31, R0.reuse, R111 ;  /* 0x0000006f001f7220 */ /* 0x040fe40000410000 */
[C---:B------:R-:W-:Y:S01]  /*8120*/  FMUL.FTZ R38, R0.reuse, R38 ;  /* 0x0000002600267220 */ /* 0x040fe20000410000 */
[C---:B------:R-:W-:Y:S01]  /*8130*/  HMMA.16816.F32 R8, R136.reuse, R142, R8 ;  /* 0x0000008e8808723c */ /* 0x040fe20000001808 */
[----:B------:R-:W-:Y:S03]  /*8140*/  MUFU.EX2 R110, R148 ;  /* 0x00000094006e7308 */ /* 0x000fe60000000800 */
[C---:B------:R-:W-:Y:S02]  /*8150*/  FMUL.FTZ R39, R0.reuse, R39 ;  /* 0x0000002700277220 */ /* 0x040fe40000410000 */
[C---:B------:R-:W-:Y:S02]  /*8160*/  FMUL.FTZ R42, R0.reuse, R42 ;  /* 0x0000002a002a7220 */ /* 0x040fe40000410000 */
[C---:B----4-:R-:W-:Y:S03]  /*8170*/  HMMA.16816.F32 R12, R136.reuse, R104, R12 ;  /* 0x00000068880c723c */ /* 0x050fe6000000180c */
[----:B------:R-:W1:Y:S01]  /*8180*/  MUFU.EX2 R148, R147 ;  /* 0x0000009300947308 */ /* 0x000e620000000800 */
[C---:B------:R-:W-:Y:S02]  /*8190*/  FMUL.FTZ R43, R0.reuse, R43 ;  /* 0x0000002b002b7220 */ /* 0x040fe40000410000 */
[C---:B------:R-:W-:Y:S02]  /*81a0*/  FMUL.FTZ R46, R0.reuse, R46 ;  /* 0x0000002e002e7220 */ /* 0x040fe40000410000 */
[C---:B------:R-:W-:Y:S04]  /*81b0*/  HMMA.16816.F32 R16, R136.reuse, R106, R16 ;  /* 0x0000006a8810723c */ /* 0x040fe80000001810 */
[C---:B------:R-:W-:Y:S01]  /*81c0*/  FMUL.FTZ R47, R0.reuse, R47 ;  /* 0x0000002f002f7220 */ /* 0x040fe20000410000 */
[----:B------:R-:W-:Y:S01]  /*81d0*/  MUFU.EX2 R147, R150 ;  /* 0x0000009600937308 */ /* 0x000fe20000000800 */
[C---:B------:R-:W-:Y:S02]  /*81e0*/  FMUL.FTZ R50, R0.reuse, R50 ;  /* 0x0000003200327220 */ /* 0x040fe40000410000 */
[C---:B------:R-:W-:Y:S04]  /*81f0*/  FMUL.FTZ R51, R0.reuse, R51 ;  /* 0x0000003300337220 */ /* 0x040fe80000410000 */
        /* <DEDUP_REMOVED lines=30> */
[----:B------:R-:W-:Y:S01]  /*83e0*/  IADD3 R0, R171, R160, RZ ;  /* 0x000000a0ab007210 */ /* 0x000fe20007ffe0ff */
[----:B------:R-:W-:Y:S03]  /*83f0*/  FADD.FTZ R103, R109, R103 ;  /* 0x000000676d677221 */ /* 0x000fe60000010000 */
[----:B------:R-:W-:Y:S01]  /*8400*/  IADD3 R3, R168, R0, RZ ;  /* 0x00000000a8037210 */ /* 0x000fe20007ffe0ff */
[----:B------:R-:W2:Y:S01]  /*8410*/  LDSM.16.MT88.4 R104, [R0] ;  /* 0x000000000068783b */ /* 0x000ea20000004200 */
[C---:B------:R-:W-:Y:S01]  /*8420*/  FADD.FTZ R103, R110.reuse, R103 ;  /* 0x000000676e677221 */ /* 0x040fe20000010000 */
[----:B------:R-:W-:Y:S01]  /*8430*/  F2FP.PACK_AB R110, R110, R109 ;  /* 0x0000006d6e6e723e */ /* 0x000fe200000000ff */
[----:B------:R-:W-:Y:S01]  /*8440*/  MUFU.EX2 R143, R154 ;  /* 0x0000009a008f7308 */ /* 0x000fe20000000800 */
[----:B------:R-:W-:Y:S01]  /*8450*/  F2FP.PACK_AB R109, R122, R121 ;  /* 0x000000797a6d723e */ /* 0x000fe200000000ff */
[----:B------:R-:W-:Y:S04]  /*8460*/  FADD.FTZ R103, R113, R103 ;  /* 0x0000006771677221 */ /* 0x000fe80000010000 */
[----:B------:R-:W-:Y:S04]  /*8470*/  FADD.FTZ R103, R112, R103 ;  /* 0x0000006770677221 */ /* 0x000fe80000010000 */
[----:B------:R-:W-:Y:S01]  /*8480*/  FADD.FTZ R103, R117, R103 ;  /* 0x0000006775677221 */ /* 0x000fe20000010000 */
[----:B------:R-:W3:Y:S03]  /*8490*/  MUFU.EX2 R142, R155 ;  /* 0x0000009b008e7308 */ /* 0x000ee60000000800 */
[----:B------:R-:W-:Y:S04]  /*84a0*/  FADD.FTZ R103, R116, R103 ;  /* 0x0000006774677221 */ /* 0x000fe80000010000 */
[----:B-1----:R-:W-:Y:S03]  /*84b0*/  FADD.FTZ R103, R119, R103 ;  /* 0x0000006777677221 */ /* 0x002fe60000010000 */
[----:B------:R-:W1:Y:S01]  /*84c0*/  MUFU.EX2 R140, R183 ;  /* 0x000000b7008c7308 */ /* 0x000e620000000800 */
[C---:B--2---:R-:W-:Y:S08]  /*84d0*/  HMMA.16816.F32 R20, R136.reuse, R104, R20 ;  /* 0x000000688814723c */ /* 0x044ff00000001814 */
        /* <DEDUP_REMOVED lines=27> */
[----:B------:R-:W-:Y:S01]  /*8690*/  HMMA.16816.F32 R96, R136, R106, R96 ;  /* 0x0000006a8860723c */ /* 0x000fe20000001860 */
[----:B------:R-:W2:Y:S06]  /*86a0*/  LDSM.16.MT88.4 R104, [R2+0x800] ;  /* 0x000800000268783b */ /* 0x000eac0000004200 */
[----:B---3--:R-:W-:Y:S02]  /*86b0*/  F2FP.PACK_AB R137, R142, R143 ;  /* 0x0000008f8e89723e */ /* 0x008fe400000000ff */
[----:B-1----:R-:W-:Y:S01]  /*86c0*/  F2FP.PACK_AB R139, R140, R141 ;  /* 0x0000008d8c8b723e */ /* 0x002fe200000000ff */
        /* <DEDUP_REMOVED lines=36> */
[----:B------:R-:W1:Y:S03]  /*8910*/  LDSM.16.MT88.4 R108, [R2+0x1000] ;  /* 0x00100000026c783b */ /* 0x000e660000004200 */
[----:B------:R-:W-:Y:S03]  /*8920*/  F2FP.PACK_AB R105, R147, R146 ;  /* 0x000000929369723e */ /* 0x000fe600000000ff */
[----:B------:R-:W-:Y:S02]  /*8930*/  F2FP.PACK_AB R106, R116, R117 ;  /* 0x00000075746a723e */ /* 0x000fe400000000ff */
[----:B------:R-:W2:Y:S01]  /*8940*/  LDSM.16.MT88.4 R112, [R102+0x1000] ;  /* 0x001000006670783b */ /* 0x000ea20000004200 */
[----:B------:R-:W3:Y:S02]  /*8950*/  MUFU.EX2 R116, R180 ;  /* 0x000000b400747308 */ /* 0x000ee40000000800 */
[----:B------:R-:W-:Y:S08]  /*8960*/  F2FP.PACK_AB R107, R145, R144 ;  /* 0x00000090916b723e */ /* 0x000ff000000000ff */
[----:B------:R-:W4:Y:S01]  /*8970*/  MUFU.EX2 R117, R181 ;  /* 0x000000b500757308 */ /* 0x000f220000000800 */
[C---:B---3--:R-:W-:Y:S01]  /*8980*/  FADD.FTZ R103, R116.reuse, R103 ;  /* 0x0000006774677221 */ /* 0x048fe20000010000 */
[----:B------:R-:W-:Y:S03]  /*8990*/  F2FP.PACK_AB R136, R116, R119 ;  /* 0x000000777488723e */ /* 0x000fe600000000ff */
[----:B------:R-:W-:Y:S01]  /*89a0*/  FADD.FTZ R103, R118, R103 ;  /* 0x0000006776677221 */ /* 0x000fe20000010000 */
[C---:B-1----:R-:W-:Y:S05]  /*89b0*/  HMMA.16816.F32 R4, R104.reuse, R108, R4 ;  /* 0x0000006c6804723c */ /* 0x042fea0000001804 */
[C---:B----4-:R-:W-:Y:S01]  /*89c0*/  FADD.FTZ R179, R117.reuse, R103 ;  /* 0x0000006775b37221 */ /* 0x050fe20000010000 */
[----:B------:R-:W-:Y:S02]  /*89d0*/  F2FP.PACK_AB R138, R117, R118 ;  /* 0x00000076758a723e */ /* 0x000fe400000000ff */
        /* <DEDUP_REMOVED lines=29> */
[C---:B-1----:R-:W-:Y:S07]  /*8bb0*/  HMMA.16816.F32 R84, R104.reuse, R108, R84 ;  /* 0x0000006c6854723c */ /* 0x042fee0000001854 */
[----:B------:R-:W-:Y:S01]  /*8bc0*/  FADD.FTZ R108, R128, R120 ;  /* 0x00000078806c7221 */ /* 0x000fe20000010000 */
[C---:B------:R-:W-:Y:S01]  /*8bd0*/  HMMA.16816.F32 R88, R104.reuse, R110, R88 ;  /* 0x0000006e6858723c */ /* 0x040fe20000001858 */
[----:B------:R-:W1:Y:S03]  /*8be0*/  LDSM.16.MT88.4 R128, [R2+0x1800] ;  /* 0x001800000280783b */ /* 0x000e660000004200 */
[----:B------:R-:W-:Y:S04]  /*8bf0*/  FADD.FTZ R108, R121, R108 ;  /* 0x0000006c796c7221 */ /* 0x000fe80000010000 */
[C---:B--2---:R-:W-:Y:S04]  /*8c00*/  HMMA.16816.F32 R92, R104.reuse, R112, R92 ;  /* 0x00000070685c723c */ /* 0x044fe8000000185c */
[----:B------:R-:W-:Y:S02]  /*8c10*/  FADD.FTZ R108, R122, R108 ;  /* 0x0000006c7a6c7221 */ /* 0x000fe40000010000 */
[----:B------:R-:W2:Y:S02]  /*8c20*/  LDSM.16.MT88.4 R120, [R102+0x1800] ;  /* 0x001800006678783b */ /* 0x000ea40000004200 */
[----:B------:R-:W-:Y:S04]  /*8c30*/  HMMA.16816.F32 R96, R104, R114, R96 ;  /* 0x000000726860723c */ /* 0x000fe80000001860 */
[----:B------:R-:W-:Y:S02]  /*8c40*/  FADD.FTZ R103, R124, R108 ;  /* 0x0000006c7c677221 */ /* 0x000fe40000010000 */
[----:B------:R-:W3:Y:S08]  /*8c50*/  LDSM.16.MT88.4 R108, [R0+0x1800] ;  /* 0x00180000006c783b */ /* 0x000ef00000004200 */
[----:B------:R-:W4:Y:S01]  /*8c60*/  LDSM.16.MT88.4 R104, [R3+0x1800] ;  /* 0x001800000368783b */ /* 0x000f220000004200 */
[C---:B-1----:R-:W-:Y:S07]  /*8c70*/  HMMA.16816.F32 R132, R136.reuse, R128, R4 ;  /* 0x000000808884723c */ /* 0x042fee0000001804 */
[----:B------:R-:W1:Y:S01]  /*8c80*/  LDSM.16.MT88.4 R4, [R2+0x3800] ;  /* 0x003800000204783b */ /* 0x000e620000004200 */
[C---:B------:R-:W-:Y:S07]  /*8c90*/  HMMA.16816.F32 R128, R136.reuse, R130, R8 ;  /* 0x000000828880723c */ /* 0x040fee0000001808 */
[----:B------:R-:W5:Y:S01]  /*8ca0*/  LDSM.16.MT88.4 R8, [R102+0x3800] ;  /* 0x003800006608783b */ /* 0x000f620000004200 */
[C---:B--2---:R-:W-:Y:S07]  /*8cb0*/  HMMA.16816.F32 R124, R136.reuse, R120, R12 ;  /* 0x00000078887c723c */ /* 0x044fee000000180c */
[----:B------:R-:W2:Y:S01]  /*8cc0*/  LDSM.16.MT88.4 R12, [R0+0x3800] ;  /* 0x00380000000c783b */ /* 0x000ea20000004200 */
[C---:B------:R-:W-:Y:S07]  /*8cd0*/  HMMA.16816.F32 R120, R136.reuse, R122, R16 ;  /* 0x0000007a8878723c */ /* 0x040fee0000001810 */
[----:B------:R-:W-:Y:S01]  /*8ce0*/  LDSM.16.MT88.4 R16, [R102+0x5800] ;  /* 0x005800006610783b */ /* 0x000fe20000004200 */
[C---:B---3--:R-:W-:Y:S07]  /*8cf0*/  HMMA.16816.F32 R116, R136.reuse, R108, R20 ;  /* 0x0000006c8874723c */ /* 0x048fee0000001814 */
[----:B------:R3:W-:Y:S01]  /*8d00*/  LDSM.16.MT88.4 R20, [R0+0x5800] ;  /* 0x005800000014783b */ /* 0x0007e20000004200 */
[C---:B------:R-:W-:Y:S08]  /*8d10*/  HMMA.16816.F32 R112, R136.reuse, R110, R24 ;  /* 0x0000006e8870723c */ /* 0x040ff00000001818 */
[C---:B----4-:R-:W-:Y:S08]  /*8d20*/  HMMA.16816.F32 R108, R136.reuse, R104, R28 ;  /* 0x00000068886c723c */ /* 0x050ff0000000181c */
[C---:B------:R-:W-:Y:S04]  /*8d30*/  HMMA.16816.F32 R104, R136.reuse, R106, R32 ;  /* 0x0000006a8868723c */ /* 0x040fe80000001820 */
[----:B---3--:R-:W-:Y:S04]  /*8d40*/  FADD.FTZ R0, R148, R103 ;  /* 0x0000006794007221 */ /* 0x008fe80000010000 */
[C---:B-1----:R-:W-:Y:S04]  /*8d50*/  HMMA.16816.F32 R36, R136.reuse, R4, R36 ;  /* 0x000000048824723c */ /* 0x042fe80000001824 */
[----:B------:R-:W-:Y:S04]  /*8d60*/  FADD.FTZ R0, R146, R0 ;  /* 0x0000000092007221 */ /* 0x000fe80000010000 */
[C---:B------:R-:W-:Y:S01]  /*8d70*/  HMMA.16816.F32 R40, R136.reuse, R6, R40 ;  /* 0x000000068828723c */ /* 0x040fe20000001828 */
[----:B------:R-:W1:Y:S03]  /*8d80*/  LDSM.16.MT88.4 R4, [R3+0x3800] ;  /* 0x003800000304783b */ /* 0x000e660000004200 */
[----:B------:R-:W-:Y:S04]  /*8d90*/  FADD.FTZ R0, R147, R0 ;  /* 0x0000000093007221 */ /* 0x000fe80000010000 */
[C---:B-----5:R-:W-:Y:S04]  /*8da0*/  HMMA.16816.F32 R44, R136.reuse, R8, R44 ;  /* 0x00000008882c723c */ /* 0x060fe8000000182c */
[----:B------:R-:W-:Y:S04]  /*8db0*/  FADD.FTZ R0, R144, R0 ;  /* 0x0000000090007221 */ /* 0x000fe80000010000 */
[C---:B------:R-:W-:Y:S01]  /*8dc0*/  HMMA.16816.F32 R48, R136.reuse, R10, R48 ;  /* 0x0000000a8830723c */ /* 0x040fe20000001830 */
[----:B------:R3:W4:Y:S03]  /*8dd0*/  LDSM.16.MT88.4 R8, [R2+0x5800] ;  /* 0x005800000208783b */ /* 0x0007260000004200 */
[----:B------:R-:W-:Y:S04]  /*8de0*/  FADD.FTZ R0, R145, R0 ;  /* 0x0000000091007221 */ /* 0x000fe80000010000 */
[C---:B--2---:R-:W-:Y:S04]  /*8df0*/  HMMA.16816.F32 R52, R136.reuse, R12, R52 ;  /* 0x0000000c8834723c */ /* 0x044fe80000001834 */
[----:B------:R-:W-:Y:S04]  /*8e00*/  FADD.FTZ R0, R143, R0 ;  /* 0x000000008f007221 */ /* 0x000fe80000010000 */
[C---:B------:R-:W-:Y:S01]  /*8e10*/  HMMA.16816.F32 R56, R136.reuse, R14, R56 ;  /* 0x0000000e8838723c */ /* 0x040fe20000001838 */
[----:B------:R-:W2:Y:S03]  /*8e20*/  LDSM.16.MT88.4 R12, [R3+0x5800] ;  /* 0x00580000030c783b */ /* 0x000ea60000004200 */
[----:B------:R-:W-:Y:S01]  /*8e30*/  FADD.FTZ R0, R142, R0 ;  /* 0x000000008e007221 */ /* 0x000fe20000010000 */
[----:B---3--:R-:W-:Y:S03]  /*8e40*/  IADD3 R2, R175, -0x2, RZ ;  /* 0xfffffffeaf027810 */ /* 0x008fe60007ffe0ff */
[C---:B-1----:R-:W-:Y:S03]  /*8e50*/  HMMA.16816.F32 R60, R136.reuse, R4, R60 ;  /* 0x00000004883c723c */ /* 0x042fe6000000183c */
[----:B------:R-:W-:Y:S01]  /*8e60*/  ISETP.GE.AND P0, PT, R2, R187, PT ;  /* 0x000000bb0200720c */ /* 0x000fe20003f06270 */
[----:B------:R-:W-:Y:S04]  /*8e70*/  FADD.FTZ R0, R141, R0 ;  /* 0x000000008d007221 */ /* 0x000fe80000010000 */
[C---:B------:R-:W-:Y:S04]  /*8e80*/  HMMA.16816.F32 R64, R136.reuse, R6, R64 ;  /* 0x000000068840723c */ /* 0x040fe80000001840 */
[----:B------:R-:W-:Y:S04]  /*8e90*/  FADD.FTZ R184, R140, R0 ;  /* 0x000000008cb87221 */ /* 0x000fe80000010000 */
[C---:B----4-:R-:W-:Y:S08]  /*8ea0*/  HMMA.16816.F32 R68, R136.reuse, R8, R68 ;  /* 0x000000088844723c */ /* 0x050ff00000001844 */
[C---:B------:R-:W-:Y:S08]  /*8eb0*/  HMMA.16816.F32 R72, R136.reuse, R10, R72 ;  /* 0x0000000a8848723c */ /* 0x040ff00000001848 */
[C---:B------:R-:W-:Y:S08]  /*8ec0*/  HMMA.16816.F32 R76, R136.reuse, R16, R76 ;  /* 0x00000010884c723c */ /* 0x040ff0000000184c */
[C---:B------:R-:W-:Y:S08]  /*8ed0*/  HMMA.16816.F32 R80, R136.reuse, R18, R80 ;  /* 0x000000128850723c */ /* 0x040ff00000001850 */
[C---:B------:R-:W-:Y:S08]  /*8ee0*/  HMMA.16816.F32 R84, R136.reuse, R20, R84 ;  /* 0x000000148854723c */ /* 0x040ff00000001854 */
[C---:B------:R-:W-:Y:S08]  /*8ef0*/  HMMA.16816.F32 R88, R136.reuse, R22, R88 ;  /* 0x000000168858723c */ /* 0x040ff00000001858 */
[C---:B--2---:R-:W-:Y:S08]  /*8f00*/  HMMA.16816.F32 R92, R136.reuse, R12, R92 ;  /* 0x0000000c885c723c */ /* 0x044ff0000000185c */
[----:B------:R-:W-:Y:S01]  /*8f10*/  HMMA.16816.F32 R96, R136, R14, R96 ;  /* 0x0000000e8860723c */ /* 0x000fe20000001860 */
[----:B------:R-:W-:Y:S07]  /*8f20*/  @!UPT UIADD3 URZ, URZ, URZ, URZ ;  /* 0x0000003f3f3ff290 */ /* 0x000fee000fffe03f */
[----:B------:R-:W-:-:S11]  /*8f30*/  @!P0 BRA `(.L_x_1578) ;  /* 0x000004f000008947 */ /* 0x000fd60003800000 */
[----:B------:R-:W-:Y:S01]  /*8f40*/  IMAD.MOV.U32 R212, RZ, RZ, c[0x0][0x2b8] ;  /* 0x0000ae00ffd47624 */ /* 0x000fe200078e00ff */
[----:B------:R-:W-:Y:S01]  /*8f50*/  SHF.R.S32.HI R7, RZ, 0x1f, R185 ;  /* 0x0000001fff077819 */ /* 0x000fe200000114b9 */
[----:B------:R-:W-:Y:S01]  /*8f60*/  IMAD R2, R175, 0x40, R192 ;  /* 0x00000040af027824 */ /* 0x000fe200078e02c0 */
[----:B------:R-:W-:Y:S01]  /*8f70*/  SHF.R.S32.HI R6, RZ, 0x1f, R177 ;  /* 0x0000001fff067819 */ /* 0x000fe200000114b1 */
[----:B------:R-:W-:Y:S01]  /*8f80*/  IMAD.MOV.U32 R173, RZ, RZ, RZ ;  /* 0x000000ffffad7224 */ /* 0x000fe200078e00ff */
[----:B------:R-:W-:Y:S01]  /*8f90*/  ISETP.NE.AND P1, PT, R212, 0x1, PT ;  /* 0x00000001d400780c */ /* 0x000fe20003f25270 */
[----:B------:R-:W-:Y:S01]  /*8fa0*/  IMAD.SHL.U32 R18, R186, 0x2, RZ ;  /* 0x00000002ba127824 */ /* 0x000fe200078e00ff */
[----:B------:R-:W-:Y:S01]  /*8fb0*/  IADD3 R2, R2, -0x80, R189 ;  /* 0xffffff8002027810 */ /* 0x000fe20007ffe0bd */
[----:B------:R-:W-:Y:S01]  /*8fc0*/  IMAD.SHL.U32 R17, R185, 0x2, RZ ;  /* 0x00000002b9117824 */ /* 0x000fe200078e00ff */
[----:B------:R-:W-:Y:S01]  /*8fd0*/  SHF.R.S32.HI R212, RZ, 0x1f, R186 ;  /* 0x0000001fffd47819 */ /* 0x000fe200000114ba */
[----:B------:R-:W-:Y:S01]  /*8fe0*/  IMAD.SHL.U32 R16, R177, 0x2, RZ ;  /* 0x00000002b1107824 */ /* 0x000fe200078e00ff */
[----:B------:R-:W-:Y:S01]  /*8ff0*/  SHF.L.U64.HI R14, R185, 0x1, R7 ;  /* 0x00000001b90e7819 */ /* 0x000fe20000010207 */
[----:B------:R-:W-:Y:S01]  /*9000*/  IMAD.MOV.U32 R0, RZ, RZ, R2 ;  /* 0x000000ffff007224 */ /* 0x000fe200078e0002 */
[----:B------:R-:W-:Y:S02]  /*9010*/  SHF.L.U64.HI R15, R186, 0x1, R212 ;  /* 0x00000001ba0f7819 */ /* 0x000fe400000102d4 */
[----:B------:R-:W-:Y:S03]  /*9020*/  SHF.L.U64.HI R13, R177, 0x1, R6 ;  /* 0x00000001b10d7819 */ /* 0x000fe60000010206 */
        /* <DEDUP_REMOVED lines=24> */
.L_x_1662:
[----:B------:R-:W-:-:S05]  /*91b0*/  BRA.DIV ~URZ, `(.L_x_1580) ;  /* 0x00005d327f007947 */ /* 0x000fca000b800000 */
[----:B------:R-:W3:Y:S01]  /*91c0*/  SHFL.IDX PT, R0, R12, RZ, 0x181f ;  /* 0x00181fff0c007589 */ /* 0x000ee200000e0000 */
[----:B------:R-:W-:Y:S02]  /*91d0*/  SEL R11, RZ, 0x10, P5 ;  /* 0x00000010ff0b7807 */ /* 0x000fe40002800000 */
[----:B------:R-:W-:Y:S02]  /*91e0*/  SEL R10, RZ, 0x10, P4 ;  /* 0x00000010ff0a7807 */ /* 0x000fe40002000000 */
[C---:B---3--:R-:W-:Y:S02]  /*91f0*/  IADD3 R2, P0, R0.reuse, R16, RZ ;  /* 0x0000001000027210 */ /* 0x048fe40007f1e0ff */
[----:B------:R-:W-:Y:S03]  /*9200*/  IADD3 R8, P1, R0, R17, RZ ;  /* 0x0000001100087210 */ /* 0x000fe60007f3e0ff */
[----:B--2---:R-:W-:Y:S01]  /*9210*/  IMAD.X R3, R4, 0x1, R13, P0 ;  /* 0x0000000104037824 */ /* 0x004fe200000e060d */
[----:B------:R-:W-:Y:S01]  /*9220*/  IADD3 R6, P0, R0, R18, RZ ;  /* 0x0000001200067210 */ /* 0x000fe20007f1e0ff */
[----:B------:R-:W-:Y:S02]  /*9230*/  IMAD R0, R176, 0x6000, R205 ;  /* 0x00006000b0007824 */ /* 0x000fe400078e02cd */
[C---:B------:R-:W-:Y:S02]  /*9240*/  IMAD.X R9, R4.reuse, 0x1, R14, P1 ;  /* 0x0000000104097824 */ /* 0x040fe400008e060e */
[----:B------:R-:W-:Y:S01]  /*9250*/  IMAD.X R7, R4, 0x1, R15, P0 ;  /* 0x0000000104077824 */ /* 0x000fe200000e060f */
[----:B------:R-:W-:Y:S01]  /*9260*/  @!PT LDS RZ, [RZ] ;  /* 0x00000000fffff984 */ /* 0x000fe20000000800 */
[----:B------:R-:W-:Y:S01]  /*9270*/  @!PT LDS RZ, [RZ] ;  /* 0x00000000fffff984 */ /* 0x000fe20000000800 */
[----:B------:R2:W-:Y:S04]  /*9280*/  LDGSTS.E.BYPASS.LTC128B.128 [R0], [R2.64], !P5 ;  /* 0x0000000002007fae */ /* 0x0005e8000e901d46 */
[----:B------:R3:W-:Y:S04]  /*9290*/  LDGSTS.E.BYPASS.LTC128B.128 [R0+0x2000], [R8.64], !P4 ;  /* 0x0200000008007fae */ /* 0x0007e8000e101d46 */
[----:B------:R4:W1:Y:S04]  /*92a0*/  SHFL.IDX PT, R4, R5, 0x1, 0x181f ;  /* 0x00381f0005047f89 */ /* 0x00086800000e0000 */
[----:B------:R3:W-:Y:S04]  /*92b0*/  LDGSTS.E.BYPASS.LTC128B.128 [R0+0x4000], [R6.64], !P6 ;  /* 0x0400000006007fae */ /* 0x0007e8000f101d46 */
[----:B--2---:R3:W2:Y:S01]  /*92c0*/  SHFL.IDX PT, R2, R12, 0x1, 0x181f ;  /* 0x00381f000c027f89 */ /* 0x0046a200000e0000 */
[----:B-1--4-:R-:W-:Y:S03]  /*92d0*/  SEL R5, RZ, 0x10, P6 ;  /* 0x00000010ff057807 */ /* 0x012fe60003000000 */
.L_x_1663:
[----:B------:R-:W-:Y:S02]  /*92e0*/  IADD3 R3, -R11, 0x10, RZ ;  /* 0x000000100b037810 */ /* 0x000fe40007ffe1ff */
[----:B---3--:R-:W-:Y:S02]  /*92f0*/  IADD3 R6, -R10, 0x10, RZ ;  /* 0x000000100a067810 */ /* 0x008fe40007ffe1ff */
[----:B------:R-:W-:Y:S02]  /*9300*/  LOP3.LUT R3, R3, 0xf, RZ, 0xc0, !PT ;  /* 0x0000000f03037812 */ /* 0x000fe400078ec0ff */
[----:B------:R-:W-:Y:S02]  /*9310*/  IADD3 R7, -R5, 0x10, RZ ;  /* 0x0000001005077810 */ /* 0x000fe40007ffe1ff */
[----:B--2---:R-:W-:Y:S02]  /*9320*/  IADD3 R8, P1, P0, R3, R2, R16 ;  /* 0x0000000203087210 */ /* 0x004fe4000783e010 */
[----:B------:R-:W-:Y:S02]  /*9330*/  LOP3.LUT R3, R6, 0xf, RZ, 0xc0, !PT ;  /* 0x0000000f06037812 */ /* 0x000fe400078ec0ff */
[----:B------:R-:W-:Y:S02]  /*9340*/  IADD3.X R9, RZ, R4, R13, P1, P0 ;  /* 0x00000004ff097210 */ /* 0x000fe40000fe040d */
[----:B------:R-:W-:Y:S02]  /*9350*/  IADD3 R6, P1, P0, R3, R2, R17 ;  /* 0x0000000203067210 */ /* 0x000fe4000783e011 */
[----:B------:R-:W-:Y:S02]  /*9360*/  LOP3.LUT R3, R7, 0xf, RZ, 0xc0, !PT ;  /* 0x0000000f07037812 */ /* 0x000fe400078ec0ff */
[----:B------:R-:W-:Y:S02]  /*9370*/  IADD3.X R7, RZ, R4, R14, P1, P0 ;  /* 0x00000004ff077210 */ /* 0x000fe40000fe040e */
[----:B------:R-:W-:Y:S04]  /*9380*/  IADD3 R2, P1, P0, R3, R2, R18 ;  /* 0x0000000203027210 */ /* 0x000fe8000783e012 */
[----:B------:R-:W-:Y:S02]  /*9390*/  IADD3.X R3, RZ, R4, R15, P1, P0 ;  /* 0x00000004ff037210 */ /* 0x000fe40000fe040f */
[----:B------:R-:W-:Y:S02]  /*93a0*/  ISETP.NE.U32.AND P0, PT, R11, RZ, PT ;  /* 0x000000ff0b00720c */ /* 0x000fe40003f05070 */
[----:B------:R-:W-:Y:S11]  /*93b0*/  ISETP.NE.U32.AND P1, PT, R10, RZ, PT ;  /* 0x000000ff0a00720c */ /* 0x000ff60003f25070 */
[----:B------:R-:W-:Y:S01]  /*93c0*/  @!PT LDS RZ, [RZ] ;  /* 0x00000000fffff984 */ /* 0x000fe20000000800 */
[----:B------:R-:W-:Y:S01]  /*93d0*/  @!PT LDS RZ, [RZ] ;  /* 0x00000000fffff984 */ /* 0x000fe20000000800 */
[----:B------:R-:W-:Y:S01]  /*93e0*/  @!PT LDS RZ, [RZ] ;  /* 0x00000000fffff984 */ /* 0x000fe20000000800 */
[----:B------:R1:W-:Y:S01]  /*93f0*/  LDGSTS.E.BYPASS.LTC128B.128.ZFILL [R0+0x1000], [R8.64], P0 ;  /* 0x0100000008007fae */ /* 0x0003e20008141d46 */
[----:B------:R-:W-:Y:S03]  /*9400*/  ISETP.NE.U32.AND P0, PT, R5, RZ, PT ;  /* 0x000000ff0500720c */ /* 0x000fe60003f05070 */
[----:B------:R1:W-:Y:S10]  /*9410*/  LDGSTS.E.BYPASS.LTC128B.128.ZFILL [R0+0x3000], [R6.64], P1 ;  /* 0x0300000006007fae */ /* 0x0003f40008941d46 */
[----:B------:R1:W-:Y:S02]  /*9420*/  LDGSTS.E.BYPASS.LTC128B.128.ZFILL [R0+0x5000], [R2.64], P0 ;  /* 0x0500000002007fae */ /* 0x0003e40008141d46 */
.L_x_1578:
[----:B------:R-:W-:Y:S05]  /*9430*/  BSYNC B0 ;  /* 0x0000000000007941 */ /* 0x000fea0003800000 */
.L_x_1577:
[----:B------:R-:W-:Y:S01]  /*9440*/  ISETP.GE.AND P0, PT, R187, R175, PT ;  /* 0x000000afbb00720c */ /* 0x000fe20003f06270 */
[----:B------:R-:W0:Y:S01]  /*9450*/  LDGDEPBAR ;  /* 0x00000000000079af */ /* 0x000e220000000000 */
[----:B-1----:R-:W-:Y:S01]  /*9460*/  IADD3 R3, R175, -0x1, RZ ;  /* 0xffffffffaf037810 */ /* 0x002fe20007ffe0ff */
[----:B------:R-:W-:Y:S01]  /*9470*/  IMAD.MOV.U32 R102, RZ, RZ, R100 ;  /* 0x000000ffff667224 */ /* 0x000fe200078e0064 */
[C---:B------:R-:W-:Y:S01]  /*9480*/  ISETP.GE.AND P1, PT, R161.reuse, 0x1, PT ;  /* 0x00000001a100780c */ /* 0x040fe20003f26270 */
[----:B------:R-:W-:Y:S01]  /*9490*/  IMAD.MOV.U32 R0, RZ, RZ, R101 ;  /* 0x000000ffff007224 */ /* 0x000fe200078e0065 */
[----:B------:R-:W-:Y:S01]  /*94a0*/  IADD3 R2, R161, 0x1, RZ ;  /* 0x00000001a1027810 */ /* 0x000fe20007ffe0ff */
[----:B------:R-:W-:Y:S03]  /*94b0*/  IMAD.MOV.U32 R175, RZ, RZ, R3 ;  /* 0x000000ffffaf7224 */ /* 0x000fe600078e0003 */
[----:B------:R-:W-:Y:S03]  /*94c0*/  SEL R161, R2, RZ, !P1 ;  /* 0x000000ff02a17207 */ /* 0x000fe60004800000 */
[----:B------:R-:W-:-:S05]  /*94d0*/  @!P0 BRA `(.L_x_1581) ;  /* 0xffffcd8000008947 */ /* 0x000fca000383ffff */
.L_x_1571:
[----:B------:R-:W-:Y:S05]  /*94e0*/  BRA.DIV ~URZ, `(.L_x_1582) ;  /* 0x00005c227f007947 */ /* 0x000fea000b800000 */
[----:B------:R2:W3:Y:S02]  /*94f0*/  SHFL.BFLY PT, R0, R179, 0x2, 0x1f ;  /* 0x0c401f00b3007f89 */ /* 0x0004e400000e0000 */
.L_x_1664:
[----:B---3--:R-:W-:Y:S01]  /*9500*/  FADD.FTZ R0, R0, R179 ;  /* 0x000000b300007221 */ /* 0x008fe20000010000 */
[----:B------:R-:W-:Y:S05]  /*9510*/  BRA.DIV ~URZ, `(.L_x_1583) ;  /* 0x00005c527f007947 */ /* 0x000fea000b800000 */
[----:B-1----:R-:W1:Y:S04]  /*9520*/  SHFL.BFLY PT, R2, R184, 0x2, 0x1f ;  /* 0x0c401f00b8027f89 */ /* 0x002e6800000e0000 */
[----:B------:R-:W3:Y:S01]  /*9530*/  SHFL.BFLY PT, R5, R0, 0x1, 0x1f ;  /* 0x0c201f0000057f89 */ /* 0x000ee200000e0000 */
[----:B-1----:R-:W-:-:S02]  /*9540*/  FADD.FTZ R4, R2, R184 ;  /* 0x000000b802047221 */ /* 0x002fc40000010000 */
[----:B---3--:R-:W-:-:S03]  /*9550*/  FADD.FTZ R0, R0, R5 ;  /* 0x0000000500007221 */ /* 0x008fc60000010000 */
[----:B------:R1:W3:Y:S04]  /*9560*/  SHFL.BFLY PT, R3, R4, 0x1, 0x1f ;  /* 0x0c201f0004037f89 */ /* 0x0002e800000e0000 */
.L_x_1665:
[----:B------:R-:W-:Y:S01]  /*9570*/  FSETP.NE.FTZ.AND P1, PT, R0, RZ, PT ;  /* 0x000000ff0000720b */ /* 0x000fe20003f35000 */
[----:B---3--:R-:W-:Y:S01]  /*9580*/  FADD.FTZ R3, R3, R4 ;  /* 0x0000000403037221 */ /* 0x008fe20000010000 */
[----:B------:R-:W-:Y:S02]  /*9590*/  MOV R2, RZ ;  /* 0x000000ff00027202 */ /* 0x000fe40000000f00 */
[----:B------:R-:W-:Y:S02]  /*95a0*/  MOV R23, 0xff800000 ;  /* 0xff80000000177802 */ /* 0x000fe40000000f00 */
[----:B------:R-:W-:Y:S02]  /*95b0*/  FSETP.NE.FTZ.AND P0, PT, R3, RZ, PT ;  /* 0x000000ff0300720b */ /* 0x000fe40003f15000 */
[----:B------:R-:W-:-:S05]  /*95c0*/  MOV R22, 0xff800000 ;  /* 0xff80000000167802 */ /* 0x000fca0000000f00 */
[----:B------:R-:W3:Y:S01]  /*95d0*/  @P1 MUFU.RCP R2, R0 ;  /* 0x0000000000021308 */ /* 0x000ee20000001000 */
[----:B-1----:R-:W-:-:S05]  /*95e0*/  @P1 MOV R4, 0x3f317218 ;  /* 0x3f31721800041802 */ /* 0x002fca0000000f00 */
[----:B------:R-:W-:Y:S02]  /*95f0*/  @P1 FMUL.FTZ R4, R4, c[0x0][0x2d0] ;  /* 0x0000b40004041a20 */ /* 0x000fe40000410000 */
[----:B------:R1:W4:Y:S01]  /*9600*/  @P1 MUFU.LG2 R5, R0 ;  /* 0x0000000000051308 */ /* 0x0003220000000c00 */
[C---:B---3--:R-:W-:Y:S02]  /*9610*/  FMUL.FTZ R102, R2.reuse, R112 ;  /* 0x0000007002667220 */ /* 0x048fe40000410000 */
[C---:B------:R-:W-:Y:S02]  /*9620*/  FMUL.FTZ R103, R2.reuse, R113 ;  /* 0x0000007102677220 */ /* 0x040fe40000410000 */
[C---:B------:R-:W-:Y:S02]  /*9630*/  FMUL.FTZ R112, R2.reuse, R68 ;  /* 0x0000004402707220 */ /* 0x040fe40000410000 */
[C---:B------:R-:W-:Y:S01]  /*9640*/  FMUL.FTZ R113, R2.reuse, R69 ;  /* 0x0000004502717220 */ /* 0x040fe20000410000 */
[----:B-1----:R-:W-:Y:S01]  /*9650*/  MOV R0, RZ ;  /* 0x000000ff00007202 */ /* 0x002fe20000000f00 */
[----:B------:R-:W-:-:S02]  /*9660*/  FMUL.FTZ R68, R2, R72 ;  /* 0x0000004802447220 */ /* 0x000fc40000410000 */
[C---:B------:R-:W-:Y:S02]  /*9670*/  FMUL.FTZ R69, R2.reuse, R73 ;  /* 0x0000004902457220 */ /* 0x040fe40000410000 */
[C---:B------:R-:W-:Y:S01]  /*9680*/  FMUL.FTZ R72, R2.reuse, R76 ;  /* 0x0000004c02487220 */ /* 0x040fe20000410000 */
[----:B------:R-:W1:Y:S01]  /*9690*/  @P0 MUFU.RCP R0, R3 ;  /* 0x0000000300000308 */ /* 0x000e620000001000 */
        /* <DEDUP_REMOVED lines=41> */
[----:B------:R3:W5:Y:S01]  /*9930*/  @P0 MUFU.LG2 R2, R3 ;  /* 0x0000000300020308 */ /* 0x0007620000000c00 */
[----:B----4-:R-:W-:Y:S02]  /*9940*/  @P1 FMUL.FTZ R5, R5, 0.69314718246459960938 ;  /* 0x3f31721805051820 */ /* 0x010fe40000410000 */
[----:B-1----:R-:W-:Y:S02]  /*9950*/  FMUL.FTZ R124, R0, R38 ;  /* 0x00000026007c7220 */ /* 0x002fe40000410000 */
[----:B------:R-:W-:Y:S01]  /*9960*/  @P1 FFMA.FTZ R23, R4, R101, R5 ;  /* 0x0000006504171223 */ /* 0x000fe20000010005 */
[----:B------:R-:W-:Y:S01]  /*9970*/  MOV R4, 0x1 ;  /* 0x0000000100047802 */ /* 0x000fe20000000f00 */
[C---:B------:R-:W-:Y:S02]  /*9980*/  FMUL.FTZ R125, R0.reuse, R39 ;  /* 0x00000027007d7220 */ /* 0x040fe40000410000 */
[----:B------:R-:W-:-:S02]  /*9990*/  FMUL.FTZ R84, R0, R130 ;  /* 0x0000008200547220 */ /* 0x000fc40000410000 */
[C---:B------:R-:W-:Y:S02]  /*99a0*/  FMUL.FTZ R85, R0.reuse, R131 ;  /* 0x0000008300557220 */ /* 0x040fe40000410000 */
[C---:B------:R-:W-:Y:S02]  /*99b0*/  FMUL.FTZ R38, R0.reuse, R46 ;  /* 0x0000002e00267220 */ /* 0x040fe40000410000 */
[----:B------:R-:W-:Y:S01]  /*99c0*/  FMUL.FTZ R39, R0, R47 ;  /* 0x0000002f00277220 */ /* 0x000fe20000410000 */
[----:B---3--:R-:W-:Y:S01]  /*99d0*/  @P0 MOV R3, 0x3f317218 ;  /* 0x3f31721800030802 */ /* 0x008fe20000000f00 */
[----:B-----5:R-:W-:Y:S02]  /*99e0*/  @P0 FMUL.FTZ R2, R2, 0.69314718246459960938 ;  /* 0x3f31721802020820 */ /* 0x020fe40000410000 */
        /* <DEDUP_REMOVED lines=43> */
[----:B------:R-:W-:Y:S01]  /*9ca0*/  PRMT R0, R4, 0x7610, R0 ;  /* 0x0000761004007816 */ /* 0x000fe20000000000 */
[----:B------:R-:W-:-:S02]  /*9cb0*/  @P0 FFMA.FTZ R22, R3, R100, R2 ;  /* 0x0000006403160223 */ /* 0x000fc40000010002 */
.L_x_1545:
[----:B------:R-:W-:Y:S01]  /*9cc0*/  LOP3.LUT P0, RZ, R172, 0xff, RZ, 0xc0, !PT ;  /* 0x000000ffacff7812 */ /* 0x000fe2000780c0ff */
[----:B------:R-:W-:-:S12]  /*9cd0*/  BSSY B0, `(.L_x_1584) ;  /* 0x000000f000007945 */ /* 0x000fd80003800000 */
        /* <DEDUP_REMOVED lines=14> */
.L_x_1585:
[----:B------:R-:W-:Y:S05]  /*9dc0*/  BSYNC B0 ;  /* 0x0000000000007941 */ /* 0x000fea0003800000 */
.L_x_1584:
[----:B------:R-:W-:Y:S01]  /*9dd0*/  PRMT R0, R0, 0x9910, RZ ;  /* 0x0000991000007816 */ /* 0x000fe200000000ff */
[----:B------:R-:W-:Y:S01]  /*9de0*/  BSSY B1, `(.L_x_1586) ;  /* 0x0000336000017945 */ /* 0x000fe20003800000 */
[----:B------:R-:W-:Y:S02]  /*9df0*/  IMAD.MOV.U32 R82, RZ, RZ, R200 ;  /* 0x000000ffff527224 */ /* 0x000fe400078e00c8 */
[----:B------:R-:W-:-:S13]  /*9e00*/  ISETP.NE.AND P0, PT, R0, RZ, PT ;  /* 0x000000ff0000720c */ /* 0x000fda0003f05270 */
[----:B------:R-:W-:Y:S05]  /*9e10*/  @!P0 BRA `(.L_x_1587) ;  /* 0x000026b000008947 */ /* 0x000fea0003800000 */
[----:B------:R-:W-:Y:S01]  /*9e20*/  WARPSYNC 0xffffffff ;  /* 0xffffffff00007948 */ /* 0x000fe20003800000 */
[----:B------:R-:W-:Y:S01]  /*9e30*/  BAR.SYNC.DEFER_BLOCKING 0x1, 0x100 ;  /* 0x0044000000007b1d */ /* 0x000fe20000010000 */
[----:B------:R-:W-:Y:S01]  /*9e40*/  F2FP.PACK_AB R0, R133, R132 ;  /* 0x000000848500723e */ /* 0x000fe200000000ff */
[----:B------:R-:W-:Y:S01]  /*9e50*/  IMAD.MOV.U32 R14, RZ, RZ, c[0x0][0x388] ;  /* 0x0000e200ff0e7624 */ /* 0x000fe200078e00ff */
        /* <DEDUP_REMOVED lines=10> */
[----:B-1----:R-:W-:-:S02]  /*9f00*/  F2FP.PACK_AB R0, R85, R84 ;  /* 0x000000545500723e */ /* 0x002fc400000000ff */
[----:B---3--:R-:W-:-:S03]  /*9f10*/  F2FP.PACK_AB R2, R29, R28 ;  /* 0x0000001c1d02723e */ /* 0x008fc600000000ff */
[----:B------:R1:W-:Y:S01]  /*9f20*/  STS [R222+0x400], R0 ;  /* 0x00040000de007388 */ /* 0x0003e20000000800 */
[----:B----4-:R-:W-:-:S03]  /*9f30*/  F2FP.PACK_AB R3, R127, R126 ;  /* 0x0000007e7f03723e */ /* 0x010fc600000000ff */
[----:B------:R3:W-:Y:S04]  /*9f40*/  STS [R224], R2 ;  /* 0x00000002e0007388 */ /* 0x0007e80000000800 */
[----:B------:R4:W-:Y:S01]  /*9f50*/  STS [R224+0x400], R3 ;  /* 0x00040003e0007388 */ /* 0x0009e20000000800 */
[----:B-1----:R-:W-:Y:S02]  /*9f60*/  F2FP.PACK_AB R0, R33, R32 ;  /* 0x000000202100723e */ /* 0x002fe400000000ff */
[----:B---3--:R-:W-:-:S03]  /*9f70*/  F2FP.PACK_AB R2, R123, R122 ;  /* 0x0000007a7b02723e */ /* 0x008fc600000000ff */
[----:B------:R1:W-:Y:S01]  /*9f80*/  STS [R223], R0 ;  /* 0x00000000df007388 */ /* 0x0003e20000000800 */
[----:B----4-:R-:W-:-:S03]  /*9f90*/  F2FP.PACK_AB R3, R35, R34 ;  /* 0x000000222303723e */ /* 0x010fc600000000ff */
[----:B------:R3:W-:Y:S04]  /*9fa0*/  STS [R223+0x400], R2 ;  /* 0x00040002df007388 */ /* 0x0007e80000000800 */
[----:B------:R4:W-:Y:S01]  /*9fb0*/  STS [R251], R3 ;  /* 0x00000003fb007388 */ /* 0x0009e20000000800 */
[----:B-1----:R-:W-:Y:S02]  /*9fc0*/  F2FP.PACK_AB R0, R89, R88 ;  /* 0x000000585900723e */ /* 0x002fe400000000ff */
        /* <DEDUP_REMOVED lines=15> */
[----:B------:R3:W-:Y:S04]  /*a0c0*/  STS [R221+0x4000], R2 ;  /* 0x00400002dd007388 */ /* 0x0007e80000000800 */
[----:B------:R4:W-:Y:S01]  /*a0d0*/  STS [R221+0x4400], R3 ;  /* 0x00440003dd007388 */ /* 0x0009e20000000800 */
        /* <DEDUP_REMOVED lines=23> */
[----:B------:R4:W-:Y:S04]  /*a250*/  STS [R250+0x4400], R4 ;  /* 0x00440004fa007388 */ /* 0x0009e80000000800 */
[----:B------:R2:W-:Y:S01]  /*a260*/  STS [R248+0x4000], R2 ;  /* 0x00400002f8007388 */ /* 0x0005e20000000800 */
[----:B-1----:R-:W-:Y:S02]  /*a270*/  F2FP.PACK_AB R0, R67, R66 ;  /* 0x000000424300723e */ /* 0x002fe400000000ff */
[----:B---3--:R-:W-:-:S03]  /*a280*/  F2FP.PACK_AB R3, R51, R50 ;  /* 0x000000323303723e */ /* 0x008fc600000000ff */
[----:B------:R1:W-:Y:S01]  /*a290*/  STS [R248+0x4400], R0 ;  /* 0x00440000f8007388 */ /* 0x0003e20000000800 */
[----:B----4-:R-:W-:-:S03]  /*a2a0*/  F2FP.PACK_AB R4, R113, R112 ;  /* 0x000000707104723e */ /* 0x010fc600000000ff */
[----:B------:R3:W-:Y:S01]  /*a2b0*/  STS [R221+0x8400], R3 ;  /* 0x00840003dd007388 */ /* 0x0007e20000000800 */
[----:B--2---:R-:W-:-:S03]  /*a2c0*/  F2FP.PACK_AB R2, R69, R68 ;  /* 0x000000444502723e */ /* 0x004fc600000000ff */
[----:B------:R2:W-:Y:S04]  /*a2d0*/  STS [R221+0x8000], R4 ;  /* 0x00800004dd007388 */ /* 0x0005e80000000800 */
[----:B------:R4:W-:Y:S01]  /*a2e0*/  STS [R222+0x8000], R2 ;  /* 0x00800002de007388 */ /* 0x0009e20000000800 */
[----:B-1----:R-:W-:Y:S02]  /*a2f0*/  F2FP.PACK_AB R0, R59, R58 ;  /* 0x0000003a3b00723e */ /* 0x002fe400000000ff */
[----:B---3--:R-:W-:-:S03]  /*a300*/  F2FP.PACK_AB R3, R63, R62 ;  /* 0x0000003e3f03723e */ /* 0x008fc600000000ff */
[----:B------:R1:W-:Y:S01]  /*a310*/  STS [R222+0x8400], R0 ;  /* 0x00840000de007388 */ /* 0x0003e20000000800 */
[----:B--2---:R-:W-:-:S03]  /*a320*/  F2FP.PACK_AB R4, R73, R72 ;  /* 0x000000484904723e */ /* 0x004fc600000000ff */
        /* <DEDUP_REMOVED lines=9> */
[----:B------:R2:W-:Y:S01]  /*a3c0*/  STS [R251+0x8400], R4 ;  /* 0x00840004fb007388 */ /* 0x0005e20000000800 */
[----:B-1----:R-:W-:-:S05]  /*a3d0*/  F2FP.PACK_AB R0, R121, R120 ;  /* 0x000000787900723e */ /* 0x002fca00000000ff */
[----:B------:R1:W-:Y:S01]  /*a3e0*/  STS [R251+0x8000], R0 ;  /* 0x00800000fb007388 */ /* 0x0003e20000000800 */
[----:B--2---:R-:W-:-:S03]  /*a3f0*/  @P2 IADD3 R4, P0, R209, c[0x0][0x508], RZ ;  /* 0x00014200d1042a10 */ /* 0x004fc60007f1e0ff */
[----:B------:R2:W-:Y:S01]  /*a400*/  STS [R249+0x8000], R3 ;  /* 0x00800003f9007388 */ /* 0x0005e20000000800 */
[----:B------:R-:W-:-:S03]  /*a410*/  @P2 IADD3.X R5, R210, c[0x0][0x50c], RZ, P0, !PT ;  /* 0x00014300d2052a10 */ /* 0x000fc600007fe4ff */
[----:B------:R3:W-:Y:S01]  /*a420*/  STS [R249+0x8400], R2 ;  /* 0x00840002f9007388 */ /* 0x0007e20000000800 */
[----:B-1----:R-:W-:Y:S02]  /*a430*/  F2FP.PACK_AB R0, R81, R80 ;  /* 0x000000505100723e */ /* 0x002fe400000000ff */
[----:B--2---:R-:W-:-:S03]  /*a440*/  F2FP.PACK_AB R3, R43, R42 ;  /* 0x0000002a2b03723e */ /* 0x004fc600000000ff */
[----:B------:R1:W-:Y:S01]  /*a450*/  STS [R250+0x8000], R0 ;  /* 0x00800000fa007388 */ /* 0x0003e20000000800 */
[----:B---3--:R-:W-:-:S05]  /*a460*/  F2FP.PACK_AB R2, R55, R54 ;  /* 0x000000363702723e */ /* 0x008fca00000000ff */
        /* <DEDUP_REMOVED lines=17> */
.L_x_1588:
[----:B--2---:R-:W2:Y:S01]  /*a580*/  LDL R3, [R1+0xc] ;  /* 0x00000c0001037983 */ /* 0x004ea20000100800 */
[----:B------:R-:W-:Y:S01]  /*a590*/  IMAD.MOV.U32 R2, RZ, RZ, 0x368 ;  /* 0x00000368ff027424 */ /* 0x000fe200078e00ff */
[----:B------:R-:W-:-:S02]  /*a5a0*/  ISETP.GT.AND P2, PT, R5, 0x1, PT ;  /* 0x000000010500780c */ /* 0x000fc40003f44270 */
[----:B------:R-:W3:Y:S01]  /*a5b0*/  LDL R31, [R1+0x8] ;  /* 0x00000800011f7983 */ /* 0x000ee20000100800 */
[----:B------:R-:W-:Y:S02]  /*a5c0*/  ISETP.NE.U32.AND P0, PT, RZ, c[0x0][0x500], PT ;  /* 0x00014000ff007a0c */ /* 0x000fe40003f05070 */
[----:B------:R-:W-:Y:S02]  /*a5d0*/  SEL R2, R2, 0x328, P2 ;  /* 0x0000032802027807 */ /* 0x000fe40001000000 */
[----:B------:R-:W-:Y:S02]  /*a5e0*/  ISETP.NE.AND.EX P0, PT, RZ, c[0x0][0x504], PT, P0 ;  /* 0x00014100ff007a0c */ /* 0x000fe40003f05300 */
[----:B------:R1:W4:Y:S02]  /*a5f0*/  LDC.64 R4, c[0x0][R2+0x170] ;  /* 0x00005c0002047b82 */ /* 0x0003240000000a00 */
[----:B------:R-:W-:-:S06]  /*a600*/  SEL R8, R207, RZ, !P0 ;  /* 0x000000ffcf087207 */ /* 0x000fcc0004000000 */
[----:B------:R1:W4:Y:S08]  /*a610*/  LDC.64 R16, c[0x0][R2+0x168] ;  /* 0x00005a0002107b82 */ /* 0x0003300000000a00 */
[----:B------:R1:W2:Y:S08]  /*a620*/  LDC.64 R18, c[0x0][R2+0x178] ;  /* 0x00005e0002127b82 */ /* 0x0002b00000000a00 */
[----:B------:R1:W2:Y:S01]  /*a630*/  LDC.64 R20, c[0x0][R2+0x160] ;  /* 0x0000580002147b82 */ /* 0x0002a20000000a00 */
[----:B------:R-:W-:Y:S01]  /*a640*/  LOP3.LUT R9, R202, 0xffff, RZ, 0xc0, !PT ;  /* 0x0000ffffca097812 */ /* 0x000fe200078ec0ff */
[----:B-1----:R-:W-:-:S05]  /*a650*/  IMAD.MOV.U32 R2, RZ, RZ, c[0x0][0x4e8] ;  /* 0x00013a00ff027624 */ /* 0x002fca00078e00ff */
[----:B------:R-:W-:Y:S01]  /*a660*/  ISETP.NE.AND P3, PT, R2, 0x1, PT ;  /* 0x000000010200780c */ /* 0x000fe20003f65270 */
[----:B----4-:R-:W-:Y:S02]  /*a670*/  IMAD R2, R5, R8, RZ ;  /* 0x0000000805027224 */ /* 0x010fe400078e02ff */
[----:B------:R-:W-:-:S04]  /*a680*/  IMAD.WIDE.U32 R6, R16, R9, RZ ;  /* 0x0000000910067225 */ /* 0x000fc800078e00ff */
        /* <DEDUP_REMOVED lines=53> */
[----:B------:R-:W-:Y:S01]  /*a9e0*/  IMAD R11, R11, c[0x0][0x3a0], RZ ;  /* 0x0000e8000b0b7a24 */ /* 0x000fe200078e02ff */
[----:B-1----:R-:W-:Y:S01]  /*a9f0*/  LEA R4, R201, R189, 0x7 ;  /* 0x000000bdc9047211 */ /* 0x002fe200078e38ff */
[C---:B------:R-:W-:Y:S01]  /*aa00*/  IMAD.WIDE.U32 R2, R0.reuse, c[0x0][0x3a0], RZ ;  /* 0x0000e80000027a25 */ /* 0x040fe200078e00ff */
[----:B------:R-:W-:Y:S01]  /*aa10*/  SHF.R.S32.HI R5, RZ, 0x1f, R8 ;  /* 0x0000001fff057819 */ /* 0x000fe20000011408 */
[----:B------:R1:W2:Y:S02]  /*aa20*/  LDS.128 R24, [R188+0x80] ;  /* 0x00008000bc187984 */ /* 0x0002a40000000c00 */
[----:B------:R-:W-:-:S02]  /*aa30*/  IMAD R0, R0, c[0x0][0x3a4], R11 ;  /* 0x0000e90000007a24 */ /* 0x000fc400078e020b */
[----:B------:R-:W-:Y:S01]  /*aa40*/  @P3 IMAD.HI.U32 R6, R4, c[0x0][0x4ec], RZ ;  /* 0x00013b0004063a27 */ /* 0x000fe200078e00ff */
[----:B------:R1:W3:Y:S02]  /*aa50*/  LDS.128 R40, [R188+0x1080] ;  /* 0x00108000bc287984 */ /* 0x0002e40000000c00 */
[----:B------:R-:W-:Y:S01]  /*aa60*/  IADD3 R3, R3, R0, RZ ;  /* 0x0000000003037210 */ /* 0x000fe20007ffe0ff */
[----:B------:R-:W-:Y:S01]  /*aa70*/  IMAD R5, R5, c[0x0][0x3f0], RZ ;  /* 0x0000fc0005057a24 */ /* 0x000fe200078e02ff */
[----:B------:R1:W4:Y:S01]  /*aa80*/  LDS.128 R52, [R188+0x2080] ;  /* 0x00208000bc347984 */ /* 0x0003220000000c00 */
[----:B------:R-:W-:Y:S02]  /*aa90*/  MOV R0, R4 ;  /* 0x0000000400007202 */ /* 0x000fe40000000f00 */
[----:B------:R-:W-:Y:S01]  /*aaa0*/  IMAD.WIDE.U32 R2, R9, c[0x0][0x3e8], R2 ;  /* 0x0000fa0009027a25 */ /* 0x000fe200078e0002 */
[----:B------:R1:W1:Y:S01]  /*aab0*/  LDS.128 R60, [R188+0x3080] ;  /* 0x00308000bc3c7984 */ /* 0x0002620000000c00 */
[----:B------:R-:W-:-:S02]  /*aac0*/  @P3 SHF.R.U32.HI R0, RZ, c[0x0][0x4f0], R6 ;  /* 0x00013c00ff003a19 */ /* 0x000fc40000011606 */
[----:B------:R-:W-:Y:S01]  /*aad0*/  IMAD R3, R9, c[0x0][0x3ec], R3 ;  /* 0x0000fb0009037a24 */ /* 0x000fe200078e0203 */
[----:B------:R1:W1:Y:S01]  /*aae0*/  LDS.128 R20, [R188+0x4080] ;  /* 0x00408000bc147984 */ /* 0x0002620000000c00 */
[C---:B------:R-:W-:Y:S01]  /*aaf0*/  IMAD R7, R8.reuse, c[0x0][0x3f4], R5 ;  /* 0x0000fd0008077a24 */ /* 0x040fe200078e0205 */
[----:B------:R-:W-:Y:S01]  /*ab00*/  SHF.R.S32.HI R6, RZ, 0x1f, R0 ;  /* 0x0000001fff067819 */ /* 0x000fe20000011400 */
[----:B------:R-:W-:Y:S01]  /*ab10*/  IMAD.WIDE.U32 R2, R8, c[0x0][0x3f0], R2 ;  /* 0x0000fc0008027a25 */ /* 0x000fe200078e0002 */
[----:B------:R1:W1:Y:S01]  /*ab20*/  LDS.128 R36, [R188+0x5080] ;  /* 0x00508000bc247984 */ /* 0x0002620000000c00 */
[----:B------:R-:W-:Y:S02]  /*ab30*/  IADD3 R5, -R0, RZ, RZ ;  /* 0x000000ff00057210 */ /* 0x000fe40007ffe1ff */
[----:B------:R-:W-:Y:S01]  /*ab40*/  IMAD R6, R6, c[0x0][0x3e0], RZ ;  /* 0x0000f80006067a24 */ /* 0x000fe200078e02ff */
[----:B------:R1:W1:Y:S01]  /*ab50*/  LDS.128 R48, [R188+0x6080] ;  /* 0x00608000bc307984 */ /* 0x0002620000000c00 */
[----:B------:R-:W-:Y:S01]  /*ab60*/  IADD3 R3, R3, R7, RZ ;  /* 0x0000000703037210 */ /* 0x000fe20007ffe0ff */
[----:B------:R-:W-:-:S02]  /*ab70*/  IMAD R4, R5, c[0x0][0x4e8], R4 ;  /* 0x00013a0005047a24 */ /* 0x000fc400078e0204 */
        /* <DEDUP_REMOVED lines=17> */
.L_x_1666:
[----:B------:R-:W-:Y:S05]  /*ac90*/  BRA.DIV ~URZ, `(.L_x_1591) ;  /* 0x000046327f007947 */ /* 0x000fea000b800000 */
[----:B------:R4:W2:Y:S02]  /*aca0*/  SHFL.IDX PT, R0, R11, RZ, 0x181f ;  /* 0x00181fff0b007589 */ /* 0x0008a400000e0000 */
.L_x_1667:
        /* <DEDUP_REMOVED lines=19> */
.L_x_1593:
[----:B------:R-:W-:Y:S05]  /*ade0*/  BSYNC B0 ;  /* 0x0000000000007941 */ /* 0x000fea0003800000 */
.L_x_1592:
[----:B------:R-:W-:Y:S05]  /*adf0*/  BRA.DIV ~URZ, `(.L_x_1594) ;  /* 0x000045427f007947 */ /* 0x000fea000b800000 */
[----:B---3--:R3:W4:Y:S04]  /*ae00*/  SHFL.IDX PT, R4, R5, 0x1, 0x181f ;  /* 0x00381f0005047f89 */ /* 0x00872800000e0000 */
[----:B--2---:R3:W2:Y:S02]  /*ae10*/  SHFL.IDX PT, R0, R11, 0x1, 0x181f ;  /* 0x00381f000b007f89 */ /* 0x0046a400000e0000 */
.L_x_1668:
        /* <DEDUP_REMOVED lines=19> */
.L_x_1596:
[----:B------:R-:W-:Y:S05]  /*af50*/  BSYNC B0 ;  /* 0x0000000000007941 */ /* 0x000fea0003800000 */
.L_x_1595:
[----:B------:R-:W-:Y:S05]  /*af60*/  BRA.DIV ~URZ, `(.L_x_1597) ;  /* 0x000044a27f007947 */ /* 0x000fea000b800000 */
[----:B----4-:R4:W3:Y:S02]  /*af70*/  SHFL.IDX PT, R4, R5, 0x2, 0x181f ;  /* 0x00581f0005047f89 */ /* 0x0108e400000e0000 */
.L_x_1669:
[----:B------:R-:W-:Y:S05]  /*af80*/  BRA.DIV ~URZ, `(.L_x_1598) ;  /* 0x000044f27f007947 */ /* 0x000fea000b800000 */
[----:B--2---:R2:W4:Y:S02]  /*af90*/  SHFL.IDX PT, R0, R11, 0x2, 0x181f ;  /* 0x00581f000b007f89 */ /* 0x00452400000e0000 */
.L_x_1670:
        /* <DEDUP_REMOVED lines=19> */
.L_x_1600:
[----:B------:R-:W-:Y:S05]  /*b0d0*/  BSYNC B0 ;  /* 0x0000000000007941 */ /* 0x000fea0003800000 */
.L_x_1599:
[----:B------:R-:W-:Y:S05]  /*b0e0*/  BRA.DIV ~URZ, `(.L_x_1601) ;  /* 0x000044027f007947 */ /* 0x000fea000b800000 */
[----:B---3--:R3:W2:Y:S04]  /*b0f0*/  SHFL.IDX PT, R6, R5, 0x3, 0x181f ;  /* 0x00781f0005067f89 */ /* 0x0086a800000e0000 */
[----:B----4-:R3:W4:Y:S02]  /*b100*/  SHFL.IDX PT, R0, R11, 0x3, 0x181f ;  /* 0x00781f000b007f89 */ /* 0x01072400000e0000 */
.L_x_1671:
        /* <DEDUP_REMOVED lines=9> */
[-C--:B--23--:R-:W-:Y:S02]  /*b1a0*/  @!P1 LEA.HI.X R5, R177, R6.reuse, R8, 0x1, P3 ;  /* 0x00000006b1059211 */ /* 0x08cfe400018f0c08 */
        /* <DEDUP_REMOVED lines=10> */
.L_x_1589:
        /* <DEDUP_REMOVED lines=32> */
.L_x_1672:
[----:B------:R-:W-:Y:S05]  /*b450*/  BRA.DIV ~URZ, `(.L_x_1604) ;  /* 0x000041d27f007947 */ /* 0x000fea000b800000 */
[----:B------:R3:W4:Y:S02]  /*b460*/  SHFL.IDX PT, R0, R12, RZ, 0x1c1f ;  /* 0x001c1fff0c007589 */ /* 0x00072400000e0000 */
.L_x_1673:
[----:B------:R-:W-:Y:S01]  /*b470*/  BSSY B0, `(.L_x_1605) ;  /* 0x000007a000007945 */ /* 0x000fe20003800000 */
[----:B------:R-:W-:Y:S05]  /*b480*/  @P0 BRA `(.L_x_1606) ;  /* 0x0000078000000947 */ /* 0x000fea0003800000 */
[----:B------:R-:W-:Y:S02]  /*b490*/  ISETP.GE.AND P1, PT, R220, c[0x0][0x3c8], PT ;  /* 0x0000f200dc007a0c */ /* 0x000fe40003f26270 */
[----:B------:R-:W-:Y:S02]  /*b4a0*/  ISETP.GE.AND P0, PT, R247, c[0x0][0x3c8], PT ;  /* 0x0000f200f7007a0c */ /* 0x000fe40003f06270 */
[----:B------:R-:W-:Y:S02]  /*b4b0*/  ISETP.GE.AND P3, PT, R246, c[0x0][0x3c8], PT ;  /* 0x0000f200f6007a0c */ /* 0x000fe40003f66270 */
[----:B------:R-:W-:Y:S02]  /*b4c0*/  ISETP.GE.AND P4, PT, R245, c[0x0][0x3c8], PT ;  /* 0x0000f200f5007a0c */ /* 0x000fe40003f86270 */
[----:B------:R-:W-:-:S02]  /*b4d0*/  SHF.R.S32.HI R8, RZ, 0x1f, R247 ;  /* 0x0000001fff087819 */ /* 0x000fc400000114f7 */
[----:B------:R-:W-:Y:S02]  /*b4e0*/  SHF.R.S32.HI R9, RZ, 0x1f, R246 ;  /* 0x0000001fff097819 */ /* 0x000fe400000114f6 */
[----:B------:R-:W-:Y:S01]  /*b4f0*/  ISETP.GE.AND P6, PT, R230, c[0x0][0x3c8], PT ;  /* 0x0000f200e6007a0c */ /* 0x000fe20003fc6270 */
[----:B----4-:R-:W-:Y:S01]  /*b500*/  @!P1 IMAD.MOV.U32 R6, RZ, RZ, R0 ;  /* 0x000000ffff069224 */ /* 0x010fe200078e0000 */
[----:B------:R-:W-:Y:S01]  /*b510*/  SHF.R.S32.HI R10, RZ, 0x1f, R232 ;  /* 0x0000001fff0a7819 */ /* 0x000fe200000114e8 */
[----:B--2---:R-:W-:Y:S01]  /*b520*/  @!P1 IMAD.MOV.U32 R7, RZ, RZ, R4 ;  /* 0x000000ffff079224 */ /* 0x004fe200078e0004 */
[C---:B------:R-:W-:Y:S02]  /*b530*/  @!P0 LEA R2, P2, R247.reuse, R0, 0x2 ;  /* 0x00000000f7028211 */ /* 0x040fe400078410ff */
[----:B------:R-:W-:Y:S01]  /*b540*/  SHF.R.S32.HI R11, RZ, 0x1f, R231 ;  /* 0x0000001fff0b7819 */ /* 0x000fe200000114e7 */
[----:B------:R-:W-:Y:S01]  /*b550*/  @!P1 IMAD.WIDE R6, R220, 0x4, R6 ;  /* 0x00000004dc069825 */ /* 0x000fe200078e0206 */
[----:B------:R-:W-:-:S02]  /*b560*/  @!P0 LEA.HI.X R3, R247, R4, R8, 0x2, P2 ;  /* 0x00000004f7038211 */ /* 0x000fc400010f1408 */
[----:B------:R-:W-:Y:S02]  /*b570*/  ISETP.GE.AND P2, PT, R244, c[0x0][0x3c8], PT ;  /* 0x0000f200f4007a0c */ /* 0x000fe40003f46270 */
[----:B------:R2:W-:Y:S01]  /*b580*/  @!P1 ST.E.64 [R6.64], R132 ;  /* 0x0000008406009985 */ /* 0x0005e2000c101b06 */
[----:B------:R-:W-:Y:S02]  /*b590*/  ISETP.GE.AND P1, PT, R243, c[0x0][0x3c8], PT ;  /* 0x0000f200f3007a0c */ /* 0x000fe40003f26270 */
[----:B------:R-:W-:Y:S01]  /*b5a0*/  SHF.R.S32.HI R8, RZ, 0x1f, R245 ;  /* 0x0000001fff087819 */ /* 0x000fe200000114f5 */
[----:B------:R4:W-:Y:S01]  /*b5b0*/  @!P0 ST.E.64 [R2.64], R26 ;  /* 0x0000001a02008985 */ /* 0x0009e2000c101b06 */
[----:B------:R-:W-:Y:S02]  /*b5c0*/  SHF.R.S32.HI R14, RZ, 0x1f, R228 ;  /* 0x0000001fff0e7819 */ /* 0x000fe400000114e4 */
[----:B------:R-:W-:Y:S02]  /*b5d0*/  SHF.R.S32.HI R16, RZ, 0x1f, R227 ;  /* 0x0000001fff107819 */ /* 0x000fe400000114e3 */
[----:B------:R-:W-:-:S02]  /*b5e0*/  SHF.R.S32.HI R15, RZ, 0x1f, R226 ;  /* 0x0000001fff0f7819 */ /* 0x000fc400000114e2 */
        /* <DEDUP_REMOVED lines=64> */
[----:B------:R-:W-:Y:S01]  /*b9f0*/  @!P2 LEA R8, P0, R232, R0, 0x2 ;  /* 0x00000000e808a211 */ /* 0x000fe200078010ff */
[----:B------:R2:W-:Y:S01]  /*ba00*/  @!P3 ST.E.64 [R6.64], R60 ;  /* 0x0000003c0600b985 */ /* 0x0005e2000c101b06 */
[----:B------:R-:W-:-:S02]  /*ba10*/  ISETP.GE.AND P5, PT, R229, c[0x0][0x3c8], PT ;  /* 0x0000f200e5007a0c */ /* 0x000fc40003fa6270 */
[----:B------:R-:W-:Y:S01]  /*ba20*/  @!P2 LEA.HI.X R9, R232, R4, R10, 0x2, P0 ;  /* 0x00000004e809a211 */ /* 0x000fe200000f140a */
[----:B------:R4:W-:Y:S01]  /*ba30*/  @!P4 ST.E.64 [R2.64], R64 ;  /* 0x000000400200c985 */ /* 0x0009e2000c101b06 */
[----:B------:R-:W-:Y:S02]  /*ba40*/  SHF.R.S32.HI R10, RZ, 0x1f, R230 ;  /* 0x0000001fff0a7819 */ /* 0x000fe400000114e6 */
[----:B------:R-:W-:Y:S01]  /*ba50*/  ISETP.GE.AND P4, PT, R228, c[0x0][0x3c8], PT ;  /* 0x0000f200e4007a0c */ /* 0x000fe20003f86270 */
[----:B------:R-:W-:Y:S01]  /*ba60*/  @!P2 ST.E.64 [R8.64], R112 ;  /* 0x000000700800a985 */ /* 0x000fe2000c101b06 */
[----:B------:R-:W-:Y:S02]  /*ba70*/  ISETP.GE.AND P2, PT, R227, c[0x0][0x3c8], PT ;  /* 0x0000f200e3007a0c */ /* 0x000fe40003f46270 */
[-C--:B--2---:R-:W-:Y:S02]  /*ba80*/  @!P6 LEA R6, P0, R230, R0.reuse, 0x2 ;  /* 0x00000000e606e211 */ /* 0x084fe400078010ff */
[----:B----4-:R-:W-:-:S02]  /*ba90*/  @!P1 LEA R2, P3, R231, R0, 0x2 ;  /* 0x00000000e7029211 */ /* 0x010fc400078610ff */
[-C--:B------:R-:W-:Y:S02]  /*baa0*/  @!P6 LEA.HI.X R7, R230, R4.reuse, R10, 0x2, P0 ;  /* 0x00000004e607e211 */ /* 0x080fe400000f140a */
[----:B------:R-:W-:Y:S02]  /*bab0*/  @!P1 LEA.HI.X R3, R231, R4, R11, 0x2, P3 ;  /* 0x00000004e7039211 */ /* 0x000fe400018f140b */
[----:B------:R-:W-:Y:S02]  /*bac0*/  ISETP.GE.AND P0, PT, R225, c[0x0][0x3c8], PT ;  /* 0x0000f200e1007a0c */ /* 0x000fe40003f06270 */
[----:B------:R-:W-:Y:S01]  /*bad0*/  SHF.R.S32.HI R10, RZ, 0x1f, R229 ;  /* 0x0000001fff0a7819 */ /* 0x000fe200000114e5 */
        /* <DEDUP_REMOVED lines=19> */
.L_x_1606:
[----:B------:R-:W-:Y:S05]  /*bc10*/  BSYNC B0 ;  /* 0x0000000000007941 */ /* 0x000fea0003800000 */
.L_x_1605:
[----:B------:R-:W-:Y:S05]  /*bc20*/  BRA.DIV ~URZ, `(.L_x_1607) ;  /* 0x00003a727f007947 */ /* 0x000fea000b800000 */
[----:B--2---:R2:W1:Y:S04]  /*bc30*/  SHFL.IDX PT, R4, R5, 0x1, 0x1c1f ;  /* 0x003c1f0005047f89 */ /* 0x00446800000e0000 */
[----:B----4-:R2:W4:Y:S02]  /*bc40*/  SHFL.IDX PT, R0, R12, 0x1, 0x1c1f ;  /* 0x003c1f000c007f89 */ /* 0x01052400000e0000 */
.L_x_1674:
[----:B------:R-:W-:-:S13]  /*bc50*/  ISETP.NE.AND P0, PT, R13, RZ, PT ;  /* 0x000000ff0d00720c */ /* 0x000fda0003f05270 */
[----:B------:R-:W-:Y:S05]  /*bc60*/  @P0 BRA `(.L_x_1602) ;  /* 0x000014d000000947 */ /* 0x000fea0003800000 */
[----:B------:R-:W-:Y:S02]  /*bc70*/  ISETP.GE.AND P4, PT, R220, c[0x0][0x3c8], PT ;  /* 0x0000f200dc007a0c */ /* 0x000fe40003f86270 */
[----:B------:R-:W-:Y:S02]  /*bc80*/  ISETP.GE.AND P1, PT, R245, c[0x0][0x3c8], PT ;  /* 0x0000f200f5007a0c */ /* 0x000fe40003f26270 */
[----:B------:R-:W-:Y:S02]  /*bc90*/  ISETP.GE.AND P3, PT, R247, c[0x0][0x3c8], PT ;  /* 0x0000f200f7007a0c */ /* 0x000fe40003f66270 */
[----:B------:R-:W-:Y:S02]  /*bca0*/  ISETP.GE.AND P2, PT, R246, c[0x0][0x3c8], PT ;  /* 0x0000f200f6007a0c */ /* 0x000fe40003f46270 */
[----:B-12---:R-:W-:Y:S02]  /*bcb0*/  SHF.R.S32.HI R5, RZ, 0x1f, R247 ;  /* 0x0000001fff057819 */ /* 0x006fe400000114f7 */
[----:B------:R-:W-:-:S02]  /*bcc0*/  ISETP.GE.AND P0, PT, R244, c[0x0][0x3c8], PT ;  /* 0x0000f200f4007a0c */ /* 0x000fc40003f06270 */
[----:B------:R-:W-:Y:S01]  /*bcd0*/  SHF.R.S32.HI R10, RZ, 0x1f, R245 ;  /* 0x0000001fff0a7819 */ /* 0x000fe200000114f5 */
[----:B----4-:R-:W-:Y:S01]  /*bce0*/  @!P4 IMAD.MOV.U32 R6, RZ, RZ, R0 ;  /* 0x000000ffff06c224 */ /* 0x010fe200078e0000 */
[----:B------:R-:W-:Y:S01]  /*bcf0*/  SHF.R.S32.HI R13, RZ, 0x1f, R228 ;  /* 0x0000001fff0d7819 */ /* 0x000fe200000114e4 */
[----:B------:R-:W-:Y:S01]  /*bd00*/  @!P4 IMAD.MOV.U32 R7, RZ, RZ, R4 ;  /* 0x000000ffff07c224 */ /* 0x000fe200078e0004 */
[----:B---3--:R-:W-:Y:S02]  /*bd10*/  SHF.R.S32.HI R12, RZ, 0x1f, R227 ;  /* 0x0000001fff0c7819 */ /* 0x008fe400000114e3 */
[----:B------:R-:W-:Y:S01]  /*bd20*/  @!P3 LEA R2, P5, R247, R0, 0x2 ;  /* 0x00000000f702b211 */ /* 0x000fe200078a10ff */
[----:B------:R-:W-:-:S03]  /*bd30*/  @!P4 IMAD.WIDE R6, R220, 0x4, R6 ;  /* 0x00000004dc06c825 */ /* 0x000fc600078e0206 */
[----:B------:R-:W-:Y:S02]  /*bd40*/  @!P3 LEA.HI.X R3, R247, R4, R5, 0x2, P5 ;  /* 0x00000004f703b211 */ /* 0x000fe400028f1405 */
[----:B------:R1:W-:Y:S01]  /*bd50*/  @!P4 ST.E.64 [R6.64], R92 ;  /* 0x0000005c0600c985 */ /* 0x0003e2000c101b06 */
[----:B------:R-:W-:Y:S02]  /*bd60*/  SHF.R.S32.HI R5, RZ, 0x1f, R246 ;  /* 0x0000001fff057819 */ /* 0x000fe400000114f6 */
[----:B------:R-:W-:Y:S01]  /*bd70*/  ISETP.GE.AND P5, PT, R243, c[0x0][0x3c8], PT ;  /* 0x0000f200f3007a0c */ /* 0x000fe20003fa6270 */
[----:B------:R2:W-:Y:S01]  /*bd80*/  @!P3 ST.E.64 [R2.64], R84 ;  /* 0x000000540200b985 */ /* 0x0005e2000c101b06 */
[----:B------:R-:W-:Y:S02]  /*bd90*/  @!P2 LEA R8, P3, R246, R0, 0x2 ;  /* 0x00000000f608a211 */ /* 0x000fe400078610ff */
[----:B------:R-:W-:Y:S02]  /*bda0*/  ISETP.GE.AND P4, PT, R242, c[0x0][0x3c8], PT ;  /* 0x0000f200f2007a0c */ /* 0x000fe40003f86270 */
[----:B------:R-:W-:-:S02]  /*bdb0*/  @!P2 LEA.HI.X R9, R246, R4, R5, 0x2, P3 ;  /* 0x00000004f609a211 */ /* 0x000fc400018f1405 */
[----:B------:R-:W-:-:S03]  /*bdc0*/  SHF.R.S32.HI R5, RZ, 0x1f, R244 ;  /* 0x0000001fff057819 */ /* 0x000fc600000114f4 */
        /* <DEDUP_REMOVED lines=94> */
[C---:B------:R-:W-:Y:S02]  /*c3b0*/  @!P1 LEA R6, P5, R227.reuse, R0, 0x2 ;  /* 0x00000000e3069211 */ /* 0x040fe400078a10ff */
        /* <DEDUP_REMOVED lines=17> */
.L_x_1587:
        /* <DEDUP_REMOVED lines=17> */
[----:B-1-3--:R-:W4:Y:S02]  /*c5e0*/  LDG.E R2, [R2.64+0x4] ;  /* 0x0000040602027981 */ /* 0x00af24000c1e1900 */
[----:B----45:R-:W-:Y:S02]  /*c5f0*/  IADD3 R20, -R0, R2, RZ ;  /* 0x0000000200147210 */ /* 0x030fe40007ffe1ff */
.L_x_1608:
[----:B------:R-:W-:Y:S01]  /*c600*/  ISETP.GT.AND P0, PT, R172, 0x7f, PT ;  /* 0x0000007fac00780c */ /* 0x000fe20003f04270 */
[----:B------:R-:W-:Y:S01]  /*c610*/  BSSY B0, `(.L_x_1609) ;  /* 0x0000035000007945 */ /* 0x000fe20003800000 */
[----:B------:R-:W-:Y:S02]  /*c620*/  LOP3.LUT R14, R202, 0xffff, RZ, 0xc0, !PT ;  /* 0x0000ffffca0e7812 */ /* 0x000fe400078ec0ff */
[----:B------:R-:W-:-:S02]  /*c630*/  SEL R15, R207, RZ, !P3 ;  /* 0x000000ffcf0f7207 */ /* 0x000fc40005800000 */
[----:B------:R-:W-:Y:S02]  /*c640*/  SEL R21, R218, RZ, !P3 ;  /* 0x000000ffda157207 */ /* 0x000fe40005800000 */
[----:B-----5:R-:W-:-:S05]  /*c650*/  SHF.R.S32.HI R18, RZ, 0x1f, R8 ;  /* 0x0000001fff127819 */ /* 0x020fca0000011408 */
        /* <DEDUP_REMOVED lines=8> */
[----:B------:R3:W4:Y:S08]  /*c6e0*/  LDC.64 R6, c[0x0][R0+0x170] ;  /* 0x00005c0000067b82 */ /* 0x0007300000000a00 */
[----:B-1----:R3:W1:Y:S08]  /*c6f0*/  LDC.64 R4, c[0x0][R0+0x168] ;  /* 0x00005a0000047b82 */ /* 0x0026700000000a00 */
[----:B------:R3:W5:Y:S08]  /*c700*/  LDC.64 R12, c[0x0][R0+0x178] ;  /* 0x00005e00000c7b82 */ /* 0x0007700000000a00 */
[----:B------:R3:W2:Y:S02]  /*c710*/  LDC.64 R10, c[0x0][R0+0x160] ;  /* 0x00005800000a7b82 */ /* 0x0006a40000000a00 */
[----:B---3--:R-:W-:-:S02]  /*c720*/  IMAD.MOV.U32 R0, RZ, RZ, c[0x0][0x4e8] ;  /* 0x00013a00ff007624 */ /* 0x008fc400078e00ff */
[-C--:B----4-:R-:W-:Y:S02]  /*c730*/  IMAD R7, R7, R15.reuse, RZ ;  /* 0x0000000f07077224 */ /* 0x090fe400078e02ff */
[----:B------:R-:W-:Y:S01]  /*c740*/  IMAD.WIDE.U32 R2, R6, R15, RZ ;  /* 0x0000000f06027225 */ /* 0x000fe200078e00ff */
[----:B------:R-:W-:Y:S02]  /*c750*/  ISETP.NE.AND P0, PT, R0, 0x1, PT ;  /* 0x000000010000780c */ /* 0x000fe40003f05270 */
[----:B------:R-:W-:Y:S01]  /*c760*/  MOV R0, R9 ;  /* 0x0000000900007202 */ /* 0x000fe20000000f00 */
[----:B------:R-:W-:Y:S01]  /*c770*/  IMAD R7, R6, R21, R7 ;  /* 0x0000001506077224 */ /* 0x000fe200078e0207 */
[----:B------:R-:W-:Y:S01]  /*c780*/  SEL R6, R219, RZ, P2 ;  /* 0x000000ffdb067207 */ /* 0x000fe20001000000 */
[-C--:B-1----:R-:W-:Y:S02]  /*c790*/  IMAD R16, R5, R14.reuse, RZ ;  /* 0x0000000e05107224 */ /* 0x082fe400078e02ff */
        /* <DEDUP_REMOVED lines=15> */
[----:B--2---:R-:W-:Y:S01]  /*c890*/  IMAD R0, R11, R2, RZ ;  /* 0x000000020b007224 */ /* 0x004fe200078e02ff */
        /* <DEDUP_REMOVED lines=12> */
.L_x_1610:
[----:B------:R-:W-:Y:S05]  /*c960*/  BSYNC B0 ;  /* 0x0000000000007941 */ /* 0x000fea0003800000 */
.L_x_1609:
[----:B------:R-:W-:-:S13]  /*c970*/  ISETP.GT.AND P0, PT, R19, 0x1, PT ;  /* 0x000000011300780c */ /* 0x000fda0003f04270 */
[----:B------:R-:W-:Y:S05]  /*c980*/  @P0 BRA `(.L_x_1602) ;  /* 0x000007b000000947 */ /* 0x000fea0003800000 */
[----:B-1----:R-:W-:Y:S01]  /*c990*/  MOV R2, c[0x0][0x4e8] ;  /* 0x00013a0000027a02 */ /* 0x002fe20000000f00 */
[----:B------:R-:W-:Y:S01]  /*c9a0*/  IMAD R0, R18, c[0x0][0x3a0], RZ ;  /* 0x0000e80012007a24 */ /* 0x000fe200078e02ff */
[----:B------:R-:W-:Y:S01]  /*c9b0*/  LEA R4, R201, R189, 0x7 ;  /* 0x000000bdc9047211 */ /* 0x000fe200078e38ff */
[----:B------:R-:W-:Y:S01]  /*c9c0*/  IMAD R5, R21, c[0x0][0x3f0], RZ ;  /* 0x0000fc0015057a24 */ /* 0x000fe200078e02ff */
[----:B------:R-:W-:Y:S01]  /*c9d0*/  ISETP.NE.AND P0, PT, R2, 0x1, PT ;  /* 0x000000010200780c */ /* 0x000fe20003f05270 */
[----:B------:R-:W-:-:S04]  /*c9e0*/  IMAD.WIDE.U32 R2, R8, c[0x0][0x3a0], RZ ;  /* 0x0000e80008027a25 */ /* 0x000fc800078e00ff */
[----:B------:R-:W-:Y:S01]  /*c9f0*/  IMAD R8, R8, c[0x0][0x3a4], R0 ;  /* 0x0000e90008087a24 */ /* 0x000fe200078e0200 */
[----:B------:R-:W-:Y:S01]  /*ca00*/  MOV R0, R4 ;  /* 0x0000000400007202 */ /* 0x000fe20000000f00 */
[----:B------:R-:W-:-:S03]  /*ca10*/  IMAD R7, R15, c[0x0][0x3f4], R5 ;  /* 0x0000fd000f077a24 */ /* 0x000fc600078e0205 */
[----:B------:R-:W-:-:S03]  /*ca20*/  IADD3 R3, R3, R8, RZ ;  /* 0x0000000803037210 */ /* 0x000fc60007ffe0ff */
        /* <DEDUP_REMOVED lines=21> */
[----:B------:R1:W3:Y:S02]  /*cb80*/  SHFL.IDX PT, R4, R5, RZ, 0x181f ;  /* 0x00181fff05047589 */ /* 0x0002e400000e0000 */
.L_x_1675:
[----:B------:R-:W-:Y:S05]  /*cb90*/  BRA.DIV ~URZ, `(.L_x_1612) ;  /* 0x00002c427f007947 */ /* 0x000fea000b800000 */
[----:B------:R4:W1:Y:S02]  /*cba0*/  SHFL.IDX PT, R0, R12, RZ, 0x181f ;  /* 0x00181fff0c007589 */ /* 0x00086400000e0000 */
.L_x_1676:
        /* <DEDUP_REMOVED lines=14> */
[-C--:B---3--:R-:W-:Y:S02]  /*cc90*/  @!P2 LEA.HI.X R9, R177, R4.reuse, R15, 0x1, P5 ;  /* 0x00000004b109a211 */ /* 0x088fe400028f0c0f */
[-C--:B------:R-:W-:Y:S02]  /*cca0*/  @!P1 LEA.HI.X R7, R185, R4.reuse, R14, 0x1, P4 ;  /* 0x00000004b9079211 */ /* 0x080fe400020f0c0e */
[----:B------:R-:W-:Y:S01]  /*ccb0*/  @!P0 LEA.HI.X R3, R186, R4, R13, 0x1, P3 ;  /* 0x00000004ba038211 */ /* 0x000fe200018f0c0d */
[----:B------:R1:W-:Y:S04]  /*ccc0*/  @!P2 ST.E.128 [R8.64], RZ ;  /* 0x000000ff0800a985 */ /* 0x0003e8000c101d06 */
[----:B------:R1:W-:Y:S04]  /*ccd0*/  @!P1 ST.E.128 [R6.64], RZ ;  /* 0x000000ff06009985 */ /* 0x0003e8000c101d06 */
[----:B------:R1:W-:Y:S02]  /*cce0*/  @!P0 ST.E.128 [R2.64], RZ ;  /* 0x000000ff02008985 */ /* 0x0003e4000c101d06 */
.L_x_1614:
[----:B------:R-:W-:Y:S05]  /*ccf0*/  BSYNC B0 ;  /* 0x0000000000007941 */ /* 0x000fea0003800000 */
.L_x_1613:
[----:B------:R-:W-:Y:S05]  /*cd00*/  BRA.DIV ~URZ, `(.L_x_1615) ;  /* 0x00002b427f007947 */ /* 0x000fea000b800000 */
[----:B---3--:R3:W2:Y:S04]  /*cd10*/  SHFL.IDX PT, R4, R5, 0x1, 0x181f ;  /* 0x00381f0005047f89 */ /* 0x0086a800000e0000 */
[----:B-1----:R3:W1:Y:S02]  /*cd20*/  SHFL.IDX PT, R0, R12, 0x1, 0x181f ;  /* 0x00381f000c007f89 */ /* 0x00266400000e0000 */
.L_x_1677:
        /* <DEDUP_REMOVED lines=19> */
.L_x_1617:
[----:B------:R-:W-:Y:S05]  /*ce60*/  BSYNC B0 ;  /* 0x0000000000007941 */ /* 0x000fea0003800000 */
.L_x_1616:
[----:B------:R-:W-:Y:S05]  /*ce70*/  BRA.DIV ~URZ, `(.L_x_1618) ;  /* 0x00002aa27f007947 */ /* 0x000fea000b800000 */
[----:B--2---:R2:W3:Y:S02]  /*ce80*/  SHFL.IDX PT, R4, R5, 0x2, 0x181f ;  /* 0x00581f0005047f89 */ /* 0x0044e400000e0000 */
.L_x_1678:
[----:B------:R-:W-:Y:S05]  /*ce90*/  BRA.DIV ~URZ, `(.L_x_1619) ;  /* 0x00002af27f007947 */ /* 0x000fea000b800000 */
[----:B-1----:R1:W2:Y:S02]  /*cea0*/  SHFL.IDX PT, R0, R12, 0x2, 0x181f ;  /* 0x00581f000c007f89 */ /* 0x0022a400000e0000 */
.L_x_1679:
        /* <DEDUP_REMOVED lines=19> */
.L_x_1621:
[----:B------:R-:W-:Y:S05]  /*cfe0*/  BSYNC B0 ;  /* 0x0000000000007941 */ /* 0x000fea0003800000 */
.L_x_1620:
[----:B------:R-:W-:Y:S05]  /*cff0*/  BRA.DIV ~URZ, `(.L_x_1622) ;  /* 0x00002a027f007947 */ /* 0x000fea000b800000 */
[----:B---3--:R3:W1:Y:S04]  /*d000*/  SHFL.IDX PT, R4, R5, 0x3, 0x181f ;  /* 0x00781f0005047f89 */ /* 0x00866800000e0000 */
[----:B--2---:R3:W2:Y:S02]  /*d010*/  SHFL.IDX PT, R0, R12, 0x3, 0x181f ;  /* 0x00781f000c007f89 */ /* 0x0046a400000e0000 */
.L_x_1680:
[----:B------:R-:W-:-:S04]  /*d020*/  IADD3 R2, R10, 0x60, RZ ;  /* 0x000000600a027810 */ /* 0x000fc80007ffe0ff */
[----:B------:R-:W-:-:S13]  /*d030*/  ISETP.GE.AND P0, PT, R2, R11, PT ;  /* 0x0000000b0200720c */ /* 0x000fda0003f06270 */
[----:B------:R-:W-:Y:S05]  /*d040*/  @P0 BRA `(.L_x_1602) ;  /* 0x000000f000000947 */ /* 0x000fea0003800000 */
[----:B------:R-:W-:Y:S02]  /*d050*/  ISETP.GE.AND P2, PT, R177, c[0x0][0x3c8], PT ;  /* 0x0000f200b1007a0c */ /* 0x000fe40003f46270 */
[----:B------:R-:W-:Y:S02]  /*d060*/  ISETP.GE.AND P1, PT, R185, c[0x0][0x3c8], PT ;  /* 0x0000f200b9007a0c */ /* 0x000fe40003f26270 */
[----:B------:R-:W-:Y:S02]  /*d070*/  ISETP.GE.AND P0, PT, R186, c[0x0][0x3c8], PT ;  /* 0x0000f200ba007a0c */ /* 0x000fe40003f06270 */
[----:B------:R-:W-:Y:S02]  /*d080*/  SHF.R.S32.HI R13, RZ, 0x1f, R177 ;  /* 0x0000001fff0d7819 */ /* 0x000fe400000114b1 */
[----:B-1-34-:R-:W-:Y:S02]  /*d090*/  SHF.R.S32.HI R12, RZ, 0x1f, R185 ;  /* 0x0000001fff0c7819 */ /* 0x01afe400000114b9 */
[----:B------:R-:W-:-:S03]  /*d0a0*/  SHF.R.S32.HI R5, RZ, 0x1f, R186 ;  /* 0x0000001fff057819 */ /* 0x000fc600000114ba */
[-C--:B--2---:R-:W-:Y:S02]  /*d0b0*/  @!P2 LEA R8, P5, R177, R0.reuse, 0x1 ;  /* 0x00000000b108a211 */ /* 0x084fe400078a08ff */
        /* <DEDUP_REMOVED lines=8> */
.L_x_1602:
[----:B------:R-:W-:Y:S05]  /*d140*/  BSYNC B1 ;  /* 0x0000000000017941 */ /* 0x000fea0003800000 */
.L_x_1586:
[----:B-12-4-:R-:W2:Y:S02]  /*d150*/  LDL R0, [R1+0x4] ;  /* 0x0000040001007983 */ /* 0x016ea40000100800 */
[----:B--2---:R-:W-:-:S13]  /*d160*/  ISETP.NE.AND P0, PT, R0, RZ, PT ;  /* 0x000000ff0000720c */ /* 0x004fda0003f05270 */
[----:B------:R-:W-:Y:S01]  /*d170*/  @P0 WARPSYNC 0xffffffff ;  /* 0xffffffff00000948 */ /* 0x000fe20003800000 */
[----:B------:R-:W-:Y:S06]  /*d180*/  @P0 BAR.SYNC.DEFER_BLOCKING 0x5, 0x100 ;  /* 0x0144000000000b1d */ /* 0x000fec0000010000 */
[----:B------:R-:W1:Y:S04]  /*d190*/  @P0 LDS.128 R200, [0x24100] ;  /* 0x02410000ffc80984 */ /* 0x000e680000000c00 */
[----:B------:R-:W-:Y:S06]  /*d1a0*/  @P0 BAR.ARV 0x4, 0x100 ;  /* 0x0104000000000b1d */ /* 0x000fec0000002000 */
[----:B------:R-:W-:Y:S05]  /*d1b0*/  @P0 BRA `(.L_x_1623) ;  /* 0x00000ac000000947 */ /* 0x000fea0003800000 */
[----:B------:R-:W-:Y:S01]  /*d1c0*/  LOP3.LUT R13, R172, 0x1f, RZ, 0xc0, !PT ;  /* 0x0000001fac0d7812 */ /* 0x000fe200078ec0ff */
[----:B------:R-:W-:-:S03]  /*d1d0*/  IMAD.MOV.U32 R7, RZ, RZ, RZ ;  /* 0x000000ffff077224 */ /* 0x000fc600078e00ff */
[----:B------:R-:W-:Y:S01]  /*d1e0*/  ISETP.NE.AND P6, PT, R13, 0x1f, PT ;  /* 0x0000001f0d00780c */ /* 0x000fe20003fc5270 */
[----:B------:R-:W-:Y:S10]  /*d1f0*/  BRA.DIV ~URZ, `(.L_x_1624) ;  /* 0x000028d27f007947 */ /* 0x000ff4000b800000 */
[----:B------:R2:W4:Y:S02]  /*d200*/  SHFL.IDX PT, R9, R82, RZ, 0x1f ;  /* 0x00001fff52097589 */ /* 0x00052400000e0000 */
.L_x_1681:
[----:B------:R-:W-:Y:S05]  /*d210*/  BRA.DIV ~URZ, `(.L_x_1625) ;  /* 0x000029227f007947 */ /* 0x000fea000b800000 */
[----:B------:R2:W3:Y:S02]  /*d220*/  SHFL.IDX PT, R8, R82, 0x1, 0x1f ;  /* 0x00201f0052087f89 */ /* 0x0004e400000e0000 */
.L_x_1682:
[----:B-1----:R-:W-:Y:S02]  /*d230*/  IMAD.IADD R0, R203, 0x1, R13 ;  /* 0x00000001cb007824 */ /* 0x002fe400078e020d */
[----:B------:R-:W-:-:S03]  /*d240*/  IMAD.MOV.U32 R6, RZ, RZ, RZ ;  /* 0x000000ffff067224 */ /* 0x000fc600078e00ff */
[----:B------:R-:W-:-:S13]  /*d250*/  ISETP.GE.OR P0, PT, R0, c[0x0][0x53c], !P6 ;  /* 0x00014f0000007a0c */ /* 0x000fda0007706670 */
[----:B------:R-:W-:Y:S01]  /*d260*/  @!P0 IMAD.MOV.U32 R2, RZ, RZ, 0x4 ;  /* 0x00000004ff028424 */ /* 0x000fe200078e00ff */
[----:B------:R-:W-:-:S03]  /*d270*/  @!P0 MOV R3, 0x4 ;  /* 0x0000000400038802 */ /* 0x000fc60000000f00 */
[----:B---3--:R-:W-:-:S04]  /*d280*/  @!P0 IMAD.WIDE R4, R0, R2, c[0x0][0x580] ;  /* 0x0001600000048625 */ /* 0x008fc800078e0202 */
[----:B------:R-:W-:Y:S01]  /*d290*/  @!P0 IMAD.WIDE R2, R0, R3, c[0x0][0x578] ;  /* 0x00015e0000028625 */ /* 0x000fe200078e0203 */
[----:B------:R-:W3:Y:S04]  /*d2a0*/  @!P0 LDG.E R6, [R4.64] ;  /* 0x0000000604068981 */ /* 0x000ee8000c1e1900 */
[----:B------:R-:W3:Y:S01]  /*d2b0*/  @!P0 LDG.E R7, [R2.64] ;  /* 0x0000000602078981 */ /* 0x000ee2000c1e1900 */
[C---:B------:R-:W-:Y:S02]  /*d2c0*/  ISETP.GE.U32.AND P4, PT, R13.reuse, 0x10, PT ;  /* 0x000000100d00780c */ /* 0x040fe40003f86070 */
[C---:B------:R-:W-:Y:S02]  /*d2d0*/  ISETP.GE.U32.AND P3, PT, R13.reuse, 0x8, PT ;  /* 0x000000080d00780c */ /* 0x040fe40003f66070 */
[----:B------:R-:W-:-:S02]  /*d2e0*/  ISETP.GE.U32.AND P2, PT, R13, 0x4, PT ;  /* 0x000000040d00780c */ /* 0x000fc40003f46070 */
[C---:B------:R-:W-:Y:S02]  /*d2f0*/  ISETP.GE.U32.AND P1, PT, R13.reuse, 0x2, PT ;  /* 0x000000020d00780c */ /* 0x040fe40003f26070 */
[----:B------:R-:W-:Y:S02]  /*d300*/  ISETP.NE.AND P5, PT, R13, RZ, PT ;  /* 0x000000ff0d00720c */ /* 0x000fe40003fa5270 */
[----:B------:R-:W-:Y:S01]  /*d310*/  MOV R10, RZ ;  /* 0x000000ff000a7202 */ /* 0x000fe20000000f00 */
[----:B---3--:R-:W-:Y:S01]  /*d320*/  IMAD R0, R7, R6, RZ ;  /* 0x0000000607007224 */ /* 0x008fe200078e02ff */
[----:B------:R-:W-:Y:S07]  /*d330*/  BRA.DIV ~URZ, `(.L_x_1626) ;  /* 0x000028727f007947 */ /* 0x000fee000b800000 */
[----:B------:R1:W3:Y:S02]  /*d340*/  SHFL.UP PT, R4, R0, 0x1, RZ ;  /* 0x0420000000047989 */ /* 0x0002e400000e00ff */
.L_x_1683:
        /* <DEDUP_REMOVED lines=16> */
.L_x_1684:
[----:B---3--:R-:W-:Y:S01]  /*d450*/  IMAD R0, R0, c[0x0][0x538], RZ ;  /* 0x00014e0000007a24 */ /* 0x008fe200078e02ff */
[----:B------:R-:W-:Y:S04]  /*d460*/  BSSY B1, `(.L_x_1628) ;  /* 0x000007c000017945 */ /* 0x000fe80003800000 */
[----:B------:R-:W-:-:S04]  /*d470*/  IADD3 R8, R0, R8, RZ ;  /* 0x0000000800087210 */ /* 0x000fc80007ffe0ff */
[----:B----4-:R-:W-:-:S13]  /*d480*/  ISETP.GT.AND P0, PT, R8, R9, PT ;  /* 0x000000090800720c */ /* 0x010fda0003f04270 */
[----:B------:R-:W-:Y:S05]  /*d490*/  @P0 BRA `(.L_x_1629) ;  /* 0x0000024000000947 */ /* 0x000fea0003800000 */
.L_x_1633:
        /* <DEDUP_REMOVED lines=11> */
[----:B------:R-:W3:Y:S04]  /*d550*/  @!P0 LDG.E R6, [R4.64] ;  /* 0x0000000604068981 */ /* 0x000ee8000c1e1900 */
[----:B------:R-:W3:Y:S02]  /*d560*/  @!P0 LDG.E R7, [R2.64] ;  /* 0x0000000602078981 */ /* 0x000ee4000c1e1900 */
[----:B---3--:R-:W-:Y:S01]  /*d570*/  IMAD R0, R7, R6, RZ ;  /* 0x0000000607007224 */ /* 0x008fe200078e02ff */
[----:B------:R-:W-:Y:S05]  /*d580*/  BRA.DIV ~URZ, `(.L_x_1631) ;  /* 0x000028127f007947 */ /* 0x000fea000b800000 */
[----:B------:R1:W3:Y:S02]  /*d590*/  SHFL.UP PT, R2, R0, 0x1, RZ ;  /* 0x0420000000027989 */ /* 0x0002e400000e00ff */
.L_x_1685:
        /* <DEDUP_REMOVED lines=16> */
.L_x_1686:
[----:B---3--:R-:W-:-:S05]  /*d6a0*/  IMAD R0, R0, c[0x0][0x538], RZ ;  /* 0x00014e0000007a24 */ /* 0x008fca00078e02ff */
[----:B------:R-:W-:-:S04]  /*d6b0*/  IADD3 R8, R0, R8, RZ ;  /* 0x0000000800087210 */ /* 0x000fc80007ffe0ff */
[----:B------:R-:W-:-:S13]  /*d6c0*/  ISETP.GT.AND P0, PT, R8, R9, PT ;  /* 0x000000090800720c */ /* 0x000fda0003f04270 */
[----:B-12---:R-:W-:Y:S05]  /*d6d0*/  @!P0 BRA `(.L_x_1633) ;  /* 0xfffffdc000008947 */ /* 0x006fea000383ffff */
.L_x_1629:
[----:B------:R-:W-:-:S05]  /*d6e0*/  IADD3 R8, -R0, R8, RZ ;  /* 0x0000000800087210 */ /* 0x000fca0007ffe1ff */
[----:B------:R-:W-:-:S05]  /*d6f0*/  IMAD R0, R4, c[0x0][0x538], R8 ;  /* 0x00014e0004007a24 */ /* 0x000fca00078e0208 */
[----:B------:R-:W-:Y:S01]  /*d700*/  ISETP.GT.AND P0, PT, R0, R9, PT ;  /* 0x000000090000720c */ /* 0x000fe20003f04270 */
[----:B------:R-:W-:-:S12]  /*d710*/  BRA.DIV ~URZ, `(.L_x_1634) ;  /* 0x000028827f007947 */ /* 0x000fd8000b800000 */
[----:B------:R-:W-:-:S04]  /*d720*/  VOTE.ANY R0, PT, !P0 ;  /* 0x0000000000007806 */ /* 0x000fc800040e0100 */
.L_x_1687:
[----:B------:R3:W4:Y:S01]  /*d730*/  POPC R11, R0 ;  /* 0x00000000000b7309 */ /* 0x0007220000000000 */
[----:B------:R-:W-:Y:S05]  /*d740*/  BRA.DIV ~URZ, `(.L_x_1635) ;  /* 0x000028927f007947 */ /* 0x000fea000b800000 */
[----:B----4-:R4:W1:Y:S04]  /*d750*/  SHFL.IDX PT, R6, R6, R11, 0x1f ;  /* 0x00001f0b06067589 */ /* 0x01086800000e0000 */
[----:B------:R4:W2:Y:S02]  /*d760*/  SHFL.IDX PT, R7, R7, R11, 0x1f ;  /* 0x00001f0b07077589 */ /* 0x0008a400000e0000 */
.L_x_1688:
[----:B------:R-:W-:Y:S01]  /*d770*/  ISETP.NE.AND P0, PT, R0, RZ, PT ;  /* 0x000000ff0000720c */ /* 0x000fe20003f05270 */
[----:B------:R-:W-:-:S12]  /*d780*/  BSSY B0, `(.L_x_1636) ;  /* 0x0000005000007945 */ /* 0x000fd80003800000 */
[----:B------:R-:W-:Y:S05]  /*d790*/  @!P0 BRA `(.L_x_1637) ;  /* 0x0000003000008947 */ /* 0x000fea0003800000 */
[----:B---3--:R-:W-:Y:S01]  /*d7a0*/  IADD3 R0, R11, -0x1, RZ ;  /* 0xffffffff0b007810 */ /* 0x008fe20007ffe0ff */
[----:B------:R-:W-:Y:S05]  /*d7b0*/  BRA.DIV ~URZ, `(.L_x_1638) ;  /* 0x000028f27f007947 */ /* 0x000fea000b800000 */
[----:B------:R3:W4:Y:S02]  /*d7c0*/  SHFL.IDX PT, R10, R4, R0, 0x1f ;  /* 0x00001f00040a7589 */ /* 0x00072400000e0000 */
.L_x_1637:
[----:B------:R-:W-:Y:S05]  /*d7d0*/  BSYNC B0 ;  /* 0x0000000000007941 */ /* 0x000fea0003800000 */
.L_x_1636:
[-C--:B-1-3--:R-:W-:Y:S01]  /*d7e0*/  IABS R4, R6.reuse ;  /* 0x0000000600047213 */ /* 0x08afe20000000000 */
[----:B----4-:R-:W-:Y:S01]  /*d7f0*/  IMAD R200, R10, c[0x0][0x538], R8 ;  /* 0x00014e000ac87a24 */ /* 0x010fe200078e0208 */
[----:B--2---:R-:W-:Y:S01]  /*d800*/  IABS R0, R7 ;  /* 0x0000000700007213 */ /* 0x004fe20000000000 */
        /* <DEDUP_REMOVED lines=61> */
.L_x_1630:
[----:B------:R-:W-:Y:S01]  /*dbe0*/  IMAD.MOV.U32 R200, RZ, RZ, R9 ;  /* 0x000000ffffc87224 */ /* 0x000fe200078e0009 */
[----:B------:R-:W-:Y:S01]  /*dbf0*/  MOV R202, RZ ;  /* 0x000000ff00ca7202 */ /* 0x000fe20000000f00 */
[----:B------:R-:W-:Y:S01]  /*dc00*/  IMAD.MOV.U32 R201, RZ, RZ, RZ ;  /* 0x000000ffffc97224 */ /* 0x000fe200078e00ff */
[----:B------:R-:W-:Y:S02]  /*dc10*/  MOV R203, c[0x0][0x53c] ;  /* 0x00014f0000cb7a02 */ /* 0x000fe40000000f00 */
.L_x_1639:
[----:B------:R-:W-:Y:S05]  /*dc20*/  BSYNC B1 ;  /* 0x0000000000017941 */ /* 0x000fea0003800000 */
.L_x_1628:
[----:B------:R-:W-:Y:S01]  /*dc30*/  WARPSYNC 0xffffffff ;  /* 0xffffffff00007948 */ /* 0x000fe20003800000 */
[----:B------:R-:W-:Y:S01]  /*dc40*/  BAR.SYNC.DEFER_BLOCKING 0x4, 0x100 ;  /* 0x0104000000007b1d */ /* 0x000fe20000010000 */
[----:B------:R-:W-:-:S13]  /*dc50*/  ISETP.NE.AND P0, PT, R13, RZ, PT ;  /* 0x000000ff0d00720c */ /* 0x000fda0003f05270 */
[----:B------:R3:W-:Y:S04]  /*dc60*/  @!P0 STS.128 [0x24100], R200 ;  /* 0x024100c8ff008388 */ /* 0x0007e80000000c00 */
[----:B------:R-:W-:Y:S06]  /*dc70*/  BAR.ARV 0x5, 0x100 ;  /* 0x0144000000007b1d */ /* 0x000fec0000002000 */
.L_x_1623:
[----:B-1----:R-:W-:-:S13]  /*dc80*/  ISETP.GE.AND P0, PT, R203, c[0x0][0x53c], PT ;  /* 0x00014f00cb007a0c */ /* 0x002fda0003f06270 */
[----:B--23--:R-:W-:Y:S01]  /*dc90*/  @P0 CALL.REL.NOINC `(.L_x_1640) ;  /* 0x0000001000000944 */ /* 0x00cfe20003c00000 */
[----:B------:R-:W-:Y:S05]  /*dca0*/  BRA `(.L_x_1641) ;  /* 0xffff38f000007947 */ /* 0x000fea000383ffff */
.L_x_1640:
[----:B------:R-:W-:Y:S05]  /*dcb0*/  EXIT ;  /* 0x000000000000794d */ /* 0x000fea0003800000 */
.L_x_1531:
[----:B------:R-:W-:Y:S01]  /*dcc0*/  IMAD.MOV.U32 R0, RZ, RZ, R5 ;  /* 0x000000ffff007224 */ /* 0x000fe200078e0005 */
[----:B------:R-:W-:Y:S02]  /*dcd0*/  MOV R2, 0x1 ;  /* 0x0000000100027802 */ /* 0x000fe40000000f00 */
[----:B------:R-:W-:Y:S02]  /*dce0*/  MOV R3, 0xdd00 ;  /* 0x0000dd0000037802 */ /* 0x000fe40000000f00 */
[----:B--2---:R-:W-:Y:S05]  /*dcf0*/  CALL.REL.NOINC `($__internal_28_$__cuda_sm70_shflsync_up_p) ;  /* 0x000024d000007944 */ /* 0x004fea0003c00000 */
[----:B------:R-:W-:Y:S01]  /*dd00*/  MOV R0, R4 ;  /* 0x0000000400007202 */ /* 0x000fe20000000f00 */
[----:B------:R-:W-:Y:S05]  /*dd10*/  BRA `(.L_x_1642) ;  /* 0xffff273000007947 */ /* 0x000fea000383ffff */
.L_x_1532:
[----:B------:R-:W-:Y:S01]  /*dd20*/  IMAD.MOV.U32 R0, RZ, RZ, R5 ;  /* 0x000000ffff007224 */ /* 0x000fe200078e0005 */
[----:B------:R-:W-:Y:S02]  /*dd30*/  MOV R2, 0x2 ;  /* 0x0000000200027802 */ /* 0x000fe40000000f00 */
[----:B------:R-:W-:Y:S02]  /*dd40*/  MOV R3, 0xdd60 ;  /* 0x0000dd6000037802 */ /* 0x000fe40000000f00 */
[----:B--2---:R-:W-:Y:S05]  /*dd50*/  CALL.REL.NOINC `($__internal_28_$__cuda_sm70_shflsync_up_p) ;  /* 0x0000247000007944 */ /* 0x004fea0003c00000 */
[----:B------:R-:W-:Y:S01]  /*dd60*/  SEL R0, R4, RZ, P4 ;  /* 0x000000ff04007207 */ /* 0x000fe20002000000 */
[----:B------:R-:W-:Y:S01]  /*dd70*/  IMAD.MOV.U32 R2, RZ, RZ, 0x4 ;  /* 0x00000004ff027424 */ /* 0x000fe200078e00ff */
[----:B------:R-:W-:-:S03]  /*dd80*/  MOV R3, 0xddb0 ;  /* 0x0000ddb000037802 */ /* 0x000fc60000000f00 */
[----:B------:R-:W-:Y:S02]  /*dd90*/  IMAD.IADD R0, R5, 0x1, R0 ;  /* 0x0000000105007824 */ /* 0x000fe400078e0200 */
[----:B------:R-:W-:Y:S05]  /*dda0*/  CALL.REL.NOINC `($__internal_28_$__cuda_sm70_shflsync_up_p) ;  /* 0x0000242000007944 */ /* 0x000fea0003c00000 */
        /* <DEDUP_REMOVED lines=12> */
[----:B------:R-:W-:Y:S02]  /*de70*/  MOV R3, 0x1f ;  /* 0x0000001f00037802 */ /* 0x000fe40000000f00 */
[----:B------:R-:W-:Y:S01]  /*de80*/  MOV R2, 0xdec0 ;  /* 0x0000dec000027802 */ /* 0x000fe20000000f00 */
[----:B------:R-:W-:-:S04]  /*de90*/  IMAD.IADD R4, R0, 0x1, R4 ;  /* 0x0000000100047824 */ /* 0x000fc800078e0204 */
[----:B------:R-:W-:Y:S02]  /*dea0*/  IMAD.MOV.U32 R31, RZ, RZ, R4 ;  /* 0x000000ffff1f7224 */ /* 0x000fe400078e0004 */
[----:B------:R-:W-:Y:S05]  /*deb0*/  CALL.REL.NOINC `($__internal_27_$__cuda_sm70_shflsync_idx_p) ;  /* 0x000022c000007944 */ /* 0x000fea0003c00000 */
[----:B------:R-:W-:Y:S01]  /*dec0*/  MOV R0, R30 ;  /* 0x0000001e00007202 */ /* 0x000fe20000000f00 */
[----:B------:R-:W-:Y:S05]  /*ded0*/  BRA `(.L_x_1643) ;  /* 0xffff267000007947 */ /* 0x000fea000383ffff */
.L_x_1534:
[----:B------:R-:W-:Y:S02]  /*dee0*/  SEL R0, RZ, 0x1, P0 ;  /* 0x00000001ff007807 */ /* 0x000fe40000000000 */
[----:B------:R-:W-:Y:S02]  /*def0*/  MOV R2, 0xdf10 ;  /* 0x0000df1000027802 */ /* 0x000fe40000000f00 */
[----:B------:R-:W-:Y:S05]  /*df00*/  CALL.REL.NOINC `($__internal_29_$__cuda_sm70_votesync_ballot) ;  /* 0x0000233000007944 */ /* 0x000fea0003c00000 */
[----:B------:R-:W-:Y:S05]  /*df10*/  BRA `(.L_x_1644) ;  /* 0xffff26c000007947 */ /* 0x000fea000383ffff */
.L_x_1535:
[----:B------:R-:W-:Y:S01]  /*df20*/  IMAD.MOV.U32 R31, RZ, RZ, R8 ;  /* 0x000000ffff1f7224 */ /* 0x000fe200078e0008 */
[----:B--2---:R-:W-:Y:S01]  /*df30*/  MOV R30, R203 ;  /* 0x000000cb001e7202 */ /* 0x004fe20000000f00 */
[----:B------:R-:W-:Y:S01]  /*df40*/  IMAD.MOV.U32 R3, RZ, RZ, 0x1f ;  /* 0x0000001fff037424 */ /* 0x000fe200078e00ff */
[----:B------:R-:W-:Y:S02]  /*df50*/  MOV R2, 0xdf70 ;  /* 0x0000df7000027802 */ /* 0x000fe40000000f00 */
[----:B-1----:R-:W-:Y:S05]  /*df60*/  CALL.REL.NOINC `($__internal_27_$__cuda_sm70_shflsync_idx_p) ;  /* 0x0000221000007944 */ /* 0x002fea0003c00000 */
[----:B------:R-:W-:Y:S01]  /*df70*/  IMAD.MOV.U32 R11, RZ, RZ, R30 ;  /* 0x000000ffff0b7224 */ /* 0x000fe200078e001e */
[----:B------:R-:W-:Y:S01]  /*df80*/  MOV R31, R7 ;  /* 0x00000007001f7202 */ /* 0x000fe20000000f00 */
[----:B------:R-:W-:Y:S01]  /*df90*/  IMAD.MOV.U32 R5, RZ, RZ, RZ ;  /* 0x000000ffff057224 */ /* 0x000fe200078e00ff */
[----:B------:R-:W-:Y:S01]  /*dfa0*/  MOV R30, R203 ;  /* 0x000000cb001e7202 */ /* 0x000fe20000000f00 */
[----:B------:R-:W-:Y:S01]  /*dfb0*/  IMAD.MOV.U32 R3, RZ, RZ, 0x1f ;  /* 0x0000001fff037424 */ /* 0x000fe200078e00ff */
[----:B------:R-:W-:-:S02]  /*dfc0*/  MOV R2, 0xdfe0 ;  /* 0x0000dfe000027802 */ /* 0x000fc40000000f00 */
[----:B------:R-:W-:Y:S05]  /*dfd0*/  CALL.REL.NOINC `($__internal_27_$__cuda_sm70_shflsync_idx_p) ;  /* 0x000021a000007944 */ /* 0x000fea0003c00000 */
[----:B------:R-:W-:Y:S01]  /*dfe0*/  MOV R10, R30 ;  /* 0x0000001e000a7202 */ /* 0x000fe20000000f00 */
[----:B------:R-:W-:Y:S05]  /*dff0*/  BRA `(.L_x_1645) ;  /* 0xffff263000007947 */ /* 0x000fea000383ffff */
.L_x_1538:
[----:B------:R-:W-:Y:S01]  /*e000*/  IMAD.MOV.U32 R31, RZ, RZ, R4 ;  /* 0x000000ffff1f7224 */ /* 0x000fe200078e0004 */
[----:B------:R-:W-:-:S02]  /*e010*/  MOV R3, 0x1f ;  /* 0x0000001f00037802 */ /* 0x000fc40000000f00 */
[----:B------:R-:W-:Y:S02]  /*e020*/  MOV R2, 0xe040 ;  /* 0x0000e04000027802 */ /* 0x000fe40000000f00 */
[----:B-1234-:R-:W-:Y:S05]  /*e030*/  CALL.REL.NOINC `($__internal_27_$__cuda_sm70_shflsync_idx_p) ;  /* 0x0000214000007944 */ /* 0x01efea0003c00000 */
[----:B------:R-:W-:Y:S01]  /*e040*/  MOV R5, R30 ;  /* 0x0000001e00057202 */ /* 0x000fe20000000f00 */
[----:B------:R-:W-:Y:S05]  /*e050*/  BRA `(.L_x_1537) ;  /* 0xffff263000007947 */ /* 0x000fea000383ffff */
.L_x_1546:
[----:B------:R-:W-:Y:S01]  /*e060*/  IMAD.MOV.U32 R31, RZ, RZ, R5 ;  /* 0x000000ffff1f7224 */ /* 0x000fe200078e0005 */
[----:B------:R-:W-:Y:S01]  /*e070*/  MOV R30, RZ ;  /* 0x000000ff001e7202 */ /* 0x000fe20000000f00 */
[----:B------:R-:W-:Y:S01]  /*e080*/  IMAD.MOV.U32 R3, RZ, RZ, 0x181f ;  /* 0x0000181fff037424 */ /* 0x000fe200078e00ff */
[----:B------:R-:W-:Y:S02]  /*e090*/  MOV R2, 0xe0b0 ;  /* 0x0000e0b000027802 */ /* 0x000fe40000000f00 */
[----:B-----5:R-:W-:Y:S05]  /*e0a0*/  CALL.REL.NOINC `($__internal_27_$__cuda_sm70_shflsync_idx_p) ;  /* 0x000020d000007944 */ /* 0x020fea0003c00000 */
[----:B------:R-:W-:Y:S01]  /*e0b0*/  MOV R4, R30 ;  /* 0x0000001e00047202 */ /* 0x000fe20000000f00 */
[----:B------:R-:W-:Y:S05]  /*e0c0*/  BRA `(.L_x_1646) ;  /* 0xffff40d000007947 */ /* 0x000fea000383ffff */
.L_x_1547:
[----:B------:R-:W-:Y:S01]  /*e0d0*/  IMAD.MOV.U32 R31, RZ, RZ, R12 ;  /* 0x000000ffff1f7224 */ /* 0x000fe200078e000c */
[----:B------:R-:W-:Y:S01]  /*e0e0*/  MOV R30, RZ ;  /* 0x000000ff001e7202 */ /* 0x000fe20000000f00 */
[----:B------:R-:W-:Y:S01]  /*e0f0*/  IMAD.MOV.U32 R3, RZ, RZ, 0x181f ;  /* 0x0000181fff037424 */ /* 0x000fe200078e00ff */
[----:B------:R-:W-:Y:S02]  /*e100*/  MOV R2, 0xe120 ;  /* 0x0000e12000027802 */ /* 0x000fe40000000f00 */
[----:B-12--5:R-:W-:Y:S05]  /*e110*/  CALL.REL.NOINC `($__internal_27_$__cuda_sm70_shflsync_idx_p) ;  /* 0x0000206000007944 */ /* 0x026fea0003c00000 */
[----:B------:R-:W-:Y:S01]  /*e120*/  MOV R0, R30 ;  /* 0x0000001e00007202 */ /* 0x000fe20000000f00 */
[----:B------:R-:W-:Y:S05]  /*e130*/  BRA `(.L_x_1647) ;  /* 0xffff408000007947 */ /* 0x000fea000383ffff */
.L_x_1550:
[----:B------:R-:W-:Y:S01]  /*e140*/  IMAD.MOV.U32 R31, RZ, RZ, R5 ;  /* 0x000000ffff1f7224 */ /* 0x000fe200078e0005 */
[----:B------:R-:W-:Y:S01]  /*e150*/  MOV R30, 0x1 ;  /* 0x00000001001e7802 */ /* 0x000fe20000000f00 */
[----:B--2---:R-:W-:Y:S01]  /*e160*/  IMAD.MOV.U32 R3, RZ, RZ, 0x181f ;  /* 0x0000181fff037424 */ /* 0x004fe200078e00ff */
[----:B------:R-:W-:-:S02]  /*e170*/  MOV R2, 0xe190 ;  /* 0x0000e19000027802 */ /* 0x000fc40000000f00 */
[----:B-1-345:R-:W-:Y:S05]  /*e180*/  CALL.REL.NOINC `($__internal_27_$__cuda_sm70_shflsync_idx_p) ;  /* 0x00001ff000007944 */ /* 0x03afea0003c00000 */
[----:B------:R-:W-:Y:S01]  /*e190*/  IMAD.MOV.U32 R4, RZ, RZ, R30 ;  /* 0x000000ffff047224 */ /* 0x000fe200078e001e */
[----:B------:R-:W-:Y:S01]  /*e1a0*/  MOV R30, 0x1 ;  /* 0x00000001001e7802 */ /* 0x000fe20000000f00 */
[----:B------:R-:W-:Y:S01]  /*e1b0*/  IMAD.MOV.U32 R31, RZ, RZ, R12 ;  /* 0x000000ffff1f7224 */ /* 0x000fe200078e000c */
[----:B------:R-:W-:-:S02]  /*e1c0*/  MOV R3, 0x181f ;  /* 0x0000181f00037802 */ /* 0x000fc40000000f00 */
[----:B------:R-:W-:Y:S02]  /*e1d0*/  MOV R2, 0xe1f0 ;  /* 0x0000e1f000027802 */ /* 0x000fe40000000f00 */
[----:B------:R-:W-:Y:S05]  /*e1e0*/  CALL.REL.NOINC `($__internal_27_$__cuda_sm70_shflsync_idx_p) ;  /* 0x00001f9000007944 */ /* 0x000fea0003c00000 */
[----:B------:R-:W-:Y:S01]  /*e1f0*/  MOV R0, R30 ;  /* 0x0000001e00007202 */ /* 0x000fe20000000f00 */
[----:B------:R-:W-:Y:S05]  /*e200*/  BRA `(.L_x_1648) ;  /* 0xffff413000007947 */ /* 0x000fea000383ffff */
.L_x_1553:
[----:B------:R-:W-:Y:S01]  /*e210*/  IMAD.MOV.U32 R31, RZ, RZ, R5 ;  /* 0x000000ffff1f7224 */ /* 0x000fe200078e0005 */
[----:B------:R-:W-:Y:S01]  /*e220*/  MOV R30, 0x2 ;  /* 0x00000002001e7802 */ /* 0x000fe20000000f00 */
[----:B-1----:R-:W-:Y:S01]  /*e230*/  IMAD.MOV.U32 R3, RZ, RZ, 0x181f ;  /* 0x0000181fff037424 */ /* 0x002fe200078e00ff */
[----:B------:R-:W-:Y:S02]  /*e240*/  MOV R2, 0xe260 ;  /* 0x0000e26000027802 */ /* 0x000fe40000000f00 */
[----:B--2345:R-:W-:Y:S05]  /*e250*/  CALL.REL.NOINC `($__internal_27_$__cuda_sm70_shflsync_idx_p) ;  /* 0x00001f2000007944 */ /* 0x03cfea0003c00000 */
[----:B------:R-:W-:Y:S01]  /*e260*/  MOV R4, R30 ;  /* 0x0000001e00047202 */ /* 0x000fe20000000f00 */
[----:B------:R-:W-:Y:S05]  /*e270*/  BRA `(.L_x_1649) ;  /* 0xffff422000007947 */ /* 0x000fea000383ffff */
.L_x_1554:
[----:B------:R-:W-:Y:S01]  /*e280*/  IMAD.MOV.U32 R31, RZ, RZ, R12 ;  /* 0x000000ffff1f7224 */ /* 0x000fe200078e000c */
[----:B------:R-:W-:Y:S01]  /*e290*/  MOV R30, 0x2 ;  /* 0x00000002001e7802 */ /* 0x000fe20000000f00 */
[----:B------:R-:W-:Y:S01]  /*e2a0*/  IMAD.MOV.U32 R3, RZ, RZ, 0x181f ;  /* 0x0000181fff037424 */ /* 0x000fe200078e00ff */
[----:B------:R-:W-:Y:S02]  /*e2b0*/  MOV R2, 0xe2d0 ;  /* 0x0000e2d000027802 */ /* 0x000fe40000000f00 */
[----:B-12345:R-:W-:Y:S05]  /*e2c0*/  CALL.REL.NOINC `($__internal_27_$__cuda_sm70_shflsync_idx_p) ;  /* 0x00001eb000007944 */ /* 0x03efea0003c00000 */
[----:B------:R-:W-:Y:S01]  /*e2d0*/  MOV R0, R30 ;  /* 0x0000001e00007202 */ /* 0x000fe20000000f00 */
[----:B------:R-:W-:Y:S05]  /*e2e0*/  BRA `(.L_x_1650) ;  /* 0xffff41d000007947 */ /* 0x000fea000383ffff */
.L_x_1557:
[----:B------:R-:W-:Y:S01]  /*e2f0*/  IMAD.MOV.U32 R31, RZ, RZ, R5 ;  /* 0x000000ffff1f7224 */ /* 0x000fe200078e0005 */
[----:B------:R-:W-:Y:S01]  /*e300*/  MOV R30, 0x3 ;  /* 0x00000003001e7802 */ /* 0x000fe20000000f00 */
[----:B-1----:R-:W-:Y:S01]  /*e310*/  IMAD.MOV.U32 R3, RZ, RZ, 0x181f ;  /* 0x0000181fff037424 */ /* 0x002fe200078e00ff */
[----:B------:R-:W-:-:S02]  /*e320*/  MOV R2, 0xe340 ;  /* 0x0000e34000027802 */ /* 0x000fc40000000f00 */
[----:B--2345:R-:W-:Y:S05]  /*e330*/  CALL.REL.NOINC `($__internal_27_$__cuda_sm70_shflsync_idx_p) ;  /* 0x00001e4000007944 */ /* 0x03cfea0003c00000 */
        /* <DEDUP_REMOVED lines=8> */
.L_x_1560:
[----:B------:R-:W-:Y:S01]  /*e3c0*/  IMAD.MOV.U32 R31, RZ, RZ, R5 ;  /* 0x000000ffff1f7224 */ /* 0x000fe200078e0005 */
[----:B------:R-:W-:Y:S01]  /*e3d0*/  MOV R30, RZ ;  /* 0x000000ff001e7202 */ /* 0x000fe20000000f00 */
[----:B------:R-:W-:Y:S01]  /*e3e0*/  IMAD.MOV.U32 R3, RZ, RZ, 0x181f ;  /* 0x0000181fff037424 */ /* 0x000fe200078e00ff */
[----:B------:R-:W-:Y:S02]  /*e3f0*/  MOV R2, 0xe410 ;  /* 0x0000e41000027802 */ /* 0x000fe40000000f00 */
[----:B------:R-:W-:Y:S05]  /*e400*/  CALL.REL.NOINC `($__internal_27_$__cuda_sm70_shflsync_idx_p) ;  /* 0x00001d7000007944 */ /* 0x000fea0003c00000 */
[----:B------:R-:W-:Y:S01]  /*e410*/  MOV R4, R30 ;  /* 0x0000001e00047202 */ /* 0x000fe20000000f00 */
[----:B------:R-:W-:Y:S05]  /*e420*/  BRA `(.L_x_1652) ;  /* 0xffff4cc000007947 */ /* 0x000fea000383ffff */
.L_x_1561:
[----:B------:R-:W-:Y:S01]  /*e430*/  IMAD.MOV.U32 R31, RZ, RZ, R10 ;  /* 0x000000ffff1f7224 */ /* 0x000fe200078e000a */
[----:B------:R-:W-:Y:S01]  /*e440*/  MOV R30, RZ ;  /* 0x000000ff001e7202 */ /* 0x000fe20000000f00 */
[----:B------:R-:W-:Y:S01]  /*e450*/  IMAD.MOV.U32 R3, RZ, RZ, 0x181f ;  /* 0x0000181fff037424 */ /* 0x000fe200078e00ff */
[----:B------:R-:W-:Y:S02]  /*e460*/  MOV R2, 0xe480 ;  /* 0x0000e48000027802 */ /* 0x000fe40000000f00 */
[----:B-12---:R-:W-:Y:S05]  /*e470*/  CALL.REL.NOINC `($__internal_27_$__cuda_sm70_shflsync_idx_p) ;  /* 0x00001d0000007944 */ /* 0x006fea0003c00000 */
[----:B------:R-:W-:Y:S02]  /*e480*/  IADD3 R8, P0, R30, R20, RZ ;  /* 0x000000141e087210 */ /* 0x000fe40007f1e0ff */
[----:B------:R-:W-:-:S02]  /*e490*/  MOV R31, R5 ;  /* 0x00000005001f7202 */ /* 0x000fc40000000f00 */
[----:B------:R-:W-:Y:S01]  /*e4a0*/  SEL R12, RZ, 0x10, P5 ;  /* 0x00000010ff0c7807 */ /* 0x000fe20002800000 */
[----:B------:R-:W-:Y:S01]  /*e4b0*/  IMAD.X R9, R4, 0x1, R16, P0 ;  /* 0x0000000104097824 */ /* 0x000fe200000e0610 */
[----:B------:R-:W-:Y:S02]  /*e4c0*/  IADD3 R6, P0, R30, R19, RZ ;  /* 0x000000131e067210 */ /* 0x000fe40007f1e0ff */
[----:B------:R-:W-:Y:S02]  /*e4d0*/  SEL R11, RZ, 0x10, P4 ;  /* 0x00000010ff0b7807 */ /* 0x000fe40002000000 */
[----:B------:R-:W-:Y:S01]  /*e4e0*/  @!PT LDS RZ, [RZ] ;  /* 0x00000000fffff984 */ /* 0x000fe20000000800 */
[----:B------:R-:W-:Y:S01]  /*e4f0*/  @!PT LDS RZ, [RZ] ;  /* 0x00000000fffff984 */ /* 0x000fe20000000800 */
[----:B------:R-:W-:Y:S01]  /*e500*/  @!PT LDS RZ, [RZ] ;  /* 0x00000000fffff984 */ /* 0x000fe20000000800 */
[----:B------:R1:W-:Y:S01]  /*e510*/  LDGSTS.E.BYPASS.LTC128B.128 [R188+0x12100], [R8.64], !P5 ;  /* 0x1210000008bc7fae */ /* 0x0003e2000e901d46 */
[----:B------:R-:W-:Y:S01]  /*e520*/  IMAD.X R7, R4, 0x1, R13, P0 ;  /* 0x0000000104077824 */ /* 0x000fe200000e060d */
[----:B------:R-:W-:Y:S01]  /*e530*/  IADD3 R2, P0, R30, R17, RZ ;  /* 0x000000111e027210 */ /* 0x000fe20007f1e0ff */
[----:B------:R-:W-:-:S03]  /*e540*/  IMAD.MOV.U32 R30, RZ, RZ, 0x1 ;  /* 0x00000001ff1e7424 */ /* 0x000fc600078e00ff */
[----:B------:R2:W-:Y:S01]  /*e550*/  LDGSTS.E.BYPASS.LTC128B.128 [R188+0x14100], [R6.64], !P4 ;  /* 0x1410000006bc7fae */ /* 0x0005e2000e101d46 */
[----:B------:R-:W-:-:S05]  /*e560*/  IMAD.X R3, R4, 0x1, R15, P0 ;  /* 0x0000000104037824 */ /* 0x000fca00000e060f */
[----:B------:R3:W-:Y:S01]  /*e570*/  LDGSTS.E.BYPASS.LTC128B.128 [R188+0x16100], [R2.64], !P6 ;  /* 0x1610000002bc7fae */ /* 0x0007e2000f101d46 */
[----:B-1----:R-:W-:Y:S01]  /*e580*/  IMAD.MOV.U32 R9, RZ, RZ, R252 ;  /* 0x000000ffff097224 */ /* 0x002fe200078e00fc */
[----:B---3--:R-:W-:Y:S02]  /*e590*/  MOV R3, 0x181f ;  /* 0x0000181f00037802 */ /* 0x008fe40000000f00 */
[----:B------:R-:W-:Y:S02]  /*e5a0*/  MOV R2, 0xe5c0 ;  /* 0x0000e5c000027802 */ /* 0x000fe40000000f00 */
[----:B--2---:R-:W-:Y:S05]  /*e5b0*/  CALL.REL.NOINC `($__internal_27_$__cuda_sm70_shflsync_idx_p) ;  /* 0x00001bc000007944 */ /* 0x004fea0003c00000 */
[----:B------:R-:W-:Y:S01]  /*e5c0*/  IMAD.MOV.U32 R8, RZ, RZ, R30 ;  /* 0x000000ffff087224 */ /* 0x000fe200078e001e */
[----:B------:R-:W-:Y:S01]  /*e5d0*/  MOV R30, 0x1 ;  /* 0x00000001001e7802 */ /* 0x000fe20000000f00 */
[----:B------:R-:W-:Y:S01]  /*e5e0*/  IMAD.MOV.U32 R31, RZ, RZ, R10 ;  /* 0x000000ffff1f7224 */ /* 0x000fe200078e000a */
[----:B------:R-:W-:Y:S02]  /*e5f0*/  MOV R3, 0x181f ;  /* 0x0000181f00037802 */ /* 0x000fe40000000f00 */
[----:B------:R-:W-:Y:S02]  /*e600*/  MOV R2, 0xe620 ;  /* 0x0000e62000027802 */ /* 0x000fe40000000f00 */
[----:B------:R-:W-:Y:S05]  /*e610*/  CALL.REL.NOINC `($__internal_27_$__cuda_sm70_shflsync_idx_p) ;  /* 0x00001b6000007944 */ /* 0x000fea0003c00000 */
[----:B------:R-:W-:Y:S01]  /*e620*/  MOV R0, R30 ;  /* 0x0000001e00007202 */ /* 0x000fe20000000f00 */
[----:B------:R-:W-:Y:S05]  /*e630*/  BRA `(.L_x_1653) ;  /* 0xffff4bd000007947 */ /* 0x000fea000383ffff */
.L_x_1564:
[----:B------:R-:W-:Y:S01]  /*e640*/  IMAD.MOV.U32 R31, RZ, RZ, R13 ;  /* 0x000000ffff1f7224 */ /* 0x000fe200078e000d */
[----:B------:R-:W-:Y:S01]  /*e650*/  MOV R30, RZ ;  /* 0x000000ff001e7202 */ /* 0x000fe20000000f00 */
[----:B------:R-:W-:Y:S01]  /*e660*/  IMAD.MOV.U32 R3, RZ, RZ, 0x181f ;  /* 0x0000181fff037424 */ /* 0x000fe200078e00ff */
[----:B------:R-:W-:-:S02]  /*e670*/  MOV R2, 0xe690 ;  /* 0x0000e69000027802 */ /* 0x000fc40000000f00 */
[----:B-1234-:R-:W-:Y:S05]  /*e680*/  CALL.REL.NOINC `($__internal_27_$__cuda_sm70_shflsync_idx_p) ;  /* 0x00001af000007944 */ /* 0x01efea0003c00000 */
[----:B------:R-:W-:Y:S01]  /*e690*/  MOV R12, R30 ;  /* 0x0000001e000c7202 */ /* 0x000fe20000000f00 */
[----:B------:R-:W-:Y:S05]  /*e6a0*/  BRA `(.L_x_1654) ;  /* 0xffff4f9000007947 */ /* 0x000fea000383ffff */
.L_x_1565:
[----:B------:R-:W-:Y:S01]  /*e6b0*/  IMAD.MOV.U32 R31, RZ, RZ, R20 ;  /* 0x000000ffff1f7224 */ /* 0x000fe200078e0014 */
[----:B------:R-:W-:Y:S01]  /*e6c0*/  MOV R30, RZ ;  /* 0x000000ff001e7202 */ /* 0x000fe20000000f00 */
[----:B------:R-:W-:Y:S01]  /*e6d0*/  IMAD.MOV.U32 R3, RZ, RZ, 0x181f ;  /* 0x0000181fff037424 */ /* 0x000fe200078e00ff */
[----:B------:R-:W-:-:S02]  /*e6e0*/  MOV R2, 0xe700 ;  /* 0x0000e70000027802 */ /* 0x000fc40000000f00 */
[----:B-1234-:R-:W-:Y:S05]  /*e6f0*/  CALL.REL.NOINC `($__internal_27_$__cuda_sm70_shflsync_idx_p) ;  /* 0x00001a8000007944 */ /* 0x01efea0003c00000 */
[C---:B------:R-:W-:Y:S02]  /*e700*/  IADD3 R16, P0, R30.reuse, R25, RZ ;  /* 0x000000191e107210 */ /* 0x040fe40007f1e0ff */
[----:B------:R-:W-:-:S02]  /*e710*/  IADD3 R14, P1, R30, R26, RZ ;  /* 0x0000001a1e0e7210 */ /* 0x000fc40007f3e0ff */
[----:B------:R-:W-:Y:S01]  /*e720*/  MOV R31, R13 ;  /* 0x0000000d001f7202 */ /* 0x000fe20000000f00 */
[----:B------:R-:W-:Y:S01]  /*e730*/  IMAD.X R17, R12, 0x1, R21, P0 ;  /* 0x000000010c117824 */ /* 0x000fe200000e0615 */
[----:B------:R-:W-:Y:S01]  /*e740*/  IADD3 R2, P0, R30, R27, RZ ;  /* 0x0000001b1e027210 */ /* 0x000fe20007f1e0ff */
[C---:B------:R-:W-:Y:S01]  /*e750*/  IMAD.X R15, R12.reuse, 0x1, R22, P1 ;  /* 0x000000010c0f7824 */ /* 0x040fe200008e0616 */
[----:B------:R-:W-:Y:S01]  /*e760*/  SEL R19, RZ, 0x10, P5 ;  /* 0x00000010ff137807 */ /* 0x000fe20002800000 */
[----:B------:R-:W-:Y:S01]  /*e770*/  IMAD.MOV.U32 R30, RZ, RZ, 0x1 ;  /* 0x00000001ff1e7424 */ /* 0x000fe200078e00ff */
[----:B------:R-:W-:Y:S01]  /*e780*/  @!PT LDS RZ, [RZ] ;  /* 0x00000000fffff984 */ /* 0x000fe20000000800 */
[----:B------:R-:W-:Y:S01]  /*e790*/  @!PT LDS RZ, [RZ] ;  /* 0x00000000fffff984 */ /* 0x000fe20000000800 */
[----:B------:R-:W-:Y:S01]  /*e7a0*/  @!PT LDS RZ, [RZ] ;  /* 0x00000000fffff984 */ /* 0x000fe20000000800 */
[----:B------:R1:W-:Y:S01]  /*e7b0*/  LDGSTS.E.BYPASS.LTC128B.128 [R188+0x6100], [R16.64], !P5 ;  /* 0x0610000010bc7fae */ /* 0x0003e2000e901d46 */
[----:B------:R-:W-:Y:S01]  /*e7c0*/  IMAD.X R3, R12, 0x1, R23, P0 ;  /* 0x000000010c037824 */ /* 0x000fe200000e0617 */
[----:B------:R-:W-:Y:S02]  /*e7d0*/  SEL R18, RZ, 0x10, P4 ;  /* 0x00000010ff127807 */ /* 0x000fe40002000000 */
[----:B------:R2:W-:Y:S04]  /*e7e0*/  LDGSTS.E.BYPASS.LTC128B.128 [R188+0x8100], [R14.64], !P4 ;  /* 0x081000000ebc7fae */ /* 0x0005e8000e101d46 */
[----:B------:R3:W-:Y:S01]  /*e7f0*/  LDGSTS.E.BYPASS.LTC128B.128 [R188+0xa100], [R2.64], !P6 ;  /* 0x0a10000002bc7fae */ /* 0x0007e2000f101d46 */
[----:B-1----:R-:W-:Y:S01]  /*e800*/  IMAD.MOV.U32 R17, RZ, RZ, R252 ;  /* 0x000000ffff117224 */ /* 0x002fe200078e00fc */
[----:B---3--:R-:W-:-:S02]  /*e810*/  MOV R3, 0x181f ;  /* 0x0000181f00037802 */ /* 0x008fc40000000f00 */
        /* <DEDUP_REMOVED lines=10> */
.L_x_1566:
[----:B------:R-:W-:Y:S01]  /*e8c0*/  IMAD.MOV.U32 R4, RZ, RZ, R0 ;  /* 0x000000ffff047224 */ /* 0x000fe200078e0000 */
[----:B------:R-:W-:Y:S02]  /*e8d0*/  MOV R3, 0x2 ;  /* 0x0000000200037802 */ /* 0x000fe40000000f00 */
[----:B------:R-:W-:Y:S02]  /*e8e0*/  MOV R2, 0xe900 ;  /* 0x0000e90000027802 */ /* 0x000fe40000000f00 */
[----:B------:R-:W-:Y:S05]  /*e8f0*/  CALL.REL.NOINC `($__internal_26_$__cuda_sm70_shflsync_bfly_p) ;  /* 0x0000182000007944 */ /* 0x000fea0003c00000 */
[----:B------:R-:W-:Y:S01]  /*e900*/  MOV R2, R16 ;  /* 0x0000001000027202 */ /* 0x000fe20000000f00 */
[----:B------:R-:W-:Y:S05]  /*e910*/  BRA `(.L_x_1656) ;  /* 0xffff625000007947 */ /* 0x000fea000383ffff */
.L_x_1569:
[----:B------:R-:W-:Y:S01]  /*e920*/  IMAD.MOV.U32 R31, RZ, RZ, R10 ;  /* 0x000000ffff1f7224 */ /* 0x000fe200078e000a */
[----:B------:R-:W-:Y:S01]  /*e930*/  MOV R30, RZ ;  /* 0x000000ff001e7202 */ /* 0x000fe20000000f00 */
[----:B------:R-:W-:Y:S01]  /*e940*/  IMAD.MOV.U32 R3, RZ, RZ, 0x181f ;  /* 0x0000181fff037424 */ /* 0x000fe200078e00ff */
[----:B------:R-:W-:-:S02]  /*e950*/  MOV R2, 0xe970 ;  /* 0x0000e97000027802 */ /* 0x000fc40000000f00 */
[----:B------:R-:W-:Y:S05]  /*e960*/  CALL.REL.NOINC `($__internal_27_$__cuda_sm70_shflsync_idx_p) ;  /* 0x0000181000007944 */ /* 0x000fea0003c00000 */
[----:B------:R-:W-:Y:S01]  /*e970*/  MOV R4, R30 ;  /* 0x0000001e00047202 */ /* 0x000fe20000000f00 */
[----:B------:R-:W-:Y:S05]  /*e980*/  BRA `(.L_x_1657) ;  /* 0xffff75d000007947 */ /* 0x000fea000383ffff */
.L_x_1570:
[----:B------:R-:W-:Y:S01]  /*e990*/  IMAD.MOV.U32 R31, RZ, RZ, R12 ;  /* 0x000000ffff1f7224 */ /* 0x000fe200078e000c */
[----:B------:R-:W-:Y:S01]  /*e9a0*/  MOV R30, RZ ;  /* 0x000000ff001e7202 */ /* 0x000fe20000000f00 */
[----:B------:R-:W-:Y:S01]  /*e9b0*/  IMAD.MOV.U32 R3, RZ, RZ, 0x181f ;  /* 0x0000181fff037424 */ /* 0x000fe200078e00ff */
[----:B------:R-:W-:-:S02]  /*e9c0*/  MOV R2, 0xe9e0 ;  /* 0x0000e9e000027802 */ /* 0x000fc40000000f00 */
[----:B-12---:R-:W-:Y:S05]  /*e9d0*/  CALL.REL.NOINC `($__internal_27_$__cuda_sm70_shflsync_idx_p) ;  /* 0x000017a000007944 */ /* 0x006fea0003c00000 */
[----:B------:R-:W-:Y:S01]  /*e9e0*/  IADD3 R6, P0, R30, R16, RZ ;  /* 0x000000101e067210 */ /* 0x000fe20007f1e0ff */
[----:B------:R-:W-:Y:S01]  /*e9f0*/  IMAD.MOV.U32 R31, RZ, RZ, R10 ;  /* 0x000000ffff1f7224 */ /* 0x000fe200078e000a */
        /* <DEDUP_REMOVED lines=9> */
[----:B------:R-:W-:-:S05]  /*ea90*/  IMAD.X R3, R4, 0x1, R14, P0 ;  /* 0x0000000104037824 */ /* 0x000fca00000e060e */
[----:B------:R2:W-:Y:S02]  /*eaa0*/  LDGSTS.E.BYPASS.LTC128B.128 [R188+0xe100], [R2.64], !P4 ;  /* 0x0e10000002bc7fae */ /* 0x0005e4000e101d46 */
[----:B--2---:R-:W-:Y:S01]  /*eab0*/  IADD3 R2, P0, R30, R18, RZ ;  /* 0x000000121e027210 */ /* 0x004fe20007f1e0ff */
[----:B------:R-:W-:-:S04]  /*eac0*/  IMAD.MOV.U32 R30, RZ, RZ, 0x1 ;  /* 0x00000001ff1e7424 */ /* 0x000fc800078e00ff */
[----:B------:R-:W-:-:S05]  /*ead0*/  IMAD.X R3, R4, 0x1, R15, P0 ;  /* 0x0000000104037824 */ /* 0x000fca00000e060f */
[----:B------:R2:W-:Y:S02]  /*eae0*/  LDGSTS.E.BYPASS.LTC128B.128 [R188+0x10100], [R2.64], !P6 ;  /* 0x1010000002bc7fae */ /* 0x0005e4000f101d46 */
[----:B--2---:R-:W-:Y:S02]  /*eaf0*/  MOV R3, 0x181f ;  /* 0x0000181f00037802 */ /* 0x004fe40000000f00 */
[----:B------:R-:W-:Y:S02]  /*eb00*/  MOV R2, 0xeb20 ;  /* 0x0000eb2000027802 */ /* 0x000fe40000000f00 */
[----:B-1----:R-:W-:Y:S05]  /*eb10*/  CALL.REL.NOINC `($__internal_27_$__cuda_sm70_shflsync_idx_p) ;  /* 0x0000166000007944 */ /* 0x002fea0003c00000 */
        /* <DEDUP_REMOVED lines=8> */
.L_x_1574:
[----:B------:R-:W-:Y:S01]  /*eba0*/  MOV R30, RZ ;  /* 0x000000ff001e7202 */ /* 0x000fe20000000f00 */
[----:B------:R-:W-:Y:S01]  /*ebb0*/  IMAD.MOV.U32 R31, RZ, RZ, R12 ;  /* 0x000000ffff1f7224 */ /* 0x000fe200078e000c */
[----:B------:R-:W-:Y:S01]  /*ebc0*/  MOV R2, 0xebf0 ;  /* 0x0000ebf000027802 */ /* 0x000fe20000000f00 */
[----:B------:R-:W-:Y:S02]  /*ebd0*/  IMAD.MOV.U32 R3, RZ, RZ, 0x181f ;  /* 0x0000181fff037424 */ /* 0x000fe400078e00ff */
[----:B-1234-:R-:W-:Y:S05]  /*ebe0*/  CALL.REL.NOINC `($__internal_27_$__cuda_sm70_shflsync_idx_p) ;  /* 0x0000159000007944 */ /* 0x01efea0003c00000 */
[----:B------:R-:W-:Y:S01]  /*ebf0*/  MOV R5, R30 ;  /* 0x0000001e00057202 */ /* 0x000fe20000000f00 */
[----:B------:R-:W-:-:S05]  /*ec00*/  BRA `(.L_x_1659) ;  /* 0xffff790000007947 */ /* 0x000fca000383ffff */
.L_x_1575:
[----:B------:R-:W-:Y:S01]  /*ec10*/  MOV R30, RZ ;  /* 0x000000ff001e7202 */ /* 0x000fe20000000f00 */
[----:B------:R-:W-:Y:S01]  /*ec20*/  IMAD.MOV.U32 R31, RZ, RZ, R13 ;  /* 0x000000ffff1f7224 */ /* 0x000fe200078e000d */
[----:B------:R-:W-:Y:S01]  /*ec30*/  MOV R2, 0xec60 ;  /* 0x0000ec6000027802 */ /* 0x000fe20000000f00 */
[----:B------:R-:W-:Y:S02]  /*ec40*/  IMAD.MOV.U32 R3, RZ, RZ, 0x181f ;  /* 0x0000181fff037424 */ /* 0x000fe400078e00ff */
[----:B-1234-:R-:W-:Y:S05]  /*ec50*/  CALL.REL.NOINC `($__internal_27_$__cuda_sm70_shflsync_idx_p) ;  /* 0x0000152000007944 */ /* 0x01efea0003c00000 */
[----:B------:R-:W-:Y:S01]  /*ec60*/  IMAD R4, R176, 0x6000, R204 ;  /* 0x00006000b0047824 */ /* 0x000fe200078e02cc */
[C---:B------:R-:W-:Y:S01]  /*ec70*/  IADD3 R2, P0, R30.reuse, R23, RZ ;  /* 0x000000171e027210 */ /* 0x040fe20007f1e0ff */
[----:B------:R-:W-:Y:S01]  /*ec80*/  IMAD.MOV.U32 R31, RZ, RZ, R12 ;  /* 0x000000ffff1f7224 */ /* 0x000fe200078e000c */
[----:B------:R-:W-:Y:S02]  /*ec90*/  SEL R15, RZ, 0x10, P4 ;  /* 0x00000010ff0f7807 */ /* 0x000fe40002000000 */
[----:B------:R-:W-:Y:S01]  /*eca0*/  SEL R14, RZ, 0x10, P6 ;  /* 0x00000010ff0e7807 */ /* 0x000fe20003000000 */
[C---:B------:R-:W-:Y:S01]  /*ecb0*/  IMAD.X R3, R5.reuse, 0x1, R20, P0 ;  /* 0x0000000105037824 */ /* 0x040fe200000e0614 */
[C---:B------:R-:W-:Y:S04]  /*ecc0*/  IADD3 R6, P0, R30.reuse, R28, RZ ;  /* 0x0000001c1e067210 */ /* 0x040fe80007f1e0ff */
[----:B------:R-:W-:Y:S01]  /*ecd0*/  @!PT LDS RZ, [RZ] ;  /* 0x00000000fffff984 */ /* 0x000fe20000000800 */
[----:B------:R-:W-:Y:S01]  /*ece0*/  @!PT LDS RZ, [RZ] ;  /* 0x00000000fffff984 */ /* 0x000fe20000000800 */
[----:B------:R-:W-:Y:S01]  /*ecf0*/  @!PT LDS RZ, [RZ] ;  /* 0x00000000fffff984 */ /* 0x000fe20000000800 */
[----:B------:R1:W-:Y:S01]  /*ed00*/  LDGSTS.E.BYPASS.LTC128B.128 [R4], [R2.64], !P5 ;  /* 0x0000000002047fae */ /* 0x0003e2000e901d46 */
[C---:B------:R-:W-:Y:S05]  /*ed10*/  IMAD.X R7, R5.reuse, 0x1, R21, P0 ;  /* 0x0000000105077824 */ /* 0x040fea00000e0615 */
[----:B------:R2:W-:Y:S01]  /*ed20*/  LDGSTS.E.BYPASS.LTC128B.128 [R4+0x2000], [R6.64], !P4 ;  /* 0x0200000006047fae */ /* 0x0005e2000e101d46 */
[----:B-1----:R-:W-:Y:S01]  /*ed30*/  IADD3 R2, P0, R30, R29, RZ ;  /* 0x0000001d1e027210 */ /* 0x002fe20007f1e0ff */
[----:B------:R-:W-:Y:S04]  /*ed40*/  IMAD.MOV.U32 R30, RZ, RZ, 0x1 ;  /* 0x00000001ff1e7424 */ /* 0x000fe800078e00ff */
[----:B------:R-:W-:Y:S01]  /*ed50*/  IMAD.X R3, R5, 0x1, R22, P0 ;  /* 0x0000000105037824 */ /* 0x000fe200000e0616 */
[----:B--2---:R-:W-:Y:S04]  /*ed60*/  SEL R6, RZ, 0x10, P5 ;  /* 0x00000010ff067807 */ /* 0x004fe80002800000 */
[----:B------:R1:W-:Y:S02]  /*ed70*/  LDGSTS.E.BYPASS.LTC128B.128 [R4+0x4000], [R2.64], !P6 ;  /* 0x0400000002047fae */ /* 0x0003e4000f101d46 */
[----:B-1----:R-:W-:Y:S01]  /*ed80*/  MOV R2, 0xedb0 ;  /* 0x0000edb000027802 */ /* 0x002fe20000000f00 */
[----:B------:R-:W-:Y:S02]  /*ed90*/  IMAD.MOV.U32 R3, RZ, RZ, 0x181f ;  /* 0x0000181fff037424 */ /* 0x000fe400078e00ff */
[----:B------:R-:W-:Y:S05]  /*eda0*/  CALL.REL.NOINC `($__internal_27_$__cuda_sm70_shflsync_idx_p) ;  /* 0x000013d000007944 */ /* 0x000fea0003c00000 */
[----:B------:R-:W-:Y:S01]  /*edb0*/  MOV R3, 0x181f ;  /* 0x0000181f00037802 */ /* 0x000fe20000000f00 */
[----:B------:R-:W-:Y:S01]  /*edc0*/  IMAD.MOV.U32 R5, RZ, RZ, R30 ;  /* 0x000000ffff057224 */ /* 0x000fe200078e001e */
[----:B------:R-:W-:Y:S01]  /*edd0*/  MOV R30, 0x1 ;  /* 0x00000001001e7802 */ /* 0x000fe20000000f00 */
[----:B------:R-:W-:Y:S01]  /*ede0*/  IMAD.MOV.U32 R31, RZ, RZ, R13 ;  /* 0x000000ffff1f7224 */ /* 0x000fe200078e000d */
[----:B------:R-:W-:Y:S02]  /*edf0*/  MOV R2, 0xee10 ;  /* 0x0000ee1000027802 */ /* 0x000fe40000000f00 */
[----:B------:R-:W-:Y:S05]  /*ee00*/  CALL.REL.NOINC `($__internal_27_$__cuda_sm70_shflsync_idx_p) ;  /* 0x0000137000007944 */ /* 0x000fea0003c00000 */
[----:B------:R-:W-:Y:S01]  /*ee10*/  MOV R2, R30 ;  /* 0x0000001e00027202 */ /* 0x000fe20000000f00 */
[----:B------:R-:W-:-:S05]  /*ee20*/  BRA `(.L_x_1660) ;  /* 0xffff781000007947 */ /* 0x000fca000383ffff */
.L_x_1576:
[----:B------:R-:W-:Y:S02]  /*ee30*/  MOV R3, 0x2 ;  /* 0x0000000200037802 */ /* 0x000fe40000000f00 */
[----:B------:R-:W-:Y:S02]  /*ee40*/  MOV R2, 0xee60 ;  /* 0x0000ee6000027802 */ /* 0x000fe40000000f00 */
[----:B------:R-:W-:Y:S05]  /*ee50*/  CALL.REL.NOINC `($__internal_26_$__cuda_sm70_shflsync_bfly_p) ;  /* 0x000012c000007944 */ /* 0x000fea0003c00000 */
[----:B------:R-:W-:Y:S01]  /*ee60*/  MOV R2, R16 ;  /* 0x0000001000027202 */ /* 0x000fe20000000f00 */
[----:B------:R-:W-:-:S05]  /*ee70*/  BRA `(.L_x_1661) ;  /* 0xffff892000007947 */ /* 0x000fca000383ffff */
.L_x_1579:
[----:B------:R-:W-:Y:S01]  /*ee80*/  MOV R30, RZ ;  /* 0x000000ff001e7202 */ /* 0x000fe20000000f00 */
[----:B------:R-:W-:Y:S01]  /*ee90*/  IMAD.MOV.U32 R31, RZ, RZ, R5 ;  /* 0x000000ffff1f7224 */ /* 0x000fe200078e0005 */
[----:B------:R-:W-:Y:S01]  /*eea0*/  MOV R2, 0xeed0 ;  /* 0x0000eed000027802 */ /* 0x000fe20000000f00 */
[----:B------:R-:W-:Y:S02]  /*eeb0*/  IMAD.MOV.U32 R3, RZ, RZ, 0x181f ;  /* 0x0000181fff037424 */ /* 0x000fe400078e00ff */
[----:B------:R-:W-:Y:S05]  /*eec0*/  CALL.REL.NOINC `($__internal_27_$__cuda_sm70_shflsync_idx_p) ;  /* 0x000012b000007944 */ /* 0x000fea0003c00000 */
[----:B------:R-:W-:Y:S01]  /*eed0*/  MOV R4, R30 ;  /* 0x0000001e00047202 */ /* 0x000fe20000000f00 */
[----:B------:R-:W-:-:S05]  /*eee0*/  BRA `(.L_x_1662) ;  /* 0xffffa2c000007947 */ /* 0x000fca000383ffff */
.L_x_1580:
[----:B------:R-:W-:Y:S01]  /*eef0*/  MOV R30, RZ ;  /* 0x000000ff001e7202 */ /* 0x000fe20000000f00 */
[----:B------:R-:W-:Y:S01]  /*ef00*/  IMAD.MOV.U32 R31, RZ, RZ, R12 ;  /* 0x000000ffff1f7224 */ /* 0x000fe200078e000c */
[----:B------:R-:W-:Y:S01]  /*ef10*/  MOV R2, 0xef40 ;  /* 0x0000ef4000027802 */ /* 0x000fe20000000f00 */
[----:B------:R-:W-:Y:S02]  /*ef20*/  IMAD.MOV.U32 R3, RZ, RZ, 0x181f ;  /* 0x0000181fff037424 */ /* 0x000fe400078e00ff */
[----:B-12---:R-:W-:Y:S05]  /*ef30*/  CALL.REL.NOINC `($__internal_27_$__cuda_sm70_shflsync_idx_p) ;  /* 0x0000124000007944 */ /* 0x006fea0003c00000 */
[----:B------:R-:W-:Y:S01]  /*ef40*/  IMAD R0, R176, 0x6000, R205 ;  /* 0x00006000b0007824 */ /* 0x000fe200078e02cd */
[----:B------:R-:W-:Y:S01]  /*ef50*/  IADD3 R2, P0, R30, R16, RZ ;  /* 0x000000101e027210 */ /* 0x000fe20007f1e0ff */
[----:B------:R-:W-:Y:S01]  /*ef60*/  IMAD.MOV.U32 R31, RZ, RZ, R5 ;  /* 0x000000ffff1f7224 */ /* 0x000fe200078e0005 */
[----:B------:R-:W-:Y:S02]  /*ef70*/  SEL R11, RZ, 0x10, P5 ;  /* 0x00000010ff0b7807 */ /* 0x000fe40002800000 */
[----:B------:R-:W-:Y:S01]  /*ef80*/  SEL R10, RZ, 0x10, P4 ;  /* 0x00000010ff0a7807 */ /* 0x000fe20002000000 */
[----:B------:R-:W-:Y:S01]  /*ef90*/  IMAD.X R3, R4, 0x1, R13, P0 ;  /* 0x0000000104037824 */ /* 0x000fe200000e060d */
[----:B------:R-:W-:Y:S02]  /*efa0*/  IADD3 R6, P0, R30, R17, RZ ;  /* 0x000000111e067210 */ /* 0x000fe40007f1e0ff */
[----:B------:R-:W-:Y:S02]  /*efb0*/  SEL R5, RZ, 0x10, P6 ;  /* 0x00000010ff057807 */ /* 0x000fe40003000000 */
[----:B------:R-:W-:Y:S01]  /*efc0*/  @!PT LDS RZ, [RZ] ;  /* 0x00000000fffff984 */ /* 0x000fe20000000800 */
[----:B------:R-:W-:Y:S01]  /*efd0*/  @!PT LDS RZ, [RZ] ;  /* 0x00000000fffff984 */ /* 0x000fe20000000800 */
[----:B------:R-:W-:Y:S01]  /*efe0*/  @!PT LDS RZ, [RZ] ;  /* 0x00000000fffff984 */ /* 0x000fe20000000800 */
[----:B------:R1:W-:Y:S01]  /*eff0*/  LDGSTS.E.BYPASS.LTC128B.128 [R0], [R2.64], !P5 ;  /* 0x0000000002007fae */ /* 0x0003e2000e901d46 */
        /* <DEDUP_REMOVED lines=8> */
[----:B--2---:R-:W-:Y:S05]  /*f080*/  CALL.REL.NOINC `($__internal_27_$__cuda_sm70_shflsync_idx_p) ;  /* 0x000010f000007944 */ /* 0x004fea0003c00000 */
        /* <DEDUP_REMOVED lines=8> */
.L_x_1582:
[----:B------:R-:W-:Y:S01]  /*f110*/  IMAD.MOV.U32 R4, RZ, RZ, R179 ;  /* 0x000000ffff047224 */ /* 0x000fe200078e00b3 */
[----:B-1----:R-:W-:-:S02]  /*f120*/  MOV R3, 0x2 ;  /* 0x0000000200037802 */ /* 0x002fc40000000f00 */
[----:B------:R-:W-:Y:S02]  /*f130*/  MOV R2, 0xf150 ;  /* 0x0000f15000027802 */ /* 0x000fe40000000f00 */
[----:B------:R-:W-:Y:S05]  /*f140*/  CALL.REL.NOINC `($__internal_26_$__cuda_sm70_shflsync_bfly_p) ;  /* 0x00000fd000007944 */ /* 0x000fea0003c00000 */
[----:B------:R-:W-:Y:S01]  /*f150*/  MOV R0, R16 ;  /* 0x0000001000007202 */ /* 0x000fe20000000f00 */
[----:B------:R-:W-:Y:S05]  /*f160*/  BRA `(.L_x_1664) ;  /* 0xffffa39000007947 */ /* 0x000fea000383ffff */
.L_x_1583:
[----:B------:R-:W-:Y:S01]  /*f170*/  IMAD.MOV.U32 R4, RZ, RZ, R0 ;  /* 0x000000ffff047224 */ /* 0x000fe200078e0000 */
[----:B-1----:R-:W-:Y:S02]  /*f180*/  MOV R3, 0x1 ;  /* 0x0000000100037802 */ /* 0x002fe40000000f00 */
[----:B------:R-:W-:Y:S02]  /*f190*/  MOV R2, 0xf1b0 ;  /* 0x0000f1b000027802 */ /* 0x000fe40000000f00 */
[----:B--2---:R-:W-:Y:S05]  /*f1a0*/  CALL.REL.NOINC `($__internal_26_$__cuda_sm70_shflsync_bfly_p) ;  /* 0x00000f7000007944 */ /* 0x004fea0003c00000 */
[----:B------:R-:W-:Y:S01]  /*f1b0*/  FADD.FTZ R0, R0, R16 ;  /* 0x0000001000007221 */ /* 0x000fe20000010000 */
[----:B------:R-:W-:Y:S02]  /*f1c0*/  MOV R4, R184 ;  /* 0x000000b800047202 */ /* 0x000fe40000000f00 */
[----:B------:R-:W-:Y:S02]  /*f1d0*/  MOV R3, 0x2 ;  /* 0x0000000200037802 */ /* 0x000fe40000000f00 */
[----:B------:R-:W-:Y:S02]  /*f1e0*/  MOV R2, 0xf200 ;  /* 0x0000f20000027802 */ /* 0x000fe40000000f00 */
[----:B------:R-:W-:Y:S05]  /*f1f0*/  CALL.REL.NOINC `($__internal_26_$__cuda_sm70_shflsync_bfly_p) ;  /* 0x00000f2000007944 */ /* 0x000fea0003c00000 */
[----:B------:R-:W-:Y:S01]  /*f200*/  FADD.FTZ R4, R184, R16 ;  /* 0x00000010b8047221 */ /* 0x000fe20000010000 */
[----:B------:R-:W-:-:S02]  /*f210*/  MOV R3, 0x1 ;  /* 0x0000000100037802 */ /* 0x000fc40000000f00 */
[----:B------:R-:W-:Y:S02]  /*f220*/  MOV R2, 0xf240 ;  /* 0x0000f24000027802 */ /* 0x000fe40000000f00 */
[----:B------:R-:W-:Y:S05]  /*f230*/  CALL.REL.NOINC `($__internal_26_$__cuda_sm70_shflsync_bfly_p) ;  /* 0x00000ee000007944 */ /* 0x000fea0003c00000 */
[----:B------:R-:W-:Y:S01]  /*f240*/  MOV R3, R16 ;  /* 0x0000001000037202 */ /* 0x000fe20000000f00 */
[----:B------:R-:W-:Y:S05]  /*f250*/  BRA `(.L_x_1665) ;  /* 0xffffa31000007947 */ /* 0x000fea000383ffff */
.L_x_1590:
[----:B--234-:R-:W-:Y:S01]  /*f260*/  IMAD.MOV.U32 R31, RZ, RZ, R5 ;  /* 0x000000ffff1f7224 */ /* 0x01cfe200078e0005 */
[----:B------:R-:W-:Y:S01]  /*f270*/  MOV R30, RZ ;  /* 0x000000ff001e7202 */ /* 0x000fe20000000f00 */
[----:B------:R-:W-:Y:S01]  /*f280*/  IMAD.MOV.U32 R3, RZ, RZ, 0x181f ;  /* 0x0000181fff037424 */ /* 0x000fe200078e00ff */
[----:B------:R-:W-:Y:S02]  /*f290*/  MOV R2, 0xf2b0 ;  /* 0x0000f2b000027802 */ /* 0x000fe40000000f00 */
[----:B-1----:R-:W-:Y:S05]  /*f2a0*/  CALL.REL.NOINC `($__internal_27_$__cuda_sm70_shflsync_idx_p) ;  /* 0x00000ed000007944 */ /* 0x002fea0003c00000 */
[----:B------:R-:W-:Y:S01]  /*f2b0*/  MOV R4, R30 ;  /* 0x0000001e00047202 */ /* 0x000fe20000000f00 */
[----:B------:R-:W-:Y:S05]  /*f2c0*/  BRA `(.L_x_1666) ;  /* 0xffffb9c000007947 */ /* 0x000fea000383ffff */
.L_x_1591:
[----:B------:R-:W-:Y:S01]  /*f2d0*/  IMAD.MOV.U32 R31, RZ, RZ, R11 ;  /* 0x000000ffff1f7224 */ /* 0x000fe200078e000b */
[----:B------:R-:W-:Y:S01]  /*f2e0*/  MOV R30, RZ ;  /* 0x000000ff001e7202 */ /* 0x000fe20000000f00 */
[----:B------:R-:W-:Y:S01]  /*f2f0*/  IMAD.MOV.U32 R3, RZ, RZ, 0x181f ;  /* 0x0000181fff037424 */ /* 0x000fe200078e00ff */
[----:B------:R-:W-:Y:S02]  /*f300*/  MOV R2, 0xf320 ;  /* 0x0000f32000027802 */ /* 0x000fe40000000f00 */
[----:B-123--:R-:W-:Y:S05]  /*f310*/  CALL.REL.NOINC `($__internal_27_$__cuda_sm70_shflsync_idx_p) ;  /* 0x00000e6000007944 */ /* 0x00efea0003c00000 */
[----:B------:R-:W-:Y:S01]  /*f320*/  MOV R0, R30 ;  /* 0x0000001e00007202 */ /* 0x000fe20000000f00 */
[----:B------:R-:W-:Y:S05]  /*f330*/  BRA `(.L_x_1667) ;  /* 0xffffb97000007947 */ /* 0x000fea000383ffff */
.L_x_1594:
[----:B------:R-:W-:Y:S01]  /*f340*/  IMAD.MOV.U32 R31, RZ, RZ, R5 ;  /* 0x000000ffff1f7224 */ /* 0x000fe200078e0005 */
[----:B------:R-:W-:Y:S01]  /*f350*/  MOV R30, 0x1 ;  /* 0x00000001001e7802 */ /* 0x000fe20000000f00 */
[----:B--2---:R-:W-:Y:S01]  /*f360*/  IMAD.MOV.U32 R3, RZ, RZ, 0x181f ;  /* 0x0000181fff037424 */ /* 0x004fe200078e00ff */
[----:B------:R-:W-:-:S02]  /*f370*/  MOV R2, 0xf390 ;  /* 0x0000f39000027802 */ /* 0x000fc40000000f00 */
[----:B-1-34-:R-:W-:Y:S05]  /*f380*/  CALL.REL.NOINC `($__internal_27_$__cuda_sm70_shflsync_idx_p) ;  /* 0x00000df000007944 */ /* 0x01afea0003c00000 */
        /* <DEDUP_REMOVED lines=8> */
.L_x_1597:
[----:B------:R-:W-:Y:S01]  /*f410*/  IMAD.MOV.U32 R31, RZ, RZ, R5 ;  /* 0x000000ffff1f7224 */ /* 0x000fe200078e0005 */
[----:B------:R-:W-:Y:S01]  /*f420*/  MOV R30, 0x2 ;  /* 0x00000002001e7802 */ /* 0x000fe20000000f00 */
[----:B--2---:R-:W-:Y:S01]  /*f430*/  IMAD.MOV.U32 R3, RZ, RZ, 0x181f ;  /* 0x0000181fff037424 */ /* 0x004fe200078e00ff */
[----:B------:R-:W-:Y:S02]  /*f440*/  MOV R2, 0xf460 ;  /* 0x0000f46000027802 */ /* 0x000fe40000000f00 */
[----:B-1-34-:R-:W-:Y:S05]  /*f450*/  CALL.REL.NOINC `($__internal_27_$__cuda_sm70_shflsync_idx_p) ;  /* 0x00000d2000007944 */ /* 0x01afea0003c00000 */
[----:B------:R-:W-:Y:S01]  /*f460*/  MOV R4, R30 ;  /* 0x0000001e00047202 */ /* 0x000fe20000000f00 */
[----:B------:R-:W-:Y:S05]  /*f470*/  BRA `(.L_x_1669) ;  /* 0xffffbb0000007947 */ /* 0x000fea000383ffff */
.L_x_1598:
[----:B------:R-:W-:Y:S01]  /*f480*/  IMAD.MOV.U32 R31, RZ, RZ, R11 ;  /* 0x000000ffff1f7224 */ /* 0x000fe200078e000b */
[----:B------:R-:W-:Y:S01]  /*f490*/  MOV R30, 0x2 ;  /* 0x00000002001e7802 */ /* 0x000fe20000000f00 */
[----:B--2---:R-:W-:Y:S01]  /*f4a0*/  IMAD.MOV.U32 R3, RZ, RZ, 0x181f ;  /* 0x0000181fff037424 */ /* 0x004fe200078e00ff */
[----:B------:R-:W-:Y:S02]  /*f4b0*/  MOV R2, 0xf4d0 ;  /* 0x0000f4d000027802 */ /* 0x000fe40000000f00 */
[----:B-1-34-:R-:W-:Y:S05]  /*f4c0*/  CALL.REL.NOINC `($__internal_27_$__cuda_sm70_shflsync_idx_p) ;  /* 0x00000cb000007944 */ /* 0x01afea0003c00000 */
[----:B------:R-:W-:Y:S01]  /*f4d0*/  MOV R0, R30 ;  /* 0x0000001e00007202 */ /* 0x000fe20000000f00 */
[----:B------:R-:W-:Y:S05]  /*f4e0*/  BRA `(.L_x_1670) ;  /* 0xffffbab000007947 */ /* 0x000fea000383ffff */
.L_x_1601:
[----:B------:R-:W-:Y:S01]  /*f4f0*/  IMAD.MOV.U32 R31, RZ, RZ, R5 ;  /* 0x000000ffff1f7224 */ /* 0x000fe200078e0005 */
[----:B------:R-:W-:Y:S01]  /*f500*/  MOV R30, 0x3 ;  /* 0x00000003001e7802 */ /* 0x000fe20000000f00 */
[----:B---3--:R-:W-:Y:S01]  /*f510*/  IMAD.MOV.U32 R3, RZ, RZ, 0x181f ;  /* 0x0000181fff037424 */ /* 0x008fe200078e00ff */
        /* <DEDUP_REMOVED lines=10> */
.L_x_1603:
[----:B------:R-:W-:Y:S01]  /*f5c0*/  IMAD.MOV.U32 R31, RZ, RZ, R5 ;  /* 0x000000ffff1f7224 */ /* 0x000fe200078e0005 */
[----:B------:R-:W-:Y:S01]  /*f5d0*/  MOV R30, RZ ;  /* 0x000000ff001e7202 */ /* 0x000fe20000000f00 */
[----:B------:R-:W-:Y:S01]  /*f5e0*/  IMAD.MOV.U32 R3, RZ, RZ, 0x1c1f ;  /* 0x00001c1fff037424 */ /* 0x000fe200078e00ff */
[----:B------:R-:W-:Y:S02]  /*f5f0*/  MOV R2, 0xf610 ;  /* 0x0000f61000027802 */ /* 0x000fe40000000f00 */
[----:B------:R-:W-:Y:S05]  /*f600*/  CALL.REL.NOINC `($__internal_27_$__cuda_sm70_shflsync_idx_p) ;  /* 0x00000b7000007944 */ /* 0x000fea0003c00000 */
[----:B------:R-:W-:Y:S01]  /*f610*/  MOV R4, R30 ;  /* 0x0000001e00047202 */ /* 0x000fe20000000f00 */
[----:B------:R-:W-:Y:S05]  /*f620*/  BRA `(.L_x_1672) ;  /* 0xffffbe2000007947 */ /* 0x000fea000383ffff */
.L_x_1604:
[----:B------:R-:W-:Y:S01]  /*f630*/  IMAD.MOV.U32 R31, RZ, RZ, R12 ;  /* 0x000000ffff1f7224 */ /* 0x000fe200078e000c */
[----:B------:R-:W-:Y:S01]  /*f640*/  MOV R30, RZ ;  /* 0x000000ff001e7202 */ /* 0x000fe20000000f00 */
[----:B------:R-:W-:Y:S01]  /*f650*/  IMAD.MOV.U32 R3, RZ, RZ, 0x1c1f ;  /* 0x00001c1fff037424 */ /* 0x000fe200078e00ff */
[----:B------:R-:W-:Y:S02]  /*f660*/  MOV R2, 0xf680 ;  /* 0x0000f68000027802 */ /* 0x000fe40000000f00 */
[----:B-12---:R-:W-:Y:S05]  /*f670*/  CALL.REL.NOINC `($__internal_27_$__cuda_sm70_shflsync_idx_p) ;  /* 0x00000b0000007944 */ /* 0x006fea0003c00000 */
[----:B------:R-:W-:Y:S01]  /*f680*/  MOV R0, R30 ;  /* 0x0000001e00007202 */ /* 0x000fe20000000f00 */
[----:B------:R-:W-:Y:S05]  /*f690*/  BRA `(.L_x_1673) ;  /* 0xffffbdd000007947 */ /* 0x000fea000383ffff */
.L_x_1607:
[----:B------:R-:W-:Y:S01]  /*f6a0*/  IMAD.MOV.U32 R31, RZ, RZ, R5 ;  /* 0x000000ffff1f7224 */ /* 0x000fe200078e0005 */
[----:B------:R-:W-:Y:S01]  /*f6b0*/  MOV R30, 0x1 ;  /* 0x00000001001e7802 */ /* 0x000fe20000000f00 */
[----:B----4-:R-:W-:Y:S01]  /*f6c0*/  IMAD.MOV.U32 R3, RZ, RZ, 0x1c1f ;  /* 0x00001c1fff037424 */ /* 0x010fe200078e00ff */
[----:B------:R-:W-:-:S02]  /*f6d0*/  MOV R2, 0xf6f0 ;  /* 0x0000f6f000027802 */ /* 0x000fc40000000f00 */
[----:B-123--:R-:W-:Y:S05]  /*f6e0*/  CALL.REL.NOINC `($__internal_27_$__cuda_sm70_shflsync_idx_p) ;  /* 0x00000a9000007944 */ /* 0x00efea0003c00000 */
        /* <DEDUP_REMOVED lines=8> */
.L_x_1611:
[----:B------:R-:W-:Y:S01]  /*f770*/  IMAD.MOV.U32 R31, RZ, RZ, R5 ;  /* 0x000000ffff1f7224 */ /* 0x000fe200078e0005 */
[----:B------:R-:W-:Y:S01]  /*f780*/  MOV R30, RZ ;  /* 0x000000ff001e7202 */ /* 0x000fe20000000f00 */
[----:B------:R-:W-:Y:S01]  /*f790*/  IMAD.MOV.U32 R3, RZ, RZ, 0x181f ;  /* 0x0000181fff037424 */ /* 0x000fe200078e00ff */
[----:B------:R-:W-:Y:S02]  /*f7a0*/  MOV R2, 0xf7c0 ;  /* 0x0000f7c000027802 */ /* 0x000fe40000000f00 */
[----:B--2---:R-:W-:Y:S05]  /*f7b0*/  CALL.REL.NOINC `($__internal_27_$__cuda_sm70_shflsync_idx_p) ;  /* 0x000009c000007944 */ /* 0x004fea0003c00000 */
[----:B------:R-:W-:Y:S01]  /*f7c0*/  MOV R4, R30 ;  /* 0x0000001e00047202 */ /* 0x000fe20000000f00 */
[----:B------:R-:W-:Y:S05]  /*f7d0*/  BRA `(.L_x_1675) ;  /* 0xffffd3b000007947 */ /* 0x000fea000383ffff */
.L_x_1612:
[----:B------:R-:W-:Y:S01]  /*f7e0*/  IMAD.MOV.U32 R31, RZ, RZ, R12 ;  /* 0x000000ffff1f7224 */ /* 0x000fe200078e000c */
[----:B------:R-:W-:Y:S01]  /*f7f0*/  MOV R30, RZ ;  /* 0x000000ff001e7202 */ /* 0x000fe20000000f00 */
[----:B------:R-:W-:Y:S01]  /*f800*/  IMAD.MOV.U32 R3, RZ, RZ, 0x181f ;  /* 0x0000181fff037424 */ /* 0x000fe200078e00ff */
[----:B------:R-:W-:Y:S02]  /*f810*/  MOV R2, 0xf830 ;  /* 0x0000f83000027802 */ /* 0x000fe40000000f00 */
[----:B-123--:R-:W-:Y:S05]  /*f820*/  CALL.REL.NOINC `($__internal_27_$__cuda_sm70_shflsync_idx_p) ;  /* 0x0000095000007944 */ /* 0x00efea0003c00000 */
[----:B------:R-:W-:Y:S01]  /*f830*/  MOV R0, R30 ;  /* 0x0000001e00007202 */ /* 0x000fe20000000f00 */
[----:B------:R-:W-:Y:S05]  /*f840*/  BRA `(.L_x_1676) ;  /* 0xffffd36000007947 */ /* 0x000fea000383ffff */
.L_x_1615:
[----:B------:R-:W-:Y:S01]  /*f850*/  IMAD.MOV.U32 R31, RZ, RZ, R5 ;  /* 0x000000ffff1f7224 */ /* 0x000fe200078e0005 */
[----:B------:R-:W-:Y:S01]  /*f860*/  MOV R30, 0x1 ;  /* 0x00000001001e7802 */ /* 0x000fe20000000f00 */
[----:B-1----:R-:W-:Y:S01]  /*f870*/  IMAD.MOV.U32 R3, RZ, RZ, 0x181f ;  /* 0x0000181fff037424 */ /* 0x002fe200078e00ff */
[----:B------:R-:W-:-:S02]  /*f880*/  MOV R2, 0xf8a0 ;  /* 0x0000f8a000027802 */ /* 0x000fc40000000f00 */
[----:B--234-:R-:W-:Y:S05]  /*f890*/  CALL.REL.NOINC `($__internal_27_$__cuda_sm70_shflsync_idx_p) ;  /* 0x000008e000007944 */ /* 0x01cfea0003c00000 */
        /* <DEDUP_REMOVED lines=8> */
.L_x_1618:
[----:B------:R-:W-:Y:S01]  /*f920*/  IMAD.MOV.U32 R31, RZ, RZ, R5 ;  /* 0x000000ffff1f7224 */ /* 0x000fe200078e0005 */
[----:B------:R-:W-:Y:S01]  /*f930*/  MOV R30, 0x2 ;  /* 0x00000002001e7802 */ /* 0x000fe20000000f00 */
[----:B-1----:R-:W-:Y:S01]  /*f940*/  IMAD.MOV.U32 R3, RZ, RZ, 0x181f ;  /* 0x0000181fff037424 */ /* 0x002fe200078e00ff */
[----:B------:R-:W-:Y:S02]  /*f950*/  MOV R2, 0xf970 ;  /* 0x0000f97000027802 */ /* 0x000fe40000000f00 */
[----:B--234-:R-:W-:Y:S05]  /*f960*/  CALL.REL.NOINC `($__internal_27_$__cuda_sm70_shflsync_idx_p) ;  /* 0x0000081000007944 */ /* 0x01cfea0003c00000 */
[----:B------:R-:W-:Y:S01]  /*f970*/  MOV R4, R30 ;  /* 0x0000001e00047202 */ /* 0x000fe20000000f00 */
[----:B------:R-:W-:Y:S05]  /*f980*/  BRA `(.L_x_1678) ;  /* 0xffffd50000007947 */ /* 0x000fea000383ffff */
.L_x_1619:
[----:B------:R-:W-:Y:S01]  /*f990*/  IMAD.MOV.U32 R31, RZ, RZ, R12 ;  /* 0x000000ffff1f7224 */ /* 0x000fe200078e000c */
[----:B------:R-:W-:Y:S01]  /*f9a0*/  MOV R30, 0x2 ;  /* 0x00000002001e7802 */ /* 0x000fe20000000f00 */
[----:B-1----:R-:W-:Y:S01]  /*f9b0*/  IMAD.MOV.U32 R3, RZ, RZ, 0x181f ;  /* 0x0000181fff037424 */ /* 0x002fe200078e00ff */
[----:B------:R-:W-:Y:S02]  /*f9c0*/  MOV R2, 0xf9e0 ;  /* 0x0000f9e000027802 */ /* 0x000fe40000000f00 */
[----:B--234-:R-:W-:Y:S05]  /*f9d0*/  CALL.REL.NOINC `($__internal_27_$__cuda_sm70_shflsync_idx_p) ;  /* 0x000007a000007944 */ /* 0x01cfea0003c00000 */
[----:B------:R-:W-:Y:S01]  /*f9e0*/  MOV R0, R30 ;  /* 0x0000001e00007202 */ /* 0x000fe20000000f00 */
[----:B------:R-:W-:Y:S05]  /*f9f0*/  BRA `(.L_x_1679) ;  /* 0xffffd4b000007947 */ /* 0x000fea000383ffff */
.L_x_1622:
        /* <DEDUP_REMOVED lines=13> */
.L_x_1624:
[----:B------:R-:W-:Y:S01]  /*fad0*/  IMAD.MOV.U32 R31, RZ, RZ, R82 ;  /* 0x000000ffff1f7224 */ /* 0x000fe200078e0052 */
[----:B------:R-:W-:Y:S01]  /*fae0*/  MOV R30, RZ ;  /* 0x000000ff001e7202 */ /* 0x000fe20000000f00 */
[----:B------:R-:W-:Y:S01]  /*faf0*/  IMAD.MOV.U32 R3, RZ, RZ, 0x1f ;  /* 0x0000001fff037424 */ /* 0x000fe200078e00ff */
[----:B------:R-:W-:Y:S02]  /*fb00*/  MOV R2, 0xfb20 ;  /* 0x0000fb2000027802 */ /* 0x000fe40000000f00 */
[----:B-1-3--:R-:W-:Y:S05]  /*fb10*/  CALL.REL.NOINC `($__internal_27_$__cuda_sm70_shflsync_idx_p) ;  /* 0x0000066000007944 */ /* 0x00afea0003c00000 */
[----:B------:R-:W-:Y:S01]  /*fb20*/  MOV R9, R30 ;  /* 0x0000001e00097202 */ /* 0x000fe20000000f00 */
[----:B------:R-:W-:Y:S05]  /*fb30*/  BRA `(.L_x_1681) ;  /* 0xffffd6d000007947 */ /* 0x000fea000383ffff */
.L_x_1625:
[----:B------:R-:W-:Y:S01]  /*fb40*/  IMAD.MOV.U32 R31, RZ, RZ, R82 ;  /* 0x000000ffff1f7224 */ /* 0x000fe200078e0052 */
[----:B------:R-:W-:Y:S01]  /*fb50*/  MOV R30, 0x1 ;  /* 0x00000001001e7802 */ /* 0x000fe20000000f00 */
[----:B------:R-:W-:Y:S01]  /*fb60*/  IMAD.MOV.U32 R3, RZ, RZ, 0x1f ;  /* 0x0000001fff037424 */ /* 0x000fe200078e00ff */
[----:B------:R-:W-:Y:S02]  /*fb70*/  MOV R2, 0xfb90 ;  /* 0x0000fb9000027802 */ /* 0x000fe40000000f00 */
[----:B-1234-:R-:W-:Y:S05]  /*fb80*/  CALL.REL.NOINC `($__internal_27_$__cuda_sm70_shflsync_idx_p) ;  /* 0x000005f000007944 */ /* 0x01efea0003c00000 */
[----:B------:R-:W-:Y:S01]  /*fb90*/  MOV R8, R30 ;  /* 0x0000001e00087202 */ /* 0x000fe20000000f00 */
[----:B------:R-:W-:Y:S05]  /*fba0*/  BRA `(.L_x_1682) ;  /* 0xffffd68000007947 */ /* 0x000fea000383ffff */
.L_x_1626:
[----:B------:R-:W-:Y:S02]  /*fbb0*/  MOV R2, 0x1 ;  /* 0x0000000100027802 */ /* 0x000fe40000000f00 */
[----:B------:R-:W-:-:S02]  /*fbc0*/  MOV R3, 0xfbe0 ;  /* 0x0000fbe000037802 */ /* 0x000fc40000000f00 */
[----:B--2-4-:R-:W-:Y:S05]  /*fbd0*/  CALL.REL.NOINC `($__internal_28_$__cuda_sm70_shflsync_up_p) ;  /* 0x000005f000007944 */ /* 0x014fea0003c00000 */
[----:B------:R-:W-:Y:S05]  /*fbe0*/  BRA `(.L_x_1683) ;  /* 0xffffd76000007947 */ /* 0x000fea000383ffff */
.L_x_1627:
[----:B------:R-:W-:Y:S02]  /*fbf0*/  MOV R2, 0x2 ;  /* 0x0000000200027802 */ /* 0x000fe40000000f00 */
[----:B------:R-:W-:-:S02]  /*fc00*/  MOV R3, 0xfc20 ;  /* 0x0000fc2000037802 */ /* 0x000fc40000000f00 */
[----:B--2-4-:R-:W-:Y:S05]  /*fc10*/  CALL.REL.NOINC `($__internal_28_$__cuda_sm70_shflsync_up_p) ;  /* 0x000005b000007944 */ /* 0x014fea0003c00000 */
        /* <DEDUP_REMOVED lines=24> */
.L_x_1631:
[----:B------:R-:W-:Y:S02]  /*fda0*/  MOV R2, 0x1 ;  /* 0x0000000100027802 */ /* 0x000fe40000000f00 */
[----:B------:R-:W-:Y:S02]  /*fdb0*/  MOV R3, 0xfdd0 ;  /* 0x0000fdd000037802 */ /* 0x000fe40000000f00 */
[----:B--2---:R-:W-:Y:S05]  /*fdc0*/  CALL.REL.NOINC `($__internal_28_$__cuda_sm70_shflsync_up_p) ;  /* 0x0000040000007944 */ /* 0x004fea0003c00000 */
[----:B------:R-:W-:Y:S01]  /*fdd0*/  MOV R2, R4 ;  /* 0x0000000400027202 */ /* 0x000fe20000000f00 */
[----:B------:R-:W-:Y:S05]  /*fde0*/  BRA `(.L_x_1685) ;  /* 0xffffd7b000007947 */ /* 0x000fea000383ffff */
.L_x_1632:
        /* <DEDUP_REMOVED lines=27> */
.L_x_1634:
[----:B------:R-:W-:Y:S02]  /*ffa0*/  SEL R0, RZ, 0x1, P0 ;  /* 0x00000001ff007807 */ /* 0x000fe40000000000 */
[----:B------:R-:W-:Y:S02]  /*ffb0*/  MOV R2, 0xffd0 ;  /* 0x0000ffd000027802 */ /* 0x000fe40000000f00 */
[----:B-12---:R-:W-:Y:S05]  /*ffc0*/  CALL.REL.NOINC `($__internal_29_$__cuda_sm70_votesync_ballot) ;  /* 0x0000027000007944 */ /* 0x006fea0003c00000 */
[----:B------:R-:W-:Y:S05]  /*ffd0*/  BRA `(.L_x_1687) ;  /* 0xffffd75000007947 */ /* 0x000fea000383ffff */
.L_x_1635:
[----:B------:R-:W-:Y:S01]  /*ffe0*/  IMAD.MOV.U32 R31, RZ, RZ, R6 ;  /* 0x000000ffff1f7224 */ /* 0x000fe200078e0006 */
[----:B----4-:R-:W-:Y:S01]  /*fff0*/  MOV R30, R11 ;  /* 0x0000000b001e7202 */ /* 0x010fe20000000f00 */
[----:B------:R-:W-:Y:S01]  /*10000*/  IMAD.MOV.U32 R3, RZ, RZ, 0x1f ;  /* 0x0000001fff037424 */ /* 0x000fe200078e00ff */
[----:B------:R-:W-:Y:S02]  /*10010*/  MOV R2, 0x10030 ;  /* 0x0001003000027802 */ /* 0x000fe40000000f00 */
[----:B-123--:R-:W-:Y:S05]  /*10020*/  CALL.REL.NOINC `($__internal_27_$__cuda_sm70_shflsync_idx_p) ;  /* 0x0000015000007944 */ /* 0x00efea0003c00000 */
[----:B------:R-:W-:Y:S01]  /*10030*/  IMAD.MOV.U32 R6, RZ, RZ, R30 ;  /* 0x000000ffff067224 */ /* 0x000fe200078e001e */
[----:B------:R-:W-:Y:S01]  /*10040*/  MOV R30, R11 ;  /* 0x0000000b001e7202 */ /* 0x000fe20000000f00 */
[----:B------:R-:W-:Y:S01]  /*10050*/  IMAD.MOV.U32 R31, RZ, RZ, R7 ;  /* 0x000000ffff1f7224 */ /* 0x000fe200078e0007 */
[----:B------:R-:W-:Y:S02]  /*10060*/  MOV R3, 0x1f ;  /* 0x0000001f00037802 */ /* 0x000fe40000000f00 */
[----:B------:R-:W-:-:S02]  /*10070*/  MOV R2, 0x10090 ;  /* 0x0001009000027802 */ /* 0x000fc40000000f00 */
[----:B------:R-:W-:Y:S05]  /*10080*/  CALL.REL.NOINC `($__internal_27_$__cuda_sm70_shflsync_idx_p) ;  /* 0x000000f000007944 */ /* 0x000fea0003c00000 */
[----:B------:R-:W-:Y:S01]  /*10090*/  MOV R7, R30 ;  /* 0x0000001e00077202 */ /* 0x000fe20000000f00 */
[----:B------:R-:W-:Y:S05]  /*100a0*/  BRA `(.L_x_1688) ;  /* 0xffffd6c000007947 */ /* 0x000fea000383ffff */
.L_x_1638:
[----:B------:R-:W-:Y:S01]  /*100b0*/  IMAD.MOV.U32 R31, RZ, RZ, R4 ;  /* 0x000000ffff1f7224 */ /* 0x000fe200078e0004 */
[----:B------:R-:W-:Y:S01]  /*100c0*/  MOV R30, R0 ;  /* 0x00000000001e7202 */ /* 0x000fe20000000f00 */
[----:B------:R-:W-:Y:S01]  /*100d0*/  IMAD.MOV.U32 R3, RZ, RZ, 0x1f ;  /* 0x0000001fff037424 */ /* 0x000fe200078e00ff */
[----:B------:R-:W-:-:S02]  /*100e0*/  MOV R2, 0x10100 ;  /* 0x0001010000027802 */ /* 0x000fc40000000f00 */
[----:B-12-4-:R-:W-:Y:S05]  /*100f0*/  CALL.REL.NOINC `($__internal_27_$__cuda_sm70_shflsync_idx_p) ;  /* 0x0000008000007944 */ /* 0x016fea0003c00000 */
[----:B------:R-:W-:Y:S01]  /*10100*/  MOV R10, R30 ;  /* 0x0000001e000a7202 */ /* 0x000fe20000000f00 */
[----:B------:R-:W-:Y:S05]  /*10110*/  BRA `(.L_x_1637) ;  /* 0xffffd6b000007947 */ /* 0x000fea000383ffff */
        .weak           $__internal_26_$__cuda_sm70_shflsync_bfly_p
        .type           $__internal_26_$__cuda_sm70_shflsync_bfly_p,@function
        .size           $__internal_26_$__cuda_sm70_shflsync_bfly_p,($__internal_27_$__cuda_sm70_shflsync_idx_p - $__internal_26_$__cuda_sm70_shflsync_bfly_p)
$__internal_26_$__cuda_sm70_shflsync_bfly_p:
[----:B------:R-:W-:Y:S02]  /*10120*/  MOV R16, 0x1f ;  /* 0x0000001f00107802 */ /* 0x000fe40000000f00 */
[----:B------:R-:W-:-:S04]  /*10130*/  MOV R24, 0xffffffff ;  /* 0xffffffff00187802 */ /* 0x000fc80000000f00 */
[----:B------:R-:W-:Y:S04]  /*10140*/  WARPSYNC R24 ;  /* 0x0000001800007348 */ /* 0x000fe80003800000 */
[----:B------:R1:W2:Y:S02]  /*10150*/  SHFL.BFLY PT, R16, R4, R3, R16 ;  /* 0x0c00000304107389 */ /* 0x0002a400000e0010 */
[----:B-1----:R-:W-:-:S04]  /*10160*/  MOV R3, 0x0 ;  /* 0x0000000000037802 */ /* 0x002fc80000000f00 */
[----:B--2---:R-:W-:Y:S05]  /*10170*/  RET.REL.NODEC R2 `(_ZN7cutlass13device_kernelIN5flash19enable_sm80_to_sm89INS1_16FlashAttnFwdSm80INS1_25CollectiveMainloopFwdSm80ILi8ELi2ELb0EN4cute5tupleIJNS5_1CILi128EEENS7_ILi64EEENS7_ILi192EEEEEELi192ENS_6half_tEfNS_4arch4Sm80ELb0ELb0ELb1ELb1ELb1ELb0ELb1ELb1EEENS1_21CollectiveEpilogueFwdINS6_IJS8_SA_S9_EEENS6_IJNS7_ILi1EEESI_SI_EEESC_SE_Li256ELb1ELb1ELb1ELb0EEENS1_36VarlenDynamicPersistentTileSchedulerILi128ELi64ELi256ELi256ELb1ELb1ELb0ELb0ELb1ELb1EEEEEEEEEvNT_6ParamsE) ;  /* 0xfffefe8002007950 */ /* 0x004fea0003c3ffff */
        .weak           $__internal_27_$__cuda_sm70_shflsync_idx_p
        .type           $__internal_27_$__cuda_sm70_shflsync_idx_p,@function
        .size           $__internal_27_$__cuda_sm70_shflsync_idx_p,($__internal_28_$__cuda_sm70_shflsync_up_p - $__internal_27_$__cuda_sm70_shflsync_idx_p)
$__internal_27_$__cuda_sm70_shflsync_idx_p:
[----:B------:R-:W-:-:S04]  /*10180*/  MOV R178, 0xffffffff ;  /* 0xffffffff00b27802 */ /* 0x000fc80000000f00 */
[----:B------:R-:W-:Y:S04]  /*10190*/  WARPSYNC R178 ;  /* 0x000000b200007348 */ /* 0x000fe80003800000 */
[----:B------:R1:W2:Y:S02]  /*101a0*/  SHFL.IDX PT, R30, R31, R30, R3 ;  /* 0x0000001e1f1e7389 */ /* 0x0002a400000e0003 */
[----:B-1----:R-:W-:-:S04]  /*101b0*/  MOV R3, 0x0 ;  /* 0x0000000000037802 */ /* 0x002fc80000000f00 */
[----:B--2---:R-:W-:Y:S05]  /*101c0*/  RET.REL.NODEC R2 `(_ZN7cutlass13device_kernelIN5flash19enable_sm80_to_sm89INS1_16FlashAttnFwdSm80INS1_25CollectiveMainloopFwdSm80ILi8ELi2ELb0EN4cute5tupleIJNS5_1CILi128EEENS7_ILi64EEENS7_ILi192EEEEEELi192ENS_6half_tEfNS_4arch4Sm80ELb0ELb0ELb1ELb1ELb1ELb0ELb1ELb1EEENS1_21CollectiveEpilogueFwdINS6_IJS8_SA_S9_EEENS6_IJNS7_ILi1EEESI_SI_EEESC_SE_Li256ELb1ELb1ELb1ELb0EEENS1_36VarlenDynamicPersistentTileSchedulerILi128ELi64ELi256ELi256ELb1ELb1ELb0ELb0ELb1ELb1EEEEEEEEEvNT_6ParamsE) ;  /* 0xfffefe3002007950 */ /* 0x004fea0003c3ffff */
        .weak           $__internal_28_$__cuda_sm70_shflsync_up_p
        .type           $__internal_28_$__cuda_sm70_shflsync_up_p,@function
        .size           $__internal_28_$__cuda_sm70_shflsync_up_p,($__internal_29_$__cuda_sm70_votesync_ballot - $__internal_28_$__cuda_sm70_shflsync_up_p)
$__internal_28_$__cuda_sm70_shflsync_up_p:
[----:B------:R-:W-:Y:S02]  /*101d0*/  IMAD.MOV.U32 R4, RZ, RZ, RZ ;  /* 0x000000ffff047224 */ /* 0x000fe400078e00ff */
[----:B------:R-:W-:-:S04]  /*101e0*/  IMAD.MOV.U32 R11, RZ, RZ, -0x1 ;  /* 0xffffffffff0b7424 */ /* 0x000fc800078e00ff */
[----:B------:R-:W-:Y:S04]  /*101f0*/  WARPSYNC R11 ;  /* 0x0000000b00007348 */ /* 0x000fe80003800000 */
[----:B------:R1:W2:Y:S02]  /*10200*/  SHFL.UP PT, R4, R0, R2, R4 ;  /* 0x0400000200047389 */ /* 0x0002a400000e0004 */
[----:B-1----:R-:W-:Y:S02]  /*10210*/  MOV R2, R3 ;  /* 0x0000000300027202 */ /* 0x002fe40000000f00 */
[----:B------:R-:W-:-:S04]  /*10220*/  MOV R3, 0x0 ;  /* 0x0000000000037802 */ /* 0x000fc80000000f00 */
[----:B--2---:R-:W-:Y:S05]  /*10230*/  RET.REL.NODEC R2 `(_ZN7cutlass13device_kernelIN5flash19enable_sm80_to_sm89INS1_16FlashAttnFwdSm80INS1_25CollectiveMainloopFwdSm80ILi8ELi2ELb0EN4cute5tupleIJNS5_1CILi128EEENS7_ILi64EEENS7_ILi192EEEEEELi192ENS_6half_tEfNS_4arch4Sm80ELb0ELb0ELb1ELb1ELb1ELb0ELb1ELb1EEENS1_21CollectiveEpilogueFwdINS6_IJS8_SA_S9_EEENS6_IJNS7_ILi1EEESI_SI_EEESC_SE_Li256ELb1ELb1ELb1ELb0EEENS1_36VarlenDynamicPersistentTileSchedulerILi128ELi64ELi256ELi256ELb1ELb1ELb0ELb0ELb1ELb1EEEEEEEEEvNT_6ParamsE) ;  /* 0xfffefdc002007950 */ /* 0x004fea0003c3ffff */
        .weak           $__internal_29_$__cuda_sm70_votesync_ballot
        .type           $__internal_29_$__cuda_sm70_votesync_ballot,@function
        .size           $__internal_29_$__cuda_sm70_votesync_ballot,(.L_x_3121 - $__internal_29_$__cuda_sm70_votesync_ballot)
$__internal_29_$__cuda_sm70_votesync_ballot:
[----:B------:R-:W-:Y:S01]  /*10240*/  ISETP.NE.U32.AND P0, PT, R0, 0x1, PT ;  /* 0x000000010000780c */ /* 0x000fe20003f05070 */
[----:B------:R-:W-:-:S04]  /*10250*/  IMAD.MOV.U32 R3, RZ, RZ, -0x1 ;  /* 0xffffffffff037424 */ /* 0x000fc800078e00ff */
[----:B------:R-:W-:Y:S08]  /*10260*/  WARPSYNC R3 ;  /* 0x0000000300007348 */ /* 0x000ff00003800000 */
[----:B------:R-:W-:-:S04]  /*10270*/  VOTE.ANY R0, PT, !P0 ;  /* 0x0000000000007806 */ /* 0x000fc800040e0100 */
[----:B------:R-:W-:Y:S01]  /*10280*/  LOP3.LUT R0, R0, R3, RZ, 0xc0, !PT ;  /* 0x0000000300007212 */ /* 0x000fe200078ec0ff */
[----:B------:R-:W-:-:S04]  /*10290*/  IMAD.MOV.U32 R3, RZ, RZ, 0x0 ;  /* 0x00000000ff037424 */ /* 0x000fc800078e00ff */
[----:B------:R-:W-:Y:S05]  /*102a0*/  RET.REL.NODEC R2 `(_ZN7cutlass13device_kernelIN5flash19enable_sm80_to_sm89INS1_16FlashAttnFwdSm80INS1_25CollectiveMainloopFwdSm80ILi8ELi2ELb0EN4cute5tupleIJNS5_1CILi128EEENS7_ILi64EEENS7_ILi192EEEEEELi192ENS_6half_tEfNS_4arch4Sm80ELb0ELb0ELb1ELb1ELb1ELb0ELb1ELb1EEENS1_21CollectiveEpilogueFwdINS6_IJS8_SA_S9_EEENS6_IJNS7_ILi1EEESI_SI_EEESC_SE_Li256ELb1ELb1ELb1ELb0EEENS1_36VarlenDynamicPersistentTileSchedulerILi128ELi64ELi256ELi256ELb1ELb1ELb0ELb0ELb1ELb1EEEEEEEEEvNT_6ParamsE) ;  /* 0xfffefd5002007950 */ /* 0x000fea0003c3ffff */
.L_x_1689:
        /* <DEDUP_REMOVED lines=13> */
.L_x_3121:


//--------------------- .text._ZN7cutlass13device_kernelIN5flash19enable_sm80_to_sm89INS1_16FlashAttnFwdSm80INS1_25CollectiveMainloopFwdSm80ILi8ELi2ELb0EN4cute5tupleIJNS5_1CILi128EEENS7_ILi64EEENS7_ILi192EEEEEELi192ENS_6half_tEfNS_4arch4Sm80ELb0ELb0ELb1ELb1ELb1ELb1ELb1ELb1EEENS1_21CollectiveEpilogueFwdINS6_IJS8_SA_S9_EEENS6_IJNS7_ILi1EEESI_SI_EEESC_SE_Li256ELb1ELb1ELb1ELb0EEENS1_36VarlenDynamicPersistentTileSchedulerILi128ELi64ELi256ELi256ELb1ELb1ELb0ELb0ELb1ELb1EEEEEEEEEvNT_6ParamsE --------------------------
	.section	.text._ZN7cutlass13device_kernelIN5flash19enable_sm80_to_sm89INS1_16FlashAttnFwdSm80INS1_25CollectiveMainloopFwdSm80ILi8ELi2ELb0EN4cute5tupleIJNS5_1CILi128EEENS7_ILi64EEENS7_ILi192EEEEEELi192ENS_6half_tEfNS_4arch4Sm80ELb0ELb0ELb1ELb1ELb1ELb1ELb1ELb1EEENS1_21CollectiveEpilogueFwdINS6_IJS8_SA_S9_EEENS6_IJNS7_ILi1EEESI_SI_EEESC_SE_Li256ELb1ELb1ELb1ELb0EEENS1_36VarlenDynamicPersistentTileSchedulerILi128ELi64ELi256ELi256ELb1ELb1ELb0ELb0ELb1ELb1EEEEEEEEEvNT_6ParamsE,"ax",@progbits
	.sectioninfo	@"SHI_REGISTERS=255"
	.align	128
.text._ZN7cutlass13device_kernelIN5flash19enable_sm80_to_sm89INS1_16FlashAttnFwdSm80INS1_25CollectiveMainloopFwdSm80ILi8ELi2ELb0EN4cute5tupleIJNS5_1CILi128EEENS7_ILi64EEENS7_ILi192EEEEEELi192ENS_6half_tEfNS_4arch4Sm80ELb0ELb0ELb1ELb1ELb1ELb1ELb1ELb1EEENS1_21CollectiveEpilogueFwdINS6_IJS8_SA_S9_EEENS6_IJNS7_ILi1EEESI_SI_EEESC_SE_Li256ELb1ELb1ELb1ELb0EEENS1_36VarlenDynamicPersistentTileSchedulerILi128ELi64ELi256ELi256ELb1ELb1ELb0ELb0ELb1ELb1EEEEEEEEEvNT_6ParamsE:
        .type           _ZN7cutlass13device_kernelIN5flash19enable_sm80_to_sm89INS1_16FlashAttnFwdSm80INS1_25CollectiveMainloopFwdSm80ILi8ELi2ELb0EN4cute5tupleIJNS5_1CILi128EEENS7_ILi64EEENS7_ILi192EEEEEELi192ENS_6half_tEfNS_4arch4Sm80ELb0ELb0ELb1ELb1ELb1ELb1ELb1ELb1EEENS1_21CollectiveEpilogueFwdINS6_IJS8_SA_S9_EEENS6_IJNS7_ILi1EEESI_SI_EEESC_SE_Li256ELb1ELb1ELb1ELb0EEENS1_36VarlenDynamicPersistentTileSchedulerILi128ELi64ELi256ELi256ELb1ELb1ELb0ELb0ELb1ELb1EEEEEEEEEvNT_6ParamsE,@function
        .size           _ZN7cutlass13device_kernelIN5flash19enable_sm80_to_sm89INS1_16FlashAttnFwdSm80INS1_25CollectiveMainloopFwdSm80ILi8ELi2ELb0EN4cute5tupleIJNS5_1CILi128EEENS7_ILi64EEENS7_ILi192EEEEEELi192ENS_6half_tEfNS_4arch4Sm80ELb0ELb0ELb1ELb1ELb1ELb1ELb1ELb1EEENS1_21CollectiveEpilogueFwdINS6_IJS8_SA_S9_EEENS6_IJNS7_ILi1EEESI_SI_EEESC_SE_Li256ELb1ELb1ELb1ELb0EEENS1_36VarlenDynamicPersistentTileSchedulerILi128ELi64ELi256ELi256ELb1ELb1ELb0ELb0ELb1ELb1EEEEEEEEEvNT_6ParamsE,(.L_x_3126 - _ZN7cutlass13device_kernelIN5flash19enable_sm80_to_sm89INS1_16FlashAttnFwdSm80INS1_25CollectiveMainloopFwdSm80ILi8ELi2ELb0EN4cute5tupleIJNS5_1CILi128EEENS7_ILi64EEENS7_ILi192EEEEEELi192ENS_6half_tEfNS_4arch4Sm80ELb0ELb0ELb1ELb1ELb1ELb1ELb1ELb1EEENS1_21CollectiveEpilogueFwdINS6_IJS8_SA_S9_EEENS6_IJNS7_ILi1EEESI_SI_EEESC_SE_Li256ELb1ELb1ELb1ELb0EEENS1_36VarlenDynamicPersistentTileSchedulerILi128ELi64ELi256ELi256ELb1ELb1ELb0ELb0ELb1ELb1EEEEEEEEEvNT_6ParamsE)
        .other          _ZN7cutlass13device_kernelIN5flash19enable_sm80_to_sm89INS1_16FlashAttnFwdSm80INS1_25CollectiveMainloopFwdSm80ILi8ELi2ELb0EN4cute5tupleIJNS5_1CILi128EEENS7_ILi64EEENS7_ILi192EEEEEELi192ENS_6half_tEfNS_4arch4Sm80ELb0ELb0ELb1ELb1ELb1ELb1ELb1ELb1EEENS1_21CollectiveEpilogueFwdINS6_IJS8_SA_S9_EEENS6_IJNS7_ILi1EEESI_SI_EEESC_SE_Li256ELb1ELb1ELb1ELb0EEENS1_36VarlenDynamicPersistentTileSchedulerILi128ELi64ELi256ELi256ELb1ELb1ELb0ELb0ELb1ELb1EEEEEEEEEvNT_6ParamsE,@"STO_CUDA_ENTRY STV_DEFAULT"
_ZN7cutlass13device_kernelIN5flash19enable_sm80_to_sm89INS1_16FlashAttnFwdSm80INS1_25CollectiveMainloopFwdSm80ILi8ELi2ELb0EN4cute5tupleIJNS5_1CILi128EEENS7_ILi64EEENS7_ILi192EEEEEELi192ENS_6half_tEfNS_4arch4Sm80ELb0ELb0ELb1ELb1ELb1ELb1ELb1ELb1EEENS1_21CollectiveEpilogueFwdINS6_IJS8_SA_S9_EEENS6_IJNS7_ILi1EEESI_SI_EEESC_SE_Li256ELb1ELb1ELb1ELb0EEENS1_36VarlenDynamicPersistentTileSchedulerILi128ELi64ELi256ELi256ELb1ELb1ELb0ELb0ELb1ELb1EEEEEEEEEvNT_6ParamsE:
        /* <DEDUP_REMOVED lines=52> */
.L_x_1695:
        /* <DEDUP_REMOVED lines=17> */
.L_x_1875:
        /* <DEDUP_REMOVED lines=16> */
.L_x_1876:
[----:B---3--:R-:W-:-:S05]  /*0550*/  IMAD R0, R0, c[0x0][0x538], RZ ;  /* 0x00014e0000007a24 */ /* 0x008fca00078e02ff */
[----:B------:R-:W-:-:S04]  /*0560*/  IADD3 R6, R0, R6, RZ ;  /* 0x0000000600067210 */ /* 0x000fc80007ffe0ff */
[----:B------:R-:W-:-:S13]  /*0570*/  ISETP.GT.AND P0, PT, R6, UR4, PT ;  /* 0x0000000406007c0c */ /* 0x000fda000bf04270 */
[----:B-12---:R-:W-:Y:S05]  /*0580*/  @!P0 BRA `(.L_x_1695) ;  /* 0xfffffdb000008947 */ /* 0x006fea000383ffff */
.L_x_1691:
[----:B------:R-:W-:-:S05]  /*0590*/  IADD3 R6, -R0, R6, RZ ;  /* 0x0000000600067210 */ /* 0x000fca0007ffe1ff */
[----:B------:R-:W-:-:S05]  /*05a0*/  IMAD R0, R4, c[0x0][0x538], R6 ;  /* 0x00014e0004007a24 */ /* 0x000fca00078e0206 */
[----:B------:R-:W-:Y:S01]  /*05b0*/  ISETP.GT.AND P0, PT, R0, UR4, PT ;  /* 0x0000000400007c0c */ /* 0x000fe2000bf04270 */
[----:B------:R-:W-:-:S12]  /*05c0*/  BRA.DIV ~URZ, `(.L_x_1696) ;  /* 0x000195b27f007947 */ /* 0x000fd8000b800000 */
[----:B------:R-:W-:-:S04]  /*05d0*/  VOTE.ANY R0, PT, !P0 ;  /* 0x0000000000007806 */ /* 0x000fc800040e0100 */
.L_x_1877:
[----:B------:R1:W3:Y:S01]  /*05e0*/  POPC R12, R0 ;  /* 0x00000000000c7309 */ /* 0x0002e20000000000 */
[----:B------:R-:W-:Y:S05]  /*05f0*/  BRA.DIV ~URZ, `(.L_x_1697) ;  /* 0x000195c27f007947 */ /* 0x000fea000b800000 */
[----:B---3--:R3:W4:Y:S01]  /*0600*/  SHFL.IDX PT, R11, R8, R12, 0x1f ;  /* 0x00001f0c080b7589 */ /* 0x00872200000e0000 */
[----:B------:R-:W-:-:S03]  /*0610*/  MOV R5, RZ ;  /* 0x000000ff00057202 */ /* 0x000fc60000000f00 */
[----:B------:R3:W1:Y:S04]  /*0620*/  SHFL.IDX PT, R10, R7, R12, 0x1f ;  /* 0x00001f0c070a7589 */ /* 0x00066800000e0000 */
.L_x_1878:
[----:B------:R-:W-:Y:S01]  /*0630*/  ISETP.NE.AND P0, PT, R0, RZ, PT ;  /* 0x000000ff0000720c */ /* 0x000fe20003f05270 */
[----:B------:R-:W-:-:S12]  /*0640*/  BSSY B0, `(.L_x_1698) ;  /* 0x0000005000007945 */ /* 0x000fd80003800000 */
[----:B------:R-:W-:Y:S05]  /*0650*/  @!P0 BRA `(.L_x_1699) ;  /* 0x0000003000008947 */ /* 0x000fea0003800000 */
[----:B------:R-:W-:Y:S01]  /*0660*/  IADD3 R32, R12, -0x1, RZ ;  /* 0xffffffff0c207810 */ /* 0x000fe20007ffe0ff */
[----:B------:R-:W-:Y:S05]  /*0670*/  BRA.DIV ~URZ, `(.L_x_1700) ;  /* 0x000196227f007947 */ /* 0x000fea000b800000 */
[----:B------:R3:W4:Y:S02]  /*0680*/  SHFL.IDX PT, R5, R4, R32, 0x1f ;  /* 0x00001f2004057589 */ /* 0x00072400000e0000 */
.L_x_1699:
[----:B------:R-:W-:Y:S05]  /*0690*/  BSYNC B0 ;  /* 0x0000000000007941 */ /* 0x000fea0003800000 */
.L_x_1698:
[-C--:B---34-:R-:W-:Y:S01]  /*06a0*/  IABS R4, R11.reuse ;  /* 0x0000000b00047213 */ /* 0x098fe20000000000 */
[----:B--2---:R-:W-:Y:S01]  /*06b0*/  IMAD R232, R5, c[0x0][0x538], R6 ;  /* 0x00014e0005e87a24 */ /* 0x004fe200078e0206 */
[----:B-1----:R-:W-:Y:S01]  /*06c0*/  IABS R0, R10 ;  /* 0x0000000a00007213 */ /* 0x002fe20000000000 */
        /* <DEDUP_REMOVED lines=62> */
.L_x_1692:
[----:B--2---:R-:W-:Y:S01]  /*0ab0*/  IMAD.MOV.U32 R233, RZ, RZ, RZ ;  /* 0x000000ffffe97224 */ /* 0x004fe200078e00ff */
[----:B------:R-:W-:Y:S01]  /*0ac0*/  MOV R234, RZ ;  /* 0x000000ff00ea7202 */ /* 0x000fe20000000f00 */
[----:B------:R-:W-:Y:S01]  /*0ad0*/  IMAD.U32 R232, RZ, RZ, UR4 ;  /* 0x00000004ffe87e24 */ /* 0x000fe2000f8e00ff */
[----:B------:R-:W-:Y:S02]  /*0ae0*/  MOV R235, c[0x0][0x53c] ;  /* 0x00014f0000eb7a02 */ /* 0x000fe40000000f00 */
.L_x_1701:
[----:B------:R-:W-:Y:S01]  /*0af0*/  ISETP.NE.AND P0, PT, R14, RZ, PT ;  /* 0x000000ff0e00720c */ /* 0x000fe20003f05270 */
[----:B------:R-:W-:-:S12]  /*0b00*/  WARPSYNC 0xffffffff ;  /* 0xffffffff00007948 */ /* 0x000fd80003800000 */
[----:B------:R1:W-:Y:S04]  /*0b10*/  @!P0 STS.128 [0x24100], R232 ;  /* 0x024100e8ff008388 */ /* 0x0003e80000000c00 */
[----:B------:R-:W-:Y:S06]  /*0b20*/  BAR.ARV 0x5, 0x100 ;  /* 0x0144000000007b1d */ /* 0x000fec0000002000 */
.L_x_1690:
[----:B-12---:R-:W-:-:S13]  /*0b30*/  ISETP.GE.AND P0, PT, R235, c[0x0][0x53c], PT ;  /* 0x00014f00eb007a0c */ /* 0x006fda0003f06270 */
[----:B------:R-:W-:Y:S05]  /*0b40*/  @P0 EXIT ;  /* 0x000000000000094d */ /* 0x000fea0003800000 */
[----:B------:R-:W-:Y:S01]  /*0b50*/  SHF.R.S32.HI R12, RZ, 0x1f, R187 ;  /* 0x0000001fff0c7819 */ /* 0x000fe200000114bb */
[----:B------:R-:W-:Y:S01]  /*0b60*/  IMAD.MOV.U32 R18, RZ, RZ, 0x40 ;  /* 0x00000040ff127424 */ /* 0x000fe200078e00ff */
[----:B------:R-:W-:Y:S02]  /*0b70*/  ULDC UR4, c[0x0][0x2ac] ;  /* 0x0000ab0000047ab9 */ /* 0x000fe40000000800 */
[CC--:B------:R-:W-:Y:S01]  /*0b80*/  LEA.HI R9, R12.reuse, R187.reuse, RZ, 0x3 ;  /* 0x000000bb0c097211 */ /* 0x0c0fe200078f18ff */
[----:B------:R-:W-:Y:S01]  /*0b90*/  ULDC UR6, c[0x0][0x1d0] ;  /* 0x0000740000067ab9 */ /* 0x000fe20000000800 */
[----:B------:R-:W-:Y:S01]  /*0ba0*/  LEA.HI R3, R12, R187, RZ, 0x4 ;  /* 0x000000bb0c037211 */ /* 0x000fe200078f20ff */
[----:B------:R-:W-:Y:S01]  /*0bb0*/  UIMAD UR6, UR4, UR6, URZ ;  /* 0x00000006040672a4 */ /* 0x000fe2000f8e023f */
[----:B------:R-:W-:Y:S02]  /*0bc0*/  LOP3.LUT R0, R9, 0xfffffff8, RZ, 0xc0, !PT ;  /* 0xfffffff809007812 */ /* 0x000fe400078ec0ff */
[----:B------:R-:W-:-:S02]  /*0bd0*/  LOP3.LUT R2, R3, 0xfffffff0, RZ, 0xc0, !PT ;  /* 0xfffffff003027812 */ /* 0x000fc400078ec0ff */
[----:B------:R-:W-:Y:S01]  /*0be0*/  SHF.R.S32.HI R237, RZ, 0x3, R9 ;  /* 0x00000003ffed7819 */ /* 0x000fe20000011409 */
[C---:B------:R-:W-:Y:S01]  /*0bf0*/  IMAD.IADD R182, R187.reuse, 0x1, -R0 ;  /* 0x00000001bbb67824 */ /* 0x040fe200078e0a00 */
[----:B------:R-:W-:Y:S01]  /*0c00*/  SHF.R.S32.HI R4, RZ, 0x4, R3 ;  /* 0x00000004ff047819 */ /* 0x000fe20000011403 */
[----:B------:R-:W-:Y:S02]  /*0c10*/  IMAD.IADD R0, R187, 0x1, -R2 ;  /* 0x00000001bb007824 */ /* 0x000fe400078e0a02 */
[----:B------:R-:W-:Y:S01]  /*0c20*/  IMAD.SHL.U32 R5, R237, 0x40, RZ ;  /* 0x00000040ed057824 */ /* 0x000fe200078e00ff */
[----:B------:R-:W-:Y:S01]  /*0c30*/  LEA.HI R3, R3, R4, RZ, 0x1 ;  /* 0x0000000403037211 */ /* 0x000fe200078f08ff */
[C---:B------:R-:W-:Y:S01]  /*0c40*/  IMAD.SHL.U32 R202, R182.reuse, 0x8, RZ ;  /* 0x00000008b6ca7824 */ /* 0x040fe200078e00ff */
[----:B------:R-:W-:Y:S01]  /*0c50*/  SHF.R.S32.HI R8, RZ, 0x1f, R0 ;  /* 0x0000001fff087819 */ /* 0x000fe20000011400 */
[C---:B------:R-:W-:Y:S01]  /*0c60*/  IMAD.SHL.U32 R7, R182.reuse, 0x40, RZ ;  /* 0x00000040b6077824 */ /* 0x040fe200078e00ff */
[----:B------:R-:W-:Y:S01]  /*0c70*/  LOP3.LUT R6, R3, 0xfffffffe, RZ, 0xc0, !PT ;  /* 0xfffffffe03067812 */ /* 0x000fe200078ec0ff */
[----:B------:R-:W-:Y:S01]  /*0c80*/  IMAD R216, R182, 0x20, R237 ;  /* 0x00000020b6d87824 */ /* 0x000fe200078e02ed */
[----:B------:R-:W-:-:S02]  /*0c90*/  LOP3.LUT R2, R5, 0x1c0, RZ, 0xc0, !PT ;  /* 0x000001c005027812 */ /* 0x000fc400078ec0ff */
[----:B------:R-:W-:Y:S01]  /*0ca0*/  LEA.HI R13, R8, R0, RZ, 0x3 ;  /* 0x00000000080d7211 */ /* 0x000fe200078f18ff */
[----:B------:R-:W-:Y:S01]  /*0cb0*/  IMAD.IADD R8, R4, 0x1, -R6 ;  /* 0x0000000104087824 */ /* 0x000fe200078e0a06 */
[----:B------:R-:W-:Y:S02]  /*0cc0*/  SHF.R.U32.HI R5, RZ, 0x3, R2 ;  /* 0x00000003ff057819 */ /* 0x000fe40000011602 */
[----:B------:R-:W-:Y:S02]  /*0cd0*/  LOP3.LUT R3, R2, 0x38, R202, 0xf8, !PT ;  /* 0x0000003802037812 */ /* 0x000fe400078ef8ca */
[----:B------:R-:W-:Y:S02]  /*0ce0*/  LOP3.LUT R2, R7, 0x1c0, RZ, 0xc0, !PT ;  /* 0x000001c007027812 */ /* 0x000fe400078ec0ff */
[----:B------:R-:W-:Y:S02]  /*0cf0*/  LOP3.LUT R4, R13, 0xfffffff8, RZ, 0xc0, !PT ;  /* 0xfffffff80d047812 */ /* 0x000fe400078ec0ff */
[----:B------:R-:W-:-:S02]  /*0d00*/  LOP3.LUT R10, R3, R5, RZ, 0x3c, !PT ;  /* 0x00000005030a7212 */ /* 0x000fc400078e3cff */
[CC--:B------:R-:W-:Y:S02]  /*0d10*/  LEA.HI R6, R12.reuse, R187.reuse, RZ, 0x2 ;  /* 0x000000bb0c067211 */ /* 0x0c0fe400078f10ff */
[----:B------:R-:W-:Y:S02]  /*0d20*/  LEA.HI R5, R12, R187, RZ, 0x5 ;  /* 0x000000bb0c057211 */ /* 0x000fe400078f28ff */
[----:B------:R-:W-:Y:S01]  /*0d30*/  LOP3.LUT R3, R2, 0x8, R9, 0xf8, !PT ;  /* 0x0000000802037812 */ /* 0x000fe200078ef809 */
[----:B------:R-:W-:Y:S01]  /*0d40*/  IMAD.IADD R9, R0, 0x1, -R4 ;  /* 0x0000000100097824 */ /* 0x000fe200078e0a04 */
[----:B------:R-:W-:Y:S02]  /*0d50*/  LOP3.LUT R4, R6, 0xfffffffc, RZ, 0xc0, !PT ;  /* 0xfffffffc06047812 */ /* 0x000fe400078ec0ff */
[----:B------:R-:W-:Y:S02]  /*0d60*/  LOP3.LUT R0, R5, 0xffffffe0, RZ, 0xc0, !PT ;  /* 0xffffffe005007812 */ /* 0x000fe400078ec0ff */
[----:B------:R-:W-:Y:S01]  /*0d70*/  SHF.R.U32.HI R2, RZ, 0x3, R2 ;  /* 0x00000003ff027819 */ /* 0x000fe20000011602 */
[C---:B------:R-:W-:Y:S01]  /*0d80*/  IMAD.IADD R231, R187.reuse, 0x1, -R4 ;  /* 0x00000001bbe77824 */ /* 0x040fe200078e0a04 */
[----:B------:R-:W-:Y:S01]  /*0d90*/  SHF.R.S32.HI R206, RZ, 0x2, R6 ;  /* 0x00000002ffce7819 */ /* 0x000fe20000011406 */
[----:B------:R-:W-:Y:S01]  /*0da0*/  IMAD.IADD R22, R187, 0x1, -R0 ;  /* 0x00000001bb167824 */ /* 0x000fe200078e0a00 */
[----:B------:R-:W-:Y:S01]  /*0db0*/  LOP3.LUT R11, R3, R2, RZ, 0x3c, !PT ;  /* 0x00000002030b7212 */ /* 0x000fe200078e3cff */
[C---:B------:R-:W-:Y:S01]  /*0dc0*/  IMAD.SHL.U32 R108, R231.reuse, 0x4, RZ ;  /* 0x00000004e76c7824 */ /* 0x040fe200078e00ff */
[--C-:B------:R-:W-:Y:S01]  /*0dd0*/  SHF.R.S32.HI R2, RZ, 0x5, R5.reuse ;  /* 0x00000005ff027819 */ /* 0x100fe20000011405 */
[----:B------:R-:W-:Y:S01]  /*0de0*/  IMAD.SHL.U32 R104, R231, 0x8, RZ ;  /* 0x00000008e7687824 */ /* 0x000fe200078e00ff */
[----:B------:R-:W-:-:S02]  /*0df0*/  SHF.R.S32.HI R3, RZ, 0x1f, R5 ;  /* 0x0000001fff037819 */ /* 0x000fc40000011405 */
[----:B------:R-:W-:Y:S01]  /*0e00*/  SHF.R.S32.HI R4, RZ, 0x1f, R22 ;  /* 0x0000001fff047819 */ /* 0x000fe20000011416 */
[----:B------:R-:W-:Y:S01]  /*0e10*/  IMAD.SHL.U32 R148, R2, 0x200, RZ ;  /* 0x0000020002947824 */ /* 0x000fe200078e00ff */
[----:B------:R-:W-:Y:S02]  /*0e20*/  LEA.HI R3, R3, R2, RZ, 0x3 ;  /* 0x0000000203037211 */ /* 0x000fe400078f18ff */
[----:B------:R-:W-:Y:S02]  /*0e30*/  LEA.HI R0, R12, R187, RZ, 0x6 ;  /* 0x000000bb0c007211 */ /* 0x000fe400078f30ff */
[----:B------:R-:W-:Y:S02]  /*0e40*/  IADD3 R111, R108, 0x20, RZ ;  /* 0x000000206c6f7810 */ /* 0x000fe40007ffe0ff */
[----:B------:R-:W-:Y:S01]  /*0e50*/  LOP3.LUT R3, R3, 0xffffff8, RZ, 0xc0, !PT ;  /* 0x0ffffff803037812 */ /* 0x000fe200078ec0ff */
[----:B------:R-:W-:Y:S01]  /*0e60*/  IMAD.SHL.U32 R7, R0, 0x8, RZ ;  /* 0x0000000800077824 */ /* 0x000fe200078e00ff */
[----:B------:R-:W-:Y:S01]  /*0e70*/  LEA.HI R12, R4, R22, RZ, 0x2 ;  /* 0x00000016040c7211 */ /* 0x000fe200078f10ff */
[----:B------:R-:W-:Y:S01]  /*0e80*/  IMAD.IADD R0, R108, 0x1, R111 ;  /* 0x000000016c007824 */ /* 0x000fe200078e026f */
[----:B------:R-:W-:Y:S01]  /*0e90*/  SHF.R.S32.HI R6, RZ, 0x1f, R6 ;  /* 0x0000001fff067819 */ /* 0x000fe20000011406 */
[C---:B------:R-:W-:Y:S01]  /*0ea0*/  IMAD.IADD R5, R2.reuse, 0x1, -R3 ;  /* 0x0000000102057824 */ /* 0x040fe200078e0a03 */
[----:B------:R-:W-:Y:S01]  /*0eb0*/  SHF.R.S32.HI R4, RZ, 0x2, R12 ;  /* 0x00000002ff047819 */ /* 0x000fe2000001140c */
[----:B------:R-:W-:Y:S01]  /*0ec0*/  IMAD.SHL.U32 R2, R2, 0x400, RZ ;  /* 0x0000040002027824 */ /* 0x000fe200078e00ff */
[----:B------:R-:W-:-:S02]  /*0ed0*/  SHF.R.S32.HI R3, RZ, 0x1f, R0 ;  /* 0x0000001fff037819 */ /* 0x000fc40000011400 */
[----:B------:R-:W-:Y:S01]  /*0ee0*/  IADD3 R14, R206, 0x40, RZ ;  /* 0x00000040ce0e7810 */ /* 0x000fe20007ffe0ff */
[----:B------:R-:W-:Y:S01]  /*0ef0*/  IMAD R21, R5, 0x10, R4 ;  /* 0x0000001005157824 */ /* 0x000fe200078e0204 */
[----:B------:R-:W-:Y:S01]  /*0f00*/  LEA.HI R4, R6, R206, RZ, 0x3 ;  /* 0x000000ce06047211 */ /* 0x000fe200078f18ff */
[----:B------:R-:W-:Y:S01]  /*0f10*/  IMAD.SHL.U32 R6, R9, 0x40, RZ ;  /* 0x0000004009067824 */ /* 0x000fe200078e00ff */
[----:B------:R-:W-:Y:S01]  /*0f20*/  LOP3.LUT R107, R10, 0x7ffffe00, R7, 0xf8, !PT ;  /* 0x7ffffe000a6b7812 */ /* 0x000fe200078ef807 */
[----:B------:R-:W-:Y:S01]  /*0f30*/  IMAD.SHL.U32 R10, R8, 0x8, RZ ;  /* 0x00000008080a7824 */ /* 0x000fe200078e00ff */
[CC--:B------:R-:W-:Y:S01]  /*0f40*/  LEA.HI R210, R3.reuse, R0.reuse, RZ, 0x3 ;  /* 0x0000000003d27211 */ /* 0x0c0fe200078f18ff */
[----:B------:R-:W-:Y:S01]  /*0f50*/  STL [R1+0x48], R21 ;  /* 0x0000481501007387 */ /* 0x000fe20000100800 */
[----:B------:R-:W-:Y:S01]  /*0f60*/  LEA.HI R7, R3, R0, RZ, 0x6 ;  /* 0x0000000003077211 */ /* 0x000fe200078f30ff */
[----:B------:R-:W-:Y:S01]  /*0f70*/  IMAD.SHL.U32 R3, R14, 0x40, RZ ;  /* 0x000000400e037824 */ /* 0x000fe200078e00ff */
[----:B------:R-:W-:Y:S01]  /*0f80*/  LOP3.LUT R0, R4, 0xfffffff8, RZ, 0xc0, !PT ;  /* 0xfffffff804007812 */ /* 0x000fe200078ec0ff */
[----:B------:R-:W-:Y:S01]  /*0f90*/  IMAD.SHL.U32 R107, R107, 0x2, RZ ;  /* 0x000000026b6b7824 */ /* 0x000fe200078e00ff */
[----:B------:R-:W-:-:S02]  /*0fa0*/  SHF.R.S32.HI R4, RZ, 0x1f, R14 ;  /* 0x0000001fff047819 */ /* 0x000fc4000001140e */
[----:B------:R-:W-:Y:S01]  /*0fb0*/  IADD3 R110, R108, 0x40, RZ ;  /* 0x000000406c6e7810 */ /* 0x000fe20007ffe0ff */
[----:B------:R-:W-:Y:S01]  /*0fc0*/  IMAD.IADD R236, R206, 0x1, -R0 ;  /* 0x00000001ceec7824 */ /* 0x000fe200078e0a00 */
[----:B------:R-:W-:Y:S01]  /*0fd0*/  LEA.HI R4, R4, R14, RZ, 0x3 ;  /* 0x0000000e04047211 */ /* 0x000fe200078f18ff */
[----:B------:R-:W-:Y:S01]  /*0fe0*/  IMAD R0, R8, 0x200, R11 ;  /* 0x0000020008007824 */ /* 0x000fe200078e020b */
[----:B------:R-:W-:Y:S01]  /*0ff0*/  LOP3.LUT R23, R3, 0x1c0, RZ, 0xc0, !PT ;  /* 0x000001c003177812 */ /* 0x000fe200078ec0ff */
[----:B------:R-:W-:Y:S01]  /*1000*/  IMAD.SHL.U32 R5, R236, 0x40, RZ ;  /* 0x00000040ec057824 */ /* 0x000fe200078e00ff */
[----:B------:R-:W-:Y:S01]  /*1010*/  R2P PR, R9, 0x6 ;  /* 0x0000000609007804 */ /* 0x000fe20000000000 */
[----:B------:R-:W-:Y:S01]  /*1020*/  IMAD.SHL.U32 R4, R4, 0x40, RZ ;  /* 0x0000004004047824 */ /* 0x000fe200078e00ff */
[----:B------:R-:W-:Y:S01]  /*1030*/  SHF.R.U32.HI R20, RZ, 0x3, R23 ;  /* 0x00000003ff147819 */ /* 0x000fe20000011617 */
[----:B------:R-:W-:Y:S01]  /*1040*/  IMAD.IADD R3, R108, 0x1, R110 ;  /* 0x000000016c037824 */ /* 0x000fe200078e026e */
[----:B------:R-:W-:-:S02]  /*1050*/  LOP3.LUT R208, R5, 0x1c0, RZ, 0xc0, !PT ;  /* 0x000001c005d07812 */ /* 0x000fc400078ec0ff */
[----:B------:R-:W-:Y:S02]  /*1060*/  LOP3.LUT R19, R4, 0xfffffe00, RZ, 0xc0, !PT ;  /* 0xfffffe0004137812 */ /* 0x000fe400078ec0ff */
[----:B------:R-:W-:Y:S01]  /*1070*/  LOP3.LUT R4, R6, 0x1c0, RZ, 0xc0, !PT ;  /* 0x000001c006047812 */ /* 0x000fe200078ec0ff */
[----:B------:R-:W-:Y:S01]  /*1080*/  IMAD.SHL.U32 R6, R7, 0x80, RZ ;  /* 0x0000008007067824 */ /* 0x000fe200078e00ff */
[----:B------:R-:W-:Y:S01]  /*1090*/  SHF.R.S32.HI R5, RZ, 0x1f, R3 ;  /* 0x0000001fff057819 */ /* 0x000fe20000011403 */
[----:B------:R-:W-:Y:S01]  /*10a0*/  STL [R1], R19 ;  /* 0x0000001301007387 */ /* 0x000fe20000100800 */
[----:B------:R-:W-:Y:S02]  /*10b0*/  SHF.R.U32.HI R147, RZ, 0x3, R208 ;  /* 0x00000003ff937819 */ /* 0x000fe400000116d0 */
[--C-:B------:R-:W-:Y:S02]  /*10c0*/  LOP3.LUT R8, R208, 0x38, R210.reuse, 0xf8, !PT ;  /* 0x00000038d0087812 */ /* 0x100fe400078ef8d2 */
[----:B------:R-:W-:-:S02]  /*10d0*/  LOP3.LUT R7, R23, 0x38, R210, 0xf8, !PT ;  /* 0x0000003817077812 */ /* 0x000fc400078ef8d2 */
[CC--:B------:R-:W-:Y:S02]  /*10e0*/  LEA.HI R11, R5.reuse, R3.reuse, RZ, 0x3 ;  /* 0x00000003050b7211 */ /* 0x0c0fe400078f18ff */
[----:B------:R-:W-:Y:S02]  /*10f0*/  LOP3.LUT R10, R4, 0x8, R10, 0xf8, !PT ;  /* 0x00000008040a7812 */ /* 0x000fe400078ef80a */
[----:B------:R-:W-:Y:S02]  /*1100*/  SHF.R.U32.HI R9, RZ, 0x3, R4 ;  /* 0x00000003ff097819 */ /* 0x000fe40000011604 */
[----:B------:R-:W-:Y:S02]  /*1110*/  LOP3.LUT R4, R6, 0xffffe000, RZ, 0xc0, !PT ;  /* 0xffffe00006047812 */ /* 0x000fe400078ec0ff */
[----:B------:R-:W-:Y:S02]  /*1120*/  LEA.HI R3, R5, R3, RZ, 0x6 ;  /* 0x0000000305037211 */ /* 0x000fe400078f30ff */
[----:B------:R-:W-:-:S02]  /*1130*/  LOP3.LUT R8, R8, R147, RZ, 0x3c, !PT ;  /* 0x0000009308087212 */ /* 0x000fc400078e3cff */
[----:B------:R-:W-:Y:S01]  /*1140*/  LOP3.LUT R6, R7, R20, RZ, 0x3c, !PT ;  /* 0x0000001407067212 */ /* 0x000fe200078e3cff */
[----:B------:R-:W-:Y:S01]  /*1150*/  IMAD.SHL.U32 R3, R3, 0x80, RZ ;  /* 0x0000008003037824 */ /* 0x000fe200078e00ff */
[-C--:B------:R-:W-:Y:S01]  /*1160*/  IADD3 R17, R8, R4.reuse, R148 ;  /* 0x0000000408117210 */ /* 0x080fe20007ffe094 */
[----:B------:R-:W-:Y:S01]  /*1170*/  IMAD.SHL.U32 R8, R13, 0x40, RZ ;  /* 0x000000400d087824 */ /* 0x000fe200078e00ff */
[----:B------:R-:W-:Y:S02]  /*1180*/  IADD3 R16, R6, R4, R19 ;  /* 0x0000000406107210 */ /* 0x000fe40007ffe013 */
[--C-:B------:R-:W-:Y:S02]  /*1190*/  LOP3.LUT R4, R208, 0x38, R11.reuse, 0xf8, !PT ;  /* 0x00000038d0047812 */ /* 0x100fe400078ef80b */
[----:B------:R-:W-:Y:S02]  /*11a0*/  LOP3.LUT R6, R23, 0x38, R11, 0xf8, !PT ;  /* 0x0000003817067812 */ /* 0x000fe400078ef80b */
[----:B------:R-:W-:-:S02]  /*11b0*/  LOP3.LUT R3, R3, 0xffffe000, RZ, 0xc0, !PT ;  /* 0xffffe00003037812 */ /* 0x000fc400078ec0ff */
[----:B------:R-:W-:Y:S02]  /*11c0*/  LOP3.LUT R7, R4, R147, RZ, 0x3c, !PT ;  /* 0x0000009304077212 */ /* 0x000fe400078e3cff */
[----:B------:R-:W-:Y:S02]  /*11d0*/  LOP3.LUT R6, R6, R20, RZ, 0x3c, !PT ;  /* 0x0000001406067212 */ /* 0x000fe400078e3cff */
[----:B------:R-:W-:Y:S02]  /*11e0*/  LOP3.LUT R5, R10, R9, RZ, 0x3c, !PT ;  /* 0x000000090a057212 */ /* 0x000fe400078e3cff */
[----:B------:R-:W-:Y:S02]  /*11f0*/  LOP3.LUT R4, R8, 0xfffffe00, RZ, 0xc0, !PT ;  /* 0xfffffe0008047812 */ /* 0x000fe400078ec0ff */
[----:B------:R-:W-:Y:S02]  /*1200*/  IADD3 R146, R108, 0x10, RZ ;  /* 0x000000106c927810 */ /* 0x000fe40007ffe0ff */
[----:B------:R-:W-:-:S02]  /*1210*/  IADD3 R15, R7, R3, R148 ;  /* 0x00000003070f7210 */ /* 0x000fc40007ffe094 */
[----:B------:R-:W-:Y:S01]  /*1220*/  IADD3 R14, R6, R3, R19 ;  /* 0x00000003060e7210 */ /* 0x000fe20007ffe013 */
[----:B------:R-:W-:Y:S01]  /*1230*/  IMAD.SHL.U32 R24, R146, 0x2, RZ ;  /* 0x0000000292187824 */ /* 0x000fe200078e00ff */
[CC--:B------:R-:W-:Y:S02]  /*1240*/  IADD3 R2, R5.reuse, R4.reuse, R2 ;  /* 0x0000000405027210 */ /* 0x0c0fe40007ffe002 */
[----:B------:R-:W-:Y:S01]  /*1250*/  LOP3.LUT R3, R5, R4, RZ, 0xfc, !PT ;  /* 0x0000000405037212 */ /* 0x000fe200078efcff */
[----:B------:R-:W-:Y:S01]  /*1260*/  IMAD.MOV.U32 R4, RZ, RZ, 0x20 ;  /* 0x00000020ff047424 */ /* 0x000fe200078e00ff */
[----:B------:R-:W-:Y:S01]  /*1270*/  LEA.HI R5, R231, R231, RZ, 0x1 ;  /* 0x000000e7e7057211 */ /* 0x000fe200078f08ff */
[----:B------:R1:W-:Y:S01]  /*1280*/  STL [R1+0x30], R24 ;  /* 0x0000301801007387 */ /* 0x0003e20000100800 */
[----:B------:R-:W-:Y:S02]  /*1290*/  LOP3.LUT R10, R12, 0x7ffffffc, RZ, 0xc0, !PT ;  /* 0x7ffffffc0c0a7812 */ /* 0x000fe400078ec0ff */
[----:B------:R-:W-:-:S02]  /*12a0*/  IADD3 R145, R108, 0x30, RZ ;  /* 0x000000306c917810 */ /* 0x000fc40007ffe0ff */
[----:B------:R-:W-:Y:S01]  /*12b0*/  LOP3.LUT R12, R23, 0x38, R104, 0xf8, !PT ;  /* 0x00000038170c7812 */ /* 0x000fe200078ef868 */
[----:B------:R-:W-:Y:S01]  /*12c0*/  IMAD.SHL.U32 R23, R111, 0x2, RZ ;  /* 0x000000026f177824 */ /* 0x000fe200078e00ff */
[----:B------:R-:W-:Y:S01]  /*12d0*/  LOP3.LUT R5, R5, 0x1ffffffe, RZ, 0xc0, !PT ;  /* 0x1ffffffe05057812 */ /* 0x000fe200078ec0ff */
[----:B------:R-:W-:Y:S01]  /*12e0*/  IMAD.SHL.U32 R25, R145, 0x2, RZ ;  /* 0x0000000291197824 */ /* 0x000fe200078e00ff */
[----:B------:R-:W-:Y:S01]  /*12f0*/  IADD3 R144, R108, 0x50, RZ ;  /* 0x000000506c907810 */ /* 0x000fe20007ffe0ff */
[----:B------:R-:W-:Y:S01]  /*1300*/  IMAD.IADD R10, R22, 0x1, -R10 ;  /* 0x00000001160a7824 */ /* 0x000fe200078e0a0a */
[----:B------:R-:W-:Y:S01]  /*1310*/  SHF.R.S32.HI R9, RZ, 0x1f, R146 ;  /* 0x0000001fff097819 */ /* 0x000fe20000011492 */
[----:B------:R2:W-:Y:S01]  /*1320*/  STL [R1+0x34], R23 ;  /* 0x0000341701007387 */ /* 0x0005e20000100800 */
[----:B------:R-:W-:Y:S01]  /*1330*/  SHF.R.S32.HI R8, RZ, 0x1f, R111 ;  /* 0x0000001fff087819 */ /* 0x000fe2000001146f */
[----:B------:R-:W-:Y:S01]  /*1340*/  IMAD.IADD R13, R231, 0x1, -R5 ;  /* 0x00000001e70d7824 */ /* 0x000fe200078e0a05 */
[----:B------:R-:W-:Y:S01]  /*1350*/  SHF.R.S32.HI R7, RZ, 0x1f, R145 ;  /* 0x0000001fff077819 */ /* 0x000fe20000011491 */
[----:B------:R-:W-:Y:S01]  /*1360*/  STL [R1+0x38], R25 ;  /* 0x0000381901007387 */ /* 0x000fe20000100800 */
[----:B------:R-:W-:Y:S01]  /*1370*/  SHF.R.S32.HI R6, RZ, 0x1f, R110 ;  /* 0x0000001fff067819 */ /* 0x000fe2000001146e */
[----:B------:R-:W-:Y:S01]  /*1380*/  IMAD.SHL.U32 R246, R10, 0x2, RZ ;  /* 0x000000020af67824 */ /* 0x000fe200078e00ff */
[----:B------:R-:W-:-:S02]  /*1390*/  SHF.R.S32.HI R5, RZ, 0x1f, R144 ;  /* 0x0000001fff057819 */ /* 0x000fc40000011490 */
[----:B------:R-:W-:Y:S02]  /*13a0*/  SHF.L.U64.HI R9, R146, 0x1, R9 ;  /* 0x0000000192097819 */ /* 0x000fe40000010209 */
[----:B------:R-:W-:Y:S01]  /*13b0*/  SHF.L.U64.HI R8, R111, 0x1, R8 ;  /* 0x000000016f087819 */ /* 0x000fe20000010208 */
[C---:B-1----:R-:W-:Y:S01]  /*13c0*/  IMAD.SHL.U32 R24, R110.reuse, 0x2, RZ ;  /* 0x000000026e187824 */ /* 0x042fe200078e00ff */
[----:B------:R-:W-:Y:S02]  /*13d0*/  SHF.L.U64.HI R7, R145, 0x1, R7 ;  /* 0x0000000191077819 */ /* 0x000fe40000010207 */
[----:B------:R-:W-:Y:S02]  /*13e0*/  SHF.L.U64.HI R6, R110, 0x1, R6 ;  /* 0x000000016e067819 */ /* 0x000fe40000010206 */
[----:B------:R1:W-:Y:S01]  /*13f0*/  STL [R1+0x3c], R24 ;  /* 0x00003c1801007387 */ /* 0x0003e20000100800 */
[----:B------:R-:W-:Y:S02]  /*1400*/  SHF.L.U64.HI R5, R144, 0x1, R5 ;  /* 0x0000000190057819 */ /* 0x000fe40000010205 */
[----:B------:R-:W-:-:S02]  /*1410*/  IADD3 R29, R246, 0x8, RZ ;  /* 0x00000008f61d7810 */ /* 0x000fc40007ffe0ff */
[----:B------:R-:W-:Y:S01]  /*1420*/  IADD3 R27, R246, 0x18, RZ ;  /* 0x00000018f61b7810 */ /* 0x000fe20007ffe0ff */
[----:B--2---:R-:W-:Y:S01]  /*1430*/  IMAD.SHL.U32 R23, R144, 0x2, RZ ;  /* 0x0000000290177824 */ /* 0x004fe200078e00ff */
[----:B------:R-:W-:Y:S02]  /*1440*/  IADD3 R26, R246, 0x20, RZ ;  /* 0x00000020f61a7810 */ /* 0x000fe40007ffe0ff */
[----:B------:R-:W-:Y:S02]  /*1450*/  SEL R183, R4, 0xffffffe0, !P1 ;  /* 0xffffffe004b77807 */ /* 0x000fe40004800000 */
[----:B------:R2:W-:Y:S01]  /*1460*/  STL [R1+0x40], R23 ;  /* 0x0000401701007387 */ /* 0x0005e20000100800 */
[----:B------:R-:W-:Y:S02]  /*1470*/  SHF.R.S32.HI R4, RZ, 0x1f, R29 ;  /* 0x0000001fff047819 */ /* 0x000fe4000001141d */
[----:B------:R-:W-:Y:S01]  /*1480*/  IADD3 R252, R246, 0x90, RZ ;  /* 0x00000090f6fc7810 */ /* 0x000fe20007ffe0ff */
[----:B------:R-:W-:Y:S01]  /*1490*/  STL [R1+0x2c], R9 ;  /* 0x00002c0901007387 */ /* 0x000fe20000100800 */
[----:B------:R-:W-:-:S02]  /*14a0*/  SHF.R.S32.HI R4, RZ, 0x1f, R26 ;  /* 0x0000001fff047819 */ /* 0x000fc4000001141a */
[----:B------:R-:W-:Y:S01]  /*14b0*/  LEA R178, R2, 0x18100, 0x1 ;  /* 0x0001810002b27811 */ /* 0x000fe200078e08ff */
[----:B------:R3:W-:Y:S01]  /*14c0*/  STL [R1+0x28], R8 ;  /* 0x0000280801007387 */ /* 0x0007e20000100800 */
[C---:B------:R-:W-:Y:S02]  /*14d0*/  IADD3 R251, R246.reuse, 0x98, RZ ;  /* 0x00000098f6fb7810 */ /* 0x040fe40007ffe0ff */
[C---:B------:R-:W-:Y:S01]  /*14e0*/  IADD3 R249, R246.reuse, 0xa8, RZ ;  /* 0x000000a8f6f97810 */ /* 0x040fe20007ffe0ff */
[----:B------:R4:W-:Y:S01]  /*14f0*/  STL [R1+0x24], R7 ;  /* 0x0000240701007387 */ /* 0x0009e20000100800 */
[----:B-1----:R-:W-:Y:S01]  /*1500*/  IADD3 R24, R246, 0x30, RZ ;  /* 0x00000030f6187810 */ /* 0x002fe20007ffe0ff */
[----:B------:R-:W-:Y:S01]  /*1510*/  IMAD.IADD R179, R178, 0x1, R183 ;  /* 0x00000001b2b37824 */ /* 0x000fe200078e02b7 */
[----:B------:R-:W-:Y:S01]  /*1520*/  LEA R185, R3, 0x100, 0x1 ;  /* 0x0000010003b97811 */ /* 0x000fe200078e08ff */
[----:B------:R1:W-:Y:S01]  /*1530*/  STL [R1+0x20], R6 ;  /* 0x0000200601007387 */ /* 0x0003e20000100800 */
[----:B------:R-:W-:-:S02]  /*1540*/  IADD3 R248, R246, 0xb0, RZ ;  /* 0x000000b0f6f87810 */ /* 0x000fc40007ffe0ff */
[----:B------:R-:W-:Y:S01]  /*1550*/  LEA R184, R0, 0xc100, 0x1 ;  /* 0x0000c10000b87811 */ /* 0x000fe200078e08ff */
[----:B------:R5:W-:Y:S01]  /*1560*/  STL [R1+0x1c], R5 ;  /* 0x00001c0501007387 */ /* 0x000be20000100800 */
[----:B------:R-:W-:Y:S01]  /*1570*/  SEL R0, R18, 0xffffffc0, !P2 ;  /* 0xffffffc012007807 */ /* 0x000fe20005000000 */
[--C-:B------:R-:W-:Y:S01]  /*1580*/  IMAD.IADD R241, R183, 0x1, R185.reuse ;  /* 0x00000001b7f17824 */ /* 0x100fe200078e02b9 */
[----:B------:R-:W-:Y:S02]  /*1590*/  LEA R3, R15, 0x18100, 0x1 ;  /* 0x000181000f037811 */ /* 0x000fe400078e08ff */
[----:B--2---:R-:W-:Y:S01]  /*15a0*/  IADD3 R23, R246, 0x38, RZ ;  /* 0x00000038f6177810 */ /* 0x004fe20007ffe0ff */
[----:B------:R-:W-:Y:S01]  /*15b0*/  IMAD.IADD R186, R0, 0x1, R185 ;  /* 0x0000000100ba7824 */ /* 0x000fe200078e02b9 */
[----:B------:R-:W-:Y:S01]  /*15c0*/  LEA R2, R14, 0x18100, 0x1 ;  /* 0x000181000e027811 */ /* 0x000fe200078e08ff */
[--C-:B------:R-:W-:Y:S01]  /*15d0*/  IMAD.IADD R181, R178, 0x1, R0.reuse ;  /* 0x00000001b2b57824 */ /* 0x100fe200078e0200 */
[----:B------:R-:W-:Y:S01]  /*15e0*/  SHF.R.S32.HI R4, RZ, 0x1f, R23 ;  /* 0x0000001fff047819 */ /* 0x000fe20000011417 */
[----:B------:R-:W-:Y:S01]  /*15f0*/  IMAD.IADD R180, R179, 0x1, R0 ;  /* 0x00000001b3b47824 */ /* 0x000fe200078e0200 */
[----:B------:R-:W-:Y:S01]  /*1600*/  IADD3 R28, R246, 0x10, RZ ;  /* 0x00000010f61c7810 */ /* 0x000fe20007ffe0ff */
[----:B------:R-:W-:Y:S01]  /*1610*/  IMAD.IADD R0, R0, 0x1, R241 ;  /* 0x0000000100007824 */ /* 0x000fe200078e02f1 */
[C---:B---3--:R-:W-:Y:S01]  /*1620*/  IADD3 R8, R246.reuse, 0x78, RZ ;  /* 0x00000078f6087810 */ /* 0x048fe20007ffe0ff */
[----:B------:R-:W-:Y:S01]  /*1630*/  IMAD.IADD R242, R183, 0x1, R186 ;  /* 0x00000001b7f27824 */ /* 0x000fe200078e02ba */
[----:B------:R-:W-:-:S02]  /*1640*/  IADD3 R25, R246, 0x28, RZ ;  /* 0x00000028f6197810 */ /* 0x000fc40007ffe0ff */
[C---:B----4-:R-:W-:Y:S02]  /*1650*/  IADD3 R7, R246.reuse, 0x80, RZ ;  /* 0x00000080f6077810 */ /* 0x050fe40007ffe0ff */
[C---:B------:R-:W-:Y:S01]  /*1660*/  IADD3 R22, R246.reuse, 0x40, RZ ;  /* 0x00000040f6167810 */ /* 0x040fe20007ffe0ff */
[----:B-1----:R-:W-:Y:S01]  /*1670*/  IMAD R6, R13, 0x8, R21 ;  /* 0x000000080d067824 */ /* 0x002fe200078e0215 */
[C---:B------:R-:W-:Y:S02]  /*1680*/  IADD3 R21, R246.reuse, 0x48, RZ ;  /* 0x00000048f6157810 */ /* 0x040fe40007ffe0ff */
[C---:B------:R-:W-:Y:S02]  /*1690*/  IADD3 R13, R246.reuse, 0x60, RZ ;  /* 0x00000060f60d7810 */ /* 0x040fe40007ffe0ff */
[----:B-----5:R-:W-:Y:S01]  /*16a0*/  LOP3.LUT R5, R19, R12, R20, 0xf6, !PT ;  /* 0x0000000c13057212 */ /* 0x020fe200078ef614 */
[----:B------:R1:W-:Y:S01]  /*16b0*/  STL [R1+0x4c], R6 ;  /* 0x00004c0601007387 */ /* 0x0003e20000100800 */
[----:B------:R-:W-:-:S02]  /*16c0*/  IADD3 R20, R246, 0x50, RZ ;  /* 0x00000050f6147810 */ /* 0x000fc40007ffe0ff */
[----:B------:R-:W-:Y:S02]  /*16d0*/  LEA R5, R5, 0x18100, 0x1 ;  /* 0x0001810005057811 */ /* 0x000fe400078e08ff */
[----:B------:R-:W-:Y:S02]  /*16e0*/  IADD3 R12, R246, 0x68, RZ ;  /* 0x00000068f60c7810 */ /* 0x000fe40007ffe0ff */
[----:B------:R-:W-:Y:S01]  /*16f0*/  SHF.R.S32.HI R4, RZ, 0x1f, R20 ;  /* 0x0000001fff047819 */ /* 0x000fe20000011414 */
[----:B------:R2:W-:Y:S01]  /*1700*/  STL [R1+0x18], R5 ;  /* 0x0000180501007387 */ /* 0x0005e20000100800 */
[----:B------:R-:W-:Y:S02]  /*1710*/  SHF.R.S32.HI R4, RZ, 0x1f, R12 ;  /* 0x0000001fff047819 */ /* 0x000fe4000001140c */
[----:B------:R-:W-:Y:S02]  /*1720*/  SHF.R.S32.HI R4, RZ, 0x1f, R7 ;  /* 0x0000001fff047819 */ /* 0x000fe40000011407 */
[----:B------:R-:W-:-:S02]  /*1730*/  SHF.R.S32.HI R4, RZ, 0x1f, R251 ;  /* 0x0000001fff047819 */ /* 0x000fc400000114fb */
[----:B------:R-:W-:Y:S02]  /*1740*/  SHF.R.S32.HI R4, RZ, 0x1f, R248 ;  /* 0x0000001fff047819 */ /* 0x000fe400000114f8 */
[----:B------:R-:W-:Y:S02]  /*1750*/  LEA R4, R16, 0x18100, 0x1 ;  /* 0x0001810010047811 */ /* 0x000fe400078e08ff */
[----:B------:R-:W-:Y:S02]  /*1760*/  IADD3 R250, R246, 0xa0, RZ ;  /* 0x000000a0f6fa7810 */ /* 0x000fe40007ffe0ff */
[C---:B------:R-:W-:Y:S02]  /*1770*/  IADD3 R204, R202.reuse, 0x40, RZ ;  /* 0x00000040cacc7810 */ /* 0x040fe40007ffe0ff */
[----:B------:R-:W-:Y:S02]  /*1780*/  IADD3 R205, R202, 0x80, RZ ;  /* 0x00000080cacd7810 */ /* 0x000fe40007ffe0ff */
[----:B-1----:R-:W-:-:S02]  /*1790*/  IADD3 R6, R246, 0x88, RZ ;  /* 0x00000088f6067810 */ /* 0x002fc40007ffe0ff */
[C---:B------:R-:W-:Y:S02]  /*17a0*/  IADD3 R200, R104.reuse, 0x60, RZ ;  /* 0x0000006068c87810 */ /* 0x040fe40007ffe0ff */
[C---:B------:R-:W-:Y:S02]  /*17b0*/  IADD3 R199, R104.reuse, 0x80, RZ ;  /* 0x0000008068c77810 */ /* 0x040fe40007ffe0ff */
[----:B------:R-:W-:Y:S02]  /*17c0*/  IADD3 R198, R104, 0xa0, RZ ;  /* 0x000000a068c67810 */ /* 0x000fe40007ffe0ff */
[----:B--2---:R-:W-:Y:S02]  /*17d0*/  SHF.R.S32.HI R5, RZ, 0x1f, R27 ;  /* 0x0000001fff057819 */ /* 0x004fe4000001141b */
[----:B------:R-:W-:Y:S02]  /*17e0*/  SHF.R.S32.HI R5, RZ, 0x1f, R24 ;  /* 0x0000001fff057819 */ /* 0x000fe40000011418 */
[----:B------:R-:W-:-:S02]  /*17f0*/  SHF.R.S32.HI R5, RZ, 0x1f, R21 ;  /* 0x0000001fff057819 */ /* 0x000fc40000011415 */
[----:B------:R-:W-:Y:S02]  /*1800*/  SHF.R.S32.HI R5, RZ, 0x1f, R13 ;  /* 0x0000001fff057819 */ /* 0x000fe4000001140d */
[----:B------:R-:W-:Y:S02]  /*1810*/  SHF.R.S32.HI R5, RZ, 0x1f, R8 ;  /* 0x0000001fff057819 */ /* 0x000fe40000011408 */
[----:B------:R-:W-:Y:S02]  /*1820*/  SHF.R.S32.HI R5, RZ, 0x1f, R252 ;  /* 0x0000001fff057819 */ /* 0x000fe400000114fc */
[----:B------:R-:W-:Y:S02]  /*1830*/  SHF.R.S32.HI R5, RZ, 0x1f, R249 ;  /* 0x0000001fff057819 */ /* 0x000fe400000114f9 */
[----:B------:R-:W-:Y:S02]  /*1840*/  LEA R5, R17, 0x18100, 0x1 ;  /* 0x0001810011057811 */ /* 0x000fe400078e08ff */
[----:B------:R-:W-:-:S02]  /*1850*/  IADD3 R19, R246, 0x58, RZ ;  /* 0x00000058f6137810 */ /* 0x000fc40007ffe0ff */
[C---:B------:R-:W-:Y:S01]  /*1860*/  IADD3 R9, R246.reuse, 0x70, RZ ;  /* 0x00000070f6097810 */ /* 0x040fe20007ffe0ff */
[----:B------:R1:W-:Y:S01]  /*1870*/  STL [R1+0x14], R5 ;  /* 0x0000140501007387 */ /* 0x0003e20000100800 */
[----:B------:R-:W-:Y:S02]  /*1880*/  IADD3 R247, R246, 0xb8, RZ ;  /* 0x000000b8f6f77810 */ /* 0x000fe40007ffe0ff */
        /* <DEDUP_REMOVED lines=9> */
[----:B------:R-:W-:Y:S01]  /*1920*/  SHF.R.S32.HI R203, RZ, 0x1f, R202 ;  /* 0x0000001fffcb7819 */ /* 0x000fe200000114ca */
[----:B------:R1:W-:Y:S01]  /*1930*/  STL [R1+0x4], R0 ;  /* 0x0000040001007387 */ /* 0x0003e20000100800 */
[----:B------:R-:W-:Y:S02]  /*1940*/  SHF.R.S32.HI R105, RZ, 0x1f, R104 ;  /* 0x0000001fff697819 */ /* 0x000fe40000011468 */
[----:B------:R-:W-:Y:S02]  /*1950*/  SHF.R.S32.HI R212, RZ, 0x1f, R204 ;  /* 0x0000001fffd47819 */ /* 0x000fe400000114cc */
[----:B------:R-:W-:-:S02]  /*1960*/  SHF.R.S32.HI R211, RZ, 0x1f, R205 ;  /* 0x0000001fffd37819 */ /* 0x000fc400000114cd */
[----:B------:R-:W-:Y:S02]  /*1970*/  SHF.R.S32.HI R215, RZ, 0x1f, R200 ;  /* 0x0000001fffd77819 */ /* 0x000fe400000114c8 */
[----:B------:R-:W-:Y:S02]  /*1980*/  SHF.R.S32.HI R214, RZ, 0x1f, R199 ;  /* 0x0000001fffd67819 */ /* 0x000fe400000114c7 */
[----:B------:R-:W-:Y:S02]  /*1990*/  SHF.R.S32.HI R213, RZ, 0x1f, R198 ;  /* 0x0000001fffd57819 */ /* 0x000fe400000114c6 */
[----:B------:R-:W-:Y:S02]  /*19a0*/  SHF.R.S32.HI R210, RZ, 0x3, R210 ;  /* 0x00000003ffd27819 */ /* 0x000fe400000114d2 */
[C---:B------:R-:W-:Y:S02]  /*19b0*/  IADD3 R11, R107.reuse, 0xc100, RZ ;  /* 0x0000c1006b0b7810 */ /* 0x040fe40007ffe0ff */
[----:B------:R-:W-:-:S02]  /*19c0*/  IADD3 R10, R107, 0x100, RZ ;  /* 0x000001006b0a7810 */ /* 0x000fc40007ffe0ff */
[----:B------:R-:W-:Y:S02]  /*19d0*/  SHF.R.S32.HI R18, RZ, 0x1f, R19 ;  /* 0x0000001fff127819 */ /* 0x000fe40000011413 */
[----:B------:R-:W-:Y:S02]  /*19e0*/  SHF.R.S32.HI R9, RZ, 0x1f, R9 ;  /* 0x0000001fff097819 */ /* 0x000fe40000011409 */
[----:B------:R-:W-:Y:S02]  /*19f0*/  SHF.R.S32.HI R6, RZ, 0x1f, R247 ;  /* 0x0000001fff067819 */ /* 0x000fe400000114f7 */
.L_x_1874:
        /* <DEDUP_REMOVED lines=42> */
.L_x_1702:
[----:B------:R-:W-:-:S04]  /*1ca0*/  ISETP.NE.U32.AND P0, PT, RZ, c[0x0][0x368], PT ;  /* 0x0000da00ff007a0c */ /* 0x000fc80003f05070 */
[----:B------:R-:W-:-:S13]  /*1cb0*/  ISETP.NE.AND.EX P0, PT, RZ, c[0x0][0x36c], PT, P0 ;  /* 0x0000db00ff007a0c */ /* 0x000fda0003f05300 */
[----:B------:R-:W-:Y:S05]  /*1cc0*/  @!P0 BRA `(.L_x_1703) ;  /* 0x0000004000008947 */ /* 0x000fea0003800000 */
[----:B---3--:R-:W-:-:S04]  /*1cd0*/  IADD3 R4, P0, R238, c[0x0][0x368], RZ ;  /* 0x0000da00ee047a10 */ /* 0x008fc80007f1e0ff */
[----:B------:R-:W-:-:S05]  /*1ce0*/  IADD3.X R5, R239, c[0x0][0x36c], RZ, P0, !PT ;  /* 0x0000db00ef057a10 */ /* 0x000fca00007fe4ff */
[----:B------:R1:W5:Y:S01]  /*1cf0*/  LDG.E R17, [R4.64] ;  /* 0x0000000804117981 */ /* 0x000362000c1e1900 */
[----:B------:R-:W-:Y:S05]  /*1d00*/  BRA `(.L_x_1704) ;  /* 0x0000005000007947 */ /* 0x000fea0003800000 */
.L_x_1703:
[----:B------:R-:W-:Y:S01]  /*1d10*/  MOV R17, UR6 ;  /* 0x0000000600117c02 */ /* 0x000fe20008000f00 */
[----:B------:R-:W-:Y:S05]  /*1d20*/  @!P5 BRA `(.L_x_1704) ;  /* 0x000000300000d947 */ /* 0x000fea0003800000 */
[----:B---3--:R-:W2:Y:S04]  /*1d30*/  LDG.E R6, [R4.64] ;  /* 0x0000000804067981 */ /* 0x008ea8000c1e1900 */
[----:B------:R-:W2:Y:S02]  /*1d40*/  LDG.E R0, [R4.64+0x4] ;  /* 0x0000040804007981 */ /* 0x000ea4000c1e1900 */
[----:B--2---:R-:W-:Y:S02]  /*1d50*/  IADD3 R17, -R6, R0, RZ ;  /* 0x0000000006117210 */ /* 0x004fe40007ffe1ff */
.L_x_1704:
        /* <DEDUP_REMOVED lines=56> */
.L_x_1706:
[----:B------:R-:W-:Y:S05]  /*20e0*/  BSYNC B0 ;  /* 0x0000000000007941 */ /* 0x000fea0003800000 */
.L_x_1705:
[----:B------:R-:W-:-:S04]  /*20f0*/  IMAD R2, R245, R0, RZ ;  /* 0x00000000f5027224 */ /* 0x000fc800078e02ff */
[----:B------:R-:W-:-:S05]  /*2100*/  IMAD.IADD R0, R2, 0x1, R0 ;  /* 0x0000000102007824 */ /* 0x000fca00078e0200 */
[----:B------:R-:W-:Y:S01]  /*2110*/  IMNMX R3, R129, R0, PT ;  /* 0x0000000081037217 */ /* 0x000fe20003800200 */
[----:B------:R-:W-:-:S04]  /*2120*/  IMAD R0, R2, 0x40, -R6 ;  /* 0x0000004002007824 */ /* 0x000fc800078e0a06 */
[----:B------:R-:W-:Y:S01]  /*2130*/  IMAD R2, R3, 0x40, -R6 ;  /* 0x0000004003027824 */ /* 0x000fe200078e0a06 */
[----:B------:R-:W-:-:S04]  /*2140*/  IMNMX R0, RZ, R0, !PT ;  /* 0x00000000ff007217 */ /* 0x000fc80007800200 */
[----:B------:R-:W-:Y:S02]  /*2150*/  IMNMX R2, R2, R78, PT ;  /* 0x0000004e02027217 */ /* 0x000fe40003800200 */
[----:B------:R-:W-:Y:S02]  /*2160*/  SHF.R.U32.HI R35, RZ, 0x6, R0 ;  /* 0x00000006ff237819 */ /* 0x000fe40000011600 */
[----:B------:R-:W-:-:S03]  /*2170*/  ISETP.GT.AND P0, PT, R2, R0, PT ;  /* 0x000000000200720c */ /* 0x000fc60003f04270 */
[----:B------:R-:W-:-:S10]  /*2180*/  IMAD.MOV.U32 R8, RZ, RZ, R35 ;  /* 0x000000ffff087224 */ /* 0x000fd400078e0023 */
[----:B------:R-:W-:-:S04]  /*2190*/  @P0 IADD3 R2, R2, 0x3f, RZ ;  /* 0x0000003f02020810 */ /* 0x000fc80007ffe0ff */
[----:B------:R-:W-:-:S04]  /*21a0*/  @P0 SHF.R.S32.HI R0, RZ, 0x1f, R2 ;  /* 0x0000001fff000819 */ /* 0x000fc80000011402 */
[----:B------:R-:W-:-:S04]  /*21b0*/  @P0 LEA.HI R2, R0, R2, RZ, 0x6 ;  /* 0x0000000200020211 */ /* 0x000fc800078f30ff */
[----:B------:R-:W-:-:S04]  /*21c0*/  @P0 SHF.R.S32.HI R8, RZ, 0x6, R2 ;  /* 0x00000006ff080819 */ /* 0x000fc80000011402 */
[----:B------:R-:W-:-:S13]  /*21d0*/  ISETP.GT.AND P0, PT, R8, R35, PT ;  /* 0x000000230800720c */ /* 0x000fda0003f04270 */
[----:B------:R-:W-:Y:S05]  /*21e0*/  @!P0 BRA `(.L_x_1707) ;  /* 0x0000560000008947 */ /* 0x000fea0003800000 */
[----:B------:R-:W-:Y:S01]  /*21f0*/  SHF.R.S32.HI R2, RZ, 0x1f, R12 ;  /* 0x0000001fff027819 */ /* 0x000fe2000001140c */
[----:B------:R-:W-:Y:S01]  /*2200*/  IMAD.MOV.U32 R9, RZ, RZ, c[0x0][0x238] ;  /* 0x00008e00ff097624 */ /* 0x000fe200078e00ff */
[----:B------:R-:W-:Y:S02]  /*2210*/  IADD3 R0, P0, R237, R12, RZ ;  /* 0x0000000ced007210 */ /* 0x000fe40007f1e0ff */
[----:B------:R-:W-:Y:S01]  /*2220*/  LOP3.LUT R31, R234, 0xffff, RZ, 0xc0, !PT ;  /* 0x0000ffffea1f7812 */ /* 0x000fe200078ec0ff */
[----:B------:R-:W-:Y:S01]  /*2230*/  IMAD.SHL.U32 R137, R9, 0x40, RZ ;  /* 0x0000004009897824 */ /* 0x000fe200078e00ff */
[----:B------:R-:W-:Y:S01]  /*2240*/  LEA.HI.X.SX32 R15, R237, R2, 0x1, P0 ;  /* 0x00000002ed0f7211 */ /* 0x000fe200000f0eff */
[----:B------:R-:W-:Y:S01]  /*2250*/  IMAD.WIDE.U32 R2, R0, c[0x0][0x238], R202 ;  /* 0x00008e0000027a25 */ /* 0x000fe200078e00ca */
[----:B------:R-:W-:Y:S02]  /*2260*/  IADD3 R16, R8, -0x1, RZ ;  /* 0xffffffff08107810 */ /* 0x000fe40007ffe0ff */
[----:B------:R-:W-:Y:S01]  /*2270*/  SEL R14, R243, RZ, !P6 ;  /* 0x000000fff30e7207 */ /* 0x000fe20007000000 */
[----:B------:R-:W-:Y:S01]  /*2280*/  IMAD R4, R15, c[0x0][0x238], RZ ;  /* 0x00008e000f047a24 */ /* 0x000fe200078e02ff */
[----:B------:R-:W-:Y:S01]  /*2290*/  SEL R13, R240, RZ, !P6 ;  /* 0x000000fff00d7207 */ /* 0x000fe20007000000 */
[C---:B------:R-:W-:Y:S01]  /*22a0*/  IMAD.SHL.U32 R138, R9.reuse, 0x20, RZ ;  /* 0x00000020098a7824 */ /* 0x040fe200078e00ff */
[----:B------:R-:W-:Y:S01]  /*22b0*/  MOV R132, 0x6 ;  /* 0x0000000600847802 */ /* 0x000fe20000000f00 */
[----:B------:R-:W-:Y:S01]  /*22c0*/  IMAD R4, R0, c[0x0][0x23c], R4 ;  /* 0x00008f0000047a24 */ /* 0x000fe200078e0204 */
[----:B------:R-:W-:Y:S01]  /*22d0*/  SHF.R.S32.HI R20, RZ, 0x1f, R16 ;  /* 0x0000001fff147819 */ /* 0x000fe20000011410 */
[----:B------:R-:W-:Y:S01]  /*22e0*/  IMAD R5, R14, c[0x0][0x248], RZ ;  /* 0x000092000e057a24 */ /* 0x000fe200078e02ff */
[----:B------:R-:W-:Y:S01]  /*22f0*/  SHF.L.U64.HI R136, R9, R132, c[0x0][0x23c] ;  /* 0x00008f0009887619 */ /* 0x000fe20000010284 */
[----:B------:R-:W-:Y:S01]  /*2300*/  IMAD.IADD R3, R3, 0x1, R4 ;  /* 0x0000000103037824 */ /* 0x000fe200078e0204 */
[----:B------:R-:W-:Y:S01]  /*2310*/  ISETP.NE.U32.AND P0, PT, RZ, c[0x0][0x340], PT ;  /* 0x0000d000ff007a0c */ /* 0x000fe20003f05070 */
[----:B------:R-:W-:Y:S01]  /*2320*/  IMAD.IADD R4, R78, 0x1, -R237 ;  /* 0x000000014e047824 */ /* 0x000fe200078e0aed */
[----:B------:R-:W-:Y:S01]  /*2330*/  MOV R134, 0x5 ;  /* 0x0000000500867802 */ /* 0x000fe20000000f00 */
[----:B------:R-:W-:Y:S01]  /*2340*/  IMAD.WIDE.U32 R2, R31, c[0x0][0x240], R2 ;  /* 0x000090001f027a25 */ /* 0x000fe200078e0002 */
[----:B------:R-:W-:-:S02]  /*2350*/  ISETP.NE.AND.EX P3, PT, RZ, c[0x0][0x344], PT, P0 ;  /* 0x0000d100ff007a0c */ /* 0x000fc40003f65300 */
[----:B------:R-:W-:Y:S01]  /*2360*/  SHF.L.U64.HI R133, R9, R134, c[0x0][0x23c] ;  /* 0x00008f0009857619 */ /* 0x000fe20000010286 */
[----:B------:R-:W-:Y:S01]  /*2370*/  IMAD R4, R16, -0x40, R4 ;  /* 0xffffffc010047824 */ /* 0x000fe200078e0204 */
[----:B------:R-:W-:Y:S01]  /*2380*/  P2R R12, PR, RZ, 0x8 ;  /* 0x00000008ff0c7803 */ /* 0x000fe20000000000 */
[----:B------:R-:W-:Y:S01]  /*2390*/  IMAD R3, R31, c[0x0][0x244], R3 ;  /* 0x000091001f037a24 */ /* 0x000fe200078e0203 */
[----:B------:R-:W-:Y:S01]  /*23a0*/  ISETP.GE.AND P6, PT, R202, c[0x0][0x1d4], PT ;  /* 0x00007500ca007a0c */ /* 0x000fe20003fc6270 */
[C---:B------:R-:W-:Y:S01]  /*23b0*/  IMAD R5, R13.reuse, c[0x0][0x24c], R5 ;  /* 0x000093000d057a24 */ /* 0x040fe200078e0205 */
[C---:B------:R-:W-:Y:S01]  /*23c0*/  ISETP.GE.AND P2, PT, R4.reuse, 0x1, PT ;  /* 0x000000010400780c */ /* 0x040fe20003f46270 */
[----:B------:R-:W-:Y:S01]  /*23d0*/  IMAD.WIDE.U32 R90, R13, c[0x0][0x248], R2 ;  /* 0x000092000d5a7a25 */ /* 0x000fe200078e0002 */
[----:B------:R-:W-:Y:S02]  /*23e0*/  ISETP.GE.AND P1, PT, R4, 0x21, PT ;  /* 0x000000210400780c */ /* 0x000fe40003f26270 */
[----:B------:R-:W-:Y:S01]  /*23f0*/  ISETP.GE.AND P5, PT, R204, c[0x0][0x1d4], PT ;  /* 0x00007500cc007a0c */ /* 0x000fe20003fa6270 */
[----:B------:R-:W-:Y:S01]  /*2400*/  IMAD R3, R136, R16, RZ ;  /* 0x0000001088037224 */ /* 0x000fe200078e02ff */
[----:B------:R-:W-:Y:S01]  /*2410*/  ISETP.GE.AND P4, PT, R205, c[0x0][0x1d4], PT ;  /* 0x00007500cd007a0c */ /* 0x000fe20003f86270 */
[----:B------:R-:W-:-:S02]  /*2420*/  IMAD.IADD R87, R91, 0x1, R5 ;  /* 0x000000015b577824 */ /* 0x000fc400078e0205 */
[----:B------:R-:W-:Y:S02]  /*2430*/  IMAD.MOV.U32 R86, RZ, RZ, R90 ;  /* 0x000000ffff567224 */ /* 0x000fe400078e005a */
[-C--:B------:R-:W-:Y:S02]  /*2440*/  IMAD R3, R20, R137.reuse, R3 ;  /* 0x0000008914037224 */ /* 0x080fe400078e0203 */
[----:B------:R-:W-:-:S05]  /*2450*/  IMAD.WIDE.U32 R6, R16, R137, R86 ;  /* 0x0000008910067225 */ /* 0x000fca00078e0056 */
[----:B------:R-:W-:Y:S02]  /*2460*/  IADD3 R3, R7, R3, RZ ;  /* 0x0000000307037210 */ /* 0x000fe40007ffe0ff */
[----:B------:R-:W-:Y:S02]  /*2470*/  @P2 LEA R4, P3, R6, c[0x0][0x220], 0x1 ;  /* 0x0000880006042a11 */ /* 0x000fe400078608ff */
[----:B------:R-:W-:Y:S02]  /*2480*/  @P1 IADD3 R7, P0, R138, R6, RZ ;  /* 0x000000068a071210 */ /* 0x000fe40007f1e0ff */
[----:B------:R-:W-:Y:S02]  /*2490*/  @P2 LEA.HI.X R5, R6, c[0x0][0x224], R3, 0x1, P3 ;  /* 0x0000890006052a11 */ /* 0x000fe400018f0c03 */
[----:B------:R-:W-:Y:S01]  /*24a0*/  ISETP.NE.AND P3, PT, R12, RZ, PT ;  /* 0x000000ff0c00720c */ /* 0x000fe20003f65270 */
[----:B------:R-:W-:Y:S01]  /*24b0*/  @P1 IMAD.X R9, R3, 0x1, R133, P0 ;  /* 0x0000000103091824 */ /* 0x000fe200000e0685 */
[C---:B------:R-:W-:Y:S01]  /*24c0*/  @P1 LEA R2, P0, R7.reuse, c[0x0][0x220], 0x1 ;  /* 0x0000880007021a11 */ /* 0x040fe200078008ff */
[----:B------:R-:W-:Y:S01]  /*24d0*/  @!PT LDS RZ, [RZ] ;  /* 0x00000000fffff984 */ /* 0x000fe20000000800 */
[----:B------:R-:W-:Y:S01]  /*24e0*/  @!PT LDS RZ, [RZ] ;  /* 0x00000000fffff984 */ /* 0x000fe20000000800 */
[----:B------:R-:W-:Y:S01]  /*24f0*/  @!PT LDS RZ, [RZ] ;  /* 0x00000000fffff984 */ /* 0x000fe20000000800 */
[----:B------:R1:W-:Y:S03]  /*2500*/  @P2 LDGSTS.E.BYPASS.LTC128B.128 [R107+0xc100], [R4.64], !P6 ;  /* 0x0c100000046b2fae */ /* 0x0003e6000f101d48 */
[----:B------:R-:W-:Y:S01]  /*2510*/  @P1 LEA.HI.X R3, R7, c[0x0][0x224], R9, 0x1, P0 ;  /* 0x0000890007031a11 */ /* 0x000fe200000f0c09 */
[----:B------:R1:W-:Y:S04]  /*2520*/  @P2 LDGSTS.E.BYPASS.LTC128B.128 [R107+0xe100], [R4.64+0x80], !P5 ;  /* 0x0e100080046b2fae */ /* 0x0003e8000e901d48 */
[----:B------:R1:W-:Y:S02]  /*2530*/  @P2 LDGSTS.E.BYPASS.LTC128B.128 [R107+0x10100], [R4.64+0x100], !P4 ;  /* 0x10100100046b2fae */ /* 0x0003e4000e101d48 */
[----:B------:R-:W-:-:S02]  /*2540*/  @P3 IADD3 R6, P0, R238, c[0x0][0x340], RZ ;  /* 0x0000d000ee063a10 */ /* 0x000fc40007f1e0ff */
[----:B------:R2:W-:Y:S02]  /*2550*/  @P1 LDGSTS.E.BYPASS.LTC128B.128 [R107+0xd100], [R2.64], !P6 ;  /* 0x0d100000026b1fae */ /* 0x0005e4000f101d48 */
[----:B------:R-:W-:Y:S02]  /*2560*/  @P3 IADD3.X R7, R239, c[0x0][0x344], RZ, P0, !PT ;  /* 0x0000d100ef073a10 */ /* 0x000fe400007fe4ff */
[----:B------:R2:W-:Y:S04]  /*2570*/  @P1 LDGSTS.E.BYPASS.LTC128B.128 [R107+0xf100], [R2.64+0x80], !P5 ;  /* 0x0f100080026b1fae */ /* 0x0005e8000e901d48 */
[----:B------:R2:W-:Y:S04]  /*2580*/  @P1 LDGSTS.E.BYPASS.LTC128B.128 [R107+0x11100], [R2.64+0x100], !P4 ;  /* 0x11100100026b1fae */ /* 0x0005e8000e101d48 */
[----:B------:R-:W0:Y:S04]  /*2590*/  LDGDEPBAR ;  /* 0x00000000000079af */ /* 0x000e280000000000 */
[----:B------:R-:W3:Y:S01]  /*25a0*/  @P3 LDG.E R19, [R6.64] ;  /* 0x0000000806133981 */ /* 0x000ee2000c1e1900 */
[----:B------:R-:W-:Y:S01]  /*25b0*/  MOV R151, c[0x0][0x258] ;  /* 0x0000960000977a02 */ /* 0x000fe20000000f00 */
[----:B------:R-:W-:Y:S01]  /*25c0*/  IMAD.MOV.U32 R130, RZ, RZ, c[0x0][0x27c] ;  /* 0x00009f00ff827624 */ /* 0x000fe200078e00ff */
[----:B------:R-:W-:Y:S01]  /*25d0*/  WARPSYNC 0xffffffff ;  /* 0xffffffff00007948 */ /* 0x000fe20003800000 */
[----:B------:R-:W-:Y:S01]  /*25e0*/  IMAD.WIDE.U32 R80, R31, c[0x0][0x1e8], RZ ;  /* 0x00007a001f507a25 */ /* 0x000fe200078e00ff */
[----:B------:R-:W-:-:S02]  /*25f0*/  SHF.L.U64.HI R134, R151, R134, c[0x0][0x25c] ;  /* 0x0000970097867619 */ /* 0x000fc40000010286 */
[----:B------:R-:W-:Y:S01]  /*2600*/  SHF.L.U64.HI R135, R151, R132, c[0x0][0x25c] ;  /* 0x0000970097877619 */ /* 0x000fe20000010284 */
[----:B-1----:R-:W-:Y:S01]  /*2610*/  IMAD R4, R15, c[0x0][0x258], RZ ;  /* 0x000096000f047a24 */ /* 0x002fe200078e02ff */
[----:B------:R-:W-:Y:S01]  /*2620*/  SHF.R.S32.HI R109, RZ, 0x1f, R108 ;  /* 0x0000001fff6d7819 */ /* 0x000fe2000001146c */
[C---:B------:R-:W-:Y:S01]  /*2630*/  IMAD.SHL.U32 R141, R151.reuse, 0x40, RZ ;  /* 0x00000040978d7824 */ /* 0x040fe200078e00ff */
[----:B------:R-:W-:Y:S01]  /*2640*/  SHF.R.S32.HI R18, RZ, 0x1f, R206 ;  /* 0x0000001fff127819 */ /* 0x000fe200000114ce */
[----:B------:R-:W-:Y:S01]  /*2650*/  IMAD.SHL.U32 R130, R130, 0x2, RZ ;  /* 0x0000000282827824 */ /* 0x000fe200078e00ff */
[----:B------:R-:W-:Y:S01]  /*2660*/  SHF.L.U32 R151, R151, 0x5, RZ ;  /* 0x0000000597977819 */ /* 0x000fe200000006ff */
[----:B------:R-:W-:Y:S02]  /*2670*/  IMAD.MOV.U32 R28, RZ, RZ, R16 ;  /* 0x000000ffff1c7224 */ /* 0x000fe400078e0010 */
[----:B------:R-:W-:Y:S02]  /*2680*/  IMAD R84, R31, c[0x0][0x1ec], R81 ;  /* 0x00007b001f547a24 */ /* 0x000fe400078e0251 */
[----:B--2---:R-:W-:-:S04]  /*2690*/  IMAD.WIDE.U32 R2, R0, c[0x0][0x258], R202 ;  /* 0x0000960000027a25 */ /* 0x004fc800078e00ca */
[----:B------:R-:W-:-:S04]  /*26a0*/  IMAD R0, R0, c[0x0][0x25c], R4 ;  /* 0x0000970000007a24 */ /* 0x000fc800078e0204 */
[----:B------:R-:W-:Y:S02]  /*26b0*/  IMAD.IADD R3, R3, 0x1, R0 ;  /* 0x0000000103037824 */ /* 0x000fe400078e0200 */
[----:B------:R-:W-:Y:S02]  /*26c0*/  IMAD R0, R14, c[0x0][0x268], RZ ;  /* 0x00009a000e007a24 */ /* 0x000fe400078e02ff */
[----:B------:R-:W-:-:S04]  /*26d0*/  IMAD.WIDE.U32 R2, R31, c[0x0][0x260], R2 ;  /* 0x000098001f027a25 */ /* 0x000fc800078e0002 */
[----:B------:R-:W-:Y:S02]  /*26e0*/  IMAD R3, R31, c[0x0][0x264], R3 ;  /* 0x000099001f037a24 */ /* 0x000fe400078e0203 */
[C---:B------:R-:W-:Y:S02]  /*26f0*/  IMAD R0, R13.reuse, c[0x0][0x26c], R0 ;  /* 0x00009b000d007a24 */ /* 0x040fe400078e0200 */
[----:B------:R-:W-:-:S05]  /*2700*/  IMAD.WIDE.U32 R88, R13, c[0x0][0x268], R2 ;  /* 0x00009a000d587a25 */ /* 0x000fca00078e0002 */
[----:B------:R-:W-:Y:S02]  /*2710*/  IADD3 R85, R89, R0, RZ ;  /* 0x0000000059557210 */ /* 0x000fe40007ffe0ff */
[----:B---3--:R-:W-:Y:S01]  /*2720*/  @P3 SHF.R.S32.HI R27, RZ, 0x1f, R19 ;  /* 0x0000001fff1b3819 */ /* 0x008fe20000011413 */
[----:B------:R-:W-:Y:S01]  /*2730*/  @!P3 IMAD.MOV.U32 R27, RZ, RZ, R243 ;  /* 0x000000ffff1bb224 */ /* 0x000fe200078e00f3 */
[----:B------:R-:W-:Y:S02]  /*2740*/  @!P3 MOV R19, R240 ;  /* 0x000000f00013b202 */ /* 0x000fe40000000f00 */
[----:B------:R-:W-:Y:S01]  /*2750*/  BAR.SYNC.DEFER_BLOCKING 0x0 ;  /* 0x0000000000007b1d */ /* 0x000fe20000010000 */
[----:B------:R-:W-:Y:S01]  /*2760*/  ISETP.GT.AND P0, PT, R28, R35, PT ;  /* 0x000000231c00720c */ /* 0x000fe20003f04270 */
[----:B------:R-:W-:Y:S01]  /*2770*/  IMAD R0, R135, R16, RZ ;  /* 0x0000001087007224 */ /* 0x000fe200078e02ff */
[----:B------:R-:W-:Y:S01]  /*2780*/  IADD3 R30, R104, 0x20, RZ ;  /* 0x00000020681e7810 */ /* 0x000fe20007ffe0ff */
[----:B------:R-:W-:Y:S01]  /*2790*/  IMAD.MOV.U32 R2, RZ, RZ, R88 ;  /* 0x000000ffff027224 */ /* 0x000fe200078e0058 */
[----:B------:R-:W-:Y:S01]  /*27a0*/  LOP3.LUT R196, R196, 0xfffffffe, RZ, 0xc0, !PT ;  /* 0xfffffffec4c47812 */ /* 0x000fe200078ec0ff */
[----:B------:R-:W-:Y:S01]  /*27b0*/  IMAD.MOV.U32 R3, RZ, RZ, R85 ;  /* 0x000000ffff037224 */ /* 0x000fe200078e0055 */
[----:B------:R-:W-:Y:S01]  /*27c0*/  IADD3 R29, R104, 0x40, RZ ;  /* 0x00000040681d7810 */ /* 0x000fe20007ffe0ff */
[-C--:B------:R-:W-:Y:S01]  /*27d0*/  IMAD R0, R20, R141.reuse, R0 ;  /* 0x0000008d14007224 */ /* 0x080fe200078e0200 */
[----:B------:R-:W-:Y:S01]  /*27e0*/  ULDC.U8 UR5, c[0x0][0x298] ;  /* 0x0000a60000057ab9 */ /* 0x000fe20000000000 */
[----:B------:R-:W-:-:S04]  /*27f0*/  IMAD.WIDE.U32 R2, R16, R141, R2 ;  /* 0x0000008d10027225 */ /* 0x000fc800078e0002 */
[----:B------:R-:W-:Y:S01]  /*2800*/  IMAD.IADD R3, R3, 0x1, R0 ;  /* 0x0000000103037824 */ /* 0x000fe200078e0200 */
[----:B------:R-:W-:Y:S01]  /*2810*/  @P2 LEA R6, P3, R2, c[0x0][0x250], 0x1 ;  /* 0x0000940002062a11 */ /* 0x000fe200078608ff */
[----:B------:R-:W-:Y:S01]  /*2820*/  IMAD R4, R18, c[0x0][0x290], RZ ;  /* 0x0000a40012047a24 */ /* 0x000fe200078e02ff */
[----:B------:R-:W-:Y:S01]  /*2830*/  @P0 IADD3 R0, R8, -0x2, RZ ;  /* 0xfffffffe08000810 */ /* 0x000fe20007ffe0ff */
[----:B------:R-:W-:Y:S01]  /*2840*/  IMAD.IADD R126, R17, 0x1, R21 ;  /* 0x00000001117e7824 */ /* 0x000fe200078e0215 */
[----:B------:R-:W-:Y:S01]  /*2850*/  @P2 LEA.HI.X R7, R2, c[0x0][0x254], R3, 0x1, P3 ;  /* 0x0000950002072a11 */ /* 0x000fe200018f0c03 */
[----:B------:R-:W-:Y:S01]  /*2860*/  IMAD R16, R206, c[0x0][0x294], R4 ;  /* 0x0000a500ce107a24 */ /* 0x000fe200078e0204 */
[----:B------:R-:W-:Y:S01]  /*2870*/  @P1 IADD3 R2, P3, R151, R2, RZ ;  /* 0x0000000297021210 */ /* 0x000fe20007f7e0ff */
[----:B------:R-:W-:Y:S01]  /*2880*/  @P0 IMAD R5, R136, R0, RZ ;  /* 0x0000000088050224 */ /* 0x000fe200078e02ff */
[----:B------:R-:W-:Y:S01]  /*2890*/  @P0 SHF.R.S32.HI R14, RZ, 0x1f, R0 ;  /* 0x0000001fff0e0819 */ /* 0x000fe20000011400 */
[-C--:B------:R-:W-:Y:S01]  /*28a0*/  @P0 IMAD.WIDE.U32 R8, R0, R137.reuse, R86 ;  /* 0x0000008900080225 */ /* 0x080fe200078e0056 */
[----:B------:R-:W-:Y:S01]  /*28b0*/  @!PT LDS RZ, [RZ] ;  /* 0x00000000fffff984 */ /* 0x000fe20000000800 */
[----:B------:R-:W-:Y:S01]  /*28c0*/  @!PT LDS RZ, [RZ] ;  /* 0x00000000fffff984 */ /* 0x000fe20000000800 */
[----:B------:R-:W-:Y:S01]  /*28d0*/  @!PT LDS RZ, [RZ] ;  /* 0x00000000fffff984 */ /* 0x000fe20000000800 */
[----:B------:R1:W-:Y:S03]  /*28e0*/  @P2 LDGSTS.E.BYPASS.LTC128B.128 [R107+0x100], [R6.64], !P6 ;  /* 0x00100000066b2fae */ /* 0x0003e6000f101d48 */
[----:B------:R-:W-:Y:S01]  /*28f0*/  @P1 IMAD.X R3, R3, 0x1, R134, P3 ;  /* 0x0000000103031824 */ /* 0x000fe200018e0686 */
[----:B------:R-:W-:Y:S01]  /*2900*/  @P1 LEA R4, P3, R2, c[0x0][0x250], 0x1 ;  /* 0x0000940002041a11 */ /* 0x000fe200078608ff */
[----:B------:R-:W-:Y:S01]  /*2910*/  @P0 IMAD R0, R14, R137, R5 ;  /* 0x000000890e000224 */ /* 0x000fe200078e0205 */
[----:B------:R1:W-:Y:S01]  /*2920*/  @P2 LDGSTS.E.BYPASS.LTC128B.128 [R107+0x2100], [R6.64+0x80], !P5 ;  /* 0x02100080066b2fae */ /* 0x0003e2000e901d48 */
[----:B------:R-:W-:Y:S01]  /*2930*/  IMAD.WIDE.U32 R12, R206, c[0x0][0x290], R104 ;  /* 0x0000a400ce0c7a25 */ /* 0x000fe200078e0068 */
[----:B------:R-:W-:-:S02]  /*2940*/  @P1 LEA.HI.X R5, R2, c[0x0][0x254], R3, 0x1, P3 ;  /* 0x0000950002051a11 */ /* 0x000fc400018f0c03 */
[----:B------:R1:W-:Y:S01]  /*2950*/  @P2 LDGSTS.E.BYPASS.LTC128B.128 [R107+0x4100], [R6.64+0x100], !P4 ;  /* 0x04100100066b2fae */ /* 0x0003e2000e101d48 */
[----:B------:R-:W-:Y:S01]  /*2960*/  @P0 IMAD.IADD R0, R9, 0x1, R0 ;  /* 0x0000000109000824 */ /* 0x000fe200078e0200 */
[----:B------:R-:W-:Y:S01]  /*2970*/  ISETP.GE.AND P2, PT, R104, c[0x0][0x27c], PT ;  /* 0x00009f0068007a0c */ /* 0x000fe20003f46270 */
[----:B------:R-:W-:Y:S01]  /*2980*/  IMAD.IADD R15, R13, 0x1, R16 ;  /* 0x000000010d0f7824 */ /* 0x000fe200078e0210 */
[C---:B------:R-:W-:Y:S01]  /*2990*/  @P0 LEA R2, P3, R8.reuse, c[0x0][0x220], 0x1 ;  /* 0x0000880008020a11 */ /* 0x040fe200078608ff */
[----:B------:R2:W-:Y:S01]  /*29a0*/  @P1 LDGSTS.E.BYPASS.LTC128B.128 [R107+0x1100], [R4.64], !P6 ;  /* 0x01100000046b1fae */ /* 0x0005e2000f101d48 */
[----:B------:R-:W-:Y:S02]  /*29b0*/  IMAD.MOV.U32 R14, RZ, RZ, R12 ;  /* 0x000000ffff0e7224 */ /* 0x000fe400078e000c */
[----:B------:R-:W-:Y:S01]  /*29c0*/  @P0 LEA.HI.X R3, R8, c[0x0][0x224], R0, 0x1, P3 ;  /* 0x0000890008030a11 */ /* 0x000fe200018f0c00 */
[----:B------:R-:W-:Y:S01]  /*29d0*/  IMAD R0, R18, c[0x0][0x280], RZ ;  /* 0x0000a00012007a24 */ /* 0x000fe200078e02ff */
[----:B------:R-:W-:Y:S01]  /*29e0*/  ISETP.GE.AND P3, PT, R30, c[0x0][0x27c], PT ;  /* 0x00009f001e007a0c */ /* 0x000fe20003f66270 */
[----:B------:R2:W-:Y:S01]  /*29f0*/  @P1 LDGSTS.E.BYPASS.LTC128B.128 [R107+0x3100], [R4.64+0x80], !P5 ;  /* 0x03100080046b1fae */ /* 0x0005e2000e901d48 */
[----:B------:R-:W-:-:S03]  /*2a00*/  IMAD.WIDE.U32 R8, R206, c[0x0][0x290], R108 ;  /* 0x0000a400ce087a25 */ /* 0x000fc600078e006c */
[----:B------:R-:W-:Y:S01]  /*2a10*/  @P2 LOP3.LUT R196, R196, 0x1, RZ, 0xfc, !PT ;  /* 0x00000001c4c42812 */ /* 0x000fe200078efcff */
[----:B------:R-:W-:Y:S01]  /*2a20*/  IMAD R21, R206, c[0x0][0x284], R0 ;  /* 0x0000a100ce157a24 */ /* 0x000fe200078e0200 */
[----:B------:R-:W-:Y:S01]  /*2a30*/  SEL R0, RZ, c[0x0][0x27c], !P2 ;  /* 0x00009f00ff007a07 */ /* 0x000fe20005000000 */
[----:B------:R2:W-:Y:S01]  /*2a40*/  @P1 LDGSTS.E.BYPASS.LTC128B.128 [R107+0x5100], [R4.64+0x100], !P4 ;  /* 0x05100100046b1fae */ /* 0x0005e2000e101d48 */
[----:B------:R-:W-:Y:S01]  /*2a50*/  ISETP.GE.AND P2, PT, R29, c[0x0][0x27c], PT ;  /* 0x00009f001d007a0c */ /* 0x000fe20003f46270 */
[----:B------:R-:W-:Y:S01]  /*2a60*/  IMAD.IADD R9, R16, 0x1, R9 ;  /* 0x0000000110097824 */ /* 0x000fe200078e0209 */
[----:B------:R-:W-:Y:S01]  /*2a70*/  LOP3.LUT R196, R196, 0xfffffffd, RZ, 0xc0, !PT ;  /* 0xfffffffdc4c47812 */ /* 0x000fe200078ec0ff */
[----:B------:R-:W-:Y:S01]  /*2a80*/  IMAD.IADD R0, R104, 0x1, R0 ;  /* 0x0000000168007824 */ /* 0x000fe200078e0200 */
[----:B------:R-:W-:Y:S01]  /*2a90*/  SEL R17, RZ, c[0x0][0x27c], !P2 ;  /* 0x00009f00ff117a07 */ /* 0x000fe20005000000 */
[----:B------:R-:W0:Y:S01]  /*2aa0*/  LDGDEPBAR ;  /* 0x00000000000079af */ /* 0x000e220000000000 */
[----:B------:R-:W-:Y:S01]  /*2ab0*/  @P3 LOP3.LUT R196, R196, 0x2, RZ, 0xfc, !PT ;  /* 0x00000002c4c43812 */ /* 0x000fe200078efcff */
[----:B------:R-:W-:Y:S01]  /*2ac0*/  IMAD.MOV.U32 R153, RZ, RZ, 0x1 ;  /* 0x00000001ff997424 */ /* 0x000fe200078e00ff */
[----:B------:R-:W-:Y:S01]  /*2ad0*/  SHF.R.S32.HI R16, RZ, 0x1f, R0 ;  /* 0x0000001fff107819 */ /* 0x000fe20000011400 */
[----:B-1----:R-:W-:Y:S01]  /*2ae0*/  IMAD.WIDE.U32 R6, R206, c[0x0][0x280], R104 ;  /* 0x0000a000ce067a25 */ /* 0x002fe200078e0068 */
[----:B------:R1:W-:Y:S01]  /*2af0*/  @P0 LDGSTS.E.BYPASS.LTC128B.128 [R107+0x12100], [R2.64], !P6 ;  /* 0x12100000026b0fae */ /* 0x0003e2000f101d48 */
[----:B------:R-:W-:-:S02]  /*2b00*/  LOP3.LUT R196, R196, 0xfffffffb, RZ, 0xc0, !PT ;  /* 0xfffffffbc4c47812 */ /* 0x000fc400078ec0ff */
[----:B------:R-:W-:Y:S01]  /*2b10*/  IMAD.IADD R13, R7, 0x1, R21 ;  /* 0x00000001070d7824 */ /* 0x000fe200078e0215 */
[----:B------:R-:W-:Y:S01]  /*2b20*/  SEL R7, RZ, c[0x0][0x27c], !P3 ;  /* 0x00009f00ff077a07 */ /* 0x000fe20005800000 */
[----:B------:R-:W-:Y:S01]  /*2b30*/  IMAD.MOV.U32 R12, RZ, RZ, R6 ;  /* 0x000000ffff0c7224 */ /* 0x000fe200078e0006 */
[----:B------:R1:W-:Y:S01]  /*2b40*/  @P0 LDGSTS.E.BYPASS.LTC128B.128 [R107+0x14100], [R2.64+0x80], !P5 ;  /* 0x14100080026b0fae */ /* 0x0003e2000e901d48 */
[----:B------:R-:W-:Y:S01]  /*2b50*/  IMAD.IADD R20, R29, 0x1, R17 ;  /* 0x000000011d147824 */ /* 0x000fe200078e0211 */
[-C--:B------:R-:W-:Y:S01]  /*2b60*/  LEA.HI R18, R16, R0.reuse, RZ, 0x3 ;  /* 0x0000000010127211 */ /* 0x080fe200078f18ff */
[----:B------:R-:W-:Y:S01]  /*2b70*/  IMAD.IADD R6, R30, 0x1, R7 ;  /* 0x000000011e067824 */ /* 0x000fe200078e0207 */
[----:B------:R1:W-:Y:S01]  /*2b80*/  @P0 LDGSTS.E.BYPASS.LTC128B.128 [R107+0x16100], [R2.64+0x100], !P4 ;  /* 0x16100100026b0fae */ /* 0x0003e2000e101d48 */
[----:B------:R-:W-:Y:S01]  /*2b90*/  LEA.HI R16, R16, R0, RZ, 0x6 ;  /* 0x0000000010107211 */ /* 0x000fe200078f30ff */
[----:B------:R-:W-:Y:S01]  /*2ba0*/  IMAD.MOV.U32 R140, RZ, RZ, c[0x0][0x290] ;  /* 0x0000a400ff8c7624 */ /* 0x000fe200078e00ff */
[----:B------:R-:W-:Y:S01]  /*2bb0*/  SHF.R.S32.HI R0, RZ, 0x1f, R20 ;  /* 0x0000001fff007819 */ /* 0x000fe20000011414 */
[----:B------:R-:W-:Y:S01]  /*2bc0*/  IMAD.MOV.U32 R139, RZ, RZ, c[0x0][0x280] ;  /* 0x0000a000ff8b7624 */ /* 0x000fe200078e00ff */
[----:B------:R-:W-:Y:S01]  /*2bd0*/  SHF.R.S32.HI R7, RZ, 0x1f, R6 ;  /* 0x0000001fff077819 */ /* 0x000fe20000011406 */
[----:B------:R-:W-:Y:S01]  /*2be0*/  IMAD.SHL.U32 R22, R16, 0x40, RZ ;  /* 0x0000004010167824 */ /* 0x000fe200078e00ff */
[----:B--2---:R-:W-:Y:S01]  /*2bf0*/  @P0 LEA R4, P1, R138, R2, 0x1 ;  /* 0x000000028a040211 */ /* 0x004fe200078208ff */
[----:B------:R-:W-:Y:S01]  /*2c00*/  IMAD.WIDE.U32 R102, R19, c[0x0][0x2b0], RZ ;  /* 0x0000ac0013667a25 */ /* 0x000fe200078e00ff */
[----:B------:R-:W-:-:S02]  /*2c10*/  LEA.HI R24, R7, R6, RZ, 0x6 ;  /* 0x0000000607187211 */ /* 0x000fc400078f30ff */
[----:B------:R-:W-:Y:S01]  /*2c20*/  @P0 LEA.HI.X R5, R138, R3, R133, 0x1, P1 ;  /* 0x000000038a050211 */ /* 0x000fe200008f0c85 */
[----:B------:R-:W-:Y:S01]  /*2c30*/  IMAD.WIDE.U32 R100, R31, c[0x0][0x210], RZ ;  /* 0x000084001f647a25 */ /* 0x000fe200078e00ff */
[CC--:B------:R-:W-:Y:S02]  /*2c40*/  LEA.HI R16, R0.reuse, R20.reuse, RZ, 0x3 ;  /* 0x0000001400107211 */ /* 0x0c0fe400078f18ff */
[----:B------:R-:W-:Y:S01]  /*2c50*/  LEA.HI R0, R0, R20, RZ, 0x6 ;  /* 0x0000001400007211 */ /* 0x000fe200078f30ff */
[----:B------:R2:W-:Y:S01]  /*2c60*/  @P0 LDGSTS.E.BYPASS.LTC128B.128 [R107+0x13100], [R4.64], !P6 ;  /* 0x13100000046b0fae */ /* 0x0005e2000f101d48 */
[----:B------:R-:W-:Y:S01]  /*2c70*/  @P2 LOP3.LUT R196, R196, 0x4, RZ, 0xfc, !PT ;  /* 0x00000004c4c42812 */ /* 0x000fe200078efcff */
[----:B------:R-:W-:Y:S01]  /*2c80*/  IMAD.SHL.U32 R20, R24, 0x40, RZ ;  /* 0x0000004018147824 */ /* 0x000fe200078e00ff */
[----:B------:R-:W-:Y:S01]  /*2c90*/  LOP3.LUT R23, R208, 0x38, R18, 0xf8, !PT ;  /* 0x00000038d0177812 */ /* 0x000fe200078ef812 */
[----:B------:R2:W-:Y:S01]  /*2ca0*/  @P0 LDGSTS.E.BYPASS.LTC128B.128 [R107+0x15100], [R4.64+0x80], !P5 ;  /* 0x15100080046b0fae */ /* 0x0005e2000e901d48 */
[----:B------:R-:W-:Y:S01]  /*2cb0*/  IMAD.SHL.U32 R0, R0, 0x40, RZ ;  /* 0x0000004000007824 */ /* 0x000fe200078e00ff */
[----:B------:R-:W-:Y:S01]  /*2cc0*/  LOP3.LUT R196, R196, 0xfffffff7, RZ, 0xc0, !PT ;  /* 0xfffffff7c4c47812 */ /* 0x000fe200078ec0ff */
[----:B-----5:R-:W-:Y:S01]  /*2cd0*/  IMAD.WIDE.U32 R98, R142, c[0x0][0x290], R14 ;  /* 0x0000a4008e627a25 */ /* 0x020fe200078e000e */
[----:B------:R2:W-:Y:S01]  /*2ce0*/  @P0 LDGSTS.E.BYPASS.LTC128B.128 [R107+0x17100], [R4.64+0x100], !P4 ;  /* 0x17100100046b0fae */ /* 0x0005e2000e101d48 */
[----:B------:R-:W-:-:S02]  /*2cf0*/  LOP3.LUT P0, RZ, R236, 0x4, RZ, 0xc0, !PT ;  /* 0x00000004ecff7812 */ /* 0x000fc4000780c0ff */
[----:B------:R-:W-:Y:S01]  /*2d00*/  LOP3.LUT R26, R22, 0xfffff000, RZ, 0xc0, !PT ;  /* 0xfffff000161a7812 */ /* 0x000fe200078ec0ff */
[----:B------:R-:W0:Y:S01]  /*2d10*/  LDGDEPBAR ;  /* 0x00000000000079af */ /* 0x000e220000000000 */
[----:B------:R-:W-:Y:S01]  /*2d20*/  LOP3.LUT R22, R208, 0x38, R16, 0xf8, !PT ;  /* 0x00000038d0167812 */ /* 0x000fe200078ef810 */
[C---:B------:R-:W-:Y:S01]  /*2d30*/  IMAD.WIDE.U32 R96, R142.reuse, c[0x0][0x280], R12 ;  /* 0x0000a0008e607a25 */ /* 0x040fe200078e000c */
[-C--:B------:R-:W-:Y:S02]  /*2d40*/  LOP3.LUT R25, R23, R147.reuse, RZ, 0x3c, !PT ;  /* 0x0000009317197212 */ /* 0x080fe400078e3cff */
[----:B------:R-:W-:Y:S01]  /*2d50*/  ISETP.NE.AND P1, PT, R153, c[0x0][0x2b8], PT ;  /* 0x0000ae0099007a0c */ /* 0x000fe20003f25270 */
[----:B------:R-:W-:Y:S01]  /*2d60*/  IMAD.WIDE.U32 R94, R142, c[0x0][0x290], R8 ;  /* 0x0000a4008e5e7a25 */ /* 0x000fe200078e0008 */
[----:B------:R-:W-:Y:S02]  /*2d70*/  LOP3.LUT R23, R20, 0xfffff000, RZ, 0xc0, !PT ;  /* 0xfffff00014177812 */ /* 0x000fe400078ec0ff */
[----:B------:R-:W-:Y:S01]  /*2d80*/  LOP3.LUT R20, R0, 0xfffff000, RZ, 0xc0, !PT ;  /* 0xfffff00000147812 */ /* 0x000fe200078ec0ff */
[----:B------:R-:W-:Y:S01]  /*2d90*/  IMAD R152, R231, 0x40, R206 ;  /* 0x00000040e7987824 */ /* 0x000fe200078e02ce */
[----:B------:R-:W-:Y:S01]  /*2da0*/  @P0 LOP3.LUT R196, R196, 0x8, RZ, 0xfc, !PT ;  /* 0x00000008c4c40812 */ /* 0x000fe200078efcff */
[----:B------:R-:W-:Y:S01]  /*2db0*/  IMAD.MOV.U32 R36, RZ, RZ, RZ ;  /* 0x000000ffff247224 */ /* 0x000fe200078e00ff */
[----:B------:R-:W-:Y:S01]  /*2dc0*/  LEA.HI R17, R7, R6, RZ, 0x3 ;  /* 0x0000000607117211 */ /* 0x000fe200078f18ff */
[----:B------:R-:W-:Y:S01]  /*2dd0*/  IMAD.WIDE.U32 R6, R206, c[0x0][0x280], R108 ;  /* 0x0000a000ce067a25 */ /* 0x000fe200078e006c */
[----:B------:R-:W-:-:S02]  /*2de0*/  LOP3.LUT R0, R22, R147, RZ, 0x3c, !PT ;  /* 0x0000009316007212 */ /* 0x000fc400078e3cff */
[----:B-1----:R-:W-:Y:S01]  /*2df0*/  SHF.R.S32.HI R2, RZ, 0x1f, R142 ;  /* 0x0000001fff027819 */ /* 0x002fe2000001148e */
[----:B------:R-:W-:Y:S01]  /*2e00*/  IMAD.IADD R7, R21, 0x1, R7 ;  /* 0x0000000115077824 */ /* 0x000fe200078e0207 */
[----:B------:R-:W-:Y:S01]  /*2e10*/  ISETP.LE.AND P0, PT, R153, c[0x0][0x27c], PT ;  /* 0x00009f0099007a0c */ /* 0x000fe20003f03270 */
[----:B------:R-:W-:Y:S01]  /*2e20*/  IMAD.MOV.U32 R40, RZ, RZ, 0x1 ;  /* 0x00000001ff287424 */ /* 0x000fe200078e00ff */
[----:B------:R-:W-:Y:S01]  /*2e30*/  LOP3.LUT R196, R196, 0xffffffdf, RZ, 0xc0, !PT ;  /* 0xffffffdfc4c47812 */ /* 0x000fe200078ec0ff */
[----:B------:R-:W-:Y:S01]  /*2e40*/  IMAD R3, R2, c[0x0][0x290], RZ ;  /* 0x0000a40002037a24 */ /* 0x000fe200078e02ff */
[----:B------:R-:W-:Y:S01]  /*2e50*/  IADD3 R123, R0, R20, R148 ;  /* 0x00000014007b7210 */ /* 0x000fe20007ffe094 */
[----:B------:R-:W-:Y:S01]  /*2e60*/  IMAD R0, R27, c[0x0][0x2b0], RZ ;  /* 0x0000ac001b007a24 */ /* 0x000fe200078e02ff */
[----:B------:R-:W-:Y:S01]  /*2e70*/  LOP3.LUT R21, R208, 0x38, R17, 0xf8, !PT ;  /* 0x00000038d0157812 */ /* 0x000fe200078ef811 */
[----:B------:R-:W-:Y:S01]  /*2e80*/  IMAD R2, R2, c[0x0][0x280], RZ ;  /* 0x0000a00002027a24 */ /* 0x000fe200078e02ff */
[----:B------:R-:W-:Y:S01]  /*2e90*/  LOP3.LUT R196, R196, 0xffffffef, RZ, 0xc0, !PT ;  /* 0xffffffefc4c47812 */ /* 0x000fe200078ec0ff */
[----:B--2---:R-:W-:Y:S01]  /*2ea0*/  IMAD R4, R19, c[0x0][0x2b4], R0 ;  /* 0x0000ad0013047a24 */ /* 0x004fe200078e0200 */
[----:B------:R-:W-:Y:S01]  /*2eb0*/  LOP3.LUT R21, R21, R147, RZ, 0x3c, !PT ;  /* 0x0000009315157212 */ /* 0x000fe200078e3cff */
[----:B------:R-:W-:Y:S01]  /*2ec0*/  IMAD R3, R142, c[0x0][0x294], R3 ;  /* 0x0000a5008e037a24 */ /* 0x000fe200078e0203 */
[----:B------:R-:W-:Y:S01]  /*2ed0*/  LOP3.LUT R0, R208, 0x18, R104, 0xf8, !PT ;  /* 0x00000018d0007812 */ /* 0x000fe200078ef868 */
[----:B------:R-:W-:Y:S01]  /*2ee0*/  IMAD R2, R142, c[0x0][0x284], R2 ;  /* 0x0000a1008e027a24 */ /* 0x000fe200078e0202 */
[----:B------:R-:W-:Y:S01]  /*2ef0*/  LOP3.LUT R83, R18, 0xfffffff8, RZ, 0xc0, !PT ;  /* 0xfffffff812537812 */ /* 0x000fe200078ec0ff */
[----:B------:R-:W-:Y:S01]  /*2f00*/  IMAD.WIDE.U32 R92, R142, c[0x0][0x280], R6 ;  /* 0x0000a0008e5c7a25 */ /* 0x000fe200078e0006 */
[----:B------:R-:W-:-:S02]  /*2f10*/  LOP3.LUT R82, R17, 0xfffffff8, RZ, 0xc0, !PT ;  /* 0xfffffff811527812 */ /* 0x000fc400078ec0ff */
[----:B------:R-:W-:Y:S01]  /*2f20*/  LOP3.LUT R79, R16, 0xfffffff8, RZ, 0xc0, !PT ;  /* 0xfffffff8104f7812 */ /* 0x000fe200078ec0ff */
[----:B------:R-:W-:Y:S01]  /*2f30*/  IMAD R122, R31, c[0x0][0x214], R101 ;  /* 0x000085001f7a7a24 */ /* 0x000fe200078e0265 */
[----:B------:R-:W-:Y:S01]  /*2f40*/  @P1 LOP3.LUT R196, R196, 0x10, RZ, 0xfc, !PT ;  /* 0x00000010c4c41812 */ /* 0x000fe200078efcff */
[----:B------:R-:W-:Y:S01]  /*2f50*/  IMAD.IADD R121, R103, 0x1, R4 ;  /* 0x0000000167797824 */ /* 0x000fe200078e0204 */
[CC--:B------:R-:W-:Y:S01]  /*2f60*/  SHF.L.U64.HI R131, R140.reuse, R132.reuse, c[0x0][0x294] ;  /* 0x0000a5008c837619 */ /* 0x0c0fe20000010284 */
[----:B------:R-:W-:Y:S01]  /*2f70*/  IMAD.SHL.U32 R140, R140, 0x40, RZ ;  /* 0x000000408c8c7824 */ /* 0x000fe200078e00ff */
[C---:B------:R-:W-:Y:S01]  /*2f80*/  SHF.L.U64.HI R132, R139.reuse, R132, c[0x0][0x284] ;  /* 0x0000a1008b847619 */ /* 0x040fe20000010284 */
[----:B------:R-:W-:Y:S01]  /*2f90*/  IMAD.SHL.U32 R139, R139, 0x40, RZ ;  /* 0x000000408b8b7824 */ /* 0x000fe200078e00ff */
[--C-:B------:R-:W-:Y:S01]  /*2fa0*/  IADD3 R125, R25, R26, R148.reuse ;  /* 0x0000001a197d7210 */ /* 0x100fe20007ffe094 */
[----:B------:R-:W-:Y:S01]  /*2fb0*/  IMAD.IADD R119, R99, 0x1, R3 ;  /* 0x0000000163777824 */ /* 0x000fe200078e0203 */
[----:B------:R-:W-:Y:S01]  /*2fc0*/  IADD3 R124, R21, R23, R148 ;  /* 0x00000017157c7210 */ /* 0x000fe20007ffe094 */
[----:B------:R-:W-:Y:S01]  /*2fd0*/  IMAD.IADD R117, R3, 0x1, R95 ;  /* 0x0000000103757824 */ /* 0x000fe200078e025f */
[----:B------:R-:W-:Y:S01]  /*2fe0*/  LOP3.LUT R0, R148, R0, R147, 0xf6, !PT ;  /* 0x0000000094007212 */ /* 0x000fe200078ef693 */
        /* <DEDUP_REMOVED lines=8> */
[----:B------:R-:W-:Y:S02]  /*3070*/  @P0 LOP3.LUT R196, R196, 0x20, RZ, 0xfc, !PT ;  /* 0x00000020c4c40812 */ /* 0x000fe400078efcff */
.L_x_1732:
[----:B------:R-:W-:Y:S01]  /*3080*/  ISETP.NE.AND P1, PT, R153, c[0x0][0x2b8], PT ;  /* 0x0000ae0099007a0c */ /* 0x000fe20003f25270 */
[----:B------:R-:W-:Y:S01]  /*3090*/  IMAD.SHL.U32 R8, R28, 0x40, RZ ;  /* 0x000000401c087824 */ /* 0x000fe200078e00ff */
[----:B------:R-:W-:Y:S01]  /*30a0*/  LOP3.LUT P2, RZ, R236, 0x4, RZ, 0xc0, !PT ;  /* 0x00000004ecff7812 */ /* 0x000fe2000784c0ff */
[----:B------:R-:W-:Y:S01]  /*30b0*/  IMAD.MOV.U32 R71, RZ, RZ, RZ ;  /* 0x000000ffff477224 */ /* 0x000fe200078e00ff */
[----:B------:R-:W-:Y:S04]  /*30c0*/  DEPBAR.LE SB0, 0x2 ;  /* 0x000080800000791a */ /* 0x000fe80000000000 */
[----:B-1----:R-:W-:Y:S01]  /*30d0*/  IMAD.IADD R2, R152, 0x1, R8 ;  /* 0x0000000198027824 */ /* 0x002fe200078e0208 */
[----:B------:R-:W-:Y:S01]  /*30e0*/  WARPSYNC 0xffffffff ;  /* 0xffffffff00007948 */ /* 0x000fe20003800000 */
[----:B------:R-:W-:Y:S02]  /*30f0*/  BSSY B1, `(.L_x_1708) ;  /* 0x0000400000017945 */ /* 0x000fe40003800000 */
[----:B------:R-:W-:Y:S01]  /*3100*/  IMAD.IADD R4, R126, 0x1, R2 ;  /* 0x000000017e047824 */ /* 0x000fe200078e0202 */
[----:B------:R-:W-:Y:S03]  /*3110*/  ISETP.GE.AND P0, PT, R2, R78, PT ;  /* 0x0000004e0200720c */ /* 0x000fe60003f06270 */
[----:B------:R-:W-:Y:S01]  /*3120*/  @P1 IMAD.HI.U32 R2, R4, c[0x0][0x2bc], RZ ;  /* 0x0000af0004021a27 */ /* 0x000fe200078e00ff */
[----:B------:R-:W-:Y:S03]  /*3130*/  ISETP.GT.OR P0, PT, R152, 0x3f, P0 ;  /* 0x0000003f9800780c */ /* 0x000fe60000704670 */
[----:B------:R-:W-:Y:S01]  /*3140*/  IMAD.MOV.U32 R3, RZ, RZ, R4 ;  /* 0x000000ffff037224 */ /* 0x000fe200078e0004 */
[----:B------:R-:W-:Y:S09]  /*3150*/  @P1 SHF.R.U32.HI R3, RZ, c[0x0][0x2c0], R2 ;  /* 0x0000b000ff031a19 */ /* 0x000ff20000011602 */
[C---:B------:R-:W-:Y:S04]  /*3160*/  @!P0 IADD3 R2, P1, R3.reuse, R102, RZ ;  /* 0x0000006603028210 */ /* 0x040fe80007f3e0ff */
[----:B------:R-:W-:Y:S01]  /*3170*/  @!P0 LEA.HI.X.SX32 R5, R3, R121, 0x1, P1 ;  /* 0x0000007903058211 */ /* 0x000fe200008f0eff */
[----:B------:R-:W-:Y:S01]  /*3180*/  IMAD.MOV R3, RZ, RZ, -R3 ;  /* 0x000000ffff037224 */ /* 0x000fe200078e0a03 */
[C---:B------:R-:W-:Y:S03]  /*3190*/  @!P0 LEA R6, P1, R2.reuse, c[0x0][0x2a0], 0x2 ;  /* 0x0000a80002068a11 */ /* 0x040fe600078210ff */
[----:B------:R-:W-:Y:S01]  /*31a0*/  IMAD R74, R3, c[0x0][0x2b8], R4 ;  /* 0x0000ae00034a7a24 */ /* 0x000fe200078e0204 */
[----:B------:R-:W-:Y:S01]  /*31b0*/  @!P0 LEA.HI.X R7, R2, c[0x0][0x2a4], R5, 0x2, P1 ;  /* 0x0000a90002078a11 */ /* 0x000fe200008f1405 */
[----:B------:R-:W-:Y:S04]  /*31c0*/  IMAD R2, R36, 0x3000, R0 ;  /* 0x0000300024027824 */ /* 0x000fe800078e0200 */
[----:B------:R1:W5:Y:S01]  /*31d0*/  @!P0 LDG.E R71, [R6.64] ;  /* 0x0000000806478981 */ /* 0x000362000c1e1900 */
[C---:B------:R-:W-:Y:S02]  /*31e0*/  IADD3 R5, R2.reuse, 0x20, RZ ;  /* 0x0000002002057810 */ /* 0x040fe40007ffe0ff */
[C---:B------:R-:W-:Y:S01]  /*31f0*/  @P2 IADD3 R5, R2.reuse, -0x20, RZ ;  /* 0xffffffe002052810 */ /* 0x040fe20007ffe0ff */
[----:B------:R-:W-:Y:S01]  /*3200*/  BAR.SYNC.DEFER_BLOCKING 0x0 ;  /* 0x0000000000007b1d */ /* 0x000fe20000010000 */
[----:B------:R-:W-:Y:S02]  /*3210*/  ISETP.LE.AND P2, PT, R153, c[0x0][0x27c], PT ;  /* 0x00009f0099007a0c */ /* 0x000fe40003f43270 */
[----:B------:R-:W-:Y:S02]  /*3220*/  LEA R72, R2, 0x100, 0x1 ;  /* 0x0000010002487811 */ /* 0x000fe400078e08ff */
[----:B------:R-:W-:Y:S09]  /*3230*/  LEA R73, R5, 0x100, 0x1 ;  /* 0x0000010005497811 */ /* 0x000ff200078e08ff */
[----:B---3--:R-:W-:-:S05]  /*3240*/  @!P2 BRA `(.L_x_1709) ;  /* 0x00003b600000a947 */ /* 0x008fca0003800000 */
[----:B------:R-:W-:Y:S01]  /*3250*/  IMAD.WIDE.U32 R2, R74, c[0x0][0x1e0], RZ ;  /* 0x000078004a027a25 */ /* 0x000fe200078e00ff */
[----:B------:R-:W-:Y:S02]  /*3260*/  SHF.R.S32.HI R76, RZ, 0x1f, R74 ;  /* 0x0000001fff4c7819 */ /* 0x000fe4000001144a */
[----:B-----5:R-:W-:Y:S02]  /*3270*/  SHF.R.S32.HI R77, RZ, 0x1f, R71 ;  /* 0x0000001fff4d7819 */ /* 0x020fe40000011447 */
[----:B------:R-:W-:Y:S01]  /*3280*/  IADD3 R5, -R8, R78, RZ ;  /* 0x0000004e08057210 */ /* 0x000fe20007ffe1ff */
[----:B------:R-:W-:Y:S02]  /*3290*/  IMAD R4, R76, c[0x0][0x1e0], RZ ;  /* 0x000078004c047a24 */ /* 0x000fe400078e02ff */
[----:B------:R-:W-:Y:S01]  /*32a0*/  IMAD.WIDE.U32 R8, R140, R28, RZ ;  /* 0x0000001c8c087225 */ /* 0x000fe200078e00ff */
[----:B------:R-:W-:Y:S03]  /*32b0*/  IMNMX R75, R5, 0x40, PT ;  /* 0x00000040054b7817 */ /* 0x000fe60003800200 */
[----:B------:R-:W-:Y:S05]  /*32c0*/  IMAD R4, R74, c[0x0][0x1e4], R4 ;  /* 0x000079004a047a24 */ /* 0x000fea00078e0204 */
[----:B------:R-:W-:Y:S01]  /*32d0*/  IADD3 R3, R3, R4, RZ ;  /* 0x0000000403037210 */ /* 0x000fe20007ffe0ff */
[----:B------:R-:W-:Y:S04]  /*32e0*/  IMAD R4, R77, c[0x0][0x1f0], RZ ;  /* 0x00007c004d047a24 */ /* 0x000fe800078e02ff */
[C---:B------:R-:W-:Y:S04]  /*32f0*/  IMAD.WIDE.U32 R2, R71.reuse, c[0x0][0x1f0], R2 ;  /* 0x00007c0047027a25 */ /* 0x040fe800078e0002 */
[----:B------:R-:W-:Y:S01]  /*3300*/  IMAD R4, R71, c[0x0][0x1f4], R4 ;  /* 0x00007d0047047a24 */ /* 0x000fe200078e0204 */
[----:B------:R-:W-:Y:S04]  /*3310*/  IADD3 R2, P0, R80, R2, RZ ;  /* 0x0000000250027210 */ /* 0x000fe80007f1e0ff */
[----:B------:R-:W-:Y:S01]  /*3320*/  IADD3.X R3, R84, R3, R4, P0, !PT ;  /* 0x0000000354037210 */ /* 0x000fe200007fe404 */
[-C--:B------:R-:W-:Y:S01]  /*3330*/  IMAD R4, R132, R28.reuse, RZ ;  /* 0x0000001c84047224 */ /* 0x080fe200078e02ff */
[C---:B------:R-:W-:Y:S04]  /*3340*/  LEA R34, P0, R2.reuse, c[0x0][0x1c8], 0x1 ;  /* 0x0000720002227a11 */ /* 0x040fe800078008ff */
[----:B------:R-:W-:Y:S01]  /*3350*/  LEA.HI.X R33, R2, c[0x0][0x1cc], R3, 0x1, P0 ;  /* 0x0000730002217a11 */ /* 0x000fe200000f0c03 */
[----:B------:R-:W-:Y:S01]  /*3360*/  IMAD R3, R131, R28, RZ ;  /* 0x0000001c83037224 */ /* 0x000fe200078e02ff */
[----:B------:R-:W-:Y:S02]  /*3370*/  ISETP.NE.AND P0, PT, RZ, UR5, PT ;  /* 0x00000005ff007c0c */ /* 0x000fe4000bf05270 */
[----:B------:R-:W-:Y:S05]  /*3380*/  SHF.R.S32.HI R2, RZ, 0x1f, R28 ;  /* 0x0000001fff027819 */ /* 0x000fea000001141c */
[C---:B------:R-:W-:Y:S02]  /*3390*/  IMAD R4, R2.reuse, R139, R4 ;  /* 0x0000008b02047224 */ /* 0x040fe400078e0204 */
[----:B-1----:R-:W-:Y:S02]  /*33a0*/  IMAD R6, R2, R140, R3 ;  /* 0x0000008c02067224 */ /* 0x002fe400078e0203 */
        /* <DEDUP_REMOVED lines=63> */
.L_x_1712:
[----:B------:R-:W-:Y:S05]  /*37a0*/  BSYNC B0 ;  /* 0x0000000000007941 */ /* 0x000fea0003800000 */
.L_x_1711:
        /* <DEDUP_REMOVED lines=11> */
[----:B------:R-:W-:Y:S01]  /*3860*/  PRMT R53, R2, 0x5410, R9 ;  /* 0x0000541002357816 */ /* 0x000fe20000000009 */
        /* <DEDUP_REMOVED lines=25> */
[----:B------:R-:W-:Y:S02]  /*3a00*/  PRMT R24, R8, 0x7610, R24 ;  /* 0x0000761008187816 */ /* 0x000fe40000000018 */
[----:B------:R-:W-:Y:S02]  /*3a10*/  PRMT R9, R2, 0x5410, R9 ;  /* 0x0000541002097816 */ /* 0x000fe40000000009 */
[----:B------:R-:W-:Y:S01]  /*3a20*/  PRMT R8, R3, 0x7610, R8 ;  /* 0x0000761003087816 */ /* 0x000fe20000000008 */
[----:B------:R-:W-:-:S05]  /*3a30*/  @P0 BRA `(.L_x_1715) ;  /* 0x0000039000000947 */ /* 0x000fca0003800000 */
[----:B------:R-:W-:Y:S01]  /*3a40*/  ISETP.GE.AND P0, PT, R108, c[0x0][0x27c], PT ;  /* 0x00009f006c007a0c */ /* 0x000fe20003f06270 */
[----:B------:R-:W1:Y:S01]  /*3a50*/  LDS.128 R12, [R72+0xc000] ;  /* 0x00c00000480c7984 */ /* 0x000e620000000c00 */
[----:B------:R-:W-:Y:S02]  /*3a60*/  MOV R3, R4 ;  /* 0x0000000400037202 */ /* 0x000fe40000000f00 */
[----:B------:R-:W-:Y:S09]  /*3a70*/  MOV R32, R38 ;  /* 0x0000002600207202 */ /* 0x000ff20000000f00 */
[----:B------:R-:W-:Y:S02]  /*3a80*/  @!P0 HADD2.F32 R3, -RZ, R3.H0_H0 ;  /* 0x20000003ff038230 */ /* 0x000fe40000004100 */
[----:B------:R-:W-:Y:S01]  /*3a90*/  @!P0 HADD2.F32 R32, -RZ, R32.H0_H0 ;  /* 0x20000020ff208230 */ /* 0x000fe20000004100 */
[----:B-1----:R-:W-:Y:S05]  /*3aa0*/  @!P0 MOV R2, R12 ;  /* 0x0000000c00028202 */ /* 0x002fea0000000f00 */
[--C-:B------:R-:W-:Y:S02]  /*3ab0*/  @!P0 HADD2.F32 R31, -RZ, R2.reuse.H1_H1 ;  /* 0x30000002ff1f8230 */ /* 0x100fe40000004100 */
[----:B------:R-:W-:Y:S03]  /*3ac0*/  @!P0 HADD2.F32 R2, -RZ, R2.H0_H0 ;  /* 0x20000002ff028230 */ /* 0x000fe60000004100 */
[CC--:B--2---:R-:W-:Y:S04]  /*3ad0*/  @!P0 FMUL.FTZ R33, R31.reuse, R3.reuse ;  /* 0x000000031f218220 */ /* 0x0c4fe80000410000 */
[CC--:B------:R-:W-:Y:S02]  /*3ae0*/  @!P0 FFMA.FTZ R33, R2.reuse, R32.reuse, -R33 ;  /* 0x0000002002218223 */ /* 0x0c0fe40000010821 */
[----:B------:R-:W-:Y:S01]  /*3af0*/  @!P0 FMUL.FTZ R2, R2, R3 ;  /* 0x0000000302028220 */ /* 0x000fe20000410000 */
[----:B------:R-:W-:Y:S03]  /*3b00*/  @!P0 SHF.R.U64 R3, R4, 0x10, R5 ;  /* 0x0000001004038819 */ /* 0x000fe60000001205 */
[----:B------:R-:W-:Y:S01]  /*3b10*/  @!P0 FFMA.FTZ R2, R31, R32, R2 ;  /* 0x000000201f028223 */ /* 0x000fe20000010002 */
[----:B------:R-:W-:Y:S01]  /*3b20*/  @!P0 SHF.R.U64 R31, R38, 0x10, R39 ;  /* 0x00000010261f8819 */ /* 0x000fe20000001227 */
[----:B------:R-:W-:Y:S03]  /*3b30*/  @!P0 HADD2.F32 R3, -RZ, R3.H0_H0 ;  /* 0x20000003ff038230 */ /* 0x000fe60000004100 */
[----:B------:R-:W-:Y:S01]  /*3b40*/  @!P0 F2FP.PACK_AB R32, R2, R33 ;  /* 0x000000210220823e */ /* 0x000fe200000000ff */
[----:B------:R-:W-:Y:S01]  /*3b50*/  @!P0 IMAD.MOV.U32 R2, RZ, RZ, R13 ;  /* 0x000000ffff028224 */ /* 0x000fe200078e000d */
[----:B------:R-:W-:Y:S03]  /*3b60*/  @!P0 HADD2.F32 R31, -RZ, R31.H0_H0 ;  /* 0x2000001fff1f8230 */ /* 0x000fe60000004100 */
[----:B------:R-:W-:Y:S01]  /*3b70*/  @!P0 IMAD.MOV.U32 R12, RZ, RZ, R32 ;  /* 0x000000ffff0c8224 */ /* 0x000fe200078e0020 */
[----:B------:R-:W-:Y:S01]  /*3b80*/  MOV R32, R39 ;  /* 0x0000002700207202 */ /* 0x000fe20000000f00 */
[--C-:B------:R-:W-:Y:S02]  /*3b90*/  @!P0 HADD2.F32 R4, -RZ, R2.reuse.H1_H1 ;  /* 0x30000002ff048230 */ /* 0x100fe40000004100 */
[----:B------:R-:W-:Y:S02]  /*3ba0*/  @!P0 HADD2.F32 R2, -RZ, R2.H0_H0 ;  /* 0x20000002ff028230 */ /* 0x000fe40000004100 */
[----:B------:R-:W-:Y:S01]  /*3bb0*/  @!P0 HADD2.F32 R32, -RZ, R32.H0_H0 ;  /* 0x20000020ff208230 */ /* 0x000fe20000004100 */
[----:B------:R-:W-:Y:S04]  /*3bc0*/  @!P0 FMUL.FTZ R33, R4, R3 ;  /* 0x0000000304218220 */ /* 0x000fe80000410000 */
[C---:B------:R-:W-:Y:S02]  /*3bd0*/  @!P0 FFMA.FTZ R33, R2.reuse, R31, -R33 ;  /* 0x0000001f02218223 */ /* 0x040fe40000010821 */
[----:B------:R-:W-:Y:S01]  /*3be0*/  @!P0 FMUL.FTZ R2, R2, R3 ;  /* 0x0000000302028220 */ /* 0x000fe20000410000 */
[----:B------:R-:W-:Y:S03]  /*3bf0*/  MOV R3, R5 ;  /* 0x0000000500037202 */ /* 0x000fe60000000f00 */
[----:B------:R-:W-:Y:S01]  /*3c00*/  @!P0 FFMA.FTZ R2, R4, R31, R2 ;  /* 0x0000001f04028223 */ /* 0x000fe20000010002 */
[----:B------:R-:W-:Y:S01]  /*3c10*/  @!P0 SHF.R.U32.HI R4, RZ, 0x10, R5 ;  /* 0x00000010ff048819 */ /* 0x000fe20000011605 */
[----:B------:R-:W-:Y:S03]  /*3c20*/  @!P0 HADD2.F32 R5, -RZ, R3.H0_H0 ;  /* 0x20000003ff058230 */ /* 0x000fe60000004100 */
[----:B------:R-:W-:Y:S02]  /*3c30*/  @!P0 F2FP.PACK_AB R31, R2, R33 ;  /* 0x00000021021f823e */ /* 0x000fe400000000ff */
[----:B------:R-:W-:Y:S02]  /*3c40*/  @!P0 MOV R2, R14 ;  /* 0x0000000e00028202 */ /* 0x000fe40000000f00 */
[----:B------:R-:W-:Y:S02]  /*3c50*/  @!P0 MOV R13, R31 ;  /* 0x0000001f000d8202 */ /* 0x000fe40000000f00 */
[----:B------:R-:W-:Y:S01]  /*3c60*/  @!P0 SHF.R.U32.HI R33, RZ, 0x10, R39 ;  /* 0x00000010ff218819 */ /* 0x000fe20000011627 */
[--C-:B------:R-:W-:Y:S02]  /*3c70*/  @!P0 HADD2.F32 R31, -RZ, R2.reuse.H1_H1 ;  /* 0x30000002ff1f8230 */ /* 0x100fe40000004100 */
[----:B------:R-:W-:Y:S03]  /*3c80*/  @!P0 HADD2.F32 R3, -RZ, R2.H0_H0 ;  /* 0x20000002ff038230 */ /* 0x000fe60000004100 */
[-C--:B------:R-:W-:Y:S02]  /*3c90*/  @!P0 FMUL.FTZ R34, R31, R5.reuse ;  /* 0x000000051f228220 */ /* 0x080fe40000410000 */
[C---:B------:R-:W-:Y:S01]  /*3ca0*/  @!P0 FMUL.FTZ R2, R3.reuse, R5 ;  /* 0x0000000503028220 */ /* 0x040fe20000410000 */
[----:B------:R-:W-:Y:S01]  /*3cb0*/  @!P0 HADD2.F32 R5, -RZ, R4.H0_H0 ;  /* 0x20000004ff058230 */ /* 0x000fe20000004100 */
[-C--:B------:R-:W-:Y:S02]  /*3cc0*/  @!P0 FFMA.FTZ R34, R3, R32.reuse, -R34 ;  /* 0x0000002003228223 */ /* 0x080fe40000010822 */
[----:B------:R-:W-:Y:S02]  /*3cd0*/  @!P0 IMAD.MOV.U32 R3, RZ, RZ, R15 ;  /* 0x000000ffff038224 */ /* 0x000fe400078e000f */
[----:B------:R-:W-:Y:S01]  /*3ce0*/  @!P0 FFMA.FTZ R2, R31, R32, R2 ;  /* 0x000000201f028223 */ /* 0x000fe20000010002 */
[----:B------:R-:W-:Y:S02]  /*3cf0*/  @!P0 HADD2.F32 R32, -RZ, R33.H0_H0 ;  /* 0x20000021ff208230 */ /* 0x000fe40000004100 */
[--C-:B------:R-:W-:Y:S02]  /*3d00*/  @!P0 HADD2.F32 R4, -RZ, R3.reuse.H0_H0 ;  /* 0x20000003ff048230 */ /* 0x100fe40000004100 */
[----:B------:R-:W-:Y:S01]  /*3d10*/  @!P0 F2FP.PACK_AB R2, R2, R34 ;  /* 0x000000220202823e */ /* 0x000fe200000000ff */
[----:B------:R-:W-:Y:S02]  /*3d20*/  @!P0 HADD2.F32 R31, -RZ, R3.H1_H1 ;  /* 0x30000003ff1f8230 */ /* 0x000fe40000004100 */
[CC--:B------:R-:W-:Y:S01]  /*3d30*/  @!P0 FMUL.FTZ R3, R4.reuse, R5.reuse ;  /* 0x0000000504038220 */ /* 0x0c0fe20000410000 */
[----:B------:R-:W-:Y:S02]  /*3d40*/  @!P0 MOV R14, R2 ;  /* 0x00000002000e8202 */ /* 0x000fe40000000f00 */
[C---:B------:R-:W-:Y:S02]  /*3d50*/  @!P0 FMUL.FTZ R33, R31.reuse, R5 ;  /* 0x000000051f218220 */ /* 0x040fe40000410000 */
[-C--:B------:R-:W-:Y:S02]  /*3d60*/  @!P0 FFMA.FTZ R3, R31, R32.reuse, R3 ;  /* 0x000000201f038223 */ /* 0x080fe40000010003 */
[----:B------:R-:W-:Y:S01]  /*3d70*/  @!P0 FFMA.FTZ R33, R4, R32, -R33 ;  /* 0x0000002004218223 */ /* 0x000fe20000010821 */
[C---:B----4-:R-:W-:Y:S04]  /*3d80*/  LEA R4, P1, R104.reuse, R56, 0x1 ;  /* 0x0000003868047211 */ /* 0x050fe800078208ff */
[----:B------:R-:W-:Y:S02]  /*3d90*/  @!P0 F2FP.PACK_AB R3, R3, R33 ;  /* 0x000000210303823e */ /* 0x000fe400000000ff */
[----:B---3--:R-:W-:Y:S02]  /*3da0*/  LEA.HI.X R5, R104, R57, R105, 0x1, P1 ;  /* 0x0000003968057211 */ /* 0x008fe400008f0c69 */
[----:B------:R-:W-:Y:S05]  /*3db0*/  @!P0 MOV R15, R3 ;  /* 0x00000003000f8202 */ /* 0x000fea0000000f00 */
[----:B------:R1:W-:Y:S02]  /*3dc0*/  ST.E.128 [R4.64], R12 ;  /* 0x0000000c04007985 */ /* 0x0003e4000c101d08 */
.L_x_1715:
[----:B------:R-:W-:Y:S05]  /*3dd0*/  BSYNC B0 ;  /* 0x0000000000007941 */ /* 0x000fea0003800000 */
.L_x_1714:
        /* <DEDUP_REMOVED lines=8> */
[--C-:B------:R-:W-:Y:S01]  /*3e60*/  @!P0 SHF.R.U64 R6, R6, 0x10, R7.reuse ;  /* 0x0000001006068819 */ /* 0x100fe20000001207 */
[----:B------:R-:W-:Y:S01]  /*3e70*/  @!P0 HADD2.F32 R32, -RZ, R27.H1_H1 ;  /* 0x3000001bff208230 */ /* 0x000fe20000004100 */
[----:B------:R-:W-:Y:S02]  /*3e80*/  @!P0 SHF.R.U32.HI R8, RZ, 0x10, R7 ;  /* 0x00000010ff088819 */ /* 0x000fe40000011607 */
[--C-:B--2---:R-:W-:Y:S01]  /*3e90*/  @!P0 SHF.R.U32.HI R34, RZ, 0x10, R43.reuse ;  /* 0x00000010ff228819 */ /* 0x104fe2000001162b */
[----:B------:R-:W-:Y:S01]  /*3ea0*/  @!P0 HADD2.F32 R6, -RZ, R6.H0_H0 ;  /* 0x20000006ff068230 */ /* 0x000fe20000004100 */
[----:B-1----:R-:W-:Y:S02]  /*3eb0*/  @!P0 MOV R2, R12 ;  /* 0x0000000c00028202 */ /* 0x002fe40000000f00 */
[----:B------:R-:W-:Y:S03]  /*3ec0*/  @!P0 MOV R3, R13 ;  /* 0x0000000d00038202 */ /* 0x000fe60000000f00 */
[--C-:B------:R-:W-:Y:S02]  /*3ed0*/  @!P0 HADD2.F32 R31, -RZ, R2.reuse.H1_H1 ;  /* 0x30000002ff1f8230 */ /* 0x100fe40000004100 */
[----:B------:R-:W-:Y:S03]  /*3ee0*/  @!P0 HADD2.F32 R5, -RZ, R2.H0_H0 ;  /* 0x20000002ff058230 */ /* 0x000fe60000004100 */
[-C--:B------:R-:W-:Y:S02]  /*3ef0*/  @!P0 FMUL.FTZ R33, R31, R4.reuse ;  /* 0x000000041f218220 */ /* 0x080fe40000410000 */
[C---:B------:R-:W-:Y:S01]  /*3f00*/  @!P0 FMUL.FTZ R2, R5.reuse, R4 ;  /* 0x0000000405028220 */ /* 0x040fe20000410000 */
[----:B------:R-:W-:Y:S01]  /*3f10*/  @!P0 SHF.R.U64 R4, R42, 0x10, R43 ;  /* 0x000000102a048819 */ /* 0x000fe2000000122b */
[-C--:B------:R-:W-:Y:S01]  /*3f20*/  @!P0 FFMA.FTZ R55, R5, R32.reuse, -R33 ;  /* 0x0000002005378223 */ /* 0x080fe20000010821 */
[--C-:B------:R-:W-:Y:S01]  /*3f30*/  @!P0 HADD2.F32 R33, -RZ, R3.reuse.H1_H1 ;  /* 0x30000003ff218230 */ /* 0x100fe20000004100 */
[----:B------:R-:W-:Y:S01]  /*3f40*/  @!P0 FFMA.FTZ R2, R31, R32, R2 ;  /* 0x000000201f028223 */ /* 0x000fe20000010002 */
[----:B------:R-:W-:Y:S02]  /*3f50*/  @!P0 HADD2.F32 R5, -RZ, R3.H0_H0 ;  /* 0x20000003ff058230 */ /* 0x000fe40000004100 */
[----:B------:R-:W-:Y:S01]  /*3f60*/  @!P0 HADD2.F32 R31, -RZ, R4.H0_H0 ;  /* 0x20000004ff1f8230 */ /* 0x000fe20000004100 */
[----:B------:R-:W-:Y:S01]  /*3f70*/  @!P0 FMUL.FTZ R7, R33, R6 ;  /* 0x0000000621078220 */ /* 0x000fe20000410000 */
[----:B------:R-:W-:Y:S01]  /*3f80*/  @!P0 MOV R4, R14 ;  /* 0x0000000e00048202 */ /* 0x000fe20000000f00 */
[C---:B------:R-:W-:Y:S02]  /*3f90*/  @!P0 FMUL.FTZ R3, R5.reuse, R6 ;  /* 0x0000000605038220 */ /* 0x040fe40000410000 */
[-C--:B------:R-:W-:Y:S01]  /*3fa0*/  @!P0 FFMA.FTZ R39, R5, R31.reuse, -R7 ;  /* 0x0000001f05278223 */ /* 0x080fe20000010807 */
[----:B------:R-:W-:Y:S01]  /*3fb0*/  @!P0 HADD2.F32 R7, -RZ, R9.H0_H0 ;  /* 0x20000009ff078230 */ /* 0x000fe20000004100 */
[----:B------:R-:W-:Y:S01]  /*3fc0*/  @!P0 FFMA.FTZ R3, R33, R31, R3 ;  /* 0x0000001f21038223 */ /* 0x000fe20000010003 */
[--C-:B------:R-:W-:Y:S01]  /*3fd0*/  @!P0 HADD2.F32 R32, -RZ, R4.reuse.H1_H1 ;  /* 0x30000004ff208230 */ /* 0x100fe20000004100 */
[----:B------:R-:W-:Y:S01]  /*3fe0*/  @!P0 IMAD.MOV.U32 R6, RZ, RZ, R15 ;  /* 0x000000ffff068224 */ /* 0x000fe200078e000f */
[----:B------:R-:W-:Y:S02]  /*3ff0*/  @!P0 HADD2.F32 R5, -RZ, R4.H0_H0 ;  /* 0x20000004ff058230 */ /* 0x000fe40000004100 */
[----:B------:R-:W-:Y:S01]  /*4000*/  @!P0 HADD2.F32 R31, -RZ, R37.H0_H0 ;  /* 0x20000025ff1f8230 */ /* 0x000fe20000004100 */
[CC--:B------:R-:W-:Y:S02]  /*4010*/  @!P0 FMUL.FTZ R33, R32.reuse, R7.reuse ;  /* 0x0000000720218220 */ /* 0x0c0fe40000410000 */
[C---:B------:R-:W-:Y:S01]  /*4020*/  @!P0 FMUL.FTZ R4, R5.reuse, R7 ;  /* 0x0000000705048220 */ /* 0x040fe20000410000 */
[----:B------:R-:W-:Y:S01]  /*4030*/  @!P0 HADD2.F32 R7, -RZ, R6.H1_H1 ;  /* 0x30000006ff078230 */ /* 0x000fe20000004100 */
[-C--:B------:R-:W-:Y:S01]  /*4040*/  @!P0 FFMA.FTZ R38, R5, R31.reuse, -R33 ;  /* 0x0000001f05268223 */ /* 0x080fe20000010821 */
[----:B------:R-:W-:Y:S01]  /*4050*/  @!P0 HADD2.F32 R5, -RZ, R8.H0_H0 ;  /* 0x20000008ff058230 */ /* 0x000fe20000004100 */
[----:B------:R-:W-:Y:S01]  /*4060*/  @!P0 FFMA.FTZ R4, R32, R31, R4 ;  /* 0x0000001f20048223 */ /* 0x000fe20000010004 */
[----:B------:R-:W-:Y:S01]  /*4070*/  SHF.L.U32 R31, R210, 0x3, RZ ;  /* 0x00000003d21f7819 */ /* 0x000fe200000006ff */
[----:B------:R-:W-:Y:S02]  /*4080*/  @!P0 HADD2.F32 R6, -RZ, R6.H0_H0 ;  /* 0x20000006ff068230 */ /* 0x000fe40000004100 */
[----:B------:R-:W-:Y:S01]  /*4090*/  @!P0 HADD2.F32 R8, -RZ, R34.H0_H0 ;  /* 0x20000022ff088230 */ /* 0x000fe20000004100 */
[-C--:B------:R-:W-:Y:S02]  /*40a0*/  @!P0 FMUL.FTZ R32, R7, R5.reuse ;  /* 0x0000000507208220 */ /* 0x080fe40000410000 */
[C---:B------:R-:W-:Y:S02]  /*40b0*/  @!P0 FMUL.FTZ R5, R6.reuse, R5 ;  /* 0x0000000506058220 */ /* 0x040fe40000410000 */
[-C--:B------:R-:W-:Y:S01]  /*40c0*/  @!P0 FFMA.FTZ R34, R6, R8.reuse, -R32 ;  /* 0x0000000806228223 */ /* 0x080fe20000010820 */
[----:B------:R-:W-:Y:S01]  /*40d0*/  @!P0 F2FP.PACK_AB R6, R3, R39 ;  /* 0x000000270306823e */ /* 0x000fe200000000ff */
[----:B------:R-:W-:Y:S01]  /*40e0*/  @!P0 FFMA.FTZ R5, R7, R8, R5 ;  /* 0x0000000807058223 */ /* 0x000fe20000010005 */
[----:B----4-:R-:W-:Y:S02]  /*40f0*/  LEA R32, P1, R31, R56, 0x1 ;  /* 0x000000381f207211 */ /* 0x010fe400078208ff */
[----:B------:R-:W-:Y:S01]  /*4100*/  @!P0 F2FP.PACK_AB R7, R2, R55 ;  /* 0x000000370207823e */ /* 0x000fe200000000ff */
[----:B------:R-:W-:Y:S01]  /*4110*/  @!P0 IMAD.MOV.U32 R13, RZ, RZ, R6 ;  /* 0x000000ffff0d8224 */ /* 0x000fe200078e0006 */
[----:B------:R-:W-:Y:S02]  /*4120*/  @!P0 F2FP.PACK_AB R3, R4, R38 ;  /* 0x000000260403823e */ /* 0x000fe400000000ff */
[----:B------:R-:W-:Y:S02]  /*4130*/  @!P0 F2FP.PACK_AB R2, R5, R34 ;  /* 0x000000220502823e */ /* 0x000fe400000000ff */
[----:B---3--:R-:W-:Y:S02]  /*4140*/  LEA.HI.X.SX32 R33, R31, R57, 0x1, P1 ;  /* 0x000000391f217211 */ /* 0x008fe400008f0eff */
[----:B------:R-:W-:Y:S02]  /*4150*/  @!P0 MOV R12, R7 ;  /* 0x00000007000c8202 */ /* 0x000fe40000000f00 */
[----:B------:R-:W-:Y:S02]  /*4160*/  @!P0 MOV R14, R3 ;  /* 0x00000003000e8202 */ /* 0x000fe40000000f00 */
[----:B------:R-:W-:Y:S05]  /*4170*/  @!P0 MOV R15, R2 ;  /* 0x00000002000f8202 */ /* 0x000fea0000000f00 */
[----:B------:R1:W-:Y:S02]  /*4180*/  ST.E.128 [R32.64], R12 ;  /* 0x0000000c20007985 */ /* 0x0003e4000c101d08 */
.L_x_1717:
[----:B------:R-:W-:Y:S05]  /*4190*/  BSYNC B0 ;  /* 0x0000000000007941 */ /* 0x000fea0003800000 */
.L_x_1716:
[----:B------:R-:W-:Y:S01]  /*41a0*/  ISETP.GE.AND P0, PT, R29, c[0x0][0x1d4], PT ;  /* 0x000075001d007a0c */ /* 0x000fe20003f06270 */
[----:B------:R-:W-:Y:S01]  /*41b0*/  @!UPT UIADD3 URZ, URZ, URZ, URZ ;  /* 0x0000003f3f3ff290 */ /* 0x000fe2000fffe03f */
[----:B------:R-:W-:Y:S11]  /*41c0*/  BSSY B0, `(.L_x_1718) ;  /* 0x000003b000007945 */ /* 0x000ff60003800000 */
[----:B------:R-:W-:-:S05]  /*41d0*/  @P0 BRA `(.L_x_1719) ;  /* 0x0000039000000947 */ /* 0x000fca0003800000 */
[----:B---3--:R-:W-:Y:S01]  /*41e0*/  IMAD.MOV.U32 R3, RZ, RZ, R57 ;  /* 0x000000ffff037224 */ /* 0x008fe200078e0039 */
[----:B-1----:R-:W-:Y:S01]  /*41f0*/  SHF.L.U32 R4, R209, 0x3, RZ ;  /* 0x00000003d1047819 */ /* 0x002fe200000006ff */
[----:B------:R-:W1:Y:S01]  /*4200*/  LDS.128 R12, [R72+0xe000] ;  /* 0x00e00000480c7984 */ /* 0x000e620000000c00 */
[----:B----4-:R-:W-:Y:S04]  /*4210*/  MOV R2, R56 ;  /* 0x0000003800027202 */ /* 0x010fe80000000f00 */
[C---:B------:R-:W-:Y:S04]  /*4220*/  LEA R38, P0, R4.reuse, R2, 0x1 ;  /* 0x0000000204267211 */ /* 0x040fe800078008ff */
[----:B------:R-:W-:Y:S02]  /*4230*/  LEA.HI.X.SX32 R39, R4, R3, 0x1, P0 ;  /* 0x0000000304277211 */ /* 0x000fe400000f0eff */
[----:B------:R-:W-:Y:S11]  /*4240*/  ISETP.GE.AND P0, PT, R111, c[0x0][0x27c], PT ;  /* 0x00009f006f007a0c */ /* 0x000ff60003f06270 */
[----:B------:R-:W-:Y:S02]  /*4250*/  @!UPT UIADD3 URZ, URZ, URZ, URZ ;  /* 0x0000003f3f3ff290 */ /* 0x000fe4000fffe03f */
[----:B------:R-:W-:Y:S01]  /*4260*/  @!P0 SHF.R.U64 R5, R16, 0x10, R17 ;  /* 0x0000001010058819 */ /* 0x000fe20000001211 */
[----:B------:R-:W-:Y:S01]  /*4270*/  @!P0 HADD2.F32 R2, -RZ, R9.H1_H1 ;  /* 0x30000009ff028230 */ /* 0x000fe20000004100 */
[----:B------:R-:W-:Y:S01]  /*4280*/  @!P0 SHF.R.U64 R16, R44, 0x10, R45 ;  /* 0x000000102c108819 */ /* 0x000fe2000000122d */
[----:B------:R-:W-:Y:S01]  /*4290*/  @!P0 HADD2.F32 R8, -RZ, R37.H1_H1 ;  /* 0x30000025ff088230 */ /* 0x000fe20000004100 */
[----:B------:R-:W-:Y:S01]  /*42a0*/  @!P0 SHF.R.U32.HI R7, RZ, 0x10, R17 ;  /* 0x00000010ff078819 */ /* 0x000fe20000011611 */
[----:B------:R-:W-:Y:S01]  /*42b0*/  @!P0 HADD2.F32 R5, -RZ, R5.H0_H0 ;  /* 0x20000005ff058230 */ /* 0x000fe20000004100 */
[----:B--2---:R-:W-:Y:S01]  /*42c0*/  @!P0 SHF.R.U32.HI R33, RZ, 0x10, R45 ;  /* 0x00000010ff218819 */ /* 0x004fe2000001162d */
        /* <DEDUP_REMOVED lines=13> */
[----:B------:R-:W-:Y:S01]  /*43a0*/  @!P0 HADD2.F32 R8, -RZ, R7.H0_H0 ;  /* 0x20000007ff088230 */ /* 0x000fe20000004100 */
[----:B------:R-:W-:Y:S02]  /*43b0*/  @!P0 IMAD.MOV.U32 R6, RZ, RZ, R14 ;  /* 0x000000ffff068224 */ /* 0x000fe400078e000e */
        /* <DEDUP_REMOVED lines=8> */
[--C-:B------:R-:W-:Y:S02]  /*4440*/  @!P0 HADD2.F32 R6, -RZ, R5.reuse.H0_H0 ;  /* 0x20000005ff068230 */ /* 0x100fe40000004100 */
[----:B------:R-:W-:Y:S01]  /*4450*/  @!P0 HADD2.F32 R32, -RZ, R5.H1_H1 ;  /* 0x30000005ff208230 */ /* 0x000fe20000004100 */
[-C--:B------:R-:W-:Y:S02]  /*4460*/  @!P0 FMUL.FTZ R5, R17, R4.reuse ;  /* 0x0000000411058220 */ /* 0x080fe40000410000 */
[C---:B------:R-:W-:Y:S02]  /*4470*/  @!P0 FMUL.FTZ R4, R7.reuse, R4 ;  /* 0x0000000407048220 */ /* 0x040fe40000410000 */
[----:B------:R-:W-:Y:S01]  /*4480*/  @!P0 FFMA.FTZ R37, R7, R31, -R5 ;  /* 0x0000001f07258223 */ /* 0x000fe20000010805 */
[----:B------:R-:W-:Y:S01]  /*4490*/  @!P0 F2FP.PACK_AB R7, R2, R43 ;  /* 0x0000002b0207823e */ /* 0x000fe200000000ff */
[-C--:B------:R-:W-:Y:S02]  /*44a0*/  @!P0 FMUL.FTZ R5, R6, R8.reuse ;  /* 0x0000000806058220 */ /* 0x080fe40000410000 */
[----:B------:R-:W-:Y:S01]  /*44b0*/  @!P0 FMUL.FTZ R34, R32, R8 ;  /* 0x0000000820228220 */ /* 0x000fe20000410000 */
[----:B------:R-:W-:Y:S01]  /*44c0*/  @!P0 MOV R12, R7 ;  /* 0x00000007000c8202 */ /* 0x000fe20000000f00 */
[----:B------:R-:W-:Y:S02]  /*44d0*/  @!P0 FFMA.FTZ R4, R17, R31, R4 ;  /* 0x0000001f11048223 */ /* 0x000fe40000010004 */
[-C--:B------:R-:W-:Y:S01]  /*44e0*/  @!P0 FFMA.FTZ R34, R6, R33.reuse, -R34 ;  /* 0x0000002106228223 */ /* 0x080fe20000010822 */
[----:B------:R-:W-:Y:S01]  /*44f0*/  @!P0 F2FP.PACK_AB R6, R3, R42 ;  /* 0x0000002a0306823e */ /* 0x000fe200000000ff */
[----:B------:R-:W-:Y:S01]  /*4500*/  @!P0 FFMA.FTZ R5, R32, R33, R5 ;  /* 0x0000002120058223 */ /* 0x000fe20000010005 */
[----:B------:R-:W-:Y:S03]  /*4510*/  @!P0 F2FP.PACK_AB R3, R4, R37 ;  /* 0x000000250403823e */ /* 0x000fe600000000ff */
[----:B------:R-:W-:Y:S01]  /*4520*/  @!P0 IMAD.MOV.U32 R13, RZ, RZ, R6 ;  /* 0x000000ffff0d8224 */ /* 0x000fe200078e0006 */
[----:B------:R-:W-:Y:S02]  /*4530*/  @!P0 F2FP.PACK_AB R2, R5, R34 ;  /* 0x000000220502823e */ /* 0x000fe400000000ff */
[----:B------:R-:W-:Y:S02]  /*4540*/  @!P0 MOV R14, R3 ;  /* 0x00000003000e8202 */ /* 0x000fe40000000f00 */
[----:B------:R-:W-:Y:S05]  /*4550*/  @!P0 MOV R15, R2 ;  /* 0x00000002000f8202 */ /* 0x000fea0000000f00 */
[----:B------:R1:W-:Y:S02]  /*4560*/  ST.E.128 [R38.64], R12 ;  /* 0x0000000c26007985 */ /* 0x0003e4000c101d08 */
.L_x_1719:
[----:B------:R-:W-:Y:S05]  /*4570*/  BSYNC B0 ;  /* 0x0000000000007941 */ /* 0x000fea0003800000 */
.L_x_1718:
[----:B------:R-:W-:Y:S01]  /*4580*/  ISETP.GE.AND P0, PT, R200, c[0x0][0x1d4], PT ;  /* 0x00007500c8007a0c */ /* 0x000fe20003f06270 */
[----:B------:R-:W-:Y:S01]  /*4590*/  @!UPT UIADD3 URZ, URZ, URZ, URZ ;  /* 0x0000003f3f3ff290 */ /* 0x000fe2000fffe03f */
[----:B------:R-:W-:Y:S11]  /*45a0*/  BSSY B0, `(.L_x_1720) ;  /* 0x0000038000007945 */ /* 0x000ff60003800000 */
[----:B------:R-:W-:-:S05]  /*45b0*/  @P0 BRA `(.L_x_1721) ;  /* 0x0000036000000947 */ /* 0x000fca0003800000 */
[C---:B-1--4-:R-:W-:Y:S01]  /*45c0*/  LEA R32, P0, R200.reuse, R56, 0x1 ;  /* 0x00000038c8207211 */ /* 0x052fe200078008ff */
[----:B------:R-:W1:Y:S03]  /*45d0*/  LDS.128 R12, [R73+0xe000] ;  /* 0x00e00000490c7984 */ /* 0x000e660000000c00 */
[----:B--23--:R-:W-:Y:S02]  /*45e0*/  LEA.HI.X R33, R200, R57, R215, 0x1, P0 ;  /* 0x00000039c8217211 */ /* 0x00cfe400000f0cd7 */
[----:B------:R-:W-:Y:S11]  /*45f0*/  ISETP.GE.AND P0, PT, R145, c[0x0][0x27c], PT ;  /* 0x00009f0091007a0c */ /* 0x000ff60003f06270 */
[----:B------:R-:W-:Y:S02]  /*4600*/  @!UPT UIADD3 URZ, URZ, URZ, URZ ;  /* 0x0000003f3f3ff290 */ /* 0x000fe4000fffe03f */
[----:B------:R-:W-:Y:S01]  /*4610*/  @!P0 HADD2.F32 R2, -RZ, R24.H1_H1 ;  /* 0x30000018ff028230 */ /* 0x000fe20000004100 */
[----:B------:R-:W-:Y:S01]  /*4620*/  @!P0 SHF.R.U64 R5, R18, 0x10, R19 ;  /* 0x0000001012058819 */ /* 0x000fe20000001213 */
[----:B------:R-:W-:Y:S01]  /*4630*/  @!P0 HADD2.F32 R8, -RZ, R41.H1_H1 ;  /* 0x30000029ff088230 */ /* 0x000fe20000004100 */
[----:B------:R-:W-:Y:S01]  /*4640*/  @!P0 SHF.R.U64 R16, R46, 0x10, R47 ;  /* 0x000000102e108819 */ /* 0x000fe2000000122f */
[----:B------:R-:W-:Y:S01]  /*4650*/  @!P0 HADD2.F32 R18, -RZ, R52.H0_H0 ;  /* 0x20000034ff128230 */ /* 0x000fe20000004100 */
[----:B------:R-:W-:Y:S01]  /*4660*/  @!P0 SHF.R.U32.HI R7, RZ, 0x10, R19 ;  /* 0x00000010ff078819 */ /* 0x000fe20000011613 */
[----:B------:R-:W-:Y:S01]  /*4670*/  @!P0 HADD2.F32 R5, -RZ, R5.H0_H0 ;  /* 0x20000005ff058230 */ /* 0x000fe20000004100 */
[----:B------:R-:W-:Y:S01]  /*4680*/  @!P0 SHF.R.U32.HI R24, RZ, 0x10, R47 ;  /* 0x00000010ff188819 */ /* 0x000fe2000001162f */
[----:B------:R-:W-:Y:S04]  /*4690*/  @!P0 HADD2.F32 R16, -RZ, R16.H0_H0 ;  /* 0x20000010ff108230 */ /* 0x000fe80000004100 */
        /* <DEDUP_REMOVED lines=12> */
[CC--:B------:R-:W-:Y:S01]  /*4760*/  @!P0 FMUL.FTZ R17, R9.reuse, R5.reuse ;  /* 0x0000000509118220 */ /* 0x0c0fe20000410000 */
[----:B------:R-:W-:Y:S01]  /*4770*/  @!P0 HADD2.F32 R8, -RZ, R7.H0_H0 ;  /* 0x20000007ff088230 */ /* 0x000fe20000004100 */
        /* <DEDUP_REMOVED lines=13> */
[CC--:B------:R-:W-:Y:S02]  /*4850*/  @!P0 FMUL.FTZ R5, R6.reuse, R8.reuse ;  /* 0x0000000806058220 */ /* 0x0c0fe40000410000 */
[----:B------:R-:W-:Y:S01]  /*4860*/  @!P0 FMUL.FTZ R31, R19, R8 ;  /* 0x00000008131f8220 */ /* 0x000fe20000410000 */
[----:B------:R-:W-:Y:S01]  /*4870*/  @!P0 MOV R12, R7 ;  /* 0x00000007000c8202 */ /* 0x000fe20000000f00 */
        /* <DEDUP_REMOVED lines=10> */
.L_x_1721:
[----:B------:R-:W-:Y:S05]  /*4920*/  BSYNC B0 ;  /* 0x0000000000007941 */ /* 0x000fea0003800000 */
.L_x_1720:
        /* <DEDUP_REMOVED lines=58> */
.L_x_1723:
[----:B------:R-:W-:Y:S05]  /*4cd0*/  BSYNC B0 ;  /* 0x0000000000007941 */ /* 0x000fea0003800000 */
.L_x_1722:
[----:B------:R-:W-:Y:S11]  /*4ce0*/  ISETP.GE.AND P0, PT, R198, c[0x0][0x1d4], PT ;  /* 0x00007500c6007a0c */ /* 0x000ff60003f06270 */
[----:B------:R-:W-:Y:S02]  /*4cf0*/  @!UPT UIADD3 URZ, URZ, URZ, URZ ;  /* 0x0000003f3f3ff290 */ /* 0x000fe4000fffe03f */
[----:B------:R-:W-:-:S05]  /*4d00*/  @P0 BRA `(.L_x_1713) ;  /* 0x000023e000000947 */ /* 0x000fca0003800000 */
[C---:B----4-:R-:W-:Y:S01]  /*4d10*/  LEA R24, P0, R198.reuse, R56, 0x1 ;  /* 0x00000038c6187211 */ /* 0x050fe200078008ff */
[----:B-1----:R-:W1:Y:S03]  /*4d20*/  LDS.128 R12, [R73+0x10000] ;  /* 0x01000000490c7984 */ /* 0x002e660000000c00 */
[----:B---3--:R-:W-:Y:S02]  /*4d30*/  LEA.HI.X R25, R198, R57, R213, 0x1, P0 ;  /* 0x00000039c6197211 */ /* 0x008fe400000f0cd5 */
        /* <DEDUP_REMOVED lines=52> */
.L_x_1710:
        /* <DEDUP_REMOVED lines=31> */
[----:B------:R-:W-:Y:S01]  /*5270*/  LEA.HI.X R5, R2, c[0x0][0x274], R5, 0x1, P0 ;  /* 0x00009d0002057a11 */ /* 0x000fe200000f0c05 */
[----:B------:R-:W-:Y:S01]  /*5280*/  CS2R R24, SRZ ;  /* 0x0000000000187805 */ /* 0x000fe2000001ff00 */
[C---:B------:R-:W-:Y:S04]  /*5290*/  LEA R2, P0, R3.reuse, c[0x0][0x288], 0x1 ;  /* 0x0000a20003027a11 */ /* 0x040fe800078008ff */
[----:B------:R-:W-:Y:S02]  /*52a0*/  LEA.HI.X R3, R3, c[0x0][0x28c], R6, 0x1, P0 ;  /* 0x0000a30003037a11 */ /* 0x000fe400000f0c06 */
[----:B------:R-:W-:Y:S11]  /*52b0*/  ISETP.GE.AND P0, PT, R104, c[0x0][0x27c], PT ;  /* 0x00009f0068007a0c */ /* 0x000ff60003f06270 */
[----:B------:R-:W-:Y:S02]  /*52c0*/  @!UPT UIADD3 URZ, URZ, URZ, URZ ;  /* 0x0000003f3f3ff290 */ /* 0x000fe4000fffe03f */
        /* <DEDUP_REMOVED lines=10> */
.L_x_1725:
[----:B------:R-:W-:Y:S05]  /*5370*/  BSYNC B0 ;  /* 0x0000000000007941 */ /* 0x000fea0003800000 */
.L_x_1724:
[----:B------:R2:W3:Y:S04]  /*5380*/  SHFL.IDX PT, R65, R33, RZ, 0x1c1f ;  /* 0x001c1fff21417589 */ /* 0x0004e800000e0000 */
[----:B------:R2:W4:Y:S01]  /*5390*/  SHFL.IDX PT, R64, R34, RZ, 0x1c1f ;  /* 0x001c1fff22407589 */ /* 0x00052200000e0000 */
[----:B------:R-:W-:-:S05]  /*53a0*/  @P1 BRA `(.L_x_1713) ;  /* 0x00001d4000001947 */ /* 0x000fca0003800000 */
[----:B-1---5:R-:W-:Y:S01]  /*53b0*/  MOV R2, R57 ;  /* 0x0000003900027202 */ /* 0x022fe20000000f00 */
[----:B------:R-:W-:Y:S01]  /*53c0*/  IMAD.MOV.U32 R5, RZ, RZ, R58 ;  /* 0x000000ffff057224 */ /* 0x000fe200078e003a */
[----:B------:R-:W-:Y:S01]  /*53d0*/  ISETP.GE.AND P0, PT, R104, c[0x0][0x1d4], PT ;  /* 0x0000750068007a0c */ /* 0x000fe20003f06270 */
[----:B------:R-:W-:Y:S01]  /*53e0*/  IMAD.MOV.U32 R4, RZ, RZ, R59 ;  /* 0x000000ffff047224 */ /* 0x000fe200078e003b */
[----:B------:R-:W-:Y:S01]  /*53f0*/  IADD3 R127, -R130, c[0x0][0x1d4], RZ ;  /* 0x00007500827f7a10 */ /* 0x000fe20007ffe1ff */
[----:B------:R-:W-:Y:S01]  /*5400*/  IMAD.MOV.U32 R3, RZ, RZ, R56 ;  /* 0x000000ffff037224 */ /* 0x000fe200078e0038 */
[----:B------:R-:W-:Y:S01]  /*5410*/  BSSY B0, `(.L_x_1726) ;  /* 0x0000099000007945 */ /* 0x000fe20003800000 */
[----:B------:R-:W-:Y:S01]  /*5420*/  IMAD R66, R36, 0x3000, RZ ;  /* 0x0000300024427824 */ /* 0x000fe200078e02ff */
        /* <DEDUP_REMOVED lines=12> */
[----:B--2---:R-:W-:Y:S01]  /*54f0*/  PRMT R34, R4, 0x5410, R5 ;  /* 0x0000541004227816 */ /* 0x004fe20000000005 */
[----:B------:R-:W-:Y:S01]  /*5500*/  IMAD.MOV.U32 R4, RZ, RZ, R23 ;  /* 0x000000ffff047224 */ /* 0x000fe200078e0017 */
[----:B------:R-:W-:Y:S01]  /*5510*/  PRMT R33, R3, 0x5410, R2 ;  /* 0x0000541003217816 */ /* 0x000fe20000000002 */
[----:B------:R-:W-:Y:S01]  /*5520*/  IMAD.MOV.U32 R3, RZ, RZ, R20 ;  /* 0x000000ffff037224 */ /* 0x000fe200078e0014 */
[----:B------:R-:W-:Y:S02]  /*5530*/  MOV R5, R22 ;  /* 0x0000001600057202 */ /* 0x000fe40000000f00 */
[----:B------:R-:W-:Y:S02]  /*5540*/  MOV R2, R21 ;  /* 0x0000001500027202 */ /* 0x000fe40000000f00 */
[----:B------:R-:W-:Y:S02]  /*5550*/  PRMT R32, R5, 0x5410, R4 ;  /* 0x0000541005207816 */ /* 0x000fe40000000004 */
[----:B------:R-:W-:Y:S01]  /*5560*/  PRMT R31, R3, 0x5410, R2 ;  /* 0x00005410031f7816 */ /* 0x000fe20000000002 */
[----:B------:R-:W-:-:S05]  /*5570*/  @P0 BRA `(.L_x_1727) ;  /* 0x0000082000000947 */ /* 0x000fca0003800000 */
[----:B------:R-:W-:Y:S01]  /*5580*/  IMAD.MOV.U32 R8, RZ, RZ, R44 ;  /* 0x000000ffff087224 */ /* 0x000fe200078e002c */
[----:B------:R-:W-:Y:S02]  /*5590*/  LOP3.LUT P2, RZ, R196, 0x1, RZ, 0xc0, !PT ;  /* 0x00000001c4ff7812 */ /* 0x000fe4000784c0ff */
[----:B------:R-:W-:Y:S02]  /*55a0*/  ISETP.GE.AND P0, PT, R104, c[0x0][0x27c], PT ;  /* 0x00009f0068007a0c */ /* 0x000fe40003f06270 */
[----:B------:R-:W-:Y:S02]  /*55b0*/  SEL R2, R130, R127, !P2 ;  /* 0x0000007f82027207 */ /* 0x000fe40005000000 */
[----:B------:R-:W-:Y:S02]  /*55c0*/  MOV R6, R13 ;  /* 0x0000000d00067202 */ /* 0x000fe40000000f00 */
[----:B------:R-:W-:Y:S04]  /*55d0*/  SHF.R.S32.HI R3, RZ, 0x1f, R2 ;  /* 0x0000001fff037819 */ /* 0x000fe80000011402 */
[----:B------:R-:W-:Y:S03]  /*55e0*/  LEA.HI R2, R3, R2, RZ, 0x4 ;  /* 0x0000000203027211 */ /* 0x000fe600078f20ff */
[----:B------:R-:W-:Y:S01]  /*55f0*/  @!P0 HADD2.F32 R8, -RZ, R8.H0_H0 ;  /* 0x20000008ff088230 */ /* 0x000fe20000004100 */
[----:B------:R-:W-:Y:S01]  /*5600*/  LEA.HI.SX32 R2, R2, R120, 0x1c ;  /* 0x0000007802027211 */ /* 0x000fe200078fe2ff */
[----:B------:R-:W-:Y:S01]  /*5610*/  @!P0 HADD2.F32 R6, -RZ, R6.H0_H0 ;  /* 0x20000006ff068230 */ /* 0x000fe20000004100 */
        /* <DEDUP_REMOVED lines=9> */
[----:B------:R-:W-:Y:S03]  /*56b0*/  IADD3 R3, R125, R66, RZ ;  /* 0x000000427d037210 */ /* 0x000fe60007ffe0ff */
[----:B------:R-:W-:Y:S01]  /*56c0*/  IMAD.IADD R2, R66, 0x1, R2 ;  /* 0x0000000142027824 */ /* 0x000fe200078e0202 */
[----:B------:R-:W-:Y:S03]  /*56d0*/  SHF.L.U32 R3, R3, 0x1, RZ ;  /* 0x0000000103037819 */ /* 0x000fe600000006ff */
[----:B------:R-:W-:Y:S02]  /*56e0*/  IMAD.SHL.U32 R2, R2, 0x2, RZ ;  /* 0x0000000202027824 */ /* 0x000fe400078e00ff */
[----:B------:R-:W1:Y:S08]  /*56f0*/  LDS.128 R16, [R3+0xc100] ;  /* 0x00c1000003107984 */ /* 0x000e700000000c00 */
[----:B------:R2:W5:Y:S02]  /*5700*/  LDS.128 R52, [R2+0xc100] ;  /* 0x00c1000002347984 */ /* 0x0005640000000c00 */
[----:B--2---:R-:W-:Y:S05]  /*5710*/  MOV R2, R12 ;  /* 0x0000000c00027202 */ /* 0x004fea0000000f00 */
[----:B------:R-:W-:Y:S01]  /*5720*/  @!P0 HADD2.F32 R3, -RZ, R2.H0_H0 ;  /* 0x20000002ff038230 */ /* 0x000fe20000004100 */
[----:B-1----:R-:W-:Y:S05]  /*5730*/  @!P0 IMAD.MOV.U32 R5, RZ, RZ, R16 ;  /* 0x000000ffff058224 */ /* 0x002fea00078e0010 */
[----:B------:R-:W-:Y:S01]  /*5740*/  @!P0 HADD2.F32 R4, -RZ, R5.H0_H0 ;  /* 0x20000005ff048230 */ /* 0x000fe20000004100 */
[----:B-----5:R-:W-:Y:S01]  /*5750*/  @!P0 IMAD.MOV.U32 R39, RZ, RZ, R54 ;  /* 0x000000ffff278224 */ /* 0x020fe200078e0036 */
[----:B------:R-:W-:Y:S03]  /*5760*/  @!P0 MOV R9, R52 ;  /* 0x0000003400098202 */ /* 0x000fe60000000f00 */
[----:B------:R-:W-:Y:S01]  /*5770*/  @!P0 FMUL.FTZ R2, R4, R3 ;  /* 0x0000000304028220 */ /* 0x000fe20000410000 */
[----:B------:R-:W-:Y:S01]  /*5780*/  @!P0 MOV R41, R53 ;  /* 0x0000003500298202 */ /* 0x000fe20000000f00 */
[--C-:B------:R-:W-:Y:S05]  /*5790*/  @!P0 HADD2.F32 R7, -RZ, R9.reuse.H0_H0 ;  /* 0x20000009ff078230 */ /* 0x100fea0000004100 */
[C---:B------:R-:W-:Y:S01]  /*57a0*/  @!P0 FMUL.FTZ R37, R7.reuse, R3 ;  /* 0x0000000307258220 */ /* 0x040fe20000410000 */
[----:B------:R-:W-:Y:S01]  /*57b0*/  @!P0 SHF.R.U64 R3, R12, 0x10, R13 ;  /* 0x000000100c038819 */ /* 0x000fe2000000120d */
[-C--:B------:R-:W-:Y:S01]  /*57c0*/  @!P0 FFMA.FTZ R2, R7, R8.reuse, R2 ;  /* 0x0000000807028223 */ /* 0x080fe20000010002 */
[----:B------:R-:W-:Y:S01]  /*57d0*/  @!P0 HADD2.F32 R7, -RZ, R9.H1_H1 ;  /* 0x30000009ff078230 */ /* 0x000fe20000004100 */
[----:B------:R-:W-:Y:S01]  /*57e0*/  @!P0 FFMA.FTZ R70, R4, R8, -R37 ;  /* 0x0000000804468223 */ /* 0x000fe20000010825 */
[----:B------:R-:W-:Y:S01]  /*57f0*/  @!P0 SHF.R.U64 R8, R44, 0x10, R45 ;  /* 0x000000102c088819 */ /* 0x000fe2000000122d */
[----:B------:R-:W-:Y:S01]  /*5800*/  @!P0 IMAD.MOV.U32 R9, RZ, RZ, R17 ;  /* 0x000000ffff098224 */ /* 0x000fe200078e0011 */
[----:B------:R-:W-:Y:S01]  /*5810*/  @!P0 HADD2.F32 R3, -RZ, R3.H0_H0 ;  /* 0x20000003ff038230 */ /* 0x000fe20000004100 */
[----:B------:R-:W-:Y:S01]  /*5820*/  IMAD.MOV.U32 R37, RZ, RZ, R45 ;  /* 0x000000ffff257224 */ /* 0x000fe200078e002d */
[----:B------:R-:W-:Y:S01]  /*5830*/  @!P0 HADD2.F32 R4, -RZ, R5.H1_H1 ;  /* 0x30000005ff048230 */ /* 0x000fe20000004100 */
[----:B------:R-:W-:Y:S01]  /*5840*/  @!P0 SHF.R.U32.HI R12, RZ, 0x10, R13 ;  /* 0x00000010ff0c8819 */ /* 0x000fe2000001160d */
[----:B------:R-:W-:Y:S01]  /*5850*/  @!P0 HADD2.F32 R8, -RZ, R8.H0_H0 ;  /* 0x20000008ff088230 */ /* 0x000fe20000004100 */
[-C--:B------:R-:W-:Y:S01]  /*5860*/  @!P0 FMUL.FTZ R38, R7, R3.reuse ;  /* 0x0000000307268220 */ /* 0x080fe20000410000 */
[----:B------:R-:W-:Y:S01]  /*5870*/  @!P0 HADD2.F32 R13, -RZ, R41.H0_H0 ;  /* 0x20000029ff0d8230 */ /* 0x000fe20000004100 */
[C---:B------:R-:W-:Y:S01]  /*5880*/  @!P0 FMUL.FTZ R3, R4.reuse, R3 ;  /* 0x0000000304038220 */ /* 0x040fe20000410000 */
[----:B------:R-:W-:Y:S01]  /*5890*/  @!P0 HADD2.F32 R5, -RZ, R9.H0_H0 ;  /* 0x20000009ff058230 */ /* 0x000fe20000004100 */
[----:B------:R-:W-:Y:S01]  /*58a0*/  @!P0 FFMA.FTZ R69, R4, R8, -R38 ;  /* 0x0000000804458223 */ /* 0x000fe20000010826 */
[----:B------:R-:W-:Y:S01]  /*58b0*/  @!P0 HADD2.F32 R37, -RZ, R37.H0_H0 ;  /* 0x20000025ff258230 */ /* 0x000fe20000004100 */
[-C--:B------:R-:W-:Y:S02]  /*58c0*/  @!P0 FMUL.FTZ R38, R13, R6.reuse ;  /* 0x000000060d268220 */ /* 0x080fe40000410000 */
[----:B------:R-:W-:Y:S01]  /*58d0*/  @!P0 FMUL.FTZ R4, R5, R6 ;  /* 0x0000000605048220 */ /* 0x000fe20000410000 */
[----:B------:R-:W-:Y:S01]  /*58e0*/  MOV R6, R14 ;  /* 0x0000000e00067202 */ /* 0x000fe20000000f00 */
[----:B------:R-:W-:Y:S02]  /*58f0*/  @!P0 FFMA.FTZ R3, R7, R8, R3 ;  /* 0x0000000807038223 */ /* 0x000fe40000010003 */
[-C--:B------:R-:W-:Y:S01]  /*5900*/  @!P0 FFMA.FTZ R44, R5, R37.reuse, -R38 ;  /* 0x00000025052c8223 */ /* 0x080fe20000010826 */
[----:B------:R-:W-:Y:S01]  /*5910*/  MOV R5, R46 ;  /* 0x0000002e00057202 */ /* 0x000fe20000000f00 */
[----:B------:R-:W-:Y:S01]  /*5920*/  @!P0 IMAD.MOV.U32 R8, RZ, RZ, R18 ;  /* 0x000000ffff088224 */ /* 0x000fe200078e0012 */
[----:B------:R-:W-:Y:S01]  /*5930*/  @!P0 HADD2.F32 R6, -RZ, R6.H0_H0 ;  /* 0x20000006ff068230 */ /* 0x000fe20000004100 */
[----:B------:R-:W-:Y:S01]  /*5940*/  @!P0 FFMA.FTZ R4, R13, R37, R4 ;  /* 0x000000250d048223 */ /* 0x000fe20000010004 */
[----:B------:R-:W-:Y:S01]  /*5950*/  @!P0 HADD2.F32 R37, -RZ, R39.H0_H0 ;  /* 0x20000027ff258230 */ /* 0x000fe20000004100 */
[----:B------:R-:W-:Y:S01]  /*5960*/  @!P0 SHF.R.U32.HI R13, RZ, 0x10, R45 ;  /* 0x00000010ff0d8819 */ /* 0x000fe2000001162d */
[----:B------:R-:W-:Y:S02]  /*5970*/  @!P0 HADD2.F32 R38, -RZ, R5.H0_H0 ;  /* 0x20000005ff268230 */ /* 0x000fe40000004100 */
[--C-:B------:R-:W-:Y:S01]  /*5980*/  @!P0 HADD2.F32 R5, -RZ, R8.reuse.H0_H0 ;  /* 0x20000008ff058230 */ /* 0x100fe20000004100 */
[----:B------:R-:W-:Y:S01]  /*5990*/  @!P0 FMUL.FTZ R7, R37, R6 ;  /* 0x0000000625078220 */ /* 0x000fe20000410000 */
[----:B------:R-:W-:Y:S03]  /*59a0*/  @!P0 HADD2.F32 R13, -RZ, R13.H0_H0 ;  /* 0x2000000dff0d8230 */ /* 0x000fe60000004100 */
[C---:B------:R-:W-:Y:S01]  /*59b0*/  @!P0 FFMA.FTZ R68, R5.reuse, R38, -R7 ;  /* 0x0000002605448223 */ /* 0x040fe20000010807 */
[----:B------:R-:W-:Y:S01]  /*59c0*/  @!P0 SHF.R.U64 R7, R14, 0x10, R15 ;  /* 0x000000100e078819 */ /* 0x000fe2000000120f */
[----:B------:R-:W-:Y:S01]  /*59d0*/  @!P0 FMUL.FTZ R6, R5, R6 ;  /* 0x0000000605068220 */ /* 0x000fe20000410000 */
[----:B------:R-:W-:Y:S01]  /*59e0*/  @!P0 SHF.R.U64 R5, R46, 0x10, R47 ;  /* 0x000000102e058819 */ /* 0x000fe2000000122f */
[----:B------:R-:W-:Y:S02]  /*59f0*/  @!P0 HADD2.F32 R14, -RZ, R39.H1_H1 ;  /* 0x30000027ff0e8230 */ /* 0x000fe40000004100 */
[----:B------:R-:W-:Y:S02]  /*5a00*/  @!P0 HADD2.F32 R7, -RZ, R7.H0_H0 ;  /* 0x20000007ff078230 */ /* 0x000fe40000004100 */
[----:B------:R-:W-:Y:S02]  /*5a10*/  @!P0 HADD2.F32 R39, -RZ, R5.H0_H0 ;  /* 0x20000005ff278230 */ /* 0x000fe40000004100 */
[----:B------:R-:W-:Y:S01]  /*5a20*/  @!P0 HADD2.F32 R5, -RZ, R8.H1_H1 ;  /* 0x30000008ff058230 */ /* 0x000fe20000004100 */
[----:B------:R-:W-:Y:S01]  /*5a30*/  @!P0 FMUL.FTZ R42, R14, R7 ;  /* 0x000000070e2a8220 */ /* 0x000fe20000410000 */
[----:B------:R-:W-:Y:S02]  /*5a40*/  @!P0 HADD2.F32 R8, -RZ, R12.H0_H0 ;  /* 0x2000000cff088230 */ /* 0x000fe40000004100 */
[----:B------:R-:W-:Y:S01]  /*5a50*/  @!P0 HADD2.F32 R12, -RZ, R41.H1_H1 ;  /* 0x30000029ff0c8230 */ /* 0x000fe20000004100 */
[C---:B------:R-:W-:Y:S01]  /*5a60*/  @!P0 FFMA.FTZ R46, R5.reuse, R39, -R42 ;  /* 0x00000027052e8223 */ /* 0x040fe2000001082a */
[----:B------:R-:W-:Y:S01]  /*5a70*/  @!P0 MOV R41, R55 ;  /* 0x0000003700298202 */ /* 0x000fe20000000f00 */
[----:B------:R-:W-:Y:S01]  /*5a80*/  @!P0 FMUL.FTZ R7, R5, R7 ;  /* 0x0000000705078220 */ /* 0x000fe20000410000 */
[----:B------:R-:W-:Y:S01]  /*5a90*/  @!P0 HADD2.F32 R5, -RZ, R9.H1_H1 ;  /* 0x30000009ff058230 */ /* 0x000fe20000004100 */
[CC--:B------:R-:W-:Y:S01]  /*5aa0*/  @!P0 FMUL.FTZ R9, R12.reuse, R8.reuse ;  /* 0x000000080c098220 */ /* 0x0c0fe20000410000 */
[----:B------:R-:W-:Y:S03]  /*5ab0*/  MOV R42, R47 ;  /* 0x0000002f002a7202 */ /* 0x000fe60000000f00 */
[CC--:B------:R-:W-:Y:S02]  /*5ac0*/  @!P0 FFMA.FTZ R9, R5.reuse, R13.reuse, -R9 ;  /* 0x0000000d05098223 */ /* 0x0c0fe40000010809 */
[----:B------:R-:W-:Y:S02]  /*5ad0*/  @!P0 FMUL.FTZ R5, R5, R8 ;  /* 0x0000000805058220 */ /* 0x000fe40000410000 */
[----:B------:R-:W-:Y:S01]  /*5ae0*/  IMAD.MOV.U32 R8, RZ, RZ, R15 ;  /* 0x000000ffff087224 */ /* 0x000fe200078e000f */
[----:B------:R-:W-:Y:S01]  /*5af0*/  @!P0 F2FP.PACK_AB R45, R9, R44 ;  /* 0x0000002c092d823e */ /* 0x000fe200000000ff */
[----:B------:R-:W-:Y:S01]  /*5b00*/  @!P0 IMAD.MOV.U32 R9, RZ, RZ, R19 ;  /* 0x000000ffff098224 */ /* 0x000fe200078e0013 */
[----:B------:R-:W-:Y:S01]  /*5b10*/  @!P0 F2FP.PACK_AB R44, R69, R70 ;  /* 0x00000046452c823e */ /* 0x000fe200000000ff */
[----:B------:R-:W-:Y:S01]  /*5b20*/  @!P0 FFMA.FTZ R5, R12, R13, R5 ;  /* 0x0000000d0c058223 */ /* 0x000fe20000010005 */
[----:B------:R-:W-:Y:S01]  /*5b30*/  @!P0 SHF.R.U32.HI R12, RZ, 0x10, R15 ;  /* 0x00000010ff0c8819 */ /* 0x000fe2000001160f */
[----:B------:R-:W-:Y:S01]  /*5b40*/  @!P0 FFMA.FTZ R6, R37, R38, R6 ;  /* 0x0000002625068223 */ /* 0x000fe20000010006 */
[----:B------:R-:W-:Y:S01]  /*5b50*/  @!P0 MOV R16, R44 ;  /* 0x0000002c00108202 */ /* 0x000fe20000000f00 */
[----:B------:R-:W-:Y:S01]  /*5b60*/  @!P0 FFMA.FTZ R7, R14, R39, R7 ;  /* 0x000000270e078223 */ /* 0x000fe20000010007 */
[----:B------:R-:W-:Y:S01]  /*5b70*/  @!P0 F2FP.PACK_AB R4, R5, R4 ;  /* 0x000000040504823e */ /* 0x000fe200000000ff */
[----:B------:R-:W-:Y:S01]  /*5b80*/  @!P0 IMAD.MOV.U32 R17, RZ, RZ, R45 ;  /* 0x000000ffff118224 */ /* 0x000fe200078e002d */
[----:B------:R-:W-:Y:S02]  /*5b90*/  @!P0 HADD2.F32 R13, -RZ, R8.H0_H0 ;  /* 0x20000008ff0d8230 */ /* 0x000fe40000004100 */
[----:B------:R-:W-:Y:S01]  /*5ba0*/  @!P0 HADD2.F32 R15, -RZ, R41.H0_H0 ;  /* 0x20000029ff0f8230 */ /* 0x000fe20000004100 */
[----:B------:R-:W-:Y:S01]  /*5bb0*/  @!P0 IMAD.MOV.U32 R53, RZ, RZ, R4 ;  /* 0x000000ffff358224 */ /* 0x000fe200078e0004 */
[----:B------:R-:W-:Y:S02]  /*5bc0*/  @!P0 HADD2.F32 R37, -RZ, R42.H0_H0 ;  /* 0x2000002aff258230 */ /* 0x000fe40000004100 */
[----:B------:R-:W-:Y:S01]  /*5bd0*/  @!P0 HADD2.F32 R8, -RZ, R9.H0_H0 ;  /* 0x20000009ff088230 */ /* 0x000fe20000004100 */
[C---:B------:R-:W-:Y:S01]  /*5be0*/  @!P0 FMUL.FTZ R42, R15.reuse, R13 ;  /* 0x0000000d0f2a8220 */ /* 0x040fe20000410000 */
[----:B------:R-:W-:Y:S02]  /*5bf0*/  @!P0 HADD2.F32 R12, -RZ, R12.H0_H0 ;  /* 0x2000000cff0c8230 */ /* 0x000fe40000004100 */
[----:B------:R-:W-:Y:S01]  /*5c00*/  @!P0 HADD2.F32 R38, -RZ, R41.H1_H1 ;  /* 0x30000029ff268230 */ /* 0x000fe20000004100 */
[C---:B------:R-:W-:Y:S01]  /*5c10*/  @!P0 FFMA.FTZ R42, R8.reuse, R37, -R42 ;  /* 0x00000025082a8223 */ /* 0x040fe2000001082a */
[----:B------:R-:W-:Y:S01]  /*5c20*/  @!P0 HADD2.F32 R9, -RZ, R9.H1_H1 ;  /* 0x30000009ff098230 */ /* 0x000fe20000004100 */
[----:B------:R-:W-:Y:S01]  /*5c30*/  @!P0 FMUL.FTZ R8, R8, R13 ;  /* 0x0000000d08088220 */ /* 0x000fe20000410000 */
[----:B------:R-:W-:Y:S01]  /*5c40*/  @!P0 HADD2.F32 R13, -RZ, R43.H0_H0 ;  /* 0x2000002bff0d8230 */ /* 0x000fe20000004100 */
[----:B------:R-:W-:Y:S02]  /*5c50*/  @!P0 FMUL.FTZ R41, R38, R12 ;  /* 0x0000000c26298220 */ /* 0x000fe40000410000 */
[----:B------:R-:W-:Y:S02]  /*5c60*/  @!P0 FFMA.FTZ R8, R15, R37, R8 ;  /* 0x000000250f088223 */ /* 0x000fe40000010008 */
[CC--:B------:R-:W-:Y:S01]  /*5c70*/  @!P0 FFMA.FTZ R43, R9.reuse, R13.reuse, -R41 ;  /* 0x0000000d092b8223 */ /* 0x0c0fe20000010829 */
[----:B------:R-:W-:Y:S01]  /*5c80*/  @!P0 F2FP.PACK_AB R41, R46, R68 ;  /* 0x000000442e29823e */ /* 0x000fe200000000ff */
[----:B------:R-:W-:Y:S01]  /*5c90*/  @!P0 FMUL.FTZ R9, R9, R12 ;  /* 0x0000000c09098220 */ /* 0x000fe20000410000 */
[----:B------:R-:W-:Y:S02]  /*5ca0*/  @!P0 F2FP.PACK_AB R12, R3, R2 ;  /* 0x00000002030c823e */ /* 0x000fe400000000ff */
[----:B------:R-:W-:Y:S01]  /*5cb0*/  @!P0 F2FP.PACK_AB R3, R7, R6 ;  /* 0x000000060703823e */ /* 0x000fe200000000ff */
[----:B------:R-:W-:Y:S01]  /*5cc0*/  @!P0 FFMA.FTZ R9, R38, R13, R9 ;  /* 0x0000000d26098223 */ /* 0x000fe20000010009 */
[----:B------:R-:W-:Y:S02]  /*5cd0*/  @!P0 F2FP.PACK_AB R13, R43, R42 ;  /* 0x0000002a2b0d823e */ /* 0x000fe400000000ff */
[----:B------:R-:W-:Y:S02]  /*5ce0*/  @!P0 MOV R18, R41 ;  /* 0x0000002900128202 */ /* 0x000fe40000000f00 */
[----:B------:R-:W-:Y:S01]  /*5cf0*/  @!P0 F2FP.PACK_AB R2, R9, R8 ;  /* 0x000000080902823e */ /* 0x000fe200000000ff */
[----:B------:R-:W-:Y:S01]  /*5d00*/  @!P0 IMAD.MOV.U32 R19, RZ, RZ, R13 ;  /* 0x000000ffff138224 */ /* 0x000fe200078e000d */
        /* <DEDUP_REMOVED lines=9> */
.L_x_1727:
[----:B------:R-:W-:Y:S05]  /*5da0*/  BSYNC B0 ;  /* 0x0000000000007941 */ /* 0x000fea0003800000 */
.L_x_1726:
[----:B------:R-:W-:Y:S01]  /*5db0*/  ISETP.GE.AND P0, PT, R30, c[0x0][0x1d4], PT ;  /* 0x000075001e007a0c */ /* 0x000fe20003f06270 */
[----:B------:R-:W-:Y:S01]  /*5dc0*/  @!UPT UIADD3 URZ, URZ, URZ, URZ ;  /* 0x0000003f3f3ff290 */ /* 0x000fe2000fffe03f */
[----:B------:R-:W-:Y:S11]  /*5dd0*/  BSSY B0, `(.L_x_1728) ;  /* 0x000007c000007945 */ /* 0x000ff60003800000 */
[----:B------:R-:W-:-:S05]  /*5de0*/  @P0 BRA `(.L_x_1729) ;  /* 0x000007a000000947 */ /* 0x000fca0003800000 */
[----:B------:R-:W-:Y:S02]  /*5df0*/  LOP3.LUT P1, RZ, R196, 0x2, RZ, 0xc0, !PT ;  /* 0x00000002c4ff7812 */ /* 0x000fe4000782c0ff */
[----:B------:R-:W-:Y:S02]  /*5e00*/  ISETP.GE.AND P0, PT, R30, c[0x0][0x27c], PT ;  /* 0x00009f001e007a0c */ /* 0x000fe40003f06270 */
[----:B-1----:R-:W-:Y:S04]  /*5e10*/  SEL R2, R130, R127, !P1 ;  /* 0x0000007f82027207 */ /* 0x002fe80004800000 */
[----:B------:R-:W-:Y:S04]  /*5e20*/  SHF.R.S32.HI R3, RZ, 0x1f, R2 ;  /* 0x0000001fff037819 */ /* 0x000fe80000011402 */
[----:B------:R-:W-:Y:S03]  /*5e30*/  LEA.HI R2, R3, R2, RZ, 0x4 ;  /* 0x0000000203027211 */ /* 0x000fe600078f20ff */
[--C-:B------:R-:W-:Y:S01]  /*5e40*/  @!P0 HADD2.F32 R9, -RZ, R60.reuse.H0_H0 ;  /* 0x2000003cff098230 */ /* 0x100fe20000004100 */
[----:B------:R-:W-:Y:S01]  /*5e50*/  LEA.HI.SX32 R2, R2, R116, 0x1c ;  /* 0x0000007402027211 */ /* 0x000fe200078fe2ff */
[----:B------:R-:W-:Y:S01]  /*5e60*/  @!P0 HADD2.F32 R17, -RZ, R60.H1_H1 ;  /* 0x3000003cff118230 */ /* 0x000fe20000004100 */
[----:B------:R-:W-:Y:S02]  /*5e70*/  @!P0 SHF.R.U32.HI R8, RZ, 0x10, R21 ;  /* 0x00000010ff088819 */ /* 0x000fe40000011615 */
[----:B------:R-:W-:Y:S02]  /*5e80*/  SHF.R.S32.HI R3, RZ, 0x1f, R2 ;  /* 0x0000001fff037819 */ /* 0x000fe40000011402 */
[----:B------:R-:W-:Y:S01]  /*5e90*/  SHF.L.U32 R39, R2, 0x3, RZ ;  /* 0x0000000302277819 */ /* 0x000fe200000006ff */
[----:B------:R-:W-:Y:S01]  /*5ea0*/  @!P0 HADD2.F32 R8, -RZ, R8.H0_H0 ;  /* 0x20000008ff088230 */ /* 0x000fe20000004100 */
[----:B------:R-:W-:Y:S02]  /*5eb0*/  LEA.HI R2, R3, R2, RZ, 0x3 ;  /* 0x0000000203027211 */ /* 0x000fe400078f18ff */
[----:B------:R-:W-:Y:S02]  /*5ec0*/  @!P0 SHF.R.U32.HI R19, RZ, 0x10, R49 ;  /* 0x00000010ff138819 */ /* 0x000fe40000011631 */
[----:B------:R-:W-:Y:S01]  /*5ed0*/  @!P0 SHF.R.U64 R7, R20, 0x10, R21 ;  /* 0x0000001014078819 */ /* 0x000fe20000001215 */
[----:B------:R-:W-:Y:S01]  /*5ee0*/  IMAD.SHL.U32 R2, R2, 0x200, RZ ;  /* 0x0000020002027824 */ /* 0x000fe200078e00ff */
[----:B------:R-:W-:Y:S01]  /*5ef0*/  LOP3.LUT R3, R208, 0x38, R39, 0xf8, !PT ;  /* 0x00000038d0037812 */ /* 0x000fe200078ef827 */
[----:B------:R-:W-:Y:S01]  /*5f00*/  @!P0 HADD2.F32 R19, -RZ, R19.H0_H0 ;  /* 0x20000013ff138230 */ /* 0x000fe20000004100 */
[----:B------:R-:W-:Y:S01]  /*5f10*/  @!P0 SHF.R.U64 R38, R48, 0x10, R49 ;  /* 0x0000001030268819 */ /* 0x000fe20000001231 */
[----:B------:R-:W-:Y:S01]  /*5f20*/  @!P0 HADD2.F32 R7, -RZ, R7.H0_H0 ;  /* 0x20000007ff078230 */ /* 0x000fe20000004100 */
[----:B------:R-:W-:Y:S02]  /*5f30*/  LOP3.LUT R3, R3, R147, RZ, 0x3c, !PT ;  /* 0x0000009303037212 */ /* 0x000fe400078e3cff */
[----:B------:R-:W-:Y:S04]  /*5f40*/  LOP3.LUT R2, R2, 0x7ffff000, RZ, 0xc0, !PT ;  /* 0x7ffff00002027812 */ /* 0x000fe800078ec0ff */
[----:B------:R-:W-:Y:S02]  /*5f50*/  IADD3 R2, R3, R2, R148 ;  /* 0x0000000203027210 */ /* 0x000fe40007ffe094 */
[----:B------:R-:W-:Y:S03]  /*5f60*/  IADD3 R3, R124, R66, RZ ;  /* 0x000000427c037210 */ /* 0x000fe60007ffe0ff */
[----:B------:R-:W-:Y:S01]  /*5f70*/  IMAD.IADD R2, R66, 0x1, R2 ;  /* 0x0000000142027824 */ /* 0x000fe200078e0202 */
[----:B------:R-:W-:Y:S03]  /*5f80*/  SHF.L.U32 R3, R3, 0x1, RZ ;  /* 0x0000000103037819 */ /* 0x000fe600000006ff */
[----:B------:R-:W-:Y:S02]  /*5f90*/  IMAD.SHL.U32 R2, R2, 0x2, RZ ;  /* 0x0000000202027824 */ /* 0x000fe400078e00ff */
[----:B------:R1:W-:Y:S08]  /*5fa0*/  LDS.128 R12, [R3+0xc100] ;  /* 0x00c10000030c7984 */ /* 0x0003f00000000c00 */
[----:B------:R-:W2:Y:S01]  /*5fb0*/  LDS.128 R44, [R2+0xc100] ;  /* 0x00c10000022c7984 */ /* 0x000ea20000000c00 */
[----:B-1----:R-:W-:Y:S01]  /*5fc0*/  @!P0 HADD2.F32 R3, -RZ, R31.H0_H0 ;  /* 0x2000001fff038230 */ /* 0x002fe20000004100 */
[----:B--2---:R-:W-:Y:S01]  /*5fd0*/  @!P0 IMAD.MOV.U32 R37, RZ, RZ, R44 ;  /* 0x000000ffff258224 */ /* 0x004fe200078e002c */
[----:B------:R-:W-:Y:S02]  /*5fe0*/  @!P0 MOV R6, R12 ;  /* 0x0000000c00068202 */ /* 0x000fe40000000f00 */
[----:B------:R-:W-:Y:S02]  /*5ff0*/  @!P0 MOV R18, R45 ;  /* 0x0000002d00128202 */ /* 0x000fe40000000f00 */
[----:B------:R-:W-:Y:S02]  /*6000*/  @!P0 HADD2.F32 R5, -RZ, R37.H0_H0 ;  /* 0x20000025ff058230 */ /* 0x000fe40000004100 */
[----:B------:R-:W-:Y:S02]  /*6010*/  @!P0 HADD2.F32 R4, -RZ, R6.H0_H0 ;  /* 0x20000006ff048230 */ /* 0x000fe40000004100 */
[--C-:B------:R-:W-:Y:S02]  /*6020*/  @!P0 HADD2.F32 R16, -RZ, R18.reuse.H0_H0 ;  /* 0x20000012ff108230 */ /* 0x100fe40000004100 */
[----:B------:R-:W-:Y:S01]  /*6030*/  @!P0 HADD2.F32 R18, -RZ, R18.H1_H1 ;  /* 0x30000012ff128230 */ /* 0x000fe20000004100 */
[CC--:B------:R-:W-:Y:S02]  /*6040*/  @!P0 FMUL.FTZ R2, R4.reuse, R3.reuse ;  /* 0x0000000304028220 */ /* 0x0c0fe40000410000 */
[C---:B------:R-:W-:Y:S02]  /*6050*/  @!P0 FMUL.FTZ R3, R5.reuse, R3 ;  /* 0x0000000305038220 */ /* 0x040fe40000410000 */
[-C--:B------:R-:W-:Y:S02]  /*6060*/  @!P0 FFMA.FTZ R2, R5, R9.reuse, R2 ;  /* 0x0000000905028223 */ /* 0x080fe40000010002 */
[----:B------:R-:W-:Y:S02]  /*6070*/  @!P0 IMAD.MOV.U32 R5, RZ, RZ, R13 ;  /* 0x000000ffff058224 */ /* 0x000fe400078e000d */
[----:B------:R-:W-:Y:S01]  /*6080*/  @!P0 FFMA.FTZ R41, R4, R9, -R3 ;  /* 0x0000000904298223 */ /* 0x000fe20000010803 */
[----:B------:R-:W-:Y:S01]  /*6090*/  @!P0 HADD2.F32 R3, -RZ, R31.H1_H1 ;  /* 0x3000001fff038230 */ /* 0x000fe20000004100 */
[----:B------:R-:W-:Y:S01]  /*60a0*/  @!P0 MOV R31, R46 ;  /* 0x0000002e001f8202 */ /* 0x000fe20000000f00 */
[----:B------:R-:W-:Y:S03]  /*60b0*/  @!P0 HADD2.F32 R4, -RZ, R5.H0_H0 ;  /* 0x20000005ff048230 */ /* 0x000fe60000004100 */
[----:B------:R-:W-:Y:S04]  /*60c0*/  @!P0 FMUL.FTZ R9, R16, R3 ;  /* 0x0000000310098220 */ /* 0x000fe80000410000 */
[C---:B------:R-:W-:Y:S01]  /*60d0*/  @!P0 FFMA.FTZ R20, R4.reuse, R17, -R9 ;  /* 0x0000001104148223 */ /* 0x040fe20000010809 */
[----:B------:R-:W-:Y:S01]  /*60e0*/  @!P0 HADD2.F32 R9, -RZ, R37.H1_H1 ;  /* 0x30000025ff098230 */ /* 0x000fe20000004100 */
[----:B------:R-:W-:Y:S01]  /*60f0*/  @!P0 FMUL.FTZ R4, R4, R3 ;  /* 0x0000000304048220 */ /* 0x000fe20000410000 */
[----:B------:R-:W-:Y:S01]  /*6100*/  @!P0 HADD2.F32 R3, -RZ, R5.H1_H1 ;  /* 0x30000005ff038230 */ /* 0x000fe20000004100 */
[-C--:B------:R-:W-:Y:S04]  /*6110*/  @!P0 FMUL.FTZ R5, R18, R8.reuse ;  /* 0x0000000812058220 */ /* 0x080fe80000410000 */
[C---:B------:R-:W-:Y:S02]  /*6120*/  @!P0 FFMA.FTZ R21, R3.reuse, R19, -R5 ;  /* 0x0000001303158223 */ /* 0x040fe40000010805 */
[----:B------:R-:W-:Y:S01]  /*6130*/  @!P0 FMUL.FTZ R5, R3, R8 ;  /* 0x0000000803058220 */ /* 0x000fe20000410000 */
[----:B------:R-:W-:Y:S02]  /*6140*/  @!P0 HADD2.F32 R8, -RZ, R38.H0_H0 ;  /* 0x20000026ff088230 */ /* 0x000fe40000004100 */
[----:B------:R-:W-:Y:S01]  /*6150*/  @!P0 HADD2.F32 R3, -RZ, R6.H1_H1 ;  /* 0x30000006ff038230 */ /* 0x000fe20000004100 */
[----:B------:R-:W-:Y:S01]  /*6160*/  @!P0 FMUL.FTZ R6, R9, R7 ;  /* 0x0000000709068220 */ /* 0x000fe20000410000 */
[----:B------:R-:W-:Y:S03]  /*6170*/  @!P0 F2FP.PACK_AB R21, R21, R20 ;  /* 0x000000141515823e */ /* 0x000fe600000000ff */
[CC--:B------:R-:W-:Y:S01]  /*6180*/  @!P0 FFMA.FTZ R6, R3.reuse, R8.reuse, -R6 ;  /* 0x0000000803068223 */ /* 0x0c0fe20000010806 */
[----:B------:R-:W-:Y:S01]  /*6190*/  @!P0 MOV R13, R21 ;  /* 0x00000015000d8202 */ /* 0x000fe20000000f00 */
[----:B------:R-:W-:Y:S01]  /*61a0*/  @!P0 FMUL.FTZ R3, R3, R7 ;  /* 0x0000000703038220 */ /* 0x000fe20000410000 */
[----:B------:R-:W-:Y:S02]  /*61b0*/  @!P0 HADD2.F32 R21, -RZ, R61.H1_H1 ;  /* 0x3000003dff158230 */ /* 0x000fe40000004100 */
[----:B------:R-:W-:Y:S01]  /*61c0*/  @!P0 F2FP.PACK_AB R20, R6, R41 ;  /* 0x000000290614823e */ /* 0x000fe200000000ff */
[----:B------:R-:W-:Y:S01]  /*61d0*/  @!P0 FFMA.FTZ R3, R9, R8, R3 ;  /* 0x0000000809038223 */ /* 0x000fe20000010003 */
[----:B------:R-:W-:Y:S01]  /*61e0*/  @!P0 HADD2.F32 R6, -RZ, R32.H0_H0 ;  /* 0x20000020ff068230 */ /* 0x000fe20000004100 */
[----:B------:R-:W-:Y:S01]  /*61f0*/  @!P0 FFMA.FTZ R4, R16, R17, R4 ;  /* 0x0000001110048223 */ /* 0x000fe20000010004 */
[----:B------:R-:W-:Y:S01]  /*6200*/  @!P0 HADD2.F32 R8, -RZ, R31.H0_H0 ;  /* 0x2000001fff088230 */ /* 0x000fe20000004100 */
[----:B------:R-:W-:Y:S01]  /*6210*/  @!P0 IMAD.MOV.U32 R16, RZ, RZ, R14 ;  /* 0x000000ffff108224 */ /* 0x000fe200078e000e */
[----:B------:R-:W-:Y:S01]  /*6220*/  @!P0 HADD2.F32 R9, -RZ, R61.H0_H0 ;  /* 0x2000003dff098230 */ /* 0x000fe20000004100 */
[----:B------:R-:W-:Y:S01]  /*6230*/  @!P0 FFMA.FTZ R5, R18, R19, R5 ;  /* 0x0000001312058223 */ /* 0x000fe20000010005 */
[--C-:B------:R-:W-:Y:S01]  /*6240*/  @!P0 SHF.R.U64 R18, R22, 0x10, R23.reuse ;  /* 0x0000001016128819 */ /* 0x100fe20000001217 */
[CC--:B------:R-:W-:Y:S01]  /*6250*/  @!P0 FMUL.FTZ R19, R8.reuse, R6.reuse ;  /* 0x0000000608138220 */ /* 0x0c0fe20000410000 */
[----:B------:R-:W-:Y:S01]  /*6260*/  @!P0 HADD2.F32 R7, -RZ, R16.H0_H0 ;  /* 0x20000010ff078230 */ /* 0x000fe20000004100 */
[----:B------:R-:W-:Y:S01]  /*6270*/  @!P0 IMAD.MOV.U32 R12, RZ, RZ, R20 ;  /* 0x000000ffff0c8224 */ /* 0x000fe200078e0014 */
[----:B------:R-:W-:Y:S02]  /*6280*/  @!P0 MOV R22, R47 ;  /* 0x0000002f00168202 */ /* 0x000fe40000000f00 */
[----:B------:R-:W-:Y:S01]  /*6290*/  @!P0 SHF.R.U32.HI R17, RZ, 0x10, R23 ;  /* 0x00000010ff118819 */ /* 0x000fe20000011617 */
[C---:B------:R-:W-:Y:S01]  /*62a0*/  @!P0 FMUL.FTZ R6, R7.reuse, R6 ;  /* 0x0000000607068220 */ /* 0x040fe20000410000 */
[----:B------:R-:W-:Y:S01]  /*62b0*/  @!P0 SHF.R.U32.HI R23, RZ, 0x10, R51 ;  /* 0x00000010ff178819 */ /* 0x000fe20000011633 */
[-C--:B------:R-:W-:Y:S01]  /*62c0*/  @!P0 FFMA.FTZ R38, R7, R9.reuse, -R19 ;  /* 0x0000000907268223 */ /* 0x080fe20000010813 */
[----:B------:R-:W-:Y:S01]  /*62d0*/  @!P0 HADD2.F32 R7, -RZ, R32.H1_H1 ;  /* 0x30000020ff078230 */ /* 0x000fe20000004100 */
[----:B------:R-:W-:Y:S01]  /*62e0*/  @!P0 FFMA.FTZ R6, R8, R9, R6 ;  /* 0x0000000908068223 */ /* 0x000fe20000010006 */
[--C-:B------:R-:W-:Y:S01]  /*62f0*/  @!P0 HADD2.F32 R20, -RZ, R22.reuse.H0_H0 ;  /* 0x20000016ff148230 */ /* 0x100fe20000004100 */
[----:B------:R-:W-:Y:S01]  /*6300*/  @!P0 IMAD.MOV.U32 R9, RZ, RZ, R15 ;  /* 0x000000ffff098224 */ /* 0x000fe200078e000f */
[----:B------:R-:W-:Y:S01]  /*6310*/  @!P0 HADD2.F32 R19, -RZ, R17.H0_H0 ;  /* 0x20000011ff138230 */ /* 0x000fe20000004100 */
[----:B------:R-:W-:Y:S01]  /*6320*/  @!P0 SHF.R.U64 R32, R50, 0x10, R51 ;  /* 0x0000001032208819 */ /* 0x000fe20000001233 */
[----:B------:R-:W-:Y:S01]  /*6330*/  @!P0 HADD2.F32 R22, -RZ, R22.H1_H1 ;  /* 0x30000016ff168230 */ /* 0x000fe20000004100 */
[----:B------:R-:W-:Y:S01]  /*6340*/  @!P0 FMUL.FTZ R37, R20, R7 ;  /* 0x0000000714258220 */ /* 0x000fe20000410000 */
[----:B------:R-:W-:Y:S01]  /*6350*/  @!P0 HADD2.F32 R8, -RZ, R9.H0_H0 ;  /* 0x20000009ff088230 */ /* 0x000fe20000004100 */
[----:B------:R-:W-:Y:S01]  /*6360*/  @!P0 F2FP.PACK_AB R4, R5, R4 ;  /* 0x000000040504823e */ /* 0x000fe200000000ff */
[----:B------:R-:W-:Y:S02]  /*6370*/  @!P0 HADD2.F32 R23, -RZ, R23.H0_H0 ;  /* 0x20000017ff178230 */ /* 0x000fe40000004100 */
[----:B------:R-:W-:Y:S01]  /*6380*/  @!P0 HADD2.F32 R17, -RZ, R18.H0_H0 ;  /* 0x20000012ff118230 */ /* 0x000fe20000004100 */
[C---:B------:R-:W-:Y:S01]  /*6390*/  @!P0 FFMA.FTZ R37, R8.reuse, R21, -R37 ;  /* 0x0000001508258223 */ /* 0x040fe20000010825 */
[----:B------:R-:W-:Y:S01]  /*63a0*/  @!P0 HADD2.F32 R18, -RZ, R31.H1_H1 ;  /* 0x3000001fff128230 */ /* 0x000fe20000004100 */
[----:B------:R-:W-:Y:S01]  /*63b0*/  @!P0 FMUL.FTZ R8, R8, R7 ;  /* 0x0000000708088220 */ /* 0x000fe20000410000 */
[----:B------:R-:W-:Y:S01]  /*63c0*/  @!P0 HADD2.F32 R7, -RZ, R9.H1_H1 ;  /* 0x30000009ff078230 */ /* 0x000fe20000004100 */
[----:B------:R-:W-:Y:S02]  /*63d0*/  @!P0 FMUL.FTZ R9, R22, R19 ;  /* 0x0000001316098220 */ /* 0x000fe40000410000 */
[----:B------:R-:W-:Y:S02]  /*63e0*/  @!P0 IMAD.MOV.U32 R45, RZ, RZ, R4 ;  /* 0x000000ffff2d8224 */ /* 0x000fe400078e0004 */
        /* <DEDUP_REMOVED lines=26> */
.L_x_1729:
[----:B------:R-:W-:Y:S05]  /*6590*/  BSYNC B0 ;  /* 0x0000000000007941 */ /* 0x000fea0003800000 */
.L_x_1728:
[----:B------:R-:W-:Y:S11]  /*65a0*/  ISETP.GE.AND P0, PT, R29, c[0x0][0x1d4], PT ;  /* 0x000075001d007a0c */ /* 0x000ff60003f06270 */
[----:B------:R-:W-:Y:S02]  /*65b0*/  @!UPT UIADD3 URZ, URZ, URZ, URZ ;  /* 0x0000003f3f3ff290 */ /* 0x000fe4000fffe03f */
[----:B------:R-:W-:-:S05]  /*65c0*/  @P0 BRA `(.L_x_1713) ;  /* 0x00000b2000000947 */ /* 0x000fca0003800000 */
[----:B------:R-:W-:Y:S02]  /*65d0*/  LOP3.LUT P1, RZ, R196, 0x4, RZ, 0xc0, !PT ;  /* 0x00000004c4ff7812 */ /* 0x000fe4000782c0ff */
[C---:B----4-:R-:W-:Y:S02]  /*65e0*/  LEA R48, P0, R79.reuse, R64, 0x1 ;  /* 0x000000404f307211 */ /* 0x050fe400078008ff */
[----:B-1----:R-:W-:Y:S02]  /*65f0*/  SEL R2, R130, R127, !P1 ;  /* 0x0000007f82027207 */ /* 0x002fe40004800000 */
[----:B---3--:R-:W-:Y:S02]  /*6600*/  LEA.HI.X R49, R79, R65, R106, 0x1, P0 ;  /* 0x000000414f317211 */ /* 0x008fe400000f0c6a */
[----:B------:R-:W-:Y:S02]  /*6610*/  SHF.R.S32.HI R3, RZ, 0x1f, R2 ;  /* 0x0000001fff037819 */ /* 0x000fe40000011402 */
[----:B------:R-:W-:Y:S02]  /*6620*/  ISETP.GE.AND P0, PT, R29, c[0x0][0x27c], PT ;  /* 0x00009f001d007a0c */ /* 0x000fe40003f06270 */
[----:B------:R-:W-:Y:S04]  /*6630*/  LEA.HI R2, R3, R2, RZ, 0x4 ;  /* 0x0000000203027211 */ /* 0x000fe800078f20ff */
[----:B------:R-:W-:Y:S04]  /*6640*/  LEA.HI.SX32 R2, R2, R114, 0x1c ;  /* 0x0000007202027211 */ /* 0x000fe800078fe2ff */
[----:B------:R-:W-:Y:S02]  /*6650*/  SHF.R.S32.HI R3, RZ, 0x1f, R2 ;  /* 0x0000001fff037819 */ /* 0x000fe40000011402 */
[----:B------:R-:W-:Y:S01]  /*6660*/  SHF.L.U32 R38, R2, 0x3, RZ ;  /* 0x0000000302267819 */ /* 0x000fe200000006ff */
[--C-:B------:R-:W-:Y:S01]  /*6670*/  @!P0 HADD2.F32 R9, -RZ, R62.reuse.H0_H0 ;  /* 0x2000003eff098230 */ /* 0x100fe20000004100 */
[----:B------:R-:W-:Y:S01]  /*6680*/  LEA.HI R2, R3, R2, RZ, 0x3 ;  /* 0x0000000203027211 */ /* 0x000fe200078f18ff */
[----:B------:R-:W-:Y:S01]  /*6690*/  @!P0 HADD2.F32 R20, -RZ, R62.H1_H1 ;  /* 0x3000003eff148230 */ /* 0x000fe20000004100 */
[----:B------:R-:W-:Y:S02]  /*66a0*/  LOP3.LUT R3, R208, 0x38, R38, 0xf8, !PT ;  /* 0x00000038d0037812 */ /* 0x000fe400078ef826 */
[----:B------:R-:W-:Y:S01]  /*66b0*/  @!P0 SHF.R.U64 R15, R56, 0x10, R57 ;  /* 0x00000010380f8819 */ /* 0x000fe20000001239 */
[----:B------:R-:W-:Y:S01]  /*66c0*/  IMAD.SHL.U32 R2, R2, 0x200, RZ ;  /* 0x0000020002027824 */ /* 0x000fe200078e00ff */
[----:B------:R-:W-:Y:S02]  /*66d0*/  LOP3.LUT R3, R3, R147, RZ, 0x3c, !PT ;  /* 0x0000009303037212 */ /* 0x000fe400078e3cff */
[--C-:B------:R-:W-:Y:S02]  /*66e0*/  @!P0 SHF.R.U64 R6, R24, 0x10, R25.reuse ;  /* 0x0000001018068819 */ /* 0x100fe40000001219 */
[----:B------:R-:W-:Y:S02]  /*66f0*/  LOP3.LUT R2, R2, 0x7ffff000, RZ, 0xc0, !PT ;  /* 0x7ffff00002027812 */ /* 0x000fe400078ec0ff */
[----:B------:R-:W-:Y:S02]  /*6700*/  @!P0 SHF.R.U32.HI R8, RZ, 0x10, R25 ;  /* 0x00000010ff088819 */ /* 0x000fe40000011619 */
[----:B------:R-:W-:Y:S02]  /*6710*/  IADD3 R2, R3, R2, R148 ;  /* 0x0000000203027210 */ /* 0x000fe40007ffe094 */
[----:B------:R-:W-:Y:S02]  /*6720*/  IADD3 R3, R123, R66, RZ ;  /* 0x000000427b037210 */ /* 0x000fe40007ffe0ff */
[----:B------:R-:W-:Y:S01]  /*6730*/  @!P0 SHF.R.U32.HI R22, RZ, 0x10, R57 ;  /* 0x00000010ff168819 */ /* 0x000fe20000011639 */
[----:B------:R-:W-:Y:S01]  /*6740*/  IMAD.IADD R2, R66, 0x1, R2 ;  /* 0x0000000142027824 */ /* 0x000fe200078e0202 */
[----:B------:R-:W-:Y:S02]  /*6750*/  SHF.L.U32 R3, R3, 0x1, RZ ;  /* 0x0000000103037819 */ /* 0x000fe400000006ff */
[--C-:B------:R-:W-:Y:S01]  /*6760*/  @!P0 SHF.R.U64 R14, R26, 0x10, R27.reuse ;  /* 0x000000101a0e8819 */ /* 0x100fe2000000121b */
[----:B------:R-:W-:Y:S01]  /*6770*/  IMAD.SHL.U32 R2, R2, 0x2, RZ ;  /* 0x0000000202027824 */ /* 0x000fe200078e00ff */
[----:B------:R-:W-:Y:S01]  /*6780*/  @!P0 HADD2.F32 R22, -RZ, R22.H0_H0 ;  /* 0x20000016ff168230 */ /* 0x000fe20000004100 */
[----:B------:R1:W-:Y:S01]  /*6790*/  LDS.128 R16, [R3+0xc100] ;  /* 0x00c1000003107984 */ /* 0x0003e20000000c00 */
[----:B------:R-:W-:Y:S01]  /*67a0*/  @!P0 SHF.R.U32.HI R13, RZ, 0x10, R27 ;  /* 0x00000010ff0d8819 */ /* 0x000fe2000001161b */
[--C-:B------:R-:W-:Y:S01]  /*67b0*/  @!P0 HADD2.F32 R27, -RZ, R63.reuse.H0_H0 ;  /* 0x2000003fff1b8230 */ /* 0x100fe20000004100 */
[--C-:B------:R-:W-:Y:S02]  /*67c0*/  @!P0 SHF.R.U32.HI R24, RZ, 0x10, R59.reuse ;  /* 0x00000010ff188819 */ /* 0x100fe4000001163b */
[----:B------:R-:W-:Y:S03]  /*67d0*/  @!P0 SHF.R.U64 R37, R58, 0x10, R59 ;  /* 0x000000103a258819 */ /* 0x000fe6000000123b */
[----:B------:R-:W2:Y:S01]  /*67e0*/  LDS.128 R44, [R2+0xc100] ;  /* 0x00c10000022c7984 */ /* 0x000ea20000000c00 */
[----:B------:R-:W-:Y:S02]  /*67f0*/  @!P0 HADD2.F32 R32, -RZ, R24.H0_H0 ;  /* 0x20000018ff208230 */ /* 0x000fe40000004100 */
[----:B------:R-:W-:Y:S02]  /*6800*/  @!P0 HADD2.F32 R24, -RZ, R63.H1_H1 ;  /* 0x3000003fff188230 */ /* 0x000fe40000004100 */
[----:B-1----:R-:W-:Y:S01]  /*6810*/  @!P0 HADD2.F32 R3, -RZ, R33.H0_H0 ;  /* 0x20000021ff038230 */ /* 0x002fe20000004100 */
[----:B--2---:R-:W-:Y:S01]  /*6820*/  @!P0 IMAD.MOV.U32 R12, RZ, RZ, R44 ;  /* 0x000000ffff0c8224 */ /* 0x004fe200078e002c */
[----:B------:R-:W-:Y:S02]  /*6830*/  @!P0 MOV R5, R16 ;  /* 0x0000001000058202 */ /* 0x000fe40000000f00 */
[----:B------:R-:W-:Y:S02]  /*6840*/  @!P0 MOV R21, R45 ;  /* 0x0000002d00158202 */ /* 0x000fe40000000f00 */
[--C-:B------:R-:W-:Y:S02]  /*6850*/  @!P0 HADD2.F32 R7, -RZ, R12.reuse.H0_H0 ;  /* 0x2000000cff078230 */ /* 0x100fe40000004100 */
[--C-:B------:R-:W-:Y:S02]  /*6860*/  @!P0 HADD2.F32 R4, -RZ, R5.reuse.H0_H0 ;  /* 0x20000005ff048230 */ /* 0x100fe40000004100 */
[----:B------:R-:W-:Y:S03]  /*6870*/  @!P0 HADD2.F32 R5, -RZ, R5.H1_H1 ;  /* 0x30000005ff058230 */ /* 0x000fe60000004100 */
[CC--:B------:R-:W-:Y:S02]  /*6880*/  @!P0 FMUL.FTZ R2, R4.reuse, R3.reuse ;  /* 0x0000000304028220 */ /* 0x0c0fe40000410000 */
[C---:B------:R-:W-:Y:S02]  /*6890*/  @!P0 FMUL.FTZ R3, R7.reuse, R3 ;  /* 0x0000000307038220 */ /* 0x040fe40000410000 */
[-C--:B------:R-:W-:Y:S02]  /*68a0*/  @!P0 FFMA.FTZ R2, R7, R9.reuse, R2 ;  /* 0x0000000907028223 */ /* 0x080fe40000010002 */
[----:B------:R-:W-:Y:S02]  /*68b0*/  @!P0 IMAD.MOV.U32 R7, RZ, RZ, R17 ;  /* 0x000000ffff078224 */ /* 0x000fe400078e0011 */
[----:B------:R-:W-:Y:S01]  /*68c0*/  @!P0 FFMA.FTZ R51, R4, R9, -R3 ;  /* 0x0000000904338223 */ /* 0x000fe20000010803 */
[----:B------:R-:W-:Y:S02]  /*68d0*/  @!P0 HADD2.F32 R4, -RZ, R33.H1_H1 ;  /* 0x30000021ff048230 */ /* 0x000fe40000004100 */
[----:B------:R-:W-:Y:S02]  /*68e0*/  @!P0 HADD2.F32 R9, -RZ, R12.H1_H1 ;  /* 0x3000000cff098230 */ /* 0x000fe40000004100 */
[----:B------:R-:W-:Y:S02]  /*68f0*/  @!P0 HADD2.F32 R12, -RZ, R15.H0_H0 ;  /* 0x2000000fff0c8230 */ /* 0x000fe40000004100 */
[----:B------:R-:W-:Y:S02]  /*6900*/  @!P0 HADD2.F32 R15, -RZ, R21.H0_H0 ;  /* 0x20000015ff0f8230 */ /* 0x000fe40000004100 */
[----:B------:R-:W-:Y:S02]  /*6910*/  @!P0 HADD2.F32 R3, -RZ, R6.H0_H0 ;  /* 0x20000006ff038230 */ /* 0x000fe40000004100 */
[--C-:B------:R-:W-:Y:S01]  /*6920*/  @!P0 HADD2.F32 R6, -RZ, R7.reuse.H0_H0 ;  /* 0x20000007ff068230 */ /* 0x100fe20000004100 */
[----:B------:R-:W-:Y:S01]  /*6930*/  @!P0 FMUL.FTZ R23, R15, R4 ;  /* 0x000000040f178220 */ /* 0x000fe20000410000 */
[----:B------:R-:W-:Y:S01]  /*6940*/  @!P0 HADD2.F32 R7, -RZ, R7.H1_H1 ;  /* 0x30000007ff078230 */ /* 0x000fe20000004100 */
[-C--:B------:R-:W-:Y:S01]  /*6950*/  @!P0 FMUL.FTZ R25, R9, R3.reuse ;  /* 0x0000000309198220 */ /* 0x080fe20000410000 */
[----:B------:R-:W-:Y:S01]  /*6960*/  @!P0 HADD2.F32 R21, -RZ, R21.H1_H1 ;  /* 0x30000015ff158230 */ /* 0x000fe20000004100 */
[C---:B------:R-:W-:Y:S02]  /*6970*/  @!P0 FMUL.FTZ R3, R5.reuse, R3 ;  /* 0x0000000305038220 */ /* 0x040fe40000410000 */
[C---:B------:R-:W-:Y:S01]  /*6980*/  @!P0 FFMA.FTZ R43, R6.reuse, R20, -R23 ;  /* 0x00000014062b8223 */ /* 0x040fe20000010817 */
[----:B------:R-:W-:Y:S01]  /*6990*/  @!P0 MOV R23, R47 ;  /* 0x0000002f00178202 */ /* 0x000fe20000000f00 */
[-C--:B------:R-:W-:Y:S01]  /*69a0*/  @!P0 FFMA.FTZ R50, R5, R12.reuse, -R25 ;  /* 0x0000000c05328223 */ /* 0x080fe20000010819 */
[----:B------:R-:W-:Y:S01]  /*69b0*/  @!P0 HADD2.F32 R5, -RZ, R8.H0_H0 ;  /* 0x20000008ff058230 */ /* 0x000fe20000004100 */
[----:B------:R-:W-:Y:S02]  /*69c0*/  @!P0 FFMA.FTZ R3, R9, R12, R3 ;  /* 0x0000000c09038223 */ /* 0x000fe40000010003 */
[----:B------:R-:W-:Y:S01]  /*69d0*/  @!P0 IMAD.MOV.U32 R12, RZ, RZ, R19 ;  /* 0x000000ffff0c8224 */ /* 0x000fe200078e0013 */
[--C-:B------:R-:W-:Y:S01]  /*69e0*/  @!P0 HADD2.F32 R26, -RZ, R23.reuse.H0_H0 ;  /* 0x20000017ff1a8230 */ /* 0x100fe20000004100 */
[----:B------:R-:W-:Y:S01]  /*69f0*/  @!P0 FMUL.FTZ R4, R6, R4 ;  /* 0x0000000406048220 */ /* 0x000fe20000410000 */
[----:B------:R-:W-:Y:S01]  /*6a00*/  @!P0 HADD2.F32 R6, -RZ, R34.H0_H0 ;  /* 0x20000022ff068230 */ /* 0x000fe20000004100 */
[-C--:B------:R-:W-:Y:S01]  /*6a10*/  @!P0 FMUL.FTZ R8, R21, R5.reuse ;  /* 0x0000000515088220 */ /* 0x080fe20000410000 */
[--C-:B------:R-:W-:Y:S01]  /*6a20*/  @!P0 HADD2.F32 R9, -RZ, R12.reuse.H0_H0 ;  /* 0x2000000cff098230 */ /* 0x100fe20000004100 */
[C---:B------:R-:W-:Y:S01]  /*6a30*/  @!P0 FMUL.FTZ R5, R7.reuse, R5 ;  /* 0x0000000507058220 */ /* 0x040fe20000410000 */
[----:B------:R-:W-:Y:S01]  /*6a40*/  @!P0 HADD2.F32 R31, -RZ, R23.H1_H1 ;  /* 0x30000017ff1f8230 */ /* 0x000fe20000004100 */
[----:B------:R-:W-:Y:S02]  /*6a50*/  @!P0 FMUL.FTZ R25, R26, R6 ;  /* 0x000000061a198220 */ /* 0x000fe40000410000 */
[----:B------:R-:W-:Y:S01]  /*6a60*/  @!P0 FFMA.FTZ R42, R7, R22, -R8 ;  /* 0x00000016072a8223 */ /* 0x000fe20000010808 */
[----:B------:R-:W-:Y:S01]  /*6a70*/  @!P0 HADD2.F32 R7, -RZ, R12.H1_H1 ;  /* 0x3000000cff078230 */ /* 0x000fe20000004100 */
[C---:B------:R-:W-:Y:S01]  /*6a80*/  @!P0 FMUL.FTZ R8, R9.reuse, R6 ;  /* 0x0000000609088220 */ /* 0x040fe20000410000 */
[----:B------:R-:W-:Y:S01]  /*6a90*/  @!P0 HADD2.F32 R6, -RZ, R34.H1_H1 ;  /* 0x30000022ff068230 */ /* 0x000fe20000004100 */
[----:B------:R-:W-:Y:S01]  /*6aa0*/  @!P0 FFMA.FTZ R41, R9, R27, -R25 ;  /* 0x0000001b09298223 */ /* 0x000fe20000010819 */
[----:B------:R-:W-:Y:S01]  /*6ab0*/  @!P0 HADD2.F32 R9, -RZ, R13.H0_H0 ;  /* 0x2000000dff098230 */ /* 0x000fe20000004100 */
[----:B------:R-:W-:Y:S01]  /*6ac0*/  @!P0 IMAD.MOV.U32 R12, RZ, RZ, R18 ;  /* 0x000000ffff0c8224 */ /* 0x000fe200078e0012 */
[----:B------:R-:W-:Y:S01]  /*6ad0*/  @!P0 MOV R25, R46 ;  /* 0x0000002e00198202 */ /* 0x000fe20000000f00 */
[----:B------:R-:W-:Y:S01]  /*6ae0*/  @!P0 FFMA.FTZ R4, R15, R20, R4 ;  /* 0x000000140f048223 */ /* 0x000fe20000010004 */
[----:B------:R-:W-:Y:S01]  /*6af0*/  @!P0 F2FP.PACK_AB R20, R50, R51 ;  /* 0x000000333214823e */ /* 0x000fe200000000ff */
[-C--:B------:R-:W-:Y:S02]  /*6b00*/  @!P0 FMUL.FTZ R13, R31, R9.reuse ;  /* 0x000000091f0d8220 */ /* 0x080fe40000410000 */
[C---:B------:R-:W-:Y:S01]  /*6b10*/  @!P0 FMUL.FTZ R9, R7.reuse, R9 ;  /* 0x0000000907098220 */ /* 0x040fe20000410000 */
[--C-:B------:R-:W-:Y:S01]  /*6b20*/  @!P0 HADD2.F32 R23, -RZ, R25.reuse.H0_H0 ;  /* 0x20000019ff178230 */ /* 0x100fe20000004100 */
[----:B------:R-:W-:Y:S01]  /*6b30*/  @!P0 FFMA.FTZ R34, R7, R32, -R13 ;  /* 0x0000002007228223 */ /* 0x000fe2000001080d */
[----:B------:R-:W-:Y:S01]  /*6b40*/  @!P0 HADD2.F32 R7, -RZ, R12.H0_H0 ;  /* 0x2000000cff078230 */ /* 0x000fe20000004100 */
[----:B------:R-:W-:Y:S01]  /*6b50*/  @!P0 FFMA.FTZ R5, R21, R22, R5 ;  /* 0x0000001615058223 */ /* 0x000fe20000010005 */
[----:B------:R-:W-:Y:S01]  /*6b60*/  @!P0 MOV R16, R20 ;  /* 0x0000001400108202 */ /* 0x000fe20000000f00 */
[-C--:B------:R-:W-:Y:S01]  /*6b70*/  @!P0 FMUL.FTZ R33, R23, R6.reuse ;  /* 0x0000000617218220 */ /* 0x080fe20000410000 */
[----:B------:R-:W-:Y:S01]  /*6b80*/  @!P0 F2FP.PACK_AB R15, R34, R41 ;  /* 0x00000029220f823e */ /* 0x000fe200000000ff */
[----:B------:R-:W-:Y:S01]  /*6b90*/  @!P0 FMUL.FTZ R6, R7, R6 ;  /* 0x0000000607068220 */ /* 0x000fe20000410000 */
[----:B------:R-:W-:Y:S01]  /*6ba0*/  @!P0 F2FP.PACK_AB R4, R5, R4 ;  /* 0x000000040504823e */ /* 0x000fe200000000ff */
[-C--:B------:R-:W-:Y:S01]  /*6bb0*/  @!P0 FFMA.FTZ R39, R7, R24.reuse, -R33 ;  /* 0x0000001807278223 */ /* 0x080fe20000010821 */
[----:B------:R-:W-:Y:S01]  /*6bc0*/  @!P0 HADD2.F32 R13, -RZ, R14.H0_H0 ;  /* 0x2000000eff0d8230 */ /* 0x000fe20000004100 */
[----:B------:R-:W-:Y:S01]  /*6bd0*/  @!P0 FFMA.FTZ R6, R23, R24, R6 ;  /* 0x0000001817068223 */ /* 0x000fe20000010006 */
[----:B------:R-:W-:Y:S01]  /*6be0*/  @!P0 HADD2.F32 R14, -RZ, R25.H1_H1 ;  /* 0x30000019ff0e8230 */ /* 0x000fe20000004100 */
[----:B------:R-:W-:Y:S01]  /*6bf0*/  @!P0 IMAD.MOV.U32 R19, RZ, RZ, R15 ;  /* 0x000000ffff138224 */ /* 0x000fe200078e000f */
[----:B------:R-:W-:Y:S01]  /*6c00*/  @!P0 HADD2.F32 R12, -RZ, R12.H1_H1 ;  /* 0x3000000cff0c8230 */ /* 0x000fe20000004100 */
[----:B------:R-:W-:Y:S01]  /*6c10*/  @!P0 IMAD.MOV.U32 R45, RZ, RZ, R4 ;  /* 0x000000ffff2d8224 */ /* 0x000fe200078e0004 */
[----:B------:R-:W-:Y:S01]  /*6c20*/  @!P0 HADD2.F32 R25, -RZ, R37.H0_H0 ;  /* 0x20000025ff198230 */ /* 0x000fe20000004100 */
[-C--:B------:R-:W-:Y:S02]  /*6c30*/  @!P0 FMUL.FTZ R33, R14, R13.reuse ;  /* 0x0000000d0e218220 */ /* 0x080fe40000410000 */
[C---:B------:R-:W-:Y:S02]  /*6c40*/  @!P0 FMUL.FTZ R7, R12.reuse, R13 ;  /* 0x0000000d0c078220 */ /* 0x040fe40000410000 */
[----:B------:R-:W-:Y:S01]  /*6c50*/  @!P0 FFMA.FTZ R13, R12, R25, -R33 ;  /* 0x000000190c0d8223 */ /* 0x000fe20000010821 */
[----:B------:R-:W-:Y:S01]  /*6c60*/  @!P0 F2FP.PACK_AB R33, R42, R43 ;  /* 0x0000002b2a21823e */ /* 0x000fe200000000ff */
[----:B------:R-:W-:Y:S01]  /*6c70*/  @!P0 FFMA.FTZ R7, R14, R25, R7 ;  /* 0x000000190e078223 */ /* 0x000fe20000010007 */
[----:B------:R-:W-:Y:S01]  /*6c80*/  @!P0 F2FP.PACK_AB R12, R3, R2 ;  /* 0x00000002030c823e */ /* 0x000fe200000000ff */
[----:B------:R-:W-:Y:S01]  /*6c90*/  @!P0 FFMA.FTZ R8, R26, R27, R8 ;  /* 0x0000001b1a088223 */ /* 0x000fe20000010008 */
[----:B------:R-:W-:Y:S01]  /*6ca0*/  @!P0 F2FP.PACK_AB R13, R13, R39 ;  /* 0x000000270d0d823e */ /* 0x000fe200000000ff */
[----:B------:R-:W-:Y:S01]  /*6cb0*/  @!P0 IMAD.MOV.U32 R17, RZ, RZ, R33 ;  /* 0x000000ffff118224 */ /* 0x000fe200078e0021 */
[----:B------:R-:W-:Y:S01]  /*6cc0*/  @!P0 F2FP.PACK_AB R3, R7, R6 ;  /* 0x000000060703823e */ /* 0x000fe200000000ff */
[----:B------:R-:W-:Y:S01]  /*6cd0*/  @!P0 FFMA.FTZ R9, R31, R32, R9 ;  /* 0x000000201f098223 */ /* 0x000fe20000010009 */
[----:B------:R-:W-:Y:S02]  /*6ce0*/  @!P0 MOV R18, R13 ;  /* 0x0000000d00128202 */ /* 0x000fe40000000f00 */
[----:B------:R-:W-:Y:S02]  /*6cf0*/  @!P0 MOV R44, R12 ;  /* 0x0000000c002c8202 */ /* 0x000fe40000000f00 */
[----:B------:R-:W-:Y:S01]  /*6d00*/  @!P0 F2FP.PACK_AB R2, R9, R8 ;  /* 0x000000080902823e */ /* 0x000fe200000000ff */
[----:B------:R1:W-:Y:S01]  /*6d10*/  ST.E.128 [R48.64], R16 ;  /* 0x0000001030007985 */ /* 0x0003e2000c101d08 */
[----:B------:R-:W-:Y:S02]  /*6d20*/  @!P0 MOV R46, R3 ;  /* 0x00000003002e8202 */ /* 0x000fe40000000f00 */
[----:B------:R-:W-:Y:S02]  /*6d30*/  @!P0 MOV R47, R2 ;  /* 0x00000002002f8202 */ /* 0x000fe40000000f00 */
[----:B------:R-:W-:Y:S11]  /*6d40*/  ISETP.GE.AND P0, PT, R38, c[0x0][0x1d4], PT ;  /* 0x0000750026007a0c */ /* 0x000ff60003f06270 */
[----:B------:R-:W-:Y:S02]  /*6d50*/  @!UPT UIADD3 URZ, URZ, URZ, URZ ;  /* 0x0000003f3f3ff290 */ /* 0x000fe4000fffe03f */
[----:B------:R-:W-:-:S05]  /*6d60*/  @P0 BRA `(.L_x_1713) ;  /* 0x0000038000000947 */ /* 0x000fca0003800000 */
[C---:B------:R-:W-:Y:S04]  /*6d70*/  LEA R2, P0, R38.reuse, R64, 0x1 ;  /* 0x0000004026027211 */ /* 0x040fe800078008ff */
[----:B------:R-:W-:Y:S05]  /*6d80*/  LEA.HI.X.SX32 R3, R38, R65, 0x1, P0 ;  /* 0x0000004126037211 */ /* 0x000fea00000f0eff */
[----:B------:R2:W-:Y:S01]  /*6d90*/  ST.E.128 [R2.64], R44 ;  /* 0x0000002c02007985 */ /* 0x0005e2000c101d08 */
[----:B------:R-:W-:-:S05]  /*6da0*/  BRA `(.L_x_1713) ;  /* 0x0000034000007947 */ /* 0x000fca0003800000 */
.L_x_1709:
[----:B------:R-:W-:Y:S01]  /*6db0*/  IMAD.WIDE.U32 R2, R74, c[0x0][0x1e0], RZ ;  /* 0x000078004a027a25 */ /* 0x000fe200078e00ff */
[----:B------:R-:W-:Y:S02]  /*6dc0*/  SHF.R.S32.HI R76, RZ, 0x1f, R74 ;  /* 0x0000001fff4c7819 */ /* 0x000fe4000001144a */
[----:B-----5:R-:W-:Y:S03]  /*6dd0*/  SHF.R.S32.HI R77, RZ, 0x1f, R71 ;  /* 0x0000001fff4d7819 */ /* 0x020fe60000011447 */
[----:B------:R-:W-:Y:S04]  /*6de0*/  IMAD R4, R76, c[0x0][0x1e0], RZ ;  /* 0x000078004c047a24 */ /* 0x000fe800078e02ff */
[----:B------:R-:W-:Y:S04]  /*6df0*/  IMAD R4, R74, c[0x0][0x1e4], R4 ;  /* 0x000079004a047a24 */ /* 0x000fe800078e0204 */
[----:B------:R-:W-:Y:S02]  /*6e00*/  IMAD.IADD R3, R3, 0x1, R4 ;  /* 0x0000000103037824 */ /* 0x000fe400078e0204 */
[----:B------:R-:W-:Y:S02]  /*6e10*/  IMAD R4, R77, c[0x0][0x1f0], RZ ;  /* 0x00007c004d047a24 */ /* 0x000fe400078e02ff */
[C---:B------:R-:W-:Y:S04]  /*6e20*/  IMAD.WIDE.U32 R2, R71.reuse, c[0x0][0x1f0], R2 ;  /* 0x00007c0047027a25 */ /* 0x040fe800078e0002 */
[----:B------:R-:W-:Y:S01]  /*6e30*/  IMAD R4, R71, c[0x0][0x1f4], R4 ;  /* 0x00007d0047047a24 */ /* 0x000fe200078e0204 */
[----:B------:R-:W-:Y:S04]  /*6e40*/  IADD3 R2, P0, R80, R2, RZ ;  /* 0x0000000250027210 */ /* 0x000fe80007f1e0ff */
[----:B------:R-:W-:Y:S02]  /*6e50*/  IADD3.X R4, R84, R3, R4, P0, !PT ;  /* 0x0000000354047210 */ /* 0x000fe400007fe404 */
[C---:B------:R-:W-:Y:S04]  /*6e60*/  LEA R3, P0, R2.reuse, c[0x0][0x1c8], 0x1 ;  /* 0x0000720002037a11 */ /* 0x040fe800078008ff */
[----:B------:R-:W-:Y:S02]  /*6e70*/  LEA.HI.X R4, R2, c[0x0][0x1cc], R4, 0x1, P0 ;  /* 0x0000730002047a11 */ /* 0x000fe400000f0c04 */
[----:B------:R-:W2:Y:S08]  /*6e80*/  SHFL.IDX PT, R2, R3, RZ, 0x1c1f ;  /* 0x001c1fff03027589 */ /* 0x000eb000000e0000 */
[----:B------:R3:W4:Y:S02]  /*6e90*/  SHFL.IDX PT, R3, R4, RZ, 0x1c1f ;  /* 0x001c1fff04037589 */ /* 0x00072400000e0000 */
[----:B---3--:R-:W-:Y:S05]  /*6ea0*/  IMAD.IADD R4, R78, 0x1, -R8 ;  /* 0x000000014e047824 */ /* 0x008fea00078e0a08 */
[----:B------:R-:W-:Y:S04]  /*6eb0*/  IMNMX R75, R4, 0x40, PT ;  /* 0x00000040044b7817 */ /* 0x000fe80003800200 */
[----:B------:R-:W-:Y:S11]  /*6ec0*/  ISETP.GT.AND P0, PT, R75, R206, PT ;  /* 0x000000ce4b00720c */ /* 0x000ff60003f04270 */
[----:B------:R-:W-:Y:S02]  /*6ed0*/  @!UPT UIADD3 URZ, URZ, URZ, URZ ;  /* 0x0000003f3f3ff290 */ /* 0x000fe4000fffe03f */
[----:B------:R-:W-:-:S05]  /*6ee0*/  @!P0 BRA `(.L_x_1713) ;  /* 0x0000020000008947 */ /* 0x000fca0003800000 */
[----:B--2-4-:R-:W-:Y:S02]  /*6ef0*/  ISETP.GE.AND P1, PT, R104, c[0x0][0x1d4], PT ;  /* 0x0000750068007a0c */ /* 0x014fe40003f26270 */
[----:B------:R-:W-:Y:S02]  /*6f00*/  ISETP.GE.AND P3, PT, R200, c[0x0][0x1d4], PT ;  /* 0x00007500c8007a0c */ /* 0x000fe40003f66270 */
[C---:B------:R-:W-:Y:S09]  /*6f10*/  ISETP.GE.AND P2, PT, R199.reuse, c[0x0][0x1d4], PT ;  /* 0x00007500c7007a0c */ /* 0x040ff20003f46270 */
[----:B------:R-:W2:Y:S01]  /*6f20*/  @!P1 LDS.128 R12, [R72+0xc000] ;  /* 0x00c00000480c9984 */ /* 0x000ea20000000c00 */
[CC--:B------:R-:W-:Y:S04]  /*6f30*/  @!P1 LEA R4, P0, R104.reuse, R2.reuse, 0x1 ;  /* 0x0000000268049211 */ /* 0x0c0fe800078008ff */
[-C--:B------:R-:W-:Y:S02]  /*6f40*/  @!P1 LEA.HI.X R5, R104, R3.reuse, R105, 0x1, P0 ;  /* 0x0000000368059211 */ /* 0x080fe400000f0c69 */
[CC--:B------:R-:W-:Y:S04]  /*6f50*/  @!P3 LEA R8, P0, R200.reuse, R2.reuse, 0x1 ;  /* 0x00000002c808b211 */ /* 0x0c0fe800078008ff */
[-C--:B------:R-:W-:Y:S02]  /*6f60*/  @!P3 LEA.HI.X R9, R200, R3.reuse, R215, 0x1, P0 ;  /* 0x00000003c809b211 */ /* 0x080fe400000f0cd7 */
[CC--:B-1----:R-:W-:Y:S04]  /*6f70*/  @!P2 LEA R6, P0, R199.reuse, R2.reuse, 0x1 ;  /* 0x00000002c706a211 */ /* 0x0c2fe800078008ff */
[-C--:B------:R-:W-:Y:S02]  /*6f80*/  @!P2 LEA.HI.X R7, R199, R3.reuse, R214, 0x1, P0 ;  /* 0x00000003c707a211 */ /* 0x080fe400000f0cd6 */
[----:B------:R-:W-:Y:S01]  /*6f90*/  ISETP.GE.AND P0, PT, R30, c[0x0][0x1d4], PT ;  /* 0x000075001e007a0c */ /* 0x000fe20003f06270 */
[----:B--2---:R1:W-:Y:S11]  /*6fa0*/  @!P1 ST.E.128 [R4.64], R12 ;  /* 0x0000000c04009985 */ /* 0x0043f6000c101d08 */
[----:B------:R-:W-:Y:S01]  /*6fb0*/  @!UPT UIADD3 URZ, URZ, URZ, URZ ;  /* 0x0000003f3f3ff290 */ /* 0x000fe2000fffe03f */
[----:B------:R-:W2:Y:S01]  /*6fc0*/  @!P0 LDS.128 R12, [R73+0xc000] ;  /* 0x00c00000490c8984 */ /* 0x000ea20000000c00 */
[----:B-1----:R-:W-:Y:S04]  /*6fd0*/  @!P0 IMAD.SHL.U32 R4, R210, 0x8, RZ ;  /* 0x00000008d2048824 */ /* 0x002fe800078e00ff */
[--C-:B------:R-:W-:Y:S05]  /*6fe0*/  @!P0 IMAD.WIDE R4, R4, 0x2, R2.reuse ;  /* 0x0000000204048825 */ /* 0x100fea00078e0202 */
[----:B--2---:R1:W-:Y:S01]  /*6ff0*/  @!P0 ST.E.128 [R4.64], R12 ;  /* 0x0000000c04008985 */ /* 0x0043e2000c101d08 */
[----:B------:R-:W-:Y:S11]  /*7000*/  ISETP.GE.AND P0, PT, R29, c[0x0][0x1d4], PT ;  /* 0x000075001d007a0c */ /* 0x000ff60003f06270 */
[----:B------:R-:W-:Y:S02]  /*7010*/  @!UPT UIADD3 URZ, URZ, URZ, URZ ;  /* 0x0000003f3f3ff290 */ /* 0x000fe4000fffe03f */
[----:B------:R-:W2:Y:S01]  /*7020*/  @!P0 LDS.128 R16, [R72+0xe000] ;  /* 0x00e0000048108984 */ /* 0x000ea20000000c00 */
[----:B-1----:R-:W-:Y:S04]  /*7030*/  @!P0 IMAD.SHL.U32 R4, R209, 0x8, RZ ;  /* 0x00000008d1048824 */ /* 0x002fe800078e00ff */
[----:B------:R-:W-:Y:S05]  /*7040*/  @!P0 IMAD.WIDE R4, R4, 0x2, R2 ;  /* 0x0000000204048825 */ /* 0x000fea00078e0202 */
        /* <DEDUP_REMOVED lines=10> */
.L_x_1713:
[----:B--2-4-:R-:W-:Y:S05]  /*70f0*/  BSYNC B1 ;  /* 0x0000000000017941 */ /* 0x014fea0003800000 */
.L_x_1708:
[----:B------:R-:W-:Y:S01]  /*7100*/  ISETP.GT.AND P0, PT, R28, R35, PT ;  /* 0x000000231c00720c */ /* 0x000fe20003f04270 */
[----:B-1----:R-:W-:Y:S01]  /*7110*/  IMAD R8, R77, c[0x0][0x218], RZ ;  /* 0x000086004d087a24 */ /* 0x002fe200078e02ff */
[C---:B------:R-:W-:Y:S01]  /*7120*/  ISETP.GE.AND P1, PT, R40.reuse, 0x1, PT ;  /* 0x000000012800780c */ /* 0x040fe20003f26270 */
[----:B------:R-:W-:Y:S01]  /*7130*/  BSSY B0, `(.L_x_1730) ;  /* 0x000004a000007945 */ /* 0x000fe20003800000 */
[C---:B------:R-:W-:Y:S01]  /*7140*/  IADD3 R3, R40.reuse, 0x1, RZ ;  /* 0x0000000128037810 */ /* 0x040fe20007ffe0ff */
[----:B------:R-:W-:Y:S08]  /*7150*/  IMAD R8, R71, c[0x0][0x21c], R8 ;  /* 0x0000870047087a24 */ /* 0x000ff000078e0208 */
[----:B------:R-:W-:Y:S01]  /*7160*/  @P0 IMAD R2, R40, 0x6000, R10 ;  /* 0x0000600028020824 */ /* 0x000fe200078e020a */
[----:B------:R-:W-:Y:S01]  /*7170*/  SEL R40, R3, RZ, !P1 ;  /* 0x000000ff03287207 */ /* 0x000fe20004800000 */
[----:B-----5:R-:W-:Y:S01]  /*7180*/  @P0 IMAD.MOV.U32 R6, RZ, RZ, R88 ;  /* 0x000000ffff060224 */ /* 0x020fe200078e0058 */
[----:B------:R-:W-:Y:S01]  /*7190*/  @P0 IADD3 R3, R28, -0x1, RZ ;  /* 0xffffffff1c030810 */ /* 0x000fe20007ffe0ff */
[----:B------:R-:W-:Y:S03]  /*71a0*/  @P0 IMAD.MOV.U32 R7, RZ, RZ, R85 ;  /* 0x000000ffff070224 */ /* 0x000fe600078e0055 */
[----:B------:R-:W-:Y:S01]  /*71b0*/  @P0 SHF.R.S32.HI R5, RZ, 0x1f, R3 ;  /* 0x0000001fff050819 */ /* 0x000fe20000011403 */
[----:B------:R-:W-:Y:S02]  /*71c0*/  @P0 IMAD R4, R135, R3, RZ ;  /* 0x0000000387040224 */ /* 0x000fe400078e02ff */
[-C--:B------:R-:W-:Y:S04]  /*71d0*/  @P0 IMAD.WIDE.U32 R6, R3, R141.reuse, R6 ;  /* 0x0000008d03060225 */ /* 0x080fe800078e0006 */
[----:B------:R-:W-:Y:S01]  /*71e0*/  @P0 IMAD R3, R5, R141, R4 ;  /* 0x0000008d05030224 */ /* 0x000fe200078e0204 */
[C---:B------:R-:W-:Y:S03]  /*71f0*/  @P0 LEA R4, P1, R6.reuse, c[0x0][0x250], 0x1 ;  /* 0x0000940006040a11 */ /* 0x040fe600078208ff */
[----:B------:R-:W-:Y:S05]  /*7200*/  @P0 IMAD.IADD R3, R7, 0x1, R3 ;  /* 0x0000000107030824 */ /* 0x000fea00078e0203 */
[----:B------:R-:W-:Y:S01]  /*7210*/  @P0 LEA.HI.X R5, R6, c[0x0][0x254], R3, 0x1, P1 ;  /* 0x0000950006050a11 */ /* 0x000fe200008f0c03 */
[----:B------:R-:W-:Y:S02]  /*7220*/  IMAD R3, R76, c[0x0][0x208], RZ ;  /* 0x000082004c037a24 */ /* 0x000fe400078e02ff */
[C---:B------:R-:W-:Y:S02]  /*7230*/  IMAD.WIDE.U32 R6, R74.reuse, c[0x0][0x208], RZ ;  /* 0x000082004a067a25 */ /* 0x040fe400078e00ff */
[----:B------:R-:W-:Y:S01]  /*7240*/  @!PT LDS RZ, [RZ] ;  /* 0x00000000fffff984 */ /* 0x000fe20000000800 */
[----:B------:R-:W-:Y:S01]  /*7250*/  @!PT LDS RZ, [RZ] ;  /* 0x00000000fffff984 */ /* 0x000fe20000000800 */
[----:B------:R-:W-:Y:S01]  /*7260*/  @!PT LDS RZ, [RZ] ;  /* 0x00000000fffff984 */ /* 0x000fe20000000800 */
[----:B------:R1:W-:Y:S02]  /*7270*/  @P0 LDGSTS.E.BYPASS.LTC128B.128 [R2], [R4.64], !P6 ;  /* 0x0000000004020fae */ /* 0x0003e4000f101d48 */
[----:B------:R-:W-:Y:S02]  /*7280*/  IMAD R3, R74, c[0x0][0x20c], R3 ;  /* 0x000083004a037a24 */ /* 0x000fe400078e0203 */
[----:B------:R1:W-:Y:S02]  /*7290*/  @P0 LDGSTS.E.BYPASS.LTC128B.128 [R2+0x2000], [R4.64+0x80], !P5 ;  /* 0x0200008004020fae */ /* 0x0003e4000e901d48 */
[----:B------:R-:W-:Y:S02]  /*72a0*/  IMAD.IADD R7, R7, 0x1, R3 ;  /* 0x0000000107077824 */ /* 0x000fe400078e0203 */
[----:B------:R1:W-:Y:S02]  /*72b0*/  @P0 LDGSTS.E.BYPASS.LTC128B.128 [R2+0x4000], [R4.64+0x100], !P4 ;  /* 0x0400010004020fae */ /* 0x0003e4000e101d48 */
[----:B------:R-:W-:Y:S05]  /*72c0*/  IMAD.WIDE.U32 R6, R71, c[0x0][0x218], R6 ;  /* 0x0000860047067a25 */ /* 0x000fea00078e0006 */
[----:B------:R-:W-:Y:S04]  /*72d0*/  IADD3 R3, P1, R100, R6, RZ ;  /* 0x0000000664037210 */ /* 0x000fe80007f3e0ff */
[----:B------:R-:W-:Y:S02]  /*72e0*/  IADD3.X R8, R122, R7, R8, P1, !PT ;  /* 0x000000077a087210 */ /* 0x000fe40000ffe408 */
[C---:B------:R-:W-:Y:S04]  /*72f0*/  @P0 LEA R6, P1, R151.reuse, R4, 0x1 ;  /* 0x0000000497060211 */ /* 0x040fe800078208ff */
[----:B------:R-:W-:Y:S02]  /*7300*/  @P0 LEA.HI.X R7, R151, R5, R134, 0x1, P1 ;  /* 0x0000000597070211 */ /* 0x000fe400008f0c86 */
[C---:B------:R-:W-:Y:S03]  /*7310*/  LEA R9, P1, R3.reuse, c[0x0][0x1f8], 0x1 ;  /* 0x00007e0003097a11 */ /* 0x040fe600078208ff */
[----:B------:R2:W-:Y:S01]  /*7320*/  @P0 LDGSTS.E.BYPASS.LTC128B.128 [R2+0x1000], [R6.64], !P6 ;  /* 0x0100000006020fae */ /* 0x0005e2000f101d48 */
[----:B------:R-:W-:Y:S03]  /*7330*/  LEA.HI.X R3, R3, c[0x0][0x1fc], R8, 0x1, P1 ;  /* 0x00007f0003037a11 */ /* 0x000fe600008f0c08 */
[----:B------:R2:W-:Y:S04]  /*7340*/  @P0 LDGSTS.E.BYPASS.LTC128B.128 [R2+0x3000], [R6.64+0x80], !P5 ;  /* 0x0300008006020fae */ /* 0x0005e8000e901d48 */
[----:B------:R2:W-:Y:S01]  /*7350*/  @P0 LDGSTS.E.BYPASS.LTC128B.128 [R2+0x5000], [R6.64+0x100], !P4 ;  /* 0x0500010006020fae */ /* 0x0005e2000e101d48 */
[----:B------:R-:W-:Y:S03]  /*7360*/  ISETP.GT.AND P0, PT, R75, R206, PT ;  /* 0x000000ce4b00720c */ /* 0x000fe60003f04270 */
[----:B------:R-:W0:Y:S04]  /*7370*/  LDGDEPBAR ;  /* 0x00000000000079af */ /* 0x000e280000000000 */
[----:B-1----:R2:W1:Y:S04]  /*7380*/  SHFL.IDX PT, R4, R9, RZ, 0x1c1f ;  /* 0x001c1fff09047589 */ /* 0x00246800000e0000 */
[----:B------:R2:W4:Y:S01]  /*7390*/  SHFL.IDX PT, R5, R3, RZ, 0x1c1f ;  /* 0x001c1fff03057589 */ /* 0x00052200000e0000 */
[----:B------:R-:W-:Y:S04]  /*73a0*/  DEPBAR.LE SB0, 0x2 ;  /* 0x000080800000791a */ /* 0x000fe80000000000 */
[----:B------:R-:W-:Y:S06]  /*73b0*/  BAR.SYNC.DEFER_BLOCKING 0x0 ;  /* 0x0000000000007b1d */ /* 0x000fec0000010000 */
[----:B------:R-:W-:-:S05]  /*73c0*/  @!P0 BRA `(.L_x_1731) ;  /* 0x0000020000008947 */ /* 0x000fca0003800000 */
[----:B-12-4-:R-:W-:Y:S02]  /*73d0*/  ISETP.GE.AND P1, PT, R104, c[0x0][0x1d4], PT ;  /* 0x0000750068007a0c */ /* 0x016fe40003f26270 */
[----:B------:R-:W-:Y:S02]  /*73e0*/  ISETP.GE.AND P3, PT, R200, c[0x0][0x1d4], PT ;  /* 0x00007500c8007a0c */ /* 0x000fe40003f66270 */
[C---:B------:R-:W-:Y:S09]  /*73f0*/  ISETP.GE.AND P2, PT, R199.reuse, c[0x0][0x1d4], PT ;  /* 0x00007500c7007a0c */ /* 0x040ff20003f46270 */
[----:B------:R-:W1:Y:S01]  /*7400*/  @!P1 LDS.128 R12, [R72] ;  /* 0x00000000480c9984 */ /* 0x000e620000000c00 */
[CC--:B------:R-:W-:Y:S04]  /*7410*/  @!P1 LEA R2, P0, R104.reuse, R4.reuse, 0x1 ;  /* 0x0000000468029211 */ /* 0x0c0fe800078008ff */
[-C--:B------:R-:W-:Y:S02]  /*7420*/  @!P1 LEA.HI.X R3, R104, R5.reuse, R105, 0x1, P0 ;  /* 0x0000000568039211 */ /* 0x080fe400000f0c69 */
[CC--:B------:R-:W-:Y:S04]  /*7430*/  @!P3 LEA R8, P0, R200.reuse, R4.reuse, 0x1 ;  /* 0x00000004c808b211 */ /* 0x0c0fe800078008ff */
[-C--:B------:R-:W-:Y:S02]  /*7440*/  @!P3 LEA.HI.X R9, R200, R5.reuse, R215, 0x1, P0 ;  /* 0x00000005c809b211 */ /* 0x080fe400000f0cd7 */
[CC--:B------:R-:W-:Y:S04]  /*7450*/  @!P2 LEA R6, P0, R199.reuse, R4.reuse, 0x1 ;  /* 0x00000004c706a211 */ /* 0x0c0fe800078008ff */
[-C--:B------:R-:W-:Y:S02]  /*7460*/  @!P2 LEA.HI.X R7, R199, R5.reuse, R214, 0x1, P0 ;  /* 0x00000005c707a211 */ /* 0x080fe400000f0cd6 */
[----:B------:R-:W-:Y:S01]  /*7470*/  ISETP.GE.AND P0, PT, R30, c[0x0][0x1d4], PT ;  /* 0x000075001e007a0c */ /* 0x000fe20003f06270 */
[----:B-1----:R1:W-:Y:S11]  /*7480*/  @!P1 ST.E.128 [R2.64], R12 ;  /* 0x0000000c02009985 */ /* 0x0023f6000c101d08 */
[----:B------:R-:W-:Y:S01]  /*7490*/  @!UPT UIADD3 URZ, URZ, URZ, URZ ;  /* 0x0000003f3f3ff290 */ /* 0x000fe2000fffe03f */
[----:B------:R-:W2:Y:S01]  /*74a0*/  @!P0 LDS.128 R12, [R73] ;  /* 0x00000000490c8984 */ /* 0x000ea20000000c00 */
        /* <DEDUP_REMOVED lines=8> */
[----:B--2---:R1:W-:Y:S01]  /*7530*/  @!P0 ST.E.128 [R2.64], R16 ;  /* 0x0000001002008985 */ /* 0x0043e2000c101d08 */
[C---:B------:R-:W-:Y:S03]  /*7540*/  ISETP.GE.AND P0, PT, R198.reuse, c[0x0][0x1d4], PT ;  /* 0x00007500c6007a0c */ /* 0x040fe60003f06270 */
[----:B------:R-:W2:Y:S10]  /*7550*/  @!P3 LDS.128 R12, [R73+0x2000] ;  /* 0x00200000490cb984 */ /* 0x000eb40000000c00 */
[C---:B-1----:R-:W-:Y:S04]  /*7560*/  @!P0 LEA R2, P1, R198.reuse, R4, 0x1 ;  /* 0x00000004c6028211 */ /* 0x042fe800078208ff */
[----:B------:R-:W-:Y:S01]  /*7570*/  @!P0 LEA.HI.X R3, R198, R5, R213, 0x1, P1 ;  /* 0x00000005c6038211 */ /* 0x000fe200008f0cd5 */
[----:B--2---:R-:W-:Y:S04]  /*7580*/  @!P3 ST.E.128 [R8.64], R12 ;  /* 0x0000000c0800b985 */ /* 0x004fe8000c101d08 */
[----:B------:R-:W1:Y:S04]  /*7590*/  @!P2 LDS.128 R12, [R72+0x4000] ;  /* 0x00400000480ca984 */ /* 0x000e680000000c00 */
[----:B-1----:R-:W-:Y:S04]  /*75a0*/  @!P2 ST.E.128 [R6.64], R12 ;  /* 0x0000000c0600a985 */ /* 0x002fe8000c101d08 */
[----:B------:R-:W1:Y:S04]  /*75b0*/  @!P0 LDS.128 R4, [R73+0x4000] ;  /* 0x0040000049048984 */ /* 0x000e680000000c00 */
[----:B-1----:R1:W-:Y:S02]  /*75c0*/  @!P0 ST.E.128 [R2.64], R4 ;  /* 0x0000000402008985 */ /* 0x0023e4000c101d08 */
.L_x_1731:
[----:B-12-4-:R-:W-:Y:S05]  /*75d0*/  BSYNC B0 ;  /* 0x0000000000007941 */ /* 0x016fea0003800000 */
.L_x_1730:
[C---:B------:R-:W-:Y:S02]  /*75e0*/  ISETP.GE.AND P0, PT, R36.reuse, 0x1, PT ;  /* 0x000000012400780c */ /* 0x040fe40003f06270 */
[----:B------:R-:W-:Y:S04]  /*75f0*/  IADD3 R2, R36, 0x1, RZ ;  /* 0x0000000124027810 */ /* 0x000fe80007ffe0ff */
[----:B------:R-:W-:Y:S02]  /*7600*/  SEL R36, R2, RZ, !P0 ;  /* 0x000000ff02247207 */ /* 0x000fe40004000000 */
[----:B------:R-:W-:Y:S04]  /*7610*/  IADD3 R2, R28, -0x2, RZ ;  /* 0xfffffffe1c027810 */ /* 0x000fe80007ffe0ff */
[----:B------:R-:W-:Y:S11]  /*7620*/  ISETP.GE.AND P0, PT, R2, R35, PT ;  /* 0x000000230200720c */ /* 0x000ff60003f06270 */
[----:B------:R-:W-:Y:S02]  /*7630*/  @!UPT UIADD3 URZ, URZ, URZ, URZ ;  /* 0x0000003f3f3ff290 */ /* 0x000fe4000fffe03f */
[----:B------:R-:W-:Y:S01]  /*7640*/  @P0 SHF.R.S32.HI R6, RZ, 0x1f, R2 ;  /* 0x0000001fff060819 */ /* 0x000fe20000011402 */
[----:B------:R-:W-:Y:S02]  /*7650*/  @P0 IMAD.MOV.U32 R4, RZ, RZ, R90 ;  /* 0x000000ffff040224 */ /* 0x000fe400078e005a */
[----:B------:R-:W-:Y:S02]  /*7660*/  @P0 IMAD.MOV.U32 R5, RZ, RZ, R87 ;  /* 0x000000ffff050224 */ /* 0x000fe400078e0057 */
[----:B------:R-:W-:Y:S04]  /*7670*/  @P0 IMAD R3, R136, R2, RZ ;  /* 0x0000000288030224 */ /* 0x000fe800078e02ff */
[-C--:B------:R-:W-:Y:S02]  /*7680*/  @P0 IMAD R6, R6, R137.reuse, R3 ;  /* 0x0000008906060224 */ /* 0x080fe400078e0203 */
[----:B------:R-:W-:Y:S04]  /*7690*/  @P0 IMAD.WIDE.U32 R2, R2, R137, R4 ;  /* 0x0000008902020225 */ /* 0x000fe800078e0004 */
[----:B------:R-:W-:Y:S01]  /*76a0*/  @P0 IMAD.IADD R3, R3, 0x1, R6 ;  /* 0x0000000103030824 */ /* 0x000fe200078e0206 */
[C---:B------:R-:W-:Y:S04]  /*76b0*/  @P0 LEA R4, P1, R2.reuse, c[0x0][0x220], 0x1 ;  /* 0x0000880002040a11 */ /* 0x040fe800078208ff */
[----:B------:R-:W-:Y:S01]  /*76c0*/  @P0 LEA.HI.X R5, R2, c[0x0][0x224], R3, 0x1, P1 ;  /* 0x0000890002050a11 */ /* 0x000fe200008f0c03 */
[----:B------:R-:W-:Y:S01]  /*76d0*/  @P0 IMAD R2, R40, 0x6000, R11 ;  /* 0x0000600028020824 */ /* 0x000fe200078e020b */
[C---:B------:R-:W-:Y:S04]  /*76e0*/  @P0 LEA R6, P1, R138.reuse, R4, 0x1 ;  /* 0x000000048a060211 */ /* 0x040fe800078208ff */
[----:B------:R-:W-:Y:S01]  /*76f0*/  @!PT LDS RZ, [RZ] ;  /* 0x00000000fffff984 */ /* 0x000fe20000000800 */
[----:B------:R-:W-:Y:S01]  /*7700*/  @!PT LDS RZ, [RZ] ;  /* 0x00000000fffff984 */ /* 0x000fe20000000800 */
[----:B------:R-:W-:Y:S01]  /*7710*/  @!PT LDS RZ, [RZ] ;  /* 0x00000000fffff984 */ /* 0x000fe20000000800 */
[----:B------:R1:W-:Y:S01]  /*7720*/  @P0 LDGSTS.E.BYPASS.LTC128B.128 [R2], [R4.64], !P6 ;  /* 0x0000000004020fae */ /* 0x0003e2000f101d48 */
[----:B------:R-:W-:Y:S03]  /*7730*/  @P0 LEA.HI.X R7, R138, R5, R133, 0x1, P1 ;  /* 0x000000058a070211 */ /* 0x000fe600008f0c85 */
[----:B------:R1:W-:Y:S04]  /*7740*/  @P0 LDGSTS.E.BYPASS.LTC128B.128 [R2+0x2000], [R4.64+0x80], !P5 ;  /* 0x0200008004020fae */ /* 0x0003e8000e901d48 */
[----:B------:R1:W-:Y:S04]  /*7750*/  @P0 LDGSTS.E.BYPASS.LTC128B.128 [R2+0x4000], [R4.64+0x100], !P4 ;  /* 0x0400010004020fae */ /* 0x0003e8000e101d48 */
[----:B------:R1:W-:Y:S04]  /*7760*/  @P0 LDGSTS.E.BYPASS.LTC128B.128 [R2+0x1000], [R6.64], !P6 ;  /* 0x0100000006020fae */ /* 0x0003e8000f101d48 */
[----:B------:R1:W-:Y:S04]  /*7770*/  @P0 LDGSTS.E.BYPASS.LTC128B.128 [R2+0x3000], [R6.64+0x80], !P5 ;  /* 0x0300008006020fae */ /* 0x0003e8000e901d48 */
[----:B------:R1:W-:Y:S01]  /*7780*/  @P0 LDGSTS.E.BYPASS.LTC128B.128 [R2+0x5000], [R6.64+0x100], !P4 ;  /* 0x0500010006020fae */ /* 0x0003e2000e101d48 */
[C---:B------:R-:W-:Y:S02]  /*7790*/  ISETP.GT.AND P0, PT, R28.reuse, R35, PT ;  /* 0x000000231c00720c */ /* 0x040fe40003f04270 */
[----:B------:R-:W-:Y:S01]  /*77a0*/  IADD3 R28, R28, -0x1, RZ ;  /* 0xffffffff1c1c7810 */ /* 0x000fe20007ffe0ff */
[----:B------:R-:W0:Y:S10]  /*77b0*/  LDGDEPBAR ;  /* 0x00000000000079af */ /* 0x000e340000000000 */
[----:B------:R-:W-:-:S05]  /*77c0*/  @P0 BRA `(.L_x_1732) ;  /* 0xffffb8b000000947 */ /* 0x000fca000383ffff */
[----:B------:R-:W-:Y:S01]  /*77d0*/  WARPSYNC 0xffffffff ;  /* 0xffffffff00007948 */ /* 0x000fe20003800000 */
[----:B------:R-:W-:Y:S06]  /*77e0*/  BAR.SYNC.DEFER_BLOCKING 0x0 ;  /* 0x0000000000007b1d */ /* 0x000fec0000010000 */
.L_x_1707:
        /* <DEDUP_REMOVED lines=32> */
.L_x_1734:
[----:B------:R-:W-:Y:S05]  /*79f0*/  BSYNC B0 ;  /* 0x0000000000007941 */ /* 0x000fea0003800000 */
.L_x_1733:
        /* <DEDUP_REMOVED lines=26> */
[----:B---3--:R-:W-:Y:S01]  /*7ba0*/  CS2R R64, SRZ ;  /* 0x0000000000407805 */ /* 0x008fe2000001ff00 */
        /* <DEDUP_REMOVED lines=34> */
[----:B------:R-:W-:Y:S01]  /*7dd0*/  IMAD.MOV.U32 R4, RZ, RZ, 0x1 ;  /* 0x00000001ff047424 */ /* 0x000fe200078e00ff */
[----:B------:R-:W-:Y:S02]  /*7de0*/  SHF.R.S32.HI R0, RZ, 0x1f, R149 ;  /* 0x0000001fff007819 */ /* 0x000fe40000011495 */
[----:B------:R-:W-:Y:S02]  /*7df0*/  ISETP.NE.U32.AND P0, PT, RZ, c[0x0][0x348], PT ;  /* 0x0000d200ff007a0c */ /* 0x000fe40003f05070 */
[----:B------:R-:W-:Y:S01]  /*7e00*/  ISETP.NE.AND P1, PT, R4, c[0x0][0x2c4], PT ;  /* 0x0000b10004007a0c */ /* 0x000fe20003f25270 */
        /* <DEDUP_REMOVED lines=40> */
.L_x_1879:
[----:B------:R-:W-:Y:S05]  /*8090*/  BRA.DIV ~URZ, `(.L_x_1737) ;  /* 0x00011cd27f007947 */ /* 0x000fea000b800000 */
[----:B------:R3:W4:Y:S02]  /*80a0*/  SHFL.IDX PT, R0, R13, RZ, 0x181f ;  /* 0x00181fff0d007589 */ /* 0x00072400000e0000 */
.L_x_1880:
[----:B------:R-:W-:Y:S01]  /*80b0*/  IMAD R50, R150, c[0x0][0x2c4], RZ ;  /* 0x0000b10096327a24 */ /* 0x000fe200078e02ff */
[----:B------:R-:W-:Y:S04]  /*80c0*/  BSSY B0, `(.L_x_1738) ;  /* 0x000000f000007945 */ /* 0x000fe80003800000 */
[----:B------:R-:W-:-:S13]  /*80d0*/  ISETP.GE.AND P0, PT, R5, R50, PT ;  /* 0x000000320500720c */ /* 0x000fda0003f06270 */
[----:B------:R-:W-:Y:S05]  /*80e0*/  @P0 BRA `(.L_x_1739) ;  /* 0x000000c000000947 */ /* 0x000fea0003800000 */
[-C--:B----4-:R-:W-:Y:S02]  /*80f0*/  LEA R8, P2, R202, R0.reuse, 0x1 ;  /* 0x00000000ca087211 */ /* 0x090fe400078408ff */
[-C--:B------:R-:W-:Y:S02]  /*8100*/  LEA R6, P1, R204, R0.reuse, 0x1 ;  /* 0x00000000cc067211 */ /* 0x080fe400078208ff */
[C---:B------:R-:W-:Y:S02]  /*8110*/  LEA R2, P0, R205.reuse, R0, 0x1 ;  /* 0x00000000cd027211 */ /* 0x040fe400078008ff */
        /* <DEDUP_REMOVED lines=9> */
.L_x_1739:
[----:B------:R-:W-:Y:S05]  /*81b0*/  BSYNC B0 ;  /* 0x0000000000007941 */ /* 0x000fea0003800000 */
.L_x_1738:
[----:B------:R-:W-:Y:S05]  /*81c0*/  BRA.DIV ~URZ, `(.L_x_1740) ;  /* 0x00011c127f007947 */ /* 0x000fea000b800000 */
[----:B--2---:R2:W1:Y:S04]  /*81d0*/  SHFL.IDX PT, R4, R12, 0x1, 0x181f ;  /* 0x00381f000c047f89 */ /* 0x00446800000e0000 */
[----:B----4-:R2:W4:Y:S02]  /*81e0*/  SHFL.IDX PT, R0, R13, 0x1, 0x181f ;  /* 0x00381f000d007f89 */ /* 0x01052400000e0000 */
.L_x_1881:
[----:B------:R-:W-:Y:S01]  /*81f0*/  IADD3 R2, R5, 0x20, RZ ;  /* 0x0000002005027810 */ /* 0x000fe20007ffe0ff */
[----:B------:R-:W-:Y:S03]  /*8200*/  BSSY B0, `(.L_x_1741) ;  /* 0x000000f000007945 */ /* 0x000fe60003800000 */
[----:B------:R-:W-:-:S13]  /*8210*/  ISETP.GE.AND P0, PT, R2, R50, PT ;  /* 0x000000320200720c */ /* 0x000fda0003f06270 */
[----:B------:R-:W-:Y:S05]  /*8220*/  @P0 BRA `(.L_x_1742) ;  /* 0x000000c000000947 */ /* 0x000fea0003800000 */
[-C--:B----4-:R-:W-:Y:S02]  /*8230*/  LEA R8, P2, R202, R0.reuse, 0x1 ;  /* 0x00000000ca087211 */ /* 0x090fe400078408ff */
[-C--:B------:R-:W-:Y:S02]  /*8240*/  LEA R6, P1, R204, R0.reuse, 0x1 ;  /* 0x00000000cc067211 */ /* 0x080fe400078208ff */
[C---:B------:R-:W-:Y:S02]  /*8250*/  LEA R2, P0, R205.reuse, R0, 0x1 ;  /* 0x00000000cd027211 */ /* 0x040fe400078008ff */
        /* <DEDUP_REMOVED lines=9> */
.L_x_1742:
[----:B------:R-:W-:Y:S05]  /*82f0*/  BSYNC B0 ;  /* 0x0000000000007941 */ /* 0x000fea0003800000 */
.L_x_1741:
[----:B------:R-:W-:Y:S05]  /*8300*/  BRA.DIV ~URZ, `(.L_x_1743) ;  /* 0x00011ba27f007947 */ /* 0x000fea000b800000 */
[----:B-1----:R1:W2:Y:S02]  /*8310*/  SHFL.IDX PT, R4, R12, 0x2, 0x181f ;  /* 0x00581f000c047f89 */ /* 0x0022a400000e0000 */
.L_x_1882:
[----:B------:R-:W-:Y:S05]  /*8320*/  BRA.DIV ~URZ, `(.L_x_1744) ;  /* 0x00011bf27f007947 */ /* 0x000fea000b800000 */
[----:B----4-:R4:W1:Y:S02]  /*8330*/  SHFL.IDX PT, R0, R13, 0x2, 0x181f ;  /* 0x00581f000d007f89 */ /* 0x01086400000e0000 */
.L_x_1883:
[----:B------:R-:W-:Y:S01]  /*8340*/  IADD3 R2, R5, 0x40, RZ ;  /* 0x0000004005027810 */ /* 0x000fe20007ffe0ff */
[----:B------:R-:W-:Y:S03]  /*8350*/  BSSY B0, `(.L_x_1745) ;  /* 0x000000f000007945 */ /* 0x000fe60003800000 */
[----:B------:R-:W-:-:S13]  /*8360*/  ISETP.GE.AND P0, PT, R2, R50, PT ;  /* 0x000000320200720c */ /* 0x000fda0003f06270 */
[----:B------:R-:W-:Y:S05]  /*8370*/  @P0 BRA `(.L_x_1746) ;  /* 0x000000c000000947 */ /* 0x000fea0003800000 */
[-C--:B-1----:R-:W-:Y:S02]  /*8380*/  LEA R8, P2, R202, R0.reuse, 0x1 ;  /* 0x00000000ca087211 */ /* 0x082fe400078408ff */
        /* <DEDUP_REMOVED lines=11> */
.L_x_1746:
[----:B------:R-:W-:Y:S05]  /*8440*/  BSYNC B0 ;  /* 0x0000000000007941 */ /* 0x000fea0003800000 */
.L_x_1745:
[----:B------:R-:W-:Y:S05]  /*8450*/  BRA.DIV ~URZ, `(.L_x_1747) ;  /* 0x00011b327f007947 */ /* 0x000fea000b800000 */
[----:B--2---:R2:W3:Y:S04]  /*8460*/  SHFL.IDX PT, R4, R12, 0x3, 0x181f ;  /* 0x00781f000c047f89 */ /* 0x0044e800000e0000 */
[----:B-1----:R2:W1:Y:S02]  /*8470*/  SHFL.IDX PT, R0, R13, 0x3, 0x181f ;  /* 0x00781f000d007f89 */ /* 0x00246400000e0000 */
.L_x_1884:
[----:B------:R-:W-:Y:S01]  /*8480*/  IADD3 R2, R5, 0x60, RZ ;  /* 0x0000006005027810 */ /* 0x000fe20007ffe0ff */
[----:B-----5:R-:W-:Y:S01]  /*8490*/  IMAD.WIDE.U32 R220, R15, c[0x0][0x2b0], RZ ;  /* 0x0000ac000fdc7a25 */ /* 0x020fe200078e00ff */
[----:B------:R-:W-:-:S02]  /*84a0*/  LOP3.LUT R196, R196, 0xfffffffd, RZ, 0xc0, !PT ;  /* 0xfffffffdc4c47812 */ /* 0x000fc400078ec0ff */
[----:B------:R-:W-:-:S13]  /*84b0*/  ISETP.GE.AND P0, PT, R2, R50, PT ;  /* 0x000000320200720c */ /* 0x000fda0003f06270 */
[-C--:B-1----:R-:W-:Y:S02]  /*84c0*/  @!P0 LEA R8, P3, R202, R0.reuse, 0x1 ;  /* 0x00000000ca088211 */ /* 0x082fe400078608ff */
[----:B------:R-:W-:Y:S02]  /*84d0*/  @!P0 LEA R6, P2, R204, R0, 0x1 ;  /* 0x00000000cc068211 */ /* 0x000fe400078408ff */
[CC--:B---3--:R-:W-:Y:S02]  /*84e0*/  @!P0 LEA.HI.X R9, R202.reuse, R4.reuse, R203, 0x1, P3 ;  /* 0x00000004ca098211 */ /* 0x0c8fe400018f0ccb */
[----:B------:R-:W-:Y:S02]  /*84f0*/  ISETP.GE.AND P3, PT, R202, c[0x0][0x1d4], PT ;  /* 0x00007500ca007a0c */ /* 0x000fe40003f66270 */
[----:B------:R-:W-:Y:S01]  /*8500*/  @!P0 LEA.HI.X R7, R204, R4, R212, 0x1, P2 ;  /* 0x00000004cc078211 */ /* 0x000fe200010f0cd4 */
[----:B------:R-:W-:Y:S01]  /*8510*/  @!PT LDS RZ, [RZ] ;  /* 0x00000000fffff984 */ /* 0x000fe20000000800 */
[----:B------:R-:W-:Y:S01]  /*8520*/  @!PT LDS RZ, [RZ] ;  /* 0x00000000fffff984 */ /* 0x000fe20000000800 */
[----:B------:R-:W-:Y:S01]  /*8530*/  @!PT LDS RZ, [RZ] ;  /* 0x00000000fffff984 */ /* 0x000fe20000000800 */
[----:B------:R1:W-:Y:S01]  /*8540*/  @!P0 LDGSTS.E.BYPASS.LTC128B.128 [R107+0x1b100], [R8.64], !P6 ;  /* 0x1b100000086b8fae */ /* 0x0003e2000f101d48 */
[----:B------:R-:W-:-:S02]  /*8550*/  @!P0 LEA R2, P1, R205, R0, 0x1 ;  /* 0x00000000cd028211 */ /* 0x000fc400078208ff */
[----:B------:R-:W-:Y:S01]  /*8560*/  SHF.R.S32.HI R0, RZ, 0x1f, R15 ;  /* 0x0000001fff007819 */ /* 0x000fe2000001140f */
[----:B------:R1:W-:Y:S01]  /*8570*/  @!P0 LDGSTS.E.BYPASS.LTC128B.128 [R107+0x1f100], [R6.64], !P5 ;  /* 0x1f100000066b8fae */ /* 0x0003e2000e901d48 */
[----:B------:R-:W-:Y:S02]  /*8580*/  ISETP.GE.AND P5, PT, R204, c[0x0][0x1d4], PT ;  /* 0x00007500cc007a0c */ /* 0x000fe40003fa6270 */
[C---:B------:R-:W-:Y:S01]  /*8590*/  ISETP.GE.AND P6, PT, R205.reuse, c[0x0][0x1d4], PT ;  /* 0x00007500cd007a0c */ /* 0x040fe20003fc6270 */
[----:B------:R-:W-:Y:S01]  /*85a0*/  IMAD R0, R0, c[0x0][0x2b0], RZ ;  /* 0x0000ac0000007a24 */ /* 0x000fe200078e02ff */
[----:B------:R-:W-:Y:S02]  /*85b0*/  @!P0 LEA.HI.X R3, R205, R4, R211, 0x1, P1 ;  /* 0x00000004cd038211 */ /* 0x000fe400008f0cd3 */
[----:B------:R-:W-:Y:S01]  /*85c0*/  @P3 LOP3.LUT R196, R196, 0x2, RZ, 0xfc, !PT ;  /* 0x00000002c4c43812 */ /* 0x000fe200078efcff */
[----:B------:R-:W-:Y:S01]  /*85d0*/  IMAD R0, R15, c[0x0][0x2b4], R0 ;  /* 0x0000ad000f007a24 */ /* 0x000fe200078e0200 */
[----:B------:R-:W-:Y:S01]  /*85e0*/  SEL R149, RZ, 0x10, P6 ;  /* 0x00000010ff957807 */ /* 0x000fe20003000000 */
[----:B------:R1:W-:Y:S01]  /*85f0*/  @!P0 LDGSTS.E.BYPASS.LTC128B.128 [R107+0x23100], [R2.64], !P4 ;  /* 0x23100000026b8fae */ /* 0x0003e2000e101d48 */
[----:B------:R-:W-:Y:S01]  /*8600*/  LOP3.LUT R196, R196, 0xfffffffe, RZ, 0xc0, !PT ;  /* 0xfffffffec4c47812 */ /* 0x000fe200078ec0ff */
[----:B------:R-:W-:-:S02]  /*8610*/  IMAD.IADD R228, R221, 0x1, R0 ;  /* 0x00000001dde47824 */ /* 0x000fc400078e0200 */
[----:B------:R-:W0:Y:S01]  /*8620*/  LDGDEPBAR ;  /* 0x00000000000079af */ /* 0x000e220000000000 */
[----:B------:R-:W-:Y:S01]  /*8630*/  @P5 LOP3.LUT R196, R196, 0x1, RZ, 0xfc, !PT ;  /* 0x00000001c4c45812 */ /* 0x000fe200078efcff */
[----:B------:R-:W-:Y:S03]  /*8640*/  WARPSYNC 0xffffffff ;  /* 0xffffffff00007948 */ /* 0x000fe60003800000 */
[----:B------:R-:W-:-:S04]  /*8650*/  LOP3.LUT R196, R196, 0xfffffffb, RZ, 0xc0, !PT ;  /* 0xfffffffbc4c47812 */ /* 0x000fc800078ec0ff */
[----:B------:R-:W-:Y:S02]  /*8660*/  @P6 LOP3.LUT R196, R196, 0x4, RZ, 0xfc, !PT ;  /* 0x00000004c4c46812 */ /* 0x000fe400078efcff */
[----:B------:R-:W-:Y:S01]  /*8670*/  IMAD.MOV.U32 R0, RZ, RZ, c[0x0][0x2b8] ;  /* 0x0000ae00ff007624 */ /* 0x000fe200078e00ff */
[----:B------:R-:W-:Y:S01]  /*8680*/  BAR.SYNC.DEFER_BLOCKING 0x0 ;  /* 0x0000000000007b1d */ /* 0x000fe20000010000 */
[----:B-1----:R-:W-:Y:S01]  /*8690*/  IMAD R2, R22, 0x40, R216 ;  /* 0x0000004016027824 */ /* 0x002fe200078e02d8 */
[----:B------:R-:W-:Y:S01]  /*86a0*/  LOP3.LUT R196, R196, 0xfffffff7, RZ, 0xc0, !PT ;  /* 0xfffffff7c4c47812 */ /* 0x000fe200078ec0ff */
[----:B------:R-:W-:Y:S01]  /*86b0*/  IMAD.MOV.U32 R189, RZ, RZ, RZ ;  /* 0x000000ffffbd7224 */ /* 0x000fe200078e00ff */
[----:B------:R-:W-:Y:S02]  /*86c0*/  ISETP.NE.AND P4, PT, R0, 0x1, PT ;  /* 0x000000010000780c */ /* 0x000fe40003f85270 */
        /* <DEDUP_REMOVED lines=15> */
[----:B------:R-:W-:Y:S01]  /*87c0*/  SHF.L.U64.HI R18, R204, 0x1, R212 ;  /* 0x00000001cc127819 */ /* 0x000fe200000102d4 */
[----:B------:R-:W-:Y:S02]  /*87d0*/  BSSY B0, `(.L_x_1748) ;  /* 0x00000a8000007945 */ /* 0x000fe40003800000 */
[----:B------:R-:W-:Y:S02]  /*87e0*/  IMAD R191, R0, c[0x0][0x2b8], R2 ;  /* 0x0000ae0000bf7a24 */ /* 0x000fe400078e0202 */
[----:B------:R-:W-:Y:S02]  /*87f0*/  IMAD R217, R14, c[0x0][0x1ec], R219 ;  /* 0x00007b000ed97a24 */ /* 0x000fe400078e02db */
[----:B------:R-:W-:Y:S01]  /*8800*/  IMAD.WIDE.U32 R2, R191, c[0x0][0x1e0], RZ ;  /* 0x00007800bf027a25 */ /* 0x000fe200078e00ff */
[----:B------:R-:W-:-:S03]  /*8810*/  SHF.R.S32.HI R6, RZ, 0x1f, R191 ;  /* 0x0000001fff067819 */ /* 0x000fc600000114bf */
[----:B------:R-:W-:Y:S02]  /*8820*/  IMAD R143, R22, -0x40, R143 ;  /* 0xffffffc0168f7824 */ /* 0x000fe400078e028f */
[C---:B------:R-:W-:Y:S02]  /*8830*/  IMAD R0, R6.reuse, c[0x0][0x1e0], RZ ;  /* 0x0000780006007a24 */ /* 0x040fe400078e02ff */
        /* <DEDUP_REMOVED lines=14> */
[C---:B------:R-:W-:Y:S01]  /*8920*/  IMAD R4, R189.reuse, c[0x0][0x1f4], R0 ;  /* 0x00007d00bd047a24 */ /* 0x040fe200078e0200 */
[----:B------:R-:W-:Y:S01]  /*8930*/  IADD3 R0, P0, R2, R218, RZ ;  /* 0x000000da02007210 */ /* 0x000fe20007f1e0ff */
[----:B------:R-:W-:-:S03]  /*8940*/  IMAD R16, R189, c[0x0][0x21c], R7 ;  /* 0x00008700bd107a24 */ /* 0x000fc600078e0207 */
[----:B------:R-:W-:Y:S02]  /*8950*/  IADD3.X R2, R217, R3, R4, P0, !PT ;  /* 0x00000003d9027210 */ /* 0x000fe400007fe404 */
[----:B------:R-:W-:-:S04]  /*8960*/  LEA R5, P0, R0, c[0x0][0x1c8], 0x1 ;  /* 0x0000720000057a11 */ /* 0x000fc800078008ff */
[----:B------:R-:W-:Y:S01]  /*8970*/  LEA.HI.X R8, R0, c[0x0][0x1cc], R2, 0x1, P0 ;  /* 0x0000730000087a11 */ /* 0x000fe200000f0c02 */
[----:B------:R-:W-:Y:S01]  /*8980*/  IMAD.WIDE.U32 R2, R191, c[0x0][0x208], RZ ;  /* 0x00008200bf027a25 */ /* 0x000fe200078e00ff */
[----:B------:R-:W1:Y:S03]  /*8990*/  SHFL.IDX PT, R0, R5, RZ, 0x181f ;  /* 0x00181fff05007589 */ /* 0x000e6600000e0000 */
[----:B------:R-:W-:Y:S01]  /*89a0*/  IMAD.IADD R3, R3, 0x1, R6 ;  /* 0x0000000103037824 */ /* 0x000fe200078e0206 */
[----:B------:R-:W3:Y:S03]  /*89b0*/  SHFL.IDX PT, R4, R8, RZ, 0x181f ;  /* 0x00181fff08047589 */ /* 0x000ee600000e0000 */
[----:B------:R-:W-:Y:S01]  /*89c0*/  IMAD.WIDE.U32 R2, R189, c[0x0][0x218], R2 ;  /* 0x00008600bd027a25 */ /* 0x000fe200078e0002 */
[----:B------:R-:W5:Y:S04]  /*89d0*/  SHFL.IDX PT, R5, R5, 0x1, 0x181f ;  /* 0x00381f0005057f89 */ /* 0x000f6800000e0000 */
[----:B------:R2:W4:Y:S02]  /*89e0*/  SHFL.IDX PT, R14, R8, 0x1, 0x181f ;  /* 0x00381f00080e7f89 */ /* 0x00052400000e0000 */
[----:B-12---:R-:W-:-:S02]  /*89f0*/  @P1 LEA R12, P0, R202, R0, 0x1 ;  /* 0x00000000ca0c1211 */ /* 0x006fc400078008ff */
[----:B------:R-:W-:Y:S02]  /*8a00*/  @P1 LEA R6, P2, R204, R0, 0x1 ;  /* 0x00000000cc061211 */ /* 0x000fe400078408ff */
[-C--:B---34-:R-:W-:Y:S02]  /*8a10*/  @P1 LEA.HI.X R13, R202, R4.reuse, R203, 0x1, P0 ;  /* 0x00000004ca0d1211 */ /* 0x098fe400000f0ccb */
[----:B------:R-:W-:-:S03]  /*8a20*/  @P1 LEA.HI.X R7, R204, R4, R212, 0x1, P2 ;  /* 0x00000004cc071211 */ /* 0x000fc600010f0cd4 */
[----:B------:R1:W-:Y:S01]  /*8a30*/  @P1 LDGSTS.E.BYPASS.LTC128B.128 [R107+0xc100], [R12.64], !P3 ;  /* 0x0c1000000c6b1fae */ /* 0x0003e2000d901d48 */
[C---:B------:R-:W-:Y:S02]  /*8a40*/  @P1 LEA R8, P0, R205.reuse, R0, 0x1 ;  /* 0x00000000cd081211 */ /* 0x040fe400078008ff */
[----:B------:R-:W-:Y:S01]  /*8a50*/  IADD3 R0, P2, R2, R222, RZ ;  /* 0x000000de02007210 */ /* 0x000fe20007f5e0ff */
[----:B------:R2:W-:Y:S01]  /*8a60*/  @P1 LDGSTS.E.BYPASS.LTC128B.128 [R107+0xe100], [R6.64], !P5 ;  /* 0x0e100000066b1fae */ /* 0x0005e2000e901d48 */
[----:B------:R-:W-:Y:S02]  /*8a70*/  @P1 LEA.HI.X R9, R205, R4, R211, 0x1, P0 ;  /* 0x00000004cd091211 */ /* 0x000fe400000f0cd3 */
[----:B------:R-:W-:Y:S02]  /*8a80*/  ISETP.GE.AND P0, PT, R15, 0x21, PT ;  /* 0x000000210f00780c */ /* 0x000fe40003f06270 */
[----:B------:R-:W-:Y:S01]  /*8a90*/  IADD3.X R2, R229, R3, R16, P2, !PT ;  /* 0x00000003e5027210 */ /* 0x000fe200017fe410 */
[----:B------:R3:W-:Y:S01]  /*8aa0*/  @P1 LDGSTS.E.BYPASS.LTC128B.128 [R107+0x10100], [R8.64], !P6 ;  /* 0x10100000086b1fae */ /* 0x0007e2000f101d48 */
[----:B------:R-:W-:-:S04]  /*8ab0*/  LEA R16, P2, R0, c[0x0][0x1f8], 0x1 ;  /* 0x00007e0000107a11 */ /* 0x000fc800078408ff */
[----:B------:R-:W-:Y:S02]  /*8ac0*/  LEA.HI.X R19, R0, c[0x0][0x1fc], R2, 0x1, P2 ;  /* 0x00007f0000137a11 */ /* 0x000fe400010f0c02 */
[----:B------:R-:W-:Y:S03]  /*8ad0*/  SHFL.IDX PT, R0, R16, 0x1, 0x181f ;  /* 0x00381f0010007f89 */ /* 0x000fe600000e0000 */
[-C--:B-----5:R-:W-:Y:S02]  /*8ae0*/  @P0 LEA R4, P2, R204, R5.reuse, 0x1 ;  /* 0x00000005cc040211 */ /* 0x0a0fe400078408ff */
[CC--:B------:R-:W-:Y:S01]  /*8af0*/  @P0 LEA R2, P1, R205.reuse, R5.reuse, 0x1 ;  /* 0x00000005cd020211 */ /* 0x0c0fe200078208ff */
[----:B-1----:R1:W4:Y:S03]  /*8b00*/  SHFL.IDX PT, R12, R16, RZ, 0x181f ;  /* 0x00181fff100c7589 */ /* 0x00232600000e0000 */
[----:B------:R-:W-:Y:S01]  /*8b10*/  @P0 LEA.HI.X R3, R205, R14, R211, 0x1, P1 ;  /* 0x0000000ecd030211 */ /* 0x000fe200008f0cd3 */
[----:B------:R-:W5:Y:S01]  /*8b20*/  SHFL.IDX PT, R13, R19, RZ, 0x181f ;  /* 0x00181fff130d7589 */ /* 0x000f6200000e0000 */
[----:B--2---:R-:W-:-:S02]  /*8b30*/  @P0 LEA R6, P3, R202, R5, 0x1 ;  /* 0x00000005ca060211 */ /* 0x004fc400078608ff */
[-C--:B------:R-:W-:Y:S02]  /*8b40*/  @P0 LEA.HI.X R5, R204, R14.reuse, R212, 0x1, P2 ;  /* 0x0000000ecc050211 */ /* 0x080fe400010f0cd4 */
[----:B------:R-:W-:Y:S02]  /*8b50*/  @P0 LEA.HI.X R7, R202, R14, R203, 0x1, P3 ;  /* 0x0000000eca070211 */ /* 0x000fe400018f0ccb */
[----:B------:R-:W-:Y:S02]  /*8b60*/  LOP3.LUT P3, RZ, R196, 0x2, RZ, 0xc0, !PT ;  /* 0x00000002c4ff7812 */ /* 0x000fe4000786c0ff */
[----:B------:R-:W-:Y:S02]  /*8b70*/  ISETP.GE.AND P2, PT, R204, c[0x0][0x1d4], PT ;  /* 0x00007500cc007a0c */ /* 0x000fe40003f46270 */
[----:B------:R-:W-:Y:S02]  /*8b80*/  LOP3.LUT R196, R196, 0xffffffef, RZ, 0xc0, !PT ;  /* 0xffffffefc4c47812 */ /* 0x000fe400078ec0ff */
[----:B-1----:R-:W-:-:S07]  /*8b90*/  SHF.L.U64.HI R16, R205, 0x1, R211 ;  /* 0x00000001cd107819 */ /* 0x002fce00000102d3 */
[----:B------:R1:W-:Y:S01]  /*8ba0*/  @P0 LDGSTS.E.BYPASS.LTC128B.128 [R107+0xd100], [R6.64], !P3 ;  /* 0x0d100000066b0fae */ /* 0x0003e2000d901d48 */
[----:B------:R-:W-:-:S03]  /*8bb0*/  ISETP.GE.AND P3, PT, R202, c[0x0][0x1d4], PT ;  /* 0x00007500ca007a0c */ /* 0x000fc60003f66270 */
[----:B------:R2:W-:Y:S01]  /*8bc0*/  @P0 LDGSTS.E.BYPASS.LTC128B.128 [R107+0xf100], [R4.64], !P5 ;  /* 0x0f100000046b0fae */ /* 0x0005e2000e901d48 */
[----:B------:R-:W-:Y:S02]  /*8bd0*/  ISETP.LT.OR P1, PT, R15, 0x1, P3 ;  /* 0x000000010f00780c */ /* 0x000fe40001f21670 */
[----:B------:R-:W-:Y:S01]  /*8be0*/  ISETP.GT.AND P5, PT, R22, R207, PT ;  /* 0x000000cf1600720c */ /* 0x000fe20003fa4270 */
[----:B------:R4:W-:Y:S01]  /*8bf0*/  @P0 LDGSTS.E.BYPASS.LTC128B.128 [R107+0x11100], [R2.64], !P6 ;  /* 0x11100000026b0fae */ /* 0x0009e2000f101d48 */
[----:B------:R-:W-:-:S03]  /*8c00*/  ISETP.GT.AND P6, PT, R216, 0x3f, PT ;  /* 0x0000003fd800780c */ /* 0x000fc60003fc4270 */
[----:B------:R-:W0:Y:S08]  /*8c10*/  LDGDEPBAR ;  /* 0x00000000000079af */ /* 0x000e300000000000 */
[----:B------:R-:W-:Y:S01]  /*8c20*/  @P5 LOP3.LUT R196, R196, 0x10, RZ, 0xfc, !PT ;  /* 0x00000010c4c45812 */ /* 0x000fe200078efcff */
[----:B-1----:R1:W3:Y:S01]  /*8c30*/  SHFL.IDX PT, R6, R19, 0x1, 0x181f ;  /* 0x00381f0013067f89 */ /* 0x0022e200000e0000 */
[----:B----4-:R-:W-:-:S05]  /*8c40*/  IADD3 R2, P0, R12, R21, RZ ;  /* 0x000000150c027210 */ /* 0x010fca0007f1e0ff */
[----:B-----5:R-:W-:Y:S01]  /*8c50*/  IMAD.X R3, R13, 0x1, R20, P0 ;  /* 0x000000010d037824 */ /* 0x020fe200000e0614 */
[----:B--2---:R-:W-:-:S04]  /*8c60*/  IADD3 R4, P0, R12, R17, RZ ;  /* 0x000000110c047210 */ /* 0x004fc80007f1e0ff */
[----:B------:R2:W-:Y:S01]  /*8c70*/  LDGSTS.E.BYPASS.LTC128B.128 [R107+0x100], [R2.64], !P1 ;  /* 0x00100000026b7fae */ /* 0x0005e2000c901d48 */
[----:B------:R-:W-:Y:S01]  /*8c80*/  IMAD.X R5, R13, 0x1, R18, P0 ;  /* 0x000000010d057824 */ /* 0x000fe200000e0612 */
[----:B------:R-:W-:Y:S02]  /*8c90*/  ISETP.LT.OR P0, PT, R15, 0x1, P2 ;  /* 0x000000010f00780c */ /* 0x000fe40001701670 */
[C---:B------:R-:W-:Y:S01]  /*8ca0*/  ISETP.GE.AND P1, PT, R205.reuse, c[0x0][0x1d4], PT ;  /* 0x00007500cd007a0c */ /* 0x040fe20003f26270 */
[----:B-1----:R-:W-:Y:S01]  /*8cb0*/  IMAD.SHL.U32 R19, R205, 0x2, RZ ;  /* 0x00000002cd137824 */ /* 0x002fe200078e00ff */
[----:B------:R-:W-:-:S09]  /*8cc0*/  ISETP.LT.OR P2, PT, R15, 0x21, P2 ;  /* 0x000000210f00780c */ /* 0x000fd20001741670 */
[----:B------:R1:W-:Y:S02]  /*8cd0*/  LDGSTS.E.BYPASS.LTC128B.128 [R107+0x2100], [R4.64], !P0 ;  /* 0x02100000046b7fae */ /* 0x0003e4000c101d48 */
[----:B-1----:R-:W-:-:S05]  /*8ce0*/  IADD3 R4, P0, R12, R19, RZ ;  /* 0x000000130c047210 */ /* 0x002fca0007f1e0ff */
[----:B------:R-:W-:Y:S01]  /*8cf0*/  IMAD.X R5, R13, 0x1, R16, P0 ;  /* 0x000000010d057824 */ /* 0x000fe200000e0610 */
[----:B--2---:R-:W-:-:S05]  /*8d00*/  IADD3 R2, P0, R0, R21, RZ ;  /* 0x0000001500027210 */ /* 0x004fca0007f1e0ff */
[----:B---3--:R-:W-:Y:S01]  /*8d10*/  IMAD.X R3, R6, 0x1, R20, P0 ;  /* 0x0000000106037824 */ /* 0x008fe200000e0614 */
[C---:B------:R-:W-:Y:S02]  /*8d20*/  ISETP.LT.OR P0, PT, R15.reuse, 0x1, P1 ;  /* 0x000000010f00780c */ /* 0x040fe40000f01670 */
[----:B------:R-:W-:-:S11]  /*8d30*/  ISETP.LT.OR P1, PT, R15, 0x21, P1 ;  /* 0x000000210f00780c */ /* 0x000fd60000f21670 */
[----:B------:R1:W-:Y:S01]  /*8d40*/  LDGSTS.E.BYPASS.LTC128B.128 [R107+0x4100], [R4.64], !P0 ;  /* 0x04100000046b7fae */ /* 0x0003e2000c101d48 */
[----:B------:R-:W-:-:S13]  /*8d50*/  ISETP.LT.OR P0, PT, R15, 0x21, P3 ;  /* 0x000000210f00780c */ /* 0x000fda0001f01670 */
[----:B------:R2:W-:Y:S01]  /*8d60*/  LDGSTS.E.BYPASS.LTC128B.128 [R107+0x1100], [R2.64], !P0 ;  /* 0x01100000026b7fae */ /* 0x0005e2000c101d48 */
[----:B-1----:R-:W-:-:S05]  /*8d70*/  IADD3 R4, P0, R0, R17, RZ ;  /* 0x0000001100047210 */ /* 0x002fca0007f1e0ff */
[----:B------:R-:W-:-:S05]  /*8d80*/  IMAD.X R5, R6, 0x1, R18, P0 ;  /* 0x0000000106057824 */ /* 0x000fca00000e0612 */
[----:B------:R1:W-:Y:S01]  /*8d90*/  LDGSTS.E.BYPASS.LTC128B.128 [R107+0x3100], [R4.64], !P2 ;  /* 0x03100000046b7fae */ /* 0x0003e2000d101d48 */
[----:B--2---:R-:W-:-:S05]  /*8da0*/  IADD3 R2, P0, R0, R19, RZ ;  /* 0x0000001300027210 */ /* 0x004fca0007f1e0ff */
[----:B------:R-:W-:-:S05]  /*8db0*/  IMAD.X R3, R6, 0x1, R16, P0 ;  /* 0x0000000106037824 */ /* 0x000fca00000e0610 */
[----:B------:R1:W-:Y:S04]  /*8dc0*/  LDGSTS.E.BYPASS.LTC128B.128 [R107+0x5100], [R2.64], !P1 ;  /* 0x05100000026b7fae */ /* 0x0003e8000c901d48 */
[----:B------:R-:W0:Y:S01]  /*8dd0*/  LDGDEPBAR ;  /* 0x00000000000079af */ /* 0x000e220000000000 */
[----:B------:R-:W-:Y:S05]  /*8de0*/  @!P5 BRA `(.L_x_1749) ;  /* 0x000004600000d947 */ /* 0x000fea0003800000 */
[----:B-1----:R-:W-:Y:S01]  /*8df0*/  IMAD R2, R22, 0x40, R230 ;  /* 0x0000004016027824 */ /* 0x002fe200078e02e6 */
[----:B------:R-:W-:-:S04]  /*8e00*/  MOV R189, RZ ;  /* 0x000000ff00bd7202 */ /* 0x000fc80000000f00 */
        /* <DEDUP_REMOVED lines=26> */
.L_x_1885:
[----:B------:R-:W-:Y:S05]  /*8fb0*/  BRA.DIV ~URZ, `(.L_x_1751) ;  /* 0x000111127f007947 */ /* 0x000fea000b800000 */
[----:B------:R-:W3:Y:S01]  /*8fc0*/  SHFL.IDX PT, R0, R14, RZ, 0x181f ;  /* 0x00181fff0e007589 */ /* 0x000ee200000e0000 */
[C---:B------:R-:W-:Y:S02]  /*8fd0*/  LOP3.LUT P2, RZ, R196.reuse, 0x2, RZ, 0xc0, !PT ;  /* 0x00000002c4ff7812 */ /* 0x040fe4000784c0ff */
[C---:B------:R-:W-:Y:S02]  /*8fe0*/  LOP3.LUT P1, RZ, R196.reuse, 0x1, RZ, 0xc0, !PT ;  /* 0x00000001c4ff7812 */ /* 0x040fe4000782c0ff */
[----:B------:R-:W-:Y:S02]  /*8ff0*/  LOP3.LUT P3, RZ, R196, 0x4, RZ, 0xc0, !PT ;  /* 0x00000004c4ff7812 */ /* 0x000fe4000786c0ff */
[----:B------:R-:W-:Y:S02]  /*9000*/  SEL R13, RZ, 0x10, P2 ;  /* 0x00000010ff0d7807 */ /* 0x000fe40001000000 */
[----:B------:R-:W-:-:S02]  /*9010*/  SEL R12, RZ, 0x10, P1 ;  /* 0x00000010ff0c7807 */ /* 0x000fc40000800000 */
        /* <DEDUP_REMOVED lines=14> */
.L_x_1886:
        /* <DEDUP_REMOVED lines=21> */
.L_x_1749:
[----:B------:R-:W-:Y:S05]  /*9250*/  BSYNC B0 ;  /* 0x0000000000007941 */ /* 0x000fea0003800000 */
.L_x_1748:
[----:B------:R-:W-:Y:S01]  /*9260*/  ISETP.LT.AND P0, PT, RZ, c[0x0][0x27c], PT ;  /* 0x00009f00ff007a0c */ /* 0x000fe20003f01270 */
[----:B------:R-:W0:Y:S01]  /*9270*/  LDGDEPBAR ;  /* 0x00000000000079af */ /* 0x000e220000000000 */
[----:B------:R-:W-:Y:S11]  /*9280*/  BSSY B2, `(.L_x_1752) ;  /* 0x000058f000027945 */ /* 0x000ff60003800000 */
[----:B------:R-:W-:Y:S05]  /*9290*/  @P0 BRA `(.L_x_1753) ;  /* 0x0000002000000947 */ /* 0x000fea0003800000 */
[----:B------:R-:W-:-:S04]  /*92a0*/  DEPBAR.LE SB0, 0x3 ;  /* 0x000080c00000791a */ /* 0x000fc80000000000 */
[----:B------:R-:W-:Y:S05]  /*92b0*/  BRA `(.L_x_1754) ;  /* 0x000058b000007947 */ /* 0x000fea0003800000 */
.L_x_1753:
[----:B------:R-:W-:Y:S01]  /*92c0*/  SHF.R.S32.HI R0, RZ, 0x1f, R142 ;  /* 0x0000001fff007819 */ /* 0x000fe2000001148e */
[----:B-1----:R-:W-:Y:S01]  /*92d0*/  IMAD.WIDE.U32 R4, R142, c[0x0][0x280], RZ ;  /* 0x0000a0008e047a25 */ /* 0x002fe200078e00ff */
[----:B------:R-:W-:-:S03]  /*92e0*/  ULDC.U8 UR4, c[0x0][0x298] ;  /* 0x0000a60000047ab9 */ /* 0x000fc60000000000 */
[----:B------:R-:W-:Y:S01]  /*92f0*/  IMAD R2, R0, c[0x0][0x280], RZ ;  /* 0x0000a00000027a24 */ /* 0x000fe200078e02ff */
[----:B------:R-:W-:Y:S01]  /*9300*/  LEA R6, P0, R4, c[0x0][0x270], 0x1 ;  /* 0x00009c0004067a11 */ /* 0x000fe200078008ff */
[----:B------:R-:W-:Y:S02]  /*9310*/  IMAD R0, R0, c[0x0][0x290], RZ ;  /* 0x0000a40000007a24 */ /* 0x000fe400078e02ff */
[C---:B------:R-:W-:Y:S02]  /*9320*/  IMAD R7, R142.reuse, c[0x0][0x284], R2 ;  /* 0x0000a1008e077a24 */ /* 0x040fe400078e0202 */
[----:B------:R-:W-:-:S03]  /*9330*/  IMAD.WIDE.U32 R2, R142, c[0x0][0x290], RZ ;  /* 0x0000a4008e027a25 */ /* 0x000fc600078e00ff */
[----:B------:R-:W-:Y:S01]  /*9340*/  IADD3 R7, R7, R5, RZ ;  /* 0x0000000507077210 */ /* 0x000fe20007ffe0ff */
[----:B------:R-:W-:-:S03]  /*9350*/  IMAD R5, R142, c[0x0][0x294], R0 ;  /* 0x0000a5008e057a24 */ /* 0x000fc600078e0200 */
[----:B------:R-:W-:Y:S02]  /*9360*/  LEA.HI.X R0, R4, c[0x0][0x274], R7, 0x1, P0 ;  /* 0x00009d0004007a11 */ /* 0x000fe400000f0c07 */
[C---:B------:R-:W-:Y:S02]  /*9370*/  LEA R12, P0, R2.reuse, c[0x0][0x288], 0x1 ;  /* 0x0000a200020c7a11 */ /* 0x040fe400078008ff */
[----:B------:R-:W-:Y:S02]  /*9380*/  IADD3 R3, R5, R3, RZ ;  /* 0x0000000305037210 */ /* 0x000fe40007ffe0ff */
[----:B------:R-:W-:Y:S02]  /*9390*/  LEA R7, R233, R206, 0x7 ;  /* 0x000000cee9077211 */ /* 0x000fe400078e38ff */
[----:B------:R-:W-:Y:S02]  /*93a0*/  LEA.HI.X R5, R2, c[0x0][0x28c], R3, 0x1, P0 ;  /* 0x0000a30002057a11 */ /* 0x000fe400000f0c03 */
[----:B------:R-:W-:-:S13]  /*93b0*/  ISETP.NE.AND P0, PT, RZ, UR4, PT ;  /* 0x00000004ff007c0c */ /* 0x000fda000bf05270 */
[----:B------:R-:W-:Y:S05]  /*93c0*/  @!P0 BRA `(.L_x_1755) ;  /* 0x00002b5000008947 */ /* 0x000fea0003800000 */
[----:B------:R-:W-:Y:S05]  /*93d0*/  BRA.DIV ~URZ, `(.L_x_1756) ;  /* 0x00010f327f007947 */ /* 0x000fea000b800000 */
[----:B------:R1:W2:Y:S02]  /*93e0*/  SHFL.IDX PT, R8, R0, RZ, 0x1c1f ;  /* 0x001c1fff00087589 */ /* 0x0002a400000e0000 */
.L_x_1887:
[----:B------:R-:W-:Y:S05]  /*93f0*/  BRA.DIV ~URZ, `(.L_x_1757) ;  /* 0x00010f827f007947 */ /* 0x000fea000b800000 */
[----:B------:R-:W3:Y:S04]  /*9400*/  SHFL.IDX PT, R4, R6, RZ, 0x1c1f ;  /* 0x001c1fff06047589 */ /* 0x000ee800000e0000 */
[----:B-1----:R-:W1:Y:S04]  /*9410*/  SHFL.IDX PT, R0, R12, RZ, 0x1c1f ;  /* 0x001c1fff0c007589 */ /* 0x002e6800000e0000 */
[----:B------:R4:W2:Y:S02]  /*9420*/  SHFL.IDX PT, R30, R5, RZ, 0x1c1f ;  /* 0x001c1fff051e7589 */ /* 0x0008a400000e0000 */
[----:B--2-4-:R-:W-:-:S02]  /*9430*/  MOV R5, R8 ;  /* 0x0000000800057202 */ /* 0x014fc40000000f00 */
.L_x_1888:
[----:B-1-3--:R-:W-:Y:S01]  /*9440*/  ISETP.GE.AND P0, PT, R7, R50, PT ;  /* 0x000000320700720c */ /* 0x00afe20003f06270 */
        /* <DEDUP_REMOVED lines=14> */
[----:B------:R-:W2:Y:S04]  /*9530*/  LDL R42, [R1+0x30] ;  /* 0x00003000012a7983 */ /* 0x000ea80000100800 */
[----:B------:R-:W3:Y:S04]  /*9540*/  LDL R41, [R1+0x2c] ;  /* 0x00002c0001297983 */ /* 0x000ee80000100800 */
[----:B------:R-:W4:Y:S04]  /*9550*/  LDL R40, [R1+0x34] ;  /* 0x0000340001287983 */ /* 0x000f280000100800 */
[----:B------:R-:W4:Y:S04]  /*9560*/  LDL R39, [R1+0x28] ;  /* 0x0000280001277983 */ /* 0x000f280000100800 */
        /* <DEDUP_REMOVED lines=9> */
[----:B------:R-:W-:Y:S01]  /*9600*/  CS2R R2, SRZ ;  /* 0x0000000000027805 */ /* 0x000fe2000001ff00 */
[----:B------:R-:W-:-:S02]  /*9610*/  ISETP.GE.AND P2, PT, R145, c[0x0][0x27c], PT ;  /* 0x00009f0091007a0c */ /* 0x000fc40003f46270 */
[----:B------:R-:W-:Y:S01]  /*9620*/  ISETP.GE.AND P1, PT, R110, c[0x0][0x27c], PT ;  /* 0x00009f006e007a0c */ /* 0x000fe20003f26270 */
[----:B------:R-:W-:Y:S01]  /*9630*/  CS2R R20, SRZ ;  /* 0x0000000000147805 */ /* 0x000fe2000001ff00 */
[----:B------:R-:W-:Y:S01]  /*9640*/  CS2R R22, SRZ ;  /* 0x0000000000167805 */ /* 0x000fe2000001ff00 */
[----:B------:R-:W-:Y:S01]  /*9650*/  CS2R R24, SRZ ;  /* 0x0000000000187805 */ /* 0x000fe2000001ff00 */
[----:B------:R-:W-:Y:S01]  /*9660*/  CS2R R26, SRZ ;  /* 0x00000000001a7805 */ /* 0x000fe2000001ff00 */
[----:B------:R-:W-:Y:S02]  /*9670*/  CS2R R28, SRZ ;  /* 0x00000000001c7805 */ /* 0x000fe4000001ff00 */
[----:B--2---:R-:W-:-:S05]  /*9680*/  @!P4 IADD3 R8, P0, R4, R42, RZ ;  /* 0x0000002a0408c210 */ /* 0x004fca0007f1e0ff */
[----:B---3--:R-:W-:Y:S01]  /*9690*/  @!P4 IMAD.X R9, R5, 0x1, R41, P0 ;  /* 0x000000010509c824 */ /* 0x008fe200000e0629 */
[----:B----4-:R-:W-:-:S04]  /*96a0*/  @!P3 IADD3 R12, P0, R4, R40, RZ ;  /* 0x00000028040cb210 */ /* 0x010fc80007f1e0ff */
[----:B------:R1:W5:Y:S01]  /*96b0*/  @!P4 LD.E.64 R20, [R8.64] ;  /* 0x000000080814c980 */ /* 0x000362000c101b00 */
[----:B------:R-:W-:Y:S01]  /*96c0*/  @!P3 IMAD.X R13, R5, 0x1, R39, P0 ;  /* 0x00000001050db824 */ /* 0x000fe200000e0627 */
[----:B------:R-:W-:-:S04]  /*96d0*/  @!P2 IADD3 R14, P0, R4, R38, RZ ;  /* 0x00000026040ea210 */ /* 0x000fc80007f1e0ff */
[----:B------:R2:W5:Y:S01]  /*96e0*/  @!P3 LD.E.64 R22, [R12.64] ;  /* 0x000000080c16b980 */ /* 0x000562000c101b00 */
[----:B------:R-:W-:Y:S01]  /*96f0*/  @!P2 IMAD.X R15, R5, 0x1, R37, P0 ;  /* 0x00000001050fa824 */ /* 0x000fe200000e0625 */
[----:B------:R-:W-:-:S04]  /*9700*/  @!P1 IADD3 R16, P0, R4, R36, RZ ;  /* 0x0000002404109210 */ /* 0x000fc80007f1e0ff */
[----:B------:R3:W5:Y:S01]  /*9710*/  @!P2 LD.E.64 R24, [R14.64] ;  /* 0x000000080e18a980 */ /* 0x000762000c101b00 */
[----:B------:R-:W-:Y:S01]  /*9720*/  @!P1 IMAD.X R17, R5, 0x1, R35, P0 ;  /* 0x0000000105119824 */ /* 0x000fe200000e0623 */
[----:B------:R-:W-:-:S04]  /*9730*/  ISETP.GE.AND P0, PT, R144, c[0x0][0x27c], PT ;  /* 0x00009f0090007a0c */ /* 0x000fc80003f06270 */
[----:B------:R4:W5:Y:S09]  /*9740*/  @!P1 LD.E.64 R26, [R16.64] ;  /* 0x00000008101a9980 */ /* 0x000972000c101b00 */
[----:B------:R-:W-:-:S05]  /*9750*/  @!P0 IADD3 R32, P5, R4, R34, RZ ;  /* 0x0000002204208210 */ /* 0x000fca0007fbe0ff */
[----:B------:R-:W-:Y:S01]  /*9760*/  @!P0 IMAD.X R33, R5, 0x1, R31, P5 ;  /* 0x0000000105218824 */ /* 0x000fe200028e061f */
[----:B------:R-:W-:Y:S01]  /*9770*/  ISETP.GE.AND P5, PT, R108, c[0x0][0x27c], PT ;  /* 0x00009f006c007a0c */ /* 0x000fe20003fa6270 */
[----:B-1----:R-:W-:Y:S01]  /*9780*/  CS2R R8, SRZ ;  /* 0x0000000000087805 */ /* 0x002fe2000001ff00 */
[----:B--2---:R-:W-:Y:S01]  /*9790*/  CS2R R12, SRZ ;  /* 0x00000000000c7805 */ /* 0x004fe2000001ff00 */
[----:B---3--:R-:W-:Y:S01]  /*97a0*/  CS2R R14, SRZ ;  /* 0x00000000000e7805 */ /* 0x008fe2000001ff00 */
[----:B------:R1:W5:Y:S09]  /*97b0*/  @!P0 LD.E.64 R28, [R32.64] ;  /* 0x00000008201c8980 */ /* 0x000372000c101b00 */
[----:B------:R-:W-:-:S02]  /*97c0*/  @!P5 IMAD.MOV.U32 R6, RZ, RZ, R4 ;  /* 0x000000ffff06d224 */ /* 0x000fc400078e0004 */
[----:B------:R-:W-:Y:S02]  /*97d0*/  @!P5 IMAD.MOV.U32 R7, RZ, RZ, R5 ;  /* 0x000000ffff07d224 */ /* 0x000fe400078e0005 */
[----:B------:R-:W-:Y:S02]  /*97e0*/  @!P5 IMAD.MOV.U32 R4, RZ, RZ, R0 ;  /* 0x000000ffff04d224 */ /* 0x000fe400078e0000 */
[----:B------:R-:W-:Y:S02]  /*97f0*/  @!P5 IMAD.MOV.U32 R5, RZ, RZ, R30 ;  /* 0x000000ffff05d224 */ /* 0x000fe400078e001e */
[----:B------:R-:W-:-:S04]  /*9800*/  @!P5 IMAD.WIDE R6, R108, 0x2, R6 ;  /* 0x000000026c06d825 */ /* 0x000fc800078e0206 */
[----:B------:R-:W-:Y:S01]  /*9810*/  @!P5 IMAD.WIDE R4, R108, 0x2, R4 ;  /* 0x000000026c04d825 */ /* 0x000fe200078e0204 */
[----:B------:R2:W5:Y:S04]  /*9820*/  @!P5 LD.E.64 R18, [R6.64] ;  /* 0x000000080612d980 */ /* 0x000568000c101b00 */
[----:B------:R3:W5:Y:S01]  /*9830*/  @!P5 LD.E.64 R2, [R4.64] ;  /* 0x000000080402d980 */ /* 0x000762000c101b00 */
[----:B--2---:R-:W-:Y:S01]  /*9840*/  CS2R R6, SRZ ;  /* 0x0000000000067805 */ /* 0x004fe2000001ff00 */
[----:B---3--:R-:W-:-:S05]  /*9850*/  @!P4 IADD3 R4, P5, R0, R42, RZ ;  /* 0x0000002a0004c210 */ /* 0x008fca0007fbe0ff */
[----:B------:R-:W-:-:S05]  /*9860*/  @!P4 IMAD.X R5, R30, 0x1, R41, P5 ;  /* 0x000000011e05c824 */ /* 0x000fca00028e0629 */
[----:B------:R2:W5:Y:S02]  /*9870*/  @!P4 LD.E.64 R6, [R4.64] ;  /* 0x000000080406c980 */ /* 0x000564000c101b00 */
[----:B--2---:R-:W-:-:S05]  /*9880*/  @!P3 IADD3 R4, P4, R0, R40, RZ ;  /* 0x000000280004b210 */ /* 0x004fca0007f9e0ff */
[----:B------:R-:W-:-:S05]  /*9890*/  @!P3 IMAD.X R5, R30, 0x1, R39, P4 ;  /* 0x000000011e05b824 */ /* 0x000fca00020e0627 */
[----:B------:R2:W5:Y:S02]  /*98a0*/  @!P3 LD.E.64 R8, [R4.64] ;  /* 0x000000080408b980 */ /* 0x000564000c101b00 */
[----:B--2---:R-:W-:-:S05]  /*98b0*/  @!P2 IADD3 R4, P3, R0, R38, RZ ;  /* 0x000000260004a210 */ /* 0x004fca0007f7e0ff */
[----:B------:R-:W-:-:S05]  /*98c0*/  @!P2 IMAD.X R5, R30, 0x1, R37, P3 ;  /* 0x000000011e05a824 */ /* 0x000fca00018e0625 */
[----:B------:R2:W5:Y:S01]  /*98d0*/  @!P2 LD.E.64 R12, [R4.64] ;  /* 0x00000008040ca980 */ /* 0x000562000c101b00 */
[----:B----4-:R-:W-:Y:S01]  /*98e0*/  CS2R R16, SRZ ;  /* 0x0000000000107805 */ /* 0x010fe2000001ff00 */
[----:B--2---:R-:W-:-:S05]  /*98f0*/  @!P1 IADD3 R4, P2, R0, R36, RZ ;  /* 0x0000002400049210 */ /* 0x004fca0007f5e0ff */
[----:B------:R-:W-:-:S05]  /*9900*/  @!P1 IMAD.X R5, R30, 0x1, R35, P2 ;  /* 0x000000011e059824 */ /* 0x000fca00010e0623 */
[----:B------:R2:W5:Y:S02]  /*9910*/  @!P1 LD.E.64 R14, [R4.64] ;  /* 0x00000008040e9980 */ /* 0x000564000c101b00 */
[----:B--2---:R-:W-:-:S05]  /*9920*/  @!P0 IADD3 R4, P1, R0, R34, RZ ;  /* 0x0000002200048210 */ /* 0x004fca0007f3e0ff */
[----:B------:R-:W-:-:S05]  /*9930*/  @!P0 IMAD.X R5, R30, 0x1, R31, P1 ;  /* 0x000000011e058824 */ /* 0x000fca00008e061f */
[----:B------:R1:W5:Y:S03]  /*9940*/  @!P0 LD.E.64 R16, [R4.64] ;  /* 0x0000000804108980 */ /* 0x000366000c101b00 */
.L_x_1759:
[----:B------:R-:W-:Y:S05]  /*9950*/  BSYNC B0 ;  /* 0x0000000000007941 */ /* 0x000fea0003800000 */
.L_x_1758:
[----:B-----5:R-:W-:Y:S01]  /*9960*/  IMAD.MOV.U32 R47, RZ, RZ, R22 ;  /* 0x000000ffff2f7224 */ /* 0x020fe200078e0016 */
[--C-:B-1----:R-:W-:Y:S01]  /*9970*/  SHF.R.U64 R32, R28, 0x10, R29.reuse ;  /* 0x000000101c207819 */ /* 0x102fe2000000121d */
[----:B------:R-:W-:Y:S01]  /*9980*/  IMAD.MOV.U32 R34, RZ, RZ, R29 ;  /* 0x000000ffff227224 */ /* 0x000fe200078e001d */
[----:B------:R-:W-:Y:S01]  /*9990*/  SHF.R.U64 R48, R20, 0x10, R21 ;  /* 0x0000001014307819 */ /* 0x000fe20000001215 */
[----:B------:R-:W-:Y:S01]  /*99a0*/  IMAD.MOV.U32 R54, RZ, RZ, R19 ;  /* 0x000000ffff367224 */ /* 0x000fe200078e0013 */
[----:B------:R-:W-:Y:S01]  /*99b0*/  SHF.R.U32.HI R29, RZ, 0x10, R29 ;  /* 0x00000010ff1d7819 */ /* 0x000fe2000001161d */
[----:B------:R-:W-:Y:S01]  /*99c0*/  IMAD.MOV.U32 R35, RZ, RZ, R28 ;  /* 0x000000ffff237224 */ /* 0x000fe200078e001c */
[----:B------:R-:W-:Y:S01]  /*99d0*/  SHF.R.U64 R44, R22, 0x10, R23 ;  /* 0x00000010162c7819 */ /* 0x000fe20000001217 */
[----:B------:R-:W-:Y:S01]  /*99e0*/  IMAD.MOV.U32 R43, RZ, RZ, R24 ;  /* 0x000000ffff2b7224 */ /* 0x000fe200078e0018 */
[--C-:B------:R-:W-:Y:S01]  /*99f0*/  SHF.R.U32.HI R33, RZ, 0x10, R27.reuse ;  /* 0x00000010ff217819 */ /* 0x100fe2000001161b */
[----:B------:R-:W-:Y:S01]  /*9a00*/  IMAD.MOV.U32 R38, RZ, RZ, R27 ;  /* 0x000000ffff267224 */ /* 0x000fe200078e001b */
[----:B------:R-:W-:Y:S01]  /*9a10*/  PRMT R29, R29, 0x5410, R48 ;  /* 0x000054101d1d7816 */ /* 0x000fe20000000030 */
[----:B------:R-:W-:Y:S01]  /*9a20*/  IMAD.MOV.U32 R22, RZ, RZ, R14 ;  /* 0x000000ffff167224 */ /* 0x000fe200078e000e */
[----:B------:R-:W-:Y:S01]  /*9a30*/  PRMT R34, R34, 0x5410, R47 ;  /* 0x0000541022227816 */ /* 0x000fe2000000002f */
[----:B------:R-:W-:Y:S01]  /*9a40*/  IMAD.MOV.U32 R55, RZ, RZ, R18 ;  /* 0x000000ffff377224 */ /* 0x000fe200078e0012 */
[----:B------:R-:W-:Y:S01]  /*9a50*/  SHF.R.U32.HI R0, RZ, 0x10, R9 ;  /* 0x00000010ff007819 */ /* 0x000fe20000011609 */
[----:B------:R-:W-:Y:S01]  /*9a60*/  IMAD.MOV.U32 R31, RZ, RZ, R2 ;  /* 0x000000ffff1f7224 */ /* 0x000fe200078e0002 */
[----:B------:R-:W-:Y:S01]  /*9a70*/  PRMT R33, R33, 0x5410, R44 ;  /* 0x0000541021217816 */ /* 0x000fe2000000002c */
[----:B------:R-:W-:Y:S01]  /*9a80*/  IMAD.MOV.U32 R52, RZ, RZ, R20 ;  /* 0x000000ffff347224 */ /* 0x000fe200078e0014 */
[----:B------:R-:W-:Y:S01]  /*9a90*/  PRMT R44, R29, 0x5410, R34 ;  /* 0x000054101d2c7816 */ /* 0x000fe20000000022 */
[--C-:B------:R-:W-:Y:S01]  /*9aa0*/  IMAD.MOV.U32 R30, RZ, RZ, R3.reuse ;  /* 0x000000ffff1e7224 */ /* 0x100fe200078e0003 */
[----:B------:R-:W-:Y:S01]  /*9ab0*/  SHF.R.U64 R28, R2, 0x10, R3 ;  /* 0x00000010021c7819 */ /* 0x000fe20000001203 */
[----:B------:R-:W-:Y:S01]  /*9ac0*/  IMAD.MOV.U32 R2, RZ, RZ, R13 ;  /* 0x000000ffff027224 */ /* 0x000fe200078e000d */
[----:B------:R-:W-:Y:S01]  /*9ad0*/  PRMT R29, R0, 0x7610, R29 ;  /* 0x00007610001d7816 */ /* 0x000fe2000000001d */
[----:B------:R-:W-:Y:S01]  /*9ae0*/  IMAD.MOV.U32 R42, RZ, RZ, R25 ;  /* 0x000000ffff2a7224 */ /* 0x000fe200078e0019 */
[----:B------:R-:W-:Y:S01]  /*9af0*/  LOP3.LUT R0, R208, 0x18, R104, 0xf8, !PT ;  /* 0x00000018d0007812 */ /* 0x000fe200078ef868 */
[----:B------:R-:W-:Y:S01]  /*9b00*/  IMAD.MOV.U32 R20, RZ, RZ, R9 ;  /* 0x000000ffff147224 */ /* 0x000fe200078e0009 */
[----:B------:R-:W-:Y:S01]  /*9b10*/  SHF.R.U64 R53, R18, 0x10, R19 ;  /* 0x0000001012357819 */ /* 0x000fe20000001213 */
[--C-:B------:R-:W-:Y:S01]  /*9b20*/  IMAD.MOV.U32 R46, RZ, RZ, R23.reuse ;  /* 0x000000ffff2e7224 */ /* 0x100fe200078e0017 */
[----:B------:R-:W-:Y:S01]  /*9b30*/  SHF.R.U32.HI R41, RZ, 0x10, R23 ;  /* 0x00000010ff297819 */ /* 0x000fe20000011617 */
[----:B------:R-:W-:Y:S01]  /*9b40*/  IMAD.MOV.U32 R39, RZ, RZ, R26 ;  /* 0x000000ffff277224 */ /* 0x000fe200078e001a */
[----:B------:R-:W-:Y:S01]  /*9b50*/  PRMT R28, R28, 0x5410, R54 ;  /* 0x000054101c1c7816 */ /* 0x000fe20000000036 */
[----:B------:R-:W-:Y:S01]  /*9b60*/  IMAD.MOV.U32 R51, RZ, RZ, R21 ;  /* 0x000000ffff337224 */ /* 0x000fe200078e0015 */
[----:B------:R-:W-:Y:S01]  /*9b70*/  SHF.R.U64 R18, R8, 0x10, R9 ;  /* 0x0000001008127819 */ /* 0x000fe20000001209 */
[----:B------:R-:W-:Y:S01]  /*9b80*/  IMAD.MOV.U32 R9, RZ, RZ, R12 ;  /* 0x000000ffff097224 */ /* 0x000fe200078e000c */
[----:B------:R-:W-:Y:S01]  /*9b90*/  PRMT R38, R38, 0x5410, R43 ;  /* 0x0000541026267816 */ /* 0x000fe2000000002b */
[----:B------:R-:W-:-:S04]  /*9ba0*/  DEPBAR.LE SB0, 0x3 ;  /* 0x000080c00000791a */ /* 0x000fc80000000000 */
[----:B------:R-:W-:Y:S01]  /*9bb0*/  LOP3.LUT R0, R148, R0, R147, 0xf6, !PT ;  /* 0x0000000094007212 */ /* 0x000fe200078ef693 */
[----:B------:R-:W-:Y:S01]  /*9bc0*/  WARPSYNC 0xffffffff ;  /* 0xffffffff00007948 */ /* 0x000fe20003800000 */
[----:B------:R-:W-:Y:S01]  /*9bd0*/  LOP3.LUT P0, RZ, R236, 0x4, RZ, 0xc0, !PT ;  /* 0x00000004ecff7812 */ /* 0x000fe2000780c0ff */
[----:B------:R-:W-:Y:S01]  /*9be0*/  BSSY B1, `(.L_x_1760) ;  /* 0x0000135000017945 */ /* 0x000fe20003800000 */
[--C-:B------:R-:W-:Y:S02]  /*9bf0*/  SHF.R.U64 R40, R24, 0x10, R25.reuse ;  /* 0x0000001018287819 */ /* 0x100fe40000001219 */
[----:B------:R-:W-:Y:S02]  /*9c00*/  SHF.R.U32.HI R37, RZ, 0x10, R25 ;  /* 0x00000010ff257819 */ /* 0x000fe40000011619 */
[----:B------:R-:W-:Y:S02]  /*9c10*/  SHF.R.U32.HI R25, RZ, 0x10, R3 ;  /* 0x00000010ff197819 */ /* 0x000fe40000011603 */
[----:B------:R-:W-:-:S02]  /*9c20*/  PRMT R35, R35, 0x5410, R41 ;  /* 0x0000541023237816 */ /* 0x000fc40000000029 */
[----:B------:R-:W-:Y:S02]  /*9c30*/  PRMT R22, R22, 0x5410, R28 ;  /* 0x0000541016167816 */ /* 0x000fe4000000001c */
[----:B------:R-:W-:Y:S02]  /*9c40*/  PRMT R41, R33, 0x5410, R38 ;  /* 0x0000541021297816 */ /* 0x000fe40000000026 */
[----:B------:R-:W-:Y:S01]  /*9c50*/  PRMT R28, R18, 0x7610, R28 ;  /* 0x00007610121c7816 */ /* 0x000fe2000000001c */
[----:B------:R-:W-:Y:S01]  /*9c60*/  IMAD.SHL.U32 R18, R0, 0x2, RZ ;  /* 0x0000000200127824 */ /* 0x000fe200078e00ff */
[----:B------:R-:W-:Y:S02]  /*9c70*/  SHF.R.U64 R24, R6, 0x10, R7 ;  /* 0x0000001006187819 */ /* 0x000fe40000001207 */
[----:B------:R-:W-:Y:S02]  /*9c80*/  PRMT R30, R30, 0x5410, R52 ;  /* 0x000054101e1e7816 */ /* 0x000fe40000000034 */
[----:B------:R-:W-:Y:S01]  /*9c90*/  PRMT R33, R2, 0x7610, R33 ;  /* 0x0000761002217816 */ /* 0x000fe20000000021 */
[----:B------:R-:W-:Y:S01]  /*9ca0*/  IMAD R2, R233, -0x80, R50 ;  /* 0xffffff80e9027824 */ /* 0x000fe200078e0232 */
[----:B------:R-:W-:-:S02]  /*9cb0*/  SHF.R.U32.HI R49, RZ, 0x10, R19 ;  /* 0x00000010ff317819 */ /* 0x000fc40000011613 */
[----:B------:R-:W-:Y:S02]  /*9cc0*/  SHF.R.U64 R23, R12, 0x10, R13 ;  /* 0x000000100c177819 */ /* 0x000fe4000000120d */
[----:B------:R-:W-:Y:S02]  /*9cd0*/  PRMT R25, R25, 0x5410, R53 ;  /* 0x0000541019197816 */ /* 0x000fe40000000035 */
[----:B------:R-:W-:Y:S02]  /*9ce0*/  SHF.R.U32.HI R19, RZ, 0x10, R7 ;  /* 0x00000010ff137819 */ /* 0x000fe40000011607 */
[--C-:B------:R-:W-:Y:S02]  /*9cf0*/  PRMT R24, R24, 0x5410, R30.reuse ;  /* 0x0000541018187816 */ /* 0x100fe4000000001e */
[----:B------:R-:W-:Y:S02]  /*9d00*/  PRMT R30, R20, 0x7610, R30 ;  /* 0x00007610141e7816 */ /* 0x000fe4000000001e */
[----:B------:R-:W-:-:S02]  /*9d10*/  IADD3 R0, R18, 0x18100, RZ ;  /* 0x0001810012007810 */ /* 0x000fc40007ffe0ff */
[--C-:B------:R-:W-:Y:S02]  /*9d20*/  PRMT R23, R23, 0x5410, R25.reuse ;  /* 0x0000541017177816 */ /* 0x100fe40000000019 */
[----:B------:R-:W-:Y:S02]  /*9d30*/  IMNMX R20, R2, 0x80, PT ;  /* 0x0000008002147817 */ /* 0x000fe40003800200 */
[----:B------:R-:W-:Y:S02]  /*9d40*/  PRMT R25, R19, 0x7610, R25 ;  /* 0x0000761013197816 */ /* 0x000fe40000000019 */
[----:B------:R-:W-:Y:S02]  /*9d50*/  IADD3 R19, R18, 0x18140, RZ ;  /* 0x0001814012137810 */ /* 0x000fe40007ffe0ff */
[----:B------:R-:W-:Y:S02]  /*9d60*/  @P0 IADD3 R19, R0, -0x40, RZ ;  /* 0xffffffc000130810 */ /* 0x000fe40007ffe0ff */
[----:B------:R-:W-:-:S02]  /*9d70*/  ISETP.GE.AND P0, PT, R206, R20, PT ;  /* 0x00000014ce00720c */ /* 0x000fc40003f06270 */
        /* <DEDUP_REMOVED lines=8> */
[----:B------:R-:W-:Y:S01]  /*9e00*/  PRMT R39, R39, 0x5410, R42 ;  /* 0x0000541027277816 */ /* 0x000fe2000000002a */
[----:B------:R-:W-:Y:S01]  /*9e10*/  IMAD.MOV.U32 R7, RZ, RZ, R16 ;  /* 0x000000ffff077224 */ /* 0x000fe200078e0010 */
[----:B------:R-:W-:Y:S01]  /*9e20*/  PRMT R32, R32, 0x5410, R51 ;  /* 0x0000541020207816 */ /* 0x000fe20000000033 */
[----:B------:R-:W-:Y:S01]  /*9e30*/  IMAD.MOV.U32 R6, RZ, RZ, R17 ;  /* 0x000000ffff067224 */ /* 0x000fe200078e0011 */
[----:B------:R-:W-:-:S02]  /*9e40*/  PRMT R31, R31, 0x5410, R45 ;  /* 0x000054101f1f7816 */ /* 0x000fc4000000002d */
[----:B------:R-:W-:Y:S02]  /*9e50*/  PRMT R36, R36, 0x5410, R46 ;  /* 0x0000541024247816 */ /* 0x000fe4000000002e */
[--C-:B------:R-:W-:Y:S02]  /*9e60*/  SHF.R.U64 R12, R14, 0x10, R15.reuse ;  /* 0x000000100e0c7819 */ /* 0x100fe4000000120f */
[----:B------:R-:W-:Y:S02]  /*9e70*/  SHF.R.U32.HI R5, RZ, 0x10, R15 ;  /* 0x00000010ff057819 */ /* 0x000fe4000001160f */
[----:B------:R-:W-:Y:S02]  /*9e80*/  SHF.R.U32.HI R3, RZ, 0x10, R17 ;  /* 0x00000010ff037819 */ /* 0x000fe40000011611 */
        /* <DEDUP_REMOVED lines=57> */
.L_x_1763:
[----:B------:R-:W-:Y:S05]  /*a220*/  BSYNC B0 ;  /* 0x0000000000007941 */ /* 0x000fea0003800000 */
.L_x_1762:
[----:B------:R-:W-:Y:S01]  /*a230*/  ISETP.GE.AND P0, PT, R146, c[0x0][0x27c], PT ;  /* 0x00009f0092007a0c */ /* 0x000fe20003f06270 */
[----:B------:R-:W-:-:S12]  /*a240*/  BSSY B0, `(.L_x_1764) ;  /* 0x0000028000007945 */ /* 0x000fd80003800000 */
[----:B------:R-:W-:Y:S05]  /*a250*/  @P0 BRA `(.L_x_1765) ;  /* 0x0000026000000947 */ /* 0x000fea0003800000 */
[----:B-1----:R-:W1:Y:S01]  /*a260*/  LDS.128 R4, [R19] ;  /* 0x0000000013047984 */ /* 0x002e620000000c00 */
        /* <DEDUP_REMOVED lines=36> */
[----:B------:R1:W-:Y:S02]  /*a4b0*/  STS.128 [R19], R4 ;  /* 0x0000000413007388 */ /* 0x0003e40000000c00 */
.L_x_1765:
[----:B------:R-:W-:Y:S05]  /*a4c0*/  BSYNC B0 ;  /* 0x0000000000007941 */ /* 0x000fea0003800000 */
.L_x_1764:
        /* <DEDUP_REMOVED lines=41> */
.L_x_1767:
[----:B------:R-:W-:Y:S05]  /*a760*/  BSYNC B0 ;  /* 0x0000000000007941 */ /* 0x000fea0003800000 */
.L_x_1766:
        /* <DEDUP_REMOVED lines=41> */
.L_x_1769:
[----:B------:R-:W-:Y:S05]  /*aa00*/  BSYNC B0 ;  /* 0x0000000000007941 */ /* 0x000fea0003800000 */
.L_x_1768:
[----:B------:R-:W-:Y:S01]  /*aa10*/  ISETP.GE.AND P0, PT, R110, c[0x0][0x27c], PT ;  /* 0x00009f006e007a0c */ /* 0x000fe20003f06270 */
[----:B------:R-:W-:-:S12]  /*aa20*/  BSSY B0, `(.L_x_1770) ;  /* 0x0000028000007945 */ /* 0x000fd80003800000 */
        /* <DEDUP_REMOVED lines=39> */
.L_x_1771:
[----:B------:R-:W-:Y:S05]  /*aca0*/  BSYNC B0 ;  /* 0x0000000000007941 */ /* 0x000fea0003800000 */
.L_x_1770:
[----:B------:R-:W-:-:S13]  /*acb0*/  ISETP.GE.AND P0, PT, R144, c[0x0][0x27c], PT ;  /* 0x00009f0090007a0c */ /* 0x000fda0003f06270 */
[----:B------:R-:W-:Y:S05]  /*acc0*/  @P0 BRA `(.L_x_1761) ;  /* 0x0000026000000947 */ /* 0x000fea0003800000 */
[----:B-1----:R-:W1:Y:S01]  /*acd0*/  LDS.128 R4, [R19+0x8000] ;  /* 0x0080000013047984 */ /* 0x002e620000000c00 */
[----:B------:R-:W-:Y:S02]  /*ace0*/  HADD2.F32 R9, -RZ, R38.H0_H0 ;  /* 0x20000026ff097230 */ /* 0x000fe40000004100 */
[----:B------:R-:W-:Y:S02]  /*acf0*/  HADD2.F32 R0, -RZ, R40.H1_H1 ;  /* 0x30000028ff007230 */ /* 0x000fe40000004100 */
[--C-:B------:R-:W-:Y:S02]  /*ad00*/  HADD2.F32 R3, -RZ, R43.reuse.H1_H1 ;  /* 0x3000002bff037230 */ /* 0x100fe40000004100 */
        /* <DEDUP_REMOVED lines=34> */
.L_x_1761:
[----:B------:R-:W-:Y:S05]  /*af30*/  BSYNC B1 ;  /* 0x0000000000017941 */ /* 0x000fea0003800000 */
.L_x_1760:
[----:B------:R-:W-:-:S04]  /*af40*/  IADD3 R0, R206, 0x40, RZ ;  /* 0x00000040ce007810 */ /* 0x000fc80007ffe0ff */
[----:B------:R-:W-:-:S13]  /*af50*/  ISETP.GE.AND P0, PT, R0, R20, PT ;  /* 0x000000140000720c */ /* 0x000fda0003f06270 */
[----:B------:R-:W-:Y:S05]  /*af60*/  @P0 BRA `(.L_x_1754) ;  /* 0x00003c0000000947 */ /* 0x000fea0003800000 */
        /* <DEDUP_REMOVED lines=41> */
.L_x_1773:
[----:B------:R-:W-:Y:S05]  /*b200*/  BSYNC B0 ;  /* 0x0000000000007941 */ /* 0x000fea0003800000 */
.L_x_1772:
        /* <DEDUP_REMOVED lines=41> */
.L_x_1775:
[----:B------:R-:W-:Y:S05]  /*b4a0*/  BSYNC B0 ;  /* 0x0000000000007941 */ /* 0x000fea0003800000 */
.L_x_1774:
        /* <DEDUP_REMOVED lines=41> */
.L_x_1777:
[----:B------:R-:W-:Y:S05]  /*b740*/  BSYNC B0 ;  /* 0x0000000000007941 */ /* 0x000fea0003800000 */
.L_x_1776:
        /* <DEDUP_REMOVED lines=41> */
.L_x_1779:
[----:B------:R-:W-:Y:S05]  /*b9e0*/  BSYNC B0 ;  /* 0x0000000000007941 */ /* 0x000fea0003800000 */
.L_x_1778:
        /* <DEDUP_REMOVED lines=41> */
.L_x_1781:
[----:B------:R-:W-:Y:S05]  /*bc80*/  BSYNC B0 ;  /* 0x0000000000007941 */ /* 0x000fea0003800000 */
.L_x_1780:
        /* <DEDUP_REMOVED lines=41> */
.L_x_1755:
[----:B------:R-:W-:Y:S05]  /*bf20*/  BRA.DIV ~URZ, `(.L_x_1782) ;  /* 0x0000e5927f007947 */ /* 0x000fea000b800000 */
[----:B------:R-:W1:Y:S02]  /*bf30*/  SHFL.IDX PT, R0, R0, RZ, 0x1c1f ;  /* 0x001c1fff00007589 */ /* 0x000e6400000e0000 */
.L_x_1889:
[----:B------:R-:W-:Y:S05]  /*bf40*/  BRA.DIV ~URZ, `(.L_x_1783) ;  /* 0x0000e5e27f007947 */ /* 0x000fea000b800000 */
[----:B------:R2:W3:Y:S01]  /*bf50*/  SHFL.IDX PT, R8, R6, RZ, 0x1c1f ;  /* 0x001c1fff06087589 */ /* 0x0004e200000e0000 */
[----:B-1----:R-:W-:-:S03]  /*bf60*/  MOV R9, R0 ;  /* 0x0000000000097202 */ /* 0x002fc60000000f00 */
[----:B------:R2:W1:Y:S04]  /*bf70*/  SHFL.IDX PT, R35, R5, RZ, 0x1c1f ;  /* 0x001c1fff05237589 */ /* 0x00046800000e0000 */
[----:B------:R2:W4:Y:S02]  /*bf80*/  SHFL.IDX PT, R32, R12, RZ, 0x1c1f ;  /* 0x001c1fff0c207589 */ /* 0x00052400000e0000 */
.L_x_1890:
        /* <DEDUP_REMOVED lines=11> */
[----:B--2---:R-:W-:Y:S01]  /*c040*/  CS2R R12, SRZ ;  /* 0x00000000000c7805 */ /* 0x004fe2000001ff00 */
[----:B------:R-:W-:Y:S01]  /*c050*/  CS2R R6, SRZ ;  /* 0x0000000000067805 */ /* 0x000fe2000001ff00 */
[----:B------:R-:W-:Y:S01]  /*c060*/  CS2R R4, SRZ ;  /* 0x0000000000047805 */ /* 0x000fe2000001ff00 */
[----:B------:R-:W-:Y:S05]  /*c070*/  @P0 BRA `(.L_x_1785) ;  /* 0x0000025000000947 */ /* 0x000fea0003800000 */
[----:B------:R-:W-:Y:S01]  /*c080*/  ISETP.GE.AND P0, PT, R104, c[0x0][0x27c], PT ;  /* 0x00009f0068007a0c */ /* 0x000fe20003f06270 */
[----:B------:R-:W-:Y:S01]  /*c090*/  CS2R R22, SRZ ;  /* 0x0000000000167805 */ /* 0x000fe2000001ff00 */
[----:B------:R-:W-:Y:S01]  /*c0a0*/  CS2R R20, SRZ ;  /* 0x0000000000147805 */ /* 0x000fe2000001ff00 */
[----:B------:R-:W-:Y:S01]  /*c0b0*/  CS2R R6, SRZ ;  /* 0x0000000000067805 */ /* 0x000fe2000001ff00 */
[----:B------:R-:W-:-:S09]  /*c0c0*/  CS2R R4, SRZ ;  /* 0x0000000000047805 */ /* 0x000fd2000001ff00 */
[C---:B------:R-:W-:Y:S01]  /*c0d0*/  @!P0 IMAD.SHL.U32 R0, R104.reuse, 0x2, RZ ;  /* 0x0000000268008824 */ /* 0x040fe200078e00ff */
[----:B------:R-:W-:-:S04]  /*c0e0*/  @!P0 SHF.L.U64.HI R3, R104, 0x1, R105 ;  /* 0x0000000168038819 */ /* 0x000fc80000010269 */
[----:B---3--:R-:W-:-:S05]  /*c0f0*/  @!P0 IADD3 R12, P1, R8, R0, RZ ;  /* 0x00000000080c8210 */ /* 0x008fca0007f3e0ff */
[----:B------:R-:W-:Y:S01]  /*c100*/  @!P0 IMAD.X R13, R9, 0x1, R3, P1 ;  /* 0x00000001090d8824 */ /* 0x000fe200008e0603 */
[----:B----4-:R-:W-:Y:S02]  /*c110*/  @!P0 IADD3 R2, P1, R32, R0, RZ ;  /* 0x0000000020028210 */ /* 0x010fe40007f3e0ff */
[----:B------:R-:W-:Y:S02]  /*c120*/  IADD3 R0, R104, 0x20, RZ ;  /* 0x0000002068007810 */ /* 0x000fe40007ffe0ff */
[----:B-1----:R-:W-:Y:S01]  /*c130*/  @!P0 IADD3.X R3, R35, R3, RZ, P1, !PT ;  /* 0x0000000323038210 */ /* 0x002fe20000ffe4ff */
[----:B------:R1:W5:Y:S04]  /*c140*/  @!P0 LD.E.128 R20, [R12.64] ;  /* 0x000000080c148980 */ /* 0x000368000c101d00 */
[----:B------:R2:W5:Y:S01]  /*c150*/  @!P0 LD.E.128 R4, [R2.64] ;  /* 0x0000000802048980 */ /* 0x000562000c101d00 */
[----:B------:R-:W-:Y:S01]  /*c160*/  ISETP.GE.AND P0, PT, R0, c[0x0][0x27c], PT ;  /* 0x00009f0000007a0c */ /* 0x000fe20003f06270 */
[----:B------:R-:W-:Y:S01]  /*c170*/  CS2R R26, SRZ ;  /* 0x00000000001a7805 */ /* 0x000fe2000001ff00 */
[----:B------:R-:W-:Y:S01]  /*c180*/  CS2R R24, SRZ ;  /* 0x0000000000187805 */ /* 0x000fe2000001ff00 */
[----:B------:R-:W-:-:S10]  /*c190*/  CS2R R14, SRZ ;  /* 0x00000000000e7805 */ /* 0x000fd4000001ff00 */
[----:B------:R-:W-:-:S04]  /*c1a0*/  @!P0 IMAD.SHL.U32 R0, R210, 0x8, RZ ;  /* 0x00000008d2008824 */ /* 0x000fc800078e00ff */
[----:B------:R-:W-:Y:S01]  /*c1b0*/  @!P0 IMAD.WIDE R18, R0, 0x2, R8 ;  /* 0x0000000200128825 */ /* 0x000fe200078e0208 */
[----:B-1----:R-:W-:-:S04]  /*c1c0*/  CS2R R12, SRZ ;  /* 0x00000000000c7805 */ /* 0x002fc8000001ff00 */
[----:B------:R1:W5:Y:S01]  /*c1d0*/  @!P0 LD.E.128 R24, [R18.64] ;  /* 0x0000000812188980 */ /* 0x000362000c101d00 */
[----:B--2---:R-:W-:Y:S01]  /*c1e0*/  MOV R3, R35 ;  /* 0x0000002300037202 */ /* 0x004fe20000000f00 */
[----:B------:R-:W-:-:S04]  /*c1f0*/  IMAD.MOV.U32 R2, RZ, RZ, R32 ;  /* 0x000000ffff027224 */ /* 0x000fc800078e0020 */
[----:B------:R-:W-:Y:S01]  /*c200*/  @!P0 IMAD.WIDE R16, R0, 0x2, R2 ;  /* 0x0000000200108825 */ /* 0x000fe200078e0202 */
[----:B------:R-:W-:-:S04]  /*c210*/  IADD3 R0, R104, 0x40, RZ ;  /* 0x0000004068007810 */ /* 0x000fc80007ffe0ff */
[----:B------:R2:W5:Y:S01]  /*c220*/  @!P0 LD.E.128 R12, [R16.64] ;  /* 0x00000008100c8980 */ /* 0x000562000c101d00 */
[----:B------:R-:W-:Y:S01]  /*c230*/  ISETP.GE.AND P0, PT, R0, c[0x0][0x27c], PT ;  /* 0x00009f0000007a0c */ /* 0x000fe20003f06270 */
[----:B------:R-:W-:Y:S01]  /*c240*/  CS2R R30, SRZ ;  /* 0x00000000001e7805 */ /* 0x000fe2000001ff00 */
[----:B------:R-:W-:-:S11]  /*c250*/  CS2R R28, SRZ ;  /* 0x00000000001c7805 */ /* 0x000fd6000001ff00 */
[----:B------:R-:W-:Y:S01]  /*c260*/  @!P0 SHF.L.U32 R0, R209, 0x3, RZ ;  /* 0x00000003d1008819 */ /* 0x000fe200000006ff */
[----:B-1----:R-:W-:-:S04]  /*c270*/  CS2R R18, SRZ ;  /* 0x0000000000127805 */ /* 0x002fc8000001ff00 */
[----:B------:R-:W-:-:S04]  /*c280*/  @!P0 IMAD.WIDE R8, R0, 0x2, R8 ;  /* 0x0000000200088825 */ /* 0x000fc800078e0208 */
[----:B------:R-:W-:Y:S01]  /*c290*/  @!P0 IMAD.WIDE R2, R0, 0x2, R2 ;  /* 0x0000000200028825 */ /* 0x000fe200078e0202 */
[----:B------:R1:W5:Y:S01]  /*c2a0*/  @!P0 LD.E.128 R28, [R8.64] ;  /* 0x00000008081c8980 */ /* 0x000362000c101d00 */
[----:B--2---:R-:W-:-:S06]  /*c2b0*/  CS2R R16, SRZ ;  /* 0x0000000000107805 */ /* 0x004fcc000001ff00 */
[----:B------:R1:W5:Y:S02]  /*c2c0*/  @!P0 LD.E.128 R16, [R2.64] ;  /* 0x0000000802108980 */ /* 0x000364000c101d00 */
.L_x_1785:
[----:B------:R-:W-:Y:S05]  /*c2d0*/  BSYNC B0 ;  /* 0x0000000000007941 */ /* 0x000fea0003800000 */
.L_x_1784:
[--C-:B-----5:R-:W-:Y:S01]  /*c2e0*/  IMAD.MOV.U32 R56, RZ, RZ, R21.reuse ;  /* 0x000000ffff387224 */ /* 0x120fe200078e0015 */
[----:B------:R-:W-:Y:S01]  /*c2f0*/  SHF.R.U64 R55, R20, 0x10, R21 ;  /* 0x0000001014377819 */ /* 0x000fe20000001215 */
[----:B------:R-:W-:Y:S01]  /*c300*/  IMAD.MOV.U32 R48, RZ, RZ, R25 ;  /* 0x000000ffff307224 */ /* 0x000fe200078e0019 */
[----:B------:R-:W-:Y:S01]  /*c310*/  SHF.R.U32.HI R47, RZ, 0x10, R23 ;  /* 0x00000010ff2f7819 */ /* 0x000fe20000011617 */
[----:B------:R-:W-:Y:S01]  /*c320*/  IMAD.MOV.U32 R41, RZ, RZ, R28 ;  /* 0x000000ffff297224 */ /* 0x000fe200078e001c */
[----:B------:R-:W-:Y:S01]  /*c330*/  SHF.R.U32.HI R43, RZ, 0x10, R25 ;  /* 0x00000010ff2b7819 */ /* 0x000fe20000011619 */
[----:B------:R-:W-:Y:S01]  /*c340*/  IMAD.MOV.U32 R57, RZ, RZ, R20 ;  /* 0x000000ffff397224 */ /* 0x000fe200078e0014 */
[----:B------:R-:W-:Y:S01]  /*c350*/  PRMT R48, R48, 0x5410, R56 ;  /* 0x0000541030307816 */ /* 0x000fe20000000038 */
[----:B------:R-:W-:Y:S01]  /*c360*/  IMAD.MOV.U32 R49, RZ, RZ, R24 ;  /* 0x000000ffff317224 */ /* 0x000fe200078e0018 */
[----:B-1----:R-:W-:Y:S01]  /*c370*/  SHF.R.U64 R2, R12, 0x10, R13 ;  /* 0x000000100c027819 */ /* 0x002fe2000000120d */
[----:B------:R-:W-:Y:S01]  /*c380*/  IMAD.MOV.U32 R54, RZ, RZ, R22 ;  /* 0x000000ffff367224 */ /* 0x000fe200078e0016 */
[----:B------:R-:W-:Y:S01]  /*c390*/  PRMT R47, R47, 0x5410, R55 ;  /* 0x000054102f2f7816 */ /* 0x000fe20000000037 */
[----:B------:R-:W-:Y:S01]  /*c3a0*/  IMAD.MOV.U32 R45, RZ, RZ, R26 ;  /* 0x000000ffff2d7224 */ /* 0x000fe200078e001a */
[----:B------:R-:W-:Y:S01]  /*c3b0*/  PRMT R55, R48, 0x5410, R43 ;  /* 0x0000541030377816 */ /* 0x000fe2000000002b */
[----:B------:R-:W-:Y:S01]  /*c3c0*/  IMAD.MOV.U32 R44, RZ, RZ, R27 ;  /* 0x000000ffff2c7224 */ /* 0x000fe200078e001b */
[----:B------:R-:W-:Y:S01]  /*c3d0*/  PRMT R48, R2, 0x7610, R48 ;  /* 0x0000761002307816 */ /* 0x000fe20000000030 */
[----:B------:R-:W-:Y:S01]  /*c3e0*/  IMAD R2, R233, -0x80, R50 ;  /* 0xffffff80e9027824 */ /* 0x000fe200078e0232 */
[--C-:B------:R-:W-:Y:S01]  /*c3f0*/  SHF.R.U64 R38, R28, 0x10, R29.reuse ;  /* 0x000000101c267819 */ /* 0x100fe2000000121d */
[----:B------:R-:W-:Y:S01]  /*c400*/  IMAD.MOV.U32 R40, RZ, RZ, R29 ;  /* 0x000000ffff287224 */ /* 0x000fe200078e001d */
[----:B------:R-:W-:Y:S01]  /*c410*/  SHF.R.U32.HI R52, RZ, 0x10, R21 ;  /* 0x00000010ff347819 */ /* 0x000fe20000011615 */
[----:B------:R-:W-:Y:S01]  /*c420*/  IMAD.MOV.U32 R37, RZ, RZ, R30 ;  /* 0x000000ffff257224 */ /* 0x000fe200078e001e */
[----:B------:R-:W-:Y:S01]  /*c430*/  PRMT R62, R41, 0x5410, R38 ;  /* 0x00005410293e7816 */ /* 0x000fe20000000026 */
[----:B------:R-:W-:Y:S01]  /*c440*/  IMAD.MOV.U32 R53, RZ, RZ, R23 ;  /* 0x000000ffff357224 */ /* 0x000fe200078e0017 */
[----:B------:R-:W-:Y:S01]  /*c450*/  IMNMX R41, R2, 0x80, PT ;  /* 0x0000008002297817 */ /* 0x000fe20003800200 */
[----:B----4-:R-:W-:Y:S01]  /*c460*/  IMAD.MOV.U32 R32, RZ, RZ, R5 ;  /* 0x000000ffff207224 */ /* 0x010fe200078e0005 */
[----:B------:R-:W-:Y:S01]  /*c470*/  SHF.R.U64 R46, R24, 0x10, R25 ;  /* 0x00000010182e7819 */ /* 0x000fe20000001219 */
[----:B------:R-:W-:Y:S01]  /*c480*/  IMAD.MOV.U32 R25, RZ, RZ, R12 ;  /* 0x000000ffff197224 */ /* 0x000fe200078e000c */
[----:B------:R-:W-:Y:S01]  /*c490*/  ISETP.GE.AND P0, PT, R206, R41, PT ;  /* 0x00000029ce00720c */ /* 0x000fe20003f06270 */
[----:B------:R-:W-:Y:S01]  /*c4a0*/  IMAD.MOV.U32 R36, RZ, RZ, R31 ;  /* 0x000000ffff247224 */ /* 0x000fe200078e001f */
[--C-:B------:R-:W-:Y:S01]  /*c4b0*/  SHF.R.U64 R42, R26, 0x10, R27.reuse ;  /* 0x000000101a2a7819 */ /* 0x100fe2000000121b */
[----:B------:R-:W-:Y:S01]  /*c4c0*/  IMAD.MOV.U32 R33, RZ, RZ, R4 ;  /* 0x000000ffff217224 */ /* 0x000fe200078e0004 */
[----:B------:R-:W-:Y:S01]  /*c4d0*/  SHF.R.U32.HI R39, RZ, 0x10, R27 ;  /* 0x00000010ff277819 */ /* 0x000fe2000001161b */
[----:B------:R-:W-:Y:S01]  /*c4e0*/  IMAD.MOV.U32 R28, RZ, RZ, R7 ;  /* 0x000000ffff1c7224 */ /* 0x000fe200078e0007 */
[----:B------:R-:W-:Y:S01]  /*c4f0*/  SHF.R.U32.HI R35, RZ, 0x10, R29 ;  /* 0x00000010ff237819 */ /* 0x000fe2000001161d */
[----:B------:R-:W-:Y:S01]  /*c500*/  IMAD.MOV.U32 R29, RZ, RZ, R6 ;  /* 0x000000ffff1d7224 */ /* 0x000fe200078e0006 */
[----:B------:R-:W-:Y:S01]  /*c510*/  SHF.R.U64 R34, R30, 0x10, R31 ;  /* 0x000000101e227819 */ /* 0x000fe2000000121f */
        /* <DEDUP_REMOVED lines=10> */
[----:B------:R-:W-:Y:S01]  /*c5c0*/  IMAD.MOV.U32 R6, RZ, RZ, R18 ;  /* 0x000000ffff067224 */ /* 0x000fe200078e0012 */
[----:B------:R-:W-:Y:S01]  /*c5d0*/  SHF.R.U32.HI R20, RZ, 0x10, R13 ;  /* 0x00000010ff147819 */ /* 0x000fe2000001160d */
[----:B------:R-:W-:Y:S01]  /*c5e0*/  IMAD.MOV.U32 R5, RZ, RZ, R19 ;  /* 0x000000ffff057224 */ /* 0x000fe200078e0013 */
[----:B------:R-:W-:Y:S01]  /*c5f0*/  PRMT R46, R46, 0x5410, R57 ;  /* 0x000054102e2e7816 */ /* 0x000fe20000000039 */
[----:B------:R-:W-:-:S04]  /*c600*/  DEPBAR.LE SB0, 0x3 ;  /* 0x000080c00000791a */ /* 0x000fc80000000000 */
[----:B------:R-:W-:Y:S01]  /*c610*/  PRMT R49, R49, 0x5410, R52 ;  /* 0x0000541031317816 */ /* 0x000fe20000000034 */
[----:B------:R-:W-:Y:S01]  /*c620*/  WARPSYNC 0xffffffff ;  /* 0xffffffff00007948 */ /* 0x000fe20003800000 */
[----:B------:R-:W-:Y:S01]  /*c630*/  SHF.R.U32.HI R31, RZ, 0x10, R31 ;  /* 0x00000010ff1f7819 */ /* 0x000fe2000001161f */
[----:B------:R-:W-:Y:S01]  /*c640*/  BSSY B1, `(.L_x_1786) ;  /* 0x0000133000017945 */ /* 0x000fe20003800000 */
[--C-:B------:R-:W-:Y:S02]  /*c650*/  SHF.R.U64 R13, R14, 0x10, R15.reuse ;  /* 0x000000100e0d7819 */ /* 0x100fe4000000120f */
[----:B---3--:R-:W-:Y:S02]  /*c660*/  SHF.R.U32.HI R8, RZ, 0x10, R15 ;  /* 0x00000010ff087819 */ /* 0x008fe4000001160f */
[--C-:B------:R-:W-:Y:S02]  /*c670*/  SHF.R.U64 R7, R16, 0x10, R17.reuse ;  /* 0x0000001010077819 */ /* 0x100fe40000001211 */
[----:B------:R-:W-:-:S02]  /*c680*/  SHF.R.U32.HI R4, RZ, 0x10, R17 ;  /* 0x00000010ff047819 */ /* 0x000fc40000011611 */
[--C-:B------:R-:W-:Y:S02]  /*c690*/  SHF.R.U64 R3, R18, 0x10, R19.reuse ;  /* 0x0000001012037819 */ /* 0x100fe40000001213 */
[----:B------:R-:W-:Y:S02]  /*c6a0*/  SHF.R.U32.HI R0, RZ, 0x10, R19 ;  /* 0x00000010ff007819 */ /* 0x000fe40000011613 */
        /* <DEDUP_REMOVED lines=25> */
[----:B------:R-:W-:Y:S02]  /*c840*/  MOV R3, c[0x0][0x27c] ;  /* 0x00009f0000037a02 */ /* 0x000fe40000000f00 */
[----:B------:R-:W-:Y:S02]  /*c850*/  LOP3.LUT R2, R208, 0x38, R104, 0xf8, !PT ;  /* 0x00000038d0027812 */ /* 0x000fe400078ef868 */
[----:B------:R-:W-:-:S04]  /*c860*/  LEA.HI R3, R3, R231, RZ, 0x1d ;  /* 0x000000e703037211 */ /* 0x000fc800078fe8ff */
[----:B------:R-:W-:Y:S02]  /*c870*/  SHF.R.S32.HI R4, RZ, 0x1f, R3 ;  /* 0x0000001fff047819 */ /* 0x000fe40000011403 */
[----:B------:R-:W-:Y:S02]  /*c880*/  SHF.L.U32 R0, R3, 0x3, RZ ;  /* 0x0000000303007819 */ /* 0x000fe400000006ff */
[----:B------:R-:W-:Y:S02]  /*c890*/  LEA.HI R3, R4, R3, RZ, 0x3 ;  /* 0x0000000304037211 */ /* 0x000fe400078f18ff */
[----:B------:R-:W-:Y:S02]  /*c8a0*/  LOP3.LUT R4, R148, R2, R147, 0xf6, !PT ;  /* 0x0000000294047212 */ /* 0x000fe400078ef693 */
[----:B------:R-:W-:Y:S02]  /*c8b0*/  LOP3.LUT R2, R208, 0x38, R0, 0xf8, !PT ;  /* 0x00000038d0027812 */ /* 0x000fe400078ef800 */
[----:B------:R-:W-:-:S02]  /*c8c0*/  SHF.L.U32 R0, R3, 0xa, RZ ;  /* 0x0000000a03007819 */ /* 0x000fc400000006ff */
[----:B------:R-:W-:Y:S02]  /*c8d0*/  LOP3.LUT R2, R2, R147, RZ, 0x3c, !PT ;  /* 0x0000009302027212 */ /* 0x000fe400078e3cff */
[----:B------:R-:W-:Y:S02]  /*c8e0*/  LOP3.LUT R0, R0, 0x7fffe000, RZ, 0xc0, !PT ;  /* 0x7fffe00000007812 */ /* 0x000fe400078ec0ff */
[----:B------:R-:W-:Y:S02]  /*c8f0*/  SHF.L.U32 R32, R4, 0x1, RZ ;  /* 0x0000000104207819 */ /* 0x000fe400000006ff */
[----:B------:R-:W-:Y:S01]  /*c900*/  IADD3 R0, R2, R0, R148 ;  /* 0x0000000002007210 */ /* 0x000fe20007ffe094 */
[--C-:B------:R-:W-:Y:S02]  /*c910*/  HADD2.F32 R2, -RZ, R42.reuse.H0_H0 ;  /* 0x2000002aff027230 */ /* 0x100fe40000004100 */
[----:B------:R-:W1:Y:S01]  /*c920*/  LDS.128 R4, [R32+0x18100] ;  /* 0x0181000020047984 */ /* 0x000e620000000c00 */
[----:B------:R-:W-:Y:S01]  /*c930*/  SHF.L.U32 R29, R0, 0x1, RZ ;  /* 0x00000001001d7819 */ /* 0x000fe200000006ff */
[----:B------:R-:W-:-:S04]  /*c940*/  HADD2.F32 R0, -RZ, R42.H1_H1 ;  /* 0x3000002aff007230 */ /* 0x000fc80000004100 */
[----:B------:R-:W2:Y:S01]  /*c950*/  LDS.128 R12, [R29+0x18100] ;  /* 0x018100001d0c7984 */ /* 0x000ea20000000c00 */
[--C-:B-1----:R-:W-:Y:S02]  /*c960*/  HADD2.F32 R21, -RZ, R4.reuse.H0_H0 ;  /* 0x20000004ff157230 */ /* 0x102fe40000004100 */
[----:B------:R-:W-:Y:S02]  /*c970*/  HADD2.F32 R18, -RZ, R4.H1_H1 ;  /* 0x30000004ff127230 */ /* 0x000fe40000004100 */
[----:B------:R-:W-:Y:S02]  /*c980*/  HADD2.F32 R23, -RZ, R6.H0_H0 ;  /* 0x20000006ff177230 */ /* 0x000fe40000004100 */
[----:B--2---:R-:W-:Y:S02]  /*c990*/  HADD2.F32 R4, -RZ, R12.H0_H0 ;  /* 0x2000000cff047230 */ /* 0x004fe40000004100 */
[----:B------:R-:W-:Y:S02]  /*c9a0*/  HADD2.F32 R22, -RZ, R6.H1_H1 ;  /* 0x30000006ff167230 */ /* 0x000fe40000004100 */
[--C-:B------:R-:W-:Y:S01]  /*c9b0*/  HADD2.F32 R25, -RZ, R7.reuse.H0_H0 ;  /* 0x20000007ff197230 */ /* 0x100fe20000004100 */
[-C--:B------:R-:W-:Y:S01]  /*c9c0*/  FMUL.FTZ R37, R4, R2.reuse ;  /* 0x0000000204257220 */ /* 0x080fe20000410000 */
[----:B------:R-:W-:Y:S01]  /*c9d0*/  HADD2.F32 R24, -RZ, R7.H1_H1 ;  /* 0x30000007ff187230 */ /* 0x000fe20000004100 */
[----:B------:R-:W-:Y:S01]  /*c9e0*/  FMUL.FTZ R7, R21, R2 ;  /* 0x0000000215077220 */ /* 0x000fe20000410000 */
[--C-:B------:R-:W-:Y:S01]  /*c9f0*/  HADD2.F32 R6, -RZ, R13.reuse.H0_H0 ;  /* 0x2000000dff067230 */ /* 0x100fe20000004100 */
[----:B------:R-:W-:Y:S01]  /*ca00*/  FMUL.FTZ R2, R18, R0 ;  /* 0x0000000012027220 */ /* 0x000fe20000410000 */
[----:B------:R-:W-:-:S02]  /*ca10*/  HADD2.F32 R9, -RZ, R13.H1_H1 ;  /* 0x3000000dff097230 */ /* 0x000fc40000004100 */
[--C-:B------:R-:W-:Y:S02]  /*ca20*/  HADD2.F32 R17, -RZ, R15.reuse.H0_H0 ;  /* 0x2000000fff117230 */ /* 0x100fe40000004100 */
[----:B------:R-:W-:Y:S02]  /*ca30*/  HADD2.F32 R16, -RZ, R15.H1_H1 ;  /* 0x3000000fff107230 */ /* 0x000fe40000004100 */
[--C-:B------:R-:W-:Y:S02]  /*ca40*/  HADD2.F32 R20, -RZ, R5.reuse.H0_H0 ;  /* 0x20000005ff147230 */ /* 0x100fe40000004100 */
[----:B------:R-:W-:Y:S02]  /*ca50*/  HADD2.F32 R19, -RZ, R5.H1_H1 ;  /* 0x30000005ff137230 */ /* 0x000fe40000004100 */
[----:B------:R-:W-:Y:S02]  /*ca60*/  HADD2.F32 R3, -RZ, R12.H1_H1 ;  /* 0x3000000cff037230 */ /* 0x000fe40000004100 */
[----:B------:R-:W-:-:S02]  /*ca70*/  HADD2.F32 R15, -RZ, R46.H1_H1 ;  /* 0x3000002eff0f7230 */ /* 0x000fc40000004100 */
[----:B------:R-:W-:Y:S01]  /*ca80*/  HADD2.F32 R13, -RZ, R47.H1_H1 ;  /* 0x3000002fff0d7230 */ /* 0x000fe20000004100 */
[C---:B------:R-:W-:Y:S01]  /*ca90*/  FMUL.FTZ R36, R3.reuse, R0 ;  /* 0x0000000003247220 */ /* 0x040fe20000410000 */
[--C-:B------:R-:W-:Y:S01]  /*caa0*/  HADD2.F32 R5, -RZ, R43.reuse.H0_H0 ;  /* 0x2000002bff057230 */ /* 0x100fe20000004100 */
[----:B------:R-:W-:Y:S01]  /*cab0*/  FFMA.FTZ R40, R4, R15, R7 ;  /* 0x0000000f04287223 */ /* 0x000fe20000010007 */
[----:B------:R-:W-:Y:S01]  /*cac0*/  HADD2.F32 R12, -RZ, R48.H1_H1 ;  /* 0x30000030ff0c7230 */ /* 0x000fe20000004100 */
[----:B------:R-:W-:Y:S01]  /*cad0*/  FFMA.FTZ R39, R3, R13, R2 ;  /* 0x0000000d03277223 */ /* 0x000fe20000010002 */
[----:B------:R-:W-:Y:S01]  /*cae0*/  HADD2.F32 R2, -RZ, R43.H1_H1 ;  /* 0x3000002bff027230 */ /* 0x000fe20000004100 */
[-C--:B------:R-:W-:Y:S01]  /*caf0*/  FMUL.FTZ R4, R20, R5.reuse ;  /* 0x0000000514047220 */ /* 0x080fe20000410000 */
[----:B------:R-:W-:Y:S01]  /*cb00*/  HADD2.F32 R0, -RZ, R44.H0_H0 ;  /* 0x2000002cff007230 */ /* 0x000fe20000004100 */
[C---:B------:R-:W-:Y:S01]  /*cb10*/  FMUL.FTZ R34, R6.reuse, R5 ;  /* 0x0000000506227220 */ /* 0x040fe20000410000 */
[----:B------:R-:W-:Y:S01]  /*cb20*/  HADD2.F32 R7, -RZ, R49.H1_H1 ;  /* 0x30000031ff077230 */ /* 0x000fe20000004100 */
[----:B------:R-:W-:Y:S01]  /*cb30*/  FFMA.FTZ R38, R6, R12, R4 ;  /* 0x0000000c06267223 */ /* 0x000fe20000010004 */
[----:B------:R-:W-:Y:S01]  /*cb40*/  HADD2.F32 R8, -RZ, R14.H0_H0 ;  /* 0x2000000eff087230 */ /* 0x000fe20000004100 */
[----:B------:R-:W-:Y:S01]  /*cb50*/  FMUL.FTZ R5, R19, R2 ;  /* 0x0000000213057220 */ /* 0x000fe20000410000 */
[--C-:B------:R-:W-:Y:S01]  /*cb60*/  HADD2.F32 R6, -RZ, R51.reuse.H1_H1 ;  /* 0x30000033ff067230 */ /* 0x100fe20000004100 */
[----:B------:R-:W-:Y:S01]  /*cb70*/  FMUL.FTZ R4, R23, R0 ;  /* 0x0000000017047220 */ /* 0x000fe20000410000 */
[----:B------:R-:W-:Y:S01]  /*cb80*/  HADD2.F32 R3, -RZ, R44.H1_H1 ;  /* 0x3000002cff037230 */ /* 0x000fe20000004100 */
[C---:B------:R-:W-:Y:S01]  /*cb90*/  FFMA.FTZ R35, R9.reuse, R7, R5 ;  /* 0x0000000709237223 */ /* 0x040fe20000010005 */
[----:B------:R-:W-:Y:S01]  /*cba0*/  HADD2.F32 R14, -RZ, R14.H1_H1 ;  /* 0x3000000eff0e7230 */ /* 0x000fe20000004100 */
[----:B------:R-:W-:Y:S01]  /*cbb0*/  FFMA.FTZ R33, R8, R6, R4 ;  /* 0x0000000608217223 */ /* 0x000fe20000010004 */
[----:B------:R-:W-:Y:S01]  /*cbc0*/  HADD2.F32 R5, -RZ, R51.H0_H0 ;  /* 0x20000033ff057230 */ /* 0x000fe20000004100 */
[----:B------:R-:W-:Y:S01]  /*cbd0*/  FMUL.FTZ R31, R9, R2 ;  /* 0x00000002091f7220 */ /* 0x000fe20000410000 */
[----:B------:R-:W-:Y:S01]  /*cbe0*/  HADD2.F32 R2, -RZ, R45.H1_H1 ;  /* 0x3000002dff027230 */ /* 0x000fe20000004100 */
[----:B------:R-:W-:-:S02]  /*cbf0*/  FMUL.FTZ R4, R22, R3 ;  /* 0x0000000316047220 */ /* 0x000fc40000410000 */
[----:B------:R-:W-:Y:S01]  /*cc00*/  FMUL.FTZ R28, R8, R0 ;  /* 0x00000000081c7220 */ /* 0x000fe20000410000 */
[----:B------:R-:W-:Y:S01]  /*cc10*/  HADD2.F32 R0, -RZ, R45.H0_H0 ;  /* 0x2000002dff007230 */ /* 0x000fe20000004100 */
[C---:B------:R-:W-:Y:S01]  /*cc20*/  FFMA.FTZ R30, R14.reuse, R5, R4 ;  /* 0x000000050e1e7223 */ /* 0x040fe20000010004 */
[----:B------:R-:W-:Y:S01]  /*cc30*/  HADD2.F32 R4, -RZ, R53.H0_H0 ;  /* 0x20000035ff047230 */ /* 0x000fe20000004100 */
[----:B------:R-:W-:Y:S02]  /*cc40*/  FMUL.FTZ R9, R25, R2 ;  /* 0x0000000219097220 */ /* 0x000fe40000410000 */
[----:B------:R-:W-:Y:S01]  /*cc50*/  FMUL.FTZ R27, R14, R3 ;  /* 0x000000030e1b7220 */ /* 0x000fe20000410000 */
[----:B------:R-:W-:Y:S01]  /*cc60*/  HADD2.F32 R3, -RZ, R47.H0_H0 ;  /* 0x2000002fff037230 */ /* 0x000fe20000004100 */
[----:B------:R-:W-:Y:S02]  /*cc70*/  FMUL.FTZ R8, R24, R0 ;  /* 0x0000000018087220 */ /* 0x000fe40000410000 */
[----:B------:R-:W-:-:S02]  /*cc80*/  FMUL.FTZ R26, R17, R2 ;  /* 0x00000002111a7220 */ /* 0x000fc40000410000 */
[----:B------:R-:W-:Y:S02]  /*cc90*/  FFMA.FTZ R17, R17, R4, R9 ;  /* 0x0000000411117223 */ /* 0x000fe40000010009 */
[C---:B------:R-:W-:Y:S02]  /*cca0*/  FMUL.FTZ R9, R16.reuse, R0 ;  /* 0x0000000010097220 */ /* 0x040fe40000410000 */
        /* <DEDUP_REMOVED lines=14> */
[----:B------:R-:W-:-:S02]  /*cd90*/  F2FP.PACK_AB R5, R35, R38 ;  /* 0x000000262305723e */ /* 0x000fc400000000ff */
[----:B------:R-:W-:Y:S02]  /*cda0*/  F2FP.PACK_AB R15, R3, R0 ;  /* 0x00000000030f723e */ /* 0x000fe400000000ff */
[----:B------:R-:W-:-:S03]  /*cdb0*/  F2FP.PACK_AB R7, R16, R17 ;  /* 0x000000111007723e */ /* 0x000fc600000000ff */
[----:B------:R1:W-:Y:S04]  /*cdc0*/  STS.128 [R32+0x18100], R12 ;  /* 0x0181000c20007388 */ /* 0x0003e80000000c00 */
[----:B------:R1:W-:Y:S02]  /*cdd0*/  STS.128 [R29+0x18100], R4 ;  /* 0x018100041d007388 */ /* 0x0003e40000000c00 */
.L_x_1789:
[----:B------:R-:W-:Y:S05]  /*cde0*/  BSYNC B0 ;  /* 0x0000000000007941 */ /* 0x000fea0003800000 */
.L_x_1788:
[----:B------:R-:W-:Y:S01]  /*cdf0*/  IADD3 R0, R104, 0x20, RZ ;  /* 0x0000002068007810 */ /* 0x000fe20007ffe0ff */
[----:B------:R-:W-:Y:S03]  /*ce00*/  BSSY B0, `(.L_x_1790) ;  /* 0x000005b000007945 */ /* 0x000fe60003800000 */
[----:B------:R-:W-:-:S13]  /*ce10*/  ISETP.GE.AND P0, PT, R0, c[0x0][0x27c], PT ;  /* 0x00009f0000007a0c */ /* 0x000fda0003f06270 */
        /* <DEDUP_REMOVED lines=13> */
[----:B-1----:R-:W-:Y:S01]  /*cef0*/  SHF.L.U32 R29, R0, 0x1, RZ ;  /* 0x00000001001d7819 */ /* 0x002fe200000006ff */
[----:B------:R-:W-:-:S04]  /*cf00*/  HADD2.F32 R0, -RZ, R48.H0_H0 ;  /* 0x20000030ff007230 */ /* 0x000fc80000004100 */
[----:B------:R-:W1:Y:S02]  /*cf10*/  LDS.128 R12, [R29+0x18100] ;  /* 0x018100001d0c7984 */ /* 0x000e640000000c00 */
[----:B-1----:R-:W-:Y:S02]  /*cf20*/  HADD2.F32 R9, -RZ, R13.H1_H1 ;  /* 0x3000000dff097230 */ /* 0x002fe40000004100 */
[--C-:B------:R-:W-:Y:S02]  /*cf30*/  HADD2.F32 R17, -RZ, R15.reuse.H0_H0 ;  /* 0x2000000fff117230 */ /* 0x100fe40000004100 */
[----:B------:R-:W-:Y:S02]  /*cf40*/  HADD2.F32 R16, -RZ, R15.H1_H1 ;  /* 0x3000000fff107230 */ /* 0x000fe40000004100 */
[----:B------:R-:W-:Y:S02]  /*cf50*/  HADD2.F32 R3, -RZ, R12.H1_H1 ;  /* 0x3000000cff037230 */ /* 0x000fe40000004100 */
[----:B------:R-:W-:-:S02]  /*cf60*/  HADD2.F32 R15, -RZ, R54.H0_H0 ;  /* 0x20000036ff0f7230 */ /* 0x000fc40000004100 */
[--C-:B------:R-:W-:Y:S01]  /*cf70*/  HADD2.F32 R8, -RZ, R14.reuse.H0_H0 ;  /* 0x2000000eff087230 */ /* 0x100fe20000004100 */
[----:B------:R-:W-:Y:S01]  /*cf80*/  FMUL.FTZ R35, R3, R0 ;  /* 0x0000000003237220 */ /* 0x000fe20000410000 */
[----:B------:R-:W-:Y:S01]  /*cf90*/  HADD2.F32 R14, -RZ, R14.H1_H1 ;  /* 0x3000000eff0e7230 */ /* 0x000fe20000004100 */
[----:B--2---:R-:W1:Y:S02]  /*cfa0*/  LDS.128 R4, [R40] ;  /* 0x0000000028047984 */ /* 0x004e640000000c00 */
[--C-:B-1----:R-:W-:Y:S02]  /*cfb0*/  HADD2.F32 R21, -RZ, R4.reuse.H0_H0 ;  /* 0x20000004ff157230 */ /* 0x102fe40000004100 */
[----:B------:R-:W-:Y:S02]  /*cfc0*/  HADD2.F32 R18, -RZ, R4.H1_H1 ;  /* 0x30000004ff127230 */ /* 0x000fe40000004100 */
[----:B------:R-:W-:Y:S02]  /*cfd0*/  HADD2.F32 R4, -RZ, R12.H0_H0 ;  /* 0x2000000cff047230 */ /* 0x000fe40000004100 */
[----:B------:R-:W-:-:S02]  /*cfe0*/  HADD2.F32 R23, -RZ, R6.H0_H0 ;  /* 0x20000006ff177230 */ /* 0x000fc40000004100 */
[----:B------:R-:W-:Y:S01]  /*cff0*/  HADD2.F32 R22, -RZ, R6.H1_H1 ;  /* 0x30000006ff167230 */ /* 0x000fe20000004100 */
[-C--:B------:R-:W-:Y:S01]  /*d000*/  FMUL.FTZ R36, R4, R2.reuse ;  /* 0x0000000204247220 */ /* 0x080fe20000410000 */
[--C-:B------:R-:W-:Y:S02]  /*d010*/  HADD2.F32 R25, -RZ, R7.reuse.H0_H0 ;  /* 0x20000007ff197230 */ /* 0x100fe40000004100 */
[----:B------:R-:W-:Y:S01]  /*d020*/  HADD2.F32 R24, -RZ, R7.H1_H1 ;  /* 0x30000007ff187230 */ /* 0x000fe20000004100 */
[C---:B------:R-:W-:Y:S01]  /*d030*/  FMUL.FTZ R7, R21.reuse, R2 ;  /* 0x0000000215077220 */ /* 0x040fe20000410000 */
[----:B------:R-:W-:Y:S01]  /*d040*/  HADD2.F32 R6, -RZ, R13.H0_H0 ;  /* 0x2000000dff067230 */ /* 0x000fe20000004100 */
[----:B------:R-:W-:Y:S01]  /*d050*/  FMUL.FTZ R2, R18, R0 ;  /* 0x0000000012027220 */ /* 0x000fe20000410000 */
[--C-:B------:R-:W-:Y:S01]  /*d060*/  HADD2.F32 R20, -RZ, R5.reuse.H0_H0 ;  /* 0x20000005ff147230 */ /* 0x100fe20000004100 */
[-C--:B------:R-:W-:Y:S01]  /*d070*/  FFMA.FTZ R39, R4, R15.reuse, R7 ;  /* 0x0000000f04277223 */ /* 0x080fe20000010007 */
[----:B------:R-:W-:Y:S01]  /*d080*/  HADD2.F32 R19, -RZ, R5.H1_H1 ;  /* 0x30000005ff137230 */ /* 0x000fe20000004100 */
[----:B------:R-:W-:Y:S01]  /*d090*/  FFMA.FTZ R15, R21, R15, -R36 ;  /* 0x0000000f150f7223 */ /* 0x000fe20000010824 */
[----:B------:R-:W-:-:S02]  /*d0a0*/  HADD2.F32 R13, -RZ, R54.H1_H1 ;  /* 0x30000036ff0d7230 */ /* 0x000fc40000004100 */
[----:B------:R-:W-:Y:S02]  /*d0b0*/  HADD2.F32 R5, -RZ, R49.H0_H0 ;  /* 0x20000031ff057230 */ /* 0x000fe40000004100 */
[--C-:B------:R-:W-:Y:S01]  /*d0c0*/  HADD2.F32 R12, -RZ, R55.reuse.H0_H0 ;  /* 0x20000037ff0c7230 */ /* 0x100fe20000004100 */
[----:B------:R-:W-:Y:S01]  /*d0d0*/  FFMA.FTZ R38, R3, R13, R2 ;  /* 0x0000000d03267223 */ /* 0x000fe20000010002 */
[--C-:B------:R-:W-:Y:S01]  /*d0e0*/  HADD2.F32 R2, -RZ, R50.reuse.H0_H0 ;  /* 0x20000032ff027230 */ /* 0x100fe20000004100 */
[-C--:B------:R-:W-:Y:S01]  /*d0f0*/  FMUL.FTZ R4, R20, R5.reuse ;  /* 0x0000000514047220 */ /* 0x080fe20000410000 */
[----:B------:R-:W-:Y:S01]  /*d100*/  HADD2.F32 R0, -RZ, R50.H1_H1 ;  /* 0x30000032ff007230 */ /* 0x000fe20000004100 */
[C---:B------:R-:W-:Y:S01]  /*d110*/  FMUL.FTZ R33, R6.reuse, R5 ;  /* 0x0000000506217220 */ /* 0x040fe20000410000 */
[----:B------:R-:W-:Y:S01]  /*d120*/  HADD2.F32 R7, -RZ, R55.H1_H1 ;  /* 0x30000037ff077230 */ /* 0x000fe20000004100 */
[----:B------:R-:W-:Y:S01]  /*d130*/  FFMA.FTZ R37, R6, R12, R4 ;  /* 0x0000000c06257223 */ /* 0x000fe20000010004 */
[----:B------:R-:W-:Y:S01]  /*d140*/  HADD2.F32 R6, -RZ, R56.H0_H0 ;  /* 0x20000038ff067230 */ /* 0x000fe20000004100 */
[----:B------:R-:W-:Y:S01]  /*d150*/  FMUL.FTZ R5, R19, R2 ;  /* 0x0000000213057220 */ /* 0x000fe20000410000 */
[----:B------:R-:W-:Y:S01]  /*d160*/  HADD2.F32 R3, -RZ, R52.H0_H0 ;  /* 0x20000034ff037230 */ /* 0x000fe20000004100 */
[----:B------:R-:W-:-:S02]  /*d170*/  FMUL.FTZ R4, R23, R0 ;  /* 0x0000000017047220 */ /* 0x000fc40000410000 */
[C---:B------:R-:W-:Y:S01]  /*d180*/  FFMA.FTZ R34, R9.reuse, R7, R5 ;  /* 0x0000000709227223 */ /* 0x040fe20000010005 */
[----:B------:R-:W-:Y:S01]  /*d190*/  HADD2.F32 R5, -RZ, R56.H1_H1 ;  /* 0x30000038ff057230 */ /* 0x000fe20000004100 */
[----:B------:R-:W-:Y:S02]  /*d1a0*/  FFMA.FTZ R32, R8, R6, R4 ;  /* 0x0000000608207223 */ /* 0x000fe40000010004 */
[----:B------:R-:W-:Y:S01]  /*d1b0*/  FMUL.FTZ R31, R9, R2 ;  /* 0x00000002091f7220 */ /* 0x000fe20000410000 */
[----:B------:R-:W-:Y:S01]  /*d1c0*/  HADD2.F32 R2, -RZ, R53.H1_H1 ;  /* 0x30000035ff027230 */ /* 0x000fe20000004100 */
[----:B------:R-:W-:Y:S02]  /*d1d0*/  FMUL.FTZ R4, R22, R3 ;  /* 0x0000000316047220 */ /* 0x000fe40000410000 */
[----:B------:R-:W-:Y:S01]  /*d1e0*/  FMUL.FTZ R28, R8, R0 ;  /* 0x00000000081c7220 */ /* 0x000fe20000410000 */
[----:B------:R-:W-:Y:S01]  /*d1f0*/  HADD2.F32 R0, -RZ, R52.H1_H1 ;  /* 0x30000034ff007230 */ /* 0x000fe20000004100 */
[----:B------:R-:W-:Y:S01]  /*d200*/  FFMA.FTZ R30, R14, R5, R4 ;  /* 0x000000050e1e7223 */ /* 0x000fe20000010004 */
[----:B------:R-:W-:Y:S01]  /*d210*/  HADD2.F32 R4, -RZ, R57.H1_H1 ;  /* 0x30000039ff047230 */ /* 0x000fe20000004100 */
[----:B------:R-:W-:-:S02]  /*d220*/  FMUL.FTZ R9, R25, R2 ;  /* 0x0000000219097220 */ /* 0x000fc40000410000 */
[----:B------:R-:W-:Y:S01]  /*d230*/  FMUL.FTZ R27, R14, R3 ;  /* 0x000000030e1b7220 */ /* 0x000fe20000410000 */
[----:B------:R-:W-:Y:S01]  /*d240*/  HADD2.F32 R3, -RZ, R57.H0_H0 ;  /* 0x20000039ff037230 */ /* 0x000fe20000004100 */
[----:B------:R-:W-:Y:S02]  /*d250*/  FMUL.FTZ R8, R24, R0 ;  /* 0x0000000018087220 */ /* 0x000fe40000410000 */
[C---:B------:R-:W-:Y:S02]  /*d260*/  FMUL.FTZ R26, R17.reuse, R2 ;  /* 0x00000002111a7220 */ /* 0x040fe40000410000 */
[----:B------:R-:W-:Y:S02]  /*d270*/  FFMA.FTZ R17, R17, R4, R9 ;  /* 0x0000000411117223 */ /* 0x000fe40000010009 */
[C---:B------:R-:W-:Y:S02]  /*d280*/  FMUL.FTZ R9, R16.reuse, R0 ;  /* 0x0000000010097220 */ /* 0x040fe40000410000 */
[----:B------:R-:W-:-:S02]  /*d290*/  FFMA.FTZ R16, R16, R3, R8 ;  /* 0x0000000310107223 */ /* 0x000fc40000010008 */
        /* <DEDUP_REMOVED lines=11> */
[----:B------:R-:W-:-:S02]  /*d350*/  F2FP.PACK_AB R14, R2, R7 ;  /* 0x00000007020e723e */ /* 0x000fc400000000ff */
[----:B------:R-:W-:Y:S02]  /*d360*/  F2FP.PACK_AB R5, R34, R37 ;  /* 0x000000252205723e */ /* 0x000fe400000000ff */
[----:B------:R-:W-:Y:S02]  /*d370*/  F2FP.PACK_AB R15, R3, R0 ;  /* 0x00000000030f723e */ /* 0x000fe400000000ff */
[----:B------:R-:W-:-:S03]  /*d380*/  F2FP.PACK_AB R7, R16, R17 ;  /* 0x000000111007723e */ /* 0x000fc600000000ff */
[----:B------:R1:W-:Y:S04]  /*d390*/  STS.128 [R40], R12 ;  /* 0x0000000c28007388 */ /* 0x0003e80000000c00 */
[----:B------:R1:W-:Y:S02]  /*d3a0*/  STS.128 [R29+0x18100], R4 ;  /* 0x018100041d007388 */ /* 0x0003e40000000c00 */
.L_x_1791:
[----:B------:R-:W-:Y:S05]  /*d3b0*/  BSYNC B0 ;  /* 0x0000000000007941 */ /* 0x000fea0003800000 */
.L_x_1790:
[----:B------:R-:W-:-:S04]  /*d3c0*/  IADD3 R0, R104, 0x40, RZ ;  /* 0x0000004068007810 */ /* 0x000fc80007ffe0ff */
[----:B------:R-:W-:-:S13]  /*d3d0*/  ISETP.GE.AND P0, PT, R0, c[0x0][0x27c], PT ;  /* 0x00009f0000007a0c */ /* 0x000fda0003f06270 */
[----:B------:R-:W-:Y:S05]  /*d3e0*/  @P0 BRA `(.L_x_1787) ;  /* 0x0000058000000947 */ /* 0x000fea0003800000 */
[----:B-1----:R-:W2:Y:S01]  /*d3f0*/  LDL R40, [R1+0xc] ;  /* 0x00000c0001287983 */ /* 0x002ea20000100800 */
        /* <DEDUP_REMOVED lines=40> */
[----:B------:R-:W-:Y:S01]  /*d680*/  HADD2.F32 R12, -RZ, R63.H0_H0 ;  /* 0x2000003fff0c7230 */ /* 0x000fe20000004100 */
        /* <DEDUP_REMOVED lines=9> */
[----:B------:R-:W-:Y:S01]  /*d720*/  HADD2.F32 R3, -RZ, R60.H1_H1 ;  /* 0x3000003cff037230 */ /* 0x000fe20000004100 */
[----:B------:R-:W-:-:S02]  /*d730*/  FMUL.FTZ R4, R23, R0 ;  /* 0x0000000017047220 */ /* 0x000fc40000410000 */
[C---:B------:R-:W-:Y:S01]  /*d740*/  FFMA.FTZ R34, R9.reuse, R7, R5 ;  /* 0x0000000709227223 */ /* 0x040fe20000010005 */
[----:B------:R-:W-:Y:S01]  /*d750*/  HADD2.F32 R5, -RZ, R64.H1_H1 ;  /* 0x30000040ff057230 */ /* 0x000fe20000004100 */
[----:B------:R-:W-:Y:S02]  /*d760*/  FFMA.FTZ R32, R8, R6, R4 ;  /* 0x0000000608207223 */ /* 0x000fe40000010004 */
[----:B------:R-:W-:Y:S01]  /*d770*/  FMUL.FTZ R31, R9, R2 ;  /* 0x00000002091f7220 */ /* 0x000fe20000410000 */
[--C-:B------:R-:W-:Y:S01]  /*d780*/  HADD2.F32 R2, -RZ, R61.reuse.H1_H1 ;  /* 0x3000003dff027230 */ /* 0x100fe20000004100 */
[----:B------:R-:W-:Y:S02]  /*d790*/  FMUL.FTZ R4, R22, R3 ;  /* 0x0000000316047220 */ /* 0x000fe40000410000 */
[----:B------:R-:W-:Y:S01]  /*d7a0*/  FMUL.FTZ R28, R8, R0 ;  /* 0x00000000081c7220 */ /* 0x000fe20000410000 */
[----:B------:R-:W-:Y:S01]  /*d7b0*/  HADD2.F32 R0, -RZ, R61.H0_H0 ;  /* 0x2000003dff007230 */ /* 0x000fe20000004100 */
        /* <DEDUP_REMOVED lines=27> */
.L_x_1787:
[----:B------:R-:W-:Y:S05]  /*d970*/  BSYNC B1 ;  /* 0x0000000000017941 */ /* 0x000fea0003800000 */
.L_x_1786:
[----:B------:R-:W-:-:S04]  /*d980*/  IADD3 R0, R206, 0x40, RZ ;  /* 0x00000040ce007810 */ /* 0x000fc80007ffe0ff */
[----:B------:R-:W-:-:S13]  /*d990*/  ISETP.GE.AND P0, PT, R0, R41, PT ;  /* 0x000000290000720c */ /* 0x000fda0003f06270 */
[----:B------:R-:W-:Y:S05]  /*d9a0*/  @P0 BRA `(.L_x_1754) ;  /* 0x000011c000000947 */ /* 0x000fea0003800000 */
[----:B------:R2:W5:Y:S01]  /*d9b0*/  LDL R66, [R1] ;  /* 0x0000000001427983 */ /* 0x0005620000100800 */
        /* <DEDUP_REMOVED lines=10> */
[----:B-1----:R-:W3:Y:S01]  /*da60*/  LDL R40, [R1+0x18] ;  /* 0x0000180001287983 */ /* 0x002ee20000100800 */
        /* <DEDUP_REMOVED lines=18> */
[----:B------:R-:W-:-:S02]  /*db90*/  HADD2.F32 R15, -RZ, R46.H1_H1 ;  /* 0x3000002eff0f7230 */ /* 0x000fc40000004100 */
[--C-:B------:R-:W-:Y:S01]  /*dba0*/  HADD2.F32 R8, -RZ, R14.reuse.H0_H0 ;  /* 0x2000000eff087230 */ /* 0x100fe20000004100 */
[----:B------:R-:W-:Y:S01]  /*dbb0*/  FMUL.FTZ R35, R0, R3 ;  /* 0x0000000300237220 */ /* 0x000fe20000410000 */
[----:B------:R-:W-:Y:S01]  /*dbc0*/  HADD2.F32 R14, -RZ, R14.H1_H1 ;  /* 0x3000000eff0e7230 */ /* 0x000fe20000004100 */
[----:B---3--:R-:W1:Y:S02]  /*dbd0*/  LDS.128 R4, [R40] ;  /* 0x0000000028047984 */ /* 0x008e640000000c00 */
[--C-:B-1----:R-:W-:Y:S02]  /*dbe0*/  HADD2.F32 R21, -RZ, R4.reuse.H0_H0 ;  /* 0x20000004ff157230 */ /* 0x102fe40000004100 */
[----:B------:R-:W-:Y:S02]  /*dbf0*/  HADD2.F32 R18, -RZ, R4.H1_H1 ;  /* 0x30000004ff127230 */ /* 0x000fe40000004100 */
[----:B------:R-:W-:Y:S02]  /*dc00*/  HADD2.F32 R4, -RZ, R12.H0_H0 ;  /* 0x2000000cff047230 */ /* 0x000fe40000004100 */
[----:B------:R-:W-:-:S02]  /*dc10*/  HADD2.F32 R23, -RZ, R6.H0_H0 ;  /* 0x20000006ff177230 */ /* 0x000fc40000004100 */
[----:B------:R-:W-:Y:S01]  /*dc20*/  HADD2.F32 R22, -RZ, R6.H1_H1 ;  /* 0x30000006ff167230 */ /* 0x000fe20000004100 */
[C---:B------:R-:W-:Y:S01]  /*dc30*/  FMUL.FTZ R36, R2.reuse, R4 ;  /* 0x0000000402247220 */ /* 0x040fe20000410000 */
[--C-:B------:R-:W-:Y:S02]  /*dc40*/  HADD2.F32 R25, -RZ, R7.reuse.H0_H0 ;  /* 0x20000007ff197230 */ /* 0x100fe40000004100 */
[----:B------:R-:W-:Y:S01]  /*dc50*/  HADD2.F32 R24, -RZ, R7.H1_H1 ;  /* 0x30000007ff187230 */ /* 0x000fe20000004100 */
[-C--:B------:R-:W-:Y:S01]  /*dc60*/  FMUL.FTZ R7, R2, R21.reuse ;  /* 0x0000001502077220 */ /* 0x080fe20000410000 */
[----:B------:R-:W-:Y:S01]  /*dc70*/  HADD2.F32 R6, -RZ, R13.H0_H0 ;  /* 0x2000000dff067230 */ /* 0x000fe20000004100 */
[----:B------:R-:W-:Y:S01]  /*dc80*/  FMUL.FTZ R2, R0, R18 ;  /* 0x0000001200027220 */ /* 0x000fe20000410000 */
[--C-:B------:R-:W-:Y:S01]  /*dc90*/  HADD2.F32 R20, -RZ, R5.reuse.H0_H0 ;  /* 0x20000005ff147230 */ /* 0x100fe20000004100 */
[C---:B------:R-:W-:Y:S01]  /*dca0*/  FFMA.FTZ R39, R15.reuse, R4, R7 ;  /* 0x000000040f277223 */ /* 0x040fe20000010007 */
[----:B------:R-:W-:Y:S01]  /*dcb0*/  HADD2.F32 R19, -RZ, R5.H1_H1 ;  /* 0x30000005ff137230 */ /* 0x000fe20000004100 */
[----:B------:R-:W-:Y:S01]  /*dcc0*/  FFMA.FTZ R15, R15, R21, -R36 ;  /* 0x000000150f0f7223 */ /* 0x000fe20000010824 */
[----:B------:R-:W-:-:S02]  /*dcd0*/  HADD2.F32 R13, -RZ, R47.H1_H1 ;  /* 0x3000002fff0d7230 */ /* 0x000fc40000004100 */
[--C-:B------:R-:W-:Y:S02]  /*dce0*/  HADD2.F32 R5, -RZ, R43.reuse.H0_H0 ;  /* 0x2000002bff057230 */ /* 0x100fe40000004100 */
[----:B------:R-:W-:Y:S01]  /*dcf0*/  HADD2.F32 R12, -RZ, R48.H1_H1 ;  /* 0x30000030ff0c7230 */ /* 0x000fe20000004100 */
[----:B------:R-:W-:Y:S01]  /*dd00*/  FFMA.FTZ R38, R13, R3, R2 ;  /* 0x000000030d267223 */ /* 0x000fe20000010002 */
[----:B------:R-:W-:Y:S01]  /*dd10*/  HADD2.F32 R2, -RZ, R43.H1_H1 ;  /* 0x3000002bff027230 */ /* 0x000fe20000004100 */
[C---:B------:R-:W-:Y:S01]  /*dd20*/  FMUL.FTZ R4, R5.reuse, R20 ;  /* 0x0000001405047220 */ /* 0x040fe20000410000 */
[--C-:B------:R-:W-:Y:S01]  /*dd30*/  HADD2.F32 R0, -RZ, R44.reuse.H0_H0 ;  /* 0x2000002cff007230 */ /* 0x100fe20000004100 */
[-C--:B------:R-:W-:Y:S01]  /*dd40*/  FMUL.FTZ R33, R5, R6.reuse ;  /* 0x0000000605217220 */ /* 0x080fe20000410000 */
[----:B------:R-:W-:Y:S01]  /*dd50*/  HADD2.F32 R7, -RZ, R49.H1_H1 ;  /* 0x30000031ff077230 */ /* 0x000fe20000004100 */
[----:B------:R-:W-:Y:S01]  /*dd60*/  FFMA.FTZ R37, R12, R6, R4 ;  /* 0x000000060c257223 */ /* 0x000fe20000010004 */
[----:B------:R-:W-:Y:S01]  /*dd70*/  HADD2.F32 R6, -RZ, R51.H1_H1 ;  /* 0x30000033ff067230 */ /* 0x000fe20000004100 */
[----:B------:R-:W-:Y:S01]  /*dd80*/  FMUL.FTZ R5, R2, R19 ;  /* 0x0000001302057220 */ /* 0x000fe20000410000 */
[----:B------:R-:W-:Y:S01]  /*dd90*/  HADD2.F32 R3, -RZ, R44.H1_H1 ;  /* 0x3000002cff037230 */ /* 0x000fe20000004100 */
[----:B------:R-:W-:-:S02]  /*dda0*/  FMUL.FTZ R4, R0, R23 ;  /* 0x0000001700047220 */ /* 0x000fc40000410000 */
[-C--:B------:R-:W-:Y:S01]  /*ddb0*/  FFMA.FTZ R34, R7, R9.reuse, R5 ;  /* 0x0000000907227223 */ /* 0x080fe20000010005 */
[----:B------:R-:W-:Y:S01]  /*ddc0*/  HADD2.F32 R5, -RZ, R51.H0_H0 ;  /* 0x20000033ff057230 */ /* 0x000fe20000004100 */
[----:B------:R-:W-:Y:S02]  /*ddd0*/  FFMA.FTZ R32, R6, R8, R4 ;  /* 0x0000000806207223 */ /* 0x000fe40000010004 */
[----:B------:R-:W-:Y:S01]  /*dde0*/  FMUL.FTZ R31, R2, R9 ;  /* 0x00000009021f7220 */ /* 0x000fe20000410000 */
[--C-:B------:R-:W-:Y:S01]  /*ddf0*/  HADD2.F32 R2, -RZ, R45.reuse.H1_H1 ;  /* 0x3000002dff027230 */ /* 0x100fe20000004100 */
[----:B------:R-:W-:Y:S02]  /*de00*/  FMUL.FTZ R4, R3, R22 ;  /* 0x0000001603047220 */ /* 0x000fe40000410000 */
[----:B------:R-:W-:Y:S01]  /*de10*/  FMUL.FTZ R28, R0, R8 ;  /* 0x00000008001c7220 */ /* 0x000fe20000410000 */
[----:B------:R-:W-:Y:S01]  /*de20*/  HADD2.F32 R0, -RZ, R45.H0_H0 ;  /* 0x2000002dff007230 */ /* 0x000fe20000004100 */
[----:B------:R-:W-:Y:S01]  /*de30*/  FFMA.FTZ R30, R5, R14, R4 ;  /* 0x0000000e051e7223 */ /* 0x000fe20000010004 */
[----:B------:R-:W-:Y:S01]  /*de40*/  HADD2.F32 R4, -RZ, R53.H0_H0 ;  /* 0x20000035ff047230 */ /* 0x000fe20000004100 */
[----:B------:R-:W-:-:S02]  /*de50*/  FMUL.FTZ R9, R2, R25 ;  /* 0x0000001902097220 */ /* 0x000fc40000410000 */
[----:B------:R-:W-:Y:S01]  /*de60*/  FMUL.FTZ R27, R3, R14 ;  /* 0x0000000e031b7220 */ /* 0x000fe20000410000 */
[----:B------:R-:W-:Y:S01]  /*de70*/  HADD2.F32 R3, -RZ, R47.H0_H0 ;  /* 0x2000002fff037230 */ /* 0x000fe20000004100 */
[----:B------:R-:W-:Y:S02]  /*de80*/  FMUL.FTZ R8, R0, R24 ;  /* 0x0000001800087220 */ /* 0x000fe40000410000 */
[-C--:B------:R-:W-:Y:S02]  /*de90*/  FMUL.FTZ R26, R2, R17.reuse ;  /* 0x00000011021a7220 */ /* 0x080fe40000410000 */
[----:B------:R-:W-:Y:S02]  /*dea0*/  FFMA.FTZ R17, R4, R17, R9 ;  /* 0x0000001104117223 */ /* 0x000fe40000010009 */
[-C--:B------:R-:W-:Y:S02]  /*deb0*/  FMUL.FTZ R9, R0, R16.reuse ;  /* 0x0000001000097220 */ /* 0x080fe40000410000 */
        /* <DEDUP_REMOVED lines=18> */
.L_x_1793:
[----:B------:R-:W-:Y:S05]  /*dfe0*/  BSYNC B0 ;  /* 0x0000000000007941 */ /* 0x000fea0003800000 */
.L_x_1792:
[----:B------:R-:W-:Y:S01]  /*dff0*/  IADD3 R0, R104, 0x20, RZ ;  /* 0x0000002068007810 */ /* 0x000fe20007ffe0ff */
[----:B------:R-:W-:Y:S03]  /*e000*/  BSSY B0, `(.L_x_1794) ;  /* 0x000005b000007945 */ /* 0x000fe60003800000 */
[----:B------:R-:W-:-:S13]  /*e010*/  ISETP.GE.AND P0, PT, R0, c[0x0][0x27c], PT ;  /* 0x00009f0000007a0c */ /* 0x000fda0003f06270 */
        /* <DEDUP_REMOVED lines=41> */
[----:B------:R-:W-:Y:S02]  /*e2b0*/  HADD2.F32 R5, -RZ, R49.H0_H0 ;  /* 0x20000031ff057230 */ /* 0x000fe40000004100 */
[--C-:B------:R-:W-:Y:S01]  /*e2c0*/  HADD2.F32 R12, -RZ, R55.reuse.H0_H0 ;  /* 0x20000037ff0c7230 */ /* 0x100fe20000004100 */
[----:B------:R-:W-:Y:S01]  /*e2d0*/  FFMA.FTZ R38, R13, R3, R2 ;  /* 0x000000030d267223 */ /* 0x000fe20000010002 */
[--C-:B------:R-:W-:Y:S01]  /*e2e0*/  HADD2.F32 R2, -RZ, R50.reuse.H0_H0 ;  /* 0x20000032ff027230 */ /* 0x100fe20000004100 */
[C---:B------:R-:W-:Y:S01]  /*e2f0*/  FMUL.FTZ R4, R5.reuse, R20 ;  /* 0x0000001405047220 */ /* 0x040fe20000410000 */
[----:B------:R-:W-:Y:S01]  /*e300*/  HADD2.F32 R0, -RZ, R50.H1_H1 ;  /* 0x30000032ff007230 */ /* 0x000fe20000004100 */
[-C--:B------:R-:W-:Y:S01]  /*e310*/  FMUL.FTZ R33, R5, R6.reuse ;  /* 0x0000000605217220 */ /* 0x080fe20000410000 */
[----:B------:R-:W-:Y:S01]  /*e320*/  HADD2.F32 R7, -RZ, R55.H1_H1 ;  /* 0x30000037ff077230 */ /* 0x000fe20000004100 */
[----:B------:R-:W-:Y:S01]  /*e330*/  FFMA.FTZ R37, R12, R6, R4 ;  /* 0x000000060c257223 */ /* 0x000fe20000010004 */
[----:B------:R-:W-:Y:S01]  /*e340*/  HADD2.F32 R6, -RZ, R56.H0_H0 ;  /* 0x20000038ff067230 */ /* 0x000fe20000004100 */
[----:B------:R-:W-:Y:S01]  /*e350*/  FMUL.FTZ R5, R2, R19 ;  /* 0x0000001302057220 */ /* 0x000fe20000410000 */
[----:B------:R-:W-:Y:S01]  /*e360*/  HADD2.F32 R3, -RZ, R52.H0_H0 ;  /* 0x20000034ff037230 */ /* 0x000fe20000004100 */
[----:B------:R-:W-:-:S02]  /*e370*/  FMUL.FTZ R4, R0, R23 ;  /* 0x0000001700047220 */ /* 0x000fc40000410000 */
[-C--:B------:R-:W-:Y:S01]  /*e380*/  FFMA.FTZ R34, R7, R9.reuse, R5 ;  /* 0x0000000907227223 */ /* 0x080fe20000010005 */
        /* <DEDUP_REMOVED lines=34> */
.L_x_1795:
[----:B------:R-:W-:Y:S05]  /*e5b0*/  BSYNC B0 ;  /* 0x0000000000007941 */ /* 0x000fea0003800000 */
.L_x_1794:
[----:B------:R-:W-:-:S04]  /*e5c0*/  IADD3 R0, R104, 0x40, RZ ;  /* 0x0000004068007810 */ /* 0x000fc80007ffe0ff */
        /* <DEDUP_REMOVED lines=43> */
[----:B------:R-:W-:Y:S01]  /*e880*/  HADD2.F32 R12, -RZ, R63.H0_H0 ;  /* 0x2000003fff0c7230 */ /* 0x000fe20000004100 */
[----:B------:R-:W-:Y:S01]  /*e890*/  FFMA.FTZ R38, R13, R3, R2 ;  /* 0x000000030d267223 */ /* 0x000fe20000010002 */
[----:B------:R-:W-:Y:S01]  /*e8a0*/  HADD2.F32 R2, -RZ, R59.H1_H1 ;  /* 0x3000003bff027230 */ /* 0x000fe20000004100 */
[C---:B------:R-:W-:Y:S01]  /*e8b0*/  FMUL.FTZ R4, R5.reuse, R20 ;  /* 0x0000001405047220 */ /* 0x040fe20000410000 */
[----:B------:R-:W-:Y:S01]  /*e8c0*/  HADD2.F32 R0, -RZ, R60.H0_H0 ;  /* 0x2000003cff007230 */ /* 0x000fe20000004100 */
[-C--:B------:R-:W-:Y:S01]  /*e8d0*/  FMUL.FTZ R33, R5, R6.reuse ;  /* 0x0000000605217220 */ /* 0x080fe20000410000 */
[----:B------:R-:W-:Y:S01]  /*e8e0*/  HADD2.F32 R7, -RZ, R63.H1_H1 ;  /* 0x3000003fff077230 */ /* 0x000fe20000004100 */
[----:B------:R-:W-:Y:S01]  /*e8f0*/  FFMA.FTZ R37, R12, R6, R4 ;  /* 0x000000060c257223 */ /* 0x000fe20000010004 */
[----:B------:R-:W-:Y:S01]  /*e900*/  HADD2.F32 R6, -RZ, R64.H0_H0 ;  /* 0x20000040ff067230 */ /* 0x000fe20000004100 */
[----:B------:R-:W-:Y:S01]  /*e910*/  FMUL.FTZ R5, R2, R19 ;  /* 0x0000001302057220 */ /* 0x000fe20000410000 */
[----:B------:R-:W-:Y:S01]  /*e920*/  HADD2.F32 R3, -RZ, R60.H1_H1 ;  /* 0x3000003cff037230 */ /* 0x000fe20000004100 */
[----:B------:R-:W-:-:S02]  /*e930*/  FMUL.FTZ R4, R0, R23 ;  /* 0x0000001700047220 */ /* 0x000fc40000410000 */
[-C--:B------:R-:W-:Y:S01]  /*e940*/  FFMA.FTZ R34, R7, R9.reuse, R5 ;  /* 0x0000000907227223 */ /* 0x080fe20000010005 */
        /* <DEDUP_REMOVED lines=34> */
.L_x_1754:
[----:B------:R-:W-:Y:S05]  /*eb70*/  BSYNC B2 ;  /* 0x0000000000027941 */ /* 0x000fea0003800000 */
.L_x_1752:
[----:B------:R-:W-:-:S04]  /*eb80*/  DEPBAR.LE SB0, 0x2 ;  /* 0x000080800000791a */ /* 0x000fc80000000000 */
[----:B------:R-:W-:Y:S01]  /*eb90*/  WARPSYNC 0xffffffff ;  /* 0xffffffff00007948 */ /* 0x000fe20003800000 */
[----:B------:R-:W-:Y:S01]  /*eba0*/  BAR.SYNC.DEFER_BLOCKING 0x0 ;  /* 0x0000000000007b1d */ /* 0x000fe20000010000 */
[----:B------:R-:W-:Y:S01]  /*ebb0*/  IMAD.MOV.U32 R0, RZ, RZ, 0x20 ;  /* 0x00000020ff007424 */ /* 0x000fe200078e00ff */
[----:B------:R-:W-:Y:S02]  /*ebc0*/  LOP3.LUT P0, RZ, R182, 0x2, RZ, 0xc0, !PT ;  /* 0x00000002b6ff7812 */ /* 0x000fe4000780c0ff */
[----:B------:R-:W-:Y:S02]  /*ebd0*/  LOP3.LUT P1, RZ, R196, 0x10, RZ, 0xc0, !PT ;  /* 0x00000010c4ff7812 */ /* 0x000fe4000782c0ff */
[----:B------:R-:W-:Y:S01]  /*ebe0*/  SEL R177, R0, 0xffffffe0, !P0 ;  /* 0xffffffe000b17807 */ /* 0x000fe20004000000 */
[----:B------:R-:W-:Y:S04]  /*ebf0*/  BSSY B0, `(.L_x_1796) ;  /* 0x000004b000007945 */ /* 0x000fe80003800000 */
[----:B------:R-:W-:Y:S01]  /*ec00*/  IMAD.IADD R8, R184, 0x1, R177 ;  /* 0x00000001b8087824 */ /* 0x000fe200078e02b1 */
[----:B-1----:R1:W3:Y:S04]  /*ec10*/  LDSM.16.M88.4 R12, [R178] ;  /* 0x00000000b20c783b */ /* 0x0022e80000000200 */
[----:B------:R1:W4:Y:S04]  /*ec20*/  LDSM.16.M88.4 R36, [R184] ;  /* 0x00000000b824783b */ /* 0x0003280000000200 */
[----:B------:R1:W2:Y:S04]  /*ec30*/  LDSM.16.M88.4 R48, [R184+0x800] ;  /* 0x00080000b830783b */ /* 0x0002a80000000200 */
[----:B------:R1:W1:Y:S04]  /*ec40*/  LDSM.16.M88.4 R40, [R184+0x1000] ;  /* 0x00100000b828783b */ /* 0x0002680000000200 */
[----:B------:R1:W1:Y:S04]  /*ec50*/  LDSM.16.M88.4 R52, [R184+0x1800] ;  /* 0x00180000b834783b */ /* 0x0002680000000200 */
[----:B------:R1:W1:Y:S04]  /*ec60*/  LDSM.16.M88.4 R4, [R179] ;  /* 0x00000000b304783b */ /* 0x0002680000000200 */
[----:B------:R1:W1:Y:S04]  /*ec70*/  LDSM.16.M88.4 R60, [R8] ;  /* 0x00000000083c783b */ /* 0x0002680000000200 */
[----:B-----5:R1:W1:Y:S04]  /*ec80*/  LDSM.16.M88.4 R64, [R8+0x800] ;  /* 0x000800000840783b */ /* 0x0202680000000200 */
[----:B------:R1:W1:Y:S04]  /*ec90*/  LDSM.16.M88.4 R72, [R8+0x1000] ;  /* 0x001000000848783b */ /* 0x0002680000000200 */
[----:B------:R1:W1:Y:S01]  /*eca0*/  LDSM.16.M88.4 R80, [R8+0x1800] ;  /* 0x001800000850783b */ /* 0x0002620000000200 */
[----:B------:R-:W-:Y:S05]  /*ecb0*/  @!P1 BRA `(.L_x_1797) ;  /* 0x000003e000009947 */ /* 0x000fea0003800000 */
[----:B------:R-:W-:Y:S01]  /*ecc0*/  SHF.R.S32.HI R0, RZ, 0x1f, R191 ;  /* 0x0000001fff007819 */ /* 0x000fe200000114bf */
[----:B------:R-:W-:Y:S01]  /*ecd0*/  IMAD.WIDE.U32 R2, R191, c[0x0][0x208], RZ ;  /* 0x00008200bf027a25 */ /* 0x000fe200078e00ff */
[----:B------:R-:W-:-:S02]  /*ece0*/  SHF.R.S32.HI R9, RZ, 0x1f, R189 ;  /* 0x0000001fff097819 */ /* 0x000fc400000114bd */
[C---:B------:R-:W-:Y:S01]  /*ecf0*/  SHF.L.U64.HI R29, R205.reuse, 0x1, R211 ;  /* 0x00000001cd1d7819 */ /* 0x040fe200000102d3 */
[----:B------:R-:W-:Y:S01]  /*ed00*/  IMAD R0, R0, c[0x0][0x208], RZ ;  /* 0x0000820000007a24 */ /* 0x000fe200078e02ff */
[C---:B------:R-:W-:Y:S01]  /*ed10*/  SHF.L.U64.HI R27, R204.reuse, 0x1, R212 ;  /* 0x00000001cc1b7819 */ /* 0x040fe200000102d4 */
[----:B------:R-:W-:Y:S01]  /*ed20*/  IMAD.SHL.U32 R28, R205, 0x2, RZ ;  /* 0x00000002cd1c7824 */ /* 0x000fe200078e00ff */
[----:B------:R-:W-:Y:S01]  /*ed30*/  SHF.L.U32 R26, R204, 0x1, RZ ;  /* 0x00000001cc1a7819 */ /* 0x000fe200000006ff */
[----:B------:R-:W-:Y:S01]  /*ed40*/  IMAD R0, R191, c[0x0][0x20c], R0 ;  /* 0x00008300bf007a24 */ /* 0x000fe200078e0200 */
[C---:B------:R-:W-:Y:S01]  /*ed50*/  SHF.L.U64.HI R25, R202.reuse, 0x1, R203 ;  /* 0x00000001ca197819 */ /* 0x040fe200000102cb */
[----:B------:R-:W-:Y:S02]  /*ed60*/  IMAD.SHL.U32 R23, R202, 0x2, RZ ;  /* 0x00000002ca177824 */ /* 0x000fe400078e00ff */
[----:B------:R-:W-:Y:S02]  /*ed70*/  IMAD.IADD R3, R3, 0x1, R0 ;  /* 0x0000000103037824 */ /* 0x000fe400078e0200 */
[----:B------:R-:W-:-:S02]  /*ed80*/  IMAD R0, R9, c[0x0][0x218], RZ ;  /* 0x0000860009007a24 */ /* 0x000fc400078e02ff */
[----:B------:R-:W-:-:S04]  /*ed90*/  IMAD.WIDE.U32 R2, R189, c[0x0][0x218], R2 ;  /* 0x00008600bd027a25 */ /* 0x000fc800078e0002 */
[----:B------:R-:W-:Y:S01]  /*eda0*/  IMAD R9, R189, c[0x0][0x21c], R0 ;  /* 0x00008700bd097a24 */ /* 0x000fe200078e0200 */
[----:B------:R-:W-:-:S04]  /*edb0*/  IADD3 R0, P0, R222, R2, RZ ;  /* 0x00000002de007210 */ /* 0x000fc80007f1e0ff */
[----:B------:R-:W-:Y:S02]  /*edc0*/  IADD3.X R2, R229, R3, R9, P0, !PT ;  /* 0x00000003e5027210 */ /* 0x000fe400007fe409 */
[----:B------:R-:W-:-:S04]  /*edd0*/  LEA R24, P0, R0, c[0x0][0x1f8], 0x1 ;  /* 0x00007e0000187a11 */ /* 0x000fc800078008ff */
[----:B------:R-:W-:Y:S01]  /*ede0*/  LEA.HI.X R20, R0, c[0x0][0x1fc], R2, 0x1, P0 ;  /* 0x00007f0000147a11 */ /* 0x000fe200000f0c02 */
[----:B------:R-:W-:Y:S06]  /*edf0*/  BRA.DIV ~URZ, `(.L_x_1798) ;  /* 0x0000b8727f007947 */ /* 0x000fec000b800000 */
[----:B------:R4:W3:Y:S02]  /*ee00*/  SHFL.IDX PT, R9, R20, RZ, 0x181f ;  /* 0x00181fff14097589 */ /* 0x0008e400000e0000 */
.L_x_1891:
[----:B------:R-:W-:Y:S05]  /*ee10*/  BRA.DIV ~URZ, `(.L_x_1799) ;  /* 0x0000b8c27f007947 */ /* 0x000fea000b800000 */
[----:B------:R-:W5:Y:S01]  /*ee20*/  SHFL.IDX PT, R0, R24, RZ, 0x181f ;  /* 0x00181fff18007589 */ /* 0x000f6200000e0000 */
[C---:B------:R-:W-:Y:S02]  /*ee30*/  LOP3.LUT P3, RZ, R196.reuse, 0x2, RZ, 0xc0, !PT ;  /* 0x00000002c4ff7812 */ /* 0x040fe4000786c0ff */
[C---:B------:R-:W-:Y:S02]  /*ee40*/  LOP3.LUT P2, RZ, R196.reuse, 0x1, RZ, 0xc0, !PT ;  /* 0x00000001c4ff7812 */ /* 0x040fe4000784c0ff */
[----:B------:R-:W-:Y:S02]  /*ee50*/  LOP3.LUT P4, RZ, R196, 0x4, RZ, 0xc0, !PT ;  /* 0x00000004c4ff7812 */ /* 0x000fe4000788c0ff */
[----:B------:R-:W-:Y:S02]  /*ee60*/  SEL R22, RZ, 0x10, P3 ;  /* 0x00000010ff167807 */ /* 0x000fe40001800000 */
[----:B------:R-:W-:-:S02]  /*ee70*/  SEL R21, RZ, 0x10, P2 ;  /* 0x00000010ff157807 */ /* 0x000fc40001000000 */
[C---:B-----5:R-:W-:Y:S02]  /*ee80*/  IADD3 R2, P0, R0.reuse, R23, RZ ;  /* 0x0000001700027210 */ /* 0x060fe40007f1e0ff */
[----:B------:R-:W-:-:S03]  /*ee90*/  IADD3 R18, P1, R0, R26, RZ ;  /* 0x0000001a00127210 */ /* 0x000fc60007f3e0ff */
[C---:B---3--:R-:W-:Y:S01]  /*eea0*/  IMAD.X R3, R9.reuse, 0x1, R25, P0 ;  /* 0x0000000109037824 */ /* 0x048fe200000e0619 */
[----:B------:R-:W-:Y:S01]  /*eeb0*/  IADD3 R16, P0, R0, R28, RZ ;  /* 0x0000001c00107210 */ /* 0x000fe20007f1e0ff */
[C---:B------:R-:W-:Y:S01]  /*eec0*/  IMAD.X R19, R9.reuse, 0x1, R27, P1 ;  /* 0x0000000109137824 */ /* 0x040fe200008e061b */
[----:B------:R-:W3:Y:S03]  /*eed0*/  SHFL.IDX PT, R0, R24, 0x1, 0x181f ;  /* 0x00381f0018007f89 */ /* 0x000ee600000e0000 */
[----:B------:R-:W-:Y:S01]  /*eee0*/  IMAD.X R17, R9, 0x1, R29, P0 ;  /* 0x0000000109117824 */ /* 0x000fe200000e061d */
[----:B------:R-:W-:Y:S01]  /*eef0*/  @!PT LDS RZ, [RZ] ;  /* 0x00000000fffff984 */ /* 0x000fe20000000800 */
[----:B------:R4:W-:Y:S04]  /*ef00*/  LDGSTS.E.BYPASS.LTC128B.128 [R107+0x6100], [R2.64], !P3 ;  /* 0x06100000026b7fae */ /* 0x0009e8000d901d48 */
[----:B------:R4:W-:Y:S04]  /*ef10*/  LDGSTS.E.BYPASS.LTC128B.128 [R107+0x8100], [R18.64], !P2 ;  /* 0x08100000126b7fae */ /* 0x0009e8000d101d48 */
[----:B------:R4:W-:Y:S04]  /*ef20*/  LDGSTS.E.BYPASS.LTC128B.128 [R107+0xa100], [R16.64], !P4 ;  /* 0x0a100000106b7fae */ /* 0x0009e8000e101d48 */
[----:B------:R5:W2:Y:S02]  /*ef30*/  SHFL.IDX PT, R9, R20, 0x1, 0x181f ;  /* 0x00381f0014097f89 */ /* 0x000aa400000e0000 */
[----:B----45:R-:W-:-:S02]  /*ef40*/  IMAD.MOV.U32 R20, RZ, RZ, R149 ;  /* 0x000000ffff147224 */ /* 0x030fc400078e0095 */
.L_x_1892:
[----:B---3--:R-:W-:Y:S02]  /*ef50*/  IADD3 R2, -R22, 0x10, RZ ;  /* 0x0000001016027810 */ /* 0x008fe40007ffe1ff */
[----:B------:R-:W-:-:S02]  /*ef60*/  IADD3 R3, -R21, 0x10, RZ ;  /* 0x0000001015037810 */ /* 0x000fc40007ffe1ff */
[----:B------:R-:W-:-:S04]  /*ef70*/  LOP3.LUT R2, R2, 0xf, RZ, 0xc0, !PT ;  /* 0x0000000f02027812 */ /* 0x000fc800078ec0ff */
[-C--:B------:R-:W-:Y:S02]  /*ef80*/  IADD3 R18, P1, P0, R2, R0.reuse, R23 ;  /* 0x0000000002127210 */ /* 0x080fe4000783e017 */
[----:B------:R-:W-:Y:S02]  /*ef90*/  LOP3.LUT R2, R3, 0xf, RZ, 0xc0, !PT ;  /* 0x0000000f03027812 */ /* 0x000fe400078ec0ff */
[----:B------:R-:W-:Y:S02]  /*efa0*/  IADD3 R3, -R20, 0x10, RZ ;  /* 0x0000001014037810 */ /* 0x000fe40007ffe1ff */
[----:B--2---:R-:W-:Y:S02]  /*efb0*/  IADD3.X R19, RZ, R9, R25, P1, P0 ;  /* 0x00000009ff137210 */ /* 0x004fe40000fe0419 */
        /* <DEDUP_REMOVED lines=14> */
.L_x_1797:
[----:B------:R-:W-:Y:S05]  /*f0a0*/  BSYNC B0 ;  /* 0x0000000000007941 */ /* 0x000fea0003800000 */
.L_x_1796:
        /* <DEDUP_REMOVED lines=13> */
[C---:B------:R-:W-:Y:S01]  /*f180*/  HMMA.16816.F32 R24, R12.reuse, R36, RZ ;  /* 0x000000240c18723c */ /* 0x040fe200000018ff */
[----:B------:R-:W2:Y:S04]  /*f190*/  LDSM.16.M88.4 R84, [R2+0x1800] ;  /* 0x001800000254783b */ /* 0x000ea80000000200 */
[----:B------:R-:W-:Y:S03]  /*f1a0*/  LDSM.16.M88.4 R88, [R184+0x3000] ;  /* 0x00300000b858783b */ /* 0x000fe60000000200 */
[C---:B------:R-:W-:Y:S01]  /*f1b0*/  HMMA.16816.F32 R48, R12.reuse, R50, RZ ;  /* 0x000000320c30723c */ /* 0x040fe200000018ff */
[----:B------:R-:W-:Y:S04]  /*f1c0*/  LDSM.16.M88.4 R92, [R0+0x2000] ;  /* 0x00200000005c783b */ /* 0x000fe80000000200 */
[----:B------:R-:W-:Y:S03]  /*f1d0*/  LDSM.16.M88.4 R96, [R0+0x2800] ;  /* 0x002800000060783b */ /* 0x000fe60000000200 */
[C---:B-1----:R-:W-:Y:S01]  /*f1e0*/  HMMA.16816.F32 R44, R12.reuse, R40, RZ ;  /* 0x000000280c2c723c */ /* 0x042fe200000018ff */
[----:B------:R-:W5:Y:S01]  /*f1f0*/  LDL R150, [R1+0x4] ;  /* 0x0000040001967983 */ /* 0x000f620000100800 */
[----:B------:R-:W-:Y:S06]  /*f200*/  BSSY B0, `(.L_x_1800) ;  /* 0x000027f000007945 */ /* 0x000fec0003800000 */
[C---:B------:R-:W-:Y:S08]  /*f210*/  HMMA.16816.F32 R40, R12.reuse, R42, RZ ;  /* 0x0000002a0c28723c */ /* 0x040ff000000018ff */
[C---:B------:R-:W-:Y:S08]  /*f220*/  HMMA.16816.F32 R36, R12.reuse, R52, RZ ;  /* 0x000000340c24723c */ /* 0x040ff000000018ff */
[----:B------:R-:W-:Y:S08]  /*f230*/  HMMA.16816.F32 R28, R12, R54, RZ ;  /* 0x000000360c1c723c */ /* 0x000ff000000018ff */
[C---:B------:R-:W-:Y:S08]  /*f240*/  HMMA.16816.F32 R52, R4.reuse, R62, R20 ;  /* 0x0000003e0434723c */ /* 0x040ff00000001814 */
[C---:B------:R-:W-:Y:S01]  /*f250*/  HMMA.16816.F32 R20, R4.reuse, R60, R24 ;  /* 0x0000003c0414723c */ /* 0x040fe20000001818 */
[----:B------:R-:W-:Y:S07]  /*f260*/  LDSM.16.M88.4 R24, [R0] ;  /* 0x000000000018783b */ /* 0x000fee0000000200 */
[C---:B------:R-:W-:Y:S08]  /*f270*/  HMMA.16816.F32 R12, R4.reuse, R64, R32 ;  /* 0x00000040040c723c */ /* 0x040ff00000001820 */
[C---:B------:R-:W-:Y:S08]  /*f280*/  HMMA.16816.F32 R48, R4.reuse, R66, R48 ;  /* 0x000000420430723c */ /* 0x040ff00000001830 */
[C---:B------:R-:W-:Y:S08]  /*f290*/  HMMA.16816.F32 R60, R4.reuse, R74, R40 ;  /* 0x0000004a043c723c */ /* 0x040ff00000001828 */
[C---:B------:R-:W-:Y:S01]  /*f2a0*/  HMMA.16816.F32 R64, R4.reuse, R72, R44 ;  /* 0x000000480440723c */ /* 0x040fe2000000182c */
[----:B------:R-:W-:Y:S04]  /*f2b0*/  LDSM.16.M88.4 R44, [R0+0x800] ;  /* 0x00080000002c783b */ /* 0x000fe80000000200 */
[----:B------:R-:W-:Y:S03]  /*f2c0*/  LDSM.16.M88.4 R72, [R0+0x1800] ;  /* 0x001800000048783b */ /* 0x000fe60000000200 */
[C---:B------:R-:W-:Y:S08]  /*f2d0*/  HMMA.16816.F32 R40, R4.reuse, R80, R36 ;  /* 0x000000500428723c */ /* 0x040ff00000001824 */
[----:B------:R-:W-:Y:S01]  /*f2e0*/  HMMA.16816.F32 R36, R4, R82, R28 ;  /* 0x000000520424723c */ /* 0x000fe2000000181c */
[----:B------:R-:W1:Y:S04]  /*f2f0*/  LDSM.16.M88.4 R4, [R180] ;  /* 0x00000000b404783b */ /* 0x000e680000000200 */
[----:B------:R-:W-:Y:S03]  /*f300*/  LDSM.16.M88.4 R80, [R184+0x2000] ;  /* 0x00200000b850783b */ /* 0x000fe60000000200 */
[C---:B--2---:R-:W-:Y:S08]  /*f310*/  HMMA.16816.F32 R32, R16.reuse, R56, R20 ;  /* 0x000000381020723c */ /* 0x044ff00000001814 */
[C---:B---3--:R-:W-:Y:S01]  /*f320*/  HMMA.16816.F32 R20, R16.reuse, R68, R12 ;  /* 0x000000441014723c */ /* 0x048fe2000000180c */
[----:B------:R-:W-:Y:S07]  /*f330*/  LDSM.16.M88.4 R12, [R178+0x4000] ;  /* 0x00400000b20c783b */ /* 0x000fee0000000200 */
[C---:B------:R-:W-:Y:S01]  /*f340*/  HMMA.16816.F32 R48, R16.reuse, R70, R48 ;  /* 0x000000461030723c */ /* 0x040fe20000001830 */
[----:B------:R-:W2:Y:S07]  /*f350*/  LDSM.16.M88.4 R68, [R0+0x1000] ;  /* 0x001000000044783b */ /* 0x000eae0000000200 */
[C---:B------:R-:W-:Y:S08]  /*f360*/  HMMA.16816.F32 R28, R16.reuse, R58, R52 ;  /* 0x0000003a101c723c */ /* 0x040ff00000001834 */
[C---:B----4-:R-:W-:Y:S01]  /*f370*/  HMMA.16816.F32 R52, R16.reuse, R76, R64 ;  /* 0x0000004c1034723c */ /* 0x050fe20000001840 */
[----:B------:R-:W-:Y:S07]  /*f380*/  LDSM.16.M88.4 R64, [R184+0x3800] ;  /* 0x00380000b840783b */ /* 0x000fee0000000200 */
[C---:B------:R-:W-:Y:S08]  /*f390*/  HMMA.16816.F32 R40, R16.reuse, R84, R40 ;  /* 0x000000541028723c */ /* 0x040ff00000001828 */
[C---:B------:R-:W-:Y:S01]  /*f3a0*/  HMMA.16816.F32 R56, R16.reuse, R78, R60 ;  /* 0x0000004e1038723c */ /* 0x040fe2000000183c */
[----:B------:R-:W-:Y:S07]  /*f3b0*/  LDSM.16.M88.4 R60, [R8+0x2000] ;  /* 0x00200000083c783b */ /* 0x000fee0000000200 */
[----:B------:R-:W-:Y:S01]  /*f3c0*/  HMMA.16816.F32 R36, R16, R86, R36 ;  /* 0x000000561024723c */ /* 0x000fe20000001824 */
[----:B------:R-:W3:Y:S07]  /*f3d0*/  LDSM.16.M88.4 R84, [R184+0x2800] ;  /* 0x00280000b854783b */ /* 0x000eee0000000200 */
[C---:B-1----:R-:W-:Y:S08]  /*f3e0*/  HMMA.16816.F32 R32, R4.reuse, R24, R32 ;  /* 0x000000180420723c */ /* 0x042ff00000001820 */
[C---:B------:R-:W-:Y:S08]  /*f3f0*/  HMMA.16816.F32 R28, R4.reuse, R26, R28 ;  /* 0x0000001a041c723c */ /* 0x040ff0000000181c */
[C---:B------:R-:W-:Y:S08]  /*f400*/  HMMA.16816.F32 R24, R4.reuse, R44, R20 ;  /* 0x0000002c0418723c */ /* 0x040ff00000001814 */
[C---:B--2---:R-:W-:Y:S08]  /*f410*/  HMMA.16816.F32 R16, R4.reuse, R68, R52 ;  /* 0x000000440410723c */ /* 0x044ff00000001834 */
[C---:B------:R-:W-:Y:S08]  /*f420*/  HMMA.16816.F32 R76, R4.reuse, R72, R40 ;  /* 0x00000048044c723c */ /* 0x040ff00000001828 */
[C---:B------:R-:W-:Y:S01]  /*f430*/  HMMA.16816.F32 R20, R4.reuse, R46, R48 ;  /* 0x0000002e0414723c */ /* 0x040fe20000001830 */
[----:B------:R-:W-:Y:S07]  /*f440*/  LDSM.16.M88.4 R44, [R8+0x2800] ;  /* 0x00280000082c783b */ /* 0x000fee0000000200 */
[C---:B------:R-:W-:Y:S08]  /*f450*/  HMMA.16816.F32 R68, R4.reuse, R70, R56 ;  /* 0x000000460444723c */ /* 0x040ff00000001838 */
[----:B------:R-:W-:Y:S01]  /*f460*/  HMMA.16816.F32 R72, R4, R74, R36 ;  /* 0x0000004a0448723c */ /* 0x000fe20000001824 */
[----:B------:R-:W1:Y:S04]  /*f470*/  LDSM.16.M88.4 R4, [R179+0x4000] ;  /* 0x00400000b304783b */ /* 0x000e680000000200 */
[----:B------:R-:W-:Y:S03]  /*f480*/  LDSM.16.M88.4 R36, [R8+0x3000] ;  /* 0x003000000824783b */ /* 0x000fe60000000200 */
[C---:B------:R-:W-:Y:S08]  /*f490*/  HMMA.16816.F32 R52, R12.reuse, R80, R32 ;  /* 0x000000500c34723c */ /* 0x040ff00000001820 */
[C---:B---3--:R-:W-:Y:S01]  /*f4a0*/  HMMA.16816.F32 R48, R12.reuse, R84, R24 ;  /* 0x000000540c30723c */ /* 0x048fe20000001818 */
[----:B------:R-:W-:Y:S07]  /*f4b0*/  LDSM.16.M88.4 R24, [R180+0x4000] ;  /* 0x00400000b418783b */ /* 0x000fee0000000200 */
[C---:B------:R-:W-:Y:S01]  /*f4c0*/  HMMA.16816.F32 R40, R12.reuse, R86, R20 ;  /* 0x000000560c28723c */ /* 0x040fe20000001814 */
[----:B------:R-:W-:Y:S07]  /*f4d0*/  LDSM.16.M88.4 R84, [R2+0x2000] ;  /* 0x002000000254783b */ /* 0x000fee0000000200 */
[C---:B------:R-:W-:Y:S01]  /*f4e0*/  HMMA.16816.F32 R32, R12.reuse, R88, R16 ;  /* 0x000000580c20723c */ /* 0x040fe20000001810 */
[----:B------:R-:W2:Y:S07]  /*f4f0*/  LDSM.16.M88.4 R16, [R181+0x4000] ;  /* 0x00400000b510783b */ /* 0x000eae0000000200 */
[----:B------:R-:W-:Y:S08]  /*f500*/  HMMA.16816.F32 R56, R12, R82, R28 ;  /* 0x000000520c38723c */ /* 0x000ff0000000181c */
[----:B-1----:R-:W-:Y:S08]  /*f510*/  HMMA.16816.F32 R20, R4, R60, R52 ;  /* 0x0000003c0414723c */ /* 0x002ff00000001834 */
[C---:B------:R-:W-:Y:S01]  /*f520*/  HMMA.16816.F32 R28, R12.reuse, R90, R68 ;  /* 0x0000005a0c1c723c */ /* 0x040fe20000001844 */
[----:B------:R-:W1:Y:S07]  /*f530*/  LDSM.16.M88.4 R88, [R8+0x3800] ;  /* 0x003800000858783b */ /* 0x000e6e0000000200 */
[C---:B------:R-:W-:Y:S01]  /*f540*/  HMMA.16816.F32 R52, R12.reuse, R64, R76 ;  /* 0x000000400c34723c */ /* 0x040fe2000000184c */
[----:B------:R-:W-:Y:S07]  /*f550*/  LDSM.16.M88.4 R76, [R2+0x3800] ;  /* 0x00380000024c783b */ /* 0x000fee0000000200 */
[----:B------:R-:W-:Y:S01]  /*f560*/  HMMA.16816.F32 R80, R12, R66, R72 ;  /* 0x000000420c50723c */ /* 0x000fe20000001848 */
[----:B------:R-:W-:Y:S07]  /*f570*/  LDSM.16.M88.4 R64, [R184+0x4000] ;  /* 0x00400000b840783b */ /* 0x000fee0000000200 */
[----:B------:R-:W-:Y:S08]  /*f580*/  HMMA.16816.F32 R60, R4, R62, R56 ;  /* 0x0000003e043c723c */ /* 0x000ff00000001838 */
[----:B--2---:R-:W-:Y:S01]  /*f590*/  HMMA.16816.F32 R12, R16, R84, R20 ;  /* 0x00000054100c723c */ /* 0x004fe20000001814 */
[----:B------:R-:W2:Y:S07]  /*f5a0*/  LDSM.16.M88.4 R20, [R178+0x8000] ;  /* 0x00800000b214783b */ /* 0x000eae0000000200 */
[C---:B------:R-:W-:Y:S01]  /*f5b0*/  HMMA.16816.F32 R68, R4.reuse, R46, R40 ;  /* 0x0000002e0444723c */ /* 0x040fe20000001828 */
[----:B------:R-:W3:Y:S07]  /*f5c0*/  LDSM.16.M88.4 R40, [R2+0x2800] ;  /* 0x002800000228783b */ /* 0x000eee0000000200 */
[C---:B------:R-:W-:Y:S08]  /*f5d0*/  HMMA.16816.F32 R72, R4.reuse, R44, R48 ;  /* 0x0000002c0448723c */ /* 0x040ff00000001830 */
[C---:B------:R-:W-:Y:S08]  /*f5e0*/  HMMA.16816.F32 R56, R4.reuse, R36, R32 ;  /* 0x000000240438723c */ /* 0x040ff00000001820 */
[----:B------:R-:W-:Y:S01]  /*f5f0*/  HMMA.16816.F32 R48, R4, R38, R28 ;  /* 0x000000260430723c */ /* 0x000fe2000000181c */
[----:B------:R-:W4:Y:S07]  /*f600*/  LDSM.16.M88.4 R36, [R2+0x3000] ;  /* 0x003000000224783b */ /* 0x000f2e0000000200 */
[----:B------:R-:W-:Y:S01]  /*f610*/  HMMA.16816.F32 R32, R16, R86, R60 ;  /* 0x000000561020723c */ /* 0x000fe2000000183c */
[----:B------:R-:W-:Y:S04]  /*f620*/  LDSM.16.M88.4 R84, [R8+0x4000] ;  /* 0x004000000854783b */ /* 0x000fe80000000200 */
[----:B------:R-:W-:Y:S03]  /*f630*/  LDSM.16.M88.4 R60, [R0+0x3800] ;  /* 0x00380000003c783b */ /* 0x000fe60000000200 */
[----:B------:R-:W-:Y:S01]  /*f640*/  HMMA.16816.F32 R28, R24, R92, R12 ;  /* 0x0000005c181c723c */ /* 0x000fe2000000180c */
[----:B------:R-:W4:Y:S07]  /*f650*/  LDSM.16.M88.4 R12, [R179+0x8000] ;  /* 0x00800000b30c783b */ /* 0x000f2e0000000200 */
[----:B-1----:R-:W-:Y:S08]  /*f660*/  HMMA.16816.F32 R52, R4, R88, R52 ;  /* 0x000000580434723c */ /* 0x002ff00000001834 */
[----:B------:R-:W-:Y:S01]  /*f670*/  HMMA.16816.F32 R32, R24, R94, R32 ;  /* 0x0000005e1820723c */ /* 0x000fe20000001820 */
[----:B------:R-:W-:Y:S07]  /*f680*/  LDSM.16.M88.4 R92, [R8+0x4800] ;  /* 0x00480000085c783b */ /* 0x000fee0000000200 */
[----:B--2---:R-:W-:Y:S08]  /*f690*/  HMMA.16816.F32 R28, R20, R64, R28 ;  /* 0x00000040141c723c */ /* 0x004ff0000000181c */
[C---:B---3--:R-:W-:Y:S08]  /*f6a0*/  HMMA.16816.F32 R44, R16.reuse, R40, R72 ;  /* 0x00000028102c723c */ /* 0x048ff00000001848 */
[----:B------:R-:W-:Y:S08]  /*f6b0*/  HMMA.16816.F32 R72, R16, R42, R68 ;  /* 0x0000002a1048723c */ /* 0x000ff00000001844 */
[----:B------:R-:W-:Y:S01]  /*f6c0*/  HMMA.16816.F32 R80, R4, R90, R80 ;  /* 0x0000005a0450723c */ /* 0x000fe20000001850 */
[----:B------:R-:W-:Y:S04]  /*f6d0*/  LDSM.16.M88.4 R4, [R181+0x8000] ;  /* 0x00800000b504783b */ /* 0x000fe80000000200 */
[----:B------:R-:W-:Y:S03]  /*f6e0*/  LDSM.16.M88.4 R88, [R0+0x4000] ;  /* 0x004000000058783b */ /* 0x000fe60000000200 */
[C---:B------:R-:W-:Y:S01]  /*f6f0*/  HMMA.16816.F32 R68, R16.reuse, R76, R52 ;  /* 0x0000004c1044723c */ /* 0x040fe20000001834 */
[----:B------:R-:W1:Y:S07]  /*f700*/  LDSM.16.M88.4 R52, [R2+0x4000] ;  /* 0x004000000234783b */ /* 0x000e6e0000000200 */
[----:B----4-:R-:W-:Y:S01]  /*f710*/  HMMA.16816.F32 R100, R16, R36, R56 ;  /* 0x000000241064723c */ /* 0x010fe20000001838 */
[----:B------:R-:W2:Y:S07]  /*f720*/  LDSM.16.M88.4 R56, [R184+0x4800] ;  /* 0x00480000b838783b */ /* 0x000eae0000000200 */
[----:B------:R-:W-:Y:S08]  /*f730*/  HMMA.16816.F32 R32, R20, R66, R32 ;  /* 0x000000421420723c */ /* 0x000ff00000001820 */
[----:B------:R-:W-:Y:S08]  /*f740*/  HMMA.16816.F32 R28, R12, R84, R28 ;  /* 0x000000540c1c723c */ /* 0x000ff0000000181c */
[----:B------:R-:W-:Y:S01]  /*f750*/  HMMA.16816.F32 R112, R16, R38, R48 ;  /* 0x000000261070723c */ /* 0x000fe20000001830 */
[----:B------:R-:W3:Y:S07]  /*f760*/  LDSM.16.M88.4 R48, [R0+0x3000] ;  /* 0x003000000030783b */ /* 0x000eee0000000200 */
[----:B------:R-:W-:Y:S08]  /*f770*/  HMMA.16816.F32 R40, R24, R96, R44 ;  /* 0x000000601828723c */ /* 0x000ff0000000182c */
[----:B------:R-:W-:Y:S01]  /*f780*/  HMMA.16816.F32 R64, R16, R78, R80 ;  /* 0x0000004e1040723c */ /* 0x000fe20000001850 */
[----:B------:R-:W4:Y:S04]  /*f790*/  LDSM.16.M88.4 R16, [R180+0x8000] ;  /* 0x00800000b410783b */ /* 0x000f280000000200 */
[----:B------:R-:W4:Y:S03]  /*f7a0*/  LDSM.16.M88.4 R76, [R184+0x5000] ;  /* 0x00500000b84c783b */ /* 0x000f260000000200 */
[----:B------:R-:W-:Y:S01]  /*f7b0*/  HMMA.16816.F32 R44, R24, R98, R72 ;  /* 0x00000062182c723c */ /* 0x000fe20000001848 */
[----:B------:R-:W4:Y:S04]  /*f7c0*/  LDSM.16.M88.4 R80, [R2+0x4800] ;  /* 0x004800000250783b */ /* 0x000f280000000200 */
[----:B------:R-:W4:Y:S03]  /*f7d0*/  LDSM.16.M88.4 R72, [R8+0x5000] ;  /* 0x005000000848783b */ /* 0x000f260000000200 */
[----:B------:R-:W-:Y:S08]  /*f7e0*/  HMMA.16816.F32 R36, R12, R86, R32 ;  /* 0x000000560c24723c */ /* 0x000ff00000001820 */
[----:B-1----:R-:W-:Y:S08]  /*f7f0*/  HMMA.16816.F32 R28, R4, R52, R28 ;  /* 0x00000034041c723c */ /* 0x002ff0000000181c */
[----:B--2---:R-:W-:Y:S08]  /*f800*/  HMMA.16816.F32 R40, R20, R56, R40 ;  /* 0x000000381428723c */ /* 0x004ff00000001828 */
[----:B---3--:R-:W-:Y:S08]  /*f810*/  HMMA.16816.F32 R32, R24, R48, R100 ;  /* 0x000000301820723c */ /* 0x008ff00000001864 */
[----:B------:R-:W-:Y:S01]  /*f820*/  HMMA.16816.F32 R44, R20, R58, R44 ;  /* 0x0000003a142c723c */ /* 0x000fe2000000182c */
[----:B------:R-:W-:Y:S07]  /*f830*/  LDSM.16.M88.4 R56, [R2+0x5000] ;  /* 0x005000000238783b */ /* 0x000fee0000000200 */
[----:B------:R-:W-:Y:S08]  /*f840*/  HMMA.16816.F32 R36, R4, R54, R36 ;  /* 0x000000360424723c */ /* 0x000ff00000001824 */
[----:B----4-:R-:W-:Y:S08]  /*f850*/  HMMA.16816.F32 R52, R16, R88, R28 ;  /* 0x000000581034723c */ /* 0x010ff0000000181c */
[----:B------:R-:W-:Y:S08]  /*f860*/  HMMA.16816.F32 R40, R12, R92, R40 ;  /* 0x0000005c0c28723c */ /* 0x000ff00000001828 */
[C---:B------:R-:W-:Y:S08]  /*f870*/  HMMA.16816.F32 R84, R24.reuse, R50, R112 ;  /* 0x000000321854723c */ /* 0x040ff00000001870 */
[----:B------:R-:W-:Y:S01]  /*f880*/  HMMA.16816.F32 R100, R24, R60, R68 ;  /* 0x0000003c1864723c */ /* 0x000fe20000001844 */
[----:B------:R-:W1:Y:S01]  /*f890*/  LDSM.16.M88.4 R68, [R184+0x5800] ;  /* 0x00580000b844783b */ /* 0x000e620000000200 */
[----:B------:R-:W-:-:S06]  /*f8a0*/  FMUL.FTZ R3, R52, c[0x0][0x320] ;  /* 0x0000c80034037a20 */ /* 0x000fcc0000410000 */
[----:B------:R-:W-:Y:S08]  /*f8b0*/  HMMA.16816.F32 R28, R20, R76, R32 ;  /* 0x0000004c141c723c */ /* 0x000ff00000001820 */
[----:B------:R-:W-:Y:S01]  /*f8c0*/  HMMA.16816.F32 R96, R24, R62, R64 ;  /* 0x0000003e1860723c */ /* 0x000fe20000001840 */
[----:B------:R-:W2:Y:S04]  /*f8d0*/  LDSM.16.M88.4 R60, [R0+0x4800] ;  /* 0x00480000003c783b */ /* 0x000ea80000000200 */
[----:B------:R-:W3:Y:S03]  /*f8e0*/  LDSM.16.M88.4 R64, [R0+0x5000] ;  /* 0x005000000040783b */ /* 0x000ee60000000200 */
[----:B------:R-:W-:Y:S08]  /*f8f0*/  HMMA.16816.F32 R24, R12, R94, R44 ;  /* 0x0000005e0c18723c */ /* 0x000ff0000000182c */
[----:B------:R-:W-:Y:S08]  /*f900*/  HMMA.16816.F32 R48, R16, R90, R36 ;  /* 0x0000005a1030723c */ /* 0x000ff00000001824 */
[----:B------:R-:W-:Y:S01]  /*f910*/  HMMA.16816.F32 R32, R4, R80, R40 ;  /* 0x000000500420723c */ /* 0x000fe20000001828 */
[----:B------:R4:W-:Y:S07]  /*f920*/  MUFU.TANH R80, R3 ;  /* 0x0000000300507308 */ /* 0x0009ee0000002400 */
[----:B------:R-:W-:Y:S08]  /*f930*/  HMMA.16816.F32 R40, R20, R78, R84 ;  /* 0x0000004e1428723c */ /* 0x000ff00000001854 */
[----:B------:R-:W-:Y:S01]  /*f940*/  HMMA.16816.F32 R36, R12, R72, R28 ;  /* 0x000000480c24723c */ /* 0x000fe2000000181c */
[----:B----4-:R-:W-:-:S04]  /*f950*/  FMUL.FTZ R3, R53, c[0x0][0x320] ;  /* 0x0000c80035037a20 */ /* 0x010fc80000410000 */
[----:B------:R4:W-:Y:S03]  /*f960*/  MUFU.TANH R77, R3 ;  /* 0x00000003004d7308 */ /* 0x0009e60000002400 */
[----:B------:R-:W-:Y:S08]  /*f970*/  HMMA.16816.F32 R24, R4, R82, R24 ;  /* 0x000000520418723c */ /* 0x000ff00000001818 */
[----:B-1----:R-:W-:Y:S01]  /*f980*/  HMMA.16816.F32 R28, R20, R68, R100 ;  /* 0x00000044141c723c */ /* 0x002fe20000001864 */
[----:B----4-:R-:W-:-:S07]  /*f990*/  FMUL.FTZ R3, R54, c[0x0][0x320] ;  /* 0x0000c80036037a20 */ /* 0x010fce0000410000 */
[----:B--2---:R-:W-:Y:S01]  /*f9a0*/  HMMA.16816.F32 R44, R16, R60, R32 ;  /* 0x0000003c102c723c */ /* 0x004fe20000001820 */
[----:B------:R1:W2:Y:S07]  /*f9b0*/  MUFU.TANH R76, R3 ;  /* 0x00000003004c7308 */ /* 0x0002ae0000002400 */
[----:B------:R-:W-:Y:S08]  /*f9c0*/  HMMA.16816.F32 R32, R12, R74, R40 ;  /* 0x0000004a0c20723c */ /* 0x000ff00000001828 */
[----:B------:R-:W-:Y:S01]  /*f9d0*/  HMMA.16816.F32 R36, R4, R56, R36 ;  /* 0x000000380424723c */ /* 0x000fe20000001824 */
[----:B-1----:R-:W-:-:S02]  /*f9e0*/  FMUL.FTZ R3, R55, c[0x0][0x320] ;  /* 0x0000c80037037a20 */ /* 0x002fc40000410000 */
[----:B------:R-:W1:Y:S02]  /*f9f0*/  LDSM.16.M88.4 R52, [R8+0x5800] ;  /* 0x005800000834783b */ /* 0x000e640000000200 */
[----:B------:R4:W1:Y:S03]  /*fa00*/  MUFU.TANH R73, R3 ;  /* 0x0000000300497308 */ /* 0x0008660000002400 */
[----:B------:R-:W-:Y:S08]  /*fa10*/  HMMA.16816.F32 R40, R16, R62, R24 ;  /* 0x0000003e1028723c */ /* 0x000ff00000001818 */
[----:B------:R-:W-:Y:S01]  /*fa20*/  HMMA.16816.F32 R20, R20, R70, R96 ;  /* 0x000000461414723c */ /* 0x000fe20000001860 */
[----:B----4-:R-:W-:-:S07]  /*fa30*/  FMUL.FTZ R3, R48, c[0x0][0x320] ;  /* 0x0000c80030037a20 */ /* 0x010fce0000410000 */
[----:B---3--:R-:W-:Y:S01]  /*fa40*/  HMMA.16816.F32 R36, R16, R64, R36 ;  /* 0x000000401024723c */ /* 0x008fe20000001824 */
[----:B------:R3:W4:Y:S02]  /*fa50*/  MUFU.TANH R72, R3 ;  /* 0x0000000300487308 */ /* 0x0007240000002400 */
[----:B---3--:R-:W-:-:S05]  /*fa60*/  FMUL.FTZ R3, R49, c[0x0][0x320] ;  /* 0x0000c80031037a20 */ /* 0x008fca0000410000 */
[----:B-1----:R-:W-:Y:S01]  /*fa70*/  HMMA.16816.F32 R24, R12, R52, R28 ;  /* 0x000000340c18723c */ /* 0x002fe2000000181c */
[----:B------:R1:W-:Y:S07]  /*fa80*/  MUFU.TANH R68, R3 ;  /* 0x0000000300447308 */ /* 0x0003ee0000002400 */
[----:B------:R-:W-:Y:S01]  /*fa90*/  HMMA.16816.F32 R28, R4, R58, R32 ;  /* 0x0000003a041c723c */ /* 0x000fe20000001820 */
[----:B------:R3:W-:Y:S07]  /*faa0*/  LDSM.16.M88.4 R32, [R0+0x5800] ;  /* 0x005800000020783b */ /* 0x0007ee0000000200 */
[----:B------:R-:W-:Y:S01]  /*fab0*/  HMMA.16816.F32 R12, R12, R54, R20 ;  /* 0x000000360c0c723c */ /* 0x000fe20000001814 */
[----:B-1----:R-:W-:-:S04]  /*fac0*/  FMUL.FTZ R3, R50, c[0x0][0x320] ;  /* 0x0000c80032037a20 */ /* 0x002fc80000410000 */
[----:B------:R1:W1:Y:S01]  /*fad0*/  MUFU.TANH R61, R3 ;  /* 0x00000003003d7308 */ /* 0x0002620000002400 */
[----:B---3--:R-:W-:Y:S02]  /*fae0*/  FMUL.FTZ R0, R40, c[0x0][0x320] ;  /* 0x0000c80028007a20 */ /* 0x008fe40000410000 */
[----:B-1----:R-:W-:Y:S02]  /*faf0*/  FMUL.FTZ R3, R51, c[0x0][0x320] ;  /* 0x0000c80033037a20 */ /* 0x002fe40000410000 */
[----:B------:R1:W3:Y:S01]  /*fb00*/  LDSM.16.M88.4 R48, [R2+0x5800] ;  /* 0x005800000230783b */ /* 0x0002e20000000200 */
[----:B------:R-:W-:-:S04]  /*fb10*/  DEPBAR.LE SB0, 0x2 ;  /* 0x000080800000791a */ /* 0x000fc80000000000 */
[----:B------:R2:W1:Y:S02]  /*fb20*/  MUFU.TANH R60, R3 ;  /* 0x00000003003c7308 */ /* 0x0004640000002400 */
[----:B--2---:R-:W-:Y:S02]  /*fb30*/  FMUL.FTZ R3, R44, c[0x0][0x320] ;  /* 0x0000c8002c037a20 */ /* 0x004fe40000410000 */
[----:B-1----:R-:W-:-:S04]  /*fb40*/  FMUL.FTZ R2, R45, c[0x0][0x320] ;  /* 0x0000c8002d027a20 */ /* 0x002fc80000410000 */
[----:B------:R1:W-:Y:S08]  /*fb50*/  MUFU.TANH R45, R0 ;  /* 0x00000000002d7308 */ /* 0x0003f00000002400 */
[----:B------:R2:W-:Y:S01]  /*fb60*/  MUFU.TANH R56, R2 ;  /* 0x0000000200387308 */ /* 0x0005e20000002400 */
[----:B---3--:R-:W-:Y:S01]  /*fb70*/  HMMA.16816.F32 R20, R4, R48, R24 ;  /* 0x000000300414723c */ /* 0x008fe20000001818 */
[----:B-1----:R-:W-:-:S06]  /*fb80*/  FMUL.FTZ R0, R41, c[0x0][0x320] ;  /* 0x0000c80029007a20 */ /* 0x002fcc0000410000 */
[----:B------:R-:W1:Y:S01]  /*fb90*/  MUFU.TANH R57, R3 ;  /* 0x0000000300397308 */ /* 0x000e620000002400 */
[----:B------:R-:W-:Y:S01]  /*fba0*/  HMMA.16816.F32 R24, R16, R66, R28 ;  /* 0x000000421018723c */ /* 0x000fe2000000181c */
[----:B--2---:R-:W-:-:S06]  /*fbb0*/  FMUL.FTZ R2, R46, c[0x0][0x320] ;  /* 0x0000c8002e027a20 */ /* 0x004fcc0000410000 */
[----:B------:R2:W-:Y:S01]  /*fbc0*/  MUFU.TANH R46, R0 ;  /* 0x00000000002e7308 */ /* 0x0005e20000002400 */
[----:B------:R-:W-:Y:S01]  /*fbd0*/  HMMA.16816.F32 R12, R4, R50, R12 ;  /* 0x00000032040c723c */ /* 0x000fe2000000180c */
[----:B------:R-:W-:Y:S06]  /*fbe0*/  BAR.SYNC.DEFER_BLOCKING 0x0 ;  /* 0x0000000000007b1d */ /* 0x000fec0000010000 */
[----:B------:R3:W1:Y:S01]  /*fbf0*/  MUFU.TANH R52, R2 ;  /* 0x0000000200347308 */ /* 0x0006620000002400 */
[----:B------:R-:W-:Y:S01]  /*fc00*/  HMMA.16816.F32 R4, R16, R32, R20 ;  /* 0x000000201004723c */ /* 0x000fe20000001814 */
[----:B--2---:R-:W-:-:S06]  /*fc10*/  FMUL.FTZ R0, R42, c[0x0][0x320] ;  /* 0x0000c8002a007a20 */ /* 0x004fcc0000410000 */
[----:B------:R2:W-:Y:S01]  /*fc20*/  MUFU.TANH R44, R0 ;  /* 0x00000000002c7308 */ /* 0x0005e20000002400 */
[----:B---3--:R-:W-:-:S08]  /*fc30*/  FMUL.FTZ R2, R47, c[0x0][0x320] ;  /* 0x0000c8002f027a20 */ /* 0x008fd00000410000 */
[----:B------:R-:W-:Y:S01]  /*fc40*/  HMMA.16816.F32 R12, R16, R34, R12 ;  /* 0x00000022100c723c */ /* 0x000fe2000000180c */
[----:B------:R-:W-:Y:S01]  /*fc50*/  LDSM.16.MT88.4 R48, [R186] ;  /* 0x00000000ba30783b */ /* 0x000fe20000004200 */
[----:B------:R3:W1:Y:S01]  /*fc60*/  MUFU.TANH R47, R2 ;  /* 0x00000002002f7308 */ /* 0x0006620000002400 */
[----:B--2---:R-:W-:-:S05]  /*fc70*/  FMUL.FTZ R0, R43, c[0x0][0x320] ;  /* 0x0000c8002b007a20 */ /* 0x004fca0000410000 */
[----:B------:R-:W-:Y:S02]  /*fc80*/  FMUL.FTZ R3, R4, c[0x0][0x320] ;  /* 0x0000c80004037a20 */ /* 0x000fe40000410000 */
[----:B------:R2:W1:Y:S01]  /*fc90*/  MUFU.TANH R42, R0 ;  /* 0x00000000002a7308 */ /* 0x0004620000002400 */
[----:B------:R-:W-:Y:S02]  /*fca0*/  FMUL.FTZ R4, R5, c[0x0][0x320] ;  /* 0x0000c80005047a20 */ /* 0x000fe40000410000 */
[----:B------:R-:W-:Y:S02]  /*fcb0*/  FMUL.FTZ R8, R6, c[0x0][0x320] ;  /* 0x0000c80006087a20 */ /* 0x000fe40000410000 */
[----:B------:R-:W-:Y:S02]  /*fcc0*/  FMUL.FTZ R9, R7, c[0x0][0x320] ;  /* 0x0000c80007097a20 */ /* 0x000fe40000410000 */
[----:B---3--:R-:W-:Y:S01]  /*fcd0*/  FMUL.FTZ R2, R26, c[0x0][0x320] ;  /* 0x0000c8001a027a20 */ /* 0x008fe20000410000 */
[----:B------:R3:W-:Y:S01]  /*fce0*/  MUFU.TANH R31, R3 ;  /* 0x00000003001f7308 */ /* 0x0007e20000002400 */
[----:B--2---:R-:W-:-:S07]  /*fcf0*/  FMUL.FTZ R0, R36, c[0x0][0x320] ;  /* 0x0000c80024007a20 */ /* 0x004fce0000410000 */
[----:B------:R2:W-:Y:S08]  /*fd00*/  MUFU.TANH R30, R2 ;  /* 0x00000002001e7308 */ /* 0x0005f00000002400 */
[----:B------:R1:W1:Y:S01]  /*fd10*/  MUFU.TANH R41, R0 ;  /* 0x0000000000297308 */ /* 0x0002620000002400 */
[----:B---3--:R-:W-:Y:S02]  /*fd20*/  FMUL.FTZ R3, R12, c[0x0][0x320] ;  /* 0x0000c8000c037a20 */ /* 0x008fe40000410000 */
[----:B--2---:R-:W-:-:S05]  /*fd30*/  FMUL.FTZ R2, R27, c[0x0][0x320] ;  /* 0x0000c8001b027a20 */ /* 0x004fca0000410000 */
[----:B------:R-:W-:Y:S01]  /*fd40*/  MUFU.TANH R29, R8 ;  /* 0x00000008001d7308 */ /* 0x000fe20000002400 */
[----:B-1----:R-:W-:-:S07]  /*fd50*/  FMUL.FTZ R0, R37, c[0x0][0x320] ;  /* 0x0000c80025007a20 */ /* 0x002fce0000410000 */
[----:B------:R-:W-:Y:S08]  /*fd60*/  MUFU.TANH R28, R2 ;  /* 0x00000002001c7308 */ /* 0x000ff00000002400 */
[----:B------:R1:W-:Y:S08]  /*fd70*/  MUFU.TANH R40, R0 ;  /* 0x0000000000287308 */ /* 0x0003f00000002400 */
[----:B------:R-:W-:Y:S01]  /*fd80*/  MUFU.TANH R8, R3 ;  /* 0x0000000300087308 */ /* 0x000fe20000002400 */
[----:B-1----:R-:W-:-:S07]  /*fd90*/  FMUL.FTZ R0, R38, c[0x0][0x320] ;  /* 0x0000c80026007a20 */ /* 0x002fce0000410000 */
[----:B------:R1:W-:Y:S08]  /*fda0*/  MUFU.TANH R32, R4 ;  /* 0x0000000400207308 */ /* 0x0003f00000002400 */
[----:B------:R2:W3:Y:S01]  /*fdb0*/  MUFU.TANH R38, R0 ;  /* 0x0000000000267308 */ /* 0x0004e20000002400 */
[----:B-1----:R-:W-:-:S07]  /*fdc0*/  FMUL.FTZ R4, R13, c[0x0][0x320] ;  /* 0x0000c8000d047a20 */ /* 0x002fce0000410000 */
[----:B------:R-:W-:Y:S01]  /*fdd0*/  MUFU.TANH R27, R9 ;  /* 0x00000009001b7308 */ /* 0x000fe20000002400 */
[----:B--2---:R-:W-:-:S07]  /*fde0*/  FMUL.FTZ R0, R39, c[0x0][0x320] ;  /* 0x0000c80027007a20 */ /* 0x004fce0000410000 */
[----:B------:R1:W-:Y:S08]  /*fdf0*/  MUFU.TANH R9, R4 ;  /* 0x0000000400097308 */ /* 0x0003f00000002400 */
[----:B------:R2:W2:Y:S01]  /*fe00*/  MUFU.TANH R33, R0 ;  /* 0x0000000000217308 */ /* 0x0004a20000002400 */
[----:B-1----:R-:W-:Y:S02]  /*fe10*/  FMUL.FTZ R4, R14, c[0x0][0x320] ;  /* 0x0000c8000e047a20 */ /* 0x002fe40000410000 */
[----:B--2---:R-:W-:-:S05]  /*fe20*/  FMUL.FTZ R0, R24, c[0x0][0x320] ;  /* 0x0000c80018007a20 */ /* 0x004fca0000410000 */
[----:B------:R1:W2:Y:S02]  /*fe30*/  MUFU.TANH R36, R0 ;  /* 0x0000000000247308 */ /* 0x0002a40000002400 */
[----:B-1----:R-:W-:-:S06]  /*fe40*/  FMUL.FTZ R0, R25, c[0x0][0x320] ;  /* 0x0000c80019007a20 */ /* 0x002fcc0000410000 */
        /* <DEDUP_REMOVED lines=10> */
[----:B----4-:R-:W-:Y:S02]  /*fef0*/  FSEL R7, R72, -INF , P0 ;  /* 0xff80000048077808 */ /* 0x010fe40000000000 */
[----:B------:R-:W-:Y:S02]  /*ff00*/  FMNMX.FTZ R2, R5, R6, !PT ;  /* 0x0000000605027209 */ /* 0x000fe40007810000 */
[----:B------:R-:W-:Y:S02]  /*ff10*/  FSEL R20, R61, -INF , P0 ;  /* 0xff8000003d147808 */ /* 0x000fe40000000000 */
[----:B------:R-:W-:-:S02]  /*ff20*/  ISETP.GT.AND P0, PT, R0, 0x10, PT ;  /* 0x000000100000780c */ /* 0x000fc40003f04270 */
[----:B------:R-:W-:Y:S02]  /*ff30*/  FSEL R16, R68, -INF , P1 ;  /* 0xff80000044107808 */ /* 0x000fe40000800000 */
[----:B------:R-:W-:Y:S01]  /*ff40*/  FMNMX.FTZ R2, R7, R2, !PT ;  /* 0x0000000207027209 */ /* 0x000fe20007810000 */
[----:B------:R-:W-:Y:S01]  /*ff50*/  LDSM.16.MT88.4 R68, [R185+0x2800] ;  /* 0x00280000b944783b */ /* 0x000fe20000004200 */
[----:B------:R-:W-:Y:S02]  /*ff60*/  FSEL R21, R60, -INF , P1 ;  /* 0xff8000003c157808 */ /* 0x000fe40000800000 */
[----:B------:R-:W-:Y:S01]  /*ff70*/  ISETP.GT.AND P1, PT, R0, 0x11, PT ;  /* 0x000000110000780c */ /* 0x000fe20003f24270 */
[----:B------:R-:W-:Y:S01]  /*ff80*/  LDSM.16.MT88.4 R60, [R185+0x2000] ;  /* 0x00200000b93c783b */ /* 0x000fe20000004200 */
[----:B------:R-:W-:Y:S02]  /*ff90*/  FSEL R17, R57, -INF , P0 ;  /* 0xff80000039117808 */ /* 0x000fe40000000000 */
[----:B------:R-:W-:-:S02]  /*ffa0*/  FMNMX.FTZ R2, R16, R2, !PT ;  /* 0x0000000210027209 */ /* 0x000fc40007810000 */
[----:B------:R-:W-:Y:S02]  /*ffb0*/  FSEL R25, R52, -INF , P0 ;  /* 0xff80000034197808 */ /* 0x000fe40000000000 */
[----:B------:R-:W-:Y:S01]  /*ffc0*/  ISETP.GT.AND P0, PT, R0, 0x18, PT ;  /* 0x000000180000780c */ /* 0x000fe20003f04270 */
[----:B------:R-:W-:Y:S01]  /*ffd0*/  LDSM.16.MT88.4 R52, [R186+0x800] ;  /* 0x00080000ba34783b */ /* 0x000fe20000004200 */
[----:B------:R-:W-:Y:S02]  /*ffe0*/  FSEL R22, R56, -INF , P1 ;  /* 0xff80000038167808 */ /* 0x000fe40000800000 */
[----:B------:R-:W-:Y:S02]  /*fff0*/  FMNMX.FTZ R2, R17, R2, !PT ;  /* 0x0000000211027209 */ /* 0x000fe40007810000 */
[----:B------:R-:W-:Y:S02]  /*10000*/  FSEL R26, R47, -INF , P1 ;  /* 0xff8000002f1a7808 */ /* 0x000fe40000800000 */
[----:B------:R-:W-:-:S02]  /*10010*/  ISETP.GT.AND P1, PT, R0, 0x19, PT ;  /* 0x000000190000780c */ /* 0x000fc40003f24270 */
[----:B------:R-:W-:Y:S02]  /*10020*/  FSEL R23, R45, -INF , P0 ;  /* 0xff8000002d177808 */ /* 0x000fe40000000000 */
[----:B------:R-:W-:Y:S02]  /*10030*/  FMNMX.FTZ R2, R22, R2, !PT ;  /* 0x0000000216027209 */ /* 0x000fe40007810000 */
[----:B------:R-:W-:Y:S02]  /*10040*/  FSEL R56, R44, -INF , P0 ;  /* 0xff8000002c387808 */ /* 0x000fe40000000000 */
[----:B------:R-:W-:Y:S02]  /*10050*/  ISETP.GT.AND P0, PT, R0, 0x20, PT ;  /* 0x000000200000780c */ /* 0x000fe40003f04270 */
[----:B------:R-:W-:Y:S02]  /*10060*/  FSEL R24, R46, -INF , P1 ;  /* 0xff8000002e187808 */ /* 0x000fe40000800000 */
[----:B------:R-:W-:-:S02]  /*10070*/  FMNMX.FTZ R2, R23, R2, !PT ;  /* 0x0000000217027209 */ /* 0x000fc40007810000 */
[----:B------:R-:W-:Y:S02]  /*10080*/  FSEL R57, R42, -INF , P1 ;  /* 0xff8000002a397808 */ /* 0x000fe40000800000 */
[----:B------:R-:W-:Y:S02]  /*10090*/  ISETP.GT.AND P1, PT, R0, 0x21, PT ;  /* 0x000000210000780c */ /* 0x000fe40003f24270 */
[----:B------:R-:W-:Y:S02]  /*100a0*/  FSEL R93, R41, -INF , P0 ;  /* 0xff800000295d7808 */ /* 0x000fe40000000000 */
[----:B------:R-:W-:Y:S02]  /*100b0*/  FMNMX.FTZ R2, R24, R2, !PT ;  /* 0x0000000218027209 */ /* 0x000fe40007810000 */
[----:B------:R-:W-:Y:S02]  /*100c0*/  FMNMX.FTZ R3, R18, R19, !PT ;  /* 0x0000001312037209 */ /* 0x000fe40007810000 */
[----:B---3--:R-:W-:-:S02]  /*100d0*/  FSEL R98, R38, -INF , P0 ;  /* 0xff80000026627808 */ /* 0x008fc40000000000 */
[----:B------:R-:W-:Y:S02]  /*100e0*/  ISETP.GT.AND P0, PT, R0, 0x28, PT ;  /* 0x000000280000780c */ /* 0x000fe40003f04270 */
[----:B------:R-:W-:Y:S02]  /*100f0*/  FSEL R92, R40, -INF , P1 ;  /* 0xff800000285c7808 */ /* 0x000fe40000800000 */
[----:B------:R-:W-:Y:S01]  /*10100*/  FMNMX.FTZ R2, R93, R2, !PT ;  /* 0x000000025d027209 */ /* 0x000fe20007810000 */
[----:B-----5:R-:W-:Y:S01]  /*10110*/  LDSM.16.MT88.4 R40, [R150] ;  /* 0x000000009628783b */ /* 0x020fe20000004200 */
[----:B------:R-:W-:Y:S02]  /*10120*/  FMNMX.FTZ R3, R20, R3, !PT ;  /* 0x0000000314037209 */ /* 0x000fe40007810000 */
[----:B------:R-:W-:Y:S02]  /*10130*/  FSEL R99, R33, -INF , P1 ;  /* 0xff80000021637808 */ /* 0x000fe40000800000 */
[----:B------:R-:W-:-:S02]  /*10140*/  ISETP.GT.AND P1, PT, R0, 0x29, PT ;  /* 0x000000290000780c */ /* 0x000fc40003f24270 */
[----:B--2---:R-:W-:Y:S02]  /*10150*/  FSEL R89, R36, -INF , P0 ;  /* 0xff80000024597808 */ /* 0x004fe40000000000 */
[----:B------:R-:W-:Y:S02]  /*10160*/  FMNMX.FTZ R2, R92, R2, !PT ;  /* 0x000000025c027209 */ /* 0x000fe40007810000 */
[----:B------:R-:W-:Y:S02]  /*10170*/  FMNMX.FTZ R3, R21, R3, !PT ;  /* 0x0000000315037209 */ /* 0x000fe40007810000 */
[----:B------:R-:W-:Y:S02]  /*10180*/  FSEL R97, R30, -INF , P0 ;  /* 0xff8000001e617808 */ /* 0x000fe40000000000 */
[----:B------:R-:W-:Y:S02]  /*10190*/  ISETP.GT.AND P0, PT, R0, 0x30, PT ;  /* 0x000000300000780c */ /* 0x000fe40003f04270 */
[----:B------:R-:W-:-:S02]  /*101a0*/  FSEL R88, R37, -INF , P1 ;  /* 0xff80000025587808 */ /* 0x000fc40000800000 */
[----:B------:R-:W-:Y:S01]  /*101b0*/  FMNMX.FTZ R2, R89, R2, !PT ;  /* 0x0000000259027209 */ /* 0x000fe20007810000 */
[----:B------:R-:W-:Y:S01]  /*101c0*/  LDSM.16.MT88.4 R36, [R185+0x800] ;  /* 0x00080000b924783b */ /* 0x000fe20000004200 */
[----:B------:R-:W-:Y:S02]  /*101d0*/  FMNMX.FTZ R3, R25, R3, !PT ;  /* 0x0000000319037209 */ /* 0x000fe40007810000 */
[----:B------:R-:W-:Y:S02]  /*101e0*/  ISETP.GT.AND P2, PT, R0, 0x31, PT ;  /* 0x000000310000780c */ /* 0x000fe40003f44270 */
[----:B------:R-:W-:Y:S02]  /*101f0*/  FSEL R87, R31, -INF , P0 ;  /* 0xff8000001f577808 */ /* 0x000fe40000000000 */
[----:B------:R-:W-:Y:S02]  /*10200*/  FMNMX.FTZ R2, R88, R2, !PT ;  /* 0x0000000258027209 */ /* 0x000fe40007810000 */
[----:B------:R-:W-:-:S02]  /*10210*/  FMNMX.FTZ R3, R26, R3, !PT ;  /* 0x000000031a037209 */ /* 0x000fc40007810000 */
[----:B------:R-:W-:Y:S02]  /*10220*/  FSEL R96, R28, -INF , P1 ;  /* 0xff8000001c607808 */ /* 0x000fe40000800000 */
[----:B------:R-:W-:Y:S02]  /*10230*/  FSEL R95, R29, -INF , P0 ;  /* 0xff8000001d5f7808 */ /* 0x000fe40000000000 */
[C---:B------:R-:W-:Y:S02]  /*10240*/  ISETP.GT.AND P1, PT, R0.reuse, 0x38, PT ;  /* 0x000000380000780c */ /* 0x040fe40003f24270 */
[----:B------:R-:W-:Y:S02]  /*10250*/  ISETP.GT.AND P0, PT, R0, 0x39, PT ;  /* 0x000000390000780c */ /* 0x000fe40003f04270 */
[----:B------:R-:W-:Y:S02]  /*10260*/  FSEL R86, R32, -INF , P2 ;  /* 0xff80000020567808 */ /* 0x000fe40001000000 */
[----:B------:R-:W-:Y:S01]  /*10270*/  FMNMX.FTZ R0, R87, R2, !PT ;  /* 0x0000000257007209 */ /* 0x000fe20007810000 */
[----:B------:R-:W-:Y:S01]  /*10280*/  LDSM.16.MT88.4 R32, [R241+0x800] ;  /* 0x00080000f120783b */ /* 0x000fe20000004200 */
[----:B------:R-:W-:-:S02]  /*10290*/  FMNMX.FTZ R3, R56, R3, !PT ;  /* 0x0000000338037209 */ /* 0x000fc40007810000 */
[----:B------:R-:W-:Y:S02]  /*102a0*/  FSEL R85, R8, -INF , P1 ;  /* 0xff80000008557808 */ /* 0x000fe40000800000 */
[----:B------:R-:W-:Y:S01]  /*102b0*/  FMNMX.FTZ R0, R86, R0, !PT ;  /* 0x0000000056007209 */ /* 0x000fe20007810000 */
[----:B------:R-:W1:Y:S01]  /*102c0*/  MUFU.TANH R8, R4 ;  /* 0x0000000400087308 */ /* 0x000e620000002400 */
[----:B------:R-:W-:Y:S01]  /*102d0*/  FMNMX.FTZ R2, R57, R3, !PT ;  /* 0x0000000339027209 */ /* 0x000fe20007810000 */
[----:B------:R-:W-:Y:S01]  /*102e0*/  FMUL.FTZ R3, R15, c[0x0][0x320] ;  /* 0x0000c8000f037a20 */ /* 0x000fe20000410000 */
[----:B------:R-:W-:Y:S01]  /*102f0*/  FSEL R84, R9, -INF , P0 ;  /* 0xff80000009547808 */ /* 0x000fe20000000000 */
[----:B------:R-:W-:Y:S01]  /*10300*/  LDSM.16.MT88.4 R12, [R185] ;  /* 0x00000000b90c783b */ /* 0x000fe20000004200 */
[----:B------:R-:W-:Y:S02]  /*10310*/  FMNMX.FTZ R0, R85, R0, !PT ;  /* 0x0000000055007209 */ /* 0x000fe40007810000 */
[----:B------:R-:W-:Y:S01]  /*10320*/  FMNMX.FTZ R2, R98, R2, !PT ;  /* 0x0000000262027209 */ /* 0x000fe20007810000 */
[----:B------:R2:W3:Y:S01]  /*10330*/  MUFU.TANH R4, R3 ;  /* 0x0000000300047308 */ /* 0x0004e20000002400 */
[----:B------:R-:W-:-:S02]  /*10340*/  FMNMX.FTZ R0, R84, R0, !PT ;  /* 0x0000000054007209 */ /* 0x000fc40007810000 */
[----:B------:R-:W-:Y:S02]  /*10350*/  FMNMX.FTZ R2, R99, R2, !PT ;  /* 0x0000000263027209 */ /* 0x000fe40007810000 */
[----:B------:R-:W-:Y:S02]  /*10360*/  FSEL R94, R27, -INF , P2 ;  /* 0xff8000001b5e7808 */ /* 0x000fe40001000000 */
[----:B------:R-:W-:Y:S02]  /*10370*/  FMNMX.FTZ R2, R97, R2, !PT ;  /* 0x0000000261027209 */ /* 0x000fe40007810000 */
[----:B-1----:R-:W-:Y:S02]  /*10380*/  FSEL R91, R8, -INF , P1 ;  /* 0xff800000085b7808 */ /* 0x002fe40000800000 */
[----:B------:R-:W-:-:S04]  /*10390*/  FMNMX.FTZ R2, R96, R2, !PT ;  /* 0x0000000260027209 */ /* 0x000fc80007810000 */
[----:B------:R-:W-:Y:S01]  /*103a0*/  FMNMX.FTZ R2, R95, R2, !PT ;  /* 0x000000025f027209 */ /* 0x000fe20007810000 */
[----:B--2---:R-:W1:Y:S01]  /*103b0*/  SHFL.BFLY PT, R3, R0, 0x2, 0x1f ;  /* 0x0c401f0000037f89 */ /* 0x004e6200000e0000 */
[----:B---3--:R-:W-:Y:S02]  /*103c0*/  FSEL R90, R4, -INF , P0 ;  /* 0xff800000045a7808 */ /* 0x008fe40000000000 */
[----:B------:R-:W-:-:S04]  /*103d0*/  FMNMX.FTZ R2, R94, R2, !PT ;  /* 0x000000025e027209 */ /* 0x000fc80007810000 */
[----:B------:R-:W-:-:S04]  /*103e0*/  FMNMX.FTZ R2, R91, R2, !PT ;  /* 0x000000025b027209 */ /* 0x000fc80007810000 */
[----:B------:R-:W-:Y:S02]  /*103f0*/  FMNMX.FTZ R2, R90, R2, !PT ;  /* 0x000000025a027209 */ /* 0x000fe40007810000 */
[----:B-1----:R-:W-:-:S03]  /*10400*/  FMNMX.FTZ R0, R0, R3, !PT ;  /* 0x0000000300007209 */ /* 0x002fc60007810000 */
[----:B------:R-:W1:Y:S04]  /*10410*/  SHFL.BFLY PT, R3, R2, 0x2, 0x1f ;  /* 0x0c401f0002037f89 */ /* 0x000e6800000e0000 */
[----:B------:R-:W2:Y:S01]  /*10420*/  SHFL.BFLY PT, R4, R0, 0x1, 0x1f ;  /* 0x0c201f0000047f89 */ /* 0x000ea200000e0000 */
[----:B-1----:R-:W-:Y:S02]  /*10430*/  FMNMX.FTZ R3, R2, R3, !PT ;  /* 0x0000000302037209 */ /* 0x002fe40007810000 */
[----:B--2---:R-:W-:-:S03]  /*10440*/  FMNMX.FTZ R9, R0, R4, !PT ;  /* 0x0000000400097209 */ /* 0x004fc60007810000 */
[----:B------:R-:W1:Y:S01]  /*10450*/  SHFL.BFLY PT, R4, R3, 0x1, 0x1f ;  /* 0x0c201f0003047f89 */ /* 0x000e6200000e0000 */
[C---:B------:R-:W-:Y:S01]  /*10460*/  FSETP.NEU.FTZ.AND P0, PT, R9.reuse, -INF , PT ;  /* 0xff8000000900780b */ /* 0x040fe20003f1d000 */
[----:B------:R-:W-:-:S05]  /*10470*/  FMUL.FTZ R2, R9, c[0x0][0x2d0] ;  /* 0x0000b40009027a20 */ /* 0x000fca0000410000 */
[----:B------:R-:W-:-:S05]  /*10480*/  FSEL R2, R2, RZ, P0 ;  /* 0x000000ff02027208 */ /* 0x000fca0000000000 */
[----:B------:R-:W-:-:S04]  /*10490*/  FFMA.FTZ R0, R5, c[0x0][0x2d0], -R2 ;  /* 0x0000b40005007a23 */ /* 0x000fc80000010802 */
[----:B------:R2:W-:Y:S01]  /*104a0*/  MUFU.EX2 R67, R0 ;  /* 0x0000000000437308 */ /* 0x0005e20000000800 */
[----:B-1----:R-:W-:Y:S01]  /*104b0*/  FMNMX.FTZ R8, R3, R4, !PT ;  /* 0x0000000403087209 */ /* 0x002fe20007810000 */
[----:B------:R-:W-:-:S03]  /*104c0*/  FFMA.FTZ R3, R16, c[0x0][0x2d0], -R2 ;  /* 0x0000b40010037a23 */ /* 0x000fc60000010802 */
[----:B------:R-:W-:-:S03]  /*104d0*/  FSETP.NEU.FTZ.AND P0, PT, R8, -INF , PT ;  /* 0xff8000000800780b */ /* 0x000fc60003f1d000 */
[----:B------:R1:W-:Y:S01]  /*104e0*/  MUFU.EX2 R77, R3 ;  /* 0x00000003004d7308 */ /* 0x0003e20000000800 */
[----:B--2---:R-:W-:-:S07]  /*104f0*/  FFMA.FTZ R0, R6, c[0x0][0x2d0], -R2 ;  /* 0x0000b40006007a23 */ /* 0x004fce0000010802 */
[----:B------:R2:W3:Y:S01]  /*10500*/  MUFU.EX2 R66, R0 ;  /* 0x0000000000427308 */ /* 0x0004e20000000800 */
[----:B-1----:R-:W-:-:S07]  /*10510*/  FFMA.FTZ R3, R17, c[0x0][0x2d0], -R2 ;  /* 0x0000b40011037a23 */ /* 0x002fce0000010802 */
[----:B------:R-:W-:Y:S01]  /*10520*/  MUFU.EX2 R78, R3 ;  /* 0x00000003004e7308 */ /* 0x000fe20000000800 */
[----:B--2---:R-:W-:Y:S01]  /*10530*/  FFMA.FTZ R0, R7, c[0x0][0x2d0], -R2 ;  /* 0x0000b40007007a23 */ /* 0x004fe20000010802 */
[----:B---3--:R-:W-:Y:S01]  /*10540*/  F2FP.PACK_AB R16, R66, R67 ;  /* 0x000000434210723e */ /* 0x008fe200000000ff */
[----:B------:R-:W1:Y:S05]  /*10550*/  LDSM.16.MT88.4 R4, [R241] ;  /* 0x00000000f104783b */ /* 0x000e6a0000004200 */
[----:B------:R2:W3:Y:S02]  /*10560*/  MUFU.EX2 R74, R0 ;  /* 0x00000000004a7308 */ /* 0x0004e40000000800 */
[----:B--2---:R-:W-:-:S05]  /*10570*/  FMUL.FTZ R0, R8, c[0x0][0x2d0] ;  /* 0x0000b40008007a20 */ /* 0x004fca0000410000 */
[----:B------:R-:W-:-:S05]  /*10580*/  FSEL R0, R0, RZ, P0 ;  /* 0x000000ff00007208 */ /* 0x000fca0000000000 */
[----:B------:R-:W-:Y:S01]  /*10590*/  FFMA.FTZ R3, R18, c[0x0][0x2d0], -R0 ;  /* 0x0000b40012037a23 */ /* 0x000fe20000010800 */
[----:B---3--:R-:W-:-:S03]  /*105a0*/  F2FP.PACK_AB R18, R77, R74 ;  /* 0x0000004a4d12723e */ /* 0x008fc600000000ff */
        /* <DEDUP_REMOVED lines=10> */
[----:B------:R2:W3:Y:S02]  /*10650*/  MUFU.EX2 R79, R3 ;  /* 0x00000003004f7308 */ /* 0x0004e40000000800 */
[C---:B------:R-:W-:Y:S08]  /*10660*/  HMMA.16816.F32 R44, R16.reuse, R12, RZ ;  /* 0x0000000c102c723c */ /* 0x040ff000000018ff */
[----:B------:R-:W-:Y:S01]  /*10670*/  HMMA.16816.F32 R28, R16, R14, RZ ;  /* 0x0000000e101c723c */ /* 0x000fe200000018ff */
[----:B--2---:R-:W-:Y:S01]  /*10680*/  FFMA.FTZ R3, R23, c[0x0][0x2d0], -R2 ;  /* 0x0000b40017037a23 */ /* 0x004fe20000010802 */
[----:B---3--:R-:W-:-:S03]  /*10690*/  F2FP.PACK_AB R12, R79, R78 ;  /* 0x0000004e4f0c723e */ /* 0x008fc600000000ff */
[----:B------:R2:W-:Y:S03]  /*106a0*/  MUFU.EX2 R82, R3 ;  /* 0x0000000300527308 */ /* 0x0005e60000000800 */
[----:B-1----:R-:W-:Y:S01]  /*106b0*/  HMMA.16816.F32 R20, R16, R6, RZ ;  /* 0x000000061014723c */ /* 0x002fe200000018ff */
[----:B--2---:R-:W-:-:S04]  /*106c0*/  FFMA.FTZ R3, R24, c[0x0][0x2d0], -R2 ;  /* 0x0000b40018037a23 */ /* 0x004fc80000010802 */
[----:B------:R1:W2:Y:S02]  /*106d0*/  MUFU.EX2 R83, R3 ;  /* 0x0000000300537308 */ /* 0x0002a40000000800 */
[----:B-1----:R-:W-:Y:S01]  /*106e0*/  FFMA.FTZ R3, R25, c[0x0][0x2d0], -R0 ;  /* 0x0000b40019037a23 */ /* 0x002fe20000010800 */
[----:B--2---:R-:W-:-:S05]  /*106f0*/  F2FP.PACK_AB R14, R83, R82 ;  /* 0x00000052530e723e */ /* 0x004fca00000000ff */
[----:B------:R1:W-:Y:S02]  /*10700*/  MUFU.EX2 R72, R3 ;  /* 0x0000000300487308 */ /* 0x0003e40000000800 */
[--C-:B-1----:R-:W-:Y:S02]  /*10710*/  FFMA.FTZ R3, R26, c[0x0][0x2d0], -R0.reuse ;  /* 0x0000b4001a037a23 */ /* 0x102fe40000010800 */
[C---:B------:R-:W-:Y:S04]  /*10720*/  HMMA.16816.F32 R24, R16.reuse, R4, RZ ;  /* 0x000000041018723c */ /* 0x040fe800000018ff */
[----:B------:R1:W2:Y:S04]  /*10730*/  MUFU.EX2 R76, R3 ;  /* 0x00000003004c7308 */ /* 0x0002a80000000800 */
[----:B------:R-:W-:Y:S01]  /*10740*/  HMMA.16816.F32 R4, R16, R48, RZ ;  /* 0x000000301004723c */ /* 0x000fe200000018ff */
[----:B-1----:R-:W-:Y:S01]  /*10750*/  FFMA.FTZ R3, R56, c[0x0][0x2d0], -R0 ;  /* 0x0000b40038037a23 */ /* 0x002fe20000010800 */
[----:B--2---:R-:W-:-:S03]  /*10760*/  F2FP.PACK_AB R13, R76, R72 ;  /* 0x000000484c0d723e */ /* 0x004fc600000000ff */
[----:B------:R1:W-:Y:S02]  /*10770*/  MUFU.EX2 R81, R3 ;  /* 0x0000000300517308 */ /* 0x0003e40000000800 */
[----:B-1----:R-:W-:Y:S02]  /*10780*/  FFMA.FTZ R3, R57, c[0x0][0x2d0], -R0 ;  /* 0x0000b40039037a23 */ /* 0x002fe40000010800 */
[----:B------:R-:W1:Y:S04]  /*10790*/  LDSM.16.MT88.4 R56, [R242+0x800] ;  /* 0x00080000f238783b */ /* 0x000e680000004200 */
[----:B------:R-:W2:Y:S02]  /*107a0*/  MUFU.EX2 R80, R3 ;  /* 0x0000000300507308 */ /* 0x000ea40000000800 */
[----:B--2---:R-:W-:Y:S01]  /*107b0*/  F2FP.PACK_AB R15, R80, R81 ;  /* 0x00000051500f723e */ /* 0x004fe200000000ff */
[----:B------:R-:W-:-:S04]  /*107c0*/  FADD.FTZ R3, R67, R66 ;  /* 0x0000004243037221 */ /* 0x000fc80000010000 */
[----:B------:R-:W-:Y:S02]  /*107d0*/  FADD.FTZ R3, R74, R3 ;  /* 0x000000034a037221 */ /* 0x000fe40000010000 */
[C---:B------:R-:W-:Y:S08]  /*107e0*/  HMMA.16816.F32 R224, R12.reuse, R32, R24 ;  /* 0x000000200ce0723c */ /* 0x040ff00000001818 */
[----:B------:R-:W-:Y:S01]  /*107f0*/  HMMA.16816.F32 R124, R12, R34, R20 ;  /* 0x000000220c7c723c */ /* 0x000fe20000001814 */
[----:B------:R-:W-:Y:S07]  /*10800*/  LDSM.16.MT88.4 R32, [R241+0x2800] ;  /* 0x00280000f120783b */ /* 0x000fee0000004200 */
[C---:B------:R-:W-:Y:S08]  /*10810*/  HMMA.16816.F32 R24, R16.reuse, R40, RZ ;  /* 0x000000281018723c */ /* 0x040ff000000018ff */
[----:B------:R-:W-:Y:S01]  /*10820*/  HMMA.16816.F32 R20, R16, R42, RZ ;  /* 0x0000002a1014723c */ /* 0x000fe200000018ff */
[----:B------:R-:W2:Y:S07]  /*10830*/  LDSM.16.MT88.4 R40, [R241+0x2000] ;  /* 0x00200000f128783b */ /* 0x000eae0000004200 */
[C---:B------:R-:W-:Y:S01]  /*10840*/  HMMA.16816.F32 R140, R12.reuse, R36, R44 ;  /* 0x000000240c8c723c */ /* 0x040fe2000000182c */
[----:B------:R-:W3:Y:S07]  /*10850*/  LDSM.16.MT88.4 R44, [R186+0x2000] ;  /* 0x00200000ba2c783b */ /* 0x000eee0000004200 */
[----:B------:R-:W-:Y:S08]  /*10860*/  HMMA.16816.F32 R192, R12, R52, R4 ;  /* 0x000000340cc0723c */ /* 0x000ff00000001804 */
[----:B------:R-:W-:Y:S08]  /*10870*/  HMMA.16816.F32 R4, R16, R60, RZ ;  /* 0x0000003c1004723c */ /* 0x000ff000000018ff */
[C---:B------:R-:W-:Y:S01]  /*10880*/  HMMA.16816.F32 R132, R12.reuse, R38, R28 ;  /* 0x000000260c84723c */ /* 0x040fe2000000181c */
[----:B------:R-:W4:Y:S07]  /*10890*/  LDSM.16.MT88.4 R36, [R186+0x2800] ;  /* 0x00280000ba24783b */ /* 0x000f2e0000004200 */
[C---:B-1----:R-:W-:Y:S08]  /*108a0*/  HMMA.16816.F32 R172, R12.reuse, R56, R24 ;  /* 0x000000380cac723c */ /* 0x042ff00000001818 */
[----:B------:R-:W-:Y:S08]  /*108b0*/  HMMA.16816.F32 R164, R12, R58, R20 ;  /* 0x0000003a0ca4723c */ /* 0x000ff00000001814 */
[C---:B--2---:R-:W-:Y:S08]  /*108c0*/  HMMA.16816.F32 R24, R16.reuse, R40, RZ ;  /* 0x000000281018723c */ /* 0x044ff000000018ff */
[----:B------:R-:W-:Y:S01]  /*108d0*/  HMMA.16816.F32 R20, R16, R42, RZ ;  /* 0x0000002a1014723c */ /* 0x000fe200000018ff */
[----:B------:R-:W1:Y:S07]  /*108e0*/  LDSM.16.MT88.4 R40, [R242+0x2000] ;  /* 0x00200000f228783b */ /* 0x000e6e0000004200 */
[----:B------:R-:W-:Y:S08]  /*108f0*/  HMMA.16816.F32 R168, R12, R68, R4 ;  /* 0x000000440ca8723c */ /* 0x000ff00000001804 */
[C---:B---3--:R-:W-:Y:S08]  /*10900*/  HMMA.16816.F32 R4, R16.reuse, R44, RZ ;  /* 0x0000002c1004723c */ /* 0x048ff000000018ff */
[----:B------:R-:W-:Y:S08]  /*10910*/  HMMA.16816.F32 R28, R16, R50, RZ ;  /* 0x00000032101c723c */ /* 0x000ff000000018ff */
[C---:B------:R-:W-:Y:S01]  /*10920*/  HMMA.16816.F32 R56, R12.reuse, R32, R24 ;  /* 0x000000200c38723c */ /* 0x040fe20000001818 */
[----:B------:R-:W2:Y:S06]  /*10930*/  LDSM.16.MT88.4 R24, [R242+0x2800] ;  /* 0x00280000f218783b */ /* 0x000eac0000004200 */
[--C-:B------:R-:W-:Y:S01]  /*10940*/  FFMA.FTZ R32, R89, c[0x0][0x2d0], -R2.reuse ;  /* 0x0000b40059207a23 */ /* 0x100fe20000010802 */
[----:B----4-:R-:W-:Y:S01]  /*10950*/  HMMA.16816.F32 R160, R12, R36, R4 ;  /* 0x000000240ca0723c */ /* 0x010fe20000001804 */
[----:B------:R-:W-:-:S06]  /*10960*/  FFMA.FTZ R33, R88, c[0x0][0x2d0], -R2 ;  /* 0x0000b40058217a23 */ /* 0x000fcc0000010802 */
[--C-:B------:R-:W-:Y:S01]  /*10970*/  FFMA.FTZ R37, R95, c[0x0][0x2d0], -R0.reuse ;  /* 0x0000b4005f257a23 */ /* 0x100fe20000010800 */
[----:B------:R-:W-:Y:S01]  /*10980*/  HMMA.16816.F32 R116, R12, R54, R28 ;  /* 0x000000360c74723c */ /* 0x000fe2000000181c */
[----:B------:R-:W-:-:S07]  /*10990*/  FFMA.FTZ R36, R94, c[0x0][0x2d0], -R0 ;  /* 0x0000b4005e247a23 */ /* 0x000fce0000010800 */
[C---:B-1----:R-:W-:Y:S07]  /*109a0*/  HMMA.16816.F32 R4, R16.reuse, R40, RZ ;  /* 0x000000281004723c */ /* 0x042fee00000018ff */
[--C-:B------:R-:W-:Y:S01]  /*109b0*/  FFMA.FTZ R40, R87, c[0x0][0x2d0], -R2.reuse ;  /* 0x0000b40057287a23 */ /* 0x100fe20000010802 */
[----:B------:R-:W-:Y:S01]  /*109c0*/  HMMA.16816.F32 R28, R16, R62, RZ ;  /* 0x0000003e101c723c */ /* 0x000fe200000018ff */
[----:B------:R-:W-:-:S07]  /*109d0*/  FFMA.FTZ R41, R86, c[0x0][0x2d0], -R2 ;  /* 0x0000b40056297a23 */ /* 0x000fce0000010802 */
[C---:B------:R-:W-:Y:S07]  /*109e0*/  HMMA.16816.F32 R60, R12.reuse, R34, R20 ;  /* 0x000000220c3c723c */ /* 0x040fee0000001814 */
[--C-:B------:R-:W-:Y:S01]  /*109f0*/  FFMA.FTZ R35, R97, c[0x0][0x2d0], -R0.reuse ;  /* 0x0000b40061237a23 */ /* 0x100fe20000010800 */
[----:B--2---:R-:W-:Y:S01]  /*10a00*/  HMMA.16816.F32 R156, R12, R24, R4 ;  /* 0x000000180c9c723c */ /* 0x004fe20000001804 */
[----:B------:R-:W-:-:S07]  /*10a10*/  FFMA.FTZ R34, R96, c[0x0][0x2d0], -R0 ;  /* 0x0000b40060227a23 */ /* 0x000fce0000010800 */
[----:B------:R-:W-:Y:S01]  /*10a20*/  HMMA.16816.F32 R48, R12, R70, R28 ;  /* 0x000000460c30723c */ /* 0x000fe2000000181c */
[----:B------:R-:W1:Y:S07]  /*10a30*/  LDSM.16.MT88.4 R28, [R185+0x4000] ;  /* 0x00400000b91c783b */ /* 0x000e6e0000004200 */
[C---:B------:R-:W-:Y:S07]  /*10a40*/  HMMA.16816.F32 R4, R16.reuse, R42, RZ ;  /* 0x0000002a1004723c */ /* 0x040fee00000018ff */
[--C-:B------:R-:W-:Y:S01]  /*10a50*/  FFMA.FTZ R42, R85, c[0x0][0x2d0], -R2.reuse ;  /* 0x0000b400552a7a23 */ /* 0x100fe20000010802 */
[----:B------:R-:W-:Y:S01]  /*10a60*/  HMMA.16816.F32 R20, R16, R46, RZ ;  /* 0x0000002e1014723c */ /* 0x000fe200000018ff */
[----:B------:R-:W-:-:S02]  /*10a70*/  FFMA.FTZ R43, R84, c[0x0][0x2d0], -R2 ;  /* 0x0000b400542b7a23 */ /* 0x000fc40000010802 */
[----:B------:R-:W-:Y:S11]  /*10a80*/  LDSM.16.MT88.4 R84, [R241+0x5800] ;  /* 0x00580000f154783b */ /* 0x000ff60000004200 */
[----:B------:R-:W-:Y:S02]  /*10a90*/  @!UPT UIADD3 URZ, URZ, URZ, URZ ;  /* 0x0000003f3f3ff290 */ /* 0x000fe4000fffe03f */
[C---:B------:R-:W-:Y:S01]  /*10aa0*/  HMMA.16816.F32 R128, R12.reuse, R26, R4 ;  /* 0x0000001a0c80723c */ /* 0x040fe20000001804 */
[----:B------:R-:W2:Y:S07]  /*10ab0*/  LDSM.16.MT88.4 R24, [R185+0x4800] ;  /* 0x00480000b918783b */ /* 0x000eae0000004200 */
[----:B------:R-:W-:Y:S07]  /*10ac0*/  HMMA.16816.F32 R136, R12, R38, R20 ;  /* 0x000000260c88723c */ /* 0x000fee0000001814 */
[----:B------:R-:W-:Y:S01]  /*10ad0*/  FADD.FTZ R21, R65, R64 ;  /* 0x0000004041157221 */ /* 0x000fe20000010000 */
[----:B-1----:R-:W-:Y:S01]  /*10ae0*/  HMMA.16816.F32 R4, R16, R28, RZ ;  /* 0x0000001c1004723c */ /* 0x002fe200000018ff */
[----:B------:R-:W-:-:S02]  /*10af0*/  FADD.FTZ R20, R77, R3 ;  /* 0x000000034d147221 */ /* 0x000fc40000010000 */
[----:B------:R-:W-:Y:S02]  /*10b00*/  FADD.FTZ R21, R73, R21 ;  /* 0x0000001549157221 */ /* 0x000fe40000010000 */
[----:B------:R-:W-:Y:S02]  /*10b10*/  FFMA.FTZ R39, R91, c[0x0][0x2d0], -R0 ;  /* 0x0000b4005b277a23 */ /* 0x000fe40000010800 */
[----:B------:R-:W-:Y:S02]  /*10b20*/  FADD.FTZ R3, R75, R21 ;  /* 0x000000154b037221 */ /* 0x000fe40000010000 */
[----:B------:R-:W-:Y:S02]  /*10b30*/  FFMA.FTZ R28, R93, c[0x0][0x2d0], -R2 ;  /* 0x0000b4005d1c7a23 */ /* 0x000fe40000010802 */
[----:B------:R-:W-:Y:S02]  /*10b40*/  FADD.FTZ R3, R72, R3 ;  /* 0x0000000348037221 */ /* 0x000fe40000010000 */
[----:B------:R-:W-:-:S11]  /*10b50*/  FFMA.FTZ R38, R90, c[0x0][0x2d0], -R0 ;  /* 0x0000b4005a267a23 */ /* 0x000fd60000010800 */
[----:B--2---:R-:W-:Y:S08]  /*10b60*/  HMMA.16816.F32 R120, R12, R24, R4 ;  /* 0x000000180c78723c */ /* 0x004ff00000001804 */
[----:B------:R-:W-:Y:S07]  /*10b70*/  HMMA.16816.F32 R4, R16, R30, RZ ;  /* 0x0000001e1004723c */ /* 0x000fee00000018ff */
[----:B------:R-:W-:-:S02]  /*10b80*/  FFMA.FTZ R30, R92, c[0x0][0x2d0], -R2 ;  /* 0x0000b4005c1e7a23 */ /* 0x000fc40000010802 */
[----:B------:R-:W-:Y:S02]  /*10b90*/  FADD.FTZ R31, R76, R3 ;  /* 0x000000034c1f7221 */ /* 0x000fe40000010000 */
[----:B------:R-:W1:Y:S08]  /*10ba0*/  MUFU.EX2 R3, R28 ;  /* 0x0000001c00037308 */ /* 0x000e700000000800 */
[----:B------:R2:W3:Y:S05]  /*10bb0*/  MUFU.EX2 R2, R30 ;  /* 0x0000001e00027308 */ /* 0x0004ea0000000800 */
[----:B------:R-:W-:Y:S01]  /*10bc0*/  HMMA.16816.F32 R112, R12, R26, R4 ;  /* 0x0000001a0c70723c */ /* 0x000fe20000001804 */
[----:B------:R-:W-:Y:S06]  /*10bd0*/  LDSM.16.MT88.4 R24, [R241+0x4800] ;  /* 0x00480000f118783b */ /* 0x000fec0000004200 */
[----:B------:R-:W-:-:S02]  /*10be0*/  FADD.FTZ R4, R78, R20 ;  /* 0x000000144e047221 */ /* 0x000fc40000010000 */
[----:B------:R-:W4:Y:S02]  /*10bf0*/  LDSM.16.MT88.4 R20, [R241+0x4000] ;  /* 0x00400000f114783b */ /* 0x000f240000004200 */
[----:B------:R-:W-:Y:S02]  /*10c00*/  FADD.FTZ R29, R79, R4 ;  /* 0x000000044f1d7221 */ /* 0x000fe40000010000 */
[----:B----4-:R-:W-:Y:S01]  /*10c10*/  HMMA.16816.F32 R4, R16, R20, RZ ;  /* 0x000000141004723c */ /* 0x010fe200000018ff */
[----:B------:R-:W4:Y:S11]  /*10c20*/  MUFU.EX2 R20, R32 ;  /* 0x0000002000147308 */ /* 0x000f360000000800 */
[----:B------:R-:W-:Y:S11]  /*10c30*/  @!UPT UIADD3 URZ, URZ, URZ, URZ ;  /* 0x0000003f3f3ff290 */ /* 0x000ff6000fffe03f */
[----:B------:R-:W-:Y:S01]  /*10c40*/  @!UPT UIADD3 URZ, URZ, URZ, URZ ;  /* 0x0000003f3f3ff290 */ /* 0x000fe2000fffe03f */
[----:B------:R-:W-:Y:S08]  /*10c50*/  HMMA.16816.F32 R68, R12, R24, R4 ;  /* 0x000000180c44723c */ /* 0x000ff00000001804 */
[----:B------:R-:W-:Y:S11]  /*10c60*/  HMMA.16816.F32 R4, R16, R22, RZ ;  /* 0x000000161004723c */ /* 0x000ff600000018ff */
[----:B------:R-:W-:Y:S11]  /*10c70*/  @!UPT UIADD3 URZ, URZ, URZ, URZ ;  /* 0x0000003f3f3ff290 */ /* 0x000ff6000fffe03f */
[----:B------:R-:W-:Y:S02]  /*10c80*/  @!UPT UIADD3 URZ, URZ, URZ, URZ ;  /* 0x0000003f3f3ff290 */ /* 0x000fe4000fffe03f */
[----:B------:R-:W-:Y:S01]  /*10c90*/  HMMA.16816.F32 R152, R12, R26, R4 ;  /* 0x0000001a0c98723c */ /* 0x000fe20000001804 */
[----:B------:R-:W-:Y:S01]  /*10ca0*/  MUFU.EX2 R7, R33 ;  /* 0x0000002100077308 */ /* 0x000fe20000000800 */
[----:B------:R-:W-:Y:S05]  /*10cb0*/  LDSM.16.MT88.4 R24, [R186+0x4800] ;  /* 0x00480000ba18783b */ /* 0x000fea0000004200 */
[----:B------:R-:W-:Y:S02]  /*10cc0*/  FADD.FTZ R4, R82, R29 ;  /* 0x0000001d52047221 */ /* 0x000fe40000010000 */
[----:B------:R-:W-:Y:S02]  /*10cd0*/  FADD.FTZ R5, R81, R31 ;  /* 0x0000001f51057221 */ /* 0x000fe40000010000 */
[----:B--2---:R-:W2:Y:S01]  /*10ce0*/  LDSM.16.MT88.4 R28, [R186+0x4000] ;  /* 0x00400000ba1c783b */ /* 0x004ea20000004200 */
[----:B------:R-:W-:-:S02]  /*10cf0*/  FFMA.FTZ R6, R98, c[0x0][0x2d0], -R0 ;  /* 0x0000b40062067a23 */ /* 0x000fc40000010800 */
[----:B------:R-:W-:Y:S02]  /*10d00*/  FADD.FTZ R22, R80, R5 ;  /* 0x0000000550167221 */ /* 0x000fe40000010000 */
[----:B------:R-:W-:Y:S02]  /*10d10*/  FFMA.FTZ R5, R99, c[0x0][0x2d0], -R0 ;  /* 0x0000b40063057a23 */ /* 0x000fe40000010800 */
[----:B------:R-:W5:Y:S01]  /*10d20*/  MUFU.EX2 R6, R6 ;  /* 0x0000000600067308 */ /* 0x000f620000000800 */
[----:B------:R-:W-:-:S04]  /*10d30*/  FADD.FTZ R4, R83, R4 ;  /* 0x0000000453047221 */ /* 0x000fc80000010000 */
[----:B-1----:R-:W-:-:S03]  /*10d40*/  FADD.FTZ R4, R3, R4 ;  /* 0x0000000403047221 */ /* 0x002fc60000010000 */
[----:B------:R-:W1:Y:S01]  /*10d50*/  MUFU.EX2 R5, R5 ;  /* 0x0000000500057308 */ /* 0x000e620000000800 */
[C---:B---3--:R-:W-:Y:S01]  /*10d60*/  FADD.FTZ R21, R2.reuse, R4 ;  /* 0x0000000402157221 */ /* 0x048fe20000010000 */
[----:B------:R-:W-:-:S03]  /*10d70*/  F2FP.PACK_AB R4, R2, R3 ;  /* 0x000000030204723e */ /* 0x000fc600000000ff */
[----:B----4-:R-:W-:Y:S02]  /*10d80*/  FADD.FTZ R2, R20, R21 ;  /* 0x0000001514027221 */ /* 0x010fe40000010000 */
[----:B-----5:R-:W-:Y:S01]  /*10d90*/  FADD.FTZ R0, R6, R22 ;  /* 0x0000001606007221 */ /* 0x020fe20000010000 */
[----:B------:R-:W-:Y:S01]  /*10da0*/  MUFU.EX2 R3, R41 ;  /* 0x0000002900037308 */ /* 0x000fe20000000800 */
[----:B------:R-:W-:Y:S02]  /*10db0*/  FADD.FTZ R32, R7, R2 ;  /* 0x0000000207207221 */ /* 0x000fe40000010000 */
[C---:B-1----:R-:W-:Y:S01]  /*10dc0*/  FADD.FTZ R33, R5.reuse, R0 ;  /* 0x0000000005217221 */ /* 0x042fe20000010000 */
[----:B------:R-:W-:-:S04]  /*10dd0*/  F2FP.PACK_AB R5, R5, R6 ;  /* 0x000000060505723e */ /* 0x000fc800000000ff */
[----:B------:R-:W1:Y:S01]  /*10de0*/  MUFU.EX2 R2, R35 ;  /* 0x0000002300027308 */ /* 0x000e620000000800 */
[----:B------:R-:W-:Y:S02]  /*10df0*/  F2FP.PACK_AB R6, R7, R20 ;  /* 0x000000140706723e */ /* 0x000fe400000000ff */
[C---:B--2---:R-:W-:Y:S05]  /*10e00*/  HMMA.16816.F32 R20, R16.reuse, R28, RZ ;  /* 0x0000001c1014723c */ /* 0x044fea00000018ff */
[----:B------:R-:W2:Y:S03]  /*10e10*/  MUFU.EX2 R0, R34 ;  /* 0x0000002200007308 */ /* 0x000ea60000000800 */
[----:B------:R-:W-:Y:S01]  /*10e20*/  HMMA.16816.F32 R28, R16, R30, RZ ;  /* 0x0000001e101c723c */ /* 0x000fe200000018ff */
[----:B-1----:R-:W-:Y:S11]  /*10e30*/  FADD.FTZ R7, R2, R33 ;  /* 0x0000002102077221 */ /* 0x002ff60000010000 */
[----:B------:R-:W-:Y:S04]  /*10e40*/  @!UPT UIADD3 URZ, URZ, URZ, URZ ;  /* 0x0000003f3f3ff290 */ /* 0x000fe8000fffe03f */
[C---:B------:R-:W-:Y:S01]  /*10e50*/  HMMA.16816.F32 R52, R12.reuse, R24, R20 ;  /* 0x000000180c34723c */ /* 0x040fe20000001814 */
[----:B------:R-:W1:Y:S07]  /*10e60*/  MUFU.EX2 R20, R40 ;  /* 0x0000002800147308 */ /* 0x000e6e0000000800 */
[----:B------:R-:W-:Y:S01]  /*10e70*/  HMMA.16816.F32 R44, R12, R26, R28 ;  /* 0x0000001a0c2c723c */ /* 0x000fe2000000181c */
[----:B------:R-:W3:Y:S06]  /*10e80*/  MUFU.EX2 R24, R42 ;  /* 0x0000002a00187308 */ /* 0x000eec0000000800 */
[C---:B--2---:R-:W-:Y:S01]  /*10e90*/  FADD.FTZ R26, R0.reuse, R7 ;  /* 0x00000007001a7221 */ /* 0x044fe20000010000 */
[----:B------:R-:W-:Y:S01]  /*10ea0*/  F2FP.PACK_AB R7, R0, R2 ;  /* 0x000000020007723e */ /* 0x000fe200000000ff */
[----:B------:R-:W2:Y:S01]  /*10eb0*/  MUFU.EX2 R22, R37 ;  /* 0x0000002500167308 */ /* 0x000ea20000000800 */
[----:B-1----:R-:W-:Y:S01]  /*10ec0*/  FADD.FTZ R25, R20, R32 ;  /* 0x0000002014197221 */ /* 0x002fe20000010000 */
[----:B------:R-:W-:-:S03]  /*10ed0*/  F2FP.PACK_AB R100, R3, R20 ;  /* 0x000000140364723e */ /* 0x000fc600000000ff */
[----:B------:R-:W-:-:S03]  /*10ee0*/  FADD.FTZ R2, R3, R25 ;  /* 0x0000001903027221 */ /* 0x000fc60000010000 */
[----:B------:R-:W1:Y:S01]  /*10ef0*/  MUFU.EX2 R21, R36 ;  /* 0x0000002400157308 */ /* 0x000e620000000800 */
[----:B---3--:R-:W-:-:S07]  /*10f00*/  FADD.FTZ R2, R24, R2 ;  /* 0x0000000218027221 */ /* 0x008fce0000010000 */
[----:B------:R-:W3:Y:S01]  /*10f10*/  MUFU.EX2 R23, R43 ;  /* 0x0000002b00177308 */ /* 0x000ee20000000800 */
[----:B--2---:R-:W-:-:S04]  /*10f20*/  FADD.FTZ R0, R22, R26 ;  /* 0x0000001a16007221 */ /* 0x004fc80000010000 */
[C---:B-1----:R-:W-:Y:S01]  /*10f30*/  FADD.FTZ R3, R21.reuse, R0 ;  /* 0x0000000015037221 */ /* 0x042fe20000010000 */
[----:B------:R-:W-:Y:S02]  /*10f40*/  F2FP.PACK_AB R101, R21, R22 ;  /* 0x000000161565723e */ /* 0x000fe400000000ff */
[----:B------:R-:W-:Y:S01]  /*10f50*/  MUFU.EX2 R0, R38 ;  /* 0x0000002600007308 */ /* 0x000fe20000000800 */
[C---:B---3--:R-:W-:Y:S01]  /*10f60*/  FADD.FTZ R201, R23.reuse, R2 ;  /* 0x0000000217c97221 */ /* 0x048fe20000010000 */
[----:B------:R-:W-:-:S06]  /*10f70*/  F2FP.PACK_AB R102, R23, R24 ;  /* 0x000000181766723e */ /* 0x000fcc00000000ff */
[----:B------:R-:W1:Y:S01]  /*10f80*/  MUFU.EX2 R2, R39 ;  /* 0x0000002700027308 */ /* 0x000e620000000800 */
[----:B------:R-:W2:Y:S01]  /*10f90*/  LDSM.16.MT88.4 R20, [R150+0x4000] ;  /* 0x004000009614783b */ /* 0x000ea20000004200 */
[----:B-1----:R-:W-:Y:S01]  /*10fa0*/  F2FP.PACK_AB R103, R0, R2 ;  /* 0x000000020067723e */ /* 0x002fe200000000ff */
[----:B------:R-:W-:-:S04]  /*10fb0*/  FADD.FTZ R3, R2, R3 ;  /* 0x0000000302037221 */ /* 0x000fc80000010000 */
[----:B------:R-:W-:Y:S01]  /*10fc0*/  FADD.FTZ R197, R0, R3 ;  /* 0x0000000300c57221 */ /* 0x000fe20000010000 */
[----:B------:R-:W-:-:S04]  /*10fd0*/  IADD3 R0, R106, -0x3, RZ ;  /* 0xfffffffd6a007810 */ /* 0x000fc80007ffe0ff */
[----:B------:R-:W-:Y:S01]  /*10fe0*/  ISETP.GE.AND P0, PT, R0, R207, PT ;  /* 0x000000cf0000720c */ /* 0x000fe20003f06270 */
[C---:B--2---:R-:W-:Y:S08]  /*10ff0*/  HMMA.16816.F32 R24, R16.reuse, R20, RZ ;  /* 0x000000141018723c */ /* 0x044ff000000018ff */
        /* <DEDUP_REMOVED lines=9> */
[C---:B-1----:R-:W-:Y:S07]  /*11090*/  HMMA.16816.F32 R132, R4.reuse, R12, R224 ;  /* 0x0000000c0484723c */ /* 0x042fee00000018e0 */
[----:B------:R-:W-:Y:S01]  /*110a0*/  IMAD.MOV.U32 R225, RZ, RZ, 0x1f ;  /* 0x0000001fffe17424 */ /* 0x000fe200078e00ff */
[----:B------:R-:W-:Y:S01]  /*110b0*/  HMMA.16816.F32 R28, R4, R14, R124 ;  /* 0x0000000e041c723c */ /* 0x000fe2000000187c */
[----:B------:R-:W1:Y:S01]  /*110c0*/  LDSM.16.MT88.4 R12, [R186+0x1000] ;  /* 0x00100000ba0c783b */ /* 0x000e620000004200 */
[----:B------:R-:W-:-:S06]  /*110d0*/  IMAD.MOV.U32 R224, RZ, RZ, -0x1 ;  /* 0xffffffffffe07424 */ /* 0x000fcc00078e00ff */
        /* <DEDUP_REMOVED lines=18> */
[----:B------:R-:W1:Y:S04]  /*11200*/  LDSM.16.MT88.4 R12, [R185+0x5000] ;  /* 0x00500000b90c783b */ /* 0x000e680000004200 */
[----:B------:R-:W3:Y:S03]  /*11210*/  LDSM.16.MT88.4 R128, [R241+0x1800] ;  /* 0x00180000f180783b */ /* 0x000ee60000004200 */
[C---:B--2---:R-:W-:Y:S08]  /*11220*/  HMMA.16816.F32 R140, R100.reuse, R136, R140 ;  /* 0x00000088648c723c */ /* 0x044ff0000000188c */
[----:B------:R-:W-:Y:S08]  /*11230*/  HMMA.16816.F32 R136, R100, R138, R20 ;  /* 0x0000008a6488723c */ /* 0x000ff00000001814 */
[C---:B-1----:R-:W-:Y:S01]  /*11240*/  HMMA.16816.F32 R88, R4.reuse, R12, R120 ;  /* 0x0000000c0458723c */ /* 0x042fe20000001878 */
[----:B------:R-:W1:Y:S07]  /*11250*/  LDSM.16.MT88.4 R120, [R186+0x1800] ;  /* 0x00180000ba78783b */ /* 0x000e6e0000004200 */
[----:B------:R-:W-:Y:S01]  /*11260*/  HMMA.16816.F32 R92, R4, R14, R112 ;  /* 0x0000000e045c723c */ /* 0x000fe20000001870 */
[----:B------:R-:W2:Y:S04]  /*11270*/  LDSM.16.MT88.4 R12, [R241+0x5000] ;  /* 0x00500000f10c783b */ /* 0x000ea80000004200 */
[----:B------:R-:W4:Y:S03]  /*11280*/  LDSM.16.MT88.4 R112, [R242+0x1800] ;  /* 0x00180000f270783b */ /* 0x000f260000004200 */
[C---:B---3--:R-:W-:Y:S08]  /*11290*/  HMMA.16816.F32 R132, R100.reuse, R128, R132 ;  /* 0x000000806484723c */ /* 0x048ff00000001884 */
[C---:B------:R-:W-:Y:S08]  /*112a0*/  HMMA.16816.F32 R128, R100.reuse, R130, R28 ;  /* 0x000000826480723c */ /* 0x040ff0000000181c */
[----:B-1----:R-:W-:Y:S08]  /*112b0*/  HMMA.16816.F32 R124, R100, R120, R124 ;  /* 0x00000078647c723c */ /* 0x002ff0000000187c */
[C---:B--2---:R-:W-:Y:S01]  /*112c0*/  HMMA.16816.F32 R96, R4.reuse, R12, R68 ;  /* 0x0000000c0460723c */ /* 0x044fe20000001844 */
[----:B------:R-:W-:Y:S07]  /*112d0*/  LDSM.16.MT88.4 R68, [R242+0x3800] ;  /* 0x00380000f244783b */ /* 0x000fee0000004200 */
[----:B------:R-:W-:Y:S01]  /*112e0*/  HMMA.16816.F32 R152, R4, R14, R152 ;  /* 0x0000000e0498723c */ /* 0x000fe20000001898 */
[----:B------:R-:W1:Y:S07]  /*112f0*/  LDSM.16.MT88.4 R12, [R186+0x5000] ;  /* 0x00500000ba0c783b */ /* 0x000e6e0000004200 */
[C---:B----4-:R-:W-:Y:S08]  /*11300*/  HMMA.16816.F32 R116, R100.reuse, R112, R116 ;  /* 0x000000706474723c */ /* 0x050ff00000001874 */
[C---:B------:R-:W-:Y:S08]  /*11310*/  HMMA.16816.F32 R120, R100.reuse, R122, R32 ;  /* 0x0000007a6478723c */ /* 0x040ff00000001820 */
[----:B------:R-:W-:Y:S08]  /*11320*/  HMMA.16816.F32 R112, R100, R114, R36 ;  /* 0x000000726470723c */ /* 0x000ff00000001824 */
[C---:B-1----:R-:W-:Y:S01]  /*11330*/  HMMA.16816.F32 R156, R4.reuse, R14, R44 ;  /* 0x0000000e049c723c */ /* 0x042fe2000000182c */
[----:B------:R-:W1:Y:S07]  /*11340*/  LDSM.16.MT88.4 R44, [R185+0x3800] ;  /* 0x00380000b92c783b */ /* 0x000e6e0000004200 */
[----:B------:R-:W-:Y:S01]  /*11350*/  HMMA.16816.F32 R160, R4, R12, R52 ;  /* 0x0000000c04a0723c */ /* 0x000fe20000001834 */
[----:B------:R-:W2:Y:S04]  /*11360*/  LDSM.16.MT88.4 R52, [R241+0x3800] ;  /* 0x00380000f134783b */ /* 0x000ea80000004200 */
[----:B------:R-:W3:Y:S03]  /*11370*/  LDSM.16.MT88.4 R12, [R242+0x5000] ;  /* 0x00500000f20c783b */ /* 0x000ee60000004200 */
[C---:B-1----:R-:W-:Y:S08]  /*11380*/  HMMA.16816.F32 R40, R100.reuse, R44, R40 ;  /* 0x0000002c6428723c */ /* 0x042ff00000001828 */
[C---:B------:R-:W-:Y:S08]  /*11390*/  HMMA.16816.F32 R44, R100.reuse, R46, R48 ;  /* 0x0000002e642c723c */ /* 0x040ff00000001830 */
[C---:B--2---:R-:W-:Y:S08]  /*113a0*/  HMMA.16816.F32 R48, R100.reuse, R52, R56 ;  /* 0x000000346430723c */ /* 0x044ff00000001838 */
[----:B------:R-:W-:Y:S01]  /*113b0*/  HMMA.16816.F32 R52, R100, R54, R60 ;  /* 0x000000366434723c */ /* 0x000fe2000000183c */
[----:B------:R-:W1:Y:S07]  /*113c0*/  LDSM.16.MT88.4 R60, [R186+0x3800] ;  /* 0x00380000ba3c783b */ /* 0x000e6e0000004200 */
[C---:B---3--:R-:W-:Y:S08]  /*113d0*/  HMMA.16816.F32 R24, R4.reuse, R12, R24 ;  /* 0x0000000c0418723c */ /* 0x048ff00000001818 */
[----:B------:R-:W-:Y:S01]  /*113e0*/  HMMA.16816.F32 R16, R4, R14, R16 ;  /* 0x0000000e0410723c */ /* 0x000fe20000001810 */
[----:B------:R-:W2:Y:S07]  /*113f0*/  LDSM.16.MT88.4 R4, [R242+0x5800] ;  /* 0x00580000f204783b */ /* 0x000eae0000004200 */
[C---:B-1----:R-:W-:Y:S08]  /*11400*/  HMMA.16816.F32 R56, R100.reuse, R60, R64 ;  /* 0x0000003c6438723c */ /* 0x042ff00000001840 */
[C---:B------:R-:W-:Y:S01]  /*11410*/  HMMA.16816.F32 R64, R100.reuse, R68, R76 ;  /* 0x000000446440723c */ /* 0x040fe2000000184c */
[----:B------:R-:W1:Y:S07]  /*11420*/  LDSM.16.MT88.4 R76, [R185+0x5800] ;  /* 0x00580000b94c783b */ /* 0x000e6e0000004200 */
[C---:B------:R-:W-:Y:S08]  /*11430*/  HMMA.16816.F32 R60, R100.reuse, R62, R72 ;  /* 0x0000003e643c723c */ /* 0x040ff00000001848 */
[C---:B------:R-:W-:Y:S08]  /*11440*/  HMMA.16816.F32 R68, R100.reuse, R70, R80 ;  /* 0x000000466444723c */ /* 0x040ff00000001850 */
[C---:B------:R-:W-:Y:S08]  /*11450*/  HMMA.16816.F32 R80, R100.reuse, R84, R96 ;  /* 0x000000546450723c */ /* 0x040ff00000001860 */
[C---:B------:R-:W-:Y:S08]  /*11460*/  HMMA.16816.F32 R84, R100.reuse, R86, R152 ;  /* 0x000000566454723c */ /* 0x040ff00000001898 */
[C---:B--2---:R-:W-:Y:S08]  /*11470*/  HMMA.16816.F32 R96, R100.reuse, R4, R24 ;  /* 0x000000046460723c */ /* 0x044ff00000001818 */
[C---:B-1----:R-:W-:Y:S08]  /*11480*/  HMMA.16816.F32 R72, R100.reuse, R76, R88 ;  /* 0x0000004c6448723c */ /* 0x042ff00000001858 */
[C---:B------:R-:W-:Y:S01]  /*11490*/  HMMA.16816.F32 R76, R100.reuse, R78, R92 ;  /* 0x0000004e644c723c */ /* 0x040fe2000000185c */
[----:B------:R-:W1:Y:S07]  /*114a0*/  LDSM.16.MT88.4 R92, [R186+0x5800] ;  /* 0x00580000ba5c783b */ /* 0x000e6e0000004200 */
[C---:B-1----:R-:W-:Y:S08]  /*114b0*/  HMMA.16816.F32 R88, R100.reuse, R92, R160 ;  /* 0x0000005c6458723c */ /* 0x042ff000000018a0 */
        /* <DEDUP_REMOVED lines=19> */
[C---:B------:R-:W-:Y:S01]  /*115f0*/  SHF.L.U64.HI R18, R205.reuse, 0x1, R211 ;  /* 0x00000001cd127819 */ /* 0x040fe200000102d3 */
[----:B------:R-:W-:Y:S01]  /*11600*/  IMAD.SHL.U32 R17, R205, 0x2, RZ ;  /* 0x00000002cd117824 */ /* 0x000fe200078e00ff */
[----:B------:R-:W-:Y:S01]  /*11610*/  SHF.L.U64.HI R16, R204, 0x1, R212 ;  /* 0x00000001cc107819 */ /* 0x000fe200000102d4 */
[----:B------:R-:W-:Y:S01]  /*11620*/  IMAD R191, R0, c[0x0][0x2b8], R2 ;  /* 0x0000ae0000bf7a24 */ /* 0x000fe200078e0202 */
[----:B------:R-:W-:Y:S01]  /*11630*/  SHF.L.U64.HI R14, R202, 0x1, R203 ;  /* 0x00000001ca0e7819 */ /* 0x000fe200000102cb */
[----:B------:R-:W-:Y:S02]  /*11640*/  IMAD.SHL.U32 R15, R204, 0x2, RZ ;  /* 0x00000002cc0f7824 */ /* 0x000fe400078e00ff */
[----:B------:R-:W-:Y:S01]  /*11650*/  IMAD.WIDE.U32 R2, R191, c[0x0][0x1e0], RZ ;  /* 0x00007800bf027a25 */ /* 0x000fe200078e00ff */
[----:B------:R-:W-:-:S03]  /*11660*/  SHF.R.S32.HI R0, RZ, 0x1f, R191 ;  /* 0x0000001fff007819 */ /* 0x000fc600000114bf */
[----:B------:R-:W-:Y:S02]  /*11670*/  IMAD.SHL.U32 R7, R202, 0x2, RZ ;  /* 0x00000002ca077824 */ /* 0x000fe400078e00ff */
        /* <DEDUP_REMOVED lines=13> */
.L_x_1893:
[----:B------:R-:W-:Y:S05]  /*11750*/  BRA.DIV ~URZ, `(.L_x_1803) ;  /* 0x000092327f007947 */ /* 0x000fea000b800000 */
[----:B------:R-:W3:Y:S01]  /*11760*/  SHFL.IDX PT, R0, R6, RZ, 0x181f ;  /* 0x00181fff06007589 */ /* 0x000ee200000e0000 */
[C---:B------:R-:W-:Y:S01]  /*11770*/  LOP3.LUT P2, RZ, R196.reuse, 0x2, RZ, 0xc0, !PT ;  /* 0x00000002c4ff7812 */ /* 0x040fe2000784c0ff */
[----:B------:R-:W-:Y:S01]  /*11780*/  IMAD.MOV.U32 R12, RZ, RZ, R149 ;  /* 0x000000ffff0c7224 */ /* 0x000fe200078e0095 */
[C---:B------:R-:W-:Y:S02]  /*11790*/  LOP3.LUT P1, RZ, R196.reuse, 0x1, RZ, 0xc0, !PT ;  /* 0x00000001c4ff7812 */ /* 0x040fe4000782c0ff */
[----:B------:R-:W-:Y:S02]  /*117a0*/  LOP3.LUT P3, RZ, R196, 0x4, RZ, 0xc0, !PT ;  /* 0x00000004c4ff7812 */ /* 0x000fe4000786c0ff */
[----:B------:R-:W-:Y:S02]  /*117b0*/  SEL R13, RZ, 0x10, P1 ;  /* 0x00000010ff0d7807 */ /* 0x000fe40000800000 */
[----:B---3--:R-:W-:-:S05]  /*117c0*/  IADD3 R2, P0, R0, R7, RZ ;  /* 0x0000000700027210 */ /* 0x008fca0007f1e0ff */
[----:B--2---:R-:W-:-:S05]  /*117d0*/  IMAD.X R3, R4, 0x1, R14, P0 ;  /* 0x0000000104037824 */ /* 0x004fca00000e060e */
[----:B------:R-:W-:Y:S01]  /*117e0*/  @!PT LDS RZ, [RZ] ;  /* 0x00000000fffff984 */ /* 0x000fe20000000800 */
[----:B------:R-:W-:Y:S01]  /*117f0*/  @!PT LDS RZ, [RZ] ;  /* 0x00000000fffff984 */ /* 0x000fe20000000800 */
[----:B------:R2:W-:Y:S02]  /*11800*/  LDGSTS.E.BYPASS.LTC128B.128 [R107+0xc100], [R2.64], !P2 ;  /* 0x0c100000026b7fae */ /* 0x0005e4000d101d48 */
[----:B--2---:R-:W-:-:S05]  /*11810*/  IADD3 R2, P0, R0, R15, RZ ;  /* 0x0000000f00027210 */ /* 0x004fca0007f1e0ff */
[----:B------:R-:W-:-:S05]  /*11820*/  IMAD.X R3, R4, 0x1, R16, P0 ;  /* 0x0000000104037824 */ /* 0x000fca00000e0610 */
[----:B------:R2:W-:Y:S02]  /*11830*/  LDGSTS.E.BYPASS.LTC128B.128 [R107+0xe100], [R2.64], !P1 ;  /* 0x0e100000026b7fae */ /* 0x0005e4000c901d48 */
[----:B--2---:R-:W-:Y:S02]  /*11840*/  IADD3 R2, P0, R0, R17, RZ ;  /* 0x0000001100027210 */ /* 0x004fe40007f1e0ff */
[----:B------:R-:W2:Y:S03]  /*11850*/  SHFL.IDX PT, R0, R6, 0x1, 0x181f ;  /* 0x00381f0006007f89 */ /* 0x000ea600000e0000 */
[----:B------:R-:W-:Y:S02]  /*11860*/  IMAD.X R3, R4, 0x1, R18, P0 ;  /* 0x0000000104037824 */ /* 0x000fe400000e0612 */
[----:B------:R3:W4:Y:S04]  /*11870*/  SHFL.IDX PT, R4, R5, 0x1, 0x181f ;  /* 0x00381f0005047f89 */ /* 0x00072800000e0000 */
[----:B------:R1:W-:Y:S02]  /*11880*/  LDGSTS.E.BYPASS.LTC128B.128 [R107+0x10100], [R2.64], !P3 ;  /* 0x10100000026b7fae */ /* 0x0003e4000d901d48 */
[----:B-1-3--:R-:W-:-:S04]  /*11890*/  SEL R5, RZ, 0x10, P2 ;  /* 0x00000010ff057807 */ /* 0x00afc80001000000 */
.L_x_1894:
[C---:B--2---:R-:W-:Y:S02]  /*118a0*/  IADD3 R2, -R5.reuse, 0x10, RZ ;  /* 0x0000001005027810 */ /* 0x044fe40007ffe1ff */
[----:B------:R-:W-:-:S02]  /*118b0*/  ISETP.NE.U32.AND P2, PT, R5, RZ, PT ;  /* 0x000000ff0500720c */ /* 0x000fc40003f45070 */
[----:B------:R-:W-:-:S04]  /*118c0*/  LOP3.LUT R2, R2, 0xf, RZ, 0xc0, !PT ;  /* 0x0000000f02027812 */ /* 0x000fc800078ec0ff */
[----:B------:R-:W-:-:S04]  /*118d0*/  IADD3 R2, P1, P0, R2, R0, R7 ;  /* 0x0000000002027210 */ /* 0x000fc8000783e007 */
[----:B----4-:R-:W-:-:S05]  /*118e0*/  IADD3.X R3, RZ, R4, R14, P1, P0 ;  /* 0x00000004ff037210 */ /* 0x010fca0000fe040e */
[----:B------:R-:W-:Y:S01]  /*118f0*/  @!PT LDS RZ, [RZ] ;  /* 0x00000000fffff984 */ /* 0x000fe20000000800 */
[----:B------:R-:W-:Y:S01]  /*11900*/  @!PT LDS RZ, [RZ] ;  /* 0x00000000fffff984 */ /* 0x000fe20000000800 */
[----:B------:R-:W-:Y:S01]  /*11910*/  @!PT LDS RZ, [RZ] ;  /* 0x00000000fffff984 */ /* 0x000fe20000000800 */
[----:B------:R1:W-:Y:S02]  /*11920*/  LDGSTS.E.BYPASS.LTC128B.128.ZFILL [R107+0xd100], [R2.64], P2 ;  /* 0x0d100000026b7fae */ /* 0x0003e40009141d48 */
[----:B-1----:R-:W-:-:S04]  /*11930*/  IADD3 R2, -R13, 0x10, RZ ;  /* 0x000000100d027810 */ /* 0x002fc80007ffe1ff */
[----:B------:R-:W-:-:S04]  /*11940*/  LOP3.LUT R2, R2, 0xf, RZ, 0xc0, !PT ;  /* 0x0000000f02027812 */ /* 0x000fc800078ec0ff */
[----:B------:R-:W-:Y:S02]  /*11950*/  IADD3 R6, P1, P0, R2, R0, R15 ;  /* 0x0000000002067210 */ /* 0x000fe4000783e00f */
[----:B------:R-:W-:Y:S02]  /*11960*/  IADD3 R2, -R12, 0x10, RZ ;  /* 0x000000100c027810 */ /* 0x000fe40007ffe1ff */
[----:B------:R-:W-:Y:S02]  /*11970*/  IADD3.X R7, RZ, R4, R16, P1, P0 ;  /* 0x00000004ff077210 */ /* 0x000fe40000fe0410 */
[----:B------:R-:W-:-:S04]  /*11980*/  LOP3.LUT R2, R2, 0xf, RZ, 0xc0, !PT ;  /* 0x0000000f02027812 */ /* 0x000fc800078ec0ff */
[----:B------:R-:W-:-:S04]  /*11990*/  IADD3 R2, P1, P0, R2, R0, R17 ;  /* 0x0000000002027210 */ /* 0x000fc8000783e011 */
[----:B------:R-:W-:Y:S02]  /*119a0*/  IADD3.X R3, RZ, R4, R18, P1, P0 ;  /* 0x00000004ff037210 */ /* 0x000fe40000fe0412 */
[----:B------:R-:W-:Y:S02]  /*119b0*/  ISETP.NE.U32.AND P1, PT, R13, RZ, PT ;  /* 0x000000ff0d00720c */ /* 0x000fe40003f25070 */
[----:B------:R-:W-:-:S11]  /*119c0*/  ISETP.NE.U32.AND P0, PT, R12, RZ, PT ;  /* 0x000000ff0c00720c */ /* 0x000fd60003f05070 */
[----:B------:R1:W-:Y:S04]  /*119d0*/  LDGSTS.E.BYPASS.LTC128B.128.ZFILL [R107+0xf100], [R6.64], P1 ;  /* 0x0f100000066b7fae */ /* 0x0003e80008941d48 */
[----:B------:R1:W-:Y:S02]  /*119e0*/  LDGSTS.E.BYPASS.LTC128B.128.ZFILL [R107+0x11100], [R2.64], P0 ;  /* 0x11100000026b7fae */ /* 0x0003e40008141d48 */
.L_x_1801:
[----:B------:R-:W-:Y:S05]  /*119f0*/  BSYNC B0 ;  /* 0x0000000000007941 */ /* 0x000fea0003800000 */
.L_x_1800:
        /* <DEDUP_REMOVED lines=9> */
.L_x_1814:
        /* <DEDUP_REMOVED lines=9> */
[----:B------:R2:W4:Y:S04]  /*11b20*/  LDSM.16.M88.4 R12, [R8] ;  /* 0x00000000080c783b */ /* 0x0005280000000200 */
[----:B------:R2:W1:Y:S04]  /*11b30*/  LDSM.16.M88.4 R20, [R8+0x800] ;  /* 0x000800000814783b */ /* 0x0004680000000200 */
        /* <DEDUP_REMOVED lines=8> */
[C---:B------:R-:W-:Y:S01]  /*11bc0*/  IMAD.SHL.U32 R26, R205.reuse, 0x2, RZ ;  /* 0x00000002cd1a7824 */ /* 0x040fe200078e00ff */
[----:B-1----:R-:W-:Y:S01]  /*11bd0*/  SHF.R.S32.HI R2, RZ, 0x1f, R191 ;  /* 0x0000001fff027819 */ /* 0x002fe200000114bf */
[----:B------:R-:W-:Y:S01]  /*11be0*/  IMAD.SHL.U32 R17, R202, 0x2, RZ ;  /* 0x00000002ca117824 */ /* 0x000fe200078e00ff */
[----:B------:R-:W-:Y:S02]  /*11bf0*/  SHF.R.S32.HI R5, RZ, 0x1f, R189 ;  /* 0x0000001fff057819 */ /* 0x000fe400000114bd */
[----:B------:R-:W-:Y:S01]  /*11c00*/  SHF.L.U64.HI R27, R205, 0x1, R211 ;  /* 0x00000001cd1b7819 */ /* 0x000fe200000102d3 */
[----:B------:R-:W-:Y:S01]  /*11c10*/  IMAD R4, R2, c[0x0][0x208], RZ ;  /* 0x0000820002047a24 */ /* 0x000fe200078e02ff */
[C---:B------:R-:W-:Y:S01]  /*11c20*/  SHF.L.U64.HI R25, R204.reuse, 0x1, R212 ;  /* 0x00000001cc197819 */ /* 0x040fe200000102d4 */
[C---:B------:R-:W-:Y:S01]  /*11c30*/  IMAD.WIDE.U32 R2, R191.reuse, c[0x0][0x208], RZ ;  /* 0x00008200bf027a25 */ /* 0x040fe200078e00ff */
[----:B------:R-:W-:Y:S02]  /*11c40*/  SHF.L.U32 R24, R204, 0x1, RZ ;  /* 0x00000001cc187819 */ /* 0x000fe400000006ff */
[----:B------:R-:W-:Y:S01]  /*11c50*/  SHF.L.U64.HI R19, R202, 0x1, R203 ;  /* 0x00000001ca137819 */ /* 0x000fe200000102cb */
        /* <DEDUP_REMOVED lines=10> */
[----:B------:R1:W2:Y:S02]  /*11d00*/  SHFL.IDX PT, R5, R9, RZ, 0x181f ;  /* 0x00181fff09057589 */ /* 0x0002a400000e0000 */
.L_x_1895:
[----:B------:R-:W-:-:S05]  /*11d10*/  BRA.DIV ~URZ, `(.L_x_1808) ;  /* 0x00008f227f007947 */ /* 0x000fca000b800000 */
[----:B------:R-:W5:Y:S01]  /*11d20*/  SHFL.IDX PT, R2, R16, RZ, 0x181f ;  /* 0x00181fff10027589 */ /* 0x000f6200000e0000 */
[----:B------:R-:W-:Y:S01]  /*11d30*/  LOP3.LUT P3, RZ, R196, 0x2, RZ, 0xc0, !PT ;  /* 0x00000002c4ff7812 */ /* 0x000fe2000786c0ff */
[----:B------:R-:W-:Y:S01]  /*11d40*/  IMAD R4, R190, 0x6000, R10 ;  /* 0x00006000be047824 */ /* 0x000fe200078e020a */
[C---:B------:R-:W-:Y:S02]  /*11d50*/  LOP3.LUT P2, RZ, R196.reuse, 0x1, RZ, 0xc0, !PT ;  /* 0x00000001c4ff7812 */ /* 0x040fe4000784c0ff */
[----:B------:R-:W-:Y:S02]  /*11d60*/  LOP3.LUT P1, RZ, R196, 0x4, RZ, 0xc0, !PT ;  /* 0x00000004c4ff7812 */ /* 0x000fe4000782c0ff */
[----:B------:R-:W-:Y:S02]  /*11d70*/  SEL R18, RZ, 0x10, P2 ;  /* 0x00000010ff127807 */ /* 0x000fe40001000000 */
[C---:B-----5:R-:W-:Y:S05]  /*11d80*/  IADD3 R6, P0, R2.reuse, R17, RZ ;  /* 0x0000001102067210 */ /* 0x060fea0007f1e0ff */
[C---:B--2---:R-:W-:Y:S05]  /*11d90*/  IMAD.X R7, R5.reuse, 0x1, R19, P0 ;  /* 0x0000000105077824 */ /* 0x044fea00000e0613 */
[----:B------:R-:W-:Y:S01]  /*11da0*/  @!PT LDS RZ, [RZ] ;  /* 0x00000000fffff984 */ /* 0x000fe20000000800 */
[----:B------:R-:W-:Y:S01]  /*11db0*/  @!PT LDS RZ, [RZ] ;  /* 0x00000000fffff984 */ /* 0x000fe20000000800 */
[----:B------:R2:W-:Y:S02]  /*11dc0*/  LDGSTS.E.BYPASS.LTC128B.128 [R4], [R6.64], !P3 ;  /* 0x0000000006047fae */ /* 0x0005e4000d901d48 */
[C---:B--2---:R-:W-:Y:S05]  /*11dd0*/  IADD3 R6, P0, R2.reuse, R24, RZ ;  /* 0x0000001802067210 */ /* 0x044fea0007f1e0ff */
[C---:B------:R-:W-:Y:S01]  /*11de0*/  IMAD.X R7, R5.reuse, 0x1, R25, P0 ;  /* 0x0000000105077824 */ /* 0x040fe200000e0619 */
[----:B------:R-:W-:Y:S04]  /*11df0*/  IADD3 R2, P0, R2, R26, RZ ;  /* 0x0000001a02027210 */ /* 0x000fe80007f1e0ff */
[----:B------:R2:W-:Y:S01]  /*11e00*/  LDGSTS.E.BYPASS.LTC128B.128 [R4+0x2000], [R6.64], !P2 ;  /* 0x0200000006047fae */ /* 0x0005e2000d101d48 */
[----:B------:R-:W-:Y:S03]  /*11e10*/  IMAD.X R3, R5, 0x1, R27, P0 ;  /* 0x0000000105037824 */ /* 0x000fe600000e061b */
[----:B------:R5:W1:Y:S04]  /*11e20*/  SHFL.IDX PT, R5, R9, 0x1, 0x181f ;  /* 0x00381f0009057f89 */ /* 0x000a6800000e0000 */
[----:B------:R4:W-:Y:S01]  /*11e30*/  LDGSTS.E.BYPASS.LTC128B.128 [R4+0x4000], [R2.64], !P1 ;  /* 0x0400000002047fae */ /* 0x0009e2000c901d48 */
[----:B--2---:R-:W-:Y:S02]  /*11e40*/  SEL R6, RZ, 0x10, P3 ;  /* 0x00000010ff067807 */ /* 0x004fe40001800000 */
[----:B-1---5:R-:W-:Y:S01]  /*11e50*/  SEL R9, RZ, 0x10, P1 ;  /* 0x00000010ff097807 */ /* 0x022fe20000800000 */
[----:B----4-:R1:W2:Y:S04]  /*11e60*/  SHFL.IDX PT, R2, R16, 0x1, 0x181f ;  /* 0x00381f0010027f89 */ /* 0x0102a800000e0000 */
.L_x_1896:
[C---:B------:R-:W-:Y:S02]  /*11e70*/  IADD3 R3, -R6.reuse, 0x10, RZ ;  /* 0x0000001006037810 */ /* 0x040fe40007ffe1ff */
[----:B------:R-:W-:Y:S02]  /*11e80*/  ISETP.NE.U32.AND P2, PT, R6, RZ, PT ;  /* 0x000000ff0600720c */ /* 0x000fe40003f45070 */
[----:B------:R-:W-:Y:S04]  /*11e90*/  LOP3.LUT R3, R3, 0xf, RZ, 0xc0, !PT ;  /* 0x0000000f03037812 */ /* 0x000fe800078ec0ff */
[-C--:B-12---:R-:W-:Y:S02]  /*11ea0*/  IADD3 R16, P1, P0, R3, R2.reuse, R17 ;  /* 0x0000000203107210 */ /* 0x086fe4000783e011 */
[C---:B------:R-:W-:Y:S02]  /*11eb0*/  IADD3 R3, -R18.reuse, 0x10, RZ ;  /* 0x0000001012037810 */ /* 0x040fe40007ffe1ff */
[-C--:B------:R-:W-:Y:S02]  /*11ec0*/  IADD3.X R17, RZ, R5.reuse, R19, P1, P0 ;  /* 0x00000005ff117210 */ /* 0x080fe40000fe0413 */
[----:B------:R-:W-:Y:S03]  /*11ed0*/  LOP3.LUT R3, R3, 0xf, RZ, 0xc0, !PT ;  /* 0x0000000f03037812 */ /* 0x000fe600078ec0ff */
[----:B------:R-:W-:Y:S01]  /*11ee0*/  @!PT LDS RZ, [RZ] ;  /* 0x00000000fffff984 */ /* 0x000fe20000000800 */
[----:B------:R-:W-:Y:S01]  /*11ef0*/  @!PT LDS RZ, [RZ] ;  /* 0x00000000fffff984 */ /* 0x000fe20000000800 */
[----:B------:R-:W-:Y:S01]  /*11f00*/  @!PT LDS RZ, [RZ] ;  /* 0x00000000fffff984 */ /* 0x000fe20000000800 */
[----:B------:R1:W-:Y:S01]  /*11f10*/  LDGSTS.E.BYPASS.LTC128B.128.ZFILL [R4+0x1000], [R16.64], P2 ;  /* 0x0100000010047fae */ /* 0x0003e20009141d48 */
[-C--:B------:R-:W-:Y:S02]  /*11f20*/  IADD3 R6, P1, P0, R3, R2.reuse, R24 ;  /* 0x0000000203067210 */ /* 0x080fe4000783e018 */
[----:B------:R-:W-:Y:S02]  /*11f30*/  IADD3 R3, -R9, 0x10, RZ ;  /* 0x0000001009037810 */ /* 0x000fe40007ffe1ff */
        /* <DEDUP_REMOVED lines=8> */
.L_x_1806:
[----:B------:R-:W-:Y:S05]  /*11fc0*/  BSYNC B0 ;  /* 0x0000000000007941 */ /* 0x000fea0003800000 */
.L_x_1805:
[----:B------:R-:W0:Y:S01]  /*11fd0*/  LDGDEPBAR ;  /* 0x00000000000079af */ /* 0x000e220000000000 */
[----:B------:R-:W-:Y:S01]  /*11fe0*/  WARPSYNC 0xffffffff ;  /* 0xffffffff00007948 */ /* 0x000fe20003800000 */
[C---:B-1-34-:R-:W-:Y:S01]  /*11ff0*/  HMMA.16816.F32 R4, R36.reuse, R12, RZ ;  /* 0x0000000c2404723c */ /* 0x05afe200000018ff */
[----:B------:R-:W-:Y:S02]  /*12000*/  IMAD.MOV.U32 R2, RZ, RZ, 0x40 ;  /* 0x00000040ff027424 */ /* 0x000fe400078e00ff */
[----:B------:R-:W-:Y:S01]  /*12010*/  LOP3.LUT P0, RZ, R182, 0x4, RZ, 0xc0, !PT ;  /* 0x00000004b6ff7812 */ /* 0x000fe2000780c0ff */
[C-C-:B------:R-:W-:Y:S03]  /*12020*/  IMAD.IADD R3, R177.reuse, 0x1, R8.reuse ;  /* 0x00000001b1037824 */ /* 0x140fe600078e0208 */
[----:B------:R-:W-:Y:S01]  /*12030*/  SEL R2, R2, 0xffffffc0, !P0 ;  /* 0xffffffc002027807 */ /* 0x000fe20004000000 */
[C---:B------:R-:W-:Y:S01]  /*12040*/  HMMA.16816.F32 R12, R36.reuse, R14, RZ ;  /* 0x0000000e240c723c */ /* 0x040fe200000018ff */
[----:B------:R-:W-:Y:S03]  /*12050*/  ISETP.GE.AND P0, PT, R190, 0x1, PT ;  /* 0x00000001be00780c */ /* 0x000fe60003f06270 */
[C---:B------:R-:W-:Y:S02]  /*12060*/  IMAD.IADD R9, R2.reuse, 0x1, R8 ;  /* 0x0000000102097824 */ /* 0x040fe400078e0208 */
[----:B------:R-:W-:Y:S01]  /*12070*/  IMAD.IADD R150, R2, 0x1, R149 ;  /* 0x0000000102967824 */ /* 0x000fe200078e0295 */
[----:B------:R-:W-:Y:S01]  /*12080*/  IADD3 R2, R177, R8, R2 ;  /* 0x00000008b1027210 */ /* 0x000fe20007ffe002 */
[C---:B------:R-:W-:Y:S08]  /*12090*/  HMMA.16816.F32 R16, R36.reuse, R20, RZ ;  /* 0x000000142410723c */ /* 0x040ff000000018ff */
        /* <DEDUP_REMOVED lines=20> */
[----:B------:R-:W1:Y:S07]  /*121e0*/  LDSM.16.M88.4 R160, [R9+0x1800] ;  /* 0x0018000009a0783b */ /* 0x000e6e0000000200 */
[C---:B---3--:R-:W-:Y:S08]  /*121f0*/  HMMA.16816.F32 R16, R152.reuse, R156, R16 ;  /* 0x0000009c9810723c */ /* 0x048ff00000001810 */
[C---:B------:R-:W-:Y:S01]  /*12200*/  HMMA.16816.F32 R20, R152.reuse, R158, R20 ;  /* 0x0000009e9814723c */ /* 0x040fe20000001814 */
[----:B------:R-:W-:Y:S07]  /*12210*/  LDSM.16.M88.4 R156, [R180] ;  /* 0x00000000b49c783b */ /* 0x000fee0000000200 */
[C---:B------:R-:W-:Y:S08]  /*12220*/  HMMA.16816.F32 R24, R152.reuse, R164, R24 ;  /* 0x000000a49818723c */ /* 0x040ff00000001818 */
[C---:B------:R-:W-:Y:S01]  /*12230*/  HMMA.16816.F32 R28, R152.reuse, R166, R28 ;  /* 0x000000a6981c723c */ /* 0x040fe2000000181c */
[----:B------:R-:W3:Y:S07]  /*12240*/  LDSM.16.M88.4 R164, [R150] ;  /* 0x0000000096a4783b */ /* 0x000eee0000000200 */
[C---:B-1----:R-:W-:Y:S08]  /*12250*/  HMMA.16816.F32 R32, R152.reuse, R160, R32 ;  /* 0x000000a09820723c */ /* 0x042ff00000001820 */
[----:B------:R-:W-:Y:S01]  /*12260*/  HMMA.16816.F32 R36, R152, R162, R36 ;  /* 0x000000a29824723c */ /* 0x000fe20000001824 */
[----:B------:R-:W1:Y:S08]  /*12270*/  LDSM.16.M88.4 R152, [R150+0x800] ;  /* 0x000800009698783b */ /* 0x000e700000000200 */
[----:B------:R-:W4:Y:S01]  /*12280*/  LDSM.16.M88.4 R160, [R150+0x1000] ;  /* 0x0010000096a0783b */ /* 0x000f220000000200 */
[C---:B---3--:R-:W-:Y:S08]  /*12290*/  HMMA.16816.F32 R4, R156.reuse, R164, R4 ;  /* 0x000000a49c04723c */ /* 0x048ff00000001804 */
[C---:B------:R-:W-:Y:S01]  /*122a0*/  HMMA.16816.F32 R12, R156.reuse, R166, R12 ;  /* 0x000000a69c0c723c */ /* 0x040fe2000000180c */
[----:B------:R-:W-:Y:S07]  /*122b0*/  LDSM.16.M88.4 R164, [R178+0x4000] ;  /* 0x00400000b2a4783b */ /* 0x000fee0000000200 */
[C---:B-1----:R-:W-:Y:S08]  /*122c0*/  HMMA.16816.F32 R16, R156.reuse, R152, R16 ;  /* 0x000000989c10723c */ /* 0x042ff00000001810 */
[C---:B------:R-:W-:Y:S01]  /*122d0*/  HMMA.16816.F32 R20, R156.reuse, R154, R20 ;  /* 0x0000009a9c14723c */ /* 0x040fe20000001814 */
[----:B------:R-:W1:Y:S07]  /*122e0*/  LDSM.16.M88.4 R152, [R150+0x1800] ;  /* 0x001800009698783b */ /* 0x000e6e0000000200 */
[C---:B----4-:R-:W-:Y:S08]  /*122f0*/  HMMA.16816.F32 R24, R156.reuse, R160, R24 ;  /* 0x000000a09c18723c */ /* 0x050ff00000001818 */
[C---:B------:R-:W-:Y:S01]  /*12300*/  HMMA.16816.F32 R28, R156.reuse, R162, R28 ;  /* 0x000000a29c1c723c */ /* 0x040fe2000000181c */
[----:B------:R-:W3:Y:S07]  /*12310*/  LDSM.16.M88.4 R160, [R8+0x2000] ;  /* 0x0020000008a0783b */ /* 0x000eee0000000200 */
[C---:B-1----:R-:W-:Y:S08]  /*12320*/  HMMA.16816.F32 R32, R156.reuse, R152, R32 ;  /* 0x000000989c20723c */ /* 0x042ff00000001820 */
[----:B------:R-:W-:Y:S01]  /*12330*/  HMMA.16816.F32 R36, R156, R154, R36 ;  /* 0x0000009a9c24723c */ /* 0x000fe20000001824 */
[----:B------:R-:W1:Y:S07]  /*12340*/  LDSM.16.M88.4 R152, [R8+0x2800] ;  /* 0x002800000898783b */ /* 0x000e6e0000000200 */
[C---:B---3--:R-:W-:Y:S01]  /*12350*/  HMMA.16816.F32 R4, R164.reuse, R160, R4 ;  /* 0x000000a0a404723c */ /* 0x048fe20000001804 */
[----:B------:R-:W3:Y:S07]  /*12360*/  LDSM.16.M88.4 R156, [R8+0x3000] ;  /* 0x00300000089c783b */ /* 0x000eee0000000200 */
[C---:B------:R-:W-:Y:S01]  /*12370*/  HMMA.16816.F32 R12, R164.reuse, R162, R12 ;  /* 0x000000a2a40c723c */ /* 0x040fe2000000180c */
[----:B------:R-:W4:Y:S07]  /*12380*/  LDSM.16.M88.4 R160, [R8+0x3800] ;  /* 0x0038000008a0783b */ /* 0x000f2e0000000200 */
[C---:B-1----:R-:W-:Y:S08]  /*12390*/  HMMA.16816.F32 R16, R164.reuse, R152, R16 ;  /* 0x00000098a410723c */ /* 0x042ff00000001810 */
        /* <DEDUP_REMOVED lines=8> */
[----:B------:R-:W-:Y:S01]  /*12420*/  LDSM.16.M88.4 R164, [R3+0x3800] ;  /* 0x0038000003a4783b */ /* 0x000fe20000000200 */
[C---:B-1----:R-:W-:Y:S08]  /*12430*/  HMMA.16816.F32 R4, R152.reuse, R156, R4 ;  /* 0x0000009c9804723c */ /* 0x042ff00000001804 */
[C---:B------:R-:W-:Y:S01]  /*12440*/  HMMA.16816.F32 R12, R152.reuse, R158, R12 ;  /* 0x0000009e980c723c */ /* 0x040fe2000000180c */
[----:B------:R-:W1:Y:S07]  /*12450*/  LDSM.16.M88.4 R156, [R3+0x3000] ;  /* 0x00300000039c783b */ /* 0x000e6e0000000200 */
[C---:B---3--:R-:W-:Y:S08]  /*12460*/  HMMA.16816.F32 R16, R152.reuse, R160, R16 ;  /* 0x000000a09810723c */ /* 0x048ff00000001810 */
[C---:B------:R-:W-:Y:S01]  /*12470*/  HMMA.16816.F32 R20, R152.reuse, R162, R20 ;  /* 0x000000a29814723c */ /* 0x040fe20000001814 */
[----:B------:R-:W-:Y:S07]  /*12480*/  LDSM.16.M88.4 R160, [R9+0x2000] ;  /* 0x0020000009a0783b */ /* 0x000fee0000000200 */
[C---:B-1----:R-:W-:Y:S08]  /*12490*/  HMMA.16816.F32 R24, R152.reuse, R156, R24 ;  /* 0x0000009c9818723c */ /* 0x042ff00000001818 */
[C---:B------:R-:W-:Y:S01]  /*124a0*/  HMMA.16816.F32 R28, R152.reuse, R158, R28 ;  /* 0x0000009e981c723c */ /* 0x040fe2000000181c */
[----:B------:R-:W1:Y:S07]  /*124b0*/  LDSM.16.M88.4 R156, [R181+0x4000] ;  /* 0x00400000b59c783b */ /* 0x000e6e0000000200 */
[C---:B------:R-:W-:Y:S08]  /*124c0*/  HMMA.16816.F32 R32, R152.reuse, R164, R32 ;  /* 0x000000a49820723c */ /* 0x040ff00000001820 */
        /* <DEDUP_REMOVED lines=28> */
[----:B------:R-:W4:Y:S01]  /*12690*/  LDSM.16.M88.4 R164, [R8+0x5000] ;  /* 0x0050000008a4783b */ /* 0x000f220000000200 */
[C---:B-1----:R-:W-:Y:S08]  /*126a0*/  HMMA.16816.F32 R4, R156.reuse, R160, R4 ;  /* 0x000000a09c04723c */ /* 0x042ff00000001804 */
[C---:B------:R-:W-:Y:S01]  /*126b0*/  HMMA.16816.F32 R12, R156.reuse, R162, R12 ;  /* 0x000000a29c0c723c */ /* 0x040fe2000000180c */
[----:B------:R-:W1:Y:S07]  /*126c0*/  LDSM.16.M88.4 R160, [R8+0x5800] ;  /* 0x0058000008a0783b */ /* 0x000e6e0000000200 */
[C---:B---3--:R-:W-:Y:S08]  /*126d0*/  HMMA.16816.F32 R16, R156.reuse, R152, R16 ;  /* 0x000000989c10723c */ /* 0x048ff00000001810 */
[C---:B------:R-:W-:Y:S01]  /*126e0*/  HMMA.16816.F32 R20, R156.reuse, R154, R20 ;  /* 0x0000009a9c14723c */ /* 0x040fe20000001814 */
[----:B------:R-:W-:Y:S07]  /*126f0*/  LDSM.16.M88.4 R152, [R179+0x8000] ;  /* 0x00800000b398783b */ /* 0x000fee0000000200 */
[C---:B----4-:R-:W-:Y:S08]  /*12700*/  HMMA.16816.F32 R24, R156.reuse, R164, R24 ;  /* 0x000000a49c18723c */ /* 0x050ff00000001818 */
[C---:B------:R-:W-:Y:S01]  /*12710*/  HMMA.16816.F32 R28, R156.reuse, R166, R28 ;  /* 0x000000a69c1c723c */ /* 0x040fe2000000181c */
[----:B------:R-:W3:Y:S07]  /*12720*/  LDSM.16.M88.4 R164, [R149+0x4000] ;  /* 0x0040000095a4783b */ /* 0x000eee0000000200 */
        /* <DEDUP_REMOVED lines=9> */
[----:B------:R-:W-:Y:S07]  /*127c0*/  LDSM.16.M88.4 R156, [R181+0x8000] ;  /* 0x00800000b59c783b */ /* 0x000fee0000000200 */
[C---:B----4-:R-:W-:Y:S08]  /*127d0*/  HMMA.16816.F32 R24, R152.reuse, R160, R24 ;  /* 0x000000a09818723c */ /* 0x050ff00000001818 */
        /* <DEDUP_REMOVED lines=9> */
[C---:B------:R-:W-:Y:S08]  /*12870*/  HMMA.16816.F32 R16, R156.reuse, R164, R16 ;  /* 0x000000a49c10723c */ /* 0x040ff00000001810 */
[C---:B------:R-:W-:Y:S01]  /*12880*/  HMMA.16816.F32 R20, R156.reuse, R166, R20 ;  /* 0x000000a69c14723c */ /* 0x040fe20000001814 */
[----:B------:R-:W4:Y:S07]  /*12890*/  LDSM.16.M88.4 R164, [R180+0x8000] ;  /* 0x00800000b4a4783b */ /* 0x000f2e0000000200 */
[C---:B---3--:R-:W-:Y:S08]  /*128a0*/  HMMA.16816.F32 R24, R156.reuse, R152, R24 ;  /* 0x000000989c18723c */ /* 0x048ff00000001818 */
[C---:B------:R-:W-:Y:S01]  /*128b0*/  HMMA.16816.F32 R28, R156.reuse, R154, R28 ;  /* 0x0000009a9c1c723c */ /* 0x040fe2000000181c */
[----:B------:R-:W3:Y:S07]  /*128c0*/  LDSM.16.M88.4 R152, [R2+0x4800] ;  /* 0x004800000298783b */ /* 0x000eee0000000200 */
[C---:B-1----:R-:W-:Y:S08]  /*128d0*/  HMMA.16816.F32 R32, R156.reuse, R160, R32 ;  /* 0x000000a09c20723c */ /* 0x042ff00000001820 */
[----:B------:R-:W-:Y:S08]  /*128e0*/  HMMA.16816.F32 R36, R156, R162, R36 ;  /* 0x000000a29c24723c */ /* 0x000ff00000001824 */
[C---:B----4-:R-:W-:Y:S08]  /*128f0*/  HMMA.16816.F32 R4, R164.reuse, R168, R4 ;  /* 0x000000a8a404723c */ /* 0x050ff00000001804 */
[C---:B------:R-:W-:Y:S08]  /*12900*/  HMMA.16816.F32 R12, R164.reuse, R170, R12 ;  /* 0x000000aaa40c723c */ /* 0x040ff0000000180c */
[C---:B---3--:R-:W-:Y:S08]  /*12910*/  HMMA.16816.F32 R16, R164.reuse, R152, R16 ;  /* 0x00000098a410723c */ /* 0x048ff00000001810 */
[----:B------:R-:W-:Y:S01]  /*12920*/  FMUL.FTZ R3, R4, c[0x0][0x320] ;  /* 0x0000c80004037a20 */ /* 0x000fe20000410000 */
[C---:B------:R-:W-:Y:S03]  /*12930*/  HMMA.16816.F32 R20, R164.reuse, R154, R20 ;  /* 0x0000009aa414723c */ /* 0x040fe60000001814 */
[----:B------:R1:W-:Y:S04]  /*12940*/  MUFU.TANH R157, R3 ;  /* 0x00000003009d7308 */ /* 0x0003e80000002400 */
[----:B------:R-:W-:Y:S02]  /*12950*/  FMUL.FTZ R9, R13, c[0x0][0x320] ;  /* 0x0000c8000d097a20 */ /* 0x000fe40000410000 */
[----:B--2---:R-:W-:Y:S04]  /*12960*/  FMUL.FTZ R8, R15, c[0x0][0x320] ;  /* 0x0000c8000f087a20 */ /* 0x004fe80000410000 */
        /* <DEDUP_REMOVED lines=39> */
[----:B------:R-:W-:Y:S01]  /*12be0*/  MUFU.TANH R7, R7 ;  /* 0x0000000700077308 */ /* 0x000fe20000002400 */
[----:B---3--:R-:W-:Y:S09]  /*12bf0*/  FMUL.FTZ R3, R19, c[0x0][0x320] ;  /* 0x0000c80013037a20 */ /* 0x008ff20000410000 */
[----:B------:R1:W3:Y:S01]  /*12c00*/  MUFU.TANH R158, R3 ;  /* 0x00000003009e7308 */ /* 0x0002e20000002400 */
[----:B--2---:R-:W-:Y:S09]  /*12c10*/  FMUL.FTZ R4, R39, c[0x0][0x320] ;  /* 0x0000c80027047a20 */ /* 0x004ff20000410000 */
[----:B------:R2:W-:Y:S10]  /*12c20*/  MUFU.TANH R19, R2 ;  /* 0x0000000200137308 */ /* 0x0005f40000002400 */
[----:B------:R3:W-:Y:S01]  /*12c30*/  MUFU.TANH R12, R4 ;  /* 0x00000004000c7308 */ /* 0x0007e20000002400 */
[----:B-1----:R-:W-:Y:S09]  /*12c40*/  FMUL.FTZ R3, R20, c[0x0][0x320] ;  /* 0x0000c80014037a20 */ /* 0x002ff20000410000 */
[----:B------:R1:W-:Y:S01]  /*12c50*/  MUFU.TANH R150, R3 ;  /* 0x0000000300967308 */ /* 0x0003e20000002400 */
[----:B--2---:R-:W-:Y:S09]  /*12c60*/  FMUL.FTZ R2, R27, c[0x0][0x320] ;  /* 0x0000c8001b027a20 */ /* 0x004ff20000410000 */
[----:B------:R-:W-:Y:S01]  /*12c70*/  MUFU.TANH R6, R6 ;  /* 0x0000000600067308 */ /* 0x000fe20000002400 */
[----:B---3--:R-:W-:Y:S04]  /*12c80*/  IADD3 R4, R190, 0x1, RZ ;  /* 0x00000001be047810 */ /* 0x008fe80007ffe0ff */
[----:B------:R-:W-:Y:S01]  /*12c90*/  SEL R190, R4, RZ, !P0 ;  /* 0x000000ff04be7207 */ /* 0x000fe20004000000 */
[----:B-1----:R-:W-:Y:S04]  /*12ca0*/  FMUL.FTZ R3, R24, c[0x0][0x320] ;  /* 0x0000c80018037a20 */ /* 0x002fe80000410000 */
[----:B------:R1:W2:Y:S10]  /*12cb0*/  MUFU.TANH R24, R2 ;  /* 0x0000000200187308 */ /* 0x0002b40000002400 */
[----:B------:R3:W-:Y:S01]  /*12cc0*/  MUFU.TANH R21, R3 ;  /* 0x0000000300157308 */ /* 0x0007e20000002400 */
[----:B-1----:R-:W-:Y:S09]  /*12cd0*/  FMUL.FTZ R2, R28, c[0x0][0x320] ;  /* 0x0000c8001c027a20 */ /* 0x002ff20000410000 */
[----:B------:R1:W-:Y:S01]  /*12ce0*/  MUFU.TANH R18, R2 ;  /* 0x0000000200127308 */ /* 0x0003e20000002400 */
        /* <DEDUP_REMOVED lines=11> */
[----:B------:R-:W1:Y:S03]  /*12da0*/  MUFU.TANH R20, R2 ;  /* 0x0000000200147308 */ /* 0x000e660000002400 */
[----:B------:R-:W-:Y:S04]  /*12db0*/  FMNMX.FTZ R3, R155, R3, !PT ;  /* 0x000000039b037209 */ /* 0x000fe80007810000 */
[----:B------:R-:W-:Y:S04]  /*12dc0*/  FMNMX.FTZ R3, R154, R3, !PT ;  /* 0x000000039a037209 */ /* 0x000fe80007810000 */
[----:B------:R-:W-:Y:S04]  /*12dd0*/  FMNMX.FTZ R3, R26, R3, !PT ;  /* 0x000000031a037209 */ /* 0x000fe80007810000 */
[----:B--2---:R-:W-:Y:S04]  /*12de0*/  FMNMX.FTZ R3, R24, R3, !PT ;  /* 0x0000000318037209 */ /* 0x004fe80007810000 */
[----:B------:R-:W-:Y:S04]  /*12df0*/  FMNMX.FTZ R3, R23, R3, !PT ;  /* 0x0000000317037209 */ /* 0x000fe80007810000 */
[----:B-1----:R-:W-:Y:S01]  /*12e00*/  FMNMX.FTZ R3, R20, R3, !PT ;  /* 0x0000000314037209 */ /* 0x002fe20007810000 */
[----:B------:R-:W-:Y:S04]  /*12e10*/  FMUL.FTZ R2, R32, c[0x0][0x320] ;  /* 0x0000c80020027a20 */ /* 0x000fe80000410000 */
[----:B------:R1:W-:Y:S02]  /*12e20*/  MUFU.TANH R13, R2 ;  /* 0x00000002000d7308 */ /* 0x0003e40000002400 */
[----:B-1----:R-:W-:Y:S08]  /*12e30*/  FMUL.FTZ R2, R34, c[0x0][0x320] ;  /* 0x0000c80022027a20 */ /* 0x002ff00000410000 */
        /* <DEDUP_REMOVED lines=25> */
.L_x_1897:
        /* <DEDUP_REMOVED lines=11> */
[----:B------:R-:W2:Y:S01]  /*13080*/  MUFU.EX2 R2, R0 ;  /* 0x0000000000027308 */ /* 0x000ea20000000800 */
[--C-:B-1----:R-:W-:Y:S02]  /*13090*/  FFMA.FTZ R4, R161, c[0x0][0x2d0], -R3.reuse ;  /* 0x0000b400a1047a23 */ /* 0x102fe40000010803 */
        /* <DEDUP_REMOVED lines=14> */
[----:B------:R-:W-:Y:S02]  /*13180*/  FFMA.FTZ R193, R6, c[0x0][0x2d0], -R3 ;  /* 0x0000b40006c17a23 */ /* 0x000fe40000010803 */
[C---:B--2---:R-:W-:Y:S01]  /*13190*/  FMUL.FTZ R36, R2.reuse, R112 ;  /* 0x0000007002247220 */ /* 0x044fe20000410000 */
[----:B------:R-:W2:Y:S01]  /*131a0*/  MUFU.EX2 R3, R4 ;  /* 0x0000000400037308 */ /* 0x000ea20000000800 */
[C---:B------:R-:W-:Y:S02]  /*131b0*/  FMUL.FTZ R37, R2.reuse, R113 ;  /* 0x0000007102257220 */ /* 0x040fe40000410000 */
[C---:B------:R-:W-:Y:S02]  /*131c0*/  FMUL.FTZ R21, R2.reuse, R129 ;  /* 0x0000008102157220 */ /* 0x040fe40000410000 */
[C---:B-1----:R-:W-:Y:S02]  /*131d0*/  FFMA.FTZ R0, R2.reuse, R201, R7 ;  /* 0x000000c902007223 */ /* 0x042fe40000010007 */
[C---:B------:R-:W-:Y:S02]  /*131e0*/  FMUL.FTZ R32, R2.reuse, R116 ;  /* 0x0000007402207220 */ /* 0x040fe40000410000 */
[C---:B------:R-:W-:Y:S01]  /*131f0*/  FMUL.FTZ R33, R2.reuse, R117 ;  /* 0x0000007502217220 */ /* 0x040fe20000410000 */
[----:B------:R1:W-:Y:S01]  /*13200*/  MUFU.EX2 R17, R28 ;  /* 0x0000001c00117308 */ /* 0x0003e20000000800 */
[C---:B------:R-:W-:Y:S02]  /*13210*/  FMUL.FTZ R40, R2.reuse, R40 ;  /* 0x0000002802287220 */ /* 0x040fe40000410000 */
[C---:B------:R-:W-:Y:S02]  /*13220*/  FMUL.FTZ R41, R2.reuse, R41 ;  /* 0x0000002902297220 */ /* 0x040fe40000410000 */
[C---:B---3--:R-:W-:Y:S02]  /*13230*/  FMUL.FTZ R25, R2.reuse, R125 ;  /* 0x0000007d02197220 */ /* 0x048fe40000410000 */
[C---:B------:R-:W-:Y:S02]  /*13240*/  FMUL.FTZ R44, R2.reuse, R44 ;  /* 0x0000002c022c7220 */ /* 0x040fe40000410000 */
[C---:B------:R-:W-:Y:S01]  /*13250*/  FMUL.FTZ R45, R2.reuse, R45 ;  /* 0x0000002d022d7220 */ /* 0x040fe20000410000 */
[----:B------:R-:W-:Y:S01]  /*13260*/  MUFU.EX2 R13, R27 ;  /* 0x0000001b000d7308 */ /* 0x000fe20000000800 */
[C---:B------:R-:W-:Y:S02]  /*13270*/  FMUL.FTZ R48, R2.reuse, R48 ;  /* 0x0000003002307220 */ /* 0x040fe40000410000 */
[C---:B------:R-:W-:Y:S01]  /*13280*/  FMUL.FTZ R49, R2.reuse, R49 ;  /* 0x0000003102317220 */ /* 0x040fe20000410000 */
[C---:B--2---:R-:W-:Y:S01]  /*13290*/  F2FP.PACK_AB R152, R3.reuse, R7 ;  /* 0x000000070398723e */ /* 0x044fe200000000ff */
[----:B------:R-:W-:Y:S02]  /*132a0*/  FADD.FTZ R6, R3, R0 ;  /* 0x0000000003067221 */ /* 0x000fe40000010000 */
[----:B------:R-:W2:Y:S01]  /*132b0*/  SHFL.BFLY PT, R0, R5, 0x2, 0x1f ;  /* 0x0c401f0005007f89 */ /* 0x000ea200000e0000 */
[C---:B------:R-:W-:Y:S02]  /*132c0*/  FMUL.FTZ R52, R2.reuse, R52 ;  /* 0x0000003402347220 */ /* 0x040fe40000410000 */
[----:B------:R3:W4:Y:S01]  /*132d0*/  MUFU.EX2 R19, R29 ;  /* 0x0000001d00137308 */ /* 0x0007220000000800 */
[C---:B------:R-:W-:Y:S02]  /*132e0*/  FMUL.FTZ R53, R2.reuse, R53 ;  /* 0x0000003502357220 */ /* 0x040fe40000410000 */
[C---:B------:R-:W-:Y:S02]  /*132f0*/  FMUL.FTZ R56, R2.reuse, R56 ;  /* 0x0000003802387220 */ /* 0x040fe40000410000 */
[C---:B-1----:R-:W-:Y:S02]  /*13300*/  FMUL.FTZ R28, R2.reuse, R120 ;  /* 0x00000078021c7220 */ /* 0x042fe40000410000 */
        /* <DEDUP_REMOVED lines=9> */
[----:B--2---:R-:W-:Y:S01]  /*133a0*/  FMNMX.FTZ R0, R5, R0, !PT ;  /* 0x0000000005007209 */ /* 0x004fe20007810000 */
        /* <DEDUP_REMOVED lines=21> */
[----:B------:R-:W-:Y:S01]  /*13500*/  FADD.FTZ R0, -R8, R106 ;  /* 0x0000006a08007221 */ /* 0x000fe20000010100 */
[----:B------:R-:W-:Y:S01]  /*13510*/  IADD3 R106, R186, R151, RZ ;  /* 0x00000097ba6a7210 */ /* 0x000fe20007ffe0ff */
[--C-:B------:R-:W-:Y:S02]  /*13520*/  FFMA.FTZ R4, R168, c[0x0][0x2d0], -R3.reuse ;  /* 0x0000b400a8047a23 */ /* 0x100fe40000010803 */
        /* <DEDUP_REMOVED lines=11> */
[--C-:B------:R-:W-:Y:S01]  /*135e0*/  FFMA.FTZ R161, R154, c[0x0][0x2d0], -R3.reuse ;  /* 0x0000b4009aa17a23 */ /* 0x100fe20000010803 */
[----:B------:R-:W-:Y:S01]  /*135f0*/  F2FP.PACK_AB R154, R13, R17 ;  /* 0x000000110d9a723e */ /* 0x000fe200000000ff */
[--C-:B------:R-:W-:Y:S02]  /*13600*/  FFMA.FTZ R163, R26, c[0x0][0x2d0], -R3.reuse ;  /* 0x0000b4001aa37a23 */ /* 0x100fe40000010803 */
[--C-:B------:R-:W-:Y:S02]  /*13610*/  FFMA.FTZ R162, R24, c[0x0][0x2d0], -R3.reuse ;  /* 0x0000b40018a27a23 */ /* 0x100fe40000010803 */
[--C-:B------:R-:W-:Y:S01]  /*13620*/  FFMA.FTZ R166, R23, c[0x0][0x2d0], -R3.reuse ;  /* 0x0000b40017a67a23 */ /* 0x100fe20000010803 */
[----:B------:R-:W3:Y:S01]  /*13630*/  MUFU.EX2 R0, R0 ;  /* 0x0000000000007308 */ /* 0x000ee20000000800 */
[--C-:B------:R-:W-:Y:S02]  /*13640*/  FFMA.FTZ R167, R20, c[0x0][0x2d0], -R3.reuse ;  /* 0x0000b40014a77a23 */ /* 0x100fe40000010803 */
[--C-:B------:R-:W-:Y:S02]  /*13650*/  FFMA.FTZ R168, R16, c[0x0][0x2d0], -R3.reuse ;  /* 0x0000b40010a87a23 */ /* 0x100fe40000010803 */
[----:B------:R-:W-:Y:S02]  /*13660*/  FFMA.FTZ R195, R12, c[0x0][0x2d0], -R3 ;  /* 0x0000b4000cc37a23 */ /* 0x000fe40000010803 */
[----:B------:R-:W-:Y:S02]  /*13670*/  FADD.FTZ R3, R17, R6 ;  /* 0x0000000611037221 */ /* 0x000fe40000010000 */
[C---:B-1----:R-:W-:Y:S01]  /*13680*/  FMUL.FTZ R4, R2.reuse, R140 ;  /* 0x0000008c02047220 */ /* 0x042fe20000410000 */
[----:B------:R-:W-:Y:S01]  /*13690*/  MUFU.EX2 R161, R161 ;  /* 0x000000a100a17308 */ /* 0x000fe20000000800 */
[----:B------:R-:W-:Y:S02]  /*136a0*/  FADD.FTZ R3, R13, R3 ;  /* 0x000000030d037221 */ /* 0x000fe40000010000 */
[----:B------:R-:W-:Y:S01]  /*136b0*/  FMUL.FTZ R13, R2, R137 ;  /* 0x00000089020d7220 */ /* 0x000fe20000410000 */
[----:B--2---:R-:W-:Y:S01]  /*136c0*/  F2FP.PACK_AB R153, R14, R15 ;  /* 0x0000000f0e99723e */ /* 0x004fe200000000ff */
[C---:B------:R-:W-:Y:S02]  /*136d0*/  FMUL.FTZ R5, R2.reuse, R141 ;  /* 0x0000008d02057220 */ /* 0x040fe40000410000 */
[C---:B------:R-:W-:Y:S02]  /*136e0*/  FMUL.FTZ R12, R2.reuse, R136 ;  /* 0x00000088020c7220 */ /* 0x040fe40000410000 */
[C---:B------:R-:W-:Y:S01]  /*136f0*/  FMUL.FTZ R16, R2.reuse, R132 ;  /* 0x0000008402107220 */ /* 0x040fe20000410000 */
[----:B------:R1:W-:Y:S01]  /*13700*/  MUFU.EX2 R136, R18 ;  /* 0x0000001200887308 */ /* 0x0003e20000000800 */
[C---:B------:R-:W-:Y:S02]  /*13710*/  FMUL.FTZ R17, R2.reuse, R133 ;  /* 0x0000008502117220 */ /* 0x040fe40000410000 */
[C---:B------:R-:W-:Y:S02]  /*13720*/  FMUL.FTZ R20, R2.reuse, R128 ;  /* 0x0000008002147220 */ /* 0x040fe40000410000 */
[C---:B------:R-:W-:Y:S02]  /*13730*/  FMUL.FTZ R24, R2.reuse, R124 ;  /* 0x0000007c02187220 */ /* 0x040fe40000410000 */
[----:B------:R-:W-:Y:S01]  /*13740*/  FMUL.FTZ R101, R2, R101 ;  /* 0x0000006502657220 */ /* 0x000fe20000410000 */
[----:B------:R-:W-:Y:S01]  /*13750*/  IADD3 R2, R185, R151, RZ ;  /* 0x00000097b9027210 */ /* 0x000fe20007ffe0ff */
[----:B------:R-:W-:Y:S01]  /*13760*/  FADD.FTZ R3, R22, R3 ;  /* 0x0000000316037221 */ /* 0x000fe20000010000 */
[----:B------:R-:W2:Y:S01]  /*13770*/  MUFU.EX2 R133, R7 ;  /* 0x0000000700857308 */ /* 0x000ea20000000800 */
[C---:B---3--:R-:W-:Y:S02]  /*13780*/  FMUL.FTZ R38, R0.reuse, R114 ;  /* 0x0000007200267220 */ /* 0x048fe40000410000 */
[----:B------:R-:W3:Y:S01]  /*13790*/  LDSM.16.MT88.4 R156, [R2] ;  /* 0x00000000029c783b */ /* 0x000ee20000004200 */
[----:B------:R-:W-:Y:S01]  /*137a0*/  FADD.FTZ R117, R19, R3 ;  /* 0x0000000313757221 */ /* 0x000fe20000010000 */
[----:B------:R-:W-:Y:S01]  /*137b0*/  IADD3 R3, R183, R2, RZ ;  /* 0x00000002b7037210 */ /* 0x000fe20007ffe0ff */
[C---:B------:R-:W-:Y:S02]  /*137c0*/  FMUL.FTZ R39, R0.reuse, R115 ;  /* 0x0000007300277220 */ /* 0x040fe40000410000 */
[C---:B------:R-:W-:Y:S02]  /*137d0*/  FFMA.FTZ R6, R0.reuse, R197, R15 ;  /* 0x000000c500067223 */ /* 0x040fe4000001000f */
[----:B------:R-:W-:Y:S01]  /*137e0*/  FMUL.FTZ R15, R0, R139 ;  /* 0x0000008b000f7220 */ /* 0x000fe20000410000 */
[----:B------:R-:W4:Y:S01]  /*137f0*/  LDSM.16.MT88.4 R112, [R3] ;  /* 0x000000000370783b */ /* 0x000f220000004200 */
[----:B------:R-:W-:Y:S01]  /*13800*/  FADD.FTZ R129, R14, R6 ;  /* 0x000000060e817221 */ /* 0x000fe20000010000 */
[----:B------:R-:W-:Y:S01]  /*13810*/  MUFU.EX2 R132, R160 ;  /* 0x000000a000847308 */ /* 0x000fe20000000800 */
[C---:B------:R-:W-:Y:S02]  /*13820*/  FMUL.FTZ R6, R0.reuse, R142 ;  /* 0x0000008e00067220 */ /* 0x040fe40000410000 */
[C---:B------:R-:W-:Y:S02]  /*13830*/  FMUL.FTZ R14, R0.reuse, R138 ;  /* 0x0000008a000e7220 */ /* 0x040fe40000410000 */
[C---:B-1----:R-:W-:Y:S02]  /*13840*/  FMUL.FTZ R18, R0.reuse, R134 ;  /* 0x0000008600127220 */ /* 0x042fe40000410000 */
[C---:B------:R-:W-:Y:S02]  /*13850*/  FMUL.FTZ R19, R0.reuse, R135 ;  /* 0x0000008700137220 */ /* 0x040fe40000410000 */
[----:B------:R-:W-:Y:S01]  /*13860*/  FMUL.FTZ R22, R0, R130 ;  /* 0x0000008200167220 */ /* 0x000fe20000410000 */
[----:B------:R-:W-:Y:S01]  /*13870*/  MUFU.EX2 R124, R170 ;  /* 0x000000aa007c7308 */ /* 0x000fe20000000800 */
[----:B--2---:R-:W-:Y:S01]  /*13880*/  F2FP.PACK_AB R155, R136, R133 ;  /* 0x00000085889b723e */ /* 0x004fe200000000ff */
[C---:B------:R-:W-:Y:S02]  /*13890*/  FMUL.FTZ R7, R0.reuse, R143 ;  /* 0x0000008f00077220 */ /* 0x040fe40000410000 */
[C---:B------:R-:W-:Y:S02]  /*138a0*/  FMUL.FTZ R31, R0.reuse, R123 ;  /* 0x0000007b001f7220 */ /* 0x040fe40000410000 */
[----:B------:R-:W-:Y:S02]  /*138b0*/  FADD.FTZ R129, R133, R129 ;  /* 0x0000008185817221 */ /* 0x000fe40000010000 */
[C---:B------:R-:W-:Y:S02]  /*138c0*/  FMUL.FTZ R23, R0.reuse, R131 ;  /* 0x0000008300177220 */ /* 0x040fe40000410000 */
[----:B------:R-:W-:Y:S01]  /*138d0*/  MUFU.EX2 R130, R150 ;  /* 0x0000009600827308 */ /* 0x000fe20000000800 */
[C---:B------:R-:W-:Y:S02]  /*138e0*/  FMUL.FTZ R26, R0.reuse, R126 ;  /* 0x0000007e001a7220 */ /* 0x040fe40000410000 */
[C---:B------:R-:W-:Y:S02]  /*138f0*/  FMUL.FTZ R27, R0.reuse, R127 ;  /* 0x0000007f001b7220 */ /* 0x040fe40000410000 */
[C---:B------:R-:W-:Y:S02]  /*13900*/  FMUL.FTZ R30, R0.reuse, R122 ;  /* 0x0000007a001e7220 */ /* 0x040fe40000410000 */
[C---:B------:R-:W-:Y:S02]  /*13910*/  FMUL.FTZ R34, R0.reuse, R118 ;  /* 0x0000007600227220 */ /* 0x040fe40000410000 */
[C---:B------:R-:W-:Y:S01]  /*13920*/  FMUL.FTZ R35, R0.reuse, R119 ;  /* 0x0000007700237220 */ /* 0x040fe20000410000 */
[C---:B---3--:R-:W-:Y:S01]  /*13930*/  HMMA.16816.F32 R4, R152.reuse, R156, R4 ;  /* 0x0000009c9804723c */ /* 0x048fe20000001804 */
[----:B------:R-:W-:Y:S04]  /*13940*/  MUFU.EX2 R131, R149 ;  /* 0x0000009500837308 */ /* 0x000fe80000000800 */
[C---:B------:R-:W-:Y:S02]  /*13950*/  FMUL.FTZ R42, R0.reuse, R42 ;  /* 0x0000002a002a7220 */ /* 0x040fe40000410000 */
[C---:B------:R-:W-:Y:S01]  /*13960*/  FMUL.FTZ R43, R0.reuse, R43 ;  /* 0x0000002b002b7220 */ /* 0x040fe20000410000 */
[C---:B------:R-:W-:Y:S03]  /*13970*/  HMMA.16816.F32 R12, R152.reuse, R158, R12 ;  /* 0x0000009e980c723c */ /* 0x040fe6000000180c */
[----:B------:R-:W1:Y:S01]  /*13980*/  MUFU.EX2 R119, R165 ;  /* 0x000000a500777308 */ /* 0x000e620000000800 */
[C---:B------:R-:W-:Y:S02]  /*13990*/  FMUL.FTZ R46, R0.reuse, R46 ;  /* 0x0000002e002e7220 */ /* 0x040fe40000410000 */
[C---:B------:R-:W-:Y:S02]  /*139a0*/  FMUL.FTZ R47, R0.reuse, R47 ;  /* 0x0000002f002f7220 */ /* 0x040fe40000410000 */
[C---:B----4-:R-:W-:Y:S04]  /*139b0*/  HMMA.16816.F32 R16, R152.reuse, R112, R16 ;  /* 0x000000709810723c */ /* 0x050fe80000001810 */
[C---:B------:R-:W-:Y:S01]  /*139c0*/  FMUL.FTZ R50, R0.reuse, R50 ;  /* 0x0000003200327220 */ /* 0x040fe20000410000 */
[----:B------:R-:W2:Y:S01]  /*139d0*/  MUFU.EX2 R118, R164 ;  /* 0x000000a400767308 */ /* 0x000ea20000000800 */
[C---:B------:R-:W-:Y:S02]  /*139e0*/  FMUL.FTZ R51, R0.reuse, R51 ;  /* 0x0000003300337220 */ /* 0x040fe40000410000 */
[C---:B------:R-:W-:Y:S01]  /*139f0*/  HMMA.16816.F32 R20, R152.reuse, R114, R20 ;  /* 0x000000729814723c */ /* 0x040fe20000001814 */
[----:B------:R-:W3:Y:S03]  /*13a00*/  LDSM.16.MT88.4 R112, [R106] ;  /* 0x000000006a70783b */ /* 0x000ee60000004200 */
        /* <DEDUP_REMOVED lines=22> */
[C---:B---3--:R-:W-:Y:S03]  /*13b70*/  HMMA.16816.F32 R24, R152.reuse, R112, R24 ;  /* 0x000000709818723c */ /* 0x048fe60000001818 */
[C---:B------:R-:W-:Y:S02]  /*13b80*/  FMUL.FTZ R90, R0.reuse, R90 ;  /* 0x0000005a005a7220 */ /* 0x040fe40000410000 */
[C---:B------:R-:W-:Y:S01]  /*13b90*/  FMUL.FTZ R91, R0.reuse, R91 ;  /* 0x0000005b005b7220 */ /* 0x040fe20000410000 */
[----:B------:R-:W-:Y:S01]  /*13ba0*/  MUFU.EX2 R127, R174 ;  /* 0x000000ae007f7308 */ /* 0x000fe20000000800 */
[C---:B------:R-:W-:Y:S01]  /*13bb0*/  FMUL.FTZ R94, R0.reuse, R94 ;  /* 0x0000005e005e7220 */ /* 0x040fe20000410000 */
[C---:B------:R-:W-:Y:S04]  /*13bc0*/  HMMA.16816.F32 R28, R152.reuse, R114, R28 ;  /* 0x00000072981c723c */ /* 0x040fe8000000181c */
[C---:B------:R-:W-:Y:S02]  /*13bd0*/  FMUL.FTZ R95, R0.reuse, R95 ;  /* 0x0000005f005f7220 */ /* 0x040fe40000410000 */
[C---:B------:R-:W-:Y:S02]  /*13be0*/  FMUL.FTZ R98, R0.reuse, R98 ;  /* 0x0000006200627220 */ /* 0x040fe40000410000 */
[C---:B------:R-:W-:Y:S01]  /*13bf0*/  FMUL.FTZ R99, R0.reuse, R99 ;  /* 0x0000006300637220 */ /* 0x040fe20000410000 */
[----:B------:R-:W-:Y:S03]  /*13c00*/  MUFU.EX2 R126, R194 ;  /* 0x000000c2007e7308 */ /* 0x000fe60000000800 */
[C---:B------:R-:W-:Y:S02]  /*13c10*/  FMUL.FTZ R102, R0.reuse, R102 ;  /* 0x0000006600667220 */ /* 0x040fe40000410000 */
[----:B------:R-:W-:Y:S01]  /*13c20*/  FMUL.FTZ R103, R0, R103 ;  /* 0x0000006700677220 */ /* 0x000fe20000410000 */
[----:B------:R-:W-:Y:S01]  /*13c30*/  IADD3 R0, R183, R106, RZ ;  /* 0x0000006ab7007210 */ /* 0x000fe20007ffe0ff */
[----:B-1----:R-:W-:Y:S03]  /*13c40*/  FADD.FTZ R117, R119, R117 ;  /* 0x0000007577757221 */ /* 0x002fe60000010000 */
[----:B------:R-:W-:Y:S01]  /*13c50*/  MUFU.EX2 R157, R168 ;  /* 0x000000a8009d7308 */ /* 0x000fe20000000800 */
[----:B------:R-:W1:Y:S01]  /*13c60*/  LDSM.16.MT88.4 R112, [R0] ;  /* 0x000000000070783b */ /* 0x000e620000004200 */
[C---:B--2---:R-:W-:Y:S01]  /*13c70*/  FADD.FTZ R122, R118.reuse, R117 ;  /* 0x00000075767a7221 */ /* 0x044fe20000010000 */
[----:B------:R-:W-:Y:S02]  /*13c80*/  F2FP.PACK_AB R118, R118, R119 ;  /* 0x000000777676723e */ /* 0x000fe400000000ff */
[----:B------:R-:W-:Y:S02]  /*13c90*/  F2FP.PACK_AB R117, R131, R130 ;  /* 0x000000828375723e */ /* 0x000fe400000000ff */
[----:B------:R-:W-:Y:S03]  /*13ca0*/  F2FP.PACK_AB R119, R161, R132 ;  /* 0x00000084a177723e */ /* 0x000fe600000000ff */
[----:B------:R-:W2:Y:S10]  /*13cb0*/  MUFU.EX2 R156, R169 ;  /* 0x000000a9009c7308 */ /* 0x000eb40000000800 */
[----:B------:R-:W-:Y:S10]  /*13cc0*/  MUFU.EX2 R151, R175 ;  /* 0x000000af00977308 */ /* 0x000ff40000000800 */
[----:B------:R-:W3:Y:S01]  /*13cd0*/  MUFU.EX2 R150, R195 ;  /* 0x000000c300967308 */ /* 0x000ee20000000800 */
        /* <DEDUP_REMOVED lines=27> */
[----:B--2---:R-:W-:Y:S02]  /*13e90*/  F2FP.PACK_AB R153, R156, R157 ;  /* 0x0000009d9c99723e */ /* 0x004fe400000000ff */
        /* <DEDUP_REMOVED lines=35> */
[----:B------:R-:W-:Y:S01]  /*140d0*/  FADD.FTZ R112, R121, R122 ;  /* 0x0000007a79707221 */ /* 0x000fe20000010000 */
[----:B------:R-:W-:Y:S01]  /*140e0*/  HMMA.16816.F32 R100, R116, R114, R100 ;  /* 0x000000727464723c */ /* 0x000fe20000001864 */
[----:B------:R-:W1:Y:S03]  /*140f0*/  LDSM.16.MT88.4 R116, [R2+0x1000] ;  /* 0x001000000274783b */ /* 0x000e660000004200 */
[C---:B------:R-:W-:Y:S01]  /*14100*/  FADD.FTZ R113, R120.reuse, R112 ;  /* 0x0000007078717221 */ /* 0x040fe20000010000 */
[----:B------:R-:W-:Y:S02]  /*14110*/  F2FP.PACK_AB R112, R120, R121 ;  /* 0x000000797870723e */ /* 0x000fe400000000ff */
[C---:B------:R-:W-:Y:S01]  /*14120*/  F2FP.PACK_AB R114, R124.reuse, R125 ;  /* 0x0000007d7c72723e */ /* 0x040fe200000000ff */
[----:B------:R-:W-:Y:S01]  /*14130*/  FADD.FTZ R113, R125, R113 ;  /* 0x000000717d717221 */ /* 0x000fe20000010000 */
[----:B------:R-:W2:Y:S01]  /*14140*/  LDSM.16.MT88.4 R120, [R3+0x1000] ;  /* 0x001000000378783b */ /* 0x000ea20000004200 */
[----:B------:R-:W3:Y:S02]  /*14150*/  MUFU.EX2 R125, R193 ;  /* 0x000000c1007d7308 */ /* 0x000ee40000000800 */
[----:B------:R-:W-:Y:S01]  /*14160*/  FADD.FTZ R128, R124, R113 ;  /* 0x000000717c807221 */ /* 0x000fe20000010000 */
[----:B------:R-:W-:Y:S02]  /*14170*/  F2FP.PACK_AB R113, R162, R163 ;  /* 0x000000a3a271723e */ /* 0x000fe400000000ff */
[----:B------:R-:W-:Y:S05]  /*14180*/  F2FP.PACK_AB R115, R159, R158 ;  /* 0x0000009e9f73723e */ /* 0x000fea00000000ff */
[----:B------:R-:W4:Y:S01]  /*14190*/  MUFU.EX2 R124, R192 ;  /* 0x000000c0007c7308 */ /* 0x000f220000000800 */
[----:B---3--:R-:W-:Y:S01]  /*141a0*/  F2FP.PACK_AB R154, R125, R126 ;  /* 0x0000007e7d9a723e */ /* 0x008fe200000000ff */
[C---:B-1----:R-:W-:Y:S05]  /*141b0*/  HMMA.16816.F32 R4, R112.reuse, R116, R4 ;  /* 0x000000747004723c */ /* 0x042fea0000001804 */
[----:B----4-:R-:W-:Y:S03]  /*141c0*/  F2FP.PACK_AB R152, R124, R127 ;  /* 0x0000007f7c98723e */ /* 0x010fe600000000ff */
        /* <DEDUP_REMOVED lines=33> */
[----:B------:R-:W-:Y:S02]  /*143e0*/  FADD.FTZ R117, R130, R117 ;  /* 0x0000007582757221 */ /* 0x000fe40000010000 */
[----:B------:R-:W-:Y:S02]  /*143f0*/  FADD.FTZ R116, R127, R128 ;  /* 0x000000807f747221 */ /* 0x000fe40000010000 */
[C---:B--2---:R-:W-:Y:S04]  /*14400*/  HMMA.16816.F32 R96, R112.reuse, R120, R96 ;  /* 0x000000787060723c */ /* 0x044fe80000001860 */
[----:B------:R-:W-:Y:S02]  /*14410*/  FADD.FTZ R117, R131, R117 ;  /* 0x0000007583757221 */ /* 0x000fe40000010000 */
[----:B------:R-:W2:Y:S01]  /*14420*/  LDSM.16.MT88.4 R128, [R3+0x1800] ;  /* 0x001800000380783b */ /* 0x000ea20000004200 */
[----:B------:R-:W-:Y:S01]  /*14430*/  FADD.FTZ R116, R124, R116 ;  /* 0x000000747c747221 */ /* 0x000fe20000010000 */
[----:B------:R-:W-:Y:S04]  /*14440*/  HMMA.16816.F32 R100, R112, R122, R100 ;  /* 0x0000007a7064723c */ /* 0x000fe80000001864 */
[----:B------:R-:W-:Y:S02]  /*14450*/  FADD.FTZ R116, R126, R116 ;  /* 0x000000747e747221 */ /* 0x000fe40000010000 */
[----:B------:R-:W-:Y:S01]  /*14460*/  FADD.FTZ R149, R132, R117 ;  /* 0x0000007584957221 */ /* 0x000fe20000010000 */
[----:B------:R-:W-:Y:S01]  /*14470*/  LDSM.16.MT88.4 R112, [R0+0x1800] ;  /* 0x001800000070783b */ /* 0x000fe20000004200 */
[----:B------:R-:W-:Y:S07]  /*14480*/  FADD.FTZ R201, R125, R116 ;  /* 0x000000747dc97221 */ /* 0x000fee0000010000 */
[----:B------:R-:W3:Y:S01]  /*14490*/  LDSM.16.MT88.4 R116, [R106+0x1800] ;  /* 0x001800006a74783b */ /* 0x000ee20000004200 */
[C---:B-1----:R-:W-:Y:S07]  /*144a0*/  HMMA.16816.F32 R140, R152.reuse, R136, R4 ;  /* 0x00000088988c723c */ /* 0x042fee0000001804 */
[----:B------:R-:W1:Y:S01]  /*144b0*/  LDSM.16.MT88.4 R4, [R2+0x3800] ;  /* 0x003800000204783b */ /* 0x000e620000004200 */
[C---:B------:R-:W-:Y:S07]  /*144c0*/  HMMA.16816.F32 R136, R152.reuse, R138, R12 ;  /* 0x0000008a9888723c */ /* 0x040fee000000180c */
[----:B------:R-:W4:Y:S01]  /*144d0*/  LDSM.16.MT88.4 R12, [R3+0x3800] ;  /* 0x00380000030c783b */ /* 0x000f220000004200 */
[C---:B--2---:R-:W-:Y:S07]  /*144e0*/  HMMA.16816.F32 R132, R152.reuse, R128, R16 ;  /* 0x000000809884723c */ /* 0x044fee0000001810 */
[----:B------:R-:W2:Y:S01]  /*144f0*/  LDSM.16.MT88.4 R16, [R106+0x3800] ;  /* 0x003800006a10783b */ /* 0x000ea20000004200 */
[C---:B------:R-:W-:Y:S07]  /*14500*/  HMMA.16816.F32 R128, R152.reuse, R130, R20 ;  /* 0x000000829880723c */ /* 0x040fee0000001814 */
[----:B------:R-:W-:Y:S01]  /*14510*/  LDSM.16.MT88.4 R20, [R3+0x5800] ;  /* 0x005800000314783b */ /* 0x000fe20000004200 */
[C---:B---3--:R-:W-:Y:S07]  /*14520*/  HMMA.16816.F32 R124, R152.reuse, R116, R24 ;  /* 0x00000074987c723c */ /* 0x048fee0000001818 */
[----:B------:R-:W-:Y:S01]  /*14530*/  LDSM.16.MT88.4 R24, [R106+0x5800] ;  /* 0x005800006a18783b */ /* 0x000fe20000004200 */
[C---:B------:R-:W-:Y:S08]  /*14540*/  HMMA.16816.F32 R120, R152.reuse, R118, R28 ;  /* 0x000000769878723c */ /* 0x040ff0000000181c */
[C---:B------:R-:W-:Y:S08]  /*14550*/  HMMA.16816.F32 R116, R152.reuse, R112, R32 ;  /* 0x000000709874723c */ /* 0x040ff00000001820 */
[C---:B------:R-:W-:Y:S08]  /*14560*/  HMMA.16816.F32 R112, R152.reuse, R114, R36 ;  /* 0x000000729870723c */ /* 0x040ff00000001824 */
[C---:B-1----:R-:W-:Y:S08]  /*14570*/  HMMA.16816.F32 R40, R152.reuse, R4, R40 ;  /* 0x000000049828723c */ /* 0x042ff00000001828 */
[C---:B------:R-:W-:Y:S01]  /*14580*/  HMMA.16816.F32 R44, R152.reuse, R6, R44 ;  /* 0x00000006982c723c */ /* 0x040fe2000000182c */
[----:B------:R-:W1:Y:S07]  /*14590*/  LDSM.16.MT88.4 R4, [R0+0x3800] ;  /* 0x003800000004783b */ /* 0x000e6e0000004200 */
[C---:B----4-:R-:W-:Y:S08]  /*145a0*/  HMMA.16816.F32 R48, R152.reuse, R12, R48 ;  /* 0x0000000c9830723c */ /* 0x050ff00000001830 */
[C---:B------:R-:W-:Y:S01]  /*145b0*/  HMMA.16816.F32 R52, R152.reuse, R14, R52 ;  /* 0x0000000e9834723c */ /* 0x040fe20000001834 */
[----:B------:R3:W4:Y:S07]  /*145c0*/  LDSM.16.MT88.4 R12, [R2+0x5800] ;  /* 0x00580000020c783b */ /* 0x00072e0000004200 */
[C---:B--2---:R-:W-:Y:S08]  /*145d0*/  HMMA.16816.F32 R56, R152.reuse, R16, R56 ;  /* 0x000000109838723c */ /* 0x044ff00000001838 */
[C---:B------:R-:W-:Y:S01]  /*145e0*/  HMMA.16816.F32 R60, R152.reuse, R18, R60 ;  /* 0x00000012983c723c */ /* 0x040fe2000000183c */
[----:B------:R2:W5:Y:S03]  /*145f0*/  LDSM.16.MT88.4 R16, [R0+0x5800] ;  /* 0x005800000010783b */ /* 0x0005660000004200 */
[----:B---3--:R-:W-:Y:S04]  /*14600*/  IADD3 R2, R188, -0x2, RZ ;  /* 0xfffffffebc027810 */ /* 0x008fe80007ffe0ff */
[C---:B-1----:R-:W-:Y:S03]  /*14610*/  HMMA.16816.F32 R64, R152.reuse, R4, R64 ;  /* 0x000000049840723c */ /* 0x042fe60000001840 */
[----:B------:R-:W-:Y:S05]  /*14620*/  ISETP.GE.AND P0, PT, R2, R207, PT ;  /* 0x000000cf0200720c */ /* 0x000fea0003f06270 */
[C---:B------:R-:W-:Y:S04]  /*14630*/  HMMA.16816.F32 R68, R152.reuse, R6, R68 ;  /* 0x000000069844723c */ /* 0x040fe80000001844 */
[----:B--2---:R-:W-:Y:S04]  /*14640*/  FADD.FTZ R0, R161, R149 ;  /* 0x00000095a1007221 */ /* 0x004fe80000010000 */
        /* <DEDUP_REMOVED lines=12> */
[C---:B-----5:R-:W-:Y:S04]  /*14710*/  HMMA.16816.F32 R96, R152.reuse, R16, R96 ;  /* 0x000000109860723c */ /* 0x060fe80000001860 */
[----:B------:R-:W-:Y:S04]  /*14720*/  FADD.FTZ R0, R151, R0 ;  /* 0x0000000097007221 */ /* 0x000fe80000010000 */
[----:B------:R-:W-:Y:S04]  /*14730*/  HMMA.16816.F32 R100, R152, R18, R100 ;  /* 0x000000129864723c */ /* 0x000fe80000001864 */
[----:B------:R-:W-:Y:S04]  /*14740*/  FADD.FTZ R197, R150, R0 ;  /* 0x0000000096c57221 */ /* 0x000fe80000010000 */
[----:B------:R-:W-:-:S11]  /*14750*/  @!P0 BRA `(.L_x_1811) ;  /* 0x000004f000008947 */ /* 0x000fd60003800000 */
[C---:B------:R-:W-:Y:S01]  /*14760*/  SHF.L.U64.HI R20, R205.reuse, 0x1, R211 ;  /* 0x00000001cd147819 */ /* 0x040fe200000102d3 */
[----:B------:R-:W-:Y:S01]  /*14770*/  IMAD.MOV.U32 R226, RZ, RZ, c[0x0][0x2b8] ;  /* 0x0000ae00ffe27624 */ /* 0x000fe200078e00ff */
[----:B------:R-:W-:Y:S01]  /*14780*/  SHF.L.U64.HI R18, R204, 0x1, R212 ;  /* 0x00000001cc127819 */ /* 0x000fe200000102d4 */
[----:B------:R-:W-:Y:S01]  /*14790*/  IMAD R2, R188, 0x40, R230 ;  /* 0x00000040bc027824 */ /* 0x000fe200078e02e6 */
[----:B------:R-:W-:Y:S01]  /*147a0*/  SHF.L.U32 R17, R204, 0x1, RZ ;  /* 0x00000001cc117819 */ /* 0x000fe200000006ff */
[----:B------:R-:W-:Y:S01]  /*147b0*/  IMAD.MOV.U32 R189, RZ, RZ, RZ ;  /* 0x000000ffffbd7224 */ /* 0x000fe200078e00ff */
[----:B------:R-:W-:Y:S01]  /*147c0*/  ISETP.NE.AND P1, PT, R226, 0x1, PT ;  /* 0x00000001e200780c */ /* 0x000fe20003f25270 */
[----:B------:R-:W-:Y:S01]  /*147d0*/  IMAD.SHL.U32 R19, R205, 0x2, RZ ;  /* 0x00000002cd137824 */ /* 0x000fe200078e00ff */
[----:B------:R-:W-:Y:S01]  /*147e0*/  IADD3 R2, R2, -0x80, R216 ;  /* 0xffffff8002027810 */ /* 0x000fe20007ffe0d8 */
[C---:B------:R-:W-:Y:S01]  /*147f0*/  IMAD.SHL.U32 R13, R202.reuse, 0x2, RZ ;  /* 0x00000002ca0d7824 */ /* 0x040fe200078e00ff */
[----:B------:R-:W-:Y:S03]  /*14800*/  SHF.L.U64.HI R16, R202, 0x1, R203 ;  /* 0x00000001ca107819 */ /* 0x000fe600000102cb */
[--C-:B------:R-:W-:Y:S06]  /*14810*/  IMAD.MOV.U32 R0, RZ, RZ, R2.reuse ;  /* 0x000000ffff007224 */ /* 0x100fec00078e0002 */
[----:B------:R-:W-:Y:S05]  /*14820*/  @P1 IMAD.HI.U32 R3, R2, c[0x0][0x2bc], RZ ;  /* 0x0000af0002031a27 */ /* 0x000fea00078e00ff */
[----:B------:R-:W-:Y:S04]  /*14830*/  @P1 SHF.R.U32.HI R0, RZ, c[0x0][0x2c0], R3 ;  /* 0x0000b000ff001a19 */ /* 0x000fe80000011603 */
[C---:B------:R-:W-:Y:S04]  /*14840*/  @!P6 IADD3 R3, P0, R0.reuse, R220, RZ ;  /* 0x000000dc0003e210 */ /* 0x040fe80007f1e0ff */
[C---:B------:R-:W-:Y:S02]  /*14850*/  @!P6 LEA.HI.X.SX32 R5, R0.reuse, R228, 0x1, P0 ;  /* 0x000000e40005e211 */ /* 0x040fe400000f0eff */
[C---:B------:R-:W-:Y:S02]  /*14860*/  @!P6 LEA R4, P0, R3.reuse, c[0x0][0x2a0], 0x2 ;  /* 0x0000a8000304ea11 */ /* 0x040fe400078010ff */
[----:B------:R-:W-:Y:S02]  /*14870*/  IADD3 R0, -R0, RZ, RZ ;  /* 0x000000ff00007210 */ /* 0x000fe40007ffe1ff */
[----:B------:R-:W-:Y:S03]  /*14880*/  @!P6 LEA.HI.X R5, R3, c[0x0][0x2a4], R5, 0x2, P0 ;  /* 0x0000a9000305ea11 */ /* 0x000fe600000f1405 */
[----:B------:R-:W-:Y:S02]  /*14890*/  IMAD R191, R0, c[0x0][0x2b8], R2 ;  /* 0x0000ae0000bf7a24 */ /* 0x000fe400078e0202 */
[----:B------:R-:W2:Y:S02]  /*148a0*/  @!P6 LDG.E R189, [R4.64] ;  /* 0x0000000804bde981 */ /* 0x000ea4000c1e1900 */
[C---:B------:R-:W-:Y:S01]  /*148b0*/  IMAD.WIDE.U32 R2, R191.reuse, c[0x0][0x1e0], RZ ;  /* 0x00007800bf027a25 */ /* 0x040fe200078e00ff */
[----:B------:R-:W-:Y:S05]  /*148c0*/  SHF.R.S32.HI R0, RZ, 0x1f, R191 ;  /* 0x0000001fff007819 */ /* 0x000fea00000114bf */
        /* <DEDUP_REMOVED lines=13> */
.L_x_1898:
[----:B------:R-:W-:-:S05]  /*149a0*/  BRA.DIV ~URZ, `(.L_x_1813) ;  /* 0x000065a27f007947 */ /* 0x000fca000b800000 */
[----:B------:R-:W3:Y:S01]  /*149b0*/  SHFL.IDX PT, R2, R12, RZ, 0x181f ;  /* 0x00181fff0c027589 */ /* 0x000ee200000e0000 */
[----:B------:R-:W-:Y:S01]  /*149c0*/  LOP3.LUT P3, RZ, R196, 0x2, RZ, 0xc0, !PT ;  /* 0x00000002c4ff7812 */ /* 0x000fe2000786c0ff */
[----:B------:R-:W-:Y:S01]  /*149d0*/  IMAD R0, R190, 0x6000, R11 ;  /* 0x00006000be007824 */ /* 0x000fe200078e020b */
[C---:B------:R-:W-:Y:S02]  /*149e0*/  LOP3.LUT P2, RZ, R196.reuse, 0x1, RZ, 0xc0, !PT ;  /* 0x00000001c4ff7812 */ /* 0x040fe4000784c0ff */
[----:B------:R-:W-:Y:S02]  /*149f0*/  LOP3.LUT P1, RZ, R196, 0x4, RZ, 0xc0, !PT ;  /* 0x00000004c4ff7812 */ /* 0x000fe4000782c0ff */
[----:B------:R-:W-:Y:S02]  /*14a00*/  SEL R15, RZ, 0x10, P2 ;  /* 0x00000010ff0f7807 */ /* 0x000fe40001000000 */
[----:B------:R-:W-:Y:S02]  /*14a10*/  SEL R14, RZ, 0x10, P1 ;  /* 0x00000010ff0e7807 */ /* 0x000fe40000800000 */
[----:B---3--:R-:W-:Y:S05]  /*14a20*/  IADD3 R6, P0, R2, R13, RZ ;  /* 0x0000000d02067210 */ /* 0x008fea0007f1e0ff */
[----:B--2---:R-:W-:Y:S05]  /*14a30*/  IMAD.X R7, R4, 0x1, R16, P0 ;  /* 0x0000000104077824 */ /* 0x004fea00000e0610 */
[----:B------:R-:W-:Y:S01]  /*14a40*/  @!PT LDS RZ, [RZ] ;  /* 0x00000000fffff984 */ /* 0x000fe20000000800 */
[----:B------:R-:W-:Y:S01]  /*14a50*/  @!PT LDS RZ, [RZ] ;  /* 0x00000000fffff984 */ /* 0x000fe20000000800 */
[----:B------:R2:W-:Y:S02]  /*14a60*/  LDGSTS.E.BYPASS.LTC128B.128 [R0], [R6.64], !P3 ;  /* 0x0000000006007fae */ /* 0x0005e4000d901d48 */
[----:B--2---:R-:W-:Y:S05]  /*14a70*/  IADD3 R6, P0, R2, R17, RZ ;  /* 0x0000001102067210 */ /* 0x004fea0007f1e0ff */
[----:B------:R-:W-:Y:S01]  /*14a80*/  IMAD.X R7, R4, 0x1, R18, P0 ;  /* 0x0000000104077824 */ /* 0x000fe200000e0612 */
[----:B------:R-:W-:Y:S04]  /*14a90*/  IADD3 R2, P0, R2, R19, RZ ;  /* 0x0000001302027210 */ /* 0x000fe80007f1e0ff */
[----:B------:R2:W-:Y:S01]  /*14aa0*/  LDGSTS.E.BYPASS.LTC128B.128 [R0+0x2000], [R6.64], !P2 ;  /* 0x0200000006007fae */ /* 0x0005e2000d101d48 */
[----:B------:R-:W-:Y:S03]  /*14ab0*/  IMAD.X R3, R4, 0x1, R20, P0 ;  /* 0x0000000104037824 */ /* 0x000fe600000e0614 */
[----:B------:R3:W4:Y:S04]  /*14ac0*/  SHFL.IDX PT, R4, R5, 0x1, 0x181f ;  /* 0x00381f0005047f89 */ /* 0x00072800000e0000 */
[----:B------:R5:W-:Y:S01]  /*14ad0*/  LDGSTS.E.BYPASS.LTC128B.128 [R0+0x4000], [R2.64], !P1 ;  /* 0x0400000002007fae */ /* 0x000be2000c901d48 */
[----:B-1-3--:R-:W-:Y:S03]  /*14ae0*/  SEL R5, RZ, 0x10, P3 ;  /* 0x00000010ff057807 */ /* 0x00afe60001800000 */
[----:B-----5:R2:W1:Y:S04]  /*14af0*/  SHFL.IDX PT, R2, R12, 0x1, 0x181f ;  /* 0x00381f000c027f89 */ /* 0x02046800000e0000 */
.L_x_1899:
[C---:B----4-:R-:W-:Y:S02]  /*14b00*/  IADD3 R3, -R5.reuse, 0x10, RZ ;  /* 0x0000001005037810 */ /* 0x050fe40007ffe1ff */
[----:B------:R-:W-:Y:S02]  /*14b10*/  ISETP.NE.U32.AND P2, PT, R5, RZ, PT ;  /* 0x000000ff0500720c */ /* 0x000fe40003f45070 */
[----:B------:R-:W-:Y:S04]  /*14b20*/  LOP3.LUT R3, R3, 0xf, RZ, 0xc0, !PT ;  /* 0x0000000f03037812 */ /* 0x000fe800078ec0ff */
[----:B-12---:R-:W-:Y:S02]  /*14b30*/  IADD3 R12, P1, P0, R3, R2, R13 ;  /* 0x00000002030c7210 */ /* 0x006fe4000783e00d */
[----:B------:R-:W-:Y:S02]  /*14b40*/  IADD3 R3, -R15, 0x10, RZ ;  /* 0x000000100f037810 */ /* 0x000fe40007ffe1ff */
[----:B------:R-:W-:Y:S02]  /*14b50*/  IADD3.X R13, RZ, R4, R16, P1, P0 ;  /* 0x00000004ff0d7210 */ /* 0x000fe40000fe0410 */
[----:B------:R-:W-:Y:S03]  /*14b60*/  LOP3.LUT R3, R3, 0xf, RZ, 0xc0, !PT ;  /* 0x0000000f03037812 */ /* 0x000fe600078ec0ff */
[----:B------:R-:W-:Y:S01]  /*14b70*/  @!PT LDS RZ, [RZ] ;  /* 0x00000000fffff984 */ /* 0x000fe20000000800 */
[----:B------:R-:W-:Y:S01]  /*14b80*/  @!PT LDS RZ, [RZ] ;  /* 0x00000000fffff984 */ /* 0x000fe20000000800 */
[----:B------:R-:W-:Y:S01]  /*14b90*/  @!PT LDS RZ, [RZ] ;  /* 0x00000000fffff984 */ /* 0x000fe20000000800 */
[----:B------:R1:W-:Y:S01]  /*14ba0*/  LDGSTS.E.BYPASS.LTC128B.128.ZFILL [R0+0x1000], [R12.64], P2 ;  /* 0x010000000c007fae */ /* 0x0003e20009141d48 */
[----:B------:R-:W-:Y:S02]  /*14bb0*/  IADD3 R6, P1, P0, R3, R2, R17 ;  /* 0x0000000203067210 */ /* 0x000fe4000783e011 */
[C---:B------:R-:W-:Y:S02]  /*14bc0*/  IADD3 R3, -R14.reuse, 0x10, RZ ;  /* 0x000000100e037810 */ /* 0x040fe40007ffe1ff */
[----:B------:R-:W-:Y:S02]  /*14bd0*/  IADD3.X R7, RZ, R4, R18, P1, P0 ;  /* 0x00000004ff077210 */ /* 0x000fe40000fe0412 */
[----:B------:R-:W-:Y:S04]  /*14be0*/  LOP3.LUT R3, R3, 0xf, RZ, 0xc0, !PT ;  /* 0x0000000f03037812 */ /* 0x000fe800078ec0ff */
[----:B------:R-:W-:Y:S04]  /*14bf0*/  IADD3 R2, P1, P0, R3, R2, R19 ;  /* 0x0000000203027210 */ /* 0x000fe8000783e013 */
[----:B------:R-:W-:Y:S02]  /*14c00*/  IADD3.X R3, RZ, R4, R20, P1, P0 ;  /* 0x00000004ff037210 */ /* 0x000fe40000fe0414 */
[----:B------:R-:W-:Y:S02]  /*14c10*/  ISETP.NE.U32.AND P1, PT, R15, RZ, PT ;  /* 0x000000ff0f00720c */ /* 0x000fe40003f25070 */
[----:B------:R-:W-:Y:S11]  /*14c20*/  ISETP.NE.U32.AND P0, PT, R14, RZ, PT ;  /* 0x000000ff0e00720c */ /* 0x000ff60003f05070 */
[----:B------:R1:W-:Y:S04]  /*14c30*/  LDGSTS.E.BYPASS.LTC128B.128.ZFILL [R0+0x3000], [R6.64], P1 ;  /* 0x0300000006007fae */ /* 0x0003e80008941d48 */
[----:B------:R1:W-:Y:S02]  /*14c40*/  LDGSTS.E.BYPASS.LTC128B.128.ZFILL [R0+0x5000], [R2.64], P0 ;  /* 0x0500000002007fae */ /* 0x0003e40008141d48 */
.L_x_1811:
[----:B------:R-:W-:Y:S05]  /*14c50*/  BSYNC B0 ;  /* 0x0000000000007941 */ /* 0x000fea0003800000 */
.L_x_1810:
        /* <DEDUP_REMOVED lines=10> */
.L_x_1804:
[----:B------:R-:W-:Y:S05]  /*14d00*/  BRA.DIV ~URZ, `(.L_x_1815) ;  /* 0x000064927f007947 */ /* 0x000fea000b800000 */
[----:B------:R2:W3:Y:S02]  /*14d10*/  SHFL.BFLY PT, R0, R201, 0x2, 0x1f ;  /* 0x0c401f00c9007f89 */ /* 0x0004e400000e0000 */
.L_x_1900:
[----:B---3--:R-:W-:Y:S01]  /*14d20*/  FADD.FTZ R0, R0, R201 ;  /* 0x000000c900007221 */ /* 0x008fe20000010000 */
[----:B------:R-:W-:Y:S05]  /*14d30*/  BRA.DIV ~URZ, `(.L_x_1816) ;  /* 0x000064c27f007947 */ /* 0x000fea000b800000 */
[----:B-1----:R-:W1:Y:S04]  /*14d40*/  SHFL.BFLY PT, R2, R197, 0x2, 0x1f ;  /* 0x0c401f00c5027f89 */ /* 0x002e6800000e0000 */
[----:B------:R-:W3:Y:S01]  /*14d50*/  SHFL.BFLY PT, R5, R0, 0x1, 0x1f ;  /* 0x0c201f0000057f89 */ /* 0x000ee200000e0000 */
[----:B-1----:R-:W-:-:S02]  /*14d60*/  FADD.FTZ R4, R2, R197 ;  /* 0x000000c502047221 */ /* 0x002fc40000010000 */
[----:B---3--:R-:W-:-:S03]  /*14d70*/  FADD.FTZ R0, R0, R5 ;  /* 0x0000000500007221 */ /* 0x008fc60000010000 */
[----:B------:R1:W3:Y:S04]  /*14d80*/  SHFL.BFLY PT, R3, R4, 0x1, 0x1f ;  /* 0x0c201f0004037f89 */ /* 0x0002e800000e0000 */
.L_x_1901:
[----:B------:R-:W-:Y:S01]  /*14d90*/  FSETP.NE.FTZ.AND P1, PT, R0, RZ, PT ;  /* 0x000000ff0000720b */ /* 0x000fe20003f35000 */
[----:B---3--:R-:W-:Y:S01]  /*14da0*/  FADD.FTZ R3, R3, R4 ;  /* 0x0000000403037221 */ /* 0x008fe20000010000 */
[----:B------:R-:W-:Y:S02]  /*14db0*/  MOV R2, RZ ;  /* 0x000000ff00027202 */ /* 0x000fe40000000f00 */
[----:B------:R-:W-:Y:S02]  /*14dc0*/  MOV R22, 0xff800000 ;  /* 0xff80000000167802 */ /* 0x000fe40000000f00 */
[----:B------:R-:W-:Y:S02]  /*14dd0*/  FSETP.NE.FTZ.AND P0, PT, R3, RZ, PT ;  /* 0x000000ff0300720b */ /* 0x000fe40003f15000 */
[----:B-1----:R-:W-:Y:S02]  /*14de0*/  MOV R4, 0x1 ;  /* 0x0000000100047802 */ /* 0x002fe40000000f00 */
[----:B------:R-:W-:-:S03]  /*14df0*/  MOV R17, 0xff800000 ;  /* 0xff80000000117802 */ /* 0x000fc60000000f00 */
[----:B------:R-:W1:Y:S08]  /*14e00*/  @P1 MUFU.LG2 R5, R0 ;  /* 0x0000000000051308 */ /* 0x000e700000000c00 */
[----:B------:R3:W4:Y:S01]  /*14e10*/  @P1 MUFU.RCP R2, R0 ;  /* 0x0000000000021308 */ /* 0x0007220000001000 */
[----:B-1----:R-:W-:Y:S01]  /*14e20*/  @P1 FMUL.FTZ R5, R5, 0.69314718246459960938 ;  /* 0x3f31721805051820 */ /* 0x002fe20000410000 */
[----:B---3--:R-:W-:Y:S01]  /*14e30*/  @P1 MOV R0, 0x3f317218 ;  /* 0x3f31721800001802 */ /* 0x008fe20000000f00 */
[----:B----4-:R-:W-:-:S02]  /*14e40*/  FMUL.FTZ R38, R2, R124 ;  /* 0x0000007c02267220 */ /* 0x010fc40000410000 */
[----:B------:R-:W-:Y:S02]  /*14e50*/  FMUL.FTZ R39, R2, R125 ;  /* 0x0000007d02277220 */ /* 0x000fe40000410000 */
[----:B------:R-:W-:Y:S02]  /*14e60*/  @P1 FMUL.FTZ R0, R0, c[0x0][0x2d0] ;  /* 0x0000b40000001a20 */ /* 0x000fe40000410000 */
[----:B------:R-:W-:Y:S02]  /*14e70*/  FMUL.FTZ R124, R2, R72 ;  /* 0x00000048027c7220 */ /* 0x000fe40000410000 */
[----:B------:R-:W-:Y:S01]  /*14e80*/  @P1 FFMA.FTZ R22, R0, R9, R5 ;  /* 0x0000000900161223 */ /* 0x000fe20000010005 */
[----:B------:R-:W-:Y:S01]  /*14e90*/  MOV R0, RZ ;  /* 0x000000ff00007202 */ /* 0x000fe20000000f00 */
[C---:B------:R-:W-:Y:S02]  /*14ea0*/  FMUL.FTZ R125, R2.reuse, R73 ;  /* 0x00000049027d7220 */ /* 0x040fe40000410000 */
[----:B------:R-:W-:-:S02]  /*14eb0*/  FMUL.FTZ R72, R2, R76 ;  /* 0x0000004c02487220 */ /* 0x000fc40000410000 */
[C---:B------:R-:W-:Y:S01]  /*14ec0*/  FMUL.FTZ R73, R2.reuse, R77 ;  /* 0x0000004d02497220 */ /* 0x040fe20000410000 */
[----:B------:R-:W1:Y:S01]  /*14ed0*/  @P0 MUFU.RCP R0, R3 ;  /* 0x0000000300000308 */ /* 0x000e620000001000 */
        /* <DEDUP_REMOVED lines=43> */
[C---:B-1----:R-:W-:Y:S02]  /*15190*/  FMUL.FTZ R100, R0.reuse, R114 ;  /* 0x0000007200647220 */ /* 0x042fe40000410000 */
[C---:B------:R-:W-:Y:S02]  /*151a0*/  FMUL.FTZ R101, R0.reuse, R115 ;  /* 0x0000007300657220 */ /* 0x040fe40000410000 */
[C---:B------:R-:W-:Y:S02]  /*151b0*/  FMUL.FTZ R136, R0.reuse, R42 ;  /* 0x0000002a00887220 */ /* 0x040fe40000410000 */
[C---:B------:R-:W-:Y:S02]  /*151c0*/  FMUL.FTZ R137, R0.reuse, R43 ;  /* 0x0000002b00897220 */ /* 0x040fe40000410000 */
[----:B------:R-:W-:-:S02]  /*151d0*/  FMUL.FTZ R114, R0, R46 ;  /* 0x0000002e00727220 */ /* 0x000fc40000410000 */
[C---:B------:R-:W-:Y:S02]  /*151e0*/  FMUL.FTZ R115, R0.reuse, R47 ;  /* 0x0000002f00737220 */ /* 0x040fe40000410000 */
[C---:B------:R-:W-:Y:S02]  /*151f0*/  FMUL.FTZ R88, R0.reuse, R138 ;  /* 0x0000008a00587220 */ /* 0x040fe40000410000 */
[----:B------:R-:W-:Y:S01]  /*15200*/  FMUL.FTZ R89, R0, R139 ;  /* 0x0000008b00597220 */ /* 0x000fe20000410000 */
[----:B---3--:R-:W-:Y:S01]  /*15210*/  @P0 MOV R3, 0x3f317218 ;  /* 0x3f31721800030802 */ /* 0x008fe20000000f00 */
        /* <DEDUP_REMOVED lines=44> */
.L_x_1735:
        /* <DEDUP_REMOVED lines=16> */
.L_x_1818:
[----:B------:R-:W-:Y:S05]  /*155e0*/  BSYNC B0 ;  /* 0x0000000000007941 */ /* 0x000fea0003800000 */
.L_x_1817:
[----:B------:R-:W-:Y:S01]  /*155f0*/  PRMT R0, R0, 0x9910, RZ ;  /* 0x0000991000007816 */ /* 0x000fe200000000ff */
[----:B------:R-:W-:Y:S01]  /*15600*/  BSSY B1, `(.L_x_1819) ;  /* 0x000037c000017945 */ /* 0x000fe20003800000 */
[----:B------:R-:W-:Y:S02]  /*15610*/  IMAD.MOV.U32 R35, RZ, RZ, R232 ;  /* 0x000000ffff237224 */ /* 0x000fe400078e00e8 */
[----:B------:R-:W-:-:S13]  /*15620*/  ISETP.NE.AND P0, PT, R0, RZ, PT ;  /* 0x000000ff0000720c */ /* 0x000fda0003f05270 */
[----:B------:R-:W-:Y:S05]  /*15630*/  @!P0 BRA `(.L_x_1820) ;  /* 0x00002bd000008947 */ /* 0x000fea0003800000 */
[----:B------:R-:W-:Y:S01]  /*15640*/  SHF.R.S32.HI R2, RZ, 0x1f, R187 ;  /* 0x0000001fff027819 */ /* 0x000fe200000114bb */
[----:B------:R-:W-:Y:S01]  /*15650*/  WARPSYNC 0xffffffff ;  /* 0xffffffff00007948 */ /* 0x000fe20003800000 */
[----:B------:R-:W-:Y:S01]  /*15660*/  BAR.SYNC.DEFER_BLOCKING 0x1, 0x100 ;  /* 0x0044000000007b1d */ /* 0x000fe20000010000 */
[----:B------:R-:W-:Y:S01]  /*15670*/  LOP3.LUT R0, R147, R208, RZ, 0xfc, !PT ;  /* 0x000000d093007212 */ /* 0x000fe200078efcff */
[----:B------:R-:W-:Y:S01]  /*15680*/  IMAD.MOV.U32 R6, RZ, RZ, 0x20 ;  /* 0x00000020ff067424 */ /* 0x000fe200078e00ff */
[----:B------:R-:W-:Y:S01]  /*15690*/  LEA.HI R2, R2, R187, RZ, 0x5 ;  /* 0x000000bb02027211 */ /* 0x000fe200078f28ff */
[----:B------:R-:W-:Y:S01]  /*156a0*/  IMAD.MOV.U32 R9, RZ, RZ, 0x40 ;  /* 0x00000040ff097424 */ /* 0x000fe200078e00ff */
[----:B------:R-:W-:Y:S01]  /*156b0*/  F2FP.PACK_AB R5, R89, R88 ;  /* 0x000000585905723e */ /* 0x000fe200000000ff */
[----:B------:R-:W-:Y:S01]  /*156c0*/  IMAD.MOV.U32 R16, RZ, RZ, c[0x0][0x388] ;  /* 0x0000e200ff107624 */ /* 0x000fe200078e00ff */
[----:B------:R-:W-:Y:S02]  /*156d0*/  SHF.R.S32.HI R2, RZ, 0x5, R2 ;  /* 0x00000005ff027819 */ /* 0x000fe40000011402 */
[----:B------:R-:W-:-:S02]  /*156e0*/  F2FP.PACK_AB R7, R39, R38 ;  /* 0x000000262707723e */ /* 0x000fc400000000ff */
[----:B------:R-:W-:Y:S01]  /*156f0*/  F2FP.PACK_AB R8, R117, R116 ;  /* 0x000000747508723e */ /* 0x000fe200000000ff */
[----:B------:R-:W-:Y:S01]  /*15700*/  IMAD.SHL.U32 R2, R2, 0x400, RZ ;  /* 0x0000040002027824 */ /* 0x000fe200078e00ff */
[----:B------:R-:W-:-:S03]  /*15710*/  F2FP.PACK_AB R12, R77, R76 ;  /* 0x0000004c4d0c723e */ /* 0x000fc600000000ff */
[----:B------:R-:W-:Y:S01]  /*15720*/  IMAD R3, R231, 0x2, R2 ;  /* 0x00000002e7037824 */ /* 0x000fe200078e0202 */
[----:B------:R-:W-:-:S03]  /*15730*/  LOP3.LUT R2, R236, 0x1, RZ, 0xc0, !PT ;  /* 0x00000001ec027812 */ /* 0x000fc600078ec0ff */
[----:B------:R-:W-:Y:S01]  /*15740*/  IMAD.IADD R0, R3, 0x1, R0 ;  /* 0x0000000103007824 */ /* 0x000fe200078e0200 */
[----:B------:R-:W-:Y:S02]  /*15750*/  ISETP.NE.U32.AND P0, PT, R2, 0x1, PT ;  /* 0x000000010200780c */ /* 0x000fe40003f05070 */
[----:B------:R-:W-:Y:S01]  /*15760*/  F2FP.PACK_AB R3, R27, R26 ;  /* 0x0000001a1b03723e */ /* 0x000fe200000000ff */
[----:B------:R-:W-:Y:S01]  /*15770*/  IMAD.SHL.U32 R0, R0, 0x2, RZ ;  /* 0x0000000200007824 */ /* 0x000fe200078e00ff */
[----:B------:R-:W-:Y:S02]  /*15780*/  R2P PR, R236, 0x6 ;  /* 0x00000006ec007804 */ /* 0x000fe40000000000 */
[----:B------:R-:W-:Y:S02]  /*15790*/  ISETP.NE.U32.AND P3, PT, RZ, c[0x0][0x500], PT ;  /* 0x00014000ff007a0c */ /* 0x000fe40003f65070 */
[C---:B------:R-:W-:Y:S01]  /*157a0*/  IADD3 R4, R0.reuse, 0x80, RZ ;  /* 0x0000008000047810 */ /* 0x040fe20007ffe0ff */
[----:B------:R1:W-:Y:S01]  /*157b0*/  STS [R0+0x80], R3 ;  /* 0x0000800300007388 */ /* 0x0003e20000000800 */
[----:B------:R-:W-:-:S02]  /*157c0*/  IADD3 R2, R0, 0x70, RZ ;  /* 0x0000007000027810 */ /* 0x000fc40007ffe0ff */
[----:B------:R-:W-:Y:S02]  /*157d0*/  SEL R6, R6, 0xffffffe0, !P1 ;  /* 0xffffffe006067807 */ /* 0x000fe40004800000 */
[----:B------:R-:W-:Y:S02]  /*157e0*/  @P0 IADD3 R2, R4, 0x10, RZ ;  /* 0x0000001004020810 */ /* 0x000fe40007ffe0ff */
[----:B------:R-:W-:Y:S02]  /*157f0*/  F2FP.PACK_AB R4, R97, R96 ;  /* 0x000000606104723e */ /* 0x000fe400000000ff */
[----:B------:R-:W-:Y:S02]  /*15800*/  SEL R9, R9, 0xffffffc0, !P2 ;  /* 0xffffffc009097807 */ /* 0x000fe40005000000 */
[----:B------:R-:W-:Y:S01]  /*15810*/  ISETP.NE.U32.AND P0, PT, RZ, c[0x0][0x508], PT ;  /* 0x00014200ff007a0c */ /* 0x000fe20003f05070 */
[----:B------:R3:W-:Y:S01]  /*15820*/  STS [R0+0x480], R4 ;  /* 0x0004800400007388 */ /* 0x0007e20000000800 */
[----:B------:R-:W-:Y:S01]  /*15830*/  ISETP.NE.AND.EX P3, PT, RZ, c[0x0][0x504], PT, P3 ;  /* 0x00014100ff007a0c */ /* 0x000fe20003f65330 */
[----:B------:R-:W-:Y:S01]  /*15840*/  IMAD.IADD R13, R9, 0x1, R2 ;  /* 0x00000001090d7824 */ /* 0x000fe200078e0202 */
[----:B------:R-:W-:Y:S01]  /*15850*/  ISETP.NE.AND.EX P2, PT, RZ, c[0x0][0x50c], PT, P0 ;  /* 0x00014300ff007a0c */ /* 0x000fe20003f45300 */
[----:B------:R4:W-:Y:S01]  /*15860*/  STS [R2+0x400], R5 ;  /* 0x0004000502007388 */ /* 0x0009e20000000800 */
[----:B-1----:R-:W-:-:S05]  /*15870*/  F2FP.PACK_AB R3, R29, R28 ;  /* 0x0000001c1d03723e */ /* 0x002fca00000000ff */
[----:B------:R1:W-:Y:S01]  /*15880*/  STS [R2], R3 ;  /* 0x0000000302007388 */ /* 0x0003e20000000800 */
[----:B---3--:R-:W-:Y:S02]  /*15890*/  F2FP.PACK_AB R4, R31, R30 ;  /* 0x0000001e1f04723e */ /* 0x008fe400000000ff */
[----:B----4-:R-:W-:Y:S01]  /*158a0*/  F2FP.PACK_AB R5, R37, R36 ;  /* 0x000000242505723e */ /* 0x010fe200000000ff */
[----:B-1----:R-:W-:-:S05]  /*158b0*/  IMAD.IADD R3, R0, 0x1, R6 ;  /* 0x0000000100037824 */ /* 0x002fca00078e0206 */
[----:B------:R1:W-:Y:S02]  /*158c0*/  STS [R3+0x80], R4 ;  /* 0x0000800403007388 */ /* 0x0003e40000000800 */
[----:B-1----:R-:W-:Y:S01]  /*158d0*/  IMAD.IADD R4, R6, 0x1, R2 ;  /* 0x0000000106047824 */ /* 0x002fe200078e0202 */
[----:B------:R-:W-:-:S05]  /*158e0*/  F2FP.PACK_AB R6, R135, R134 ;  /* 0x000000868706723e */ /* 0x000fca00000000ff */
[----:B------:R1:W-:Y:S04]  /*158f0*/  STS [R3+0x480], R6 ;  /* 0x0004800603007388 */ /* 0x0003e80000000800 */
[----:B------:R3:W-:Y:S01]  /*15900*/  STS [R4], R5 ;  /* 0x0000000504007388 */ /* 0x0007e20000000800 */
[----:B-1----:R-:W-:Y:S01]  /*15910*/  IMAD.IADD R6, R0, 0x1, R9 ;  /* 0x0000000100067824 */ /* 0x002fe200078e0209 */
[----:B---3--:R-:W-:-:S05]  /*15920*/  F2FP.PACK_AB R5, R131, R130 ;  /* 0x000000828305723e */ /* 0x008fca00000000ff */
[----:B------:R1:W-:Y:S04]  /*15930*/  STS [R4+0x400], R5 ;  /* 0x0004000504007388 */ /* 0x0003e80000000800 */
[----:B------:R3:W-:Y:S01]  /*15940*/  STS [R6+0x80], R7 ;  /* 0x0000800706007388 */ /* 0x0007e20000000800 */
[----:B-1----:R-:W-:Y:S02]  /*15950*/  F2FP.PACK_AB R5, R93, R92 ;  /* 0x0000005c5d05723e */ /* 0x002fe400000000ff */
[----:B---3--:R-:W-:-:S03]  /*15960*/  F2FP.PACK_AB R7, R121, R120 ;  /* 0x000000787907723e */ /* 0x008fc600000000ff */
[----:B------:R1:W-:Y:S04]  /*15970*/  STS [R6+0x480], R5 ;  /* 0x0004800506007388 */ /* 0x0003e80000000800 */
[----:B------:R3:W-:Y:S01]  /*15980*/  STS [R13], R7 ;  /* 0x000000070d007388 */ /* 0x0007e20000000800 */
[----:B-1----:R-:W-:Y:S02]  /*15990*/  F2FP.PACK_AB R5, R123, R122 ;  /* 0x0000007a7b05723e */ /* 0x002fe400000000ff */
[----:B---3--:R-:W-:-:S03]  /*159a0*/  F2FP.PACK_AB R7, R119, R118 ;  /* 0x000000767707723e */ /* 0x008fc600000000ff */
[----:B------:R1:W-:Y:S02]  /*159b0*/  STS [R13+0x400], R5 ;  /* 0x000400050d007388 */ /* 0x0003e40000000800 */
[----:B-1----:R-:W-:-:S05]  /*159c0*/  IMAD.IADD R5, R9, 0x1, R3 ;  /* 0x0000000109057824 */ /* 0x002fca00078e0203 */
[----:B------:R1:W-:Y:S04]  /*159d0*/  STS [R5+0x80], R8 ;  /* 0x0000800805007388 */ /* 0x0003e80000000800 */
[----:B------:R3:W-:Y:S01]  /*159e0*/  STS [R5+0x480], R7 ;  /* 0x0004800705007388 */ /* 0x0007e20000000800 */
[----:B-1----:R-:W-:Y:S01]  /*159f0*/  F2FP.PACK_AB R8, R101, R100 ;  /* 0x000000646508723e */ /* 0x002fe200000000ff */
[----:B---3--:R-:W-:Y:S01]  /*15a00*/  IMAD.IADD R7, R4, 0x1, R9 ;  /* 0x0000000104077824 */ /* 0x008fe200078e0209 */
[----:B------:R-:W-:-:S04]  /*15a10*/  F2FP.PACK_AB R9, R113, R112 ;  /* 0x000000707109723e */ /* 0x000fc800000000ff */
[----:B------:R1:W-:Y:S04]  /*15a20*/  STS [R7+0x400], R8 ;  /* 0x0004000807007388 */ /* 0x0003e80000000800 */
[----:B------:R3:W-:Y:S01]  /*15a30*/  STS [R7], R9 ;  /* 0x0000000907007388 */ /* 0x0007e20000000800 */
[----:B-1----:R-:W-:Y:S02]  /*15a40*/  F2FP.PACK_AB R8, R137, R136 ;  /* 0x000000888908723e */ /* 0x002fe400000000ff */
[----:B---3--:R-:W-:-:S03]  /*15a50*/  F2FP.PACK_AB R9, R41, R40 ;  /* 0x000000282909723e */ /* 0x008fc600000000ff */
[----:B------:R1:W-:Y:S04]  /*15a60*/  STS [R0+0x4480], R8 ;  /* 0x0044800800007388 */ /* 0x0003e80000000800 */
[----:B------:R3:W-:Y:S01]  /*15a70*/  STS [R0+0x4080], R9 ;  /* 0x0040800900007388 */ /* 0x0007e20000000800 */
        /* <DEDUP_REMOVED lines=35> */
[----:B------:R3:W-:Y:S04]  /*15cb0*/  STS [R2+0x8400], R0 ;  /* 0x0084000002007388 */ /* 0x0007e80000000800 */
[----:B------:R-:W-:Y:S01]  /*15cc0*/  STS [R3+0x8080], R12 ;  /* 0x0080800c03007388 */ /* 0x000fe20000000800 */
[----:B-1----:R-:W-:Y:S02]  /*15cd0*/  F2FP.PACK_AB R8, R67, R66 ;  /* 0x000000424308723e */ /* 0x002fe400000000ff */
[----:B---3--:R-:W-:-:S03]  /*15ce0*/  F2FP.PACK_AB R2, R81, R80 ;  /* 0x000000505102723e */ /* 0x008fc600000000ff */
[----:B------:R1:W-:Y:S01]  /*15cf0*/  STS [R3+0x8480], R8 ;  /* 0x0084800803007388 */ /* 0x0003e20000000800 */
[----:B------:R-:W-:-:S03]  /*15d00*/  F2FP.PACK_AB R0, R83, R82 ;  /* 0x000000525300723e */ /* 0x000fc600000000ff */
[----:B------:R3:W-:Y:S04]  /*15d10*/  STS [R4+0x8000], R2 ;  /* 0x0080000204007388 */ /* 0x0007e80000000800 */
[----:B------:R4:W-:Y:S01]  /*15d20*/  STS [R4+0x8400], R0 ;  /* 0x0084000004007388 */ /* 0x0009e20000000800 */
[C---:B-1----:R-:W-:Y:S02]  /*15d30*/  @P2 IADD3 R8, P0, R238.reuse, c[0x0][0x508], RZ ;  /* 0x00014200ee082a10 */ /* 0x042fe40007f1e0ff */
[----:B---3--:R-:W-:Y:S02]  /*15d40*/  F2FP.PACK_AB R2, R133, R132 ;  /* 0x000000848502723e */ /* 0x008fe400000000ff */
[----:B------:R-:W-:Y:S02]  /*15d50*/  @P2 IADD3.X R9, R239, c[0x0][0x50c], RZ, P0, !PT ;  /* 0x00014300ef092a10 */ /* 0x000fe400007fe4ff */
[----:B----4-:R-:W-:Y:S01]  /*15d60*/  F2FP.PACK_AB R0, R79, R78 ;  /* 0x0000004e4f00723e */ /* 0x010fe200000000ff */
[----:B------:R1:W-:Y:S01]  /*15d70*/  STS [R6+0x8080], R2 ;  /* 0x0080800206007388 */ /* 0x0003e20000000800 */
[----:B------:R-:W-:-:S03]  /*15d80*/  IADD3 R4, P1, R238, c[0x0][0x500], RZ ;  /* 0x00014000ee047a10 */ /* 0x000fc60007f3e0ff */
        /* <DEDUP_REMOVED lines=11> */
[----:B------:R1:W-:Y:S01]  /*15e40*/  STS [R7+0x8400], R2 ;  /* 0x0084000207007388 */ /* 0x0003e20000000800 */
[----:B------:R-:W-:-:S03]  /*15e50*/  IADD3.X R5, R239, c[0x0][0x504], RZ, P1, !PT ;  /* 0x00014100ef057a10 */ /* 0x000fc60000ffe4ff */
[----:B------:R3:W-:Y:S04]  /*15e60*/  STS [R7+0x8000], R0 ;  /* 0x0080000007007388 */ /* 0x0007e80000000800 */
[----:B------:R-:W-:Y:S01]  /*15e70*/  BAR.SYNC.DEFER_BLOCKING 0x1, 0x100 ;  /* 0x0044000000007b1d */ /* 0x000fe20000010000 */
[----:B-1----:R-:W-:-:S05]  /*15e80*/  IMAD.MOV.U32 R2, RZ, RZ, RZ ;  /* 0x000000ffff027224 */ /* 0x002fca00078e00ff */
[----:B------:R1:W5:Y:S04]  /*15e90*/  @P2 LDG.E R16, [R8.64] ;  /* 0x0000000808102981 */ /* 0x000368000c1e1900 */
[----:B------:R1:W5:Y:S01]  /*15ea0*/  @P3 LDG.E R2, [R4.64] ;  /* 0x0000000804023981 */ /* 0x000362000c1e1900 */
[----:B------:R-:W-:-:S04]  /*15eb0*/  ISETP.NE.AND P0, PT, R244, RZ, PT ;  /* 0x000000fff400720c */ /* 0x000fc80003f05270 */
[----:B---3--:R-:W-:Y:S01]  /*15ec0*/  SEL R0, R244, c[0x0][0x3d4], P0 ;  /* 0x0000f500f4007a07 */ /* 0x008fe20000000000 */
[----:B------:R-:W-:Y:S05]  /*15ed0*/  @P2 BRA `(.L_x_1821) ;  /* 0x0000004000002947 */ /* 0x000fea0003800000 */
[----:B------:R-:W-:Y:S05]  /*15ee0*/  @!P3 BRA `(.L_x_1821) ;  /* 0x000000300000b947 */ /* 0x000fea0003800000 */
[----:B-----5:R3:W4:Y:S04]  /*15ef0*/  LDG.E R16, [R4.64] ;  /* 0x0000000804107981 */ /* 0x020728000c1e1900 */
[----:B-1-3--:R-:W4:Y:S02]  /*15f00*/  LDG.E R4, [R4.64+0x4] ;  /* 0x0000040804047981 */ /* 0x00af24000c1e1900 */
[----:B----4-:R-:W-:Y:S02]  /*15f10*/  IADD3 R16, -R16, R4, RZ ;  /* 0x0000000410107210 */ /* 0x010fe40007ffe1ff */
.L_x_1821:
[----:B------:R-:W-:Y:S01]  /*15f20*/  IMAD.MOV.U32 R12, RZ, RZ, 0x368 ;  /* 0x00000368ff0c7424 */ /* 0x000fe200078e00ff */
[----:B------:R-:W-:Y:S01]  /*15f30*/  ISETP.GT.AND P2, PT, R0, 0x1, PT ;  /* 0x000000010000780c */ /* 0x000fe20003f44270 */
        /* <DEDUP_REMOVED lines=9> */
[----:B------:R-:W2:Y:S08]  /*15fd0*/  LDC.64 R20, c[0x0][R12+0x178] ;  /* 0x00005e000c147b82 */ /* 0x000eb00000000a00 */
[----:B------:R1:W2:Y:S01]  /*15fe0*/  LDC.64 R18, c[0x0][R12+0x160] ;  /* 0x000058000c127b82 */ /* 0x0002a20000000a00 */
[----:B----4-:R-:W-:-:S04]  /*15ff0*/  IMAD R3, R7, R0, RZ ;  /* 0x0000000007037224 */ /* 0x010fc800078e02ff */
[C---:B------:R-:W-:Y:S02]  /*16000*/  IMAD R4, R6.reuse, R4, R3 ;  /* 0x0000000406047224 */ /* 0x040fe400078e0203 */
[----:B------:R-:W-:-:S04]  /*16010*/  IMAD.WIDE.U32 R6, R6, R0, RZ ;  /* 0x0000000006067225 */ /* 0x000fc800078e00ff */
[-C--:B-1----:R-:W-:Y:S02]  /*16020*/  IMAD R3, R9, R5.reuse, RZ ;  /* 0x0000000509037224 */ /* 0x082fe400078e02ff */
[----:B------:R-:W-:-:S04]  /*16030*/  IMAD.WIDE.U32 R8, R8, R5, RZ ;  /* 0x0000000508087225 */ /* 0x000fc800078e00ff */
[----:B------:R-:W-:Y:S01]  /*16040*/  IMAD.IADD R13, R9, 0x1, R3 ;  /* 0x00000001090d7824 */ /* 0x000fe200078e0203 */
[----:B-----5:R-:W-:Y:S01]  /*16050*/  IADD3 R14, P4, P3, R6, R8, R2 ;  /* 0x00000008060e7210 */ /* 0x020fe20007b9e002 */
[----:B------:R-:W-:Y:S01]  /*16060*/  IMAD.IADD R15, R7, 0x1, R4 ;  /* 0x00000001070f7824 */ /* 0x000fe200078e0204 */
[----:B------:R-:W-:Y:S01]  /*16070*/  SEL R6, R245, RZ, P2 ;  /* 0x000000fff5067207 */ /* 0x000fe20001000000 */
[----:B------:R-:W-:-:S04]  /*16080*/  IMAD.MOV.U32 R3, RZ, RZ, c[0x0][0x4e8] ;  /* 0x00013a00ff037624 */ /* 0x000fc800078e00ff */
[-C--:B--2---:R-:W-:Y:S01]  /*16090*/  IMAD R9, R21, R6.reuse, RZ ;  /* 0x0000000615097224 */ /* 0x084fe200078e02ff */
[----:B------:R-:W-:Y:S01]  /*160a0*/  ISETP.NE.AND P5, PT, R3, 0x1, PT ;  /* 0x000000010300780c */ /* 0x000fe20003fa5270 */
[----:B------:R-:W-:Y:S02]  /*160b0*/  IMAD.WIDE.U32 R6, R20, R6, RZ ;  /* 0x0000000614067225 */ /* 0x000fe400078e00ff */
[----:B------:R-:W2:Y:S02]  /*160c0*/  LDL R20, [R1+0x48] ;  /* 0x0000480001147983 */ /* 0x000ea40000100800 */
[----:B------:R-:W-:Y:S02]  /*160d0*/  IMAD.IADD R12, R7, 0x1, R9 ;  /* 0x00000001070c7824 */ /* 0x000fe400078e0209 */
[----:B---3--:R-:W-:-:S06]  /*160e0*/  IMAD R3, R233, 0x80, R23 ;  /* 0x00000080e9037824 */ /* 0x008fcc00078e0217 */
[----:B------:R-:W-:-:S04]  /*160f0*/  @P5 IMAD.HI.U32 R8, R3, c[0x0][0x4ec], RZ ;  /* 0x00013b0003085a27 */ /* 0x000fc800078e00ff */
[----:B------:R-:W-:Y:S01]  /*16100*/  IMAD.MOV.U32 R4, RZ, RZ, R3 ;  /* 0x000000ffff047224 */ /* 0x000fe200078e0003 */
[----:B------:R-:W-:Y:S02]  /*16110*/  @P5 SHF.R.U32.HI R4, RZ, c[0x0][0x4f0], R8 ;  /* 0x00013c00ff045a19 */ /* 0x000fe40000011608 */
[----:B------:R-:W-:Y:S02]  /*16120*/  SHF.R.S32.HI R8, RZ, 0x1f, R2 ;  /* 0x0000001fff087819 */ /* 0x000fe40000011402 */
[----:B------:R-:W-:Y:S02]  /*16130*/  IADD3 R6, P1, P0, R4, R14, R6 ;  /* 0x0000000e04067210 */ /* 0x000fe4000783e006 */
[--C-:B------:R-:W-:Y:S01]  /*16140*/  SHF.R.S32.HI R9, RZ, 0x1f, R4.reuse ;  /* 0x0000001fff097819 */ /* 0x100fe20000011404 */
[----:B------:R-:W-:Y:S01]  /*16150*/  IMAD.MOV R4, RZ, RZ, -R4 ;  /* 0x000000ffff047224 */ /* 0x000fe200078e0a04 */
[----:B------:R-:W-:-:S03]  /*16160*/  IADD3.X R7, R15, R13, R8, P4, P3 ;  /* 0x0000000d0f077210 */ /* 0x000fc600027e6408 */
[----:B------:R-:W-:Y:S01]  /*16170*/  IMAD R4, R4, c[0x0][0x4e8], R3 ;  /* 0x00013a0004047a24 */ /* 0x000fe200078e0203 */
[----:B------:R-:W-:-:S03]  /*16180*/  IADD3.X R7, R9, R7, R12, P1, P0 ;  /* 0x0000000709077210 */ /* 0x000fc60000fe040c */
[----:B------:R-:W-:Y:S01]  /*16190*/  IMAD R9, R19, R4, RZ ;  /* 0x0000000413097224 */ /* 0x000fe200078e02ff */
[----:B------:R-:W-:-:S05]  /*161a0*/  SHF.R.S32.HI R12, RZ, 0x1f, R4 ;  /* 0x0000001fff0c7819 */ /* 0x000fca0000011404 */
[C---:B------:R-:W-:Y:S02]  /*161b0*/  IMAD R9, R18.reuse, R12, R9 ;  /* 0x0000000c12097224 */ /* 0x040fe400078e0209 */
[----:B------:R-:W-:Y:S02]  /*161c0*/  IMAD.MOV.U32 R12, RZ, RZ, c[0x0][0x4a8] ;  /* 0x00012a00ff0c7624 */ /* 0x000fe400078e00ff */
[----:B------:R-:W-:Y:S01]  /*161d0*/  IMAD.WIDE.U32 R6, R18, R4, R6 ;  /* 0x0000000412067225 */ /* 0x000fe200078e0006 */
[----:B------:R-:W-:Y:S02]  /*161e0*/  SHF.R.S32.HI R23, RZ, 0x1f, R187 ;  /* 0x0000001fff177819 */ /* 0x000fe400000114bb */
[----:B------:R-:W-:Y:S01]  /*161f0*/  SEL R12, R12, c[0x0][0x450], P2 ;  /* 0x000114000c0c7a07 */ /* 0x000fe20001000000 */
[----:B------:R-:W-:Y:S02]  /*16200*/  IMAD.MOV.U32 R13, RZ, RZ, c[0x0][0x4ac] ;  /* 0x00012b00ff0d7624 */ /* 0x000fe400078e00ff */
[----:B------:R-:W-:Y:S01]  /*16210*/  IMAD.IADD R4, R7, 0x1, R9 ;  /* 0x0000000107047824 */ /* 0x000fe200078e0209 */
[----:B------:R-:W-:-:S02]  /*16220*/  LEA R12, P0, R6, R12, 0x2 ;  /* 0x0000000c060c7211 */ /* 0x000fc400078010ff */
[----:B------:R-:W-:Y:S02]  /*16230*/  SEL R13, R13, c[0x0][0x454], P2 ;  /* 0x000115000d0d7a07 */ /* 0x000fe40001000000 */
[----:B------:R-:W-:Y:S02]  /*16240*/  LEA.HI R23, R23, R187, RZ, 0x5 ;  /* 0x000000bb17177211 */ /* 0x000fe400078f28ff */
[----:B------:R-:W-:Y:S02]  /*16250*/  LEA.HI.X R6, R6, R13, R4, 0x2, P0 ;  /* 0x0000000d06067211 */ /* 0x000fe400000f1404 */
[----:B------:R-:W-:Y:S01]  /*16260*/  LOP3.LUT R23, R23, 0xffffffe0, RZ, 0xc0, !PT ;  /* 0xffffffe017177812 */ /* 0x000fe200078ec0ff */
[----:B------:R-:W-:Y:S04]  /*16270*/  SHFL.IDX PT, R14, R12, RZ, 0x1c1f ;  /* 0x001c1fff0c0e7589 */ /* 0x000fe800000e0000 */
[----:B------:R-:W1:Y:S01]  /*16280*/  SHFL.IDX PT, R15, R6, RZ, 0x1c1f ;  /* 0x001c1fff060f7589 */ /* 0x000e6200000e0000 */
[----:B------:R-:W-:-:S03]  /*16290*/  IMAD.IADD R23, R187, 0x1, -R23 ;  /* 0x00000001bb177824 */ /* 0x000fc600078e0a17 */
[----:B------:R-:W-:Y:S01]  /*162a0*/  SHFL.IDX PT, R12, R12, 0x1, 0x1c1f ;  /* 0x003c1f000c0c7f89 */ /* 0x000fe200000e0000 */
[----:B------:R-:W-:-:S03]  /*162b0*/  IMAD R4, R16, c[0x0][0x4e8], RZ ;  /* 0x00013a0010047a24 */ /* 0x000fc600078e02ff */
[----:B------:R2:W3:Y:S01]  /*162c0*/  SHFL.IDX PT, R13, R6, 0x1, 0x1c1f ;  /* 0x003c1f00060d7f89 */ /* 0x0004e200000e0000 */
[----:B------:R-:W-:Y:S01]  /*162d0*/  LOP3.LUT P0, RZ, R23, 0x3, RZ, 0xc0, !PT ;  /* 0x0000000317ff7812 */ /* 0x000fe2000780c0ff */
[----:B--2---:R-:W-:-:S05]  /*162e0*/  IMAD R6, R233, 0x80, R20 ;  /* 0x00000080e9067824 */ /* 0x004fca00078e0214 */
        /* <DEDUP_REMOVED lines=12> */
[----:B------:R1:W3:Y:S01]  /*163b0*/  LDS.128 R24, [R107+0x80] ;  /* 0x000080006b187984 */ /* 0x0002e20000000c00 */
[C---:B--2---:R-:W-:Y:S02]  /*163c0*/  LEA R12, R233.reuse, R237, 0x7 ;  /* 0x000000ede90c7211 */ /* 0x044fe400078e38ff */
[----:B------:R-:W-:Y:S01]  /*163d0*/  IMAD R2, R2, c[0x0][0x3a4], R8 ;  /* 0x0000e90002027a24 */ /* 0x000fe200078e0208 */
[----:B------:R-:W-:Y:S01]  /*163e0*/  LEA R8, R233, R216, 0x7 ;  /* 0x000000d8e9087211 */ /* 0x000fe200078e38ff */
[----:B------:R1:W2:Y:S03]  /*163f0*/  LDS.128 R40, [R107+0x1080] ;  /* 0x001080006b287984 */ /* 0x0002a60000000c00 */
[----:B------:R-:W-:Y:S01]  /*16400*/  IADD3 R3, R7, R2, RZ ;  /* 0x0000000207037210 */ /* 0x000fe20007ffe0ff */
[----:B------:R1:W4:Y:S01]  /*16410*/  LDS.128 R52, [R107+0x2080] ;  /* 0x002080006b347984 */ /* 0x0003220000000c00 */
        /* <DEDUP_REMOVED lines=30> */
[----:B------:R-:W-:-:S04]  /*16600*/  LEA R14, P0, R2, c[0x0][0x380], 0x1 ;  /* 0x0000e000020e7a11 */ /* 0x000fc800078008ff */
[----:B------:R-:W-:-:S04]  /*16610*/  IADD3 R0, R3, R0, RZ ;  /* 0x0000000003007210 */ /* 0x000fc80007ffe0ff */
[----:B------:R-:W-:Y:S01]  /*16620*/  LEA.HI.X R13, R2, c[0x0][0x384], R0, 0x1, P0 ;  /* 0x0000e100020d7a11 */ /* 0x000fe200000f0c00 */
[----:B------:R-:W-:Y:S05]  /*16630*/  BRA.DIV ~URZ, `(.L_x_1823) ;  /* 0x00004cb27f007947 */ /* 0x000fea000b800000 */
[----:B--234-:R2:W3:Y:S02]  /*16640*/  SHFL.IDX PT, R5, R13, RZ, 0x181f ;  /* 0x00181fff0d057589 */ /* 0x01c4e400000e0000 */
.L_x_1902:
[----:B------:R-:W-:Y:S05]  /*16650*/  BRA.DIV ~URZ, `(.L_x_1824) ;  /* 0x00004d027f007947 */ /* 0x000fea000b800000 */
[----:B------:R4:W2:Y:S02]  /*16660*/  SHFL.IDX PT, R0, R14, RZ, 0x181f ;  /* 0x00181fff0e007589 */ /* 0x0008a400000e0000 */
.L_x_1903:
        /* <DEDUP_REMOVED lines=15> */
.L_x_1826:
[----:B------:R-:W-:Y:S05]  /*16760*/  BSYNC B0 ;  /* 0x0000000000007941 */ /* 0x000fea0003800000 */
.L_x_1825:
[----:B------:R-:W-:Y:S05]  /*16770*/  BRA.DIV ~URZ, `(.L_x_1827) ;  /* 0x00004c527f007947 */ /* 0x000fea000b800000 */
[----:B---3--:R3:W4:Y:S04]  /*16780*/  SHFL.IDX PT, R5, R13, 0x1, 0x181f ;  /* 0x00381f000d057f89 */ /* 0x00872800000e0000 */
[----:B--2---:R3:W2:Y:S02]  /*16790*/  SHFL.IDX PT, R0, R14, 0x1, 0x181f ;  /* 0x00381f000e007f89 */ /* 0x0046a400000e0000 */
.L_x_1904:
        /* <DEDUP_REMOVED lines=16> */
.L_x_1829:
[----:B------:R-:W-:Y:S05]  /*168a0*/  BSYNC B0 ;  /* 0x0000000000007941 */ /* 0x000fea0003800000 */
.L_x_1828:
[----:B------:R-:W-:Y:S05]  /*168b0*/  BRA.DIV ~URZ, `(.L_x_1830) ;  /* 0x00004be27f007947 */ /* 0x000fea000b800000 */
[----:B----4-:R4:W3:Y:S02]  /*168c0*/  SHFL.IDX PT, R5, R13, 0x2, 0x181f ;  /* 0x00581f000d057f89 */ /* 0x0108e400000e0000 */
.L_x_1905:
[----:B------:R-:W-:Y:S05]  /*168d0*/  BRA.DIV ~URZ, `(.L_x_1831) ;  /* 0x00004c327f007947 */ /* 0x000fea000b800000 */
[----:B--2---:R2:W4:Y:S02]  /*168e0*/  SHFL.IDX PT, R0, R14, 0x2, 0x181f ;  /* 0x00581f000e007f89 */ /* 0x00452400000e0000 */
.L_x_1906:
        /* <DEDUP_REMOVED lines=16> */
.L_x_1833:
[----:B------:R-:W-:Y:S05]  /*169f0*/  BSYNC B0 ;  /* 0x0000000000007941 */ /* 0x000fea0003800000 */
.L_x_1832:
[----:B------:R-:W-:Y:S05]  /*16a00*/  BRA.DIV ~URZ, `(.L_x_1834) ;  /* 0x00004b727f007947 */ /* 0x000fea000b800000 */
[----:B---3--:R3:W2:Y:S04]  /*16a10*/  SHFL.IDX PT, R6, R13, 0x3, 0x181f ;  /* 0x00781f000d067f89 */ /* 0x0086a800000e0000 */
[----:B----4-:R3:W4:Y:S02]  /*16a20*/  SHFL.IDX PT, R0, R14, 0x3, 0x181f ;  /* 0x00781f000e007f89 */ /* 0x01072400000e0000 */
.L_x_1907:
[----:B------:R-:W-:-:S04]  /*16a30*/  IADD3 R2, R12, 0x60, RZ ;  /* 0x000000600c027810 */ /* 0x000fc80007ffe0ff */
[----:B------:R-:W-:-:S13]  /*16a40*/  ISETP.GE.AND P0, PT, R2, R4, PT ;  /* 0x000000040200720c */ /* 0x000fda0003f06270 */
[----:B------:R-:W-:Y:S05]  /*16a50*/  @P0 BRA `(.L_x_1835) ;  /* 0x0000236000000947 */ /* 0x000fea0003800000 */
[----:B------:R-:W-:Y:S02]  /*16a60*/  ISETP.GE.AND P1, PT, R202, c[0x0][0x3c8], PT ;  /* 0x0000f200ca007a0c */ /* 0x000fe40003f26270 */
[----:B------:R-:W-:-:S11]  /*16a70*/  ISETP.GE.AND P0, PT, R204, c[0x0][0x3c8], PT ;  /* 0x0000f200cc007a0c */ /* 0x000fd60003f06270 */
        /* <DEDUP_REMOVED lines=12> */
.L_x_1822:
[----:B------:R-:W-:Y:S02]  /*16b40*/  IMAD R8, R8, c[0x0][0x408], RZ ;  /* 0x0001020008087a24 */ /* 0x000fe400078e02ff */
[----:B------:R-:W-:-:S04]  /*16b50*/  IMAD.WIDE.U32 R6, R2, c[0x0][0x408], RZ ;  /* 0x0001020002067a25 */ /* 0x000fc800078e00ff */
[----:B------:R-:W-:-:S05]  /*16b60*/  IMAD R2, R2, c[0x0][0x40c], R8 ;  /* 0x0001030002027a24 */ /* 0x000fca00078e0208 */
[----:B------:R-:W-:Y:S02]  /*16b70*/  IADD3 R7, R7, R2, RZ ;  /* 0x0000000207077210 */ /* 0x000fe40007ffe0ff */
[----:B------:R-:W-:-:S03]  /*16b80*/  SHF.R.S32.HI R2, RZ, 0x1f, R0 ;  /* 0x0000001fff027819 */ /* 0x000fc60000011400 */
[----:B------:R-:W-:-:S04]  /*16b90*/  IMAD.WIDE.U32 R6, R5, c[0x0][0x438], R6 ;  /* 0x00010e0005067a25 */ /* 0x000fc800078e0006 */
[----:B------:R-:W-:Y:S01]  /*16ba0*/  IMAD R2, R2, c[0x0][0x440], RZ ;  /* 0x0001100002027a24 */ /* 0x000fe200078e02ff */
[----:B------:R-:W-:Y:S01]  /*16bb0*/  MOV R4, R6 ;  /* 0x0000000600047202 */ /* 0x000fe20000000f00 */
[----:B------:R-:W-:Y:S02]  /*16bc0*/  IMAD R5, R5, c[0x0][0x43c], R7 ;  /* 0x00010f0005057a24 */ /* 0x000fe400078e0207 */
[----:B------:R-:W-:-:S04]  /*16bd0*/  @P5 IMAD.HI.U32 R7, R3, c[0x0][0x4ec], RZ ;  /* 0x00013b0003075a27 */ /* 0x000fc800078e00ff */
[C---:B------:R-:W-:Y:S02]  /*16be0*/  IMAD R2, R0.reuse, c[0x0][0x444], R2 ;  /* 0x0001110000027a24 */ /* 0x040fe400078e0202 */
[----:B------:R-:W-:Y:S01]  /*16bf0*/  IMAD.WIDE.U32 R4, R0, c[0x0][0x440], R4 ;  /* 0x0001100000047a25 */ /* 0x000fe200078e0004 */
[----:B------:R-:W-:Y:S02]  /*16c00*/  MOV R0, R3 ;  /* 0x0000000300007202 */ /* 0x000fe40000000f00 */
[----:B------:R-:W-:Y:S02]  /*16c10*/  @P5 SHF.R.U32.HI R0, RZ, c[0x0][0x4f0], R7 ;  /* 0x00013c00ff005a19 */ /* 0x000fe40000011607 */
        /* <DEDUP_REMOVED lines=19> */
.L_x_1908:
[----:B------:R-:W-:Y:S05]  /*16d50*/  BRA.DIV ~URZ, `(.L_x_1837) ;  /* 0x000049627f007947 */ /* 0x000fea000b800000 */
[----:B------:R4:W1:Y:S02]  /*16d60*/  SHFL.IDX PT, R0, R14, RZ, 0x1c1f ;  /* 0x001c1fff0e007589 */ /* 0x00086400000e0000 */
.L_x_1909:
[----:B------:R-:W-:Y:S01]  /*16d70*/  BSSY B0, `(.L_x_1838) ;  /* 0x000009c000007945 */ /* 0x000fe20003800000 */
[----:B------:R-:W-:Y:S05]  /*16d80*/  @P0 BRA `(.L_x_1839) ;  /* 0x000009a000000947 */ /* 0x000fea0003800000 */
[C---:B------:R-:W-:Y:S02]  /*16d90*/  IADD3 R9, R246.reuse, 0x8, RZ ;  /* 0x00000008f6097810 */ /* 0x040fe40007ffe0ff */
[C---:B------:R-:W-:Y:S02]  /*16da0*/  ISETP.GE.AND P1, PT, R246.reuse, c[0x0][0x3c8], PT ;  /* 0x0000f200f6007a0c */ /* 0x040fe40003f26270 */
[----:B------:R-:W-:Y:S02]  /*16db0*/  ISETP.GE.AND P0, PT, R9, c[0x0][0x3c8], PT ;  /* 0x0000f20009007a0c */ /* 0x000fe40003f06270 */
[C---:B------:R-:W-:Y:S02]  /*16dc0*/  IADD3 R16, R246.reuse, 0x10, RZ ;  /* 0x00000010f6107810 */ /* 0x040fe40007ffe0ff */
[----:B------:R-:W-:-:S02]  /*16dd0*/  IADD3 R8, R246, 0x18, RZ ;  /* 0x00000018f6087810 */ /* 0x000fc40007ffe0ff */
[----:B------:R-:W-:Y:S02]  /*16de0*/  ISETP.GE.AND P3, PT, R16, c[0x0][0x3c8], PT ;  /* 0x0000f20010007a0c */ /* 0x000fe40003f66270 */
[----:B--2---:R-:W-:Y:S02]  /*16df0*/  IADD3 R13, R246, 0x8, RZ ;  /* 0x00000008f60d7810 */ /* 0x004fe40007ffe0ff */
[----:B------:R-:W-:Y:S01]  /*16e00*/  ISETP.GE.AND P4, PT, R8, c[0x0][0x3c8], PT ;  /* 0x0000f20008007a0c */ /* 0x000fe20003f86270 */
[----:B-1----:R-:W-:Y:S01]  /*16e10*/  @!P1 IMAD.MOV.U32 R6, RZ, RZ, R0 ;  /* 0x000000ffff069224 */ /* 0x002fe200078e0000 */
[----:B------:R-:W-:Y:S01]  /*16e20*/  SHF.R.S32.HI R13, RZ, 0x1f, R13 ;  /* 0x0000001fff0d7819 */ /* 0x000fe2000001140d */
[----:B---3--:R-:W-:Y:S01]  /*16e30*/  @!P1 IMAD.MOV.U32 R7, RZ, RZ, R4 ;  /* 0x000000ffff079224 */ /* 0x008fe200078e0004 */
[C---:B------:R-:W-:Y:S02]  /*16e40*/  @!P0 LEA R2, P2, R9.reuse, R0, 0x2 ;  /* 0x0000000009028211 */ /* 0x040fe400078410ff */
[C---:B------:R-:W-:Y:S01]  /*16e50*/  IADD3 R12, R246.reuse, 0x20, RZ ;  /* 0x00000020f60c7810 */ /* 0x040fe20007ffe0ff */
[----:B------:R-:W-:Y:S01]  /*16e60*/  @!P1 IMAD.WIDE R6, R246, 0x4, R6 ;  /* 0x00000004f6069825 */ /* 0x000fe200078e0206 */
[----:B------:R-:W-:-:S02]  /*16e70*/  @!P0 LEA.HI.X R3, R9, R4, R13, 0x2, P2 ;  /* 0x0000000409038211 */ /* 0x000fc400010f140d */
[C---:B------:R-:W-:Y:S02]  /*16e80*/  IADD3 R17, R246.reuse, 0x10, RZ ;  /* 0x00000010f6117810 */ /* 0x040fe40007ffe0ff */
[----:B------:R-:W-:Y:S01]  /*16e90*/  IADD3 R9, R246, 0x28, RZ ;  /* 0x00000028f6097810 */ /* 0x000fe20007ffe0ff */
[----:B------:R1:W-:Y:S01]  /*16ea0*/  @!P1 ST.E.64 [R6.64], R26 ;  /* 0x0000001a06009985 */ /* 0x0003e2000c101b08 */
[----:B------:R-:W-:Y:S02]  /*16eb0*/  ISETP.GE.AND P2, PT, R12, c[0x0][0x3c8], PT ;  /* 0x0000f2000c007a0c */ /* 0x000fe40003f46270 */
[----:B------:R-:W-:Y:S01]  /*16ec0*/  SHF.R.S32.HI R17, RZ, 0x1f, R17 ;  /* 0x0000001fff117819 */ /* 0x000fe20000011411 */
[----:B------:R2:W-:Y:S01]  /*16ed0*/  @!P0 ST.E.64 [R2.64], R28 ;  /* 0x0000001c02008985 */ /* 0x0005e2000c101b08 */
[----:B------:R-:W-:Y:S02]  /*16ee0*/  IADD3 R13, R246, 0x18, RZ ;  /* 0x00000018f60d7810 */ /* 0x000fe40007ffe0ff */
[----:B------:R-:W-:-:S02]  /*16ef0*/  ISETP.GE.AND P1, PT, R9, c[0x0][0x3c8], PT ;  /* 0x0000f20009007a0c */ /* 0x000fc40003f26270 */
[----:B------:R-:W-:Y:S02]  /*16f00*/  SHF.R.S32.HI R13, RZ, 0x1f, R13 ;  /* 0x0000001fff0d7819 */ /* 0x000fe4000001140d */
[----:B------:R-:W-:Y:S02]  /*16f10*/  ISETP.GE.AND P6, PT, R252, c[0x0][0x3c8], PT ;  /* 0x0000f200fc007a0c */ /* 0x000fe40003fc6270 */
[----:B------:R-:W-:Y:S02]  /*16f20*/  SHF.R.S32.HI R18, RZ, 0x1f, R249 ;  /* 0x0000001fff127819 */ /* 0x000fe400000114f9 */
[-C--:B-1----:R-:W-:Y:S02]  /*16f30*/  @!P3 LEA R6, P5, R16, R0.reuse, 0x2 ;  /* 0x000000001006b211 */ /* 0x082fe400078a10ff */
[----:B--2---:R-:W-:Y:S02]  /*16f40*/  @!P4 LEA R2, P0, R8, R0, 0x2 ;  /* 0x000000000802c211 */ /* 0x004fe400078010ff */
[----:B------:R-:W-:-:S02]  /*16f50*/  @!P3 LEA.HI.X R7, R16, R4, R17, 0x2, P5 ;  /* 0x000000041007b211 */ /* 0x000fc400028f1411 */
[C---:B------:R-:W-:Y:S02]  /*16f60*/  IADD3 R16, R246.reuse, 0x30, RZ ;  /* 0x00000030f6107810 */ /* 0x040fe40007ffe0ff */
[----:B------:R-:W-:Y:S01]  /*16f70*/  IADD3 R17, R246, 0x20, RZ ;  /* 0x00000020f6117810 */ /* 0x000fe20007ffe0ff */
[----:B------:R1:W-:Y:S01]  /*16f80*/  @!P3 ST.E.64 [R6.64], R30 ;  /* 0x0000001e0600b985 */ /* 0x0003e2000c101b08 */
[----:B------:R-:W-:Y:S02]  /*16f90*/  @!P4 LEA.HI.X R3, R8, R4, R13, 0x2, P0 ;  /* 0x000000040803c211 */ /* 0x000fe400000f140d */
[----:B------:R-:W-:Y:S02]  /*16fa0*/  IADD3 R8, R246, 0x38, RZ ;  /* 0x00000038f6087810 */ /* 0x000fe40007ffe0ff */
[----:B------:R-:W-:Y:S01]  /*16fb0*/  ISETP.GE.AND P3, PT, R16, c[0x0][0x3c8], PT ;  /* 0x0000f20010007a0c */ /* 0x000fe20003f66270 */
[----:B------:R2:W-:Y:S01]  /*16fc0*/  @!P4 ST.E.64 [R2.64], R36 ;  /* 0x000000240200c985 */ /* 0x0005e2000c101b08 */
[----:B------:R-:W-:-:S02]  /*16fd0*/  SHF.R.S32.HI R17, RZ, 0x1f, R17 ;  /* 0x0000001fff117819 */ /* 0x000fc40000011411 */
[----:B------:R-:W-:Y:S02]  /*16fe0*/  IADD3 R13, R246, 0x28, RZ ;  /* 0x00000028f60d7810 */ /* 0x000fe40007ffe0ff */
        /* <DEDUP_REMOVED lines=8> */
[C---:B------:R-:W-:Y:S02]  /*17070*/  IADD3 R17, R246.reuse, 0x30, RZ ;  /* 0x00000030f6117810 */ /* 0x040fe40007ffe0ff */
[----:B------:R-:W-:Y:S01]  /*17080*/  IADD3 R9, R246, 0x48, RZ ;  /* 0x00000048f6097810 */ /* 0x000fe20007ffe0ff */
[----:B------:R2:W-:Y:S01]  /*17090*/  @!P1 ST.E.64 [R2.64], R120 ;  /* 0x0000007802009985 */ /* 0x0005e2000c101b08 */
[----:B------:R-:W-:-:S02]  /*170a0*/  ISETP.GE.AND P2, PT, R12, c[0x0][0x3c8], PT ;  /* 0x0000f2000c007a0c */ /* 0x000fc40003f46270 */
[----:B------:R-:W-:Y:S02]  /*170b0*/  SHF.R.S32.HI R17, RZ, 0x1f, R17 ;  /* 0x0000001fff117819 */ /* 0x000fe40000011411 */
[----:B------:R-:W-:Y:S02]  /*170c0*/  IADD3 R13, R246, 0x38, RZ ;  /* 0x00000038f60d7810 */ /* 0x000fe40007ffe0ff */
[----:B------:R-:W-:Y:S02]  /*170d0*/  ISETP.GE.AND P1, PT, R9, c[0x0][0x3c8], PT ;  /* 0x0000f20009007a0c */ /* 0x000fe40003f26270 */
[----:B------:R-:W-:Y:S02]  /*170e0*/  SHF.R.S32.HI R13, RZ, 0x1f, R13 ;  /* 0x0000001fff0d7819 */ /* 0x000fe4000001140d */
[----:B-1----:R-:W-:-:S04]  /*170f0*/  @!P3 LEA R6, P5, R16, R0, 0x2 ;  /* 0x000000001006b211 */ /* 0x002fc800078a10ff */
[----:B------:R-:W-:Y:S02]  /*17100*/  @!P3 LEA.HI.X R7, R16, R4, R17, 0x2, P5 ;  /* 0x000000041007b211 */ /* 0x000fe400028f1411 */
[----:B--2---:R-:W-:Y:S02]  /*17110*/  @!P4 LEA R2, P0, R8, R0, 0x2 ;  /* 0x000000000802c211 */ /* 0x004fe400078010ff */
[C---:B------:R-:W-:Y:S01]  /*17120*/  IADD3 R16, R246.reuse, 0x50, RZ ;  /* 0x00000050f6107810 */ /* 0x040fe20007ffe0ff */
[----:B------:R1:W-:Y:S01]  /*17130*/  @!P3 ST.E.64 [R6.64], R116 ;  /* 0x000000740600b985 */ /* 0x0003e2000c101b08 */
[----:B------:R-:W-:Y:S02]  /*17140*/  IADD3 R17, R246, 0x40, RZ ;  /* 0x00000040f6117810 */ /* 0x000fe40007ffe0ff */
[----:B------:R-:W-:Y:S02]  /*17150*/  @!P4 LEA.HI.X R3, R8, R4, R13, 0x2, P0 ;  /* 0x000000040803c211 */ /* 0x000fe400000f140d */
[----:B------:R-:W-:-:S02]  /*17160*/  IADD3 R8, R246, 0x58, RZ ;  /* 0x00000058f6087810 */ /* 0x000fc40007ffe0ff */
[----:B------:R-:W-:Y:S01]  /*17170*/  ISETP.GE.AND P3, PT, R16, c[0x0][0x3c8], PT ;  /* 0x0000f20010007a0c */ /* 0x000fe20003f66270 */
[----:B------:R2:W-:Y:S01]  /*17180*/  @!P4 ST.E.64 [R2.64], R112 ;  /* 0x000000700200c985 */ /* 0x0005e2000c101b08 */
[----:B------:R-:W-:Y:S02]  /*17190*/  SHF.R.S32.HI R17, RZ, 0x1f, R17 ;  /* 0x0000001fff117819 */ /* 0x000fe40000011411 */
[----:B------:R-:W-:Y:S02]  /*171a0*/  IADD3 R13, R246, 0x48, RZ ;  /* 0x00000048f60d7810 */ /* 0x000fe40007ffe0ff */
[----:B------:R-:W-:Y:S02]  /*171b0*/  ISETP.GE.AND P4, PT, R8, c[0x0][0x3c8], PT ;  /* 0x0000f20008007a0c */ /* 0x000fe40003f86270 */
[----:B------:R-:W-:Y:S02]  /*171c0*/  SHF.R.S32.HI R13, RZ, 0x1f, R13 ;  /* 0x0000001fff0d7819 */ /* 0x000fe4000001140d */
[----:B-1----:R-:W-:-:S04]  /*171d0*/  @!P2 LEA R6, P5, R12, R0, 0x2 ;  /* 0x000000000c06a211 */ /* 0x002fc800078a10ff */
[----:B------:R-:W-:Y:S02]  /*171e0*/  @!P2 LEA.HI.X R7, R12, R4, R17, 0x2, P5 ;  /* 0x000000040c07a211 */ /* 0x000fe400028f1411 */
[C---:B------:R-:W-:Y:S02]  /*171f0*/  IADD3 R12, R246.reuse, 0x60, RZ ;  /* 0x00000060f60c7810 */ /* 0x040fe40007ffe0ff */
[C---:B--2---:R-:W-:Y:S01]  /*17200*/  @!P1 LEA R2, P0, R9.reuse, R0, 0x2 ;  /* 0x0000000009029211 */ /* 0x044fe200078010ff */
[----:B------:R1:W-:Y:S01]  /*17210*/  @!P2 ST.E.64 [R6.64], R40 ;  /* 0x000000280600a985 */ /* 0x0003e2000c101b08 */
[C---:B------:R-:W-:Y:S02]  /*17220*/  IADD3 R17, R246.reuse, 0x50, RZ ;  /* 0x00000050f6117810 */ /* 0x040fe40007ffe0ff */
        /* <DEDUP_REMOVED lines=10> */
[----:B------:R-:W-:Y:S02]  /*172d0*/  IADD3 R17, R246, 0x60, RZ ;  /* 0x00000060f6117810 */ /* 0x000fe40007ffe0ff */
[----:B--2---:R-:W-:Y:S01]  /*172e0*/  @!P4 LEA R2, P0, R8, R0, 0x2 ;  /* 0x000000000802c211 */ /* 0x004fe200078010ff */
[----:B------:R1:W-:Y:S01]  /*172f0*/  @!P3 ST.E.64 [R6.64], R48 ;  /* 0x000000300600b985 */ /* 0x0003e2000c101b08 */
[----:B------:R-:W-:Y:S02]  /*17300*/  IADD3 R16, R246, 0x70, RZ ;  /* 0x00000070f6107810 */ /* 0x000fe40007ffe0ff */
[----:B------:R-:W-:Y:S02]  /*17310*/  @!P4 LEA.HI.X R3, R8, R4, R13, 0x2, P0 ;  /* 0x000000040803c211 */ /* 0x000fe400000f140d */
[----:B------:R-:W-:-:S02]  /*17320*/  IADD3 R8, R246, 0x78, RZ ;  /* 0x00000078f6087810 */ /* 0x000fc40007ffe0ff */
[----:B------:R-:W-:Y:S01]  /*17330*/  SHF.R.S32.HI R17, RZ, 0x1f, R17 ;  /* 0x0000001fff117819 */ /* 0x000fe20000011411 */
[----:B------:R2:W-:Y:S01]  /*17340*/  @!P4 ST.E.64 [R2.64], R52 ;  /* 0x000000340200c985 */ /* 0x0005e2000c101b08 */
[----:B------:R-:W-:Y:S02]  /*17350*/  IADD3 R13, R246, 0x68, RZ ;  /* 0x00000068f60d7810 */ /* 0x000fe40007ffe0ff */
[----:B------:R-:W-:Y:S02]  /*17360*/  ISETP.GE.AND P3, PT, R16, c[0x0][0x3c8], PT ;  /* 0x0000f20010007a0c */ /* 0x000fe40003f66270 */
[----:B------:R-:W-:Y:S02]  /*17370*/  ISETP.GE.AND P4, PT, R8, c[0x0][0x3c8], PT ;  /* 0x0000f20008007a0c */ /* 0x000fe40003f86270 */
[----:B------:R-:W-:Y:S02]  /*17380*/  SHF.R.S32.HI R13, RZ, 0x1f, R13 ;  /* 0x0000001fff0d7819 */ /* 0x000fe4000001140d */
[----:B-1----:R-:W-:-:S04]  /*17390*/  @!P2 LEA R6, P5, R12, R0, 0x2 ;  /* 0x000000000c06a211 */ /* 0x002fc800078a10ff */
[----:B------:R-:W-:Y:S02]  /*173a0*/  @!P2 LEA.HI.X R7, R12, R4, R17, 0x2, P5 ;  /* 0x000000040c07a211 */ /* 0x000fe400028f1411 */
[----:B------:R-:W-:Y:S02]  /*173b0*/  IADD3 R12, R246, 0x80, RZ ;  /* 0x00000080f60c7810 */ /* 0x000fe40007ffe0ff */
[C---:B--2---:R-:W-:Y:S01]  /*173c0*/  @!P1 LEA R2, P0, R9.reuse, R0, 0x2 ;  /* 0x0000000009029211 */ /* 0x044fe200078010ff */
[----:B------:R1:W-:Y:S01]  /*173d0*/  @!P2 ST.E.64 [R6.64], R56 ;  /* 0x000000380600a985 */ /* 0x0003e2000c101b08 */
[----:B------:R-:W-:Y:S02]  /*173e0*/  ISETP.GE.AND P2, PT, R12, c[0x0][0x3c8], PT ;  /* 0x0000f2000c007a0c */ /* 0x000fe40003f46270 */
[----:B------:R-:W-:Y:S02]  /*173f0*/  @!P1 LEA.HI.X R3, R9, R4, R13, 0x2, P0 ;  /* 0x0000000409039211 */ /* 0x000fe400000f140d */
[----:B------:R-:W-:-:S02]  /*17400*/  IADD3 R13, R246, 0x88, RZ ;  /* 0x00000088f60d7810 */ /* 0x000fc40007ffe0ff */
[C---:B------:R-:W-:Y:S01]  /*17410*/  IADD3 R17, R246.reuse, 0x70, RZ ;  /* 0x00000070f6117810 */ /* 0x040fe20007ffe0ff */
[----:B------:R2:W-:Y:S01]  /*17420*/  @!P1 ST.E.64 [R2.64], R60 ;  /* 0x0000003c02009985 */ /* 0x0005e2000c101b08 */
[----:B------:R-:W-:Y:S02]  /*17430*/  IADD3 R9, R246, 0x78, RZ ;  /* 0x00000078f6097810 */ /* 0x000fe40007ffe0ff */
[----:B------:R-:W-:Y:S02]  /*17440*/  ISETP.GE.AND P1, PT, R13, c[0x0][0x3c8], PT ;  /* 0x0000f2000d007a0c */ /* 0x000fe40003f26270 */
[----:B------:R-:W-:Y:S02]  /*17450*/  SHF.R.S32.HI R17, RZ, 0x1f, R17 ;  /* 0x0000001fff117819 */ /* 0x000fe40000011411 */
[----:B------:R-:W-:Y:S02]  /*17460*/  SHF.R.S32.HI R9, RZ, 0x1f, R9 ;  /* 0x0000001fff097819 */ /* 0x000fe40000011409 */
[----:B-1----:R-:W-:-:S04]  /*17470*/  @!P3 LEA R6, P5, R16, R0, 0x2 ;  /* 0x000000001006b211 */ /* 0x002fc800078a10ff */
[----:B------:R-:W-:Y:S02]  /*17480*/  @!P3 LEA.HI.X R7, R16, R4, R17, 0x2, P5 ;  /* 0x000000041007b211 */ /* 0x000fe400028f1411 */
[----:B------:R-:W-:Y:S02]  /*17490*/  IADD3 R17, R246, 0x80, RZ ;  /* 0x00000080f6117810 */ /* 0x000fe40007ffe0ff */
[C---:B--2---:R-:W-:Y:S01]  /*174a0*/  @!P4 LEA R2, P0, R8.reuse, R0, 0x2 ;  /* 0x000000000802c211 */ /* 0x044fe200078010ff */
[----:B------:R1:W-:Y:S01]  /*174b0*/  @!P3 ST.E.64 [R6.64], R64 ;  /* 0x000000400600b985 */ /* 0x0003e2000c101b08 */
[----:B------:R-:W-:Y:S02]  /*174c0*/  SHF.R.S32.HI R17, RZ, 0x1f, R17 ;  /* 0x0000001fff117819 */ /* 0x000fe40000011411 */
[----:B------:R-:W-:Y:S02]  /*174d0*/  @!P4 LEA.HI.X R3, R8, R4, R9, 0x2, P0 ;  /* 0x000000040803c211 */ /* 0x000fe400000f1409 */
[----:B------:R-:W-:-:S02]  /*174e0*/  @!P2 LEA R8, P0, R12, R0, 0x2 ;  /* 0x000000000c08a211 */ /* 0x000fc400078010ff */
[----:B------:R-:W-:Y:S01]  /*174f0*/  IADD3 R16, R246, 0x88, RZ ;  /* 0x00000088f6107810 */ /* 0x000fe20007ffe0ff */
[----:B------:R2:W-:Y:S01]  /*17500*/  @!P4 ST.E.64 [R2.64], R68 ;  /* 0x000000440200c985 */ /* 0x0005e2000c101b08 */
[----:B------:R-:W-:Y:S02]  /*17510*/  ISETP.GE.AND P5, PT, R251, c[0x0][0x3c8], PT ;  /* 0x0000f200fb007a0c */ /* 0x000fe40003fa6270 */
[----:B------:R-:W-:Y:S02]  /*17520*/  SHF.R.S32.HI R16, RZ, 0x1f, R16 ;  /* 0x0000001fff107819 */ /* 0x000fe40000011410 */
[----:B------:R-:W-:Y:S02]  /*17530*/  @!P2 LEA.HI.X R9, R12, R4, R17, 0x2, P0 ;  /* 0x000000040c09a211 */ /* 0x000fe400000f1411 */
[----:B------:R-:W-:Y:S02]  /*17540*/  SHF.R.S32.HI R12, RZ, 0x1f, R252 ;  /* 0x0000001fff0c7819 */ /* 0x000fe400000114fc */
[----:B------:R-:W-:Y:S01]  /*17550*/  ISETP.GE.AND P4, PT, R250, c[0x0][0x3c8], PT ;  /* 0x0000f200fa007a0c */ /* 0x000fe20003f86270 */
[----:B------:R-:W-:Y:S01]  /*17560*/  @!P2 ST.E.64 [R8.64], R124 ;  /* 0x0000007c0800a985 */ /* 0x000fe2000c101b08 */
[----:B------:R-:W-:-:S02]  /*17570*/  ISETP.GE.AND P2, PT, R249, c[0x0][0x3c8], PT ;  /* 0x0000f200f9007a0c */ /* 0x000fc40003f46270 */
[----:B------:R-:W-:Y:S02]  /*17580*/  SHF.R.S32.HI R17, RZ, 0x1f, R248 ;  /* 0x0000001fff117819 */ /* 0x000fe400000114f8 */
[----:B-1----:R-:W-:-:S04]  /*17590*/  @!P6 LEA R6, P0, R252, R0, 0x2 ;  /* 0x00000000fc06e211 */ /* 0x002fc800078010ff */
[----:B------:R-:W-:Y:S02]  /*175a0*/  @!P6 LEA.HI.X R7, R252, R4, R12, 0x2, P0 ;  /* 0x00000004fc07e211 */ /* 0x000fe400000f140c */
[----:B------:R-:W-:Y:S02]  /*175b0*/  ISETP.GE.AND P0, PT, R247, c[0x0][0x3c8], PT ;  /* 0x0000f200f7007a0c */ /* 0x000fe40003f06270 */
[C---:B--2---:R-:W-:Y:S02]  /*175c0*/  @!P1 LEA R2, P3, R13.reuse, R0, 0x2 ;  /* 0x000000000d029211 */ /* 0x044fe400078610ff */
[----:B------:R-:W-:Y:S02]  /*175d0*/  SHF.R.S32.HI R12, RZ, 0x1f, R251 ;  /* 0x0000001fff0c7819 */ /* 0x000fe400000114fb */
[----:B------:R-:W-:Y:S02]  /*175e0*/  @!P1 LEA.HI.X R3, R13, R4, R16, 0x2, P3 ;  /* 0x000000040d039211 */ /* 0x000fe400018f1410 */
[----:B------:R-:W-:-:S03]  /*175f0*/  SHF.R.S32.HI R16, RZ, 0x1f, R250 ;  /* 0x0000001fff107819 */ /* 0x000fc600000114fa */
[----:B------:R1:W-:Y:S01]  /*17600*/  @!P1 ST.E.64 [R2.64], R72 ;  /* 0x0000004802009985 */ /* 0x0003e2000c101b08 */
[----:B------:R-:W-:-:S03]  /*17610*/  ISETP.GE.AND P1, PT, R248, c[0x0][0x3c8], PT ;  /* 0x0000f200f8007a0c */ /* 0x000fc60003f26270 */
[----:B------:R2:W-:Y:S01]  /*17620*/  @!P6 ST.E.64 [R6.64], R76 ;  /* 0x0000004c0600e985 */ /* 0x0005e2000c101b08 */
[----:B-1----:R-:W-:-:S04]  /*17630*/  @!P5 LEA R2, P3, R251, R0, 0x2 ;  /* 0x00000000fb02d211 */ /* 0x002fc800078610ff */
[----:B------:R-:W-:Y:S02]  /*17640*/  @!P5 LEA.HI.X R3, R251, R4, R12, 0x2, P3 ;  /* 0x00000004fb03d211 */ /* 0x000fe400018f140c */
[CC--:B------:R-:W-:Y:S02]  /*17650*/  @!P4 LEA R12, P6, R250.reuse, R0.reuse, 0x2 ;  /* 0x00000000fa0cc211 */ /* 0x0c0fe400078c10ff */
[C---:B------:R-:W-:Y:S01]  /*17660*/  @!P2 LEA R8, P3, R249.reuse, R0, 0x2 ;  /* 0x00000000f908a211 */ /* 0x040fe200078610ff */
[----:B------:R1:W-:Y:S01]  /*17670*/  @!P5 ST.E.64 [R2.64], R80 ;  /* 0x000000500200d985 */ /* 0x0003e2000c101b08 */
[----:B------:R-:W-:Y:S02]  /*17680*/  @!P4 LEA.HI.X R13, R250, R4, R16, 0x2, P6 ;  /* 0x00000004fa0dc211 */ /* 0x000fe400030f1410 */
[----:B--2---:R-:W-:Y:S02]  /*17690*/  @!P1 LEA R6, P5, R248, R0, 0x2 ;  /* 0x00000000f8069211 */ /* 0x004fe400078a10ff */
[----:B------:R-:W-:Y:S01]  /*176a0*/  @!P2 LEA.HI.X R9, R249, R4, R18, 0x2, P3 ;  /* 0x00000004f909a211 */ /* 0x000fe200018f1412 */
[----:B------:R2:W-:Y:S01]  /*176b0*/  @!P4 ST.E.64 [R12.64], R132 ;  /* 0x000000840c00c985 */ /* 0x0005e2000c101b08 */
[----:B------:R-:W-:-:S02]  /*176c0*/  SHF.R.S32.HI R16, RZ, 0x1f, R247 ;  /* 0x0000001fff107819 */ /* 0x000fc400000114f7 */
[----:B------:R-:W-:Y:S01]  /*176d0*/  @!P1 LEA.HI.X R7, R248, R4, R17, 0x2, P5 ;  /* 0x00000004f8079211 */ /* 0x000fe200028f1411 */
[----:B------:R2:W-:Y:S04]  /*176e0*/  @!P2 ST.E.64 [R8.64], R128 ;  /* 0x000000800800a985 */ /* 0x0005e8000c101b08 */
[----:B------:R2:W-:Y:S01]  /*176f0*/  @!P1 ST.E.64 [R6.64], R84 ;  /* 0x0000005406009985 */ /* 0x0005e2000c101b08 */
[----:B-1----:R-:W-:-:S04]  /*17700*/  @!P0 LEA R2, P3, R247, R0, 0x2 ;  /* 0x00000000f7028211 */ /* 0x002fc800078610ff */
[----:B------:R-:W-:-:S05]  /*17710*/  @!P0 LEA.HI.X R3, R247, R4, R16, 0x2, P3 ;  /* 0x00000004f7038211 */ /* 0x000fca00018f1410 */
[----:B------:R2:W-:Y:S04]  /*17720*/  @!P0 ST.E.64 [R2.64], R24 ;  /* 0x0000001802008985 */ /* 0x0005e8000c101b08 */
.L_x_1839:
[----:B------:R-:W-:Y:S05]  /*17730*/  BSYNC B0 ;  /* 0x0000000000007941 */ /* 0x000fea0003800000 */
.L_x_1838:
[----:B------:R-:W-:Y:S05]  /*17740*/  BRA.DIV ~URZ, `(.L_x_1840) ;  /* 0x00003fe27f007947 */ /* 0x000fea000b800000 */
[----:B---3--:R3:W2:Y:S04]  /*17750*/  SHFL.IDX PT, R4, R5, 0x1, 0x1c1f ;  /* 0x003c1f0005047f89 */ /* 0x0086a800000e0000 */
[----:B-1----:R3:W1:Y:S02]  /*17760*/  SHFL.IDX PT, R0, R14, 0x1, 0x1c1f ;  /* 0x003c1f000e007f89 */ /* 0x00266400000e0000 */
.L_x_1910:
        /* <DEDUP_REMOVED lines=8> */
[C---:B------:R-:W-:Y:S01]  /*177f0*/  IADD3 R9, R246.reuse, 0x8, RZ ;  /* 0x00000008f6097810 */ /* 0x040fe20007ffe0ff */
        /* <DEDUP_REMOVED lines=46> */
[----:B------:R-:W-:-:S04]  /*17ae0*/  IADD3 R13, R246, 0x50, RZ ;  /* 0x00000050f60d7810 */ /* 0x000fc80007ffe0ff */
[----:B------:R-:W-:Y:S02]  /*17af0*/  ISETP.GE.AND P0, PT, R13, c[0x0][0x3c8], PT ;  /* 0x0000f2000d007a0c */ /* 0x000fe40003f06270 */
        /* <DEDUP_REMOVED lines=64> */
[----:B------:R-:W-:Y:S02]  /*17f00*/  SHF.R.S32.HI R15, RZ, 0x1f, R15 ;  /* 0x0000001fff0f7819 */ /* 0x000fe4000001140f */
[----:B------:R-:W-:Y:S02]  /*17f10*/  SHF.R.S32.HI R13, RZ, 0x1f, R13 ;  /* 0x0000001fff0d7819 */ /* 0x000fe4000001140d */
        /* <DEDUP_REMOVED lines=9> */
[----:B------:R-:W-:Y:S01]  /*17fb0*/  ISETP.GE.AND P3, PT, R251, c[0x0][0x3c8], PT ;  /* 0x0000f200fb007a0c */ /* 0x000fe20003f66270 */
[----:B------:R1:W-:Y:S01]  /*17fc0*/  @!P1 ST.E.64 [R6.64], R70 ;  /* 0x0000004606009985 */ /* 0x0003e2000c101b08 */
[----:B------:R-:W-:Y:S02]  /*17fd0*/  SHF.R.S32.HI R13, RZ, 0x1f, R13 ;  /* 0x0000001fff0d7819 */ /* 0x000fe4000001140d */
[----:B------:R-:W-:Y:S01]  /*17fe0*/  SHF.R.S32.HI R5, RZ, 0x1f, R252 ;  /* 0x0000001fff057819 */ /* 0x000fe200000114fc */
[----:B------:R2:W-:Y:S01]  /*17ff0*/  @!P0 ST.E.64 [R2.64], R50 ;  /* 0x0000003202008985 */ /* 0x0005e2000c101b08 */
[----:B------:R-:W-:Y:S02]  /*18000*/  ISETP.GE.AND P1, PT, R249, c[0x0][0x3c8], PT ;  /* 0x0000f200f9007a0c */ /* 0x000fe40003f26270 */
[----:B------:R-:W-:Y:S02]  /*18010*/  SHF.R.S32.HI R15, RZ, 0x1f, R250 ;  /* 0x0000001fff0f7819 */ /* 0x000fe400000114fa */
[----:B------:R-:W-:-:S02]  /*18020*/  SHF.R.S32.HI R14, RZ, 0x1f, R249 ;  /* 0x0000001fff0e7819 */ /* 0x000fc400000114f9 */
        /* <DEDUP_REMOVED lines=30> */
.L_x_1820:
        /* <DEDUP_REMOVED lines=16> */
[----:B-1----:R1:W3:Y:S04]  /*18310*/  LDG.E R4, [R2.64] ;  /* 0x0000000802047981 */ /* 0x0022e8000c1e1900 */
[----:B-1----:R-:W3:Y:S02]  /*18320*/  LDG.E R2, [R2.64+0x4] ;  /* 0x0000040802027981 */ /* 0x002ee4000c1e1900 */
[----:B---3-5:R-:W-:Y:S02]  /*18330*/  IADD3 R21, -R4, R2, RZ ;  /* 0x0000000204157210 */ /* 0x028fe40007ffe1ff */
.L_x_1841:
[----:B------:R-:W-:Y:S01]  /*18340*/  ISETP.GT.AND P0, PT, R187, 0x7f, PT ;  /* 0x0000007fbb00780c */ /* 0x000fe20003f04270 */
[----:B------:R-:W-:Y:S01]  /*18350*/  BSSY B0, `(.L_x_1842) ;  /* 0x0000035000007945 */ /* 0x000fe20003800000 */
[----:B------:R-:W-:Y:S02]  /*18360*/  LOP3.LUT R8, R234, 0xffff, RZ, 0xc0, !PT ;  /* 0x0000ffffea087812 */ /* 0x000fe400078ec0ff */
[----:B------:R-:W-:-:S02]  /*18370*/  SEL R9, R240, RZ, !P3 ;  /* 0x000000fff0097207 */ /* 0x000fc40005800000 */
[----:B------:R-:W-:Y:S02]  /*18380*/  SEL R23, R243, RZ, !P3 ;  /* 0x000000fff3177207 */ /* 0x000fe40005800000 */
[----:B-----5:R-:W-:-:S05]  /*18390*/  SHF.R.S32.HI R19, RZ, 0x1f, R0 ;  /* 0x0000001fff137819 */ /* 0x020fca0000011400 */
[----:B------:R-:W-:Y:S05]  /*183a0*/  @P0 BRA `(.L_x_1843) ;  /* 0x000002f000000947 */ /* 0x000fea0003800000 */
[----:B-1----:R-:W-:Y:S01]  /*183b0*/  IMAD R2, R21, c[0x0][0x4e8], RZ ;  /* 0x00013a0015027a24 */ /* 0x002fe200078e02ff */
        /* <DEDUP_REMOVED lines=9> */
[----:B------:R1:W2:Y:S02]  /*18450*/  LDC.64 R14, c[0x0][R2+0x160] ;  /* 0x00005800020e7b82 */ /* 0x0002a40000000a00 */
[----:B-1----:R-:W-:-:S02]  /*18460*/  IMAD.MOV.U32 R2, RZ, RZ, c[0x0][0x4e8] ;  /* 0x00013a00ff027624 */ /* 0x002fc400078e00ff */
[-C--:B---3--:R-:W-:Y:S02]  /*18470*/  IMAD R3, R13, R9.reuse, RZ ;  /* 0x000000090d037224 */ /* 0x088fe400078e02ff */
[----:B------:R-:W-:Y:S01]  /*18480*/  IMAD.WIDE.U32 R4, R12, R9, RZ ;  /* 0x000000090c047225 */ /* 0x000fe200078e00ff */
[----:B------:R-:W-:Y:S02]  /*18490*/  ISETP.NE.AND P0, PT, R2, 0x1, PT ;  /* 0x000000010200780c */ /* 0x000fe40003f05270 */
[----:B------:R-:W-:Y:S01]  /*184a0*/  MOV R2, R18 ;  /* 0x0000001200027202 */ /* 0x000fe20000000f00 */
[----:B------:R-:W-:Y:S01]  /*184b0*/  IMAD R12, R12, R23, R3 ;  /* 0x000000170c0c7224 */ /* 0x000fe200078e0203 */
[----:B------:R-:W-:Y:S01]  /*184c0*/  SEL R3, R245, RZ, P2 ;  /* 0x000000fff5037207 */ /* 0x000fe20001000000 */
[-C--:B----4-:R-:W-:Y:S02]  /*184d0*/  IMAD R13, R7, R8.reuse, RZ ;  /* 0x00000008070d7224 */ /* 0x090fe400078e02ff */
[----:B------:R-:W-:-:S04]  /*184e0*/  IMAD.WIDE.U32 R6, R6, R8, RZ ;  /* 0x0000000806067225 */ /* 0x000fc800078e00ff */
[----:B------:R-:W-:Y:S01]  /*184f0*/  IMAD.IADD R13, R7, 0x1, R13 ;  /* 0x00000001070d7824 */ /* 0x000fe200078e020d */
[----:B------:R-:W-:Y:S01]  /*18500*/  IADD3 R7, R5, R12, RZ ;  /* 0x0000000c05077210 */ /* 0x000fe20007ffe0ff */
[----:B------:R-:W-:-:S04]  /*18510*/  @P0 IMAD.HI.U32 R22, R18, c[0x0][0x4ec], RZ ;  /* 0x00013b0012160a27 */ /* 0x000fc800078e00ff */
[-C--:B-----5:R-:W-:Y:S01]  /*18520*/  IMAD R12, R17, R3.reuse, RZ ;  /* 0x00000003110c7224 */ /* 0x0a0fe200078e02ff */
[----:B------:R-:W-:Y:S02]  /*18530*/  @P0 SHF.R.U32.HI R2, RZ, c[0x0][0x4f0], R22 ;  /* 0x00013c00ff020a19 */ /* 0x000fe40000011616 */
[----:B------:R-:W-:Y:S01]  /*18540*/  IADD3 R22, P1, P0, R4, R6, R0 ;  /* 0x0000000604167210 */ /* 0x000fe2000783e000 */
[----:B------:R-:W-:-:S03]  /*18550*/  IMAD.WIDE.U32 R4, R16, R3, RZ ;  /* 0x0000000310047225 */ /* 0x000fc600078e00ff */
[----:B------:R-:W-:Y:S01]  /*18560*/  IADD3.X R13, R7, R13, R19, P1, P0 ;  /* 0x0000000d070d7210 */ /* 0x000fe20000fe0413 */
[----:B------:R-:W-:Y:S01]  /*18570*/  IMAD.MOV R6, RZ, RZ, -R2 ;  /* 0x000000ffff067224 */ /* 0x000fe200078e0a02 */
[----:B------:R-:W-:Y:S02]  /*18580*/  IADD3 R7, R5, R12, RZ ;  /* 0x0000000c05077210 */ /* 0x000fe40007ffe0ff */
[----:B------:R-:W-:Y:S01]  /*18590*/  IADD3 R4, P1, P0, R2, R22, R4 ;  /* 0x0000001602047210 */ /* 0x000fe2000783e004 */
[----:B------:R-:W-:Y:S01]  /*185a0*/  IMAD R3, R6, c[0x0][0x4e8], R18 ;  /* 0x00013a0006037a24 */ /* 0x000fe200078e0212 */
[----:B------:R-:W-:-:S03]  /*185b0*/  SHF.R.S32.HI R5, RZ, 0x1f, R2 ;  /* 0x0000001fff057819 */ /* 0x000fc60000011402 */
[----:B--2---:R-:W-:Y:S01]  /*185c0*/  IMAD R2, R15, R3, RZ ;  /* 0x000000030f027224 */ /* 0x004fe200078e02ff */
[----:B------:R-:W-:Y:S02]  /*185d0*/  SHF.R.S32.HI R6, RZ, 0x1f, R3 ;  /* 0x0000001fff067819 */ /* 0x000fe40000011403 */
[----:B------:R-:W-:Y:S01]  /*185e0*/  IADD3.X R5, R5, R13, R7, P1, P0 ;  /* 0x0000000d05057210 */ /* 0x000fe20000fe0407 */
[----:B------:R-:W-:Y:S02]  /*185f0*/  IMAD.MOV.U32 R7, RZ, RZ, c[0x0][0x4a8] ;  /* 0x00012a00ff077624 */ /* 0x000fe400078e00ff */
[C---:B------:R-:W-:Y:S02]  /*18600*/  IMAD R6, R14.reuse, R6, R2 ;  /* 0x000000060e067224 */ /* 0x040fe400078e0202 */
[----:B------:R-:W-:Y:S01]  /*18610*/  IMAD.WIDE.U32 R2, R14, R3, R4 ;  /* 0x000000030e027225 */ /* 0x000fe200078e0004 */
[----:B------:R-:W-:Y:S02]  /*18620*/  MOV R5, c[0x0][0x4ac] ;  /* 0x00012b0000057a02 */ /* 0x000fe40000000f00 */
[----:B------:R-:W-:Y:S01]  /*18630*/  SEL R4, R7, c[0x0][0x450], P2 ;  /* 0x0001140007047a07 */ /* 0x000fe20001000000 */
[----:B------:R-:W-:Y:S01]  /*18640*/  IMAD.IADD R3, R3, 0x1, R6 ;  /* 0x0000000103037824 */ /* 0x000fe200078e0206 */
[----:B------:R-:W-:-:S02]  /*18650*/  SEL R5, R5, c[0x0][0x454], P2 ;  /* 0x0001150005057a07 */ /* 0x000fc40001000000 */
[----:B------:R-:W-:-:S04]  /*18660*/  LEA R4, P0, R2, R4, 0x2 ;  /* 0x0000000402047211 */ /* 0x000fc800078010ff */
[----:B------:R-:W-:Y:S02]  /*18670*/  LEA.HI.X R5, R2, R5, R3, 0x2, P0 ;  /* 0x0000000502057211 */ /* 0x000fe400000f1403 */
[----:B------:R-:W-:-:S05]  /*18680*/  MOV R2, 0xff800000 ;  /* 0xff80000000027802 */ /* 0x000fca0000000f00 */
[----:B------:R1:W-:Y:S02]  /*18690*/  STG.E [R4.64], R2 ;  /* 0x0000000204007986 */ /* 0x0003e4000c101908 */
.L_x_1843:
[----:B------:R-:W-:Y:S05]  /*186a0*/  BSYNC B0 ;  /* 0x0000000000007941 */ /* 0x000fea0003800000 */
.L_x_1842:
        /* <DEDUP_REMOVED lines=9> */
[----:B------:R-:W-:Y:S01]  /*18740*/  LEA R4, R233, R216, 0x7 ;  /* 0x000000d8e9047211 */ /* 0x000fe200078e38ff */
        /* <DEDUP_REMOVED lines=25> */
.L_x_1911:
[----:B------:R-:W-:Y:S05]  /*188e0*/  BRA.DIV ~URZ, `(.L_x_1845) ;  /* 0x00002f827f007947 */ /* 0x000fea000b800000 */
[----:B------:R4:W1:Y:S02]  /*188f0*/  SHFL.IDX PT, R0, R14, RZ, 0x181f ;  /* 0x00181fff0e007589 */ /* 0x00086400000e0000 */
.L_x_1912:
[----:B------:R-:W-:Y:S01]  /*18900*/  IMAD R12, R21, c[0x0][0x4e8], RZ ;  /* 0x00013a00150c7a24 */ /* 0x000fe200078e02ff */
[----:B------:R-:W-:Y:S04]  /*18910*/  BSSY B0, `(.L_x_1846) ;  /* 0x000000f000007945 */ /* 0x000fe80003800000 */
        /* <DEDUP_REMOVED lines=14> */
.L_x_1847:
[----:B------:R-:W-:Y:S05]  /*18a00*/  BSYNC B0 ;  /* 0x0000000000007941 */ /* 0x000fea0003800000 */
.L_x_1846:
[----:B------:R-:W-:Y:S05]  /*18a10*/  BRA.DIV ~URZ, `(.L_x_1848) ;  /* 0x00002ec27f007947 */ /* 0x000fea000b800000 */
[----:B---3--:R3:W2:Y:S04]  /*18a20*/  SHFL.IDX PT, R4, R5, 0x1, 0x181f ;  /* 0x00381f0005047f89 */ /* 0x0086a800000e0000 */
[----:B-1----:R3:W1:Y:S02]  /*18a30*/  SHFL.IDX PT, R0, R14, 0x1, 0x181f ;  /* 0x00381f000e007f89 */ /* 0x00266400000e0000 */
.L_x_1913:
        /* <DEDUP_REMOVED lines=16> */
.L_x_1850:
[----:B------:R-:W-:Y:S05]  /*18b40*/  BSYNC B0 ;  /* 0x0000000000007941 */ /* 0x000fea0003800000 */
.L_x_1849:
[----:B------:R-:W-:Y:S05]  /*18b50*/  BRA.DIV ~URZ, `(.L_x_1851) ;  /* 0x00002e527f007947 */ /* 0x000fea000b800000 */
[----:B--2---:R2:W3:Y:S02]  /*18b60*/  SHFL.IDX PT, R4, R5, 0x2, 0x181f ;  /* 0x00581f0005047f89 */ /* 0x0044e400000e0000 */
.L_x_1914:
[----:B------:R-:W-:Y:S05]  /*18b70*/  BRA.DIV ~URZ, `(.L_x_1852) ;  /* 0x00002ea27f007947 */ /* 0x000fea000b800000 */
[----:B-1----:R1:W2:Y:S02]  /*18b80*/  SHFL.IDX PT, R0, R14, 0x2, 0x181f ;  /* 0x00581f000e007f89 */ /* 0x0022a400000e0000 */
.L_x_1915:
        /* <DEDUP_REMOVED lines=16> */
.L_x_1854:
[----:B------:R-:W-:Y:S05]  /*18c90*/  BSYNC B0 ;  /* 0x0000000000007941 */ /* 0x000fea0003800000 */
.L_x_1853:
[----:B------:R-:W-:Y:S05]  /*18ca0*/  BRA.DIV ~URZ, `(.L_x_1855) ;  /* 0x00002de27f007947 */ /* 0x000fea000b800000 */
[----:B---3--:R3:W1:Y:S04]  /*18cb0*/  SHFL.IDX PT, R4, R5, 0x3, 0x181f ;  /* 0x00781f0005047f89 */ /* 0x00866800000e0000 */
[----:B--2---:R3:W2:Y:S02]  /*18cc0*/  SHFL.IDX PT, R0, R14, 0x3, 0x181f ;  /* 0x00781f000e007f89 */ /* 0x0046a400000e0000 */
.L_x_1916:
        /* <DEDUP_REMOVED lines=15> */
.L_x_1835:
[----:B------:R-:W-:Y:S05]  /*18dc0*/  BSYNC B1 ;  /* 0x0000000000017941 */ /* 0x000fea0003800000 */
.L_x_1819:
        /* <DEDUP_REMOVED lines=12> */
.L_x_1917:
[----:B------:R-:W-:Y:S05]  /*18e90*/  BRA.DIV ~URZ, `(.L_x_1858) ;  /* 0x00002d327f007947 */ /* 0x000fea000b800000 */
[----:B------:R2:W3:Y:S02]  /*18ea0*/  SHFL.IDX PT, R6, R35, 0x1, 0x1f ;  /* 0x00201f0023067f89 */ /* 0x0004e400000e0000 */
.L_x_1918:
[----:B-1----:R-:W-:Y:S02]  /*18eb0*/  IMAD.IADD R0, R235, 0x1, R16 ;  /* 0x00000001eb007824 */ /* 0x002fe400078e0210 */
[----:B------:R-:W-:-:S03]  /*18ec0*/  IMAD.MOV.U32 R7, RZ, RZ, RZ ;  /* 0x000000ffff077224 */ /* 0x000fc600078e00ff */
[----:B------:R-:W-:-:S13]  /*18ed0*/  ISETP.GE.OR P0, PT, R0, c[0x0][0x53c], !P6 ;  /* 0x00014f0000007a0c */ /* 0x000fda0007706670 */
[----:B------:R-:W-:Y:S01]  /*18ee0*/  @!P0 MOV R2, 0x4 ;  /* 0x0000000400028802 */ /* 0x000fe20000000f00 */
[----:B------:R-:W-:-:S04]  /*18ef0*/  @!P0 IMAD.MOV.U32 R4, RZ, RZ, 0x4 ;  /* 0x00000004ff048424 */ /* 0x000fc800078e00ff */
        /* <DEDUP_REMOVED lines=13> */
.L_x_1919:
        /* <DEDUP_REMOVED lines=16> */
.L_x_1920:
[----:B---3--:R-:W-:Y:S01]  /*190d0*/  IMAD R0, R0, c[0x0][0x538], RZ ;  /* 0x00014e0000007a24 */ /* 0x008fe200078e02ff */
[----:B------:R-:W-:Y:S04]  /*190e0*/  BSSY B1, `(.L_x_1861) ;  /* 0x000007e000017945 */ /* 0x000fe80003800000 */
[----:B------:R-:W-:-:S04]  /*190f0*/  IADD3 R6, R0, R6, RZ ;  /* 0x0000000600067210 */ /* 0x000fc80007ffe0ff */
[----:B----4-:R-:W-:-:S13]  /*19100*/  ISETP.GT.AND P0, PT, R6, R9, PT ;  /* 0x000000090600720c */ /* 0x010fda0003f04270 */
[----:B------:R-:W-:Y:S05]  /*19110*/  @P0 BRA `(.L_x_1862) ;  /* 0x0000025000000947 */ /* 0x000fea0003800000 */
.L_x_1866:
        /* <DEDUP_REMOVED lines=17> */
.L_x_1921:
        /* <DEDUP_REMOVED lines=16> */
.L_x_1922:
[----:B---3--:R-:W-:-:S05]  /*19330*/  IMAD R0, R0, c[0x0][0x538], RZ ;  /* 0x00014e0000007a24 */ /* 0x008fca00078e02ff */
[----:B------:R-:W-:-:S04]  /*19340*/  IADD3 R6, R0, R6, RZ ;  /* 0x0000000600067210 */ /* 0x000fc80007ffe0ff */
[----:B------:R-:W-:-:S13]  /*19350*/  ISETP.GT.AND P0, PT, R6, R9, PT ;  /* 0x000000090600720c */ /* 0x000fda0003f04270 */
[----:B-12---:R-:W-:Y:S05]  /*19360*/  @!P0 BRA `(.L_x_1866) ;  /* 0xfffffdb000008947 */ /* 0x006fea000383ffff */
.L_x_1862:
[----:B------:R-:W-:-:S05]  /*19370*/  IADD3 R14, -R0, R6, RZ ;  /* 0x00000006000e7210 */ /* 0x000fca0007ffe1ff */
[----:B------:R-:W-:-:S05]  /*19380*/  IMAD R0, R4, c[0x0][0x538], R14 ;  /* 0x00014e0004007a24 */ /* 0x000fca00078e020e */
[----:B------:R-:W-:Y:S01]  /*19390*/  ISETP.GT.AND P0, PT, R0, R9, PT ;  /* 0x000000090000720c */ /* 0x000fe20003f04270 */
[----:B------:R-:W-:-:S12]  /*193a0*/  BRA.DIV ~URZ, `(.L_x_1867) ;  /* 0x00002c827f007947 */ /* 0x000fd8000b800000 */
[----:B------:R-:W-:-:S04]  /*193b0*/  VOTE.ANY R0, PT, !P0 ;  /* 0x0000000000007806 */ /* 0x000fc800040e0100 */
.L_x_1923:
[----:B------:R3:W4:Y:S01]  /*193c0*/  POPC R13, R0 ;  /* 0x00000000000d7309 */ /* 0x0007220000000000 */
[----:B------:R-:W-:Y:S05]  /*193d0*/  BRA.DIV ~URZ, `(.L_x_1868) ;  /* 0x00002c927f007947 */ /* 0x000fea000b800000 */
[----:B----4-:R4:W1:Y:S04]  /*193e0*/  SHFL.IDX PT, R12, R7, R13, 0x1f ;  /* 0x00001f0d070c7589 */ /* 0x01086800000e0000 */
[----:B------:R4:W2:Y:S02]  /*193f0*/  SHFL.IDX PT, R5, R8, R13, 0x1f ;  /* 0x00001f0d08057589 */ /* 0x0008a400000e0000 */
.L_x_1924:
[----:B------:R-:W-:Y:S01]  /*19400*/  ISETP.NE.AND P0, PT, R0, RZ, PT ;  /* 0x000000ff0000720c */ /* 0x000fe20003f05270 */
[----:B------:R-:W-:-:S12]  /*19410*/  BSSY B0, `(.L_x_1869) ;  /* 0x0000005000007945 */ /* 0x000fd80003800000 */
[----:B------:R-:W-:Y:S05]  /*19420*/  @!P0 BRA `(.L_x_1870) ;  /* 0x0000003000008947 */ /* 0x000fea0003800000 */
[----:B---3--:R-:W-:Y:S01]  /*19430*/  IADD3 R0, R13, -0x1, RZ ;  /* 0xffffffff0d007810 */ /* 0x008fe20007ffe0ff */
[----:B------:R-:W-:Y:S05]  /*19440*/  BRA.DIV ~URZ, `(.L_x_1871) ;  /* 0x00002cf27f007947 */ /* 0x000fea000b800000 */
[----:B------:R3:W4:Y:S02]  /*19450*/  SHFL.IDX PT, R15, R4, R0, 0x1f ;  /* 0x00001f00040f7589 */ /* 0x00072400000e0000 */
.L_x_1870:
[----:B------:R-:W-:Y:S05]  /*19460*/  BSYNC B0 ;  /* 0x0000000000007941 */ /* 0x000fea0003800000 */
.L_x_1869:
[----:B-1----:R-:W-:Y:S01]  /*19470*/  IABS R2, R12 ;  /* 0x0000000c00027213 */ /* 0x002fe20000000000 */
[----:B----4-:R-:W-:Y:S01]  /*19480*/  IMAD R232, R15, c[0x0][0x538], R14 ;  /* 0x00014e000fe87a24 */ /* 0x010fe200078e020e */
[----:B--2---:R-:W-:Y:S01]  /*19490*/  IABS R3, R5 ;  /* 0x0000000500037213 */ /* 0x004fe20000000000 */
[----:B------:R-:W-:Y:S01]  /*194a0*/  IMAD.IADD R235, R13, 0x1, R235 ;  /* 0x000000010deb7824 */ /* 0x000fe200078e02eb */
[----:B------:R-:W1:Y:S01]  /*194b0*/  I2F.RP R6, R2 ;  /* 0x0000000200067306 */ /* 0x000e620000209400 */
[----:B------:R-:W-:Y:S01]  /*194c0*/  IMAD.IADD R8, R9, 0x1, -R232 ;  /* 0x0000000109087824 */ /* 0x000fe200078e0ae8 */
[----:B---3--:R-:W-:-:S04]  /*194d0*/  MOV R4, R3 ;  /* 0x0000000300047202 */ /* 0x008fc80000000f00 */
[----:B------:R-:W-:Y:S02]  /*194e0*/  IABS R9, R8 ;  /* 0x0000000800097213 */ /* 0x000fe40000000000 */
[----:B------:R-:W-:Y:S08]  /*194f0*/  I2F.RP R14, R4 ;  /* 0x00000004000e7306 */ /* 0x000ff00000209400 */
        /* <DEDUP_REMOVED lines=9> */
[----:B------:R-:W-:-:S03]  /*19590*/  IMAD.HI.U32 R7, R7, R3, R6 ;  /* 0x0000000307077227 */ /* 0x000fc600078e0006 */
[----:B------:R-:W-:Y:S01]  /*195a0*/  MOV R6, R0 ;  /* 0x0000000000067202 */ /* 0x000fe20000000f00 */
[----:B------:R-:W-:-:S04]  /*195b0*/  IMAD.MOV.U32 R3, RZ, RZ, R9 ;  /* 0x000000ffff037224 */ /* 0x000fc800078e0009 */
[----:B------:R-:W-:-:S04]  /*195c0*/  IMAD.HI.U32 R0, R7, R3, RZ ;  /* 0x0000000307007227 */ /* 0x000fc800078e00ff */
[----:B------:R-:W-:Y:S02]  /*195d0*/  IMAD R3, R0, R6, R3 ;  /* 0x0000000600037224 */ /* 0x000fe400078e0203 */
[----:B------:R-:W1:Y:S03]  /*195e0*/  MUFU.RCP R6, R14 ;  /* 0x0000000e00067308 */ /* 0x000e660000001000 */
        /* <DEDUP_REMOVED lines=23> */
[----:B------:R-:W-:-:S05]  /*19760*/  IMAD R3, R2, R6, R3 ;  /* 0x0000000602037224 */ /* 0x000fca00078e0203 */
[----:B------:R-:W-:-:S13]  /*19770*/  ISETP.GT.U32.AND P0, PT, R4, R3, PT ;  /* 0x000000030400720c */ /* 0x000fda0003f04070 */
[----:B------:R-:W-:Y:S01]  /*19780*/  @!P0 IMAD.IADD R3, R3, 0x1, -R4 ;  /* 0x0000000103038824 */ /* 0x000fe200078e0a04 */
[----:B------:R-:W-:Y:S02]  /*19790*/  @!P0 IADD3 R2, R2, 0x1, RZ ;  /* 0x0000000102028810 */ /* 0x000fe40007ffe0ff */
[----:B------:R-:W-:Y:S02]  /*197a0*/  ISETP.NE.AND P0, PT, R5, RZ, PT ;  /* 0x000000ff0500720c */ /* 0x000fe40003f05270 */
[----:B------:R-:W-:Y:S01]  /*197b0*/  ISETP.GE.U32.AND P2, PT, R3, R4, PT ;  /* 0x000000040300720c */ /* 0x000fe20003f46070 */
[C---:B------:R-:W-:Y:S01]  /*197c0*/  IMAD R4, R0.reuse, R12, RZ ;  /* 0x0000000c00047224 */ /* 0x040fe200078e02ff */
[----:B------:R-:W-:-:S04]  /*197d0*/  LOP3.LUT R3, R0, R5, RZ, 0x3c, !PT ;  /* 0x0000000500037212 */ /* 0x000fc800078e3cff */
[----:B------:R-:W-:Y:S02]  /*197e0*/  ISETP.GE.AND P1, PT, R3, RZ, PT ;  /* 0x000000ff0300720c */ /* 0x000fe40003f26270 */
[----:B------:R-:W-:-:S05]  /*197f0*/  IADD3 R233, R8, -R4, RZ ;  /* 0x8000000408e97210 */ /* 0x000fca0007ffe0ff */
        /* <DEDUP_REMOVED lines=8> */
.L_x_1863:
[----:B------:R-:W-:Y:S01]  /*19880*/  IMAD.MOV.U32 R232, RZ, RZ, R9 ;  /* 0x000000ffffe87224 */ /* 0x000fe200078e0009 */
[----:B------:R-:W-:Y:S01]  /*19890*/  MOV R234, RZ ;  /* 0x000000ff00ea7202 */ /* 0x000fe20000000f00 */
[----:B------:R-:W-:Y:S01]  /*198a0*/  IMAD.MOV.U32 R233, RZ, RZ, RZ ;  /* 0x000000ffffe97224 */ /* 0x000fe200078e00ff */
[----:B------:R-:W-:Y:S02]  /*198b0*/  MOV R235, c[0x0][0x53c] ;  /* 0x00014f0000eb7a02 */ /* 0x000fe40000000f00 */
.L_x_1872:
[----:B------:R-:W-:Y:S05]  /*198c0*/  BSYNC B1 ;  /* 0x0000000000017941 */ /* 0x000fea0003800000 */
.L_x_1861:
[----:B------:R-:W-:Y:S01]  /*198d0*/  WARPSYNC 0xffffffff ;  /* 0xffffffff00007948 */ /* 0x000fe20003800000 */
[----:B------:R-:W-:Y:S01]  /*198e0*/  BAR.SYNC.DEFER_BLOCKING 0x4, 0x100 ;  /* 0x0104000000007b1d */ /* 0x000fe20000010000 */
[----:B------:R-:W-:-:S13]  /*198f0*/  ISETP.NE.AND P0, PT, R16, RZ, PT ;  /* 0x000000ff1000720c */ /* 0x000fda0003f05270 */
[----:B------:R3:W-:Y:S04]  /*19900*/  @!P0 STS.128 [0x24100], R232 ;  /* 0x024100e8ff008388 */ /* 0x0007e80000000c00 */
[----:B------:R-:W-:Y:S06]  /*19910*/  BAR.ARV 0x5, 0x100 ;  /* 0x0144000000007b1d */ /* 0x000fec0000002000 */
.L_x_1856:
[----:B-1----:R-:W-:-:S13]  /*19920*/  ISETP.GE.AND P0, PT, R235, c[0x0][0x53c], PT ;  /* 0x00014f00eb007a0c */ /* 0x002fda0003f06270 */
[----:B--23--:R-:W-:Y:S01]  /*19930*/  @P0 CALL.REL.NOINC `(.L_x_1873) ;  /* 0x0000001000000944 */ /* 0x00cfe20003c00000 */
[----:B------:R-:W-:Y:S05]  /*19940*/  BRA `(.L_x_1874) ;  /* 0xfffe80b000007947 */ /* 0x000fea000383ffff */
.L_x_1873:
[----:B------:R-:W-:Y:S05]  /*19950*/  EXIT ;  /* 0x000000000000794d */ /* 0x000fea0003800000 */
.L_x_1693:
[----:B------:R-:W-:Y:S01]  /*19960*/  IMAD.MOV.U32 R0, RZ, RZ, R5 ;  /* 0x000000ffff007224 */ /* 0x000fe200078e0005 */
[----:B------:R-:W-:Y:S02]  /*19970*/  MOV R3, 0x1 ;  /* 0x0000000100037802 */ /* 0x000fe40000000f00 */
[----:B------:R-:W-:Y:S02]  /*19980*/  MOV R2, 0x199a0 ;  /* 0x000199a000027802 */ /* 0x000fe40000000f00 */
[----:B--2---:R-:W-:Y:S05]  /*19990*/  CALL.REL.NOINC `($__internal_32_$__cuda_sm70_shflsync_up_p) ;  /* 0x000028a000007944 */ /* 0x004fea0003c00000 */
[----:B------:R-:W-:Y:S01]  /*199a0*/  MOV R0, R4 ;  /* 0x0000000400007202 */ /* 0x000fe20000000f00 */
[----:B------:R-:W-:Y:S05]  /*199b0*/  BRA `(.L_x_1875) ;  /* 0xfffe6a9000007947 */ /* 0x000fea000383ffff */
.L_x_1694:
[----:B------:R-:W-:Y:S01]  /*199c0*/  IMAD.MOV.U32 R0, RZ, RZ, R5 ;  /* 0x000000ffff007224 */ /* 0x000fe200078e0005 */
[----:B------:R-:W-:Y:S02]  /*199d0*/  MOV R3, 0x2 ;  /* 0x0000000200037802 */ /* 0x000fe40000000f00 */
[----:B------:R-:W-:Y:S02]  /*199e0*/  MOV R2, 0x19a00 ;  /* 0x00019a0000027802 */ /* 0x000fe40000000f00 */
[----:B--2---:R-:W-:Y:S05]  /*199f0*/  CALL.REL.NOINC `($__internal_32_$__cuda_sm70_shflsync_up_p) ;  /* 0x0000284000007944 */ /* 0x004fea0003c00000 */
[----:B------:R-:W-:Y:S01]  /*19a00*/  SEL R4, R4, RZ, P4 ;  /* 0x000000ff04047207 */ /* 0x000fe20002000000 */
[----:B------:R-:W-:Y:S01]  /*19a10*/  IMAD.MOV.U32 R3, RZ, RZ, 0x4 ;  /* 0x00000004ff037424 */ /* 0x000fe200078e00ff */
[----:B------:R-:W-:-:S03]  /*19a20*/  MOV R2, 0x19a50 ;  /* 0x00019a5000027802 */ /* 0x000fc60000000f00 */
[----:B------:R-:W-:Y:S02]  /*19a30*/  IMAD.IADD R0, R5, 0x1, R4 ;  /* 0x0000000105007824 */ /* 0x000fe400078e0204 */
[----:B------:R-:W-:Y:S05]  /*19a40*/  CALL.REL.NOINC `($__internal_32_$__cuda_sm70_shflsync_up_p) ;  /* 0x000027f000007944 */ /* 0x000fea0003c00000 */
        /* <DEDUP_REMOVED lines=12> */
[----:B------:R-:W-:Y:S02]  /*19b10*/  MOV R3, 0x1f ;  /* 0x0000001f00037802 */ /* 0x000fe40000000f00 */
[----:B------:R-:W-:Y:S01]  /*19b20*/  MOV R2, 0x19b60 ;  /* 0x00019b6000027802 */ /* 0x000fe20000000f00 */
[----:B------:R-:W-:-:S04]  /*19b30*/  IMAD.IADD R4, R0, 0x1, R4 ;  /* 0x0000000100047824 */ /* 0x000fc800078e0204 */
[----:B------:R-:W-:Y:S02]  /*19b40*/  IMAD.MOV.U32 R33, RZ, RZ, R4 ;  /* 0x000000ffff217224 */ /* 0x000fe400078e0004 */
[----:B------:R-:W-:Y:S05]  /*19b50*/  CALL.REL.NOINC `($__internal_31_$__cuda_sm70_shflsync_idx_p) ;  /* 0x0000269000007944 */ /* 0x000fea0003c00000 */
[----:B------:R-:W-:Y:S01]  /*19b60*/  MOV R0, R34 ;  /* 0x0000002200007202 */ /* 0x000fe20000000f00 */
[----:B------:R-:W-:Y:S05]  /*19b70*/  BRA `(.L_x_1876) ;  /* 0xfffe69d000007947 */ /* 0x000fea000383ffff */
.L_x_1696:
[----:B------:R-:W-:Y:S02]  /*19b80*/  SEL R0, RZ, 0x1, P0 ;  /* 0x00000001ff007807 */ /* 0x000fe40000000000 */
[----:B------:R-:W-:Y:S02]  /*19b90*/  MOV R2, 0x19bb0 ;  /* 0x00019bb000027802 */ /* 0x000fe40000000f00 */
[----:B--2---:R-:W-:Y:S05]  /*19ba0*/  CALL.REL.NOINC `($__internal_33_$__cuda_sm70_votesync_ballot) ;  /* 0x000026f000007944 */ /* 0x004fea0003c00000 */
[----:B------:R-:W-:Y:S05]  /*19bb0*/  BRA `(.L_x_1877) ;  /* 0xfffe6a2000007947 */ /* 0x000fea000383ffff */
.L_x_1697:
[----:B------:R-:W-:Y:S01]  /*19bc0*/  IMAD.MOV.U32 R33, RZ, RZ, R8 ;  /* 0x000000ffff217224 */ /* 0x000fe200078e0008 */
[----:B---3--:R-:W-:Y:S01]  /*19bd0*/  MOV R32, R12 ;  /* 0x0000000c00207202 */ /* 0x008fe20000000f00 */
[----:B------:R-:W-:Y:S01]  /*19be0*/  IMAD.MOV.U32 R3, RZ, RZ, 0x1f ;  /* 0x0000001fff037424 */ /* 0x000fe200078e00ff */
[----:B------:R-:W-:Y:S02]  /*19bf0*/  MOV R2, 0x19c10 ;  /* 0x00019c1000027802 */ /* 0x000fe40000000f00 */
[----:B-12---:R-:W-:Y:S05]  /*19c00*/  CALL.REL.NOINC `($__internal_31_$__cuda_sm70_shflsync_idx_p) ;  /* 0x000025e000007944 */ /* 0x006fea0003c00000 */
[----:B------:R-:W-:Y:S01]  /*19c10*/  IMAD.MOV.U32 R11, RZ, RZ, R34 ;  /* 0x000000ffff0b7224 */ /* 0x000fe200078e0022 */
[----:B------:R-:W-:Y:S01]  /*19c20*/  MOV R33, R7 ;  /* 0x0000000700217202 */ /* 0x000fe20000000f00 */
[----:B------:R-:W-:Y:S01]  /*19c30*/  IMAD.MOV.U32 R5, RZ, RZ, RZ ;  /* 0x000000ffff057224 */ /* 0x000fe200078e00ff */
[----:B------:R-:W-:Y:S01]  /*19c40*/  MOV R32, R12 ;  /* 0x0000000c00207202 */ /* 0x000fe20000000f00 */
[----:B------:R-:W-:Y:S01]  /*19c50*/  IMAD.MOV.U32 R3, RZ, RZ, 0x1f ;  /* 0x0000001fff037424 */ /* 0x000fe200078e00ff */
[----:B------:R-:W-:-:S02]  /*19c60*/  MOV R2, 0x19c80 ;  /* 0x00019c8000027802 */ /* 0x000fc40000000f00 */
[----:B------:R-:W-:Y:S05]  /*19c70*/  CALL.REL.NOINC `($__internal_31_$__cuda_sm70_shflsync_idx_p) ;  /* 0x0000257000007944 */ /* 0x000fea0003c00000 */
[----:B------:R-:W-:Y:S01]  /*19c80*/  MOV R10, R34 ;  /* 0x00000022000a7202 */ /* 0x000fe20000000f00 */
[----:B------:R-:W-:Y:S05]  /*19c90*/  BRA `(.L_x_1878) ;  /* 0xfffe699000007947 */ /* 0x000fea000383ffff */
.L_x_1700:
[----:B------:R-:W-:Y:S01]  /*19ca0*/  IMAD.MOV.U32 R33, RZ, RZ, R4 ;  /* 0x000000ffff217224 */ /* 0x000fe200078e0004 */
[----:B------:R-:W-:-:S02]  /*19cb0*/  MOV R3, 0x1f ;  /* 0x0000001f00037802 */ /* 0x000fc40000000f00 */
[----:B------:R-:W-:Y:S02]  /*19cc0*/  MOV R2, 0x19ce0 ;  /* 0x00019ce000027802 */ /* 0x000fe40000000f00 */
[----:B-1234-:R-:W-:Y:S05]  /*19cd0*/  CALL.REL.NOINC `($__internal_31_$__cuda_sm70_shflsync_idx_p) ;  /* 0x0000251000007944 */ /* 0x01efea0003c00000 */
[----:B------:R-:W-:Y:S01]  /*19ce0*/  MOV R5, R34 ;  /* 0x0000002200057202 */ /* 0x000fe20000000f00 */
[----:B------:R-:W-:Y:S05]  /*19cf0*/  BRA `(.L_x_1699) ;  /* 0xfffe699000007947 */ /* 0x000fea000383ffff */
.L_x_1736:
[----:B------:R-:W-:Y:S01]  /*19d00*/  IMAD.MOV.U32 R33, RZ, RZ, R12 ;  /* 0x000000ffff217224 */ /* 0x000fe200078e000c */
[----:B------:R-:W-:Y:S01]  /*19d10*/  MOV R32, RZ ;  /* 0x000000ff00207202 */ /* 0x000fe20000000f00 */
[----:B------:R-:W-:Y:S01]  /*19d20*/  IMAD.MOV.U32 R3, RZ, RZ, 0x181f ;  /* 0x0000181fff037424 */ /* 0x000fe200078e00ff */
[----:B------:R-:W-:Y:S02]  /*19d30*/  MOV R2, 0x19d50 ;  /* 0x00019d5000027802 */ /* 0x000fe40000000f00 */
[----:B-----5:R-:W-:Y:S05]  /*19d40*/  CALL.REL.NOINC `($__internal_31_$__cuda_sm70_shflsync_idx_p) ;  /* 0x000024a000007944 */ /* 0x020fea0003c00000 */
[----:B------:R-:W-:Y:S01]  /*19d50*/  MOV R4, R34 ;  /* 0x0000002200047202 */ /* 0x000fe20000000f00 */
[----:B------:R-:W-:Y:S05]  /*19d60*/  BRA `(.L_x_1879) ;  /* 0xfffee32000007947 */ /* 0x000fea000383ffff */
.L_x_1737:
[----:B------:R-:W-:Y:S01]  /*19d70*/  IMAD.MOV.U32 R33, RZ, RZ, R13 ;  /* 0x000000ffff217224 */ /* 0x000fe200078e000d */
[----:B------:R-:W-:Y:S01]  /*19d80*/  MOV R32, RZ ;  /* 0x000000ff00207202 */ /* 0x000fe20000000f00 */
[----:B------:R-:W-:Y:S01]  /*19d90*/  IMAD.MOV.U32 R3, RZ, RZ, 0x181f ;  /* 0x0000181fff037424 */ /* 0x000fe200078e00ff */
[----:B------:R-:W-:Y:S02]  /*19da0*/  MOV R2, 0x19dc0 ;  /* 0x00019dc000027802 */ /* 0x000fe40000000f00 */
[----:B-12--5:R-:W-:Y:S05]  /*19db0*/  CALL.REL.NOINC `($__internal_31_$__cuda_sm70_shflsync_idx_p) ;  /* 0x0000243000007944 */ /* 0x026fea0003c00000 */
[----:B------:R-:W-:Y:S01]  /*19dc0*/  MOV R0, R34 ;  /* 0x0000002200007202 */ /* 0x000fe20000000f00 */
[----:B------:R-:W-:Y:S05]  /*19dd0*/  BRA `(.L_x_1880) ;  /* 0xfffee2d000007947 */ /* 0x000fea000383ffff */
.L_x_1740:
[----:B------:R-:W-:Y:S01]  /*19de0*/  IMAD.MOV.U32 R33, RZ, RZ, R12 ;  /* 0x000000ffff217224 */ /* 0x000fe200078e000c */
[----:B------:R-:W-:Y:S01]  /*19df0*/  MOV R32, 0x1 ;  /* 0x0000000100207802 */ /* 0x000fe20000000f00 */
[----:B--2---:R-:W-:Y:S01]  /*19e00*/  IMAD.MOV.U32 R3, RZ, RZ, 0x181f ;  /* 0x0000181fff037424 */ /* 0x004fe200078e00ff */
[----:B------:R-:W-:-:S02]  /*19e10*/  MOV R2, 0x19e30 ;  /* 0x00019e3000027802 */ /* 0x000fc40000000f00 */
[----:B-1-345:R-:W-:Y:S05]  /*19e20*/  CALL.REL.NOINC `($__internal_31_$__cuda_sm70_shflsync_idx_p) ;  /* 0x000023c000007944 */ /* 0x03afea0003c00000 */
[----:B------:R-:W-:Y:S01]  /*19e30*/  IMAD.MOV.U32 R4, RZ, RZ, R34 ;  /* 0x000000ffff047224 */ /* 0x000fe200078e0022 */
[----:B------:R-:W-:Y:S01]  /*19e40*/  MOV R32, 0x1 ;  /* 0x0000000100207802 */ /* 0x000fe20000000f00 */
[----:B------:R-:W-:Y:S01]  /*19e50*/  IMAD.MOV.U32 R33, RZ, RZ, R13 ;  /* 0x000000ffff217224 */ /* 0x000fe200078e000d */
[----:B------:R-:W-:-:S02]  /*19e60*/  MOV R3, 0x181f ;  /* 0x0000181f00037802 */ /* 0x000fc40000000f00 */
[----:B------:R-:W-:Y:S02]  /*19e70*/  MOV R2, 0x19e90 ;  /* 0x00019e9000027802 */ /* 0x000fe40000000f00 */
[----:B------:R-:W-:Y:S05]  /*19e80*/  CALL.REL.NOINC `($__internal_31_$__cuda_sm70_shflsync_idx_p) ;  /* 0x0000236000007944 */ /* 0x000fea0003c00000 */
[----:B------:R-:W-:Y:S01]  /*19e90*/  MOV R0, R34 ;  /* 0x0000002200007202 */ /* 0x000fe20000000f00 */
[----:B------:R-:W-:Y:S05]  /*19ea0*/  BRA `(.L_x_1881) ;  /* 0xfffee34000007947 */ /* 0x000fea000383ffff */
.L_x_1743:
[----:B------:R-:W-:Y:S01]  /*19eb0*/  IMAD.MOV.U32 R33, RZ, RZ, R12 ;  /* 0x000000ffff217224 */ /* 0x000fe200078e000c */
[----:B------:R-:W-:Y:S01]  /*19ec0*/  MOV R32, 0x2 ;  /* 0x0000000200207802 */ /* 0x000fe20000000f00 */
[----:B-1----:R-:W-:Y:S01]  /*19ed0*/  IMAD.MOV.U32 R3, RZ, RZ, 0x181f ;  /* 0x0000181fff037424 */ /* 0x002fe200078e00ff */
[----:B------:R-:W-:Y:S02]  /*19ee0*/  MOV R2, 0x19f00 ;  /* 0x00019f0000027802 */ /* 0x000fe40000000f00 */
[----:B--2345:R-:W-:Y:S05]  /*19ef0*/  CALL.REL.NOINC `($__internal_31_$__cuda_sm70_shflsync_idx_p) ;  /* 0x000022f000007944 */ /* 0x03cfea0003c00000 */
[----:B------:R-:W-:Y:S01]  /*19f00*/  MOV R4, R34 ;  /* 0x0000002200047202 */ /* 0x000fe20000000f00 */
[----:B------:R-:W-:Y:S05]  /*19f10*/  BRA `(.L_x_1882) ;  /* 0xfffee40000007947 */ /* 0x000fea000383ffff */
.L_x_1744:
[----:B------:R-:W-:Y:S01]  /*19f20*/  IMAD.MOV.U32 R33, RZ, RZ, R13 ;  /* 0x000000ffff217224 */ /* 0x000fe200078e000d */
[----:B------:R-:W-:Y:S01]  /*19f30*/  MOV R32, 0x2 ;  /* 0x0000000200207802 */ /* 0x000fe20000000f00 */
[----:B------:R-:W-:Y:S01]  /*19f40*/  IMAD.MOV.U32 R3, RZ, RZ, 0x181f ;  /* 0x0000181fff037424 */ /* 0x000fe200078e00ff */
[----:B------:R-:W-:Y:S02]  /*19f50*/  MOV R2, 0x19f70 ;  /* 0x00019f7000027802 */ /* 0x000fe40000000f00 */
[----:B-12345:R-:W-:Y:S05]  /*19f60*/  CALL.REL.NOINC `($__internal_31_$__cuda_sm70_shflsync_idx_p) ;  /* 0x0000228000007944 */ /* 0x03efea0003c00000 */
[----:B------:R-:W-:Y:S01]  /*19f70*/  MOV R0, R34 ;  /* 0x0000002200007202 */ /* 0x000fe20000000f00 */
[----:B------:R-:W-:Y:S05]  /*19f80*/  BRA `(.L_x_1883) ;  /* 0xfffee3b000007947 */ /* 0x000fea000383ffff */
.L_x_1747:
[----:B------:R-:W-:Y:S01]  /*19f90*/  IMAD.MOV.U32 R33, RZ, RZ, R12 ;  /* 0x000000ffff217224 */ /* 0x000fe200078e000c */
[----:B------:R-:W-:Y:S01]  /*19fa0*/  MOV R32, 0x3 ;  /* 0x0000000300207802 */ /* 0x000fe20000000f00 */
[----:B-1----:R-:W-:Y:S01]  /*19fb0*/  IMAD.MOV.U32 R3, RZ, RZ, 0x181f ;  /* 0x0000181fff037424 */ /* 0x002fe200078e00ff */
[----:B------:R-:W-:-:S02]  /*19fc0*/  MOV R2, 0x19fe0 ;  /* 0x00019fe000027802 */ /* 0x000fc40000000f00 */
[----:B--2345:R-:W-:Y:S05]  /*19fd0*/  CALL.REL.NOINC `($__internal_31_$__cuda_sm70_shflsync_idx_p) ;  /* 0x0000221000007944 */ /* 0x03cfea0003c00000 */
        /* <DEDUP_REMOVED lines=8> */
.L_x_1750:
[----:B------:R-:W-:Y:S01]  /*1a060*/  IMAD.MOV.U32 R33, RZ, RZ, R5 ;  /* 0x000000ffff217224 */ /* 0x000fe200078e0005 */
[----:B------:R-:W-:Y:S01]  /*1a070*/  MOV R32, RZ ;  /* 0x000000ff00207202 */ /* 0x000fe20000000f00 */
[----:B------:R-:W-:Y:S01]  /*1a080*/  IMAD.MOV.U32 R3, RZ, RZ, 0x181f ;  /* 0x0000181fff037424 */ /* 0x000fe200078e00ff */
[----:B------:R-:W-:Y:S02]  /*1a090*/  MOV R2, 0x1a0b0 ;  /* 0x0001a0b000027802 */ /* 0x000fe40000000f00 */
[----:B------:R-:W-:Y:S05]  /*1a0a0*/  CALL.REL.NOINC `($__internal_31_$__cuda_sm70_shflsync_idx_p) ;  /* 0x0000214000007944 */ /* 0x000fea0003c00000 */
[----:B------:R-:W-:Y:S01]  /*1a0b0*/  MOV R4, R34 ;  /* 0x0000002200047202 */ /* 0x000fe20000000f00 */
[----:B------:R-:W-:Y:S05]  /*1a0c0*/  BRA `(.L_x_1885) ;  /* 0xfffeeee000007947 */ /* 0x000fea000383ffff */
.L_x_1751:
[----:B------:R-:W-:Y:S01]  /*1a0d0*/  IMAD.MOV.U32 R33, RZ, RZ, R14 ;  /* 0x000000ffff217224 */ /* 0x000fe200078e000e */
[----:B------:R-:W-:Y:S01]  /*1a0e0*/  MOV R32, RZ ;  /* 0x000000ff00207202 */ /* 0x000fe20000000f00 */
[----:B------:R-:W-:Y:S01]  /*1a0f0*/  IMAD.MOV.U32 R3, RZ, RZ, 0x181f ;  /* 0x0000181fff037424 */ /* 0x000fe200078e00ff */
[----:B------:R-:W-:Y:S02]  /*1a100*/  MOV R2, 0x1a120 ;  /* 0x0001a12000027802 */ /* 0x000fe40000000f00 */
[----:B-12---:R-:W-:Y:S05]  /*1a110*/  CALL.REL.NOINC `($__internal_31_$__cuda_sm70_shflsync_idx_p) ;  /* 0x000020d000007944 */ /* 0x006fea0003c00000 */
[----:B------:R-:W-:Y:S01]  /*1a120*/  IADD3 R8, P0, R34, R21, RZ ;  /* 0x0000001522087210 */ /* 0x000fe20007f1e0ff */
[----:B------:R-:W-:Y:S01]  /*1a130*/  IMAD.MOV.U32 R33, RZ, RZ, R5 ;  /* 0x000000ffff217224 */ /* 0x000fe200078e0005 */
[C---:B------:R-:W-:Y:S01]  /*1a140*/  LOP3.LUT P2, RZ, R196.reuse, 0x2, RZ, 0xc0, !PT ;  /* 0x00000002c4ff7812 */ /* 0x040fe2000784c0ff */
[----:B------:R-:W-:Y:S01]  /*1a150*/  IMAD.MOV.U32 R32, RZ, RZ, 0x1 ;  /* 0x00000001ff207424 */ /* 0x000fe200078e00ff */
[----:B------:R-:W-:Y:S01]  /*1a160*/  LOP3.LUT P1, RZ, R196, 0x1, RZ, 0xc0, !PT ;  /* 0x00000001c4ff7812 */ /* 0x000fe2000782c0ff */
[----:B------:R-:W-:Y:S01]  /*1a170*/  IMAD.X R9, R4, 0x1, R20, P0 ;  /* 0x0000000104097824 */ /* 0x000fe200000e0614 */
[----:B------:R-:W-:-:S02]  /*1a180*/  IADD3 R6, P0, R34, R17, RZ ;  /* 0x0000001122067210 */ /* 0x000fc40007f1e0ff */
[----:B------:R-:W-:Y:S02]  /*1a190*/  LOP3.LUT P3, RZ, R196, 0x4, RZ, 0xc0, !PT ;  /* 0x00000004c4ff7812 */ /* 0x000fe4000786c0ff */
[----:B------:R-:W-:Y:S01]  /*1a1a0*/  SEL R13, RZ, 0x10, P2 ;  /* 0x00000010ff0d7807 */ /* 0x000fe20001000000 */
[----:B------:R-:W-:Y:S01]  /*1a1b0*/  IMAD.X R7, R4, 0x1, R18, P0 ;  /* 0x0000000104077824 */ /* 0x000fe200000e0612 */
[----:B------:R-:W-:Y:S02]  /*1a1c0*/  IADD3 R2, P0, R34, R19, RZ ;  /* 0x0000001322027210 */ /* 0x000fe40007f1e0ff */
[----:B------:R-:W-:Y:S01]  /*1a1d0*/  SEL R12, RZ, 0x10, P1 ;  /* 0x00000010ff0c7807 */ /* 0x000fe20000800000 */
[----:B------:R-:W-:Y:S01]  /*1a1e0*/  @!PT LDS RZ, [RZ] ;  /* 0x00000000fffff984 */ /* 0x000fe20000000800 */
[----:B------:R-:W-:Y:S01]  /*1a1f0*/  @!PT LDS RZ, [RZ] ;  /* 0x00000000fffff984 */ /* 0x000fe20000000800 */
[----:B------:R-:W-:Y:S01]  /*1a200*/  @!PT LDS RZ, [RZ] ;  /* 0x00000000fffff984 */ /* 0x000fe20000000800 */
[----:B------:R1:W-:Y:S02]  /*1a210*/  LDGSTS.E.BYPASS.LTC128B.128 [R107+0x12100], [R8.64], !P2 ;  /* 0x12100000086b7fae */ /* 0x0003e4000d101d48 */
[----:B------:R-:W-:Y:S02]  /*1a220*/  IMAD.X R3, R4, 0x1, R16, P0 ;  /* 0x0000000104037824 */ /* 0x000fe400000e0610 */
[----:B------:R2:W-:Y:S04]  /*1a230*/  LDGSTS.E.BYPASS.LTC128B.128 [R107+0x14100], [R6.64], !P1 ;  /* 0x14100000066b7fae */ /* 0x0005e8000c901d48 */
[----:B------:R3:W-:Y:S01]  /*1a240*/  LDGSTS.E.BYPASS.LTC128B.128 [R107+0x16100], [R2.64], !P3 ;  /* 0x16100000026b7fae */ /* 0x0007e2000d901d48 */
[----:B-1----:R-:W-:-:S02]  /*1a250*/  IMAD.MOV.U32 R9, RZ, RZ, R149 ;  /* 0x000000ffff097224 */ /* 0x002fc400078e0095 */
[----:B---3--:R-:W-:Y:S01]  /*1a260*/  IMAD.MOV.U32 R3, RZ, RZ, 0x181f ;  /* 0x0000181fff037424 */ /* 0x008fe200078e00ff */
[----:B------:R-:W-:Y:S02]  /*1a270*/  MOV R2, 0x1a290 ;  /* 0x0001a29000027802 */ /* 0x000fe40000000f00 */
[----:B--2---:R-:W-:Y:S05]  /*1a280*/  CALL.REL.NOINC `($__internal_31_$__cuda_sm70_shflsync_idx_p) ;  /* 0x00001f6000007944 */ /* 0x004fea0003c00000 */
[----:B------:R-:W-:Y:S01]  /*1a290*/  IMAD.MOV.U32 R8, RZ, RZ, R34 ;  /* 0x000000ffff087224 */ /* 0x000fe200078e0022 */
[----:B------:R-:W-:Y:S01]  /*1a2a0*/  MOV R32, 0x1 ;  /* 0x0000000100207802 */ /* 0x000fe20000000f00 */
[----:B------:R-:W-:Y:S01]  /*1a2b0*/  IMAD.MOV.U32 R33, RZ, RZ, R14 ;  /* 0x000000ffff217224 */ /* 0x000fe200078e000e */
[----:B------:R-:W-:Y:S02]  /*1a2c0*/  MOV R3, 0x181f ;  /* 0x0000181f00037802 */ /* 0x000fe40000000f00 */
[----:B------:R-:W-:Y:S02]  /*1a2d0*/  MOV R2, 0x1a2f0 ;  /* 0x0001a2f000027802 */ /* 0x000fe40000000f00 */
[----:B------:R-:W-:Y:S05]  /*1a2e0*/  CALL.REL.NOINC `($__internal_31_$__cuda_sm70_shflsync_idx_p) ;  /* 0x00001f0000007944 */ /* 0x000fea0003c00000 */
[----:B------:R-:W-:Y:S01]  /*1a2f0*/  MOV R0, R34 ;  /* 0x0000002200007202 */ /* 0x000fe20000000f00 */
[----:B------:R-:W-:Y:S05]  /*1a300*/  BRA `(.L_x_1886) ;  /* 0xfffeedf000007947 */ /* 0x000fea000383ffff */
.L_x_1756:
[----:B------:R-:W-:Y:S01]  /*1a310*/  IMAD.MOV.U32 R33, RZ, RZ, R0 ;  /* 0x000000ffff217224 */ /* 0x000fe200078e0000 */
[----:B------:R-:W-:Y:S01]  /*1a320*/  MOV R32, RZ ;  /* 0x000000ff00207202 */ /* 0x000fe20000000f00 */
[----:B------:R-:W-:Y:S01]  /*1a330*/  IMAD.MOV.U32 R3, RZ, RZ, 0x1c1f ;  /* 0x00001c1fff037424 */ /* 0x000fe200078e00ff */
[----:B------:R-:W-:-:S02]  /*1a340*/  MOV R2, 0x1a360 ;  /* 0x0001a36000027802 */ /* 0x000fc40000000f00 */
[----:B------:R-:W-:Y:S05]  /*1a350*/  CALL.REL.NOINC `($__internal_31_$__cuda_sm70_shflsync_idx_p) ;  /* 0x00001e9000007944 */ /* 0x000fea0003c00000 */
[----:B------:R-:W-:Y:S01]  /*1a360*/  MOV R8, R34 ;  /* 0x0000002200087202 */ /* 0x000fe20000000f00 */
[----:B------:R-:W-:Y:S05]  /*1a370*/  BRA `(.L_x_1887) ;  /* 0xfffef07000007947 */ /* 0x000fea000383ffff */
.L_x_1757:
[----:B------:R-:W-:Y:S01]  /*1a380*/  IMAD.MOV.U32 R33, RZ, RZ, R6 ;  /* 0x000000ffff217224 */ /* 0x000fe200078e0006 */
[----:B------:R-:W-:Y:S01]  /*1a390*/  MOV R32, RZ ;  /* 0x000000ff00207202 */ /* 0x000fe20000000f00 */
[----:B------:R-:W-:Y:S01]  /*1a3a0*/  IMAD.MOV.U32 R3, RZ, RZ, 0x1c1f ;  /* 0x00001c1fff037424 */ /* 0x000fe200078e00ff */
[----:B------:R-:W-:-:S02]  /*1a3b0*/  MOV R2, 0x1a3d0 ;  /* 0x0001a3d000027802 */ /* 0x000fc40000000f00 */
[----:B-12---:R-:W-:Y:S05]  /*1a3c0*/  CALL.REL.NOINC `($__internal_31_$__cuda_sm70_shflsync_idx_p) ;  /* 0x00001e2000007944 */ /* 0x006fea0003c00000 */
[----:B------:R-:W-:Y:S01]  /*1a3d0*/  IMAD.MOV.U32 R33, RZ, RZ, R5 ;  /* 0x000000ffff217224 */ /* 0x000fe200078e0005 */
[----:B------:R-:W-:Y:S01]  /*1a3e0*/  MOV R32, RZ ;  /* 0x000000ff00207202 */ /* 0x000fe20000000f00 */
[----:B------:R-:W-:Y:S01]  /*1a3f0*/  IMAD.MOV.U32 R3, RZ, RZ, 0x1c1f ;  /* 0x00001c1fff037424 */ /* 0x000fe200078e00ff */
[----:B------:R-:W-:Y:S01]  /*1a400*/  MOV R4, R34 ;  /* 0x0000002200047202 */ /* 0x000fe20000000f00 */
[----:B------:R-:W-:Y:S01]  /*1a410*/  IMAD.MOV.U32 R5, RZ, RZ, R8 ;  /* 0x000000ffff057224 */ /* 0x000fe200078e0008 */
[----:B------:R-:W-:-:S02]  /*1a420*/  MOV R2, 0x1a440 ;  /* 0x0001a44000027802 */ /* 0x000fc40000000f00 */
[----:B------:R-:W-:Y:S05]  /*1a430*/  CALL.REL.NOINC `($__internal_31_$__cuda_sm70_shflsync_idx_p) ;  /* 0x00001db000007944 */ /* 0x000fea0003c00000 */
[----:B------:R-:W-:Y:S01]  /*1a440*/  IMAD.MOV.U32 R30, RZ, RZ, R34 ;  /* 0x000000ffff1e7224 */ /* 0x000fe200078e0022 */
[----:B------:R-:W-:Y:S01]  /*1a450*/  MOV R32, RZ ;  /* 0x000000ff00207202 */ /* 0x000fe20000000f00 */
[----:B------:R-:W-:Y:S01]  /*1a460*/  IMAD.MOV.U32 R33, RZ, RZ, R12 ;  /* 0x000000ffff217224 */ /* 0x000fe200078e000c */
[----:B------:R-:W-:-:S02]  /*1a470*/  MOV R3, 0x1c1f ;  /* 0x00001c1f00037802 */ /* 0x000fc40000000f00 */
[----:B------:R-:W-:Y:S02]  /*1a480*/  MOV R2, 0x1a4a0 ;  /* 0x0001a4a000027802 */ /* 0x000fe40000000f00 */
[----:B------:R-:W-:Y:S05]  /*1a490*/  CALL.REL.NOINC `($__internal_31_$__cuda_sm70_shflsync_idx_p) ;  /* 0x00001d5000007944 */ /* 0x000fea0003c00000 */
[----:B------:R-:W-:Y:S01]  /*1a4a0*/  MOV R0, R34 ;  /* 0x0000002200007202 */ /* 0x000fe20000000f00 */
[----:B------:R-:W-:Y:S05]  /*1a4b0*/  BRA `(.L_x_1888) ;  /* 0xfffeef8000007947 */ /* 0x000fea000383ffff */
.L_x_1782:
[----:B------:R-:W-:Y:S01]  /*1a4c0*/  IMAD.MOV.U32 R33, RZ, RZ, R0 ;  /* 0x000000ffff217224 */ /* 0x000fe200078e0000 */
[----:B------:R-:W-:Y:S01]  /*1a4d0*/  MOV R32, RZ ;  /* 0x000000ff00207202 */ /* 0x000fe20000000f00 */
[----:B------:R-:W-:Y:S01]  /*1a4e0*/  IMAD.MOV.U32 R3, RZ, RZ, 0x1c1f ;  /* 0x00001c1fff037424 */ /* 0x000fe200078e00ff */
[----:B------:R-:W-:Y:S02]  /*1a4f0*/  MOV R2, 0x1a510 ;  /* 0x0001a51000027802 */ /* 0x000fe40000000f00 */
[----:B------:R-:W-:Y:S05]  /*1a500*/  CALL.REL.NOINC `($__internal_31_$__cuda_sm70_shflsync_idx_p) ;  /* 0x00001ce000007944 */ /* 0x000fea0003c00000 */
[----:B------:R-:W-:Y:S01]  /*1a510*/  MOV R0, R34 ;  /* 0x0000002200007202 */ /* 0x000fe20000000f00 */
[----:B------:R-:W-:Y:S05]  /*1a520*/  BRA `(.L_x_1889) ;  /* 0xffff1a1000007947 */ /* 0x000fea000383ffff */
.L_x_1783:
[----:B------:R-:W-:Y:S01]  /*1a530*/  IMAD.MOV.U32 R33, RZ, RZ, R6 ;  /* 0x000000ffff217224 */ /* 0x000fe200078e0006 */
[----:B------:R-:W-:Y:S01]  /*1a540*/  MOV R32, RZ ;  /* 0x000000ff00207202 */ /* 0x000fe20000000f00 */
[----:B------:R-:W-:Y:S01]  /*1a550*/  IMAD.MOV.U32 R3, RZ, RZ, 0x1c1f ;  /* 0x00001c1fff037424 */ /* 0x000fe200078e00ff */
[----:B------:R-:W-:Y:S02]  /*1a560*/  MOV R2, 0x1a580 ;  /* 0x0001a58000027802 */ /* 0x000fe40000000f00 */
[----:B-1----:R-:W-:Y:S05]  /*1a570*/  CALL.REL.NOINC `($__internal_31_$__cuda_sm70_shflsync_idx_p) ;  /* 0x00001c7000007944 */ /* 0x002fea0003c00000 */
        /* <DEDUP_REMOVED lines=15> */
.L_x_1798:
[----:B------:R-:W-:Y:S01]  /*1a670*/  IMAD.MOV.U32 R33, RZ, RZ, R20 ;  /* 0x000000ffff217224 */ /* 0x000fe200078e0014 */
[----:B------:R-:W-:Y:S01]  /*1a680*/  MOV R32, RZ ;  /* 0x000000ff00207202 */ /* 0x000fe20000000f00 */
[----:B------:R-:W-:Y:S01]  /*1a690*/  IMAD.MOV.U32 R3, RZ, RZ, 0x181f ;  /* 0x0000181fff037424 */ /* 0x000fe200078e00ff */
[----:B------:R-:W-:Y:S02]  /*1a6a0*/  MOV R2, 0x1a6c0 ;  /* 0x0001a6c000027802 */ /* 0x000fe40000000f00 */
[----:B-1234-:R-:W-:Y:S05]  /*1a6b0*/  CALL.REL.NOINC `($__internal_31_$__cuda_sm70_shflsync_idx_p) ;  /* 0x00001b3000007944 */ /* 0x01efea0003c00000 */
[----:B------:R-:W-:Y:S01]  /*1a6c0*/  MOV R9, R34 ;  /* 0x0000002200097202 */ /* 0x000fe20000000f00 */
[----:B------:R-:W-:Y:S05]  /*1a6d0*/  BRA `(.L_x_1891) ;  /* 0xffff473000007947 */ /* 0x000fea000383ffff */
.L_x_1799:
[----:B------:R-:W-:Y:S01]  /*1a6e0*/  IMAD.MOV.U32 R33, RZ, RZ, R24 ;  /* 0x000000ffff217224 */ /* 0x000fe200078e0018 */
[----:B------:R-:W-:Y:S01]  /*1a6f0*/  MOV R32, RZ ;  /* 0x000000ff00207202 */ /* 0x000fe20000000f00 */
[----:B------:R-:W-:Y:S01]  /*1a700*/  IMAD.MOV.U32 R3, RZ, RZ, 0x181f ;  /* 0x0000181fff037424 */ /* 0x000fe200078e00ff */
[----:B------:R-:W-:Y:S02]  /*1a710*/  MOV R2, 0x1a730 ;  /* 0x0001a73000027802 */ /* 0x000fe40000000f00 */
[----:B-1234-:R-:W-:Y:S05]  /*1a720*/  CALL.REL.NOINC `($__internal_31_$__cuda_sm70_shflsync_idx_p) ;  /* 0x00001ac000007944 */ /* 0x01efea0003c00000 */
[----:B------:R-:W-:Y:S01]  /*1a730*/  LOP3.LUT P2, RZ, R196, 0x2, RZ, 0xc0, !PT ;  /* 0x00000002c4ff7812 */ /* 0x000fe2000784c0ff */
[----:B------:R-:W-:Y:S01]  /*1a740*/  IMAD.MOV.U32 R33, RZ, RZ, R20 ;  /* 0x000000ffff217224 */ /* 0x000fe200078e0014 */
[----:B------:R-:W-:Y:S01]  /*1a750*/  IADD3 R2, P0, R34, R23, RZ ;  /* 0x0000001722027210 */ /* 0x000fe20007f1e0ff */
[----:B------:R-:W-:Y:S01]  /*1a760*/  IMAD.MOV.U32 R20, RZ, RZ, R149 ;  /* 0x000000ffff147224 */ /* 0x000fe200078e0095 */
[C---:B------:R-:W-:Y:S01]  /*1a770*/  LOP3.LUT P1, RZ, R196.reuse, 0x1, RZ, 0xc0, !PT ;  /* 0x00000001c4ff7812 */ /* 0x040fe2000782c0ff */
[----:B------:R-:W-:Y:S01]  /*1a780*/  IMAD.MOV.U32 R32, RZ, RZ, 0x1 ;  /* 0x00000001ff207424 */ /* 0x000fe200078e00ff */
[----:B------:R-:W-:Y:S01]  /*1a790*/  LOP3.LUT P3, RZ, R196, 0x4, RZ, 0xc0, !PT ;  /* 0x00000004c4ff7812 */ /* 0x000fe2000786c0ff */
[----:B------:R-:W-:Y:S01]  /*1a7a0*/  IMAD.X R3, R9, 0x1, R25, P0 ;  /* 0x0000000109037824 */ /* 0x000fe200000e0619 */
[----:B------:R-:W-:-:S02]  /*1a7b0*/  SEL R22, RZ, 0x10, P2 ;  /* 0x00000010ff167807 */ /* 0x000fc40001000000 */
[----:B------:R-:W-:-:S03]  /*1a7c0*/  SEL R21, RZ, 0x10, P1 ;  /* 0x00000010ff157807 */ /* 0x000fc60000800000 */
[----:B------:R-:W-:Y:S01]  /*1a7d0*/  @!PT LDS RZ, [RZ] ;  /* 0x00000000fffff984 */ /* 0x000fe20000000800 */
[----:B------:R-:W-:Y:S01]  /*1a7e0*/  @!PT LDS RZ, [RZ] ;  /* 0x00000000fffff984 */ /* 0x000fe20000000800 */
[----:B------:R-:W-:Y:S01]  /*1a7f0*/  @!PT LDS RZ, [RZ] ;  /* 0x00000000fffff984 */ /* 0x000fe20000000800 */
[----:B------:R1:W-:Y:S02]  /*1a800*/  LDGSTS.E.BYPASS.LTC128B.128 [R107+0x6100], [R2.64], !P2 ;  /* 0x06100000026b7fae */ /* 0x0003e4000d101d48 */
[----:B-1----:R-:W-:-:S05]  /*1a810*/  IADD3 R2, P0, R34, R26, RZ ;  /* 0x0000001a22027210 */ /* 0x002fca0007f1e0ff */
[----:B------:R-:W-:-:S05]  /*1a820*/  IMAD.X R3, R9, 0x1, R27, P0 ;  /* 0x0000000109037824 */ /* 0x000fca00000e061b */
[----:B------:R1:W-:Y:S02]  /*1a830*/  LDGSTS.E.BYPASS.LTC128B.128 [R107+0x8100], [R2.64], !P1 ;  /* 0x08100000026b7fae */ /* 0x0003e4000c901d48 */
[----:B-1----:R-:W-:-:S05]  /*1a840*/  IADD3 R2, P0, R34, R28, RZ ;  /* 0x0000001c22027210 */ /* 0x002fca0007f1e0ff */
[----:B------:R-:W-:-:S05]  /*1a850*/  IMAD.X R3, R9, 0x1, R29, P0 ;  /* 0x0000000109037824 */ /* 0x000fca00000e061d */
[----:B------:R1:W-:Y:S02]  /*1a860*/  LDGSTS.E.BYPASS.LTC128B.128 [R107+0xa100], [R2.64], !P3 ;  /* 0x0a100000026b7fae */ /* 0x0003e4000d901d48 */
[----:B-1----:R-:W-:Y:S01]  /*1a870*/  IMAD.MOV.U32 R3, RZ, RZ, 0x181f ;  /* 0x0000181fff037424 */ /* 0x002fe200078e00ff */
[----:B------:R-:W-:Y:S02]  /*1a880*/  MOV R2, 0x1a8a0 ;  /* 0x0001a8a000027802 */ /* 0x000fe40000000f00 */
[----:B------:R-:W-:Y:S05]  /*1a890*/  CALL.REL.NOINC `($__internal_31_$__cuda_sm70_shflsync_idx_p) ;  /* 0x0000195000007944 */ /* 0x000fea0003c00000 */
        /* <DEDUP_REMOVED lines=8> */
.L_x_1802:
[----:B------:R-:W-:Y:S01]  /*1a920*/  IMAD.MOV.U32 R33, RZ, RZ, R5 ;  /* 0x000000ffff217224 */ /* 0x000fe200078e0005 */
[----:B------:R-:W-:Y:S01]  /*1a930*/  MOV R32, RZ ;  /* 0x000000ff00207202 */ /* 0x000fe20000000f00 */
[----:B------:R-:W-:Y:S01]  /*1a940*/  IMAD.MOV.U32 R3, RZ, RZ, 0x181f ;  /* 0x0000181fff037424 */ /* 0x000fe200078e00ff */
[----:B------:R-:W-:-:S02]  /*1a950*/  MOV R2, 0x1a970 ;  /* 0x0001a97000027802 */ /* 0x000fc40000000f00 */
[----:B------:R-:W-:Y:S05]  /*1a960*/  CALL.REL.NOINC `($__internal_31_$__cuda_sm70_shflsync_idx_p) ;  /* 0x0000188000007944 */ /* 0x000fea0003c00000 */
[----:B------:R-:W-:Y:S01]  /*1a970*/  MOV R4, R34 ;  /* 0x0000002200047202 */ /* 0x000fe20000000f00 */
[----:B------:R-:W-:Y:S05]  /*1a980*/  BRA `(.L_x_1893) ;  /* 0xffff6dc000007947 */ /* 0x000fea000383ffff */
.L_x_1803:
[----:B------:R-:W-:Y:S01]  /*1a990*/  IMAD.MOV.U32 R33, RZ, RZ, R6 ;  /* 0x000000ffff217224 */ /* 0x000fe200078e0006 */
[----:B------:R-:W-:Y:S01]  /*1a9a0*/  MOV R32, RZ ;  /* 0x000000ff00207202 */ /* 0x000fe20000000f00 */
[----:B------:R-:W-:Y:S01]  /*1a9b0*/  IMAD.MOV.U32 R3, RZ, RZ, 0x181f ;  /* 0x0000181fff037424 */ /* 0x000fe200078e00ff */
[----:B------:R-:W-:-:S02]  /*1a9c0*/  MOV R2, 0x1a9e0 ;  /* 0x0001a9e000027802 */ /* 0x000fc40000000f00 */
[----:B-12---:R-:W-:Y:S05]  /*1a9d0*/  CALL.REL.NOINC `($__internal_31_$__cuda_sm70_shflsync_idx_p) ;  /* 0x0000181000007944 */ /* 0x006fea0003c00000 */
[----:B------:R-:W-:Y:S01]  /*1a9e0*/  IADD3 R20, P0, R34, R7, RZ ;  /* 0x0000000722147210 */ /* 0x000fe20007f1e0ff */
[----:B------:R-:W-:Y:S01]  /*1a9f0*/  IMAD.MOV.U32 R33, RZ, RZ, R5 ;  /* 0x000000ffff217224 */ /* 0x000fe200078e0005 */
[C---:B------:R-:W-:Y:S01]  /*1aa00*/  LOP3.LUT P2, RZ, R196.reuse, 0x2, RZ, 0xc0, !PT ;  /* 0x00000002c4ff7812 */ /* 0x040fe2000784c0ff */
[----:B------:R-:W-:Y:S01]  /*1aa10*/  IMAD.MOV.U32 R12, RZ, RZ, R149 ;  /* 0x000000ffff0c7224 */ /* 0x000fe200078e0095 */
[----:B------:R-:W-:Y:S01]  /*1aa20*/  LOP3.LUT P1, RZ, R196, 0x1, RZ, 0xc0, !PT ;  /* 0x00000001c4ff7812 */ /* 0x000fe2000782c0ff */
[----:B------:R-:W-:Y:S01]  /*1aa30*/  IMAD.X R21, R4, 0x1, R14, P0 ;  /* 0x0000000104157824 */ /* 0x000fe200000e060e */
[----:B------:R-:W-:Y:S01]  /*1aa40*/  IADD3 R2, P0, R34, R15, RZ ;  /* 0x0000000f22027210 */ /* 0x000fe20007f1e0ff */
[----:B------:R-:W-:Y:S01]  /*1aa50*/  IMAD.MOV.U32 R32, RZ, RZ, 0x1 ;  /* 0x00000001ff207424 */ /* 0x000fe200078e00ff */
[----:B------:R-:W-:-:S02]  /*1aa60*/  LOP3.LUT P3, RZ, R196, 0x4, RZ, 0xc0, !PT ;  /* 0x00000004c4ff7812 */ /* 0x000fc4000786c0ff */
[----:B------:R-:W-:Y:S01]  /*1aa70*/  SEL R5, RZ, 0x10, P2 ;  /* 0x00000010ff057807 */ /* 0x000fe20001000000 */
[----:B------:R-:W-:Y:S01]  /*1aa80*/  IMAD.X R3, R4, 0x1, R16, P0 ;  /* 0x0000000104037824 */ /* 0x000fe200000e0610 */
[----:B------:R-:W-:-:S03]  /*1aa90*/  SEL R13, RZ, 0x10, P1 ;  /* 0x00000010ff0d7807 */ /* 0x000fc60000800000 */
[----:B------:R-:W-:Y:S01]  /*1aaa0*/  @!PT LDS RZ, [RZ] ;  /* 0x00000000fffff984 */ /* 0x000fe20000000800 */
[----:B------:R-:W-:Y:S01]  /*1aab0*/  @!PT LDS RZ, [RZ] ;  /* 0x00000000fffff984 */ /* 0x000fe20000000800 */
[----:B------:R-:W-:Y:S01]  /*1aac0*/  @!PT LDS RZ, [RZ] ;  /* 0x00000000fffff984 */ /* 0x000fe20000000800 */
[----:B------:R1:W-:Y:S04]  /*1aad0*/  LDGSTS.E.BYPASS.LTC128B.128 [R107+0xc100], [R20.64], !P2 ;  /* 0x0c100000146b7fae */ /* 0x0003e8000d101d48 */
[----:B------:R2:W-:Y:S02]  /*1aae0*/  LDGSTS.E.BYPASS.LTC128B.128 [R107+0xe100], [R2.64], !P1 ;  /* 0x0e100000026b7fae */ /* 0x0005e4000c901d48 */
[----:B--2---:R-:W-:-:S05]  /*1aaf0*/  IADD3 R2, P0, R34, R17, RZ ;  /* 0x0000001122027210 */ /* 0x004fca0007f1e0ff */
[----:B------:R-:W-:-:S05]  /*1ab00*/  IMAD.X R3, R4, 0x1, R18, P0 ;  /* 0x0000000104037824 */ /* 0x000fca00000e0612 */
[----:B------:R2:W-:Y:S02]  /*1ab10*/  LDGSTS.E.BYPASS.LTC128B.128 [R107+0x10100], [R2.64], !P3 ;  /* 0x10100000026b7fae */ /* 0x0005e4000d901d48 */
[----:B--2---:R-:W-:Y:S01]  /*1ab20*/  IMAD.MOV.U32 R3, RZ, RZ, 0x181f ;  /* 0x0000181fff037424 */ /* 0x004fe200078e00ff */
[----:B------:R-:W-:Y:S02]  /*1ab30*/  MOV R2, 0x1ab50 ;  /* 0x0001ab5000027802 */ /* 0x000fe40000000f00 */
[----:B-1----:R-:W-:Y:S05]  /*1ab40*/  CALL.REL.NOINC `($__internal_31_$__cuda_sm70_shflsync_idx_p) ;  /* 0x000016a000007944 */ /* 0x002fea0003c00000 */
        /* <DEDUP_REMOVED lines=8> */
.L_x_1807:
[----:B------:R-:W-:Y:S01]  /*1abd0*/  MOV R32, RZ ;  /* 0x000000ff00207202 */ /* 0x000fe20000000f00 */
[----:B------:R-:W-:Y:S01]  /*1abe0*/  IMAD.MOV.U32 R33, RZ, RZ, R9 ;  /* 0x000000ffff217224 */ /* 0x000fe200078e0009 */
[----:B------:R-:W-:Y:S01]  /*1abf0*/  MOV R2, 0x1ac20 ;  /* 0x0001ac2000027802 */ /* 0x000fe20000000f00 */
[----:B------:R-:W-:Y:S02]  /*1ac00*/  IMAD.MOV.U32 R3, RZ, RZ, 0x181f ;  /* 0x0000181fff037424 */ /* 0x000fe400078e00ff */
[----:B--234-:R-:W-:Y:S05]  /*1ac10*/  CALL.REL.NOINC `($__internal_31_$__cuda_sm70_shflsync_idx_p) ;  /* 0x000015d000007944 */ /* 0x01cfea0003c00000 */
[----:B------:R-:W-:Y:S01]  /*1ac20*/  MOV R5, R34 ;  /* 0x0000002200057202 */ /* 0x000fe20000000f00 */
[----:B------:R-:W-:-:S05]  /*1ac30*/  BRA `(.L_x_1895) ;  /* 0xffff70d000007947 */ /* 0x000fca000383ffff */
.L_x_1808:
[----:B------:R-:W-:Y:S01]  /*1ac40*/  MOV R32, RZ ;  /* 0x000000ff00207202 */ /* 0x000fe20000000f00 */
[----:B------:R-:W-:Y:S01]  /*1ac50*/  IMAD.MOV.U32 R33, RZ, RZ, R16 ;  /* 0x000000ffff217224 */ /* 0x000fe200078e0010 */
[----:B------:R-:W-:Y:S01]  /*1ac60*/  MOV R2, 0x1ac90 ;  /* 0x0001ac9000027802 */ /* 0x000fe20000000f00 */
[----:B------:R-:W-:Y:S02]  /*1ac70*/  IMAD.MOV.U32 R3, RZ, RZ, 0x181f ;  /* 0x0000181fff037424 */ /* 0x000fe400078e00ff */
[----:B-1234-:R-:W-:Y:S05]  /*1ac80*/  CALL.REL.NOINC `($__internal_31_$__cuda_sm70_shflsync_idx_p) ;  /* 0x0000156000007944 */ /* 0x01efea0003c00000 */
[----:B------:R-:W-:Y:S01]  /*1ac90*/  LOP3.LUT P3, RZ, R196, 0x2, RZ, 0xc0, !PT ;  /* 0x00000002c4ff7812 */ /* 0x000fe2000786c0ff */
[----:B------:R-:W-:Y:S01]  /*1aca0*/  IMAD R4, R190, 0x6000, R10 ;  /* 0x00006000be047824 */ /* 0x000fe200078e020a */
[----:B------:R-:W-:Y:S01]  /*1acb0*/  IADD3 R2, P0, R34, R17, RZ ;  /* 0x0000001122027210 */ /* 0x000fe20007f1e0ff */
[----:B------:R-:W-:Y:S01]  /*1acc0*/  IMAD.MOV.U32 R33, RZ, RZ, R9 ;  /* 0x000000ffff217224 */ /* 0x000fe200078e0009 */
[C---:B------:R-:W-:Y:S01]  /*1acd0*/  LOP3.LUT P2, RZ, R196.reuse, 0x1, RZ, 0xc0, !PT ;  /* 0x00000001c4ff7812 */ /* 0x040fe2000784c0ff */
[----:B------:R-:W-:Y:S01]  /*1ace0*/  IMAD.MOV.U32 R32, RZ, RZ, 0x1 ;  /* 0x00000001ff207424 */ /* 0x000fe200078e00ff */
[----:B------:R-:W-:Y:S01]  /*1acf0*/  LOP3.LUT P1, RZ, R196, 0x4, RZ, 0xc0, !PT ;  /* 0x00000004c4ff7812 */ /* 0x000fe2000782c0ff */
[C---:B------:R-:W-:Y:S01]  /*1ad00*/  IMAD.X R3, R5.reuse, 0x1, R19, P0 ;  /* 0x0000000105037824 */ /* 0x040fe200000e0613 */
[C---:B------:R-:W-:Y:S02]  /*1ad10*/  IADD3 R6, P0, R34.reuse, R24, RZ ;  /* 0x0000001822067210 */ /* 0x040fe40007f1e0ff */
[----:B------:R-:W-:Y:S02]  /*1ad20*/  SEL R18, RZ, 0x10, P2 ;  /* 0x00000010ff127807 */ /* 0x000fe40001000000 */
[----:B------:R-:W-:Y:S01]  /*1ad30*/  SEL R9, RZ, 0x10, P1 ;  /* 0x00000010ff097807 */ /* 0x000fe20000800000 */
[----:B------:R-:W-:Y:S01]  /*1ad40*/  @!PT LDS RZ, [RZ] ;  /* 0x00000000fffff984 */ /* 0x000fe20000000800 */
[----:B------:R-:W-:Y:S01]  /*1ad50*/  @!PT LDS RZ, [RZ] ;  /* 0x00000000fffff984 */ /* 0x000fe20000000800 */
[----:B------:R-:W-:Y:S01]  /*1ad60*/  @!PT LDS RZ, [RZ] ;  /* 0x00000000fffff984 */ /* 0x000fe20000000800 */
[----:B------:R1:W-:Y:S01]  /*1ad70*/  LDGSTS.E.BYPASS.LTC128B.128 [R4], [R2.64], !P3 ;  /* 0x0000000002047fae */ /* 0x0003e2000d901d48 */
[C---:B------:R-:W-:Y:S05]  /*1ad80*/  IMAD.X R7, R5.reuse, 0x1, R25, P0 ;  /* 0x0000000105077824 */ /* 0x040fea00000e0619 */
[----:B------:R2:W-:Y:S01]  /*1ad90*/  LDGSTS.E.BYPASS.LTC128B.128 [R4+0x2000], [R6.64], !P2 ;  /* 0x0200000006047fae */ /* 0x0005e2000d101d48 */
[----:B-1----:R-:W-:Y:S05]  /*1ada0*/  IADD3 R2, P0, R34, R26, RZ ;  /* 0x0000001a22027210 */ /* 0x002fea0007f1e0ff */
[----:B------:R-:W-:Y:S01]  /*1adb0*/  IMAD.X R3, R5, 0x1, R27, P0 ;  /* 0x0000000105037824 */ /* 0x000fe200000e061b */
[----:B--2---:R-:W-:Y:S04]  /*1adc0*/  SEL R6, RZ, 0x10, P3 ;  /* 0x00000010ff067807 */ /* 0x004fe80001800000 */
[----:B------:R1:W-:Y:S02]  /*1add0*/  LDGSTS.E.BYPASS.LTC128B.128 [R4+0x4000], [R2.64], !P1 ;  /* 0x0400000002047fae */ /* 0x0003e4000c901d48 */
[----:B-1----:R-:W-:Y:S01]  /*1ade0*/  MOV R2, 0x1ae10 ;  /* 0x0001ae1000027802 */ /* 0x002fe20000000f00 */
[----:B------:R-:W-:Y:S02]  /*1adf0*/  IMAD.MOV.U32 R3, RZ, RZ, 0x181f ;  /* 0x0000181fff037424 */ /* 0x000fe400078e00ff */
[----:B------:R-:W-:Y:S05]  /*1ae00*/  CALL.REL.NOINC `($__internal_31_$__cuda_sm70_shflsync_idx_p) ;  /* 0x000013e000007944 */ /* 0x000fea0003c00000 */
[----:B------:R-:W-:Y:S01]  /*1ae10*/  MOV R32, 0x1 ;  /* 0x0000000100207802 */ /* 0x000fe20000000f00 */
[----:B------:R-:W-:Y:S01]  /*1ae20*/  IMAD.MOV.U32 R5, RZ, RZ, R34 ;  /* 0x000000ffff057224 */ /* 0x000fe200078e0022 */
[----:B------:R-:W-:Y:S01]  /*1ae30*/  MOV R3, 0x181f ;  /* 0x0000181f00037802 */ /* 0x000fe20000000f00 */
[----:B------:R-:W-:Y:S01]  /*1ae40*/  IMAD.MOV.U32 R33, RZ, RZ, R16 ;  /* 0x000000ffff217224 */ /* 0x000fe200078e0010 */
[----:B------:R-:W-:Y:S02]  /*1ae50*/  MOV R2, 0x1ae70 ;  /* 0x0001ae7000027802 */ /* 0x000fe40000000f00 */
[----:B------:R-:W-:Y:S05]  /*1ae60*/  CALL.REL.NOINC `($__internal_31_$__cuda_sm70_shflsync_idx_p) ;  /* 0x0000138000007944 */ /* 0x000fea0003c00000 */
[----:B------:R-:W-:Y:S01]  /*1ae70*/  MOV R2, R34 ;  /* 0x0000002200027202 */ /* 0x000fe20000000f00 */
[----:B------:R-:W-:-:S05]  /*1ae80*/  BRA `(.L_x_1896) ;  /* 0xffff6fe000007947 */ /* 0x000fca000383ffff */
.L_x_1809:
[----:B------:R-:W-:Y:S02]  /*1ae90*/  MOV R3, 0x2 ;  /* 0x0000000200037802 */ /* 0x000fe40000000f00 */
[----:B------:R-:W-:Y:S02]  /*1aea0*/  MOV R2, 0x1aec0 ;  /* 0x0001aec000027802 */ /* 0x000fe40000000f00 */
[----:B------:R-:W-:Y:S05]  /*1aeb0*/  CALL.REL.NOINC `($__internal_30_$__cuda_sm70_shflsync_bfly_p) ;  /* 0x000012f000007944 */ /* 0x000fea0003c00000 */
[----:B------:R-:W-:Y:S01]  /*1aec0*/  MOV R2, R22 ;  /* 0x0000001600027202 */ /* 0x000fe20000000f00 */
[----:B------:R-:W-:-:S05]  /*1aed0*/  BRA `(.L_x_1897) ;  /* 0xffff80f000007947 */ /* 0x000fca000383ffff */
.L_x_1812:
[----:B------:R-:W-:Y:S01]  /*1aee0*/  MOV R32, RZ ;  /* 0x000000ff00207202 */ /* 0x000fe20000000f00 */
[----:B------:R-:W-:Y:S01]  /*1aef0*/  IMAD.MOV.U32 R33, RZ, RZ, R5 ;  /* 0x000000ffff217224 */ /* 0x000fe200078e0005 */
[----:B------:R-:W-:Y:S01]  /*1af00*/  MOV R2, 0x1af30 ;  /* 0x0001af3000027802 */ /* 0x000fe20000000f00 */
[----:B------:R-:W-:Y:S02]  /*1af10*/  IMAD.MOV.U32 R3, RZ, RZ, 0x181f ;  /* 0x0000181fff037424 */ /* 0x000fe400078e00ff */
[----:B------:R-:W-:Y:S05]  /*1af20*/  CALL.REL.NOINC `($__internal_31_$__cuda_sm70_shflsync_idx_p) ;  /* 0x000012c000007944 */ /* 0x000fea0003c00000 */
[----:B------:R-:W-:Y:S01]  /*1af30*/  MOV R4, R34 ;  /* 0x0000002200047202 */ /* 0x000fe20000000f00 */
[----:B------:R-:W-:-:S05]  /*1af40*/  BRA `(.L_x_1898) ;  /* 0xffff9a5000007947 */ /* 0x000fca000383ffff */
.L_x_1813:
[----:B------:R-:W-:Y:S01]  /*1af50*/  MOV R32, RZ ;  /* 0x000000ff00207202 */ /* 0x000fe20000000f00 */
[----:B------:R-:W-:Y:S01]  /*1af60*/  IMAD.MOV.U32 R33, RZ, RZ, R12 ;  /* 0x000000ffff217224 */ /* 0x000fe200078e000c */
[----:B------:R-:W-:Y:S01]  /*1af70*/  MOV R2, 0x1afa0 ;  /* 0x0001afa000027802 */ /* 0x000fe20000000f00 */
[----:B------:R-:W-:Y:S02]  /*1af80*/  IMAD.MOV.U32 R3, RZ, RZ, 0x181f ;  /* 0x0000181fff037424 */ /* 0x000fe400078e00ff */
[----:B-12---:R-:W-:Y:S05]  /*1af90*/  CALL.REL.NOINC `($__internal_31_$__cuda_sm70_shflsync_idx_p) ;  /* 0x0000125000007944 */ /* 0x006fea0003c00000 */
[----:B------:R-:W-:Y:S01]  /*1afa0*/  LOP3.LUT P3, RZ, R196, 0x2, RZ, 0xc0, !PT ;  /* 0x00000002c4ff7812 */ /* 0x000fe2000786c0ff */
[----:B------:R-:W-:Y:S01]  /*1afb0*/  IMAD R0, R190, 0x6000, R11 ;  /* 0x00006000be007824 */ /* 0x000fe200078e020b */
[----:B------:R-:W-:Y:S01]  /*1afc0*/  IADD3 R2, P0, R34, R13, RZ ;  /* 0x0000000d22027210 */ /* 0x000fe20007f1e0ff */
[----:B------:R-:W-:Y:S01]  /*1afd0*/  IMAD.MOV.U32 R33, RZ, RZ, R5 ;  /* 0x000000ffff217224 */ /* 0x000fe200078e0005 */
[C---:B------:R-:W-:Y:S01]  /*1afe0*/  LOP3.LUT P2, RZ, R196.reuse, 0x1, RZ, 0xc0, !PT ;  /* 0x00000001c4ff7812 */ /* 0x040fe2000784c0ff */
[----:B------:R-:W-:Y:S01]  /*1aff0*/  IMAD.MOV.U32 R32, RZ, RZ, 0x1 ;  /* 0x00000001ff207424 */ /* 0x000fe200078e00ff */
[----:B------:R-:W-:Y:S01]  /*1b000*/  LOP3.LUT P1, RZ, R196, 0x4, RZ, 0xc0, !PT ;  /* 0x00000004c4ff7812 */ /* 0x000fe2000782c0ff */
[----:B------:R-:W-:Y:S01]  /*1b010*/  IMAD.X R3, R4, 0x1, R16, P0 ;  /* 0x0000000104037824 */ /* 0x000fe200000e0610 */
[----:B------:R-:W-:Y:S02]  /*1b020*/  IADD3 R6, P0, R34, R17, RZ ;  /* 0x0000001122067210 */ /* 0x000fe40007f1e0ff */
[----:B------:R-:W-:Y:S02]  /*1b030*/  SEL R5, RZ, 0x10, P3 ;  /* 0x00000010ff057807 */ /* 0x000fe40001800000 */
[----:B------:R-:W-:Y:S01]  /*1b040*/  SEL R15, RZ, 0x10, P2 ;  /* 0x00000010ff0f7807 */ /* 0x000fe20001000000 */
[----:B------:R-:W-:Y:S01]  /*1b050*/  @!PT LDS RZ, [RZ] ;  /* 0x00000000fffff984 */ /* 0x000fe20000000800 */
[----:B------:R-:W-:Y:S01]  /*1b060*/  @!PT LDS RZ, [RZ] ;  /* 0x00000000fffff984 */ /* 0x000fe20000000800 */
[----:B------:R-:W-:Y:S01]  /*1b070*/  @!PT LDS RZ, [RZ] ;  /* 0x00000000fffff984 */ /* 0x000fe20000000800 */
[----:B------:R1:W-:Y:S01]  /*1b080*/  LDGSTS.E.BYPASS.LTC128B.128 [R0], [R2.64], !P3 ;  /* 0x0000000002007fae */ /* 0x0003e2000d901d48 */
[----:B------:R-:W-:Y:S01]  /*1b090*/  IMAD.X R7, R4, 0x1, R18, P0 ;  /* 0x0000000104077824 */ /* 0x000fe200000e0612 */
[----:B------:R-:W-:Y:S04]  /*1b0a0*/  SEL R14, RZ, 0x10, P1 ;  /* 0x00000010ff0e7807 */ /* 0x000fe80000800000 */
[----:B------:R2:W-:Y:S01]  /*1b0b0*/  LDGSTS.E.BYPASS.LTC128B.128 [R0+0x2000], [R6.64], !P2 ;  /* 0x0200000006007fae */ /* 0x0005e2000d101d48 */
[----:B-1----:R-:W-:Y:S05]  /*1b0c0*/  IADD3 R2, P0, R34, R19, RZ ;  /* 0x0000001322027210 */ /* 0x002fea0007f1e0ff */
[----:B------:R-:W-:Y:S05]  /*1b0d0*/  IMAD.X R3, R4, 0x1, R20, P0 ;  /* 0x0000000104037824 */ /* 0x000fea00000e0614 */
[----:B------:R1:W-:Y:S02]  /*1b0e0*/  LDGSTS.E.BYPASS.LTC128B.128 [R0+0x4000], [R2.64], !P1 ;  /* 0x0400000002007fae */ /* 0x0003e4000c901d48 */
[----:B-1----:R-:W-:Y:S01]  /*1b0f0*/  MOV R2, 0x1b120 ;  /* 0x0001b12000027802 */ /* 0x002fe20000000f00 */
[----:B------:R-:W-:Y:S02]  /*1b100*/  IMAD.MOV.U32 R3, RZ, RZ, 0x181f ;  /* 0x0000181fff037424 */ /* 0x000fe400078e00ff */
[----:B--2---:R-:W-:Y:S05]  /*1b110*/  CALL.REL.NOINC `($__internal_31_$__cuda_sm70_shflsync_idx_p) ;  /* 0x000010d000007944 */ /* 0x004fea0003c00000 */
        /* <DEDUP_REMOVED lines=8> */
.L_x_1815:
[----:B------:R-:W-:Y:S01]  /*1b1a0*/  IMAD.MOV.U32 R4, RZ, RZ, R201 ;  /* 0x000000ffff047224 */ /* 0x000fe200078e00c9 */
[----:B-1----:R-:W-:-:S02]  /*1b1b0*/  MOV R3, 0x2 ;  /* 0x0000000200037802 */ /* 0x002fc40000000f00 */
[----:B------:R-:W-:Y:S02]  /*1b1c0*/  MOV R2, 0x1b1e0 ;  /* 0x0001b1e000027802 */ /* 0x000fe40000000f00 */
[----:B------:R-:W-:Y:S05]  /*1b1d0*/  CALL.REL.NOINC `($__internal_30_$__cuda_sm70_shflsync_bfly_p) ;  /* 0x00000fd000007944 */ /* 0x000fea0003c00000 */
[----:B------:R-:W-:Y:S01]  /*1b1e0*/  MOV R0, R22 ;  /* 0x0000001600007202 */ /* 0x000fe20000000f00 */
[----:B------:R-:W-:Y:S05]  /*1b1f0*/  BRA `(.L_x_1900) ;  /* 0xffff9b2000007947 */ /* 0x000fea000383ffff */
.L_x_1816:
[----:B------:R-:W-:Y:S01]  /*1b200*/  IMAD.MOV.U32 R4, RZ, RZ, R0 ;  /* 0x000000ffff047224 */ /* 0x000fe200078e0000 */
[----:B-1----:R-:W-:Y:S02]  /*1b210*/  MOV R3, 0x1 ;  /* 0x0000000100037802 */ /* 0x002fe40000000f00 */
[----:B------:R-:W-:Y:S02]  /*1b220*/  MOV R2, 0x1b240 ;  /* 0x0001b24000027802 */ /* 0x000fe40000000f00 */
[----:B--2---:R-:W-:Y:S05]  /*1b230*/  CALL.REL.NOINC `($__internal_30_$__cuda_sm70_shflsync_bfly_p) ;  /* 0x00000f7000007944 */ /* 0x004fea0003c00000 */
[----:B------:R-:W-:Y:S01]  /*1b240*/  FADD.FTZ R0, R0, R22 ;  /* 0x0000001600007221 */ /* 0x000fe20000010000 */
[----:B------:R-:W-:Y:S02]  /*1b250*/  MOV R4, R197 ;  /* 0x000000c500047202 */ /* 0x000fe40000000f00 */
[----:B------:R-:W-:Y:S02]  /*1b260*/  MOV R3, 0x2 ;  /* 0x0000000200037802 */ /* 0x000fe40000000f00 */
[----:B------:R-:W-:Y:S02]  /*1b270*/  MOV R2, 0x1b290 ;  /* 0x0001b29000027802 */ /* 0x000fe40000000f00 */
[----:B------:R-:W-:Y:S05]  /*1b280*/  CALL.REL.NOINC `($__internal_30_$__cuda_sm70_shflsync_bfly_p) ;  /* 0x00000f2000007944 */ /* 0x000fea0003c00000 */
[----:B------:R-:W-:Y:S01]  /*1b290*/  FADD.FTZ R4, R197, R22 ;  /* 0x00000016c5047221 */ /* 0x000fe20000010000 */
[----:B------:R-:W-:-:S02]  /*1b2a0*/  MOV R3, 0x1 ;  /* 0x0000000100037802 */ /* 0x000fc40000000f00 */
[----:B------:R-:W-:Y:S02]  /*1b2b0*/  MOV R2, 0x1b2d0 ;  /* 0x0001b2d000027802 */ /* 0x000fe40000000f00 */
[----:B------:R-:W-:Y:S05]  /*1b2c0*/  CALL.REL.NOINC `($__internal_30_$__cuda_sm70_shflsync_bfly_p) ;  /* 0x00000ee000007944 */ /* 0x000fea0003c00000 */
[----:B------:R-:W-:Y:S01]  /*1b2d0*/  MOV R3, R22 ;  /* 0x0000001600037202 */ /* 0x000fe20000000f00 */
[----:B------:R-:W-:Y:S05]  /*1b2e0*/  BRA `(.L_x_1901) ;  /* 0xffff9aa000007947 */ /* 0x000fea000383ffff */
.L_x_1823:
[----:B--234-:R-:W-:Y:S01]  /*1b2f0*/  IMAD.MOV.U32 R33, RZ, RZ, R13 ;  /* 0x000000ffff217224 */ /* 0x01cfe200078e000d */
[----:B------:R-:W-:Y:S01]  /*1b300*/  MOV R32, RZ ;  /* 0x000000ff00207202 */ /* 0x000fe20000000f00 */
[----:B------:R-:W-:Y:S01]  /*1b310*/  IMAD.MOV.U32 R3, RZ, RZ, 0x181f ;  /* 0x0000181fff037424 */ /* 0x000fe200078e00ff */
[----:B------:R-:W-:Y:S02]  /*1b320*/  MOV R2, 0x1b340 ;  /* 0x0001b34000027802 */ /* 0x000fe40000000f00 */
[----:B-1----:R-:W-:Y:S05]  /*1b330*/  CALL.REL.NOINC `($__internal_31_$__cuda_sm70_shflsync_idx_p) ;  /* 0x00000eb000007944 */ /* 0x002fea0003c00000 */
[----:B------:R-:W-:Y:S01]  /*1b340*/  MOV R5, R34 ;  /* 0x0000002200057202 */ /* 0x000fe20000000f00 */
[----:B------:R-:W-:Y:S05]  /*1b350*/  BRA `(.L_x_1902) ;  /* 0xffffb2f000007947 */ /* 0x000fea000383ffff */
.L_x_1824:
[----:B------:R-:W-:Y:S01]  /*1b360*/  IMAD.MOV.U32 R33, RZ, RZ, R14 ;  /* 0x000000ffff217224 */ /* 0x000fe200078e000e */
[----:B------:R-:W-:Y:S01]  /*1b370*/  MOV R32, RZ ;  /* 0x000000ff00207202 */ /* 0x000fe20000000f00 */
[----:B------:R-:W-:Y:S01]  /*1b380*/  IMAD.MOV.U32 R3, RZ, RZ, 0x181f ;  /* 0x0000181fff037424 */ /* 0x000fe200078e00ff */
[----:B------:R-:W-:Y:S02]  /*1b390*/  MOV R2, 0x1b3b0 ;  /* 0x0001b3b000027802 */ /* 0x000fe40000000f00 */
[----:B-123--:R-:W-:Y:S05]  /*1b3a0*/  CALL.REL.NOINC `($__internal_31_$__cuda_sm70_shflsync_idx_p) ;  /* 0x00000e4000007944 */ /* 0x00efea0003c00000 */
[----:B------:R-:W-:Y:S01]  /*1b3b0*/  MOV R0, R34 ;  /* 0x0000002200007202 */ /* 0x000fe20000000f00 */
[----:B------:R-:W-:Y:S05]  /*1b3c0*/  BRA `(.L_x_1903) ;  /* 0xffffb2a000007947 */ /* 0x000fea000383ffff */
.L_x_1827:
[----:B------:R-:W-:Y:S01]  /*1b3d0*/  IMAD.MOV.U32 R33, RZ, RZ, R13 ;  /* 0x000000ffff217224 */ /* 0x000fe200078e000d */
[----:B------:R-:W-:Y:S01]  /*1b3e0*/  MOV R32, 0x1 ;  /* 0x0000000100207802 */ /* 0x000fe20000000f00 */
[----:B--2---:R-:W-:Y:S01]  /*1b3f0*/  IMAD.MOV.U32 R3, RZ, RZ, 0x181f ;  /* 0x0000181fff037424 */ /* 0x004fe200078e00ff */
[----:B------:R-:W-:-:S02]  /*1b400*/  MOV R2, 0x1b420 ;  /* 0x0001b42000027802 */ /* 0x000fc40000000f00 */
[----:B-1-34-:R-:W-:Y:S05]  /*1b410*/  CALL.REL.NOINC `($__internal_31_$__cuda_sm70_shflsync_idx_p) ;  /* 0x00000dd000007944 */ /* 0x01afea0003c00000 */
        /* <DEDUP_REMOVED lines=8> */
.L_x_1830:
[----:B------:R-:W-:Y:S01]  /*1b4a0*/  IMAD.MOV.U32 R33, RZ, RZ, R13 ;  /* 0x000000ffff217224 */ /* 0x000fe200078e000d */
[----:B------:R-:W-:Y:S01]  /*1b4b0*/  MOV R32, 0x2 ;  /* 0x0000000200207802 */ /* 0x000fe20000000f00 */
[----:B--2---:R-:W-:Y:S01]  /*1b4c0*/  IMAD.MOV.U32 R3, RZ, RZ, 0x181f ;  /* 0x0000181fff037424 */ /* 0x004fe200078e00ff */
[----:B------:R-:W-:Y:S02]  /*1b4d0*/  MOV R2, 0x1b4f0 ;  /* 0x0001b4f000027802 */ /* 0x000fe40000000f00 */
[----:B-1-34-:R-:W-:Y:S05]  /*1b4e0*/  CALL.REL.NOINC `($__internal_31_$__cuda_sm70_shflsync_idx_p) ;  /* 0x00000d0000007944 */ /* 0x01afea0003c00000 */
[----:B------:R-:W-:Y:S01]  /*1b4f0*/  MOV R5, R34 ;  /* 0x0000002200057202 */ /* 0x000fe20000000f00 */
[----:B------:R-:W-:Y:S05]  /*1b500*/  BRA `(.L_x_1905) ;  /* 0xffffb3c000007947 */ /* 0x000fea000383ffff */
.L_x_1831:
[----:B------:R-:W-:Y:S01]  /*1b510*/  IMAD.MOV.U32 R33, RZ, RZ, R14 ;  /* 0x000000ffff217224 */ /* 0x000fe200078e000e */
[----:B------:R-:W-:Y:S01]  /*1b520*/  MOV R32, 0x2 ;  /* 0x0000000200207802 */ /* 0x000fe20000000f00 */
[----:B--2---:R-:W-:Y:S01]  /*1b530*/  IMAD.MOV.U32 R3, RZ, RZ, 0x181f ;  /* 0x0000181fff037424 */ /* 0x004fe200078e00ff */
[----:B------:R-:W-:Y:S02]  /*1b540*/  MOV R2, 0x1b560 ;  /* 0x0001b56000027802 */ /* 0x000fe40000000f00 */
[----:B-1-34-:R-:W-:Y:S05]  /*1b550*/  CALL.REL.NOINC `($__internal_31_$__cuda_sm70_shflsync_idx_p) ;  /* 0x00000c9000007944 */ /* 0x01afea0003c00000 */
[----:B------:R-:W-:Y:S01]  /*1b560*/  MOV R0, R34 ;  /* 0x0000002200007202 */ /* 0x000fe20000000f00 */
[----:B------:R-:W-:Y:S05]  /*1b570*/  BRA `(.L_x_1906) ;  /* 0xffffb37000007947 */ /* 0x000fea000383ffff */
.L_x_1834:
[----:B------:R-:W-:Y:S01]  /*1b580*/  IMAD.MOV.U32 R33, RZ, RZ, R13 ;  /* 0x000000ffff217224 */ /* 0x000fe200078e000d */
[----:B------:R-:W-:Y:S01]  /*1b590*/  MOV R32, 0x3 ;  /* 0x0000000300207802 */ /* 0x000fe20000000f00 */
[----:B---3--:R-:W-:Y:S01]  /*1b5a0*/  IMAD.MOV.U32 R3, RZ, RZ, 0x181f ;  /* 0x0000181fff037424 */ /* 0x008fe200078e00ff */
        /* <DEDUP_REMOVED lines=10> */
.L_x_1836:
[----:B------:R-:W-:Y:S01]  /*1b650*/  IMAD.MOV.U32 R33, RZ, RZ, R5 ;  /* 0x000000ffff217224 */ /* 0x000fe200078e0005 */
[----:B------:R-:W-:Y:S01]  /*1b660*/  MOV R32, RZ ;  /* 0x000000ff00207202 */ /* 0x000fe20000000f00 */
[----:B------:R-:W-:Y:S01]  /*1b670*/  IMAD.MOV.U32 R3, RZ, RZ, 0x1c1f ;  /* 0x00001c1fff037424 */ /* 0x000fe200078e00ff */
[----:B------:R-:W-:Y:S02]  /*1b680*/  MOV R2, 0x1b6a0 ;  /* 0x0001b6a000027802 */ /* 0x000fe40000000f00 */
[----:B--2---:R-:W-:Y:S05]  /*1b690*/  CALL.REL.NOINC `($__internal_31_$__cuda_sm70_shflsync_idx_p) ;  /* 0x00000b5000007944 */ /* 0x004fea0003c00000 */
[----:B------:R-:W-:Y:S01]  /*1b6a0*/  MOV R4, R34 ;  /* 0x0000002200047202 */ /* 0x000fe20000000f00 */
[----:B------:R-:W-:Y:S05]  /*1b6b0*/  BRA `(.L_x_1908) ;  /* 0xffffb69000007947 */ /* 0x000fea000383ffff */
.L_x_1837:
[----:B------:R-:W-:Y:S01]  /*1b6c0*/  IMAD.MOV.U32 R33, RZ, RZ, R14 ;  /* 0x000000ffff217224 */ /* 0x000fe200078e000e */
[----:B------:R-:W-:Y:S01]  /*1b6d0*/  MOV R32, RZ ;  /* 0x000000ff00207202 */ /* 0x000fe20000000f00 */
[----:B------:R-:W-:Y:S01]  /*1b6e0*/  IMAD.MOV.U32 R3, RZ, RZ, 0x1c1f ;  /* 0x00001c1fff037424 */ /* 0x000fe200078e00ff */
[----:B------:R-:W-:Y:S02]  /*1b6f0*/  MOV R2, 0x1b710 ;  /* 0x0001b71000027802 */ /* 0x000fe40000000f00 */
[----:B-123--:R-:W-:Y:S05]  /*1b700*/  CALL.REL.NOINC `($__internal_31_$__cuda_sm70_shflsync_idx_p) ;  /* 0x00000ae000007944 */ /* 0x00efea0003c00000 */
[----:B------:R-:W-:Y:S01]  /*1b710*/  MOV R0, R34 ;  /* 0x0000002200007202 */ /* 0x000fe20000000f00 */
[----:B------:R-:W-:Y:S05]  /*1b720*/  BRA `(.L_x_1909) ;  /* 0xffffb64000007947 */ /* 0x000fea000383ffff */
.L_x_1840:
        /* <DEDUP_REMOVED lines=13> */
.L_x_1844:
[----:B------:R-:W-:Y:S01]  /*1b800*/  IMAD.MOV.U32 R33, RZ, RZ, R5 ;  /* 0x000000ffff217224 */ /* 0x000fe200078e0005 */
[----:B------:R-:W-:Y:S01]  /*1b810*/  MOV R32, RZ ;  /* 0x000000ff00207202 */ /* 0x000fe20000000f00 */
[----:B------:R-:W-:Y:S01]  /*1b820*/  IMAD.MOV.U32 R3, RZ, RZ, 0x181f ;  /* 0x0000181fff037424 */ /* 0x000fe200078e00ff */
[----:B------:R-:W-:Y:S02]  /*1b830*/  MOV R2, 0x1b850 ;  /* 0x0001b85000027802 */ /* 0x000fe40000000f00 */
[----:B--2---:R-:W-:Y:S05]  /*1b840*/  CALL.REL.NOINC `($__internal_31_$__cuda_sm70_shflsync_idx_p) ;  /* 0x000009a000007944 */ /* 0x004fea0003c00000 */
[----:B------:R-:W-:Y:S01]  /*1b850*/  MOV R4, R34 ;  /* 0x0000002200047202 */ /* 0x000fe20000000f00 */
[----:B------:R-:W-:Y:S05]  /*1b860*/  BRA `(.L_x_1911) ;  /* 0xffffd07000007947 */ /* 0x000fea000383ffff */
.L_x_1845:
[----:B------:R-:W-:Y:S01]  /*1b870*/  IMAD.MOV.U32 R33, RZ, RZ, R14 ;  /* 0x000000ffff217224 */ /* 0x000fe200078e000e */
[----:B------:R-:W-:Y:S01]  /*1b880*/  MOV R32, RZ ;  /* 0x000000ff00207202 */ /* 0x000fe20000000f00 */
[----:B------:R-:W-:Y:S01]  /*1b890*/  IMAD.MOV.U32 R3, RZ, RZ, 0x181f ;  /* 0x0000181fff037424 */ /* 0x000fe200078e00ff */
[----:B------:R-:W-:Y:S02]  /*1b8a0*/  MOV R2, 0x1b8c0 ;  /* 0x0001b8c000027802 */ /* 0x000fe40000000f00 */
[----:B-123--:R-:W-:Y:S05]  /*1b8b0*/  CALL.REL.NOINC `($__internal_31_$__cuda_sm70_shflsync_idx_p) ;  /* 0x0000093000007944 */ /* 0x00efea0003c00000 */
[----:B------:R-:W-:Y:S01]  /*1b8c0*/  MOV R0, R34 ;  /* 0x0000002200007202 */ /* 0x000fe20000000f00 */
[----:B------:R-:W-:Y:S05]  /*1b8d0*/  BRA `(.L_x_1912) ;  /* 0xffffd02000007947 */ /* 0x000fea000383ffff */
.L_x_1848:
[----:B------:R-:W-:Y:S01]  /*1b8e0*/  IMAD.MOV.U32 R33, RZ, RZ, R5 ;  /* 0x000000ffff217224 */ /* 0x000fe200078e0005 */
[----:B------:R-:W-:Y:S01]  /*1b8f0*/  MOV R32, 0x1 ;  /* 0x0000000100207802 */ /* 0x000fe20000000f00 */
[----:B-1----:R-:W-:Y:S01]  /*1b900*/  IMAD.MOV.U32 R3, RZ, RZ, 0x181f ;  /* 0x0000181fff037424 */ /* 0x002fe200078e00ff */
[----:B------:R-:W-:-:S02]  /*1b910*/  MOV R2, 0x1b930 ;  /* 0x0001b93000027802 */ /* 0x000fc40000000f00 */
[----:B--234-:R-:W-:Y:S05]  /*1b920*/  CALL.REL.NOINC `($__internal_31_$__cuda_sm70_shflsync_idx_p) ;  /* 0x000008c000007944 */ /* 0x01cfea0003c00000 */
        /* <DEDUP_REMOVED lines=8> */
.L_x_1851:
[----:B------:R-:W-:Y:S01]  /*1b9b0*/  IMAD.MOV.U32 R33, RZ, RZ, R5 ;  /* 0x000000ffff217224 */ /* 0x000fe200078e0005 */
[----:B------:R-:W-:Y:S01]  /*1b9c0*/  MOV R32, 0x2 ;  /* 0x0000000200207802 */ /* 0x000fe20000000f00 */
[----:B-1----:R-:W-:Y:S01]  /*1b9d0*/  IMAD.MOV.U32 R3, RZ, RZ, 0x181f ;  /* 0x0000181fff037424 */ /* 0x002fe200078e00ff */
[----:B------:R-:W-:Y:S02]  /*1b9e0*/  MOV R2, 0x1ba00 ;  /* 0x0001ba0000027802 */ /* 0x000fe40000000f00 */
[----:B--234-:R-:W-:Y:S05]  /*1b9f0*/  CALL.REL.NOINC `($__internal_31_$__cuda_sm70_shflsync_idx_p) ;  /* 0x000007f000007944 */ /* 0x01cfea0003c00000 */
[----:B------:R-:W-:Y:S01]  /*1ba00*/  MOV R4, R34 ;  /* 0x0000002200047202 */ /* 0x000fe20000000f00 */
[----:B------:R-:W-:Y:S05]  /*1ba10*/  BRA `(.L_x_1914) ;  /* 0xffffd15000007947 */ /* 0x000fea000383ffff */
.L_x_1852:
[----:B------:R-:W-:Y:S01]  /*1ba20*/  IMAD.MOV.U32 R33, RZ, RZ, R14 ;  /* 0x000000ffff217224 */ /* 0x000fe200078e000e */
[----:B------:R-:W-:Y:S01]  /*1ba30*/  MOV R32, 0x2 ;  /* 0x0000000200207802 */ /* 0x000fe20000000f00 */
[----:B-1----:R-:W-:Y:S01]  /*1ba40*/  IMAD.MOV.U32 R3, RZ, RZ, 0x181f ;  /* 0x0000181fff037424 */ /* 0x002fe200078e00ff */
[----:B------:R-:W-:Y:S02]  /*1ba50*/  MOV R2, 0x1ba70 ;  /* 0x0001ba7000027802 */ /* 0x000fe40000000f00 */
[----:B--234-:R-:W-:Y:S05]  /*1ba60*/  CALL.REL.NOINC `($__internal_31_$__cuda_sm70_shflsync_idx_p) ;  /* 0x0000078000007944 */ /* 0x01cfea0003c00000 */
[----:B------:R-:W-:Y:S01]  /*1ba70*/  MOV R0, R34 ;  /* 0x0000002200007202 */ /* 0x000fe20000000f00 */
[----:B------:R-:W-:Y:S05]  /*1ba80*/  BRA `(.L_x_1915) ;  /* 0xffffd10000007947 */ /* 0x000fea000383ffff */
.L_x_1855:
        /* <DEDUP_REMOVED lines=13> */
.L_x_1857:
[----:B------:R-:W-:Y:S01]  /*1bb60*/  IMAD.MOV.U32 R33, RZ, RZ, R35 ;  /* 0x000000ffff217224 */ /* 0x000fe200078e0023 */
[----:B------:R-:W-:Y:S01]  /*1bb70*/  MOV R32, RZ ;  /* 0x000000ff00207202 */ /* 0x000fe20000000f00 */
[----:B------:R-:W-:Y:S01]  /*1bb80*/  IMAD.MOV.U32 R3, RZ, RZ, 0x1f ;  /* 0x0000001fff037424 */ /* 0x000fe200078e00ff */
[----:B------:R-:W-:Y:S02]  /*1bb90*/  MOV R2, 0x1bbb0 ;  /* 0x0001bbb000027802 */ /* 0x000fe40000000f00 */
[----:B-1-3--:R-:W-:Y:S05]  /*1bba0*/  CALL.REL.NOINC `($__internal_31_$__cuda_sm70_shflsync_idx_p) ;  /* 0x0000064000007944 */ /* 0x00afea0003c00000 */
[----:B------:R-:W-:Y:S01]  /*1bbb0*/  MOV R9, R34 ;  /* 0x0000002200097202 */ /* 0x000fe20000000f00 */
[----:B------:R-:W-:Y:S05]  /*1bbc0*/  BRA `(.L_x_1917) ;  /* 0xffffd2c000007947 */ /* 0x000fea000383ffff */
.L_x_1858:
[----:B------:R-:W-:Y:S01]  /*1bbd0*/  IMAD.MOV.U32 R33, RZ, RZ, R35 ;  /* 0x000000ffff217224 */ /* 0x000fe200078e0023 */
[----:B------:R-:W-:Y:S01]  /*1bbe0*/  MOV R32, 0x1 ;  /* 0x0000000100207802 */ /* 0x000fe20000000f00 */
[----:B------:R-:W-:Y:S01]  /*1bbf0*/  IMAD.MOV.U32 R3, RZ, RZ, 0x1f ;  /* 0x0000001fff037424 */ /* 0x000fe200078e00ff */
[----:B------:R-:W-:Y:S02]  /*1bc00*/  MOV R2, 0x1bc20 ;  /* 0x0001bc2000027802 */ /* 0x000fe40000000f00 */
[----:B-1234-:R-:W-:Y:S05]  /*1bc10*/  CALL.REL.NOINC `($__internal_31_$__cuda_sm70_shflsync_idx_p) ;  /* 0x000005d000007944 */ /* 0x01efea0003c00000 */
[----:B------:R-:W-:Y:S01]  /*1bc20*/  MOV R6, R34 ;  /* 0x0000002200067202 */ /* 0x000fe20000000f00 */
[----:B------:R-:W-:Y:S05]  /*1bc30*/  BRA `(.L_x_1918) ;  /* 0xffffd27000007947 */ /* 0x000fea000383ffff */
.L_x_1859:
[----:B------:R-:W-:Y:S02]  /*1bc40*/  MOV R3, 0x1 ;  /* 0x0000000100037802 */ /* 0x000fe40000000f00 */
[----:B------:R-:W-:-:S02]  /*1bc50*/  MOV R2, 0x1bc70 ;  /* 0x0001bc7000027802 */ /* 0x000fc40000000f00 */
[----:B--2-4-:R-:W-:Y:S05]  /*1bc60*/  CALL.REL.NOINC `($__internal_32_$__cuda_sm70_shflsync_up_p) ;  /* 0x000005d000007944 */ /* 0x014fea0003c00000 */
[----:B------:R-:W-:Y:S05]  /*1bc70*/  BRA `(.L_x_1919) ;  /* 0xffffd35000007947 */ /* 0x000fea000383ffff */
.L_x_1860:
[----:B------:R-:W-:Y:S02]  /*1bc80*/  MOV R3, 0x2 ;  /* 0x0000000200037802 */ /* 0x000fe40000000f00 */
[----:B------:R-:W-:-:S02]  /*1bc90*/  MOV R2, 0x1bcb0 ;  /* 0x0001bcb000027802 */ /* 0x000fc40000000f00 */
[----:B--2-4-:R-:W-:Y:S05]  /*1bca0*/  CALL.REL.NOINC `($__internal_32_$__cuda_sm70_shflsync_up_p) ;  /* 0x0000059000007944 */ /* 0x014fea0003c00000 */
        /* <DEDUP_REMOVED lines=24> */
.L_x_1864:
[----:B------:R-:W-:Y:S02]  /*1be30*/  MOV R3, 0x1 ;  /* 0x0000000100037802 */ /* 0x000fe40000000f00 */
[----:B------:R-:W-:Y:S02]  /*1be40*/  MOV R2, 0x1be60 ;  /* 0x0001be6000027802 */ /* 0x000fe40000000f00 */
[----:B--2---:R-:W-:Y:S05]  /*1be50*/  CALL.REL.NOINC `($__internal_32_$__cuda_sm70_shflsync_up_p) ;  /* 0x000003e000007944 */ /* 0x004fea0003c00000 */
[----:B------:R-:W-:Y:S01]  /*1be60*/  MOV R2, R4 ;  /* 0x0000000400027202 */ /* 0x000fe20000000f00 */
[----:B------:R-:W-:Y:S05]  /*1be70*/  BRA `(.L_x_1921) ;  /* 0xffffd3b000007947 */ /* 0x000fea000383ffff */
.L_x_1865:
        /* <DEDUP_REMOVED lines=27> */
.L_x_1867:
[----:B------:R-:W-:Y:S02]  /*1c030*/  SEL R0, RZ, 0x1, P0 ;  /* 0x00000001ff007807 */ /* 0x000fe40000000000 */
[----:B------:R-:W-:Y:S02]  /*1c040*/  MOV R2, 0x1c060 ;  /* 0x0001c06000027802 */ /* 0x000fe40000000f00 */
[----:B-12---:R-:W-:Y:S05]  /*1c050*/  CALL.REL.NOINC `($__internal_33_$__cuda_sm70_votesync_ballot) ;  /* 0x0000024000007944 */ /* 0x006fea0003c00000 */
[----:B------:R-:W-:Y:S05]  /*1c060*/  BRA `(.L_x_1923) ;  /* 0xffffd35000007947 */ /* 0x000fea000383ffff */
.L_x_1868:
[----:B------:R-:W-:Y:S01]  /*1c070*/  IMAD.MOV.U32 R33, RZ, RZ, R7 ;  /* 0x000000ffff217224 */ /* 0x000fe200078e0007 */
[----:B----4-:R-:W-:Y:S01]  /*1c080*/  MOV R32, R13 ;  /* 0x0000000d00207202 */ /* 0x010fe20000000f00 */
[----:B------:R-:W-:Y:S01]  /*1c090*/  IMAD.MOV.U32 R3, RZ, RZ, 0x1f ;  /* 0x0000001fff037424 */ /* 0x000fe200078e00ff */
[----:B------:R-:W-:Y:S02]  /*1c0a0*/  MOV R2, 0x1c0c0 ;  /* 0x0001c0c000027802 */ /* 0x000fe40000000f00 */
[----:B-123--:R-:W-:Y:S05]  /*1c0b0*/  CALL.REL.NOINC `($__internal_31_$__cuda_sm70_shflsync_idx_p) ;  /* 0x0000013000007944 */ /* 0x00efea0003c00000 */
[----:B------:R-:W-:Y:S01]  /*1c0c0*/  IMAD.MOV.U32 R12, RZ, RZ, R34 ;  /* 0x000000ffff0c7224 */ /* 0x000fe200078e0022 */
[----:B------:R-:W-:Y:S01]  /*1c0d0*/  MOV R32, R13 ;  /* 0x0000000d00207202 */ /* 0x000fe20000000f00 */
[----:B------:R-:W-:Y:S01]  /*1c0e0*/  IMAD.MOV.U32 R33, RZ, RZ, R8 ;  /* 0x000000ffff217224 */ /* 0x000fe200078e0008 */
[----:B------:R-:W-:Y:S02]  /*1c0f0*/  MOV R3, 0x1f ;  /* 0x0000001f00037802 */ /* 0x000fe40000000f00 */
[----:B------:R-:W-:-:S02]  /*1c100*/  MOV R2, 0x1c120 ;  /* 0x0001c12000027802 */ /* 0x000fc40000000f00 */
[----:B------:R-:W-:Y:S05]  /*1c110*/  CALL.REL.NOINC `($__internal_31_$__cuda_sm70_shflsync_idx_p) ;  /* 0x000000d000007944 */ /* 0x000fea0003c00000 */
[----:B------:R-:W-:Y:S01]  /*1c120*/  MOV R5, R34 ;  /* 0x0000002200057202 */ /* 0x000fe20000000f00 */
[----:B------:R-:W-:Y:S05]  /*1c130*/  BRA `(.L_x_1924) ;  /* 0xffffd2c000007947 */ /* 0x000fea000383ffff */
.L_x_1871:
[----:B------:R-:W-:Y:S01]  /*1c140*/  IMAD.MOV.U32 R33, RZ, RZ, R4 ;  /* 0x000000ffff217224 */ /* 0x000fe200078e0004 */
[----:B------:R-:W-:Y:S01]  /*1c150*/  MOV R32, R0 ;  /* 0x0000000000207202 */ /* 0x000fe20000000f00 */
[----:B------:R-:W-:Y:S01]  /*1c160*/  IMAD.MOV.U32 R3, RZ, RZ, 0x1f ;  /* 0x0000001fff037424 */ /* 0x000fe200078e00ff */
[----:B------:R-:W-:-:S02]  /*1c170*/  MOV R2, 0x1c190 ;  /* 0x0001c19000027802 */ /* 0x000fc40000000f00 */
[----:B-12-4-:R-:W-:Y:S05]  /*1c180*/  CALL.REL.NOINC `($__internal_31_$__cuda_sm70_shflsync_idx_p) ;  /* 0x0000006000007944 */ /* 0x016fea0003c00000 */
[----:B------:R-:W-:Y:S01]  /*1c190*/  MOV R15, R34 ;  /* 0x00000022000f7202 */ /* 0x000fe20000000f00 */
[----:B------:R-:W-:Y:S05]  /*1c1a0*/  BRA `(.L_x_1870) ;  /* 0xffffd2b000007947 */ /* 0x000fea000383ffff */
        .weak           $__internal_30_$__cuda_sm70_shflsync_bfly_p
        .type           $__internal_30_$__cuda_sm70_shflsync_bfly_p,@function
        .size           $__internal_30_$__cuda_sm70_shflsync_bfly_p,($__internal_31_$__cuda_sm70_shflsync_idx_p - $__internal_30_$__cuda_sm70_shflsync_bfly_p)
$__internal_30_$__cuda_sm70_shflsync_bfly_p:
[----:B------:R-:W-:Y:S04]  /*1c1b0*/  WARPSYNC R224 ;  /* 0x000000e000007348 */ /* 0x000fe80003800000 */
[----:B------:R1:W2:Y:S02]  /*1c1c0*/  SHFL.BFLY PT, R22, R4, R3, R225 ;  /* 0x0c00000304167389 */ /* 0x0002a400000e00e1 */
[----:B-1----:R-:W-:-:S04]  /*1c1d0*/  MOV R3, 0x0 ;  /* 0x0000000000037802 */ /* 0x002fc80000000f00 */
[----:B--2---:R-:W-:Y:S05]  /*1c1e0*/  RET.REL.NODEC R2 `(_ZN7cutlass13device_kernelIN5flash19enable_sm80_to_sm89INS1_16FlashAttnFwdSm80INS1_25CollectiveMainloopFwdSm80ILi8ELi2ELb0EN4cute5tupleIJNS5_1CILi128EEENS7_ILi64EEENS7_ILi192EEEEEELi192ENS_6half_tEfNS_4arch4Sm80ELb0ELb0ELb1ELb1ELb1ELb1ELb1ELb1EEENS1_21CollectiveEpilogueFwdINS6_IJS8_SA_S9_EEENS6_IJNS7_ILi1EEESI_SI_EEESC_SE_Li256ELb1ELb1ELb1ELb0EEENS1_36VarlenDynamicPersistentTileSchedulerILi128ELi64ELi256ELi256ELb1ELb1ELb0ELb0ELb1ELb1EEEEEEEEEvNT_6ParamsE) ;  /* 0xfffe3e1002007950 */ /* 0x004fea0003c3ffff */
        .weak           $__internal_31_$__cuda_sm70_shflsync_idx_p
        .type           $__internal_31_$__cuda_sm70_shflsync_idx_p,@function
        .size           $__internal_31_$__cuda_sm70_shflsync_idx_p,($__internal_32_$__cuda_sm70_shflsync_up_p - $__internal_31_$__cuda_sm70_shflsync_idx_p)
$__internal_31_$__cuda_sm70_shflsync_idx_p:
[----:B------:R-:W-:-:S04]  /*1c1f0*/  MOV R34, 0xffffffff ;  /* 0xffffffff00227802 */ /* 0x000fc80000000f00 */
[----:B------:R-:W-:Y:S04]  /*1c200*/  WARPSYNC R34 ;  /* 0x0000002200007348 */ /* 0x000fe80003800000 */
[----:B------:R1:W2:Y:S02]  /*1c210*/  SHFL.IDX PT, R34, R33, R32, R3 ;  /* 0x0000002021227389 */ /* 0x0002a400000e0003 */
[----:B-1----:R-:W-:-:S04]  /*1c220*/  MOV R3, 0x0 ;  /* 0x0000000000037802 */ /* 0x002fc80000000f00 */
[----:B--2---:R-:W-:Y:S05]  /*1c230*/  RET.REL.NODEC R2 `(_ZN7cutlass13device_kernelIN5flash19enable_sm80_to_sm89INS1_16FlashAttnFwdSm80INS1_25CollectiveMainloopFwdSm80ILi8ELi2ELb0EN4cute5tupleIJNS5_1CILi128EEENS7_ILi64EEENS7_ILi192EEEEEELi192ENS_6half_tEfNS_4arch4Sm80ELb0ELb0ELb1ELb1ELb1ELb1ELb1ELb1EEENS1_21CollectiveEpilogueFwdINS6_IJS8_SA_S9_EEENS6_IJNS7_ILi1EEESI_SI_EEESC_SE_Li256ELb1ELb1ELb1ELb0EEENS1_36VarlenDynamicPersistentTileSchedulerILi128ELi64ELi256ELi256ELb1ELb1ELb0ELb0ELb1ELb1EEEEEEEEEvNT_6ParamsE) ;  /* 0xfffe3dc002007950 */ /* 0x004fea0003c3ffff */
        .weak           $__internal_32_$__cuda_sm70_shflsync_up_p
        .type           $__internal_32_$__cuda_sm70_shflsync_up_p,@function
        .size           $__internal_32_$__cuda_sm70_shflsync_up_p,($__internal_33_$__cuda_sm70_votesync_ballot - $__internal_32_$__cuda_sm70_shflsync_up_p)
$__internal_32_$__cuda_sm70_shflsync_up_p:
[----:B------:R-:W-:Y:S02]  /*1c240*/  MOV R4, RZ ;  /* 0x000000ff00047202 */ /* 0x000fe40000000f00 */
[----:B------:R-:W-:-:S04]  /*1c250*/  MOV R12, 0xffffffff ;  /* 0xffffffff000c7802 */ /* 0x000fc80000000f00 */
[----:B------:R-:W-:Y:S04]  /*1c260*/  WARPSYNC R12 ;  /* 0x0000000c00007348 */ /* 0x000fe80003800000 */
[----:B------:R1:W2:Y:S02]  /*1c270*/  SHFL.UP PT, R4, R0, R3, R4 ;  /* 0x0400000300047389 */ /* 0x0002a400000e0004 */
[----:B-1----:R-:W-:-:S04]  /*1c280*/  MOV R3, 0x0 ;  /* 0x0000000000037802 */ /* 0x002fc80000000f00 */
[----:B--2---:R-:W-:Y:S05]  /*1c290*/  RET.REL.NODEC R2 `(_ZN7cutlass13device_kernelIN5flash19enable_sm80_to_sm89INS1_16FlashAttnFwdSm80INS1_25CollectiveMainloopFwdSm80ILi8ELi2ELb0EN4cute5tupleIJNS5_1CILi128EEENS7_ILi64EEENS7_ILi192EEEEEELi192ENS_6half_tEfNS_4arch4Sm80ELb0ELb0ELb1ELb1ELb1ELb1ELb1ELb1EEENS1_21CollectiveEpilogueFwdINS6_IJS8_SA_S9_EEENS6_IJNS7_ILi1EEESI_SI_EEESC_SE_Li256ELb1ELb1ELb1ELb0EEENS1_36VarlenDynamicPersistentTileSchedulerILi128ELi64ELi256ELi256ELb1ELb1ELb0ELb0ELb1ELb1EEEEEEEEEvNT_6ParamsE) ;  /* 0xfffe3d6002007950 */ /* 0x004fea0003c3ffff */
        .weak           $__internal_33_$__cuda_sm70_votesync_ballot
        .type           $__internal_33_$__cuda_sm70_votesync_ballot,@function
        .size           $__internal_33_$__cuda_sm70_votesync_ballot,(.L_x_3126 - $__internal_33_$__cuda_sm70_votesync_ballot)
$__internal_33_$__cuda_sm70_votesync_ballot:
[----:B------:R-:W-:Y:S01]  /*1c2a0*/  ISETP.NE.U32.AND P0, PT, R0, 0x1, PT ;  /* 0x000000010000780c */ /* 0x000fe20003f05070 */
[----:B------:R-:W-:-:S04]  /*1c2b0*/  IMAD.MOV.U32 R3, RZ, RZ, -0x1 ;  /* 0xffffffffff037424 */ /* 0x000fc800078e00ff */
[----:B------:R-:W-:Y:S08]  /*1c2c0*/  WARPSYNC R3 ;  /* 0x0000000300007348 */ /* 0x000ff00003800000 */
[----:B------:R-:W-:-:S04]  /*1c2d0*/  VOTE.ANY R0, PT, !P0 ;  /* 0x0000000000007806 */ /* 0x000fc800040e0100 */
[----:B------:R-:W-:Y:S01]  /*1c2e0*/  LOP3.LUT R0, R0, R3, RZ, 0xc0, !PT ;  /* 0x0000000300007212 */ /* 0x000fe200078ec0ff */
[----:B------:R-:W-:-:S04]  /*1c2f0*/  IMAD.MOV.U32 R3, RZ, RZ, 0x0 ;  /* 0x00000000ff037424 */ /* 0x000fc800078e00ff */
[----:B------:R-:W-:Y:S05]  /*1c300*/  RET.REL.NODEC R2 `(_ZN7cutlass13device_kernelIN5flash19enable_sm80_to_sm89INS1_16FlashAttnFwdSm80INS1_25CollectiveMainloopFwdSm80ILi8ELi2ELb0EN4cute5tupleIJNS5_1CILi128EEENS7_ILi64EEENS7_ILi192EEEEEELi192ENS_6half_tEfNS_4arch4Sm80ELb0ELb0ELb1ELb1ELb1ELb1ELb1ELb1EEENS1_21CollectiveEpilogueFwdINS6_IJS8_SA_S9_EEENS6_IJNS7_ILi1EEESI_SI_EEESC_SE_Li256ELb1ELb1ELb1ELb0EEENS1_36VarlenDynamicPersistentTileSchedulerILi128ELi64ELi256ELi256ELb1ELb1ELb0ELb0ELb1ELb1EEEEEEEEEvNT_6ParamsE) ;  /* 0xfffe3cf002007950 */ /* 0x000fea0003c3ffff */
.L_x_1925:
        /* <DEDUP_REMOVED lines=15> */
.L_x_3126:


//--------------------- .text._ZN7cutlass13device_kernelIN5flash19enable_sm80_to_sm89INS1_16FlashAttnFwdSm80INS1_25CollectiveMainloopFwdSm80ILi8ELi2ELb0EN4cute5tupleIJNS5_1CILi128EEENS7_ILi64EEENS7_ILi192EEEEEELi192ENS_6half_tEfNS_4arch4Sm80ELb0ELb1ELb1ELb0ELb1ELb0ELb1ELb1EEENS1_21CollectiveEpilogueFwdINS6_IJS8_SA_S9_EEENS6_IJNS7_ILi1EEESI_SI_EEESC_SE_Li256ELb0ELb1ELb1ELb0EEENS1_19SingleTileSchedulerILb0ELb1ELb1ELi128EEEEEEEEEvNT_6ParamsE --------------------------
	.section	.text._ZN7cutlass13device_kernelIN5flash19enable_sm80_to_sm89INS1_16FlashAttnFwdSm80INS1_25CollectiveMainloopFwdSm80ILi8ELi2ELb0EN4cute5tupleIJNS5_1CILi128EEENS7_ILi64EEENS7_ILi192EEEEEELi192ENS_6half_tEfNS_4arch4Sm80ELb0ELb1ELb1ELb0ELb1ELb0ELb1ELb1EEENS1_21CollectiveEpilogueFwdINS6_IJS8_SA_S9_EEENS6_IJNS7_ILi1EEESI_SI_EEESC_SE_Li256ELb0ELb1ELb1ELb0EEENS1_19SingleTileSchedulerILb0ELb1ELb1ELi128EEEEEEEEEvNT_6ParamsE,"ax",@progbits
	.sectioninfo	@"SHI_REGISTERS=250"
	.align	128
.text._ZN7cutlass13device_kernelIN5flash19enable_sm80_to_sm89INS1_16FlashAttnFwdSm80INS1_25CollectiveMainloopFwdSm80ILi8ELi2ELb0EN4cute5tupleIJNS5_1CILi128EEENS7_ILi64EEENS7_ILi192EEEEEELi192ENS_6half_tEfNS_4arch4Sm80ELb0ELb1ELb1ELb0ELb1ELb0ELb1ELb1EEENS1_21CollectiveEpilogueFwdINS6_IJS8_SA_S9_EEENS6_IJNS7_ILi1EEESI_SI_EEESC_SE_Li256ELb0ELb1ELb1ELb0EEENS1_19SingleTileSchedulerILb0ELb1ELb1ELi128EEEEEEEEEvNT_6ParamsE:
        .type           _ZN7cutlass13device_kernelIN5flash19enable_sm80_to_sm89INS1_16FlashAttnFwdSm80INS1_25CollectiveMainloopFwdSm80ILi8ELi2ELb0EN4cute5tupleIJNS5_1CILi128EEENS7_ILi64EEENS7_ILi192EEEEEELi192ENS_6half_tEfNS_4arch4Sm80ELb0ELb1ELb1ELb0ELb1ELb0ELb1ELb1EEENS1_21CollectiveEpilogueFwdINS6_IJS8_SA_S9_EEENS6_IJNS7_ILi1EEESI_SI_EEESC_SE_Li256ELb0ELb1ELb1ELb0EEENS1_19SingleTileSchedulerILb0ELb1ELb1ELi128EEEEEEEEEvNT_6ParamsE,@function
        .size           _ZN7cutlass13device_kernelIN5flash19enable_sm80_to_sm89INS1_16FlashAttnFwdSm80INS1_25CollectiveMainloopFwdSm80ILi8ELi2ELb0EN4cute5tupleIJNS5_1CILi128EEENS7_ILi64EEENS7_ILi192EEEEEELi192ENS_6half_tEfNS_4arch4Sm80ELb0ELb1ELb1ELb0ELb1ELb0ELb1ELb1EEENS1_21CollectiveEpilogueFwdINS6_IJS8_SA_S9_EEENS6_IJNS7_ILi1EEESI_SI_EEESC_SE_Li256ELb0ELb1ELb1ELb0EEENS1_19SingleTileSchedulerILb0ELb1ELb1ELi128EEEEEEEEEvNT_6ParamsE,(.L_x_3131 - _ZN7cutlass13device_kernelIN5flash19enable_sm80_to_sm89INS1_16FlashAttnFwdSm80INS1_25CollectiveMainloopFwdSm80ILi8ELi2ELb0EN4cute5tupleIJNS5_1CILi128EEENS7_ILi64EEENS7_ILi192EEEEEELi192ENS_6half_tEfNS_4arch4Sm80ELb0ELb1ELb1ELb0ELb1ELb0ELb1ELb1EEENS1_21CollectiveEpilogueFwdINS6_IJS8_SA_S9_EEENS6_IJNS7_ILi1EEESI_SI_EEESC_SE_Li256ELb0ELb1ELb1ELb0EEENS1_19SingleTileSchedulerILb0ELb1ELb1ELi128EEEEEEEEEvNT_6ParamsE)
        .other          _ZN7cutlass13device_kernelIN5flash19enable_sm80_to_sm89INS1_16FlashAttnFwdSm80INS1_25CollectiveMainloopFwdSm80ILi8ELi2ELb0EN4cute5tupleIJNS5_1CILi128EEENS7_ILi64EEENS7_ILi192EEEEEELi192ENS_6half_tEfNS_4arch4Sm80ELb0ELb1ELb1ELb0ELb1ELb0ELb1ELb1EEENS1_21CollectiveEpilogueFwdINS6_IJS8_SA_S9_EEENS6_IJNS7_ILi1EEESI_SI_EEESC_SE_Li256ELb0ELb1ELb1ELb0EEENS1_19SingleTileSchedulerILb0ELb1ELb1ELi128EEEEEEEEEvNT_6ParamsE,@"STO_CUDA_ENTRY STV_DEFAULT"
_ZN7cutlass13device_kernelIN5flash19enable_sm80_to_sm89INS1_16FlashAttnFwdSm80INS1_25CollectiveMainloopFwdSm80ILi8ELi2ELb0EN4cute5tupleIJNS5_1CILi128EEENS7_ILi64EEENS7_ILi192EEEEEELi192ENS_6half_tEfNS_4arch4Sm80ELb0ELb1ELb1ELb0ELb1ELb0ELb1ELb1EEENS1_21CollectiveEpilogueFwdINS6_IJS8_SA_S9_EEENS6_IJNS7_ILi1EEESI_SI_EEESC_SE_Li256ELb0ELb1ELb1ELb0EEENS1_19SingleTileSchedulerILb0ELb1ELb1ELi128EEEEEEEEEvNT_6ParamsE:
        /* <DEDUP_REMOVED lines=17> */
.L_x_1926:
[----:B------:R-:W-:Y:S02]  /*0110*/  ULDC.64 UR4, c[0x0][0x550] ;  /* 0x0001540000047ab9 */ /* 0x000fe40000000a00 */
[----:B------:R-:W-:Y:S02]  /*0120*/  UISETP.NE.AND UP0, UPT, UR4, 0x1, UPT ;  /* 0x000000010400788c */ /* 0x000fe4000bf05270 */
[----:B------:R-:W-:-:S02]  /*0130*/  UIMAD.WIDE.U32 UR10, UR6, UR5, URZ ;  /* 0x00000005060a72a5 */ /* 0x000fc4000f8e003f */
[----:B------:R-:W-:Y:S02]  /*0140*/  ULDC UR4, c[0x0][0x558] ;  /* 0x0001560000047ab9 */ /* 0x000fe40000000800 */
[----:B------:R-:W-:-:S05]  /*0150*/  UMOV UR14, UR6 ;  /* 0x00000006000e7c82 */ /* 0x000fca0008000000 */
[----:B------:R-:W-:-:S03]  /*0160*/  @UP0 USHF.R.U32.HI UR14, URZ, UR4, UR11 ;  /* 0x000000043f0e0299 */ /* 0x000fc6000801160b */
.L_x_1927:
[----:B------:R-:W-:Y:S01]  /*0170*/  ISETP.LE.AND P0, PT, RZ, UR8, PT ;  /* 0x00000008ff007c0c */ /* 0x000fe2000bf03270 */
[----:B------:R-:W-:Y:S02]  /*0180*/  UIADD3 UR4, -UR14, URZ, URZ ;  /* 0x0000003f0e047290 */ /* 0x000fe4000fffe13f */
[----:B------:R-:W-:Y:S02]  /*0190*/  ULDC UR7, c[0x0][0x550] ;  /* 0x0001540000077ab9 */ /* 0x000fe40000000800 */
[----:B------:R-:W-:-:S08]  /*01a0*/  UIMAD UR7, UR4, UR7, UR6 ;  /* 0x00000007040772a4 */ /* 0x000fd0000f8e0206 */
[----:B------:R-:W-:Y:S05]  /*01b0*/  @!P0 EXIT ;  /* 0x000000000000894d */ /* 0x000fea0003800000 */
[----:B------:R-:W-:Y:S01]  /*01c0*/  ULDC.64 UR4, c[0x0][0x370] ;  /* 0x0000dc0000047ab9 */ /* 0x000fe20000000a00 */
[----:B------:R-:W-:Y:S01]  /*01d0*/  IMAD.MOV.U32 R202, RZ, RZ, RZ ;  /* 0x000000ffffca7224 */ /* 0x000fe200078e00ff */
[----:B------:R-:W-:Y:S02]  /*01e0*/  UISETP.NE.U32.AND UP0, UPT, URZ, UR4, UPT ;  /* 0x000000043f00728c */ /* 0x000fe4000bf05070 */
[----:B------:R-:W-:Y:S02]  /*01f0*/  ULDC.64 UR10, c[0x0][0x370] ;  /* 0x0000dc00000a7ab9 */ /* 0x000fe40000000a00 */
[----:B------:R-:W-:Y:S01]  /*0200*/  UISETP.NE.AND.EX UP0, UPT, URZ, UR5, UPT, UP0 ;  /* 0x000000053f00728c */ /* 0x000fe2000bf05300 */
[----:B------:R-:W1:Y:S01]  /*0210*/  S2UR UR6, SR_CTAID.X ;  /* 0x00000000000679c3 */ /* 0x000e620000002500 */
[----:B------:R-:W-:Y:S02]  /*0220*/  ULDC UR12, c[0x0][0x2ac] ;  /* 0x0000ab00000c7ab9 */ /* 0x000fe40000000800 */
[----:B------:R-:W-:-:S02]  /*0230*/  ULDC.64 UR20, c[0x0][0x118] ;  /* 0x0000460000147ab9 */ /* 0x000fc40000000a00 */
[----:B------:R-:W-:-:S05]  /*0240*/  PLOP3.LUT P0, PT, PT, PT, UP0, 0x80, 0x0 ;  /* 0x000000000000781c */ /* 0x000fca0003f0f008 */
[----:B------:R-:W-:Y:S02]  /*0250*/  @UP0 UMOV UR4, 0x4 ;  /* 0x0000000400040882 */ /* 0x000fe40000000000 */
[----:B------:R-:W-:-:S06]  /*0260*/  @UP0 UIMAD.WIDE UR4, UR8, UR4, UR10 ;  /* 0x00000004080402a5 */ /* 0x000fcc000f8e020a */
[----:B------:R-:W-:Y:S01]  /*0270*/  MOV R2, UR4 ;  /* 0x0000000400027c02 */ /* 0x000fe20008000f00 */
[----:B------:R-:W-:Y:S01]  /*0280*/  ULDC UR4, c[0x0][0x2c4] ;  /* 0x0000b10000047ab9 */ /* 0x000fe20000000800 */
[----:B------:R-:W-:Y:S01]  /*0290*/  IMAD.U32 R3, RZ, RZ, UR5 ;  /* 0x00000005ff037e24 */ /* 0x000fe2000f8e00ff */
[----:B------:R-:W-:Y:S02]  /*02a0*/  UISETP.NE.AND UP1, UPT, UR4, 0x1, UPT ;  /* 0x000000010400788c */ /* 0x000fe4000bf25270 */
[----:B-1----:R-:W-:Y:S02]  /*02b0*/  USHF.L.U32 UR24, UR6, 0x7, URZ ;  /* 0x0000000706187899 */ /* 0x002fe4000800063f */
[----:B------:R1:W5:Y:S01]  /*02c0*/  @P0 LDG.E R202, [R2.64] ;  /* 0x0000001402ca0981 */ /* 0x000362000c1e1900 */
[----:B------:R-:W-:Y:S02]  /*02d0*/  ULDC.64 UR4, c[0x0][0x2c8] ;  /* 0x0000b20000047ab9 */ /* 0x000fe40000000a00 */
[----:B------:R-:W-:-:S04]  /*02e0*/  UIADD3 UR9, UR24, 0x7f, URZ ;  /* 0x0000007f18097890 */ /* 0x000fc8000fffe03f */
[----:B------:R-:W-:-:S04]  /*02f0*/  @UP1 UIADD3 UR10, UR24, 0x7f, URZ ;  /* 0x0000007f180a1890 */ /* 0x000fc8000fffe03f */
[----:B------:R-:W-:-:S03]  /*0300*/  UIMAD.WIDE.U32 UR10, UR10, UR4, URZ ;  /* 0x000000040a0a72a5 */ /* 0x000fc6000f8e003f */
[----:B------:R-:W-:Y:S02]  /*0310*/  ULDC UR4, c[0x0][0x1d0] ;  /* 0x0000740000047ab9 */ /* 0x000fe40000000800 */
[----:B------:R-:W-:Y:S02]  /*0320*/  @UP1 USHF.R.U32.HI UR9, URZ, UR5, UR11 ;  /* 0x000000053f091299 */ /* 0x000fe4000801160b */
[----:B------:R-:W-:Y:S02]  /*0330*/  UIMAD UR12, UR12, UR4, URZ ;  /* 0x000000040c0c72a4 */ /* 0x000fe4000f8e023f */
[----:B------:R-:W-:Y:S02]  /*0340*/  UMOV UR10, 0x1 ;  /* 0x00000001000a7882 */ /* 0x000fe40000000000 */
[----:B------:R-:W-:Y:S02]  /*0350*/  ULDC.64 UR4, c[0x0][0x328] ;  /* 0x0000ca0000047ab9 */ /* 0x000fe40000000a00 */
[----:B------:R-:W-:-:S02]  /*0360*/  UISETP.LE.AND UP0, UPT, UR10, UR5, UPT ;  /* 0x000000050a00728c */ /* 0x000fc4000bf03270 */
[----:B------:R-:W-:Y:S02]  /*0370*/  ULDC UR11, c[0x0][0x168] ;  /* 0x00005a00000b7ab9 */ /* 0x000fe40000000800 */
[----:B------:R-:W-:Y:S02]  /*0380*/  UIADD3 UR11, UR12, -UR11, UR10 ;  /* 0x8000000b0c0b7290 */ /* 0x000fe4000fffe00a */
[----:B------:R-:W-:Y:S02]  /*0390*/  PLOP3.LUT P0, PT, PT, PT, UP0, 0x40, 0x0 ;  /* 0x000000000000781c */ /* 0x000fe40003f0e808 */
[----:B------:R-:W-:-:S04]  /*03a0*/  UIADD3 UR5, UR11, UR9, URZ ;  /* 0x000000090b057290 */ /* 0x000fc8000fffe03f */
[----:B------:R-:W-:-:S07]  /*03b0*/  UIADD3 UR9, UR5, UR4, URZ ;  /* 0x0000000405097290 */ /* 0x000fce000fffe03f */
[----:B------:R-:W-:Y:S05]  /*03c0*/  @P0 BRA `(.L_x_1928) ;  /* 0x0000016000000947 */ /* 0x000fea0003800000 */
[----:B-1----:R-:W-:Y:S01]  /*03d0*/  ISETP.LT.AND P0, PT, RZ, UR5, PT ;  /* 0x00000005ff007c0c */ /* 0x002fe2000bf01270 */
        /* <DEDUP_REMOVED lines=11> */
.L_x_1929:
[----:B------:R-:W-:Y:S02]  /*0490*/  ULDC UR4, c[0x0][0x32c] ;  /* 0x0000cb0000047ab9 */ /* 0x000fe40000000800 */
[----:B------:R-:W-:-:S03]  /*04a0*/  UISETP.NE.AND UP2, UPT, UR10, UR4, UPT ;  /* 0x000000040a00728c */ /* 0x000fc6000bf45270 */
[----:B------:R-:W-:Y:S02]  /*04b0*/  ULDC.64 UR4, c[0x0][0x330] ;  /* 0x0000cc0000047ab9 */ /* 0x000fe40000000a00 */
[----:B------:R-:W-:-:S07]  /*04c0*/  UIMAD.WIDE.U32 UR16, UR11, UR4, URZ ;  /* 0x000000040b1072a5 */ /* 0x000fce000f8e003f */
[----:B------:R-:W-:Y:S02]  /*04d0*/  @UP2 UMOV UR13, UR17 ;  /* 0x00000011000d2c82 */ /* 0x000fe40008000000 */
[----:B------:R-:W-:Y:S02]  /*04e0*/  @UP2 USHF.R.U32.HI UR11, URZ, UR5, UR13 ;  /* 0x000000053f0b2299 */ /* 0x000fe4000801160d */
.L_x_1930:
[----:B------:R-:W-:Y:S02]  /*04f0*/  ULDC UR4, c[0x0][0x32c] ;  /* 0x0000cb0000047ab9 */ /* 0x000fe40000000800 */
[----:B------:R-:W-:-:S04]  /*0500*/  UIMAD UR4, UR11, UR4, UR4 ;  /* 0x000000040b0472a4 */ /* 0x000fc8000f8e0204 */
[----:B------:R-:W-:-:S04]  /*0510*/  UISETP.LT.AND UP2, UPT, UR9, UR4, UPT ;  /* 0x000000040900728c */ /* 0x000fc8000bf41270 */
[----:B------:R-:W-:Y:S02]  /*0520*/  USEL UR9, UR9, UR4, UP2 ;  /* 0x0000000409097287 */ /* 0x000fe40009000000 */
.L_x_1928:
[----:B-1----:R-:W-:Y:S01]  /*0530*/  UIADD3 UR10, UR12, 0x3f, URZ ;  /* 0x0000003f0c0a7890 */ /* 0x002fe2000fffe03f */
        /* <DEDUP_REMOVED lines=33> */
.L_x_1932:
[----:B------:R-:W-:Y:S02]  /*0750*/  ULDC UR4, c[0x0][0x32c] ;  /* 0x0000cb0000047ab9 */ /* 0x000fe40000000800 */
[----:B------:R-:W-:-:S03]  /*0760*/  UISETP.NE.AND UP2, UPT, UR4, 0x1, UPT ;  /* 0x000000010400788c */ /* 0x000fc6000bf45270 */
[----:B------:R-:W-:Y:S02]  /*0770*/  ULDC.64 UR4, c[0x0][0x330] ;  /* 0x0000cc0000047ab9 */ /* 0x000fe40000000a00 */
[----:B------:R-:W-:-:S07]  /*0780*/  UIMAD.WIDE.U32 UR16, UR11, UR4, URZ ;  /* 0x000000040b1072a5 */ /* 0x000fce000f8e003f */
[----:B------:R-:W-:Y:S02]  /*0790*/  @UP2 UMOV UR13, UR17 ;  /* 0x00000011000d2c82 */ /* 0x000fe40008000000 */
[----:B------:R-:W-:Y:S02]  /*07a0*/  @UP2 USHF.R.U32.HI UR11, URZ, UR5, UR13 ;  /* 0x000000053f0b2299 */ /* 0x000fe4000801160d */
.L_x_1933:
[----:B------:R-:W-:Y:S02]  /*07b0*/  ULDC UR4, c[0x0][0x32c] ;  /* 0x0000cb0000047ab9 */ /* 0x000fe40000000800 */
[----:B------:R-:W-:-:S04]  /*07c0*/  UIMAD UR4, UR11, UR4, URZ ;  /* 0x000000040b0472a4 */ /* 0x000fc8000f8e023f */
[----:B------:R-:W-:-:S04]  /*07d0*/  UISETP.LT.AND UP2, UPT, UR10, UR4, UPT ;  /* 0x000000040a00728c */ /* 0x000fc8000bf41270 */
[----:B------:R-:W-:-:S04]  /*07e0*/  USEL UR10, UR10, UR4, !UP2 ;  /* 0x000000040a0a7287 */ /* 0x000fc8000d000000 */
.L_x_1931:
        /* <DEDUP_REMOVED lines=16> */
[-C--:B------:R-:W-:Y:S01]  /*08f0*/  IABS R2, R0.reuse ;  /* 0x0000000000027213 */ /* 0x080fe20000000000 */
[----:B------:R-:W-:Y:S01]  /*0900*/  UIADD3 UR17, -UR11, UR17, URZ ;  /* 0x000000110b117290 */ /* 0x000fe2000fffe13f */
[----:B------:R-:W-:Y:S02]  /*0910*/  IABS R0, R0 ;  /* 0x0000000000007213 */ /* 0x000fe40000000000 */
[----:B------:R1:W2:Y:S03]  /*0920*/  R2UR UR16, R2 ;  /* 0x00000000021073c2 */ /* 0x0002a600000e0000 */
[----:B------:R-:W-:Y:S01]  /*0930*/  IMAD.U32 R4, RZ, RZ, UR17 ;  /* 0x00000011ff047e24 */ /* 0x000fe2000f8e00ff */
[----:B------:R-:W-:Y:S01]  /*0940*/  ULOP3.LUT UR17, UR17, UR5, URZ, 0x3c, !UPT ;  /* 0x0000000511117292 */ /* 0x000fe2000f8e3c3f */
[----:B------:R-:W-:-:S04]  /*0950*/  IMAD.MOV R0, RZ, RZ, -R0 ;  /* 0x000000ffff007224 */ /* 0x000fc800078e0a00 */
[----:B------:R-:W3:Y:S01]  /*0960*/  R2UR UR10, R0 ;  /* 0x00000000000a73c2 */ /* 0x000ee200000e0000 */
[----:B-1----:R-:W-:Y:S01]  /*0970*/  IABS R2, R4 ;  /* 0x0000000400027213 */ /* 0x002fe20000000000 */
[----:B--2---:R-:W1:Y:S06]  /*0980*/  I2F.RP R5, UR16 ;  /* 0x0000001000057d06 */ /* 0x004e6c0008209400 */
[----:B------:R-:W2:Y:S02]  /*0990*/  R2UR UR13, R2 ;  /* 0x00000000020d73c2 */ /* 0x000ea400000e0000 */
[----:B-1----:R-:W1:Y:S02]  /*09a0*/  MUFU.RCP R3, R5 ;  /* 0x0000000500037308 */ /* 0x002e640000001000 */
[----:B-1----:R-:W-:-:S06]  /*09b0*/  IADD3 R3, R3, 0xffffffe, RZ ;  /* 0x0ffffffe03037810 */ /* 0x002fcc0007ffe0ff */
[----:B------:R-:W1:Y:S02]  /*09c0*/  F2I.FTZ.U32.TRUNC.NTZ R3, R3 ;  /* 0x0000000300037305 */ /* 0x000e64000021f000 */
[----:B-1----:R-:W1:Y:S02]  /*09d0*/  R2UR UR19, R3 ;  /* 0x00000000031373c2 */ /* 0x002e6400000e0000 */
[----:B-1----:R-:W-:-:S04]  /*09e0*/  UIADD3 UR4, URZ, -UR19, URZ ;  /* 0x800000133f047290 */ /* 0x002fc8000fffe03f */
[----:B------:R-:W-:-:S04]  /*09f0*/  UIMAD UR4, UR4, UR16, URZ ;  /* 0x00000010040472a4 */ /* 0x000fc8000f8e023f */
[----:B------:R-:W-:-:S04]  /*0a00*/  UIMAD.WIDE.U32 UR18, UR19, UR4, UR18 ;  /* 0x00000004131272a5 */ /* 0x000fc8000f8e0012 */
[----:B--2---:R-:W-:-:S04]  /*0a10*/  UIMAD.WIDE.U32 UR18, UR19, UR13, URZ ;  /* 0x0000000d131272a5 */ /* 0x004fc8000f8e003f */
[----:B---3--:R-:W-:-:S04]  /*0a20*/  UIMAD UR10, UR19, UR10, UR13 ;  /* 0x0000000a130a72a4 */ /* 0x008fc8000f8e020d */
        /* <DEDUP_REMOVED lines=10> */
.L_x_1934:
        /* <DEDUP_REMOVED lines=72> */
[----:B------:R1:W2:Y:S01]  /*0f50*/  @P2 LDG.E R4, [R4.64] ;  /* 0x0000001404042981 */ /* 0x0002a2000c1e1900 */
[-C--:B------:R-:W-:Y:S01]  /*0f60*/  LEA.HI R20, R94, R7.reuse, RZ, 0x3 ;  /* 0x000000075e147211 */ /* 0x080fe200078f18ff */
[----:B------:R-:W-:Y:S01]  /*0f70*/  UIMAD UR9, UR9, UR4, URZ ;  /* 0x00000004090972a4 */ /* 0x000fe2000f8e023f */
[----:B------:R-:W-:Y:S01]  /*0f80*/  PLOP3.LUT P0, PT, PT, PT, UP1, 0x80, 0x0 ;  /* 0x000000000000781c */ /* 0x000fe20003f0f018 */
[----:B------:R-:W-:Y:S01]  /*0f90*/  UIMAD.WIDE.U32 UR16, UR14, UR4, URZ ;  /* 0x000000040e1072a5 */ /* 0x000fe2000f8e003f */
[----:B------:R-:W-:Y:S01]  /*0fa0*/  LOP3.LUT R0, R20, 0xfffffff8, RZ, 0xc0, !PT ;  /* 0xfffffff814007812 */ /* 0x000fe200078ec0ff */
[----:B------:R-:W-:Y:S01]  /*0fb0*/  UIMAD UR9, UR14, UR5, UR9 ;  /* 0x000000050e0972a4 */ /* 0x000fe2000f8e0209 */
[----:B------:R-:W-:Y:S01]  /*0fc0*/  SHF.R.S32.HI R20, RZ, 0x3, R20 ;  /* 0x00000003ff147819 */ /* 0x000fe20000011414 */
[----:B------:R-:W-:Y:S01]  /*0fd0*/  USHF.R.S32.HI UR10, URZ, 0x1f, UR8 ;  /* 0x0000001f3f0a7899 */ /* 0x000fe20008011408 */
[-C--:B------:R-:W-:Y:S01]  /*0fe0*/  LEA.HI R21, R94, R7.reuse, RZ, 0x4 ;  /* 0x000000075e157211 */ /* 0x080fe200078f20ff */
        /* <DEDUP_REMOVED lines=10> */
[----:B------:R-:W-:Y:S01]  /*1090*/  IADD3 R2, R201, UR24, RZ ;  /* 0x00000018c9027c10 */ /* 0x000fe2000fffe0ff */
[----:B------:R-:W-:Y:S01]  /*10a0*/  ULDC UR4, c[0x0][0x168] ;  /* 0x00005a0000047ab9 */ /* 0x000fe20000000800 */
[----:B------:R-:W-:Y:S01]  /*10b0*/  IMAD.MOV.U32 R188, RZ, RZ, 0x10 ;  /* 0x00000010ffbc7424 */ /* 0x000fe200078e00ff */
[----:B------:R-:W-:Y:S01]  /*10c0*/  UIADD3 UR5, UR17, UR5, URZ ;  /* 0x0000000511057290 */ /* 0x000fe2000fffe03f */
[----:B------:R-:W-:Y:S01]  /*10d0*/  IMAD.U32 R9, RZ, RZ, UR17 ;  /* 0x00000011ff097e24 */ /* 0x000fe2000f8e00ff */
[----:B------:R-:W-:Y:S01]  /*10e0*/  LEA.HI R11, R94, R7, RZ, 0x6 ;  /* 0x000000075e0b7211 */ /* 0x000fe200078f30ff */
[----:B------:R-:W-:Y:S01]  /*10f0*/  @P1 IMAD.HI.U32 R0, R2, c[0x0][0x2c8], RZ ;  /* 0x0000b20002001a27 */ /* 0x000fe200078e00ff */
[----:B------:R-:W-:Y:S01]  /*1100*/  IADD3 R10, R207, 0x40, RZ ;  /* 0x00000040cf0a7810 */ /* 0x000fe20007ffe0ff */
[----:B------:R-:W-:Y:S01]  /*1110*/  BSSY B0, `(.L_x_1936) ;  /* 0x0000041000007945 */ /* 0x000fe20003800000 */
[----:B------:R-:W-:Y:S01]  /*1120*/  LOP3.LUT P1, RZ, R209, 0x4, RZ, 0xc0, !PT ;  /* 0x00000004d1ff7812 */ /* 0x000fe2000782c0ff */
[----:B------:R-:W-:Y:S01]  /*1130*/  IMAD.MOV.U32 R3, RZ, RZ, R2 ;  /* 0x000000ffff037224 */ /* 0x000fe200078e0002 */
[----:B------:R-:W-:Y:S01]  /*1140*/  @P0 SHF.R.U32.HI R3, RZ, c[0x0][0x2cc], R0 ;  /* 0x0000b300ff030a19 */ /* 0x000fe20000011600 */
[----:B------:R-:W-:Y:S01]  /*1150*/  IMAD.U32 R8, RZ, RZ, UR16 ;  /* 0x00000010ff087e24 */ /* 0x000fe2000f8e00ff */
[----:B------:R-:W-:Y:S01]  /*1160*/  ISETP.GE.AND P3, PT, R10, c[0x0][0x198], PT ;  /* 0x000066000a007a0c */ /* 0x000fe20003f66270 */
[----:B------:R-:W-:Y:S01]  /*1170*/  IMAD.U32 R9, RZ, RZ, UR5 ;  /* 0x00000005ff097e24 */ /* 0x000fe2000f8e00ff */
[--C-:B------:R-:W-:Y:S01]  /*1180*/  SHF.R.S32.HI R0, RZ, 0x1f, R3.reuse ;  /* 0x0000001fff007819 */ /* 0x100fe20000011403 */
[----:B-1----:R-:W-:Y:S01]  /*1190*/  IMAD.MOV R5, RZ, RZ, -R3 ;  /* 0x000000ffff057224 */ /* 0x002fe200078e0a03 */
[----:B------:R-:W-:Y:S01]  /*11a0*/  ULDC UR5, c[0x0][0x2c4] ;  /* 0x0000b10000057ab9 */ /* 0x000fe20000000800 */
[----:B------:R-:W-:Y:S01]  /*11b0*/  IMAD.WIDE.U32 R8, R3, c[0x0][0x1b0], R8 ;  /* 0x00006c0003087a25 */ /* 0x000fe200078e0008 */
[----:B------:R-:W-:-:S03]  /*11c0*/  UIMAD UR4, UR5, UR4, URZ ;  /* 0x00000004050472a4 */ /* 0x000fc6000f8e023f */
[----:B------:R-:W-:Y:S02]  /*11d0*/  IMAD R2, R5, c[0x0][0x2c4], R2 ;  /* 0x0000b10005027a24 */ /* 0x000fe400078e0202 */
[----:B------:R-:W-:Y:S02]  /*11e0*/  IMAD R0, R0, c[0x0][0x1b0], RZ ;  /* 0x00006c0000007a24 */ /* 0x000fe400078e02ff */
[----:B------:R-:W-:Y:S01]  /*11f0*/  IMAD.SHL.U32 R11, R11, 0x8, RZ ;  /* 0x000000080b0b7824 */ /* 0x000fe200078e00ff */
[----:B------:R-:W-:Y:S01]  /*1200*/  SHF.R.S32.HI R5, RZ, 0x1f, R2 ;  /* 0x0000001fff057819 */ /* 0x000fe20000011402 */
[----:B------:R-:W-:Y:S01]  /*1210*/  IMAD R3, R3, c[0x0][0x1b4], R0 ;  /* 0x00006d0003037a24 */ /* 0x000fe200078e0200 */
[----:B------:R-:W-:-:S03]  /*1220*/  LOP3.LUT R0, R21, 0xfffffff0, RZ, 0xc0, !PT ;  /* 0xfffffff015007812 */ /* 0x000fc600078ec0ff */
[----:B------:R-:W-:Y:S02]  /*1230*/  IMAD R5, R5, c[0x0][0x1a8], RZ ;  /* 0x00006a0005057a24 */ /* 0x000fe400078e02ff */
[----:B------:R-:W-:Y:S02]  /*1240*/  IMAD.IADD R9, R9, 0x1, R3 ;  /* 0x0000000109097824 */ /* 0x000fe400078e0203 */
[----:B------:R-:W-:Y:S02]  /*1250*/  IMAD.IADD R19, R7, 0x1, -R0 ;  /* 0x0000000107137824 */ /* 0x000fe400078e0a00 */
[C---:B------:R-:W-:Y:S02]  /*1260*/  IMAD R5, R2.reuse, c[0x0][0x1ac], R5 ;  /* 0x00006b0002057a24 */ /* 0x040fe400078e0205 */
[----:B------:R-:W-:Y:S01]  /*1270*/  IMAD.WIDE.U32 R2, R2, c[0x0][0x1a8], R8 ;  /* 0x00006a0002027a25 */ /* 0x000fe200078e0008 */
[----:B------:R-:W-:Y:S02]  /*1280*/  SHF.R.S32.HI R0, RZ, 0x1f, R19 ;  /* 0x0000001fff007819 */ /* 0x000fe40000011413 */
[----:B------:R-:W-:Y:S01]  /*1290*/  SHF.R.U32.HI R9, RZ, 0x3, R200 ;  /* 0x00000003ff097819 */ /* 0x000fe200000116c8 */
[----:B------:R-:W-:Y:S01]  /*12a0*/  IMAD.IADD R3, R3, 0x1, R5 ;  /* 0x0000000103037824 */ /* 0x000fe200078e0205 */
[----:B------:R-:W-:-:S02]  /*12b0*/  LEA R5, P0, R2, c[0x0][0x160], 0x1 ;  /* 0x0000580002057a11 */ /* 0x000fc400078008ff */
[----:B------:R-:W-:Y:S02]  /*12c0*/  LEA.HI R0, R0, R19, RZ, 0x3 ;  /* 0x0000001300007211 */ /* 0x000fe400078f18ff */
[----:B------:R-:W-:Y:S01]  /*12d0*/  LEA.HI.X R3, R2, c[0x0][0x164], R3, 0x1, P0 ;  /* 0x0000590002037a11 */ /* 0x000fe200000f0c03 */
[----:B------:R1:W3:Y:S01]  /*12e0*/  SHFL.IDX PT, R12, R5, RZ, 0x181f ;  /* 0x00181fff050c7589 */ /* 0x0002e200000e0000 */
[----:B------:R-:W-:Y:S02]  /*12f0*/  LOP3.LUT R2, R0, 0xfffffff8, RZ, 0xc0, !PT ;  /* 0xfffffff800027812 */ /* 0x000fe400078ec0ff */
[----:B------:R-:W-:Y:S01]  /*1300*/  LOP3.LUT P0, RZ, R209, 0x2, RZ, 0xc0, !PT ;  /* 0x00000002d1ff7812 */ /* 0x000fe2000780c0ff */
[----:B------:R1:W4:Y:S01]  /*1310*/  SHFL.IDX PT, R13, R3, RZ, 0x181f ;  /* 0x00181fff030d7589 */ /* 0x00032200000e0000 */
[----:B------:R-:W-:Y:S01]  /*1320*/  LOP3.LUT R200, R200, 0x38, R207, 0xf8, !PT ;  /* 0x00000038c8c87812 */ /* 0x000fe200078ef8cf */
[----:B------:R-:W-:Y:S01]  /*1330*/  IMAD.IADD R19, R19, 0x1, -R2 ;  /* 0x0000000113137824 */ /* 0x000fe200078e0a02 */
[----:B------:R-:W-:-:S02]  /*1340*/  IADD3 R2, R20, UR24, RZ ;  /* 0x0000001814027c10 */ /* 0x000fc4000fffe0ff */
[----:B------:R-:W-:Y:S02]  /*1350*/  LOP3.LUT R200, R200, R9, RZ, 0x3c, !PT ;  /* 0x00000009c8c87212 */ /* 0x000fe400078e3cff */
[----:B------:R-:W-:Y:S02]  /*1360*/  ISETP.GE.AND P5, PT, R2, UR4, PT ;  /* 0x0000000402007c0c */ /* 0x000fe4000bfa6270 */
[----:B------:R-:W-:Y:S02]  /*1370*/  IADD3 R9, R207, 0x80, RZ ;  /* 0x00000080cf097810 */ /* 0x000fe40007ffe0ff */
[----:B------:R-:W-:Y:S02]  /*1380*/  LOP3.LUT R200, R200, 0xfffffe00, R11, 0xf8, !PT ;  /* 0xfffffe00c8c87812 */ /* 0x000fe400078ef80b */
[----:B------:R-:W-:Y:S01]  /*1390*/  ISETP.GE.AND P4, PT, R9, c[0x0][0x198], PT ;  /* 0x0000660009007a0c */ /* 0x000fe20003f86270 */
[----:B--2---:R2:W1:Y:S02]  /*13a0*/  @P2 R2UR UR9, R4 ;  /* 0x00000000040923c2 */ /* 0x00446400000e0000 */
[----:B-1----:R-:W-:Y:S01]  /*13b0*/  @!UP2 UMOV UR9, UR8 ;  /* 0x000000080009ac82 */ /* 0x002fe20008000000 */
[----:B------:R-:W-:-:S02]  /*13c0*/  ISETP.GE.AND P2, PT, R207, c[0x0][0x198], PT ;  /* 0x00006600cf007a0c */ /* 0x000fc40003f46270 */
[----:B--2---:R-:W-:Y:S01]  /*13d0*/  P2R R4, PR, RZ, 0x1 ;  /* 0x00000001ff047803 */ /* 0x004fe20000000000 */
[----:B------:R-:W-:Y:S01]  /*13e0*/  IMAD.MOV.U32 R4, RZ, RZ, 0x20 ;  /* 0x00000020ff047424 */ /* 0x000fe200078e00ff */
[----:B------:R-:W-:-:S04]  /*13f0*/  LOP3.LUT P0, RZ, R19, 0x2, RZ, 0xc0, !PT ;  /* 0x0000000213ff7812 */ /* 0x000fc8000780c0ff */
[----:B------:R-:W-:Y:S02]  /*1400*/  SEL R188, R188, 0xfffffff0, !P0 ;  /* 0xfffffff0bcbc7807 */ /* 0x000fe40004000000 */
[----:B------:R-:W-:-:S04]  /*1410*/  LOP3.LUT P0, RZ, R19, 0x4, RZ, 0xc0, !PT ;  /* 0x0000000413ff7812 */ /* 0x000fc8000780c0ff */
[----:B------:R-:W-:Y:S01]  /*1420*/  SEL R4, R4, 0xffffffe0, !P0 ;  /* 0xffffffe004047807 */ /* 0x000fe20004000000 */
[----:B------:R-:W-:Y:S05]  /*1430*/  @P5 BRA `(.L_x_1937) ;  /* 0x000000e000005947 */ /* 0x000fea0003800000 */
[----:B---34-:R-:W-:Y:S01]  /*1440*/  SHF.R.S32.HI R11, RZ, 0x1f, R10 ;  /* 0x0000001fff0b7819 */ /* 0x018fe2000001140a */
[----:B------:R-:W-:Y:S01]  /*1450*/  IMAD.WIDE R14, R207, 0x2, R12 ;  /* 0x00000002cf0e7825 */ /* 0x000fe200078e020c */
        /* <DEDUP_REMOVED lines=12> */
.L_x_1937:
[----:B---34-:R-:W-:Y:S05]  /*1520*/  BSYNC B0 ;  /* 0x0000000000007941 */ /* 0x018fea0003800000 */
.L_x_1936:
[----:B------:R-:W-:Y:S01]  /*1530*/  IADD3 R6, R2, 0x20, RZ ;  /* 0x0000002002067810 */ /* 0x000fe20007ffe0ff */
[----:B-1----:R1:W2:Y:S01]  /*1540*/  SHFL.IDX PT, R13, R3, 0x1, 0x181f ;  /* 0x00381f00030d7f89 */ /* 0x0022a200000e0000 */
        /* <DEDUP_REMOVED lines=18> */
.L_x_1939:
[----:B------:R-:W-:Y:S05]  /*1670*/  BSYNC B0 ;  /* 0x0000000000007941 */ /* 0x000fea0003800000 */
.L_x_1938:
        /* <DEDUP_REMOVED lines=20> */
.L_x_1941:
[----:B------:R-:W-:Y:S05]  /*17c0*/  BSYNC B0 ;  /* 0x0000000000007941 */ /* 0x000fea0003800000 */
.L_x_1940:
[----:B---3--:R-:W-:Y:S01]  /*17d0*/  SHFL.IDX PT, R16, R5, 0x3, 0x181f ;  /* 0x00781f0005107f89 */ /* 0x008fe200000e0000 */
[----:B------:R-:W-:Y:S01]  /*17e0*/  IADD3 R2, R2, 0x60, RZ ;  /* 0x0000006002027810 */ /* 0x000fe20007ffe0ff */
[----:B------:R-:W-:Y:S01]  /*17f0*/  UIADD3 UR13, UR7, -0x1, URZ ;  /* 0xffffffff070d7890 */ /* 0x000fe2000fffe03f */
[----:B------:R-:W-:Y:S01]  /*1800*/  SHF.R.S32.HI R194, RZ, 0x1f, R9 ;  /* 0x0000001fffc27819 */ /* 0x000fe20000011409 */
[----:B------:R3:W1:Y:S01]  /*1810*/  SHFL.IDX PT, R17, R3, 0x3, 0x181f ;  /* 0x00781f0003117f89 */ /* 0x00066200000e0000 */
[----:B------:R-:W-:Y:S01]  /*1820*/  ISETP.GE.AND P0, PT, R2, UR4, PT ;  /* 0x0000000402007c0c */ /* 0x000fe2000bf06270 */
[----:B------:R-:W-:Y:S01]  /*1830*/  IMAD.MOV.U32 R195, RZ, RZ, c[0x0][0x2b8] ;  /* 0x0000ae00ffc37624 */ /* 0x000fe200078e00ff */
[----:B------:R-:W-:Y:S01]  /*1840*/  USHF.L.U32 UR25, UR13, 0x6, URZ ;  /* 0x000000060d197899 */ /* 0x000fe2000800063f */
[----:B------:R-:W-:Y:S01]  /*1850*/  LEA.HI R194, R194, R9, RZ, 0x3 ;  /* 0x00000009c2c27211 */ /* 0x000fe200078f18ff */
[----:B------:R-:W-:Y:S01]  /*1860*/  IMAD.SHL.U32 R133, R200, 0x2, RZ ;  /* 0x00000002c8857824 */ /* 0x000fe200078e00ff */
[----:B------:R-:W-:Y:S01]  /*1870*/  USHF.R.S32.HI UR8, URZ, 0x1f, UR9 ;  /* 0x0000001f3f087899 */ /* 0x000fe20008011409 */
[----:B------:R-:W-:Y:S01]  /*1880*/  ISETP.NE.AND P5, PT, R195, 0x1, PT ;  /* 0x00000001c300780c */ /* 0x000fe20003fa5270 */
[----:B------:R-:W-:Y:S01]  /*1890*/  ULDC.64 UR4, c[0x0][0x2b0] ;  /* 0x0000ac0000047ab9 */ /* 0x000fe20000000a00 */
[----:B------:R-:W-:Y:S01]  /*18a0*/  LOP3.LUT R194, R194, 0xfffffff8, RZ, 0xc0, !PT ;  /* 0xfffffff8c2c27812 */ /* 0x000fe200078ec0ff */
[----:B------:R-:W-:Y:S01]  /*18b0*/  UIMAD UR8, UR8, UR4, URZ ;  /* 0x00000004080872a4 */ /* 0x000fe2000f8e023f */
[----:B------:R-:W-:Y:S01]  /*18c0*/  IADD3 R199, R201, UR25, RZ ;  /* 0x00000019c9c77c10 */ /* 0x000fe2000fffe0ff */
[----:B------:R-:W-:Y:S01]  /*18d0*/  UIMAD.WIDE.U32 UR18, UR9, UR4, URZ ;  /* 0x00000004091272a5 */ /* 0x000fe2000f8e003f */
[----:B------:R-:W-:Y:S01]  /*18e0*/  P2R R2, PR, RZ, 0x20 ;  /* 0x00000020ff027803 */ /* 0x000fe20000000000 */
[----:B------:R-:W-:Y:S01]  /*18f0*/  UIMAD UR5, UR9, UR5, UR8 ;  /* 0x00000005090572a4 */ /* 0x000fe2000f8e0208 */
[----:B------:R-:W-:Y:S01]  /*1900*/  IMAD.MOV.U32 R198, RZ, RZ, RZ ;  /* 0x000000ffffc67224 */ /* 0x000fe200078e00ff */
[----:B------:R-:W-:-:S02]  /*1910*/  P2R R11, PR, RZ, 0x2 ;  /* 0x00000002ff0b7803 */ /* 0x000fc40000000000 */
[----:B------:R-:W-:Y:S01]  /*1920*/  UIADD3 UR10, UR19, UR5, URZ ;  /* 0x00000005130a7290 */ /* 0x000fe2000fffe03f */
[----:B-123--:R-:W-:Y:S01]  /*1930*/  SHF.R.S32.HI R3, RZ, 0x1f, R10 ;  /* 0x0000001fff037819 */ /* 0x00efe2000001140a */
[----:B----4-:R-:W-:Y:S01]  /*1940*/  @!P0 IMAD.WIDE R12, R207, 0x2, R16 ;  /* 0x00000002cf0c8825 */ /* 0x010fe200078e0210 */
[----:B------:R-:W-:Y:S02]  /*1950*/  USHF.R.S32.HI UR8, URZ, 0x1f, UR14 ;  /* 0x0000001f3f087899 */ /* 0x000fe4000801140e */
[----:B------:R-:W-:Y:S01]  /*1960*/  LEA.HI R192, R3, R10, RZ, 0x3 ;  /* 0x0000000a03c07211 */ /* 0x000fe200078f18ff */
[----:B------:R-:W-:Y:S01]  /*1970*/  ULDC.64 UR4, c[0x0][0x1e8] ;  /* 0x00007a0000047ab9 */ /* 0x000fe20000000a00 */
[----:B------:R-:W-:Y:S01]  /*1980*/  @!PT LDS RZ, [RZ] ;  /* 0x00000000fffff984 */ /* 0x000fe20000000800 */
[----:B------:R1:W-:Y:S01]  /*1990*/  @!P0 LDGSTS.E.BYPASS.LTC128B.128 [R133+0x1b100], [R12.64], !P2 ;  /* 0x1b1000000c858fae */ /* 0x0003e2000d101d54 */
[C---:B------:R-:W-:Y:S01]  /*19a0*/  ISETP.GE.AND P2, PT, R199.reuse, UR12, PT ;  /* 0x0000000cc7007c0c */ /* 0x040fe2000bf46270 */
[----:B-----5:R-:W-:Y:S01]  /*19b0*/  IMAD.IADD R199, R199, 0x1, R202 ;  /* 0x00000001c7c77824 */ /* 0x020fe200078e02ca */
[----:B------:R-:W-:-:S02]  /*19c0*/  LOP3.LUT R192, R192, 0xfffffff8, RZ, 0xc0, !PT ;  /* 0xfffffff8c0c07812 */ /* 0x000fc400078ec0ff */
[----:B------:R-:W-:Y:S01]  /*19d0*/  ISETP.GT.OR P2, PT, R201, 0x3f, P2 ;  /* 0x0000003fc900780c */ /* 0x000fe20001744670 */
[----:B------:R-:W-:-:S04]  /*19e0*/  @P5 IMAD.HI.U32 R3, R199, c[0x0][0x2bc], RZ ;  /* 0x0000af00c7035a27 */ /* 0x000fc800078e00ff */
[----:B------:R-:W-:-:S04]  /*19f0*/  @!P0 IMAD.WIDE R14, R192, 0x2, R16 ;  /* 0x00000002c00e8825 */ /* 0x000fc800078e0210 */
[----:B------:R-:W-:Y:S01]  /*1a00*/  @!P0 IMAD.WIDE R16, R194, 0x2, R16 ;  /* 0x00000002c2108825 */ /* 0x000fe200078e0210 */
[----:B------:R2:W-:Y:S03]  /*1a10*/  @!P0 LDGSTS.E.BYPASS.LTC128B.128 [R133+0x1f100], [R14.64], !P3 ;  /* 0x1f1000000e858fae */ /* 0x0005e6000d901d54 */
[----:B------:R-:W-:Y:S01]  /*1a20*/  IMAD.MOV.U32 R2, RZ, RZ, R199 ;  /* 0x000000ffff027224 */ /* 0x000fe200078e00c7 */
[----:B------:R3:W-:Y:S01]  /*1a30*/  @!P0 LDGSTS.E.BYPASS.LTC128B.128 [R133+0x23100], [R16.64], !P4 ;  /* 0x2310000010858fae */ /* 0x0007e2000e101d54 */
[----:B------:R-:W-:-:S03]  /*1a40*/  @P5 SHF.R.U32.HI R2, RZ, c[0x0][0x2c0], R3 ;  /* 0x0000b000ff025a19 */ /* 0x000fc60000011603 */
[----:B------:R-:W0:Y:S01]  /*1a50*/  LDGDEPBAR ;  /* 0x00000000000079af */ /* 0x000e220000000000 */
[----:B------:R-:W-:-:S04]  /*1a60*/  @!P2 IADD3 R6, P3, R2, UR18, RZ ;  /* 0x000000120206ac10 */ /* 0x000fc8000ff7e0ff */
[----:B------:R-:W-:Y:S02]  /*1a70*/  @!P2 LEA.HI.X.SX32 R3, R2, UR10, 0x1, P3 ;  /* 0x0000000a0203ac11 */ /* 0x000fe400098f0eff */
[----:B-1----:R-:W-:-:S04]  /*1a80*/  @!P2 LEA R12, P3, R6, c[0x0][0x2a0], 0x2 ;  /* 0x0000a800060caa11 */ /* 0x002fc800078610ff */
[----:B------:R-:W-:Y:S01]  /*1a90*/  @!P2 LEA.HI.X R13, R6, c[0x0][0x2a4], R3, 0x2, P3 ;  /* 0x0000a900060daa11 */ /* 0x000fe200018f1403 */
[----:B------:R-:W-:Y:S06]  /*1aa0*/  BAR.SYNC.DEFER_BLOCKING 0x0 ;  /* 0x0000000000007b1d */ /* 0x000fec0000010000 */
[----:B------:R-:W4:Y:S01]  /*1ab0*/  @!P2 LDG.E R198, [R12.64] ;  /* 0x000000140cc6a981 */ /* 0x000f22000c1e1900 */
[----:B------:R-:W-:Y:S01]  /*1ac0*/  IMAD.MOV R2, RZ, RZ, -R2 ;  /* 0x000000ffff027224 */ /* 0x000fe200078e0a02 */
[----:B------:R-:W-:Y:S01]  /*1ad0*/  UIMAD UR9, UR8, UR4, URZ ;  /* 0x00000004080972a4 */ /* 0x000fe2000f8e023f */
[----:B------:R-:W-:Y:S01]  /*1ae0*/  ISETP.GE.AND P5, PT, R207, c[0x0][0x1d4], PT ;  /* 0x00007500cf007a0c */ /* 0x000fe20003fa6270 */
[----:B------:R-:W-:Y:S01]  /*1af0*/  UIMAD.WIDE.U32 UR16, UR14, UR4, URZ ;  /* 0x000000040e1072a5 */ /* 0x000fe2000f8e003f */
[----:B------:R-:W-:Y:S01]  /*1b00*/  IMAD R199, R2, c[0x0][0x2b8], R199 ;  /* 0x0000ae0002c77a24 */ /* 0x000fe200078e02c7 */
[----:B------:R-:W-:Y:S01]  /*1b10*/  UIMAD UR9, UR14, UR5, UR9 ;  /* 0x000000050e0972a4 */ /* 0x000fe2000f8e0209 */
[----:B------:R-:W-:Y:S01]  /*1b20*/  ISETP.GE.AND P4, PT, R10, c[0x0][0x1d4], PT ;  /* 0x000075000a007a0c */ /* 0x000fe20003f86270 */
[----:B------:R-:W-:Y:S01]  /*1b30*/  UISETP.GT.AND UP2, UPT, UR13, UR11, UPT ;  /* 0x0000000b0d00728c */ /* 0x000fe2000bf44270 */
[----:B------:R-:W-:Y:S01]  /*1b40*/  IMAD.WIDE.U32 R22, R199, c[0x0][0x1e0], RZ ;  /* 0x00007800c7167a25 */ /* 0x000fe200078e00ff */
[----:B--2---:R-:W-:Y:S01]  /*1b50*/  SHF.R.S32.HI R14, RZ, 0x1f, R199 ;  /* 0x0000001fff0e7819 */ /* 0x004fe200000114c7 */
[----:B------:R-:W-:Y:S01]  /*1b60*/  UIADD3 UR9, UR17, UR9, URZ ;  /* 0x0000000911097290 */ /* 0x000fe2000fffe03f */
[----:B------:R-:W-:Y:S01]  /*1b70*/  ISETP.GE.AND P6, PT, R9, c[0x0][0x1d4], PT ;  /* 0x0000750009007a0c */ /* 0x000fe20003fc6270 */
[----:B---3--:R-:W-:Y:S01]  /*1b80*/  IMAD.MOV.U32 R16, RZ, RZ, R22 ;  /* 0x000000ffff107224 */ /* 0x008fe200078e0016 */
[----:B------:R-:W-:Y:S01]  /*1b90*/  ULDC.64 UR4, c[0x0][0x210] ;  /* 0x0000840000047ab9 */ /* 0x000fe20000000a00 */
[C---:B------:R-:W-:Y:S01]  /*1ba0*/  IMAD R2, R14.reuse, c[0x0][0x1e0], RZ ;  /* 0x000078000e027a24 */ /* 0x040fe200078e02ff */
[----:B------:R-:W-:Y:S01]  /*1bb0*/  UIMAD UR8, UR8, UR4, URZ ;  /* 0x00000004080872a4 */ /* 0x000fe2000f8e023f */
[----:B------:R-:W-:Y:S01]  /*1bc0*/  IMAD R14, R14, c[0x0][0x208], RZ ;  /* 0x000082000e0e7a24 */ /* 0x000fe200078e02ff */
[----:B------:R-:W-:Y:S01]  /*1bd0*/  UIMAD.WIDE.U32 UR22, UR14, UR4, URZ ;  /* 0x000000040e1672a5 */ /* 0x000fe2000f8e003f */
[C---:B------:R-:W-:Y:S01]  /*1be0*/  IMAD R2, R199.reuse, c[0x0][0x1e4], R2 ;  /* 0x00007900c7027a24 */ /* 0x040fe200078e0202 */
[----:B------:R-:W-:Y:S01]  /*1bf0*/  UIMAD UR8, UR14, UR5, UR8 ;  /* 0x000000050e0872a4 */ /* 0x000fe2000f8e0208 */
[----:B------:R-:W-:Y:S01]  /*1c00*/  IMAD R14, R199, c[0x0][0x20c], R14 ;  /* 0x00008300c70e7a24 */ /* 0x000fe200078e020e */
[----:B------:R-:W-:Y:S01]  /*1c10*/  ISETP.GE.AND P3, PT, R207, c[0x0][0x1d4], PT ;  /* 0x00007500cf007a0c */ /* 0x000fe20003f66270 */
[----:B------:R-:W-:Y:S01]  /*1c20*/  IMAD.IADD R17, R23, 0x1, R2 ;  /* 0x0000000117117824 */ /* 0x000fe200078e0202 */
[----:B------:R-:W-:Y:S01]  /*1c30*/  UIADD3 UR8, UR23, UR8, URZ ;  /* 0x0000000817087290 */ /* 0x000fe2000fffe03f */
[----:B------:R-:W-:Y:S01]  /*1c40*/  IMAD.WIDE.U32 R22, R199, c[0x0][0x208], RZ ;  /* 0x00008200c7167a25 */ /* 0x000fe200078e00ff */
[----:B------:R-:W-:-:S02]  /*1c50*/  LEA.HI R92, R94, R7, RZ, 0x5 ;  /* 0x000000075e5c7211 */ /* 0x000fc400078f28ff */
[----:B------:R-:W-:Y:S01]  /*1c60*/  SHF.R.S32.HI R132, RZ, 0x1f, R207 ;  /* 0x0000001fff847819 */ /* 0x000fe200000114cf */
[----:B------:R-:W-:Y:S01]  /*1c70*/  IMAD.IADD R15, R23, 0x1, R14 ;  /* 0x00000001170f7824 */ /* 0x000fe200078e020e */
[----:B------:R-:W-:Y:S01]  /*1c80*/  SEL R208, RZ, 0x10, P6 ;  /* 0x00000010ffd07807 */ /* 0x000fe20003000000 */
[----:B------:R-:W-:Y:S01]  /*1c90*/  IMAD.MOV.U32 R14, RZ, RZ, R22 ;  /* 0x000000ffff0e7224 */ /* 0x000fe200078e0016 */
[----:B------:R-:W-:Y:S02]  /*1ca0*/  IADD3 R196, R133, 0x100, RZ ;  /* 0x0000010085c47810 */ /* 0x000fe40007ffe0ff */
[----:B------:R-:W-:Y:S02]  /*1cb0*/  SHF.R.S32.HI R197, RZ, 0x1f, R194 ;  /* 0x0000001fffc57819 */ /* 0x000fe400000114c2 */
[----:B----4-:R-:W-:Y:S01]  /*1cc0*/  SHF.R.S32.HI R3, RZ, 0x1f, R198 ;  /* 0x0000001fff037819 */ /* 0x010fe200000114c6 */
[----:B------:R-:W-:-:S04]  /*1cd0*/  IMAD.WIDE.U32 R12, R198, c[0x0][0x1f0], R16 ;  /* 0x00007c00c60c7a25 */ /* 0x000fc800078e0010 */
[C---:B------:R-:W-:Y:S01]  /*1ce0*/  IMAD R5, R3.reuse, c[0x0][0x1f0], RZ ;  /* 0x00007c0003057a24 */ /* 0x040fe200078e02ff */
[----:B------:R-:W-:Y:S01]  /*1cf0*/  IADD3 R12, P0, R12, UR16, RZ ;  /* 0x000000100c0c7c10 */ /* 0x000fe2000ff1e0ff */
[----:B------:R-:W-:Y:S02]  /*1d00*/  IMAD R3, R3, c[0x0][0x218], RZ ;  /* 0x0000860003037a24 */ /* 0x000fe400078e02ff */
[C---:B------:R-:W-:Y:S02]  /*1d10*/  IMAD R2, R198.reuse, c[0x0][0x1f4], R5 ;  /* 0x00007d00c6027a24 */ /* 0x040fe400078e0205 */
[----:B------:R-:W-:-:S03]  /*1d20*/  IMAD.WIDE.U32 R14, R198, c[0x0][0x218], R14 ;  /* 0x00008600c60e7a25 */ /* 0x000fc600078e000e */
[----:B------:R-:W-:Y:S01]  /*1d30*/  IADD3.X R5, R13, UR9, R2, P0, !PT ;  /* 0x000000090d057c10 */ /* 0x000fe200087fe402 */
[----:B------:R-:W-:Y:S01]  /*1d40*/  IMAD R3, R198, c[0x0][0x21c], R3 ;  /* 0x00008700c6037a24 */ /* 0x000fe200078e0203 */
[----:B------:R-:W-:-:S04]  /*1d50*/  LEA R13, P0, R12, c[0x0][0x1c8], 0x1 ;  /* 0x000072000c0d7a11 */ /* 0x000fc800078008ff */
[----:B------:R-:W-:Y:S01]  /*1d60*/  LEA.HI.X R12, R12, c[0x0][0x1cc], R5, 0x1, P0 ;  /* 0x000073000c0c7a11 */ /* 0x000fe200000f0c05 */
[----:B------:R-:W-:Y:S01]  /*1d70*/  SHFL.IDX PT, R16, R13, RZ, 0x181f ;  /* 0x00181fff0d107589 */ /* 0x000fe200000e0000 */
[----:B------:R-:W-:-:S03]  /*1d80*/  IMAD.U32 R5, RZ, RZ, UR25 ;  /* 0x00000019ff057e24 */ /* 0x000fc6000f8e00ff */
[----:B------:R-:W1:Y:S02]  /*1d90*/  SHFL.IDX PT, R17, R12, RZ, 0x181f ;  /* 0x00181fff0c117589 */ /* 0x000e6400000e0000 */
[----:B------:R-:W-:Y:S02]  /*1da0*/  IADD3 R2, -R20, UR12, -R5 ;  /* 0x0000000c14027c10 */ /* 0x000fe4000fffe905 */
[----:B------:R-:W-:Y:S02]  /*1db0*/  SHFL.IDX PT, R28, R13, 0x1, 0x181f ;  /* 0x00381f000d1c7f89 */ /* 0x000fe400000e0000 */
[----:B------:R-:W-:Y:S02]  /*1dc0*/  ISETP.GE.AND P0, PT, R2, 0x1, PT ;  /* 0x000000010200780c */ /* 0x000fe40003f06270 */
[----:B------:R2:W3:Y:S11]  /*1dd0*/  SHFL.IDX PT, R29, R12, 0x1, 0x181f ;  /* 0x00381f000c1d7f89 */ /* 0x0004f600000e0000 */
[----:B-1----:R-:W-:-:S04]  /*1de0*/  @P0 IMAD.WIDE R24, R207, 0x2, R16 ;  /* 0x00000002cf180825 */ /* 0x002fc800078e0210 */
[--C-:B------:R-:W-:Y:S01]  /*1df0*/  @P0 IMAD.WIDE R22, R192, 0x2, R16.reuse ;  /* 0x00000002c0160825 */ /* 0x100fe200078e0210 */
[----:B------:R1:W-:Y:S03]  /*1e00*/  @P0 LDGSTS.E.BYPASS.LTC128B.128 [R133+0xc100], [R24.64], !P5 ;  /* 0x0c10000018850fae */ /* 0x0003e6000e901d54 */
[----:B------:R-:W-:Y:S01]  /*1e10*/  @P0 IMAD.WIDE R16, R194, 0x2, R16 ;  /* 0x00000002c2100825 */ /* 0x000fe200078e0210 */
[----:B------:R4:W-:Y:S03]  /*1e20*/  @P0 LDGSTS.E.BYPASS.LTC128B.128 [R133+0xe100], [R22.64], !P4 ;  /* 0x0e10000016850fae */ /* 0x0009e6000e101d54 */
[----:B--2---:R-:W-:Y:S01]  /*1e30*/  IMAD.WIDE R12, R207, 0x2, RZ ;  /* 0x00000002cf0c7825 */ /* 0x004fe200078e02ff */
[----:B------:R2:W-:Y:S01]  /*1e40*/  @P0 LDGSTS.E.BYPASS.LTC128B.128 [R133+0x10100], [R16.64], !P6 ;  /* 0x1010000010850fae */ /* 0x0005e2000f101d54 */
[----:B------:R-:W-:-:S04]  /*1e50*/  IADD3 R5, P0, R14, UR22, RZ ;  /* 0x000000160e057c10 */ /* 0x000fc8000ff1e0ff */
[----:B------:R-:W-:Y:S02]  /*1e60*/  IADD3.X R14, R15, UR8, R3, P0, !PT ;  /* 0x000000080f0e7c10 */ /* 0x000fe400087fe403 */
[----:B------:R-:W-:-:S04]  /*1e70*/  LEA R15, P0, R5, c[0x0][0x1f8], 0x1 ;  /* 0x00007e00050f7a11 */ /* 0x000fc800078008ff */
[----:B------:R-:W-:Y:S01]  /*1e80*/  LEA.HI.X R14, R5, c[0x0][0x1fc], R14, 0x1, P0 ;  /* 0x00007f00050e7a11 */ /* 0x000fe200000f0c0e */
[----:B------:R-:W2:Y:S01]  /*1e90*/  SHFL.IDX PT, R6, R15, RZ, 0x181f ;  /* 0x00181fff0f067589 */ /* 0x000ea200000e0000 */
[----:B------:R-:W-:-:S03]  /*1ea0*/  ISETP.GT.AND P0, PT, R2, 0x20, PT ;  /* 0x000000200200780c */ /* 0x000fc60003f04270 */
[----:B------:R-:W2:Y:S01]  /*1eb0*/  SHFL.IDX PT, R8, R14, RZ, 0x181f ;  /* 0x00181fff0e087589 */ /* 0x000ea200000e0000 */
[----:B-1----:R-:W-:-:S03]  /*1ec0*/  IMAD.WIDE R24, R192, 0x2, RZ ;  /* 0x00000002c0187825 */ /* 0x002fc600078e02ff */
[----:B------:R-:W1:Y:S01]  /*1ed0*/  SHFL.IDX PT, R3, R15, 0x1, 0x181f ;  /* 0x00381f000f037f89 */ /* 0x000e6200000e0000 */
[----:B----4-:R-:W-:-:S03]  /*1ee0*/  IMAD.WIDE R22, R194, 0x2, RZ ;  /* 0x00000002c2167825 */ /* 0x010fc600078e02ff */
[----:B------:R4:W1:Y:S02]  /*1ef0*/  SHFL.IDX PT, R5, R14, 0x1, 0x181f ;  /* 0x00381f000e057f89 */ /* 0x00086400000e0000 */
[----:B---3--:R-:W-:-:S04]  /*1f00*/  @P0 IMAD.WIDE R26, R207, 0x2, R28 ;  /* 0x00000002cf1a0825 */ /* 0x008fc800078e021c */
[--C-:B------:R-:W-:Y:S01]  /*1f10*/  @P0 IMAD.WIDE R30, R192, 0x2, R28.reuse ;  /* 0x00000002c01e0825 */ /* 0x100fe200078e021c */
[----:B------:R3:W-:Y:S03]  /*1f20*/  @P0 LDGSTS.E.BYPASS.LTC128B.128 [R133+0xd100], [R26.64], !P5 ;  /* 0x0d1000001a850fae */ /* 0x0007e6000e901d54 */
[----:B------:R-:W-:Y:S01]  /*1f30*/  @P0 IMAD.WIDE R28, R194, 0x2, R28 ;  /* 0x00000002c21c0825 */ /* 0x000fe200078e021c */
[----:B------:R3:W-:Y:S04]  /*1f40*/  @P0 LDGSTS.E.BYPASS.LTC128B.128 [R133+0xf100], [R30.64], !P4 ;  /* 0x0f1000001e850fae */ /* 0x0007e8000e101d54 */
[----:B------:R3:W-:Y:S01]  /*1f50*/  @P0 LDGSTS.E.BYPASS.LTC128B.128 [R133+0x11100], [R28.64], !P6 ;  /* 0x111000001c850fae */ /* 0x0007e2000f101d54 */
[----:B--2---:R-:W-:-:S03]  /*1f60*/  IADD3 R16, P0, R6, R12, RZ ;  /* 0x0000000c06107210 */ /* 0x004fc60007f1e0ff */
[----:B------:R-:W0:Y:S02]  /*1f70*/  LDGDEPBAR ;  /* 0x00000000000079af */ /* 0x000e240000000000 */
[----:B------:R-:W-:Y:S01]  /*1f80*/  IMAD.X R17, R8, 0x1, R13, P0 ;  /* 0x0000000108117824 */ /* 0x000fe200000e060d */
[----:B----4-:R-:W-:-:S05]  /*1f90*/  IADD3 R14, P0, R6, R24, RZ ;  /* 0x00000018060e7210 */ /* 0x010fca0007f1e0ff */
[----:B------:R-:W-:Y:S01]  /*1fa0*/  IMAD.X R15, R8, 0x1, R25, P0 ;  /* 0x00000001080f7824 */ /* 0x000fe200000e0619 */
[----:B-1----:R-:W-:-:S05]  /*1fb0*/  IADD3 R12, P0, R12, R3, RZ ;  /* 0x000000030c0c7210 */ /* 0x002fca0007f1e0ff */
[----:B------:R-:W-:Y:S01]  /*1fc0*/  IMAD.X R13, R13, 0x1, R5, P0 ;  /* 0x000000010d0d7824 */ /* 0x000fe200000e0605 */
[----:B---3--:R-:W-:Y:S02]  /*1fd0*/  IADD3 R26, P0, R6, R22, RZ ;  /* 0x00000016061a7210 */ /* 0x008fe40007f1e0ff */
[----:B------:R-:W-:-:S03]  /*1fe0*/  SHF.R.S32.HI R6, RZ, 0x5, R92 ;  /* 0x00000005ff067819 */ /* 0x000fc6000001145c */
[----:B------:R-:W-:Y:S01]  /*1ff0*/  IMAD.X R27, R8, 0x1, R23, P0 ;  /* 0x00000001081b7824 */ /* 0x000fe200000e0617 */
[----:B------:R-:W-:-:S05]  /*2000*/  IADD3 R24, P0, R24, R3, RZ ;  /* 0x0000000318187210 */ /* 0x000fca0007f1e0ff */
[----:B------:R-:W-:Y:S01]  /*2010*/  IMAD.X R25, R25, 0x1, R5, P0 ;  /* 0x0000000119197824 */ /* 0x000fe200000e0605 */
[----:B------:R-:W-:Y:S02]  /*2020*/  IADD3 R22, P0, R22, R3, RZ ;  /* 0x0000000316167210 */ /* 0x000fe40007f1e0ff */
[----:B------:R-:W-:-:S03]  /*2030*/  SHF.R.S32.HI R3, RZ, 0x1f, R192 ;  /* 0x0000001fff037819 */ /* 0x000fc600000114c0 */
[----:B------:R-:W-:Y:S01]  /*2040*/  IMAD.X R23, R23, 0x1, R5, P0 ;  /* 0x0000000117177824 */ /* 0x000fe200000e0605 */
[C---:B------:R-:W-:Y:S02]  /*2050*/  ISETP.LT.OR P0, PT, R2.reuse, 0x1, P3 ;  /* 0x000000010200780c */ /* 0x040fe40001f01670 */
[----:B------:R-:W-:-:S11]  /*2060*/  ISETP.LT.OR P3, PT, R2, 0x21, P3 ;  /* 0x000000210200780c */ /* 0x000fd60001f61670 */
[----:B------:R1:W-:Y:S01]  /*2070*/  LDGSTS.E.BYPASS.LTC128B.128 [R133+0x100], [R16.64], !P0 ;  /* 0x0010000010857fae */ /* 0x0003e2000c101d54 */
[----:B------:R-:W-:-:S04]  /*2080*/  ISETP.GE.AND P0, PT, R10, c[0x0][0x1d4], PT ;  /* 0x000075000a007a0c */ /* 0x000fc80003f06270 */
[C---:B------:R-:W-:Y:S02]  /*2090*/  ISETP.LT.OR P2, PT, R2.reuse, 0x1, P0 ;  /* 0x000000010200780c */ /* 0x040fe40000741670 */
[----:B------:R-:W-:-:S11]  /*20a0*/  ISETP.LT.OR P0, PT, R2, 0x21, P0 ;  /* 0x000000210200780c */ /* 0x000fd60000701670 */
[----:B------:R1:W-:Y:S01]  /*20b0*/  LDGSTS.E.BYPASS.LTC128B.128 [R133+0x2100], [R14.64], !P2 ;  /* 0x021000000e857fae */ /* 0x0003e2000d101d54 */
[----:B------:R-:W-:-:S04]  /*20c0*/  ISETP.GE.AND P2, PT, R9, c[0x0][0x1d4], PT ;  /* 0x0000750009007a0c */ /* 0x000fc80003f46270 */
[----:B------:R-:W-:-:S13]  /*20d0*/  ISETP.LT.OR P1, PT, R2, 0x1, P2 ;  /* 0x000000010200780c */ /* 0x000fda0001721670 */
[----:B------:R1:W-:Y:S01]  /*20e0*/  LDGSTS.E.BYPASS.LTC128B.128 [R133+0x4100], [R26.64], !P1 ;  /* 0x041000001a857fae */ /* 0x0003e2000c901d54 */
[----:B------:R-:W-:-:S03]  /*20f0*/  ISETP.NE.AND P1, PT, R11, RZ, PT ;  /* 0x000000ff0b00720c */ /* 0x000fc60003f25270 */
[----:B------:R1:W-:Y:S01]  /*2100*/  LDGSTS.E.BYPASS.LTC128B.128 [R133+0x1100], [R12.64], !P3 ;  /* 0x011000000c857fae */ /* 0x0003e2000d901d54 */
[----:B------:R-:W-:-:S03]  /*2110*/  ISETP.GT.AND P3, PT, R201, 0x3f, PT ;  /* 0x0000003fc900780c */ /* 0x000fc60003f64270 */
[----:B------:R1:W-:Y:S01]  /*2120*/  LDGSTS.E.BYPASS.LTC128B.128 [R133+0x3100], [R24.64], !P0 ;  /* 0x0310000018857fae */ /* 0x0003e2000c101d54 */
[----:B------:R-:W-:-:S13]  /*2130*/  ISETP.LT.OR P0, PT, R2, 0x21, P2 ;  /* 0x000000210200780c */ /* 0x000fda0001701670 */
[----:B------:R1:W-:Y:S01]  /*2140*/  LDGSTS.E.BYPASS.LTC128B.128 [R133+0x5100], [R22.64], !P0 ;  /* 0x0510000016857fae */ /* 0x0003e2000c101d54 */
[----:B------:R-:W-:-:S03]  /*2150*/  PLOP3.LUT P0, PT, PT, PT, UP2, 0x40, 0x0 ;  /* 0x000000000000781c */ /* 0x000fc60003f0e828 */
[----:B------:R-:W0:Y:S10]  /*2160*/  LDGDEPBAR ;  /* 0x00000000000079af */ /* 0x000e340000000000 */
[----:B------:R-:W-:Y:S05]  /*2170*/  @P0 BRA `(.L_x_1942) ;  /* 0x0000042000000947 */ /* 0x000fea0003800000 */
[----:B------:R-:W-:Y:S01]  /*2180*/  ISETP.NE.AND P2, PT, R195, 0x1, PT ;  /* 0x00000001c300780c */ /* 0x000fe20003f45270 */
[----:B------:R-:W-:Y:S01]  /*2190*/  IMAD.MOV.U32 R198, RZ, RZ, RZ ;  /* 0x000000ffffc67224 */ /* 0x000fe200078e00ff */
[----:B------:R-:W-:-:S04]  /*21a0*/  IADD3 R199, R201, UR25, R202 ;  /* 0x00000019c9c77c10 */ /* 0x000fc8000fffe0ca */
[----:B------:R-:W-:-:S05]  /*21b0*/  IADD3 R199, R199, -0x40, RZ ;  /* 0xffffffc0c7c77810 */ /* 0x000fca0007ffe0ff */
[----:B------:R-:W-:Y:S02]  /*21c0*/  IMAD.MOV.U32 R2, RZ, RZ, R199 ;  /* 0x000000ffff027224 */ /* 0x000fe400078e00c7 */
[----:B------:R-:W-:-:S05]  /*21d0*/  @P2 IMAD.HI.U32 R5, R199, c[0x0][0x2bc], RZ ;  /* 0x0000af00c7052a27 */ /* 0x000fca00078e00ff */
[----:B------:R-:W-:-:S04]  /*21e0*/  @P2 SHF.R.U32.HI R2, RZ, c[0x0][0x2c0], R5 ;  /* 0x0000b000ff022a19 */ /* 0x000fc80000011605 */
[----:B------:R-:W-:-:S04]  /*21f0*/  @!P3 IADD3 R10, P0, R2, UR18, RZ ;  /* 0x00000012020abc10 */ /* 0x000fc8000ff1e0ff */
[----:B------:R-:W-:Y:S02]  /*2200*/  @!P3 LEA.HI.X.SX32 R5, R2, UR10, 0x1, P0 ;  /* 0x0000000a0205bc11 */ /* 0x000fe400080f0eff */
[----:B------:R-:W-:-:S04]  /*2210*/  @!P3 LEA R8, P0, R10, c[0x0][0x2a0], 0x2 ;  /* 0x0000a8000a08ba11 */ /* 0x000fc800078010ff */
[----:B------:R-:W-:-:S05]  /*2220*/  @!P3 LEA.HI.X R9, R10, c[0x0][0x2a4], R5, 0x2, P0 ;  /* 0x0000a9000a09ba11 */ /* 0x000fca00000f1405 */
[----:B------:R-:W2:Y:S01]  /*2230*/  @!P3 LDG.E R198, [R8.64] ;  /* 0x0000001408c6b981 */ /* 0x000ea2000c1e1900 */
[----:B------:R-:W-:Y:S01]  /*2240*/  IMAD.MOV R2, RZ, RZ, -R2 ;  /* 0x000000ffff027224 */ /* 0x000fe200078e0a02 */
[C---:B-1----:R-:W-:Y:S01]  /*2250*/  SHF.L.U64.HI R13, R207.reuse, 0x1, R132 ;  /* 0x00000001cf0d7819 */ /* 0x042fe20000010284 */
[----:B------:R-:W-:Y:S01]  /*2260*/  IMAD.SHL.U32 R12, R207, 0x2, RZ ;  /* 0x00000002cf0c7824 */ /* 0x000fe200078e00ff */
        /* <DEDUP_REMOVED lines=8> */
[----:B--2---:R-:W-:-:S03]  /*22f0*/  SHF.R.S32.HI R5, RZ, 0x1f, R198 ;  /* 0x0000001fff057819 */ /* 0x004fc600000114c6 */
[----:B------:R-:W-:Y:S01]  /*2300*/  IMAD.WIDE.U32 R8, R198, c[0x0][0x1f0], R10 ;  /* 0x00007c00c6087a25 */ /* 0x000fe200078e000a */
[----:B------:R-:W-:Y:S02]  /*2310*/  SEL R11, RZ, 0x10, P5 ;  /* 0x00000010ff0b7807 */ /* 0x000fe40002800000 */
[----:B------:R-:W-:Y:S01]  /*2320*/  SHF.L.U64.HI R10, R192, 0x1, R3 ;  /* 0x00000001c00a7819 */ /* 0x000fe20000010203 */
[----:B------:R-:W-:Y:S01]  /*2330*/  IMAD R5, R5, c[0x0][0x1f0], RZ ;  /* 0x00007c0005057a24 */ /* 0x000fe200078e02ff */
[----:B------:R-:W-:Y:S02]  /*2340*/  IADD3 R14, P0, R8, UR16, RZ ;  /* 0x00000010080e7c10 */ /* 0x000fe4000ff1e0ff */
[----:B------:R-:W-:Y:S01]  /*2350*/  IADD3 R25, -R11, 0x10, RZ ;  /* 0x000000100b197810 */ /* 0x000fe20007ffe1ff */
[----:B------:R-:W-:Y:S01]  /*2360*/  IMAD R2, R198, c[0x0][0x1f4], R5 ;  /* 0x00007d00c6027a24 */ /* 0x000fe200078e0205 */
[----:B------:R-:W-:Y:S02]  /*2370*/  SEL R8, RZ, 0x10, P4 ;  /* 0x00000010ff087807 */ /* 0x000fe40002000000 */
[----:B------:R-:W-:-:S02]  /*2380*/  LOP3.LUT R25, R25, 0xf, RZ, 0xc0, !PT ;  /* 0x0000000f19197812 */ /* 0x000fc400078ec0ff */
[----:B------:R-:W-:Y:S01]  /*2390*/  IADD3.X R9, R9, UR9, R2, P0, !PT ;  /* 0x0000000909097c10 */ /* 0x000fe200087fe402 */
[----:B------:R-:W-:Y:S01]  /*23a0*/  IMAD.SHL.U32 R2, R194, 0x2, RZ ;  /* 0x00000002c2027824 */ /* 0x000fe200078e00ff */
[----:B------:R-:W-:Y:S02]  /*23b0*/  LEA R15, P0, R14, c[0x0][0x1c8], 0x1 ;  /* 0x000072000e0f7a11 */ /* 0x000fe400078008ff */
[----:B------:R-:W-:Y:S02]  /*23c0*/  IADD3 R22, -R8, 0x10, RZ ;  /* 0x0000001008167810 */ /* 0x000fe40007ffe1ff */
[----:B------:R-:W-:Y:S01]  /*23d0*/  LEA.HI.X R14, R14, c[0x0][0x1cc], R9, 0x1, P0 ;  /* 0x000073000e0e7a11 */ /* 0x000fe200000f0c09 */
[----:B------:R-:W1:Y:S01]  /*23e0*/  SHFL.IDX PT, R16, R15, 0x1, 0x181f ;  /* 0x00381f000f107f89 */ /* 0x000e6200000e0000 */
[----:B------:R-:W-:Y:S01]  /*23f0*/  IMAD.SHL.U32 R9, R192, 0x2, RZ ;  /* 0x00000002c0097824 */ /* 0x000fe200078e00ff */
[----:B------:R-:W-:Y:S02]  /*2400*/  LOP3.LUT R22, R22, 0xf, RZ, 0xc0, !PT ;  /* 0x0000000f16167812 */ /* 0x000fe400078ec0ff */
[----:B------:R-:W2:Y:S01]  /*2410*/  SHFL.IDX PT, R18, R14, 0x1, 0x181f ;  /* 0x00381f000e127f89 */ /* 0x000ea200000e0000 */
[----:B------:R-:W-:-:S03]  /*2420*/  SHF.L.U64.HI R5, R194, 0x1, R197 ;  /* 0x00000001c2057819 */ /* 0x000fc600000102c5 */
[----:B------:R-:W3:Y:S04]  /*2430*/  SHFL.IDX PT, R15, R15, RZ, 0x181f ;  /* 0x00181fff0f0f7589 */ /* 0x000ee800000e0000 */
[----:B------:R-:W4:Y:S01]  /*2440*/  SHFL.IDX PT, R14, R14, RZ, 0x181f ;  /* 0x00181fff0e0e7589 */ /* 0x000f2200000e0000 */
[----:B-1----:R-:W-:-:S04]  /*2450*/  IADD3 R24, P2, P0, R25, R16, R12 ;  /* 0x0000001019187210 */ /* 0x002fc8000785e00c */
[----:B--2---:R-:W-:Y:S02]  /*2460*/  IADD3.X R25, RZ, R18, R13, P2, P0 ;  /* 0x00000012ff197210 */ /* 0x004fe400017e040d */
[----:B------:R-:W-:-:S04]  /*2470*/  IADD3 R22, P2, P0, R22, R16, R9 ;  /* 0x0000001016167210 */ /* 0x000fc8000785e009 */
[----:B------:R-:W-:Y:S02]  /*2480*/  IADD3.X R23, RZ, R18, R10, P2, P0 ;  /* 0x00000012ff177210 */ /* 0x000fe400017e040a */
[----:B------:R-:W-:-:S04]  /*2490*/  IADD3 R16, P2, P0, R17, R16, R2 ;  /* 0x0000001011107210 */ /* 0x000fc8000785e002 */
[----:B------:R-:W-:Y:S02]  /*24a0*/  IADD3.X R17, RZ, R18, R5, P2, P0 ;  /* 0x00000012ff117210 */ /* 0x000fe400017e0405 */
[----:B---3--:R-:W-:-:S05]  /*24b0*/  IADD3 R12, P0, R15, R12, RZ ;  /* 0x0000000c0f0c7210 */ /* 0x008fca0007f1e0ff */
[----:B----4-:R-:W-:Y:S01]  /*24c0*/  IMAD.X R13, R14, 0x1, R13, P0 ;  /* 0x000000010e0d7824 */ /* 0x010fe200000e060d */
        /* <DEDUP_REMOVED lines=13> */
.L_x_1942:
[----:B------:R-:W0:Y:S01]  /*25a0*/  LDGDEPBAR ;  /* 0x00000000000079af */ /* 0x000e220000000000 */
[----:B------:R-:W-:Y:S01]  /*25b0*/  SHF.R.S32.HI R2, RZ, 0x4, R21 ;  /* 0x00000004ff027819 */ /* 0x000fe20000011415 */
[C---:B------:R-:W-:Y:S01]  /*25c0*/  IMAD.SHL.U32 R5, R209.reuse, 0x40, RZ ;  /* 0x00000040d1057824 */ /* 0x040fe200078e00ff */
[----:B------:R-:W-:Y:S01]  /*25d0*/  LOP3.LUT P0, RZ, R209, 0x2, RZ, 0xc0, !PT ;  /* 0x00000002d1ff7812 */ /* 0x000fe2000780c0ff */
[----:B------:R-:W-:Y:S01]  /*25e0*/  IMAD.SHL.U32 R20, R20, 0x8, RZ ;  /* 0x0000000814147824 */ /* 0x000fe200078e00ff */
[----:B------:R-:W-:Y:S01]  /*25f0*/  LEA.HI R21, R21, R2, RZ, 0x1 ;  /* 0x0000000215157211 */ /* 0x000fe200078f08ff */
[----:B------:R-:W-:Y:S01]  /*2600*/  IMAD.SHL.U32 R19, R19, 0x40, RZ ;  /* 0x0000004013137824 */ /* 0x000fe200078e00ff */
[----:B------:R-:W-:Y:S01]  /*2610*/  LOP3.LUT R5, R5, 0x1c0, RZ, 0xc0, !PT ;  /* 0x000001c005057812 */ /* 0x000fe200078ec0ff */
[----:B------:R-:W-:Y:S01]  /*2620*/  IMAD.MOV.U32 R186, RZ, RZ, 0x20 ;  /* 0x00000020ffba7424 */ /* 0x000fe200078e00ff */
[----:B------:R-:W-:Y:S01]  /*2630*/  LOP3.LUT R21, R21, 0xfffffffe, RZ, 0xc0, !PT ;  /* 0xfffffffe15157812 */ /* 0x000fe200078ec0ff */
[----:B------:R-:W-:Y:S01]  /*2640*/  IMAD.SHL.U32 R188, R188, 0x2, RZ ;  /* 0x00000002bcbc7824 */ /* 0x000fe200078e00ff */
[----:B------:R-:W-:-:S02]  /*2650*/  LOP3.LUT R20, R5, 0x8, R20, 0xf8, !PT ;  /* 0x0000000805147812 */ /* 0x000fc400078ef814 */
[----:B------:R-:W-:Y:S01]  /*2660*/  SHF.R.U32.HI R5, RZ, 0x3, R5 ;  /* 0x00000003ff057819 */ /* 0x000fe20000011605 */
[----:B------:R-:W-:Y:S01]  /*2670*/  IMAD.IADD R21, R2, 0x1, -R21 ;  /* 0x0000000102157824 */ /* 0x000fe200078e0a15 */
[----:B------:R-:W-:Y:S02]  /*2680*/  LOP3.LUT R19, R19, 0x1c0, RZ, 0xc0, !PT ;  /* 0x000001c013137812 */ /* 0x000fe400078ec0ff */
[----:B------:R-:W-:Y:S01]  /*2690*/  LOP3.LUT R20, R20, R5, RZ, 0x3c, !PT ;  /* 0x0000000514147212 */ /* 0x000fe200078e3cff */
[C---:B------:R-:W-:Y:S01]  /*26a0*/  IMAD.SHL.U32 R2, R21.reuse, 0x8, RZ ;  /* 0x0000000815027824 */ /* 0x040fe200078e00ff */
[----:B------:R-:W-:Y:S01]  /*26b0*/  SEL R186, R186, 0xffffffe0, !P0 ;  /* 0xffffffe0baba7807 */ /* 0x000fe20004000000 */
[----:B------:R-:W-:Y:S01]  /*26c0*/  IMAD.SHL.U32 R5, R0, 0x40, RZ ;  /* 0x0000004000057824 */ /* 0x000fe200078e00ff */
[----:B------:R-:W-:Y:S01]  /*26d0*/  PLOP3.LUT P0, PT, PT, PT, UP2, 0x40, 0x0 ;  /* 0x000000000000781c */ /* 0x000fe20003f0e828 */
[----:B------:R-:W-:Y:S01]  /*26e0*/  IMAD R189, R21, 0x200, R20 ;  /* 0x0000020015bd7824 */ /* 0x000fe200078e0214 */
[----:B------:R-:W-:Y:S01]  /*26f0*/  LOP3.LUT R2, R19, 0x8, R2, 0xf8, !PT ;  /* 0x0000000813027812 */ /* 0x000fe200078ef802 */
[----:B------:R-:W-:-:S04]  /*2700*/  DEPBAR.LE SB0, 0x3 ;  /* 0x000080c00000791a */ /* 0x000fc80000000000 */
[----:B------:R-:W-:-:S04]  /*2710*/  DEPBAR.LE SB0, 0x2 ;  /* 0x000080800000791a */ /* 0x000fc80000000000 */
[----:B------:R-:W-:Y:S01]  /*2720*/  SHF.R.U32.HI R19, RZ, 0x3, R19 ;  /* 0x00000003ff137819 */ /* 0x000fe20000011613 */
[----:B------:R-:W-:Y:S01]  /*2730*/  IMAD.SHL.U32 R189, R189, 0x2, RZ ;  /* 0x00000002bdbd7824 */ /* 0x000fe200078e00ff */
[----:B------:R-:W-:Y:S01]  /*2740*/  LOP3.LUT R5, R5, 0xfffffe00, RZ, 0xc0, !PT ;  /* 0xfffffe0005057812 */ /* 0x000fe200078ec0ff */
[----:B------:R-:W-:Y:S01]  /*2750*/  BAR.SYNC.DEFER_BLOCKING 0x0 ;  /* 0x0000000000007b1d */ /* 0x000fe20000010000 */
[----:B------:R-:W-:Y:S01]  /*2760*/  LOP3.LUT R2, R2, R19, RZ, 0x3c, !PT ;  /* 0x0000001302027212 */ /* 0x000fe200078e3cff */
[----:B------:R-:W-:Y:S02]  /*2770*/  IMAD.IADD R96, R189, 0x1, R186 ;  /* 0x00000001bd607824 */ /* 0x000fe400078e02ba */
[----:B------:R-:W-:-:S04]  /*2780*/  IMAD R9, R6, 0x400, R5 ;  /* 0x0000040006097824 */ /* 0x000fc800078e0205 */
[----:B------:R-:W-:-:S04]  /*2790*/  IMAD.IADD R0, R2, 0x1, R9 ;  /* 0x0000000102007824 */ /* 0x000fc800078e0209 */
[C---:B------:R-:W-:Y:S01]  /*27a0*/  IMAD.SHL.U32 R8, R0.reuse, 0x2, RZ ;  /* 0x0000000200087824 */ /* 0x040fe200078e00ff */
[----:B------:R-:W-:-:S05]  /*27b0*/  LEA R191, R0, 0x18100, 0x1 ;  /* 0x0001810000bf7811 */ /* 0x000fca00078e08ff */
[----:B------:R-:W-:Y:S01]  /*27c0*/  IMAD.IADD R187, R191, 0x1, R188 ;  /* 0x00000001bfbb7824 */ /* 0x000fe200078e02bc */
[----:B------:R2:W3:Y:S04]  /*27d0*/  LDSM.16.M88.4 R56, [R189+0xc100] ;  /* 0x00c10000bd38783b */ /* 0x0004e80000000200 */
[----:B-1----:R2:W1:Y:S04]  /*27e0*/  LDSM.16.M88.4 R24, [R189+0xc900] ;  /* 0x00c90000bd18783b */ /* 0x0024680000000200 */
        /* <DEDUP_REMOVED lines=8> */
[----:B------:R-:W-:Y:S05]  /*2870*/  @P0 BRA `(.L_x_1943) ;  /* 0x0000034000000947 */ /* 0x000fea0003800000 */
[----:B------:R-:W-:Y:S01]  /*2880*/  SHF.R.S32.HI R0, RZ, 0x1f, R199 ;  /* 0x0000001fff007819 */ /* 0x000fe200000114c7 */
[----:B------:R-:W-:Y:S01]  /*2890*/  IMAD.WIDE.U32 R16, R199, c[0x0][0x208], RZ ;  /* 0x00008200c7107a25 */ /* 0x000fe200078e00ff */
[----:B------:R-:W-:-:S02]  /*28a0*/  SHF.R.S32.HI R19, RZ, 0x1f, R198 ;  /* 0x0000001fff137819 */ /* 0x000fc400000114c6 */
[----:B------:R-:W-:Y:S01]  /*28b0*/  SEL R20, RZ, 0x10, P5 ;  /* 0x00000010ff147807 */ /* 0x000fe20002800000 */
[----:B------:R-:W-:Y:S01]  /*28c0*/  IMAD R0, R0, c[0x0][0x208], RZ ;  /* 0x0000820000007a24 */ /* 0x000fe200078e02ff */
[----:B------:R-:W-:Y:S01]  /*28d0*/  SHF.L.U64.HI R22, R207, 0x1, R132 ;  /* 0x00000001cf167819 */ /* 0x000fe20000010284 */
[----:B------:R-:W-:Y:S01]  /*28e0*/  IMAD R19, R19, c[0x0][0x218], RZ ;  /* 0x0000860013137a24 */ /* 0x000fe200078e02ff */
[----:B------:R-:W-:Y:S01]  /*28f0*/  IADD3 R38, -R20, 0x10, RZ ;  /* 0x0000001014267810 */ /* 0x000fe20007ffe1ff */
[----:B------:R-:W-:Y:S01]  /*2900*/  IMAD R0, R199, c[0x0][0x20c], R0 ;  /* 0x00008300c7007a24 */ /* 0x000fe200078e0200 */
[----:B------:R-:W-:Y:S01]  /*2910*/  IADD3 R29, -R208, 0x10, RZ ;  /* 0x00000010d01d7810 */ /* 0x000fe20007ffe1ff */
[----:B------:R-:W-:Y:S01]  /*2920*/  IMAD.SHL.U32 R21, R207, 0x2, RZ ;  /* 0x00000002cf157824 */ /* 0x000fe200078e00ff */
[----:B------:R-:W-:Y:S01]  /*2930*/  LOP3.LUT R38, R38, 0xf, RZ, 0xc0, !PT ;  /* 0x0000000f26267812 */ /* 0x000fe200078ec0ff */
[----:B------:R-:W-:Y:S01]  /*2940*/  IMAD.IADD R17, R17, 0x1, R0 ;  /* 0x0000000111117824 */ /* 0x000fe200078e0200 */
[----:B------:R-:W-:Y:S01]  /*2950*/  LOP3.LUT R29, R29, 0xf, RZ, 0xc0, !PT ;  /* 0x0000000f1d1d7812 */ /* 0x000fe200078ec0ff */
[----:B------:R-:W-:Y:S01]  /*2960*/  IMAD R0, R198, c[0x0][0x21c], R19 ;  /* 0x00008700c6007a24 */ /* 0x000fe200078e0213 */
[----:B------:R-:W-:Y:S01]  /*2970*/  SHF.L.U64.HI R19, R192, 0x1, R3 ;  /* 0x00000001c0137819 */ /* 0x000fe20000010203 */
[----:B------:R-:W-:-:S04]  /*2980*/  IMAD.WIDE.U32 R16, R198, c[0x0][0x218], R16 ;  /* 0x00008600c6107a25 */ /* 0x000fc800078e0010 */
[----:B------:R-:W-:Y:S01]  /*2990*/  IMAD.SHL.U32 R18, R192, 0x2, RZ ;  /* 0x00000002c0127824 */ /* 0x000fe200078e00ff */
[----:B------:R-:W-:Y:S02]  /*29a0*/  IADD3 R23, P0, R16, UR22, RZ ;  /* 0x0000001610177c10 */ /* 0x000fe4000ff1e0ff */
[C---:B------:R-:W-:Y:S02]  /*29b0*/  SHF.L.U64.HI R16, R194.reuse, 0x1, R197 ;  /* 0x00000001c2107819 */ /* 0x040fe400000102c5 */
[----:B------:R-:W-:Y:S02]  /*29c0*/  IADD3.X R0, R17, UR8, R0, P0, !PT ;  /* 0x0000000811007c10 */ /* 0x000fe400087fe400 */
[C---:B------:R-:W-:Y:S02]  /*29d0*/  LEA R28, P0, R23.reuse, c[0x0][0x1f8], 0x1 ;  /* 0x00007e00171c7a11 */ /* 0x040fe400078008ff */
[----:B------:R-:W-:Y:S02]  /*29e0*/  SEL R17, RZ, 0x10, P4 ;  /* 0x00000010ff117807 */ /* 0x000fe40002000000 */
[----:B------:R-:W-:Y:S01]  /*29f0*/  LEA.HI.X R23, R23, c[0x0][0x1fc], R0, 0x1, P0 ;  /* 0x00007f0017177a11 */ /* 0x000fe200000f0c00 */
[----:B------:R-:W5:Y:S01]  /*2a00*/  SHFL.IDX PT, R30, R28, 0x1, 0x181f ;  /* 0x00381f001c1e7f89 */ /* 0x000f6200000e0000 */
[----:B------:R-:W-:Y:S01]  /*2a10*/  IADD3 R37, -R17, 0x10, RZ ;  /* 0x0000001011257810 */ /* 0x000fe20007ffe1ff */
[----:B------:R-:W-:-:S02]  /*2a20*/  IMAD.SHL.U32 R0, R194, 0x2, RZ ;  /* 0x00000002c2007824 */ /* 0x000fc400078e00ff */
[----:B------:R-:W2:Y:S01]  /*2a30*/  SHFL.IDX PT, R31, R23, 0x1, 0x181f ;  /* 0x00381f00171f7f89 */ /* 0x000ea200000e0000 */
[----:B------:R-:W-:-:S03]  /*2a40*/  LOP3.LUT R37, R37, 0xf, RZ, 0xc0, !PT ;  /* 0x0000000f25257812 */ /* 0x000fc600078ec0ff */
[----:B------:R-:W-:Y:S01]  /*2a50*/  SHFL.IDX PT, R23, R23, RZ, 0x181f ;  /* 0x00181fff17177589 */ /* 0x000fe200000e0000 */
[----:B-----5:R-:W-:-:S04]  /*2a60*/  IADD3 R38, P2, P0, R38, R30, R21 ;  /* 0x0000001e26267210 */ /* 0x020fc8000785e015 */
[----:B--2---:R-:W-:Y:S02]  /*2a70*/  IADD3.X R39, RZ, R31, R22, P2, P0 ;  /* 0x0000001fff277210 */ /* 0x004fe400017e0416 */
[----:B------:R-:W-:-:S04]  /*2a80*/  IADD3 R36, P2, P0, R37, R30, R18 ;  /* 0x0000001e25247210 */ /* 0x000fc8000785e012 */
[-C--:B------:R-:W-:Y:S02]  /*2a90*/  IADD3.X R37, RZ, R31.reuse, R19, P2, P0 ;  /* 0x0000001fff257210 */ /* 0x080fe400017e0413 */
[----:B------:R-:W-:Y:S02]  /*2aa0*/  IADD3 R30, P2, P0, R29, R30, R0 ;  /* 0x0000001e1d1e7210 */ /* 0x000fe4000785e000 */
[----:B------:R-:W2:Y:S02]  /*2ab0*/  SHFL.IDX PT, R29, R28, RZ, 0x181f ;  /* 0x00181fff1c1d7589 */ /* 0x000ea400000e0000 */
[----:B------:R-:W-:Y:S02]  /*2ac0*/  IADD3.X R31, RZ, R31, R16, P2, P0 ;  /* 0x0000001fff1f7210 */ /* 0x000fe400017e0410 */
[----:B--2---:R-:W-:-:S05]  /*2ad0*/  IADD3 R44, P0, R29, R21, RZ ;  /* 0x000000151d2c7210 */ /* 0x004fca0007f1e0ff */
        /* <DEDUP_REMOVED lines=14> */
.L_x_1943:
[----:B------:R-:W-:Y:S01]  /*2bc0*/  IMAD.MOV.U32 R0, RZ, RZ, 0x40 ;  /* 0x00000040ff007424 */ /* 0x000fe200078e00ff */
[C---:B-123--:R-:W-:Y:S01]  /*2bd0*/  HMMA.16816.F32 R16, R8.reuse, R56, RZ ;  /* 0x000000380810723c */ /* 0x04efe200000018ff */
[C---:B------:R-:W-:Y:S01]  /*2be0*/  IMAD R185, R4.reuse, 0x2, R191 ;  /* 0x0000000204b97824 */ /* 0x040fe200078e02bf */
[----:B------:R-:W-:Y:S01]  /*2bf0*/  LDSM.16.M88.4 R76, [R191+0x8000] ;  /* 0x00800000bf4c783b */ /* 0x000fe20000000200 */
[----:B------:R-:W-:Y:S01]  /*2c00*/  IMAD R184, R4, 0x2, R187 ;  /* 0x0000000204b87824 */ /* 0x000fe200078e02bb */
[----:B------:R-:W-:Y:S01]  /*2c10*/  SEL R193, R0, 0xffffffc0, !P1 ;  /* 0xffffffc000c17807 */ /* 0x000fe20004800000 */
[----:B------:R-:W-:Y:S01]  /*2c20*/  UIADD3 UR26, UR12, 0x1, -UR25 ;  /* 0x000000010c1a7890 */ /* 0x000fe2000fffe819 */
[----:B------:R-:W-:Y:S01]  /*2c30*/  LDSM.16.M88.4 R36, [R185] ;  /* 0x00000000b924783b */ /* 0x000fe20000000200 */
[----:B------:R-:W-:Y:S01]  /*2c40*/  PLOP3.LUT P0, PT, PT, PT, UP1, 0x80, 0x0 ;  /* 0x000000000000781c */ /* 0x000fe20003f0f018 */
[C---:B------:R-:W-:Y:S01]  /*2c50*/  HMMA.16816.F32 R28, R8.reuse, R24, RZ ;  /* 0x00000018081c723c */ /* 0x040fe200000018ff */
[----:B------:R-:W-:Y:S01]  /*2c60*/  IADD3 R93, R189, R193, RZ ;  /* 0x000000c1bd5d7210 */ /* 0x000fe20007ffe0ff */
[----:B------:R-:W-:Y:S01]  /*2c70*/  IMAD.IADD R0, R193, 0x1, R96 ;  /* 0x00000001c1007824 */ /* 0x000fe200078e0260 */
[----:B------:R-:W-:Y:S01]  /*2c80*/  LDSM.16.M88.4 R80, [R189+0x11900] ;  /* 0x01190000bd50783b */ /* 0x000fe20000000200 */
[----:B------:R-:W-:Y:S01]  /*2c90*/  ULDC UR13, c[0x0][0x324] ;  /* 0x0000c900000d7ab9 */ /* 0x000fe20000000800 */
[----:B------:R-:W-:Y:S01]  /*2ca0*/  IMAD.IADD R135, R5, 0x1, R2 ;  /* 0x0000000105877824 */ /* 0x000fe200078e0202 */
[----:B------:R-:W-:Y:S01]  /*2cb0*/  ULDC UR5, c[0x0][0x2ac] ;  /* 0x0000ab0000057ab9 */ /* 0x000fe20000000800 */
[----:B------:R-:W1:Y:S01]  /*2cc0*/  LDSM.16.M88.4 R20, [R93+0xc100] ;  /* 0x00c100005d14783b */ /* 0x000e620000000200 */
[----:B----4-:R-:W-:Y:S01]  /*2cd0*/  HMMA.16816.F32 R52, R8, R48, RZ ;  /* 0x000000300834723c */ /* 0x010fe200000018ff */
[----:B------:R-:W-:-:S02]  /*2ce0*/  ULDC UR4, c[0x0][0x1d0] ;  /* 0x0000740000047ab9 */ /* 0x000fc40000000800 */
[----:B------:R-:W-:Y:S01]  /*2cf0*/  LDSM.16.M88.4 R68, [R93+0xd900] ;  /* 0x00d900005d44783b */ /* 0x000fe20000000200 */
[----:B------:R-:W-:Y:S02]  /*2d00*/  UIMAD UR4, UR5, UR4, -UR25 ;  /* 0x00000004050472a4 */ /* 0x000fe4000f8e0a19 */
[----:B------:R-:W-:Y:S01]  /*2d10*/  ULOP3.LUT UR13, URZ, UR13, URZ, 0x33, !UPT ;  /* 0x0000000d3f0d7292 */ /* 0x000fe2000f8e333f */
[----:B------:R-:W-:Y:S01]  /*2d20*/  LDSM.16.M88.4 R88, [R96+0x10100] ;  /* 0x010100006058783b */ /* 0x000fe20000000200 */
[C---:B------:R-:W-:Y:S03]  /*2d30*/  HMMA.16816.F32 R56, R8.reuse, R58, RZ ;  /* 0x0000003a0838723c */ /* 0x040fe600000018ff */
[----:B------:R-:W-:Y:S04]  /*2d40*/  LDSM.16.M88.4 R84, [R93+0x10100] ;  /* 0x010100005d54783b */ /* 0x000fe80000000200 */
[----:B------:R-:W0:Y:S01]  /*2d50*/  LDGDEPBAR ;  /* 0x00000000000079af */ /* 0x000e220000000000 */
[C---:B------:R-:W-:Y:S08]  /*2d60*/  HMMA.16816.F32 R24, R8.reuse, R26, RZ ;  /* 0x0000001a0818723c */ /* 0x040ff000000018ff */
[C---:B------:R-:W-:Y:S08]  /*2d70*/  HMMA.16816.F32 R48, R8.reuse, R50, RZ ;  /* 0x000000320830723c */ /* 0x040ff000000018ff */
[C---:B------:R-:W-:Y:S08]  /*2d80*/  HMMA.16816.F32 R44, R8.reuse, R12, RZ ;  /* 0x0000000c082c723c */ /* 0x040ff000000018ff */
[----:B------:R-:W-:Y:S01]  /*2d90*/  HMMA.16816.F32 R8, R8, R14, RZ ;  /* 0x0000000e0808723c */ /* 0x000fe200000018ff */
[----:B------:R-:W2:Y:S07]  /*2da0*/  LDSM.16.M88.4 R12, [R93+0xc900] ;  /* 0x00c900005d0c783b */ /* 0x000eae0000000200 */
        /* <DEDUP_REMOVED lines=11> */
[----:B------:R-:W3:Y:S04]  /*2e60*/  LDSM.16.M88.4 R8, [R93+0xd100] ;  /* 0x00d100005d08783b */ /* 0x000ee80000000200 */
[----:B------:R-:W4:Y:S03]  /*2e70*/  LDSM.16.M88.4 R32, [R184] ;  /* 0x00000000b820783b */ /* 0x000f260000000200 */
[C---:B-1----:R-:W-:Y:S08]  /*2e80*/  HMMA.16816.F32 R16, R36.reuse, R20, R16 ;  /* 0x000000142410723c */ /* 0x042ff00000001810 */
[C---:B------:R-:W-:Y:S01]  /*2e90*/  HMMA.16816.F32 R56, R36.reuse, R22, R56 ;  /* 0x000000162438723c */ /* 0x040fe20000001838 */
[----:B------:R-:W1:Y:S07]  /*2ea0*/  LDSM.16.M88.4 R20, [R0+0xc900] ;  /* 0x00c900000014783b */ /* 0x000e6e0000000200 */
[C---:B--2---:R-:W-:Y:S08]  /*2eb0*/  HMMA.16816.F32 R28, R36.reuse, R12, R28 ;  /* 0x0000000c241c723c */ /* 0x044ff0000000181c */
[C---:B------:R-:W-:Y:S01]  /*2ec0*/  HMMA.16816.F32 R24, R36.reuse, R14, R24 ;  /* 0x0000000e2418723c */ /* 0x040fe20000001818 */
[----:B------:R-:W-:Y:S07]  /*2ed0*/  LDSM.16.M88.4 R12, [R191+0x4000] ;  /* 0x00400000bf0c783b */ /* 0x000fee0000000200 */
[C---:B------:R-:W-:Y:S08]  /*2ee0*/  HMMA.16816.F32 R44, R36.reuse, R68, R44 ;  /* 0x00000044242c723c */ /* 0x040ff0000000182c */
[C---:B---3--:R-:W-:Y:S08]  /*2ef0*/  HMMA.16816.F32 R52, R36.reuse, R8, R52 ;  /* 0x000000082434723c */ /* 0x048ff00000001834 */
[C---:B------:R-:W-:Y:S01]  /*2f00*/  HMMA.16816.F32 R48, R36.reuse, R10, R48 ;  /* 0x0000000a2430723c */ /* 0x040fe20000001830 */
[----:B------:R-:W2:Y:S07]  /*2f10*/  LDSM.16.M88.4 R8, [R189+0xe100] ;  /* 0x00e10000bd08783b */ /* 0x000eae0000000200 */
[----:B------:R-:W-:Y:S01]  /*2f20*/  HMMA.16816.F32 R72, R36, R70, R72 ;  /* 0x000000462448723c */ /* 0x000fe20000001848 */
[----:B------:R-:W3:Y:S04]  /*2f30*/  LDSM.16.M88.4 R36, [R189+0xe900] ;  /* 0x00e90000bd24783b */ /* 0x000ee80000000200 */
[----:B------:R-:W-:Y:S03]  /*2f40*/  LDSM.16.M88.4 R68, [R187+0x8000] ;  /* 0x00800000bb44783b */ /* 0x000fe60000000200 */
[C---:B----4-:R-:W-:Y:S08]  /*2f50*/  HMMA.16816.F32 R16, R32.reuse, R40, R16 ;  /* 0x000000282010723c */ /* 0x050ff00000001810 */
[C---:B------:R-:W-:Y:S01]  /*2f60*/  HMMA.16816.F32 R56, R32.reuse, R42, R56 ;  /* 0x0000002a2038723c */ /* 0x040fe20000001838 */
[----:B------:R-:W4:Y:S07]  /*2f70*/  LDSM.16.M88.4 R40, [R189+0xf100] ;  /* 0x00f10000bd28783b */ /* 0x000f2e0000000200 */
[C---:B-1----:R-:W-:Y:S08]  /*2f80*/  HMMA.16816.F32 R28, R32.reuse, R20, R28 ;  /* 0x00000014201c723c */ /* 0x042ff0000000181c */
[C---:B------:R-:W-:Y:S01]  /*2f90*/  HMMA.16816.F32 R24, R32.reuse, R22, R24 ;  /* 0x000000162018723c */ /* 0x040fe20000001818 */
[----:B------:R-:W1:Y:S07]  /*2fa0*/  LDSM.16.M88.4 R20, [R189+0xf900] ;  /* 0x00f90000bd14783b */ /* 0x000e6e0000000200 */
[C---:B------:R-:W-:Y:S08]  /*2fb0*/  HMMA.16816.F32 R52, R32.reuse, R64, R52 ;  /* 0x000000402034723c */ /* 0x040ff00000001834 */
[C---:B------:R-:W-:Y:S01]  /*2fc0*/  HMMA.16816.F32 R48, R32.reuse, R66, R48 ;  /* 0x000000422030723c */ /* 0x040fe20000001830 */
[----:B------:R-:W-:Y:S07]  /*2fd0*/  LDSM.16.M88.4 R64, [R96+0x11100] ;  /* 0x011100006040783b */ /* 0x000fee0000000200 */
[C---:B------:R-:W-:Y:S08]  /*2fe0*/  HMMA.16816.F32 R44, R32.reuse, R60, R44 ;  /* 0x0000003c202c723c */ /* 0x040ff0000000182c */
[----:B------:R-:W-:Y:S01]  /*2ff0*/  HMMA.16816.F32 R72, R32, R62, R72 ;  /* 0x0000003e2048723c */ /* 0x000fe20000001848 */
[----:B------:R-:W-:Y:S04]  /*3000*/  LDSM.16.M88.4 R32, [R187+0x4000] ;  /* 0x00400000bb20783b */ /* 0x000fe80000000200 */
[----:B------:R-:W-:Y:S03]  /*3010*/  LDSM.16.M88.4 R60, [R96+0xe900] ;  /* 0x00e90000603c783b */ /* 0x000fe60000000200 */
[C---:B--2---:R-:W-:Y:S08]  /*3020*/  HMMA.16816.F32 R16, R12.reuse, R8, R16 ;  /* 0x000000080c10723c */ /* 0x044ff00000001810 */
[C---:B------:R-:W-:Y:S01]  /*3030*/  HMMA.16816.F32 R56, R12.reuse, R10, R56 ;  /* 0x0000000a0c38723c */ /* 0x040fe20000001838 */
[----:B------:R-:W2:Y:S07]  /*3040*/  LDSM.16.M88.4 R8, [R96+0xe100] ;  /* 0x00e100006008783b */ /* 0x000eae0000000200 */
[C---:B---3--:R-:W-:Y:S08]  /*3050*/  HMMA.16816.F32 R28, R12.reuse, R36, R28 ;  /* 0x000000240c1c723c */ /* 0x048ff0000000181c */
[C---:B------:R-:W-:Y:S01]  /*3060*/  HMMA.16816.F32 R24, R12.reuse, R38, R24 ;  /* 0x000000260c18723c */ /* 0x040fe20000001818 */
[----:B------:R-:W3:Y:S07]  /*3070*/  LDSM.16.M88.4 R36, [R96+0xf100] ;  /* 0x00f100006024783b */ /* 0x000eee0000000200 */
[C---:B----4-:R-:W-:Y:S08]  /*3080*/  HMMA.16816.F32 R52, R12.reuse, R40, R52 ;  /* 0x000000280c34723c */ /* 0x050ff00000001834 */
[C---:B------:R-:W-:Y:S01]  /*3090*/  HMMA.16816.F32 R48, R12.reuse, R42, R48 ;  /* 0x0000002a0c30723c */ /* 0x040fe20000001830 */
[----:B------:R-:W4:Y:S07]  /*30a0*/  LDSM.16.M88.4 R40, [R96+0xf900] ;  /* 0x00f900006028783b */ /* 0x000f2e0000000200 */
[C---:B-1----:R-:W-:Y:S08]  /*30b0*/  HMMA.16816.F32 R44, R12.reuse, R20, R44 ;  /* 0x000000140c2c723c */ /* 0x042ff0000000182c */
[----:B------:R-:W-:Y:S01]  /*30c0*/  HMMA.16816.F32 R72, R12, R22, R72 ;  /* 0x000000160c48723c */ /* 0x000fe20000001848 */
[----:B------:R-:W-:Y:S04]  /*30d0*/  LDSM.16.M88.4 R20, [R185+0x4000] ;  /* 0x00400000b914783b */ /* 0x000fe80000000200 */
[----:B------:R-:W1:Y:S03]  /*30e0*/  LDSM.16.M88.4 R12, [R93+0xe100] ;  /* 0x00e100005d0c783b */ /* 0x000e660000000200 */
[C---:B--2---:R-:W-:Y:S08]  /*30f0*/  HMMA.16816.F32 R16, R32.reuse, R8, R16 ;  /* 0x000000082010723c */ /* 0x044ff00000001810 */
[C---:B------:R-:W-:Y:S01]  /*3100*/  HMMA.16816.F32 R56, R32.reuse, R10, R56 ;  /* 0x0000000a2038723c */ /* 0x040fe20000001838 */
[----:B------:R-:W2:Y:S07]  /*3110*/  LDSM.16.M88.4 R8, [R93+0xe900] ;  /* 0x00e900005d08783b */ /* 0x000eae0000000200 */
[C---:B------:R-:W-:Y:S08]  /*3120*/  HMMA.16816.F32 R28, R32.reuse, R60, R28 ;  /* 0x0000003c201c723c */ /* 0x040ff0000000181c */
[C---:B------:R-:W-:Y:S01]  /*3130*/  HMMA.16816.F32 R24, R32.reuse, R62, R24 ;  /* 0x0000003e2018723c */ /* 0x040fe20000001818 */
[----:B------:R-:W5:Y:S07]  /*3140*/  LDSM.16.M88.4 R60, [R93+0xf100] ;  /* 0x00f100005d3c783b */ /* 0x000f6e0000000200 */
[C---:B---3--:R-:W-:Y:S08]  /*3150*/  HMMA.16816.F32 R52, R32.reuse, R36, R52 ;  /* 0x000000242034723c */ /* 0x048ff00000001834 */
[C---:B------:R-:W-:Y:S01]  /*3160*/  HMMA.16816.F32 R48, R32.reuse, R38, R48 ;  /* 0x000000262030723c */ /* 0x040fe20000001830 */
[----:B------:R-:W3:Y:S07]  /*3170*/  LDSM.16.M88.4 R36, [R93+0xf900] ;  /* 0x00f900005d24783b */ /* 0x000eee0000000200 */
[C---:B----4-:R-:W-:Y:S08]  /*3180*/  HMMA.16816.F32 R44, R32.reuse, R40, R44 ;  /* 0x00000028202c723c */ /* 0x050ff0000000182c */
[----:B------:R-:W-:Y:S01]  /*3190*/  HMMA.16816.F32 R72, R32, R42, R72 ;  /* 0x0000002a2048723c */ /* 0x000fe20000001848 */
[----:B------:R-:W-:Y:S04]  /*31a0*/  LDSM.16.M88.4 R32, [R184+0x4000] ;  /* 0x00400000b820783b */ /* 0x000fe80000000200 */
[----:B------:R-:W-:Y:S03]  /*31b0*/  LDSM.16.M88.4 R40, [R0+0xf100] ;  /* 0x00f100000028783b */ /* 0x000fe60000000200 */
[C---:B-1----:R-:W-:Y:S08]  /*31c0*/  HMMA.16816.F32 R16, R20.reuse, R12, R16 ;  /* 0x0000000c1410723c */ /* 0x042ff00000001810 */
[C---:B------:R-:W-:Y:S01]  /*31d0*/  HMMA.16816.F32 R56, R20.reuse, R14, R56 ;  /* 0x0000000e1438723c */ /* 0x040fe20000001838 */
[----:B------:R-:W1:Y:S07]  /*31e0*/  LDSM.16.M88.4 R12, [R0+0xe100] ;  /* 0x00e10000000c783b */ /* 0x000e6e0000000200 */
[C---:B--2---:R-:W-:Y:S08]  /*31f0*/  HMMA.16816.F32 R28, R20.reuse, R8, R28 ;  /* 0x00000008141c723c */ /* 0x044ff0000000181c */
[C---:B------:R-:W-:Y:S01]  /*3200*/  HMMA.16816.F32 R24, R20.reuse, R10, R24 ;  /* 0x0000000a1418723c */ /* 0x040fe20000001818 */
[----:B------:R-:W2:Y:S07]  /*3210*/  LDSM.16.M88.4 R8, [R0+0xe900] ;  /* 0x00e900000008783b */ /* 0x000eae0000000200 */
[C---:B-----5:R-:W-:Y:S08]  /*3220*/  HMMA.16816.F32 R52, R20.reuse, R60, R52 ;  /* 0x0000003c1434723c */ /* 0x060ff00000001834 */
[C---:B------:R-:W-:Y:S01]  /*3230*/  HMMA.16816.F32 R48, R20.reuse, R62, R48 ;  /* 0x0000003e1430723c */ /* 0x040fe20000001830 */
[----:B------:R-:W-:Y:S07]  /*3240*/  LDSM.16.M88.4 R60, [R96+0x11900] ;  /* 0x01190000603c783b */ /* 0x000fee0000000200 */
[C---:B---3--:R-:W-:Y:S08]  /*3250*/  HMMA.16816.F32 R44, R20.reuse, R36, R44 ;  /* 0x00000024142c723c */ /* 0x048ff0000000182c */
[----:B------:R-:W-:Y:S01]  /*3260*/  HMMA.16816.F32 R72, R20, R38, R72 ;  /* 0x000000261448723c */ /* 0x000fe20000001848 */
[----:B------:R-:W3:Y:S04]  /*3270*/  LDSM.16.M88.4 R20, [R189+0x10100] ;  /* 0x01010000bd14783b */ /* 0x000ee80000000200 */
[----:B------:R-:W-:Y:S03]  /*3280*/  LDSM.16.M88.4 R36, [R0+0xf900] ;  /* 0x00f900000024783b */ /* 0x000fe60000000200 */
[C---:B-1----:R-:W-:Y:S08]  /*3290*/  HMMA.16816.F32 R16, R32.reuse, R12, R16 ;  /* 0x0000000c2010723c */ /* 0x042ff00000001810 */
[C---:B------:R-:W-:Y:S01]  /*32a0*/  HMMA.16816.F32 R56, R32.reuse, R14, R56 ;  /* 0x0000000e2038723c */ /* 0x040fe20000001838 */
[----:B------:R-:W1:Y:S07]  /*32b0*/  LDSM.16.M88.4 R12, [R189+0x10900] ;  /* 0x01090000bd0c783b */ /* 0x000e6e0000000200 */
[C---:B--2---:R-:W-:Y:S08]  /*32c0*/  HMMA.16816.F32 R28, R32.reuse, R8, R28 ;  /* 0x00000008201c723c */ /* 0x044ff0000000181c */
[C---:B------:R-:W-:Y:S01]  /*32d0*/  HMMA.16816.F32 R24, R32.reuse, R10, R24 ;  /* 0x0000000a2018723c */ /* 0x040fe20000001818 */
[----:B------:R-:W2:Y:S07]  /*32e0*/  LDSM.16.M88.4 R8, [R189+0x11100] ;  /* 0x01110000bd08783b */ /* 0x000eae0000000200 */
[----:B------:R-:W-:Y:S08]  /*32f0*/  HMMA.16816.F32 R52, R32, R40, R52 ;  /* 0x000000282034723c */ /* 0x000ff00000001834 */
[C---:B---3--:R-:W-:Y:S08]  /*3300*/  HMMA.16816.F32 R16, R76.reuse, R20, R16 ;  /* 0x000000144c10723c */ /* 0x048ff00000001810 */
[----:B------:R-:W-:Y:S01]  /*3310*/  HMMA.16816.F32 R56, R76, R22, R56 ;  /* 0x000000164c38723c */ /* 0x000fe20000001838 */
[----:B------:R-:W3:Y:S07]  /*3320*/  LDSM.16.M88.4 R20, [R96+0x10900] ;  /* 0x010900006014783b */ /* 0x000eee0000000200 */
[----:B------:R-:W-:Y:S01]  /*3330*/  HMMA.16816.F32 R48, R32, R42, R48 ;  /* 0x0000002a2030723c */ /* 0x000fe20000001830 */
[----:B------:R-:W-:Y:S07]  /*3340*/  LDSM.16.M88.4 R40, [R185+0x8000] ;  /* 0x00800000b928783b */ /* 0x000fee0000000200 */
[C---:B-1----:R-:W-:Y:S08]  /*3350*/  HMMA.16816.F32 R28, R76.reuse, R12, R28 ;  /* 0x0000000c4c1c723c */ /* 0x042ff0000000181c */
[----:B------:R-:W-:Y:S01]  /*3360*/  HMMA.16816.F32 R24, R76, R14, R24 ;  /* 0x0000000e4c18723c */ /* 0x000fe20000001818 */
[----:B------:R-:W-:Y:S07]  /*3370*/  LDSM.16.M88.4 R12, [R0+0x10100] ;  /* 0x01010000000c783b */ /* 0x000fee0000000200 */
[C---:B------:R-:W-:Y:S08]  /*3380*/  HMMA.16816.F32 R44, R32.reuse, R36, R44 ;  /* 0x00000024202c723c */ /* 0x040ff0000000182c */
[----:B------:R-:W-:Y:S01]  /*3390*/  HMMA.16816.F32 R72, R32, R38, R72 ;  /* 0x000000262048723c */ /* 0x000fe20000001848 */
[----:B------:R-:W1:Y:S04]  /*33a0*/  LDSM.16.M88.4 R36, [R93+0x10900] ;  /* 0x010900005d24783b */ /* 0x000e680000000200 */
[----:B------:R-:W-:Y:S03]  /*33b0*/  LDSM.16.M88.4 R32, [R93+0x11100] ;  /* 0x011100005d20783b */ /* 0x000fe60000000200 */
[C---:B--2---:R-:W-:Y:S08]  /*33c0*/  HMMA.16816.F32 R52, R76.reuse, R8, R52 ;  /* 0x000000084c34723c */ /* 0x044ff00000001834 */
[----:B------:R-:W-:Y:S01]  /*33d0*/  HMMA.16816.F32 R48, R76, R10, R48 ;  /* 0x0000000a4c30723c */ /* 0x000fe20000001830 */
[----:B------:R-:W-:Y:S07]  /*33e0*/  LDSM.16.M88.4 R8, [R184+0x8000] ;  /* 0x00800000b808783b */ /* 0x000fee0000000200 */
[C---:B---3--:R-:W-:Y:S08]  /*33f0*/  HMMA.16816.F32 R28, R68.reuse, R20, R28 ;  /* 0x00000014441c723c */ /* 0x048ff0000000181c */
[----:B------:R-:W-:Y:S01]  /*3400*/  HMMA.16816.F32 R24, R68, R22, R24 ;  /* 0x000000164418723c */ /* 0x000fe20000001818 */
[----:B------:R-:W2:Y:S07]  /*3410*/  LDSM.16.M88.4 R20, [R0+0x10900] ;  /* 0x010900000014783b */ /* 0x000eae0000000200 */
[----:B------:R-:W-:Y:S08]  /*3420*/  HMMA.16816.F32 R44, R76, R80, R44 ;  /* 0x000000504c2c723c */ /* 0x000ff0000000182c */
[C---:B------:R-:W-:Y:S08]  /*3430*/  HMMA.16816.F32 R52, R68.reuse, R64, R52 ;  /* 0x000000404434723c */ /* 0x040ff00000001834 */
[----:B------:R-:W-:Y:S01]  /*3440*/  HMMA.16816.F32 R48, R68, R66, R48 ;  /* 0x000000424430723c */ /* 0x000fe20000001830 */
[----:B------:R-:W3:Y:S07]  /*3450*/  LDSM.16.M88.4 R64, [R93+0x11900] ;  /* 0x011900005d40783b */ /* 0x000eee0000000200 */
[C---:B-1----:R-:W-:Y:S08]  /*3460*/  HMMA.16816.F32 R28, R40.reuse, R36, R28 ;  /* 0x00000024281c723c */ /* 0x042ff0000000181c */
[----:B------:R-:W-:Y:S01]  /*3470*/  HMMA.16816.F32 R24, R40, R38, R24 ;  /* 0x000000262818723c */ /* 0x000fe20000001818 */
[----:B------:R-:W-:Y:S07]  /*3480*/  LDSM.16.M88.4 R36, [R0+0x11100] ;  /* 0x011100000024783b */ /* 0x000fee0000000200 */
[----:B------:R-:W-:Y:S08]  /*3490*/  HMMA.16816.F32 R16, R68, R88, R16 ;  /* 0x000000584410723c */ /* 0x000ff00000001810 */
[----:B------:R-:W-:Y:S08]  /*34a0*/  HMMA.16816.F32 R72, R76, R82, R72 ;  /* 0x000000524c48723c */ /* 0x000ff00000001848 */
[----:B------:R-:W-:Y:S08]  /*34b0*/  HMMA.16816.F32 R44, R68, R60, R44 ;  /* 0x0000003c442c723c */ /* 0x000ff0000000182c */
[C---:B--2---:R-:W-:Y:S08]  /*34c0*/  HMMA.16816.F32 R28, R8.reuse, R20, R28 ;  /* 0x00000014081c723c */ /* 0x044ff0000000181c */
[----:B------:R-:W-:Y:S01]  /*34d0*/  HMMA.16816.F32 R24, R8, R22, R24 ;  /* 0x000000160818723c */ /* 0x000fe20000001818 */
[----:B------:R1:W2:Y:S07]  /*34e0*/  LDSM.16.M88.4 R20, [R0+0x11900] ;  /* 0x011900000014783b */ /* 0x0002ae0000000200 */
[----:B------:R-:W-:Y:S08]  /*34f0*/  HMMA.16816.F32 R16, R40, R84, R16 ;  /* 0x000000542810723c */ /* 0x000ff00000001810 */
[----:B------:R-:W-:Y:S08]  /*3500*/  HMMA.16816.F32 R72, R68, R62, R72 ;  /* 0x0000003e4448723c */ /* 0x000ff00000001848 */
[----:B---3--:R-:W-:Y:S01]  /*3510*/  HMMA.16816.F32 R44, R40, R64, R44 ;  /* 0x00000040282c723c */ /* 0x008fe2000000182c */
[----:B-1----:R-:W-:Y:S01]  /*3520*/  FMUL.FTZ R0, R24, c[0x0][0x320] ;  /* 0x0000c80018007a20 */ /* 0x002fe20000410000 */
[----:B------:R-:W-:-:S04]  /*3530*/  LEA.HI R24, R94, R7, RZ, 0x2 ;  /* 0x000000075e187211 */ /* 0x000fc800078f10ff */
[----:B------:R-:W-:Y:S01]  /*3540*/  LOP3.LUT R24, R24, 0xfffffffc, RZ, 0xc0, !PT ;  /* 0xfffffffc18187812 */ /* 0x000fe200078ec0ff */
[----:B------:R-:W1:Y:S01]  /*3550*/  MUFU.TANH R0, R0 ;  /* 0x0000000000007308 */ /* 0x000e620000002400 */
[----:B------:R-:W-:Y:S08]  /*3560*/  HMMA.16816.F32 R16, R8, R12, R16 ;  /* 0x0000000c0810723c */ /* 0x000ff00000001810 */
[----:B------:R-:W-:Y:S08]  /*3570*/  HMMA.16816.F32 R56, R68, R90, R56 ;  /* 0x0000005a4438723c */ /* 0x000ff00000001838 */
[----:B------:R-:W-:Y:S08]  /*3580*/  HMMA.16816.F32 R72, R40, R66, R72 ;  /* 0x000000422848723c */ /* 0x000ff00000001848 */
[----:B--2---:R-:W-:Y:S01]  /*3590*/  HMMA.16816.F32 R44, R8, R20, R44 ;  /* 0x00000014082c723c */ /* 0x004fe2000000182c */
[----:B------:R-:W-:-:S02]  /*35a0*/  FMUL.FTZ R13, R18, c[0x0][0x320] ;  /* 0x0000c800120d7a20 */ /* 0x000fc40000410000 */
[----:B------:R-:W-:Y:S02]  /*35b0*/  FMUL.FTZ R18, R25, c[0x0][0x320] ;  /* 0x0000c80019127a20 */ /* 0x000fe40000410000 */
[----:B------:R-:W-:Y:S02]  /*35c0*/  FMUL.FTZ R12, R16, c[0x0][0x320] ;  /* 0x0000c800100c7a20 */ /* 0x000fe40000410000 */
[----:B------:R-:W-:Y:S01]  /*35d0*/  SHF.R.S32.HI R21, RZ, 0x1f, R6 ;  /* 0x0000001fff157819 */ /* 0x000fe20000011406 */
[----:B------:R-:W-:Y:S01]  /*35e0*/  HMMA.16816.F32 R56, R40, R86, R56 ;  /* 0x000000562838723c */ /* 0x000fe20000001838 */
[----:B------:R-:W-:Y:S01]  /*35f0*/  LOP3.LUT R20, R92, 0xffffffe0, RZ, 0xc0, !PT ;  /* 0xffffffe05c147812 */ /* 0x000fe200078ec0ff */
[----:B------:R-:W-:Y:S01]  /*3600*/  FMUL.FTZ R16, R17, c[0x0][0x320] ;  /* 0x0000c80011107a20 */ /* 0x000fe20000410000 */
[-C--:B------:R-:W-:Y:S01]  /*3610*/  LEA.HI R21, R21, R6.reuse, RZ, 0x3 ;  /* 0x0000000615157211 */ /* 0x080fe200078f18ff */
[----:B------:R-:W-:Y:S01]  /*3620*/  FMUL.FTZ R17, R29, c[0x0][0x320] ;  /* 0x0000c8001d117a20 */ /* 0x000fe20000410000 */
[----:B------:R-:W-:Y:S01]  /*3630*/  IADD3 R20, -R20, R7, RZ ;  /* 0x0000000714147210 */ /* 0x000fe20007ffe1ff */
[----:B------:R-:W-:Y:S01]  /*3640*/  IMAD.IADD R7, R7, 0x1, -R24 ;  /* 0x0000000107077824 */ /* 0x000fe200078e0a18 */
[----:B------:R-:W-:Y:S01]  /*3650*/  LOP3.LUT R21, R21, 0xffffff8, RZ, 0xc0, !PT ;  /* 0x0ffffff815157812 */ /* 0x000fe200078ec0ff */
[----:B------:R-:W-:Y:S01]  /*3660*/  HMMA.16816.F32 R72, R8, R22, R72 ;  /* 0x000000160848723c */ /* 0x000fe20000001848 */
[----:B------:R-:W-:Y:S01]  /*3670*/  SHF.R.S32.HI R25, RZ, 0x1f, R20 ;  /* 0x0000001fff197819 */ /* 0x000fe20000011414 */
[----:B------:R-:W2:Y:S01]  /*3680*/  MUFU.TANH R12, R12 ;  /* 0x0000000c000c7308 */ /* 0x000ea20000002400 */
[----:B------:R-:W-:-:S02]  /*3690*/  IADD3 R21, -R21, R6, RZ ;  /* 0x0000000615157210 */ /* 0x000fc40007ffe1ff */
[----:B------:R-:W-:Y:S02]  /*36a0*/  LEA.HI R6, R25, R20, RZ, 0x2 ;  /* 0x0000001419067211 */ /* 0x000fe400078f10ff */
[----:B------:R-:W-:Y:S01]  /*36b0*/  LEA.HI R23, R7, R7, RZ, 0x1 ;  /* 0x0000000707177211 */ /* 0x000fe200078f08ff */
[C---:B------:R-:W-:Y:S01]  /*36c0*/  HMMA.16816.F32 R52, R40.reuse, R32, R52 ;  /* 0x000000202834723c */ /* 0x040fe20000001834 */
[----:B------:R-:W-:Y:S01]  /*36d0*/  LEA.HI.SX32 R22, R6, UR24, 0x1e ;  /* 0x0000001806167c11 */ /* 0x000fe2000f8ff2ff */
[----:B------:R-:W-:Y:S01]  /*36e0*/  FMUL.FTZ R44, R44, c[0x0][0x320] ;  /* 0x0000c8002c2c7a20 */ /* 0x000fe20000410000 */
[----:B------:R-:W-:Y:S01]  /*36f0*/  LOP3.LUT R24, R23, 0x1ffffffe, RZ, 0xc0, !PT ;  /* 0x1ffffffe17187812 */ /* 0x000fe200078ec0ff */
[----:B------:R-:W-:Y:S01]  /*3700*/  FMUL.FTZ R45, R45, c[0x0][0x320] ;  /* 0x0000c8002d2d7a20 */ /* 0x000fe20000410000 */
[----:B------:R-:W3:Y:S01]  /*3710*/  MUFU.TANH R16, R16 ;  /* 0x0000001000107308 */ /* 0x000ee20000002400 */
[----:B------:R-:W-:Y:S01]  /*3720*/  IMAD R21, R21, 0x10, R22 ;  /* 0x0000001015157824 */ /* 0x000fe200078e0216 */
[----:B------:R-:W-:Y:S01]  /*3730*/  IADD3 R24, R7, -R24, RZ ;  /* 0x8000001807187210 */ /* 0x000fe20007ffe0ff */
[----:B------:R-:W-:Y:S04]  /*3740*/  HMMA.16816.F32 R48, R40, R34, R48 ;  /* 0x000000222830723c */ /* 0x000fe80000001830 */
[----:B------:R-:W-:Y:S01]  /*3750*/  IMAD R203, R24, 0x8, R21 ;  /* 0x0000000818cb7824 */ /* 0x000fe200078e0215 */
[----:B------:R-:W4:Y:S03]  /*3760*/  MUFU.TANH R13, R13 ;  /* 0x0000000d000d7308 */ /* 0x000f260000002400 */
[----:B------:R-:W-:Y:S01]  /*3770*/  @P0 IMAD.HI.U32 R7, R203, c[0x0][0x2c8], RZ ;  /* 0x0000b200cb070a27 */ /* 0x000fe200078e00ff */
[----:B------:R-:W-:Y:S01]  /*3780*/  PLOP3.LUT P0, PT, PT, PT, UP1, 0x80, 0x0 ;  /* 0x000000000000781c */ /* 0x000fe20003f0f018 */
[----:B------:R-:W-:Y:S02]  /*3790*/  HMMA.16816.F32 R56, R8, R14, R56 ;  /* 0x0000000e0838723c */ /* 0x000fe40000001838 */
[----:B------:R-:W-:Y:S01]  /*37a0*/  FMUL.FTZ R72, R72, c[0x0][0x320] ;  /* 0x0000c80048487a20 */ /* 0x000fe20000410000 */
[----:B------:R-:W1:Y:S01]  /*37b0*/  MUFU.TANH R17, R17 ;  /* 0x0000001100117308 */ /* 0x000e620000002400 */
[----:B------:R-:W-:-:S04]  /*37c0*/  FMUL.FTZ R73, R73, c[0x0][0x320] ;  /* 0x0000c80049497a20 */ /* 0x000fc80000410000 */
[C---:B------:R-:W-:Y:S03]  /*37d0*/  HMMA.16816.F32 R52, R8.reuse, R36, R52 ;  /* 0x000000240834723c */ /* 0x040fe60000001834 */
[----:B------:R-:W1:Y:S05]  /*37e0*/  MUFU.TANH R18, R18 ;  /* 0x0000001200127308 */ /* 0x000e6a0000002400 */
[----:B------:R-:W-:Y:S03]  /*37f0*/  HMMA.16816.F32 R48, R8, R38, R48 ;  /* 0x000000260830723c */ /* 0x000fe60000001830 */
[----:B------:R1:W1:Y:S04]  /*3800*/  MUFU.TANH R175, R44 ;  /* 0x0000002c00af7308 */ /* 0x0002680000002400 */
[----:B------:R-:W-:Y:S01]  /*3810*/  MOV R8, R203 ;  /* 0x000000cb00087202 */ /* 0x000fe20000000f00 */
[----:B------:R-:W-:Y:S01]  /*3820*/  FMUL.FTZ R11, R28, c[0x0][0x320] ;  /* 0x0000c8001c0b7a20 */ /* 0x000fe20000410000 */
[----:B------:R-:W-:Y:S01]  /*3830*/  @P0 SHF.R.U32.HI R8, RZ, c[0x0][0x2cc], R7 ;  /* 0x0000b300ff080a19 */ /* 0x000fe20000011607 */
[----:B------:R-:W-:Y:S01]  /*3840*/  FMUL.FTZ R15, R57, c[0x0][0x320] ;  /* 0x0000c800390f7a20 */ /* 0x000fe20000410000 */
[----:B------:R-:W-:Y:S01]  /*3850*/  LOP3.LUT R9, R6, 0x7ffffffc, RZ, 0xc0, !PT ;  /* 0x7ffffffc06097812 */ /* 0x000fe200078ec0ff */
[----:B------:R-:W-:Y:S01]  /*3860*/  FMUL.FTZ R21, R56, c[0x0][0x320] ;  /* 0x0000c80038157a20 */ /* 0x000fe20000410000 */
[----:B------:R-:W-:Y:S01]  /*3870*/  PLOP3.LUT P0, PT, PT, PT, UP0, 0x40, 0x0 ;  /* 0x000000000000781c */ /* 0x000fe20003f0e808 */
[----:B------:R-:W5:Y:S01]  /*3880*/  SHFL.IDX PT, R7, R8, RZ, 0x1c1f ;  /* 0x001c1fff08077589 */ /* 0x000f6200000e0000 */
[----:B------:R1:W1:Y:S01]  /*3890*/  MUFU.TANH R173, R45 ;  /* 0x0000002d00ad7308 */ /* 0x0002620000002400 */
[----:B------:R-:W-:Y:S01]  /*38a0*/  IMAD.IADD R204, R20, 0x1, -R9 ;  /* 0x0000000114cc7824 */ /* 0x000fe200078e0a09 */
[----:B------:R-:W-:Y:S01]  /*38b0*/  MOV R9, UR26 ;  /* 0x0000001a00097c02 */ /* 0x000fe20008000f00 */
[----:B------:R-:W-:-:S02]  /*38c0*/  FMUL.FTZ R52, R52, c[0x0][0x320] ;  /* 0x0000c80034347a20 */ /* 0x000fc40000410000 */
[----:B------:R-:W-:Y:S02]  /*38d0*/  IMAD.SHL.U32 R204, R204, 0x2, RZ ;  /* 0x00000002cccc7824 */ /* 0x000fe400078e00ff */
[----:B------:R-:W-:Y:S01]  /*38e0*/  FMUL.FTZ R53, R53, c[0x0][0x320] ;  /* 0x0000c80035357a20 */ /* 0x000fe20000410000 */
[----:B------:R1:W1:Y:S01]  /*38f0*/  MUFU.TANH R161, R52 ;  /* 0x0000003400a17308 */ /* 0x0002620000002400 */
[----:B------:R-:W-:Y:S01]  /*3900*/  FMUL.FTZ R48, R48, c[0x0][0x320] ;  /* 0x0000c80030307a20 */ /* 0x000fe20000410000 */
[----:B------:R-:W-:Y:S01]  /*3910*/  IADD3 R14, R9, -c[0x0][0x168], -R204 ;  /* 0x80005a00090e7a10 */ /* 0x000fe20007ffe8cc */
[----:B------:R-:W-:Y:S01]  /*3920*/  FMUL.FTZ R49, R49, c[0x0][0x320] ;  /* 0x0000c80031317a20 */ /* 0x000fe20000410000 */
[----:B------:R-:W-:Y:S02]  /*3930*/  IADD3 R10, -R204, UR4, RZ ;  /* 0x00000004cc0a7c10 */ /* 0x000fe4000fffe1ff */
[C---:B------:R-:W-:Y:S02]  /*3940*/  IADD3 R20, R14.reuse, c[0x0][0x328], RZ ;  /* 0x0000ca000e147a10 */ /* 0x040fe40007ffe0ff */
[----:B------:R1:W1:Y:S01]  /*3950*/  MUFU.TANH R171, R53 ;  /* 0x0000003500ab7308 */ /* 0x0002620000002400 */
[----:B------:R-:W-:-:S02]  /*3960*/  IADD3 R14, R14, UR13, RZ ;  /* 0x0000000d0e0e7c10 */ /* 0x000fc4000fffe0ff */
[----:B-----5:R-:W-:-:S05]  /*3970*/  IADD3 R9, R20, R7, RZ ;  /* 0x0000000714097210 */ /* 0x020fca0007ffe0ff */
[----:B------:R1:W1:Y:S01]  /*3980*/  MUFU.TANH R167, R48 ;  /* 0x0000003000a77308 */ /* 0x0002620000002400 */
[----:B------:R-:W-:Y:S02]  /*3990*/  IADD3 R2, R14, R7, RZ ;  /* 0x000000070e027210 */ /* 0x000fe40007ffe0ff */
[----:B------:R-:W-:-:S05]  /*39a0*/  IMNMX R22, R9, R10, PT ;  /* 0x0000000a09167217 */ /* 0x000fca0003800200 */
[----:B------:R1:W1:Y:S08]  /*39b0*/  MUFU.TANH R163, R49 ;  /* 0x0000003100a37308 */ /* 0x0002700000002400 */
[----:B------:R1:W1:Y:S08]  /*39c0*/  MUFU.TANH R143, R72 ;  /* 0x00000048008f7308 */ /* 0x0002700000002400 */
[----:B------:R1:W1:Y:S08]  /*39d0*/  MUFU.TANH R141, R73 ;  /* 0x00000049008d7308 */ /* 0x0002700000002400 */
[----:B------:R-:W1:Y:S08]  /*39e0*/  MUFU.TANH R11, R11 ;  /* 0x0000000b000b7308 */ /* 0x000e700000002400 */
[----:B------:R-:W1:Y:S08]  /*39f0*/  MUFU.TANH R15, R15 ;  /* 0x0000000f000f7308 */ /* 0x000e700000002400 */
[----:B------:R-:W1:Y:S01]  /*3a00*/  MUFU.TANH R21, R21 ;  /* 0x0000001500157308 */ /* 0x000e620000002400 */
[----:B------:R-:W-:Y:S05]  /*3a10*/  @P0 BRA `(.L_x_1944) ;  /* 0x0000017000000947 */ /* 0x000fea0003800000 */
[----:B--234-:R-:W-:Y:S01]  /*3a20*/  IMAD.U32 R6, RZ, RZ, UR12 ;  /* 0x0000000cff067e24 */ /* 0x01cfe2000f8e00ff */
        /* <DEDUP_REMOVED lines=11> */
.L_x_1946:
[----:B------:R-:W-:-:S04]  /*3ae0*/  MOV R5, c[0x0][0x32c] ;  /* 0x0000cb0000057a02 */ /* 0x000fc80000000f00 */
[----:B------:R-:W-:-:S13]  /*3af0*/  ISETP.NE.AND P0, PT, R5, 0x1, PT ;  /* 0x000000010500780c */ /* 0x000fda0003f05270 */
[----:B------:R-:W-:-:S05]  /*3b00*/  @P0 IMAD.HI.U32 R5, R6, c[0x0][0x330], RZ ;  /* 0x0000cc0006050a27 */ /* 0x000fca00078e00ff */
[----:B------:R-:W-:Y:S02]  /*3b10*/  @P0 SHF.R.U32.HI R6, RZ, c[0x0][0x334], R5 ;  /* 0x0000cd00ff060a19 */ /* 0x000fe40000011605 */
.L_x_1947:
[----:B------:R-:W-:Y:S05]  /*3b20*/  BSYNC B0 ;  /* 0x0000000000007941 */ /* 0x000fea0003800000 */
.L_x_1945:
[----:B------:R-:W-:-:S04]  /*3b30*/  IMAD.MOV.U32 R5, RZ, RZ, c[0x0][0x32c] ;  /* 0x0000cb00ff057624 */ /* 0x000fc800078e00ff */
[----:B------:R-:W-:-:S04]  /*3b40*/  IMAD R5, R6, R5, -UR25 ;  /* 0x8000001906057e24 */ /* 0x000fc8000f8e0205 */
[----:B------:R-:W-:-:S05]  /*3b50*/  IMAD.IADD R7, R5, 0x1, -R204 ;  /* 0x0000000105077824 */ /* 0x000fca00078e0acc */
[----:B------:R-:W-:Y:S02]  /*3b60*/  IADD3 R5, R7, c[0x0][0x32c], RZ ;  /* 0x0000cb0007057a10 */ /* 0x000fe40007ffe0ff */
[----:B------:R-:W-:Y:S02]  /*3b70*/  IMNMX R2, R2, R7, !PT ;  /* 0x0000000702027217 */ /* 0x000fe40007800200 */
[----:B------:R-:W-:Y:S02]  /*3b80*/  IMNMX R22, R22, R5, PT ;  /* 0x0000000516167217 */ /* 0x000fe40003800200 */
.L_x_1944:
[----:B--234-:R-:W-:Y:S01]  /*3b90*/  ISETP.LT.AND P1, PT, RZ, UR7, PT ;  /* 0x00000007ff007c0c */ /* 0x01cfe2000bf21270 */
[----:B------:R-:W2:Y:S01]  /*3ba0*/  SHFL.IDX PT, R25, R8, 0x1, 0x1c1f ;  /* 0x003c1f0008197f89 */ /* 0x000ea200000e0000 */
[----:B------:R-:W-:Y:S02]  /*3bb0*/  FMUL.FTZ R59, R59, c[0x0][0x320] ;  /* 0x0000c8003b3b7a20 */ /* 0x000fe40000410000 */
[----:B------:R-:W-:Y:S01]  /*3bc0*/  ISETP.GT.AND P0, PT, R2, RZ, P1 ;  /* 0x000000ff0200720c */ /* 0x000fe20000f04270 */
[----:B------:R-:W-:Y:S01]  /*3bd0*/  FMUL.FTZ R50, R50, c[0x0][0x320] ;  /* 0x0000c80032327a20 */ /* 0x000fe20000410000 */
[----:B------:R3:W4:Y:S01]  /*3be0*/  MUFU.TANH R152, R59 ;  /* 0x0000003b00987308 */ /* 0x0007220000002400 */
[----:B------:R-:W-:Y:S01]  /*3bf0*/  FMUL.FTZ R51, R51, c[0x0][0x320] ;  /* 0x0000c80033337a20 */ /* 0x000fe20000410000 */
[----:B------:R-:W-:Y:S01]  /*3c00*/  ISETP.LT.OR P0, PT, R22, 0x1, P0 ;  /* 0x000000011600780c */ /* 0x000fe20000701670 */
[----:B------:R-:W-:-:S02]  /*3c10*/  FMUL.FTZ R46, R46, c[0x0][0x320] ;  /* 0x0000c8002e2e7a20 */ /* 0x000fc40000410000 */
[----:B------:R-:W-:Y:S01]  /*3c20*/  FMUL.FTZ R47, R47, c[0x0][0x320] ;  /* 0x0000c8002f2f7a20 */ /* 0x000fe20000410000 */
[----:B------:R-:W-:Y:S01]  /*3c30*/  FSEL R6, R12, -INF , !P0 ;  /* 0xff8000000c067808 */ /* 0x000fe20004000000 */
[----:B------:R-:W-:Y:S01]  /*3c40*/  FMUL.FTZ R12, R31, c[0x0][0x320] ;  /* 0x0000c8001f0c7a20 */ /* 0x000fe20000410000 */
[----:B------:R-:W-:Y:S01]  /*3c50*/  ISETP.GT.AND P0, PT, R2, 0x1, P1 ;  /* 0x000000010200780c */ /* 0x000fe20000f04270 */
[----:B------:R-:W-:Y:S01]  /*3c60*/  FMUL.FTZ R74, R74, c[0x0][0x320] ;  /* 0x0000c8004a4a7a20 */ /* 0x000fe20000410000 */
[----:B------:R3:W1:Y:S01]  /*3c70*/  MUFU.TANH R170, R50 ;  /* 0x0000003200aa7308 */ /* 0x0006620000002400 */
[----:B------:R-:W-:Y:S01]  /*3c80*/  FMUL.FTZ R75, R75, c[0x0][0x320] ;  /* 0x0000c8004b4b7a20 */ /* 0x000fe20000410000 */
[----:B------:R-:W-:Y:S01]  /*3c90*/  ISETP.LT.OR P0, PT, R22, 0x2, P0 ;  /* 0x000000021600780c */ /* 0x000fe20000701670 */
[----:B------:R-:W-:Y:S02]  /*3ca0*/  FMUL.FTZ R54, R54, c[0x0][0x320] ;  /* 0x0000c80036367a20 */ /* 0x000fe40000410000 */
[----:B------:R-:W-:Y:S01]  /*3cb0*/  FMUL.FTZ R55, R55, c[0x0][0x320] ;  /* 0x0000c80037377a20 */ /* 0x000fe20000410000 */
[----:B------:R-:W-:Y:S01]  /*3cc0*/  FSEL R23, R16, -INF , !P0 ;  /* 0xff80000010177808 */ /* 0x000fe20004000000 */
[----:B------:R-:W-:Y:S01]  /*3cd0*/  FMUL.FTZ R16, R58, c[0x0][0x320] ;  /* 0x0000c8003a107a20 */ /* 0x000fe20000410000 */
[----:B------:R-:W-:Y:S01]  /*3ce0*/  ISETP.GT.AND P0, PT, R2, 0x8, P1 ;  /* 0x000000080200780c */ /* 0x000fe20000f04270 */
[----:B------:R3:W1:Y:S03]  /*3cf0*/  MUFU.TANH R176, R51 ;  /* 0x0000003300b07308 */ /* 0x0006660000002400 */
[----:B------:R-:W-:-:S04]  /*3d00*/  ISETP.LT.OR P0, PT, R22, 0x9, P0 ;  /* 0x000000091600780c */ /* 0x000fc80000701670 */
[----:B-1----:R-:W-:Y:S01]  /*3d10*/  FSEL R21, R21, -INF , !P0 ;  /* 0xff80000015157808 */ /* 0x002fe20004000000 */
        /* <DEDUP_REMOVED lines=12> */
[----:B------:R-:W-:Y:S01]  /*3de0*/  FSEL R9, R17, -INF , !P0 ;  /* 0xff80000011097808 */ /* 0x000fe20004000000 */
[----:B--2---:R-:W-:Y:S01]  /*3df0*/  IMAD.IADD R17, R20, 0x1, R25 ;  /* 0x0000000114117824 */ /* 0x004fe200078e0219 */
[----:B------:R-:W-:Y:S01]  /*3e00*/  ISETP.GT.AND P0, PT, R2, 0x18, P1 ;  /* 0x000000180200780c */ /* 0x000fe20000f04270 */
[----:B------:R3:W2:Y:S03]  /*3e10*/  MUFU.TANH R166, R75 ;  /* 0x0000004b00a67308 */ /* 0x0006a60000002400 */
[----:B------:R-:W-:Y:S02]  /*3e20*/  ISETP.LT.OR P0, PT, R22, 0x19, P0 ;  /* 0x000000191600780c */ /* 0x000fe40000701670 */
[----:B------:R-:W-:Y:S02]  /*3e30*/  IMNMX R17, R17, R10, PT ;  /* 0x0000000a11117217 */ /* 0x000fe40003800200 */
[----:B------:R-:W-:Y:S01]  /*3e40*/  FSEL R7, R0, -INF , !P0 ;  /* 0xff80000000077808 */ /* 0x000fe20004000000 */
[----:B------:R-:W-:Y:S01]  /*3e50*/  FMUL.FTZ R0, R27, c[0x0][0x320] ;  /* 0x0000c8001b007a20 */ /* 0x000fe20000410000 */
[----:B------:R-:W-:Y:S01]  /*3e60*/  ISETP.GT.AND P0, PT, R2, 0x19, P1 ;  /* 0x000000190200780c */ /* 0x000fe20000f04270 */
[----:B------:R3:W1:Y:S03]  /*3e70*/  MUFU.TANH R178, R54 ;  /* 0x0000003600b27308 */ /* 0x0006660000002400 */
[----:B------:R-:W-:-:S04]  /*3e80*/  ISETP.LT.OR P0, PT, R22, 0x1a, P0 ;  /* 0x0000001a1600780c */ /* 0x000fc80000701670 */
[----:B------:R-:W-:Y:S01]  /*3e90*/  FSEL R5, R18, -INF , !P0 ;  /* 0xff80000012057808 */ /* 0x000fe20004000000 */
[----:B------:R-:W-:Y:S01]  /*3ea0*/  FMUL.FTZ R18, R19, c[0x0][0x320] ;  /* 0x0000c80013127a20 */ /* 0x000fe20000410000 */
[----:B------:R-:W-:Y:S01]  /*3eb0*/  ISETP.GT.AND P0, PT, R2, 0x20, P1 ;  /* 0x000000200200780c */ /* 0x000fe20000f04270 */
[----:B------:R-:W1:Y:S01]  /*3ec0*/  MUFU.TANH R0, R0 ;  /* 0x0000000000007308 */ /* 0x000e620000002400 */
[----:B------:R-:W-:Y:S02]  /*3ed0*/  IMAD.IADD R19, R14, 0x1, R25 ;  /* 0x000000010e137824 */ /* 0x000fe400078e0219 */
[----:B------:R-:W-:-:S04]  /*3ee0*/  ISETP.LT.OR P0, PT, R22, 0x21, P0 ;  /* 0x000000211600780c */ /* 0x000fc80000701670 */
[----:B------:R-:W-:Y:S01]  /*3ef0*/  FSEL R161, R161, -INF , !P0 ;  /* 0xff800000a1a17808 */ /* 0x000fe20004000000 */
[----:B------:R3:W1:Y:S01]  /*3f00*/  MUFU.TANH R168, R55 ;  /* 0x0000003700a87308 */ /* 0x0006620000002400 */
[----:B------:R-:W-:-:S04]  /*3f10*/  ISETP.GT.AND P0, PT, R2, 0x21, P1 ;  /* 0x000000210200780c */ /* 0x000fc80000f04270 */
[----:B------:R-:W-:-:S03]  /*3f20*/  ISETP.LT.OR P0, PT, R22, 0x22, P0 ;  /* 0x000000221600780c */ /* 0x000fc60000701670 */
[----:B------:R-:W1:Y:S01]  /*3f30*/  MUFU.TANH R18, R18 ;  /* 0x0000001200127308 */ /* 0x000e620000002400 */
[----:B------:R-:W-:Y:S02]  /*3f40*/  FSEL R171, R171, -INF , !P0 ;  /* 0xff800000abab7808 */ /* 0x000fe40004000000 */
[----:B------:R-:W-:-:S04]  /*3f50*/  ISETP.GT.AND P0, PT, R2, 0x28, P1 ;  /* 0x000000280200780c */ /* 0x000fc80000f04270 */
[----:B------:R-:W-:Y:S01]  /*3f60*/  ISETP.LT.OR P0, PT, R22, 0x29, P0 ;  /* 0x000000291600780c */ /* 0x000fe20000701670 */
[----:B------:R-:W1:Y:S03]  /*3f70*/  MUFU.TANH R16, R16 ;  /* 0x0000001000107308 */ /* 0x000e660000002400 */
        /* <DEDUP_REMOVED lines=14> */
[----:B------:R-:W-:-:S03]  /*4060*/  FMUL.FTZ R2, R26, c[0x0][0x320] ;  /* 0x0000c8001a027a20 */ /* 0x000fc60000410000 */
[----:B------:R-:W-:Y:S01]  /*4070*/  ISETP.LT.OR P0, PT, R22, 0x3a, P0 ;  /* 0x0000003a1600780c */ /* 0x000fe20000701670 */
[----:B------:R-:W-:Y:S02]  /*4080*/  FMUL.FTZ R22, R30, c[0x0][0x320] ;  /* 0x0000c8001e167a20 */ /* 0x000fe40000410000 */
[----:B------:R-:W1:Y:S01]  /*4090*/  MUFU.TANH R2, R2 ;  /* 0x0000000200027308 */ /* 0x000e620000002400 */
[----:B------:R-:W-:Y:S02]  /*40a0*/  FSEL R141, R141, -INF , !P0 ;  /* 0xff8000008d8d7808 */ /* 0x000fe40004000000 */
[----:B------:R-:W-:-:S05]  /*40b0*/  PLOP3.LUT P0, PT, PT, PT, UP0, 0x40, 0x0 ;  /* 0x000000000000781c */ /* 0x000fca0003f0e808 */
[----:B------:R-:W1:Y:S08]  /*40c0*/  MUFU.TANH R22, R22 ;  /* 0x0000001600167308 */ /* 0x000e700000002400 */
        /* <DEDUP_REMOVED lines=13> */
.L_x_1950:
[----:B------:R-:W-:-:S04]  /*41a0*/  MOV R8, c[0x0][0x32c] ;  /* 0x0000cb0000087a02 */ /* 0x000fc80000000f00 */
[----:B------:R-:W-:-:S13]  /*41b0*/  ISETP.NE.AND P0, PT, R8, 0x1, PT ;  /* 0x000000010800780c */ /* 0x000fda0003f05270 */
[----:B------:R-:W-:-:S05]  /*41c0*/  @P0 IMAD.HI.U32 R8, R25, c[0x0][0x330], RZ ;  /* 0x0000cc0019080a27 */ /* 0x000fca00078e00ff */
[----:B------:R-:W-:Y:S02]  /*41d0*/  @P0 SHF.R.U32.HI R25, RZ, c[0x0][0x334], R8 ;  /* 0x0000cd00ff190a19 */ /* 0x000fe40000011608 */
.L_x_1951:
[----:B------:R-:W-:Y:S05]  /*41e0*/  BSYNC B0 ;  /* 0x0000000000007941 */ /* 0x000fea0003800000 */
.L_x_1949:
[----:B------:R-:W-:-:S04]  /*41f0*/  IMAD.MOV.U32 R8, RZ, RZ, c[0x0][0x32c] ;  /* 0x0000cb00ff087624 */ /* 0x000fc800078e00ff */
[----:B------:R-:W-:-:S04]  /*4200*/  IMAD R25, R25, R8, -UR25 ;  /* 0x8000001919197e24 */ /* 0x000fc8000f8e0208 */
[----:B------:R-:W-:-:S05]  /*4210*/  IMAD.IADD R10, R25, 0x1, -R204 ;  /* 0x00000001190a7824 */ /* 0x000fca00078e0acc */
[----:B------:R-:W-:Y:S02]  /*4220*/  IADD3 R8, R10, c[0x0][0x32c], RZ ;  /* 0x0000cb000a087a10 */ /* 0x000fe40007ffe0ff */
[----:B------:R-:W-:Y:S02]  /*4230*/  IMNMX R19, R19, R10, !PT ;  /* 0x0000000a13137217 */ /* 0x000fe40007800200 */
[----:B------:R-:W-:Y:S02]  /*4240*/  IMNMX R17, R17, R8, PT ;  /* 0x0000000811117217 */ /* 0x000fe40003800200 */
.L_x_1948:
[----:B--234-:R-:W-:Y:S01]  /*4250*/  ISETP.GT.AND P0, PT, R19, 0x1, P1 ;  /* 0x000000011300780c */ /* 0x01cfe20000f04270 */
[----:B------:R-:W-:-:S04]  /*4260*/  DEPBAR.LE SB0, 0x2 ;  /* 0x000080800000791a */ /* 0x000fc80000000000 */
[----:B------:R-:W-:Y:S01]  /*4270*/  BAR.SYNC.DEFER_BLOCKING 0x0 ;  /* 0x0000000000007b1d */ /* 0x000fe20000010000 */
[----:B------:R-:W-:Y:S01]  /*4280*/  ISETP.LT.OR P0, PT, R17, 0x2, P0 ;  /* 0x000000021100780c */ /* 0x000fe20000701670 */
[----:B------:R-:W-:Y:S01]  /*4290*/  IMAD.SHL.U32 R135, R135, 0x2, RZ ;  /* 0x0000000287877824 */ /* 0x000fe200078e00ff */
[----:B------:R-:W-:Y:S02]  /*42a0*/  UIADD3 UR4, UR7, -0x3, URZ ;  /* 0xfffffffd07047890 */ /* 0x000fe4000fffe03f */
[----:B-1----:R-:W-:Y:S01]  /*42b0*/  FSEL R18, R18, -INF , !P0 ;  /* 0xff80000012127808 */ /* 0x002fe20004000000 */
[--C-:B------:R-:W-:Y:S01]  /*42c0*/  IMAD R134, R4, 0x2, R135.reuse ;  /* 0x0000000204867824 */ /* 0x100fe200078e0287 */
[----:B------:R-:W-:Y:S01]  /*42d0*/  ISETP.GT.AND P0, PT, R19, 0x8, P1 ;  /* 0x000000081300780c */ /* 0x000fe20000f04270 */
[C---:B------:R-:W-:Y:S01]  /*42e0*/  IMAD.IADD R169, R188.reuse, 0x1, R135 ;  /* 0x00000001bca97824 */ /* 0x040fe200078e0287 */
[----:B------:R-:W-:Y:S01]  /*42f0*/  UISETP.GE.AND UP2, UPT, UR4, UR11, UPT ;  /* 0x0000000b0400728c */ /* 0x000fe2000bf46270 */
[----:B------:R-:W-:Y:S01]  /*4300*/  IMAD.IADD R160, R188, 0x1, R134 ;  /* 0x00000001bca07824 */ /* 0x000fe200078e0286 */
[----:B------:R-:W-:Y:S01]  /*4310*/  ISETP.LT.OR P0, PT, R17, 0x9, P0 ;  /* 0x000000091100780c */ /* 0x000fe20000701670 */
[----:B------:R-:W-:-:S03]  /*4320*/  IMAD R4, R4, 0x2, R169 ;  /* 0x0000000204047824 */ /* 0x000fc600078e02a9 */
[----:B------:R-:W-:Y:S02]  /*4330*/  FSEL R16, R16, -INF , !P0 ;  /* 0xff80000010107808 */ /* 0x000fe40004000000 */
[----:B------:R-:W-:-:S04]  /*4340*/  ISETP.GT.AND P0, PT, R19, 0x9, P1 ;  /* 0x000000091300780c */ /* 0x000fc80000f04270 */
[----:B------:R-:W-:Y:S01]  /*4350*/  ISETP.LT.OR P0, PT, R17, 0xa, P0 ;  /* 0x0000000a1100780c */ /* 0x000fe20000701670 */
[----:B------:R-:W-:Y:S03]  /*4360*/  LDSM.16.MT88.4 R40, [R135+0x2100] ;  /* 0x002100008728783b */ /* 0x000fe60000004200 */
[----:B------:R-:W-:Y:S02]  /*4370*/  FSEL R152, R152, -INF , !P0 ;  /* 0xff80000098987808 */ /* 0x000fe40004000000 */
[----:B------:R-:W-:Y:S01]  /*4380*/  ISETP.GT.AND P0, PT, R19, 0x10, P1 ;  /* 0x000000101300780c */ /* 0x000fe20000f04270 */
[----:B------:R-:W-:Y:S03]  /*4390*/  LDSM.16.MT88.4 R56, [R134+0x2100] ;  /* 0x002100008638783b */ /* 0x000fe60000004200 */
[----:B------:R-:W-:Y:S01]  /*43a0*/  ISETP.LT.OR P0, PT, R17, 0x11, P0 ;  /* 0x000000111100780c */ /* 0x000fe20000701670 */
[----:B------:R-:W-:Y:S03]  /*43b0*/  LDSM.16.MT88.4 R124, [R135+0x100] ;  /* 0x00010000877c783b */ /* 0x000fe60000004200 */
[----:B------:R-:W-:Y:S01]  /*43c0*/  FSEL R14, R22, -INF , !P0 ;  /* 0xff800000160e7808 */ /* 0x000fe20004000000 */
[----:B------:R-:W-:Y:S01]  /*43d0*/  LDSM.16.MT88.4 R116, [R169+0x100] ;  /* 0x00010000a974783b */ /* 0x000fe20000004200 */
[----:B------:R-:W-:-:S03]  /*43e0*/  ISETP.GT.AND P0, PT, R19, 0x11, P1 ;  /* 0x000000111300780c */ /* 0x000fc60000f04270 */
[----:B------:R-:W-:Y:S01]  /*43f0*/  LDSM.16.MT88.4 R108, [R134+0x100] ;  /* 0x00010000866c783b */ /* 0x000fe20000004200 */
[----:B------:R-:W-:-:S03]  /*4400*/  ISETP.LT.OR P0, PT, R17, 0x12, P0 ;  /* 0x000000121100780c */ /* 0x000fc60000701670 */
[----:B------:R-:W-:Y:S01]  /*4410*/  LDSM.16.MT88.4 R100, [R4+0x100] ;  /* 0x000100000464783b */ /* 0x000fe20000004200 */
        /* <DEDUP_REMOVED lines=13> */
[----:B------:R-:W-:Y:S01]  /*44f0*/  LDSM.16.MT88.4 R136, [R169+0x900] ;  /* 0x00090000a988783b */ /* 0x000fe20000004200 */
[----:B------:R-:W-:Y:S02]  /*4500*/  FMNMX.FTZ R0, R6, R23, !PT ;  /* 0x0000001706007209 */ /* 0x000fe40007810000 */
[----:B------:R-:W-:Y:S01]  /*4510*/  ISETP.LT.OR P0, PT, R17, 0x21, P0 ;  /* 0x000000211100780c */ /* 0x000fe20000701670 */
[----:B------:R-:W-:Y:S01]  /*4520*/  LDSM.16.MT88.4 R32, [R134+0x900] ;  /* 0x000900008620783b */ /* 0x000fe20000004200 */
[----:B------:R-:W-:Y:S02]  /*4530*/  FMNMX.FTZ R0, R21, R0, !PT ;  /* 0x0000000015007209 */ /* 0x000fe40007810000 */
[----:B------:R-:W-:Y:S01]  /*4540*/  FSEL R178, R178, -INF , !P0 ;  /* 0xff800000b2b27808 */ /* 0x000fe20004000000 */
[----:B------:R-:W-:Y:S01]  /*4550*/  LDSM.16.MT88.4 R28, [R160+0x900] ;  /* 0x00090000a01c783b */ /* 0x000fe20000004200 */
[----:B------:R-:W-:-:S02]  /*4560*/  ISETP.GT.AND P0, PT, R19, 0x21, P1 ;  /* 0x000000211300780c */ /* 0x000fc40000f04270 */
[----:B------:R-:W-:Y:S02]  /*4570*/  FMNMX.FTZ R0, R15, R0, !PT ;  /* 0x000000000f007209 */ /* 0x000fe40007810000 */
[----:B------:R-:W-:Y:S02]  /*4580*/  ISETP.LT.OR P0, PT, R17, 0x22, P0 ;  /* 0x000000221100780c */ /* 0x000fe40000701670 */
[----:B------:R-:W-:Y:S02]  /*4590*/  FMNMX.FTZ R0, R11, R0, !PT ;  /* 0x000000000b007209 */ /* 0x000fe40007810000 */
[----:B------:R-:W-:Y:S02]  /*45a0*/  FSEL R168, R168, -INF , !P0 ;  /* 0xff800000a8a87808 */ /* 0x000fe40004000000 */
[----:B------:R-:W-:Y:S02]  /*45b0*/  ISETP.GT.AND P0, PT, R19, 0x28, P1 ;  /* 0x000000281300780c */ /* 0x000fe40000f04270 */
[----:B------:R-:W-:-:S02]  /*45c0*/  FMNMX.FTZ R0, R9, R0, !PT ;  /* 0x0000000009007209 */ /* 0x000fc40007810000 */
[----:B------:R-:W-:Y:S02]  /*45d0*/  ISETP.LT.OR P0, PT, R17, 0x29, P0 ;  /* 0x000000291100780c */ /* 0x000fe40000701670 */
[----:B------:R-:W-:Y:S02]  /*45e0*/  FMNMX.FTZ R0, R7, R0, !PT ;  /* 0x0000000007007209 */ /* 0x000fe40007810000 */
[----:B------:R-:W-:Y:S02]  /*45f0*/  FSEL R170, R170, -INF , !P0 ;  /* 0xff800000aaaa7808 */ /* 0x000fe40004000000 */
[----:B------:R-:W-:Y:S02]  /*4600*/  ISETP.GT.AND P0, PT, R19, 0x29, P1 ;  /* 0x000000291300780c */ /* 0x000fe40000f04270 */
[----:B------:R-:W-:Y:S02]  /*4610*/  FMNMX.FTZ R0, R5, R0, !PT ;  /* 0x0000000005007209 */ /* 0x000fe40007810000 */
[----:B------:R-:W-:-:S02]  /*4620*/  ISETP.LT.OR P0, PT, R17, 0x2a, P0 ;  /* 0x0000002a1100780c */ /* 0x000fc40000701670 */
[----:B------:R-:W-:Y:S02]  /*4630*/  FMNMX.FTZ R0, R161, R0, !PT ;  /* 0x00000000a1007209 */ /* 0x000fe40007810000 */
[----:B------:R-:W-:Y:S02]  /*4640*/  FSEL R176, R176, -INF , !P0 ;  /* 0xff800000b0b07808 */ /* 0x000fe40004000000 */
[----:B------:R-:W-:Y:S02]  /*4650*/  ISETP.GT.AND P0, PT, R19, 0x30, P1 ;  /* 0x000000301300780c */ /* 0x000fe40000f04270 */
[----:B------:R-:W-:Y:S02]  /*4660*/  FMNMX.FTZ R0, R171, R0, !PT ;  /* 0x00000000ab007209 */ /* 0x000fe40007810000 */
[----:B------:R-:W-:Y:S02]  /*4670*/  ISETP.LT.OR P0, PT, R17, 0x31, P0 ;  /* 0x000000311100780c */ /* 0x000fe40000701670 */
[----:B------:R-:W-:-:S02]  /*4680*/  FMNMX.FTZ R0, R167, R0, !PT ;  /* 0x00000000a7007209 */ /* 0x000fc40007810000 */
[----:B------:R-:W-:Y:S02]  /*4690*/  FSEL R172, R172, -INF , !P0 ;  /* 0xff800000acac7808 */ /* 0x000fe40004000000 */
[----:B------:R-:W-:Y:S02]  /*46a0*/  ISETP.GT.AND P0, PT, R19, 0x31, P1 ;  /* 0x000000311300780c */ /* 0x000fe40000f04270 */
[----:B------:R-:W-:Y:S02]  /*46b0*/  FMNMX.FTZ R0, R163, R0, !PT ;  /* 0x00000000a3007209 */ /* 0x000fe40007810000 */
[----:B------:R-:W-:Y:S02]  /*46c0*/  ISETP.LT.OR P0, PT, R17, 0x32, P0 ;  /* 0x000000321100780c */ /* 0x000fe40000701670 */
[----:B------:R-:W-:Y:S02]  /*46d0*/  FMNMX.FTZ R0, R175, R0, !PT ;  /* 0x00000000af007209 */ /* 0x000fe40007810000 */
[----:B------:R-:W-:-:S02]  /*46e0*/  FSEL R142, R142, -INF , !P0 ;  /* 0xff8000008e8e7808 */ /* 0x000fc40004000000 */
[----:B------:R-:W-:Y:S02]  /*46f0*/  ISETP.GT.AND P0, PT, R19, 0x38, P1 ;  /* 0x000000381300780c */ /* 0x000fe40000f04270 */
[----:B------:R-:W-:Y:S02]  /*4700*/  FMNMX.FTZ R0, R173, R0, !PT ;  /* 0x00000000ad007209 */ /* 0x000fe40007810000 */
[----:B------:R-:W-:Y:S02]  /*4710*/  ISETP.LT.OR P0, PT, R17, 0x39, P0 ;  /* 0x000000391100780c */ /* 0x000fe40000701670 */
[----:B------:R-:W-:Y:S02]  /*4720*/  FMNMX.FTZ R0, R143, R0, !PT ;  /* 0x000000008f007209 */ /* 0x000fe40007810000 */
[----:B------:R-:W-:Y:S02]  /*4730*/  FSEL R140, R140, -INF , !P0 ;  /* 0xff8000008c8c7808 */ /* 0x000fe40004000000 */
[----:B------:R-:W-:-:S02]  /*4740*/  ISETP.GT.AND P0, PT, R19, RZ, P1 ;  /* 0x000000ff1300720c */ /* 0x000fc40000f04270 */
[----:B------:R-:W-:Y:S02]  /*4750*/  FMNMX.FTZ R25, R141, R0, !PT ;  /* 0x000000008d197209 */ /* 0x000fe40007810000 */
[----:B------:R-:W-:-:S03]  /*4760*/  ISETP.LT.OR P0, PT, R17, 0x1, P0 ;  /* 0x000000011100780c */ /* 0x000fc60000701670 */
[----:B------:R-:W1:Y:S01]  /*4770*/  SHFL.BFLY PT, R0, R25, 0x2, 0x1f ;  /* 0x0c401f0019007f89 */ /* 0x000e6200000e0000 */
[----:B------:R-:W-:Y:S02]  /*4780*/  FSEL R13, R13, -INF , !P0 ;  /* 0xff8000000d0d7808 */ /* 0x000fe40004000000 */
[----:B------:R-:W-:Y:S02]  /*4790*/  ISETP.GT.AND P0, PT, R19, 0x39, P1 ;  /* 0x000000391300780c */ /* 0x000fe40000f04270 */
[----:B------:R-:W-:Y:S02]  /*47a0*/  FMNMX.FTZ R27, R13, R18, !PT ;  /* 0x000000120d1b7209 */ /* 0x000fe40007810000 */
[----:B------:R-:W-:Y:S02]  /*47b0*/  ISETP.LT.OR P0, PT, R17, 0x3a, P0 ;  /* 0x0000003a1100780c */ /* 0x000fe40000701670 */
[----:B------:R-:W-:Y:S02]  /*47c0*/  FMNMX.FTZ R27, R16, R27, !PT ;  /* 0x0000001b101b7209 */ /* 0x000fe40007810000 */
[----:B------:R-:W-:-:S02]  /*47d0*/  FSEL R166, R166, -INF , !P0 ;  /* 0xff800000a6a67808 */ /* 0x000fc40004000000 */
[----:B------:R-:W-:-:S04]  /*47e0*/  FMNMX.FTZ R27, R152, R27, !PT ;  /* 0x0000001b981b7209 */ /* 0x000fc80007810000 */
        /* <DEDUP_REMOVED lines=9> */
[----:B------:R-:W-:Y:S02]  /*4880*/  FMNMX.FTZ R17, R142, R27, !PT ;  /* 0x0000001b8e117209 */ /* 0x000fe40007810000 */
[----:B-1----:R-:W-:Y:S02]  /*4890*/  FMNMX.FTZ R27, R25, R0, !PT ;  /* 0x00000000191b7209 */ /* 0x002fe40007810000 */
[----:B------:R-:W-:-:S03]  /*48a0*/  FMNMX.FTZ R17, R140, R17, !PT ;  /* 0x000000118c117209 */ /* 0x000fc60007810000 */
[----:B------:R-:W1:Y:S01]  /*48b0*/  SHFL.BFLY PT, R2, R27, 0x1, 0x1f ;  /* 0x0c201f001b027f89 */ /* 0x000e6200000e0000 */
[----:B------:R-:W-:-:S05]  /*48c0*/  FMNMX.FTZ R19, R166, R17, !PT ;  /* 0x00000011a6137209 */ /* 0x000fca0007810000 */
[----:B------:R-:W2:Y:S01]  /*48d0*/  SHFL.BFLY PT, R0, R19, 0x2, 0x1f ;  /* 0x0c401f0013007f89 */ /* 0x000ea200000e0000 */
[----:B-1----:R-:W-:-:S03]  /*48e0*/  FMNMX.FTZ R2, R27, R2, !PT ;  /* 0x000000021b027209 */ /* 0x002fc60007810000 */
[----:B------:R-:W-:Y:S01]  /*48f0*/  LDSM.16.MT88.4 R24, [R169+0x2900] ;  /* 0x00290000a918783b */ /* 0x000fe20000004200 */
[C---:B------:R-:W-:Y:S01]  /*4900*/  FSETP.NEU.FTZ.AND P0, PT, R2.reuse, -INF , PT ;  /* 0xff8000000200780b */ /* 0x040fe20003f1d000 */
[----:B------:R-:W-:Y:S01]  /*4910*/  FMUL.FTZ R174, R2, c[0x0][0x2d0] ;  /* 0x0000b40002ae7a20 */ /* 0x000fe20000410000 */
[----:B--2---:R-:W-:-:S04]  /*4920*/  FMNMX.FTZ R17, R19, R0, !PT ;  /* 0x0000000013117209 */ /* 0x004fc80007810000 */
[----:B------:R-:W-:Y:S01]  /*4930*/  FSEL R174, R174, RZ, P0 ;  /* 0x000000ffaeae7208 */ /* 0x000fe20000000000 */
[----:B------:R-:W1:Y:S04]  /*4940*/  SHFL.BFLY PT, R0, R17, 0x1, 0x1f ;  /* 0x0c201f0011007f89 */ /* 0x000e6800000e0000 */
[--C-:B------:R-:W-:Y:S02]  /*4950*/  FFMA.FTZ R156, R6, c[0x0][0x2d0], -R174.reuse ;  /* 0x0000b400069c7a23 */ /* 0x100fe400000108ae */
[--C-:B------:R-:W-:Y:S02]  /*4960*/  FFMA.FTZ R155, R23, c[0x0][0x2d0], -R174.reuse ;  /* 0x0000b400179b7a23 */ /* 0x100fe400000108ae */
[--C-:B------:R-:W-:Y:S02]  /*4970*/  FFMA.FTZ R153, R21, c[0x0][0x2d0], -R174.reuse ;  /* 0x0000b40015997a23 */ /* 0x100fe400000108ae */
[--C-:B------:R-:W-:Y:S01]  /*4980*/  FFMA.FTZ R150, R15, c[0x0][0x2d0], -R174.reuse ;  /* 0x0000b4000f967a23 */ /* 0x100fe200000108ae */
[----:B------:R-:W-:Y:S01]  /*4990*/  MUFU.EX2 R156, R156 ;  /* 0x0000009c009c7308 */ /* 0x000fe20000000800 */
[--C-:B------:R-:W-:Y:S01]  /*49a0*/  FFMA.FTZ R148, R7, c[0x0][0x2d0], -R174.reuse ;  /* 0x0000b40007947a23 */ /* 0x100fe200000108ae */
[----:B------:R-:W-:Y:S01]  /*49b0*/  LDSM.16.MT88.4 R20, [R135+0x900] ;  /* 0x000900008714783b */ /* 0x000fe20000004200 */
[----:B------:R-:W-:-:S02]  /*49c0*/  FFMA.FTZ R145, R5, c[0x0][0x2d0], -R174 ;  /* 0x0000b40005917a23 */ /* 0x000fc400000108ae */
[--C-:B------:R-:W-:Y:S01]  /*49d0*/  FFMA.FTZ R154, R11, c[0x0][0x2d0], -R174.reuse ;  /* 0x0000b4000b9a7a23 */ /* 0x100fe200000108ae */
[----:B------:R-:W2:Y:S01]  /*49e0*/  LDSM.16.MT88.4 R4, [R4+0x4100] ;  /* 0x004100000404783b */ /* 0x000ea20000004200 */
[--C-:B------:R-:W-:Y:S01]  /*49f0*/  FFMA.FTZ R149, R9, c[0x0][0x2d0], -R174.reuse ;  /* 0x0000b40009957a23 */ /* 0x100fe200000108ae */
[----:B------:R-:W3:Y:S01]  /*4a00*/  MUFU.EX2 R155, R155 ;  /* 0x0000009b009b7308 */ /* 0x000ee20000000800 */
[--C-:B------:R-:W-:Y:S02]  /*4a10*/  FFMA.FTZ R164, R171, c[0x0][0x2d0], -R174.reuse ;  /* 0x0000b400aba47a23 */ /* 0x100fe400000108ae */
[--C-:B------:R-:W-:Y:S01]  /*4a20*/  FFMA.FTZ R162, R167, c[0x0][0x2d0], -R174.reuse ;  /* 0x0000b400a7a27a23 */ /* 0x100fe200000108ae */
[----:B-1----:R-:W-:Y:S01]  /*4a30*/  FMNMX.FTZ R0, R17, R0, !PT ;  /* 0x0000000011007209 */ /* 0x002fe20007810000 */
[----:B------:R-:W-:-:S03]  /*4a40*/  FFMA.FTZ R161, R161, c[0x0][0x2d0], -R174 ;  /* 0x0000b400a1a17a23 */ /* 0x000fc600000108ae */
[----:B------:R-:W-:Y:S01]  /*4a50*/  MUFU.EX2 R153, R153 ;  /* 0x0000009900997308 */ /* 0x000fe20000000800 */
[C---:B------:R-:W-:Y:S01]  /*4a60*/  FSETP.NEU.FTZ.AND P0, PT, R0.reuse, -INF , PT ;  /* 0xff8000000000780b */ /* 0x040fe20003f1d000 */
[----:B------:R-:W-:Y:S02]  /*4a70*/  FMUL.FTZ R165, R0, c[0x0][0x2d0] ;  /* 0x0000b40000a57a20 */ /* 0x000fe40000410000 */
[--C-:B------:R-:W-:Y:S02]  /*4a80*/  FFMA.FTZ R163, R163, c[0x0][0x2d0], -R174.reuse ;  /* 0x0000b400a3a37a23 */ /* 0x100fe400000108ae */
[----:B------:R-:W-:Y:S01]  /*4a90*/  FFMA.FTZ R175, R175, c[0x0][0x2d0], -R174 ;  /* 0x0000b400afaf7a23 */ /* 0x000fe200000108ae */
[----:B------:R-:W-:Y:S01]  /*4aa0*/  FSEL R165, R165, RZ, P0 ;  /* 0x000000ffa5a57208 */ /* 0x000fe20000000000 */
[----:B------:R-:W1:Y:S01]  /*4ab0*/  MUFU.EX2 R150, R150 ;  /* 0x0000009600967308 */ /* 0x000e620000000800 */
[----:B---3--:R-:W-:Y:S01]  /*4ac0*/  F2FP.PACK_AB R96, R155, R156 ;  /* 0x0000009c9b60723e */ /* 0x008fe200000000ff */
[----:B------:R-:W-:Y:S01]  /*4ad0*/  FADD.FTZ R156, R156, R155 ;  /* 0x0000009b9c9c7221 */ /* 0x000fe20000010000 */
[----:B------:R-:W-:Y:S01]  /*4ae0*/  PLOP3.LUT P0, PT, PT, PT, UP2, 0x40, 0x0 ;  /* 0x000000000000781c */ /* 0x000fe20003f0e828 */
[----:B------:R-:W-:-:S02]  /*4af0*/  FFMA.FTZ R158, R13, c[0x0][0x2d0], -R165 ;  /* 0x0000b4000d9e7a23 */ /* 0x000fc400000108a5 */
[--C-:B------:R-:W-:Y:S02]  /*4b00*/  FFMA.FTZ R157, R18, c[0x0][0x2d0], -R165.reuse ;  /* 0x0000b400129d7a23 */ /* 0x100fe400000108a5 */
[--C-:B------:R-:W-:Y:S01]  /*4b10*/  FFMA.FTZ R159, R16, c[0x0][0x2d0], -R165.reuse ;  /* 0x0000b400109f7a23 */ /* 0x100fe200000108a5 */
[----:B------:R-:W-:Y:S01]  /*4b20*/  MUFU.EX2 R154, R154 ;  /* 0x0000009a009a7308 */ /* 0x000fe20000000800 */
[--C-:B------:R-:W-:Y:S01]  /*4b30*/  FFMA.FTZ R152, R152, c[0x0][0x2d0], -R165.reuse ;  /* 0x0000b40098987a23 */ /* 0x100fe200000108a5 */
[----:B------:R-:W-:Y:S01]  /*4b40*/  LDSM.16.MT88.4 R16, [R134+0x2900] ;  /* 0x002900008610783b */ /* 0x000fe20000004200 */
[--C-:B------:R-:W-:Y:S02]  /*4b50*/  FFMA.FTZ R147, R10, c[0x0][0x2d0], -R165.reuse ;  /* 0x0000b4000a937a23 */ /* 0x100fe400000108a5 */
[--C-:B------:R-:W-:Y:S02]  /*4b60*/  FFMA.FTZ R144, R8, c[0x0][0x2d0], -R165.reuse ;  /* 0x0000b40008907a23 */ /* 0x100fe400000108a5 */
[----:B------:R-:W3:Y:S01]  /*4b70*/  LDSM.16.MT88.4 R8, [R135+0x2900] ;  /* 0x002900008708783b */ /* 0x000ee20000004200 */
[----:B------:R-:W-:Y:S01]  /*4b80*/  MUFU.EX2 R158, R158 ;  /* 0x0000009e009e7308 */ /* 0x000fe20000000800 */
[----:B-1----:R-:W-:Y:S01]  /*4b90*/  F2FP.PACK_AB R98, R150, R153 ;  /* 0x000000999662723e */ /* 0x002fe200000000ff */
[----:B------:R-:W-:-:S02]  /*4ba0*/  FFMA.FTZ R151, R14, c[0x0][0x2d0], -R165 ;  /* 0x0000b4000e977a23 */ /* 0x000fc400000108a5 */
[--C-:B------:R-:W-:Y:S02]  /*4bb0*/  FFMA.FTZ R146, R12, c[0x0][0x2d0], -R165.reuse ;  /* 0x0000b4000c927a23 */ /* 0x100fe400000108a5 */
[----:B------:R-:W1:Y:S01]  /*4bc0*/  LDSM.16.MT88.4 R12, [R160+0x2900] ;  /* 0x00290000a00c783b */ /* 0x000e620000004200 */
[--C-:B------:R-:W-:Y:S01]  /*4bd0*/  FFMA.FTZ R167, R178, c[0x0][0x2d0], -R165.reuse ;  /* 0x0000b400b2a77a23 */ /* 0x100fe200000108a5 */
[----:B------:R-:W4:Y:S01]  /*4be0*/  MUFU.EX2 R157, R157 ;  /* 0x0000009d009d7308 */ /* 0x000f220000000800 */
[--C-:B------:R-:W-:Y:S02]  /*4bf0*/  FFMA.FTZ R168, R168, c[0x0][0x2d0], -R165.reuse ;  /* 0x0000b400a8a87a23 */ /* 0x100fe400000108a5 */
[--C-:B------:R-:W-:Y:S02]  /*4c00*/  FFMA.FTZ R170, R170, c[0x0][0x2d0], -R165.reuse ;  /* 0x0000b400aaaa7a23 */ /* 0x100fe400000108a5 */
[----:B------:R-:W-:Y:S02]  /*4c10*/  FFMA.FTZ R171, R176, c[0x0][0x2d0], -R165 ;  /* 0x0000b400b0ab7a23 */ /* 0x000fe400000108a5 */
[--C-:B------:R-:W-:Y:S01]  /*4c20*/  FFMA.FTZ R176, R173, c[0x0][0x2d0], -R174.reuse ;  /* 0x0000b400adb07a23 */ /* 0x100fe200000108ae */
[----:B------:R-:W-:Y:S01]  /*4c30*/  MUFU.EX2 R159, R159 ;  /* 0x0000009f009f7308 */ /* 0x000fe20000000800 */
[----:B------:R-:W-:-:S02]  /*4c40*/  FFMA.FTZ R173, R143, c[0x0][0x2d0], -R174 ;  /* 0x0000b4008fad7a23 */ /* 0x000fc400000108ae */
[--C-:B------:R-:W-:Y:S02]  /*4c50*/  FFMA.FTZ R172, R172, c[0x0][0x2d0], -R165.reuse ;  /* 0x0000b400acac7a23 */ /* 0x100fe400000108a5 */
[--C-:B------:R-:W-:Y:S02]  /*4c60*/  FFMA.FTZ R177, R142, c[0x0][0x2d0], -R165.reuse ;  /* 0x0000b4008eb17a23 */ /* 0x100fe400000108a5 */
[--C-:B------:R-:W-:Y:S01]  /*4c70*/  FFMA.FTZ R178, R140, c[0x0][0x2d0], -R165.reuse ;  /* 0x0000b4008cb27a23 */ /* 0x100fe200000108a5 */
[----:B------:R-:W5:Y:S01]  /*4c80*/  MUFU.EX2 R152, R152 ;  /* 0x0000009800987308 */ /* 0x000f620000000800 */
[----:B----4-:R-:W-:Y:S01]  /*4c90*/  F2FP.PACK_AB R97, R157, R158 ;  /* 0x0000009e9d61723e */ /* 0x010fe200000000ff */
[----:B------:R-:W-:Y:S02]  /*4ca0*/  FFMA.FTZ R174, R141, c[0x0][0x2d0], -R174 ;  /* 0x0000b4008dae7a23 */ /* 0x000fe400000108ae */
[----:B------:R-:W-:Y:S01]  /*4cb0*/  FFMA.FTZ R165, R166, c[0x0][0x2d0], -R165 ;  /* 0x0000b400a6a57a23 */ /* 0x000fe200000108a5 */
[----:B------:R-:W-:Y:S01]  /*4cc0*/  LDSM.16.MT88.4 R140, [R169+0x3900] ;  /* 0x00390000a98c783b */ /* 0x000fe20000004200 */
[----:B------:R-:W-:-:S02]  /*4cd0*/  FADD.FTZ R158, R158, R157 ;  /* 0x0000009d9e9e7221 */ /* 0x000fc40000010000 */
[----:B------:R-:W4:Y:S01]  /*4ce0*/  MUFU.EX2 R149, R149 ;  /* 0x0000009500957308 */ /* 0x000f220000000800 */
[----:B------:R-:W-:-:S04]  /*4cf0*/  FADD.FTZ R153, R153, R156 ;  /* 0x0000009c99997221 */ /* 0x000fc80000010000 */
[----:B------:R-:W-:Y:S01]  /*4d00*/  FADD.FTZ R153, R150, R153 ;  /* 0x0000009996997221 */ /* 0x000fe20000010000 */
[----:B-----5:R-:W-:Y:S02]  /*4d10*/  F2FP.PACK_AB R99, R152, R159 ;  /* 0x0000009f9863723e */ /* 0x020fe400000000ff */
[----:B------:R-:W-:Y:S01]  /*4d20*/  MUFU.EX2 R148, R148 ;  /* 0x0000009400947308 */ /* 0x000fe20000000800 */
[----:B------:R-:W-:-:S04]  /*4d30*/  FADD.FTZ R159, R159, R158 ;  /* 0x0000009e9f9f7221 */ /* 0x000fc80000010000 */
[----:B------:R-:W-:Y:S01]  /*4d40*/  FADD.FTZ R152, R152, R159 ;  /* 0x0000009f98987221 */ /* 0x000fe20000010000 */
        /* <DEDUP_REMOVED lines=42> */
[C---:B------:R-:W-:Y:S08]  /*4ff0*/  HMMA.16816.F32 R88, R96.reuse, R90, RZ ;  /* 0x0000005a6058723c */ /* 0x040ff000000018ff */
[C---:B--2---:R-:W-:Y:S07]  /*5000*/  HMMA.16816.F32 R92, R96.reuse, R4, RZ ;  /* 0x00000004605c723c */ /* 0x044fee00000018ff */
[----:B----4-:R-:W-:Y:S01]  /*5010*/  F2FP.PACK_AB R4, R149, R154 ;  /* 0x0000009a9504723e */ /* 0x010fe200000000ff */
[----:B------:R-:W-:Y:S01]  /*5020*/  HMMA.16816.F32 R96, R96, R6, RZ ;  /* 0x000000066060723c */ /* 0x000fe200000018ff */
[----:B-----5:R-:W-:Y:S01]  /*5030*/  F2FP.PACK_AB R5, R146, R151 ;  /* 0x000000979205723e */ /* 0x020fe200000000ff */
        /* <DEDUP_REMOVED lines=103> */
[----:B---3--:R-:W-:Y:S01]  /*56b0*/  HMMA.16816.F32 R120, R4, R12, R120 ;  /* 0x0000000c0478723c */ /* 0x008fe20000001878 */
[----:B------:R-:W-:-:S02]  /*56c0*/  FADD.FTZ R178, R178, R177 ;  /* 0x000000b1b2b27221 */ /* 0x000fc40000010000 */
[----:B------:R-:W-:Y:S02]  /*56d0*/  FADD.FTZ R205, R174, R173 ;  /* 0x000000adaecd7221 */ /* 0x000fe40000010000 */
[----:B------:R-:W-:-:S03]  /*56e0*/  FADD.FTZ R206, R165, R178 ;  /* 0x000000b2a5ce7221 */ /* 0x000fc60000010000 */
        /* <DEDUP_REMOVED lines=25> */
[----:B------:R-:W-:Y:S01]  /*5880*/  HMMA.16816.F32 R96, R4, R18, R96 ;  /* 0x000000120460723c */ /* 0x000fe20000001860 */
[----:B------:R-:W-:Y:S07]  /*5890*/  @P0 BRA `(.L_x_1952) ;  /* 0x0000043000000947 */ /* 0x000fee0003800000 */
        /* <DEDUP_REMOVED lines=13> */
[C---:B------:R-:W-:Y:S01]  /*5970*/  SHF.L.U64.HI R11, R207.reuse, 0x1, R132 ;  /* 0x00000001cf0b7819 */ /* 0x040fe20000010284 */
        /* <DEDUP_REMOVED lines=8> */
[----:B------:R-:W-:Y:S02]  /*5a00*/  IMAD.IADD R9, R5, 0x1, R8 ;  /* 0x0000000105097824 */ /* 0x000fe400078e0208 */
[----:B------:R-:W-:Y:S02]  /*5a10*/  IMAD.MOV.U32 R8, RZ, RZ, R4 ;  /* 0x000000ffff087224 */ /* 0x000fe400078e0004 */
[----:B------:R-:W-:Y:S01]  /*5a20*/  IMAD.SHL.U32 R4, R194, 0x2, RZ ;  /* 0x00000002c2047824 */ /* 0x000fe200078e00ff */
[----:B--2---:R-:W-:Y:S01]  /*5a30*/  SHF.R.S32.HI R5, RZ, 0x1f, R198 ;  /* 0x0000001fff057819 */ /* 0x004fe200000114c6 */
[----:B------:R-:W-:Y:S01]  /*5a40*/  IMAD.WIDE.U32 R6, R198, c[0x0][0x1f0], R8 ;  /* 0x00007c00c6067a25 */ /* 0x000fe200078e0008 */
[----:B------:R-:W-:Y:S02]  /*5a50*/  SEL R9, RZ, 0x10, P5 ;  /* 0x00000010ff097807 */ /* 0x000fe40002800000 */
[----:B------:R-:W-:Y:S01]  /*5a60*/  SHF.L.U64.HI R8, R192, 0x1, R3 ;  /* 0x00000001c0087819 */ /* 0x000fe20000010203 */
[----:B------:R-:W-:Y:S01]  /*5a70*/  IMAD R5, R5, c[0x0][0x1f0], RZ ;  /* 0x00007c0005057a24 */ /* 0x000fe200078e02ff */
[----:B------:R-:W-:-:S03]  /*5a80*/  IADD3 R21, -R9, 0x10, RZ ;  /* 0x0000001009157810 */ /* 0x000fc60007ffe1ff */
[----:B------:R-:W-:Y:S01]  /*5a90*/  IMAD R12, R198, c[0x0][0x1f4], R5 ;  /* 0x00007d00c60c7a24 */ /* 0x000fe200078e0205 */
[----:B------:R-:W-:Y:S02]  /*5aa0*/  IADD3 R5, P0, R6, UR16, RZ ;  /* 0x0000001006057c10 */ /* 0x000fe4000ff1e0ff */
[----:B------:R-:W-:Y:S02]  /*5ab0*/  SEL R6, RZ, 0x10, P4 ;  /* 0x00000010ff067807 */ /* 0x000fe40002000000 */
[----:B------:R-:W-:Y:S01]  /*5ac0*/  IADD3.X R12, R7, UR9, R12, P0, !PT ;  /* 0x00000009070c7c10 */ /* 0x000fe200087fe40c */
[----:B------:R-:W-:Y:S01]  /*5ad0*/  IMAD.SHL.U32 R7, R192, 0x2, RZ ;  /* 0x00000002c0077824 */ /* 0x000fe200078e00ff */
[----:B------:R-:W-:Y:S02]  /*5ae0*/  LEA R13, P0, R5, c[0x0][0x1c8], 0x1 ;  /* 0x00007200050d7a11 */ /* 0x000fe400078008ff */
[----:B------:R-:W-:Y:S02]  /*5af0*/  LOP3.LUT R21, R21, 0xf, RZ, 0xc0, !PT ;  /* 0x0000000f15157812 */ /* 0x000fe400078ec0ff */
[----:B------:R-:W-:Y:S01]  /*5b00*/  LEA.HI.X R12, R5, c[0x0][0x1cc], R12, 0x1, P0 ;  /* 0x00007300050c7a11 */ /* 0x000fe200000f0c0c */
[----:B------:R-:W1:Y:S01]  /*5b10*/  SHFL.IDX PT, R14, R13, 0x1, 0x181f ;  /* 0x00381f000d0e7f89 */ /* 0x000e6200000e0000 */
[----:B------:R-:W-:-:S02]  /*5b20*/  IADD3 R18, -R6, 0x10, RZ ;  /* 0x0000001006127810 */ /* 0x000fc40007ffe1ff */
[----:B------:R-:W-:Y:S01]  /*5b30*/  SHF.L.U64.HI R5, R194, 0x1, R197 ;  /* 0x00000001c2057819 */ /* 0x000fe200000102c5 */
[----:B------:R-:W2:Y:S01]  /*5b40*/  SHFL.IDX PT, R16, R12, 0x1, 0x181f ;  /* 0x00381f000c107f89 */ /* 0x000ea200000e0000 */
[----:B------:R-:W-:-:S03]  /*5b50*/  LOP3.LUT R18, R18, 0xf, RZ, 0xc0, !PT ;  /* 0x0000000f12127812 */ /* 0x000fc600078ec0ff */
        /* <DEDUP_REMOVED lines=23> */
.L_x_1952:
[----:B------:R-:W-:Y:S01]  /*5cd0*/  ULDC.64 UR4, c[0x0][0x2c8] ;  /* 0x0000b20000047ab9 */ /* 0x000fe20000000a00 */
[----:B------:R-:W-:Y:S01]  /*5ce0*/  PLOP3.LUT P0, PT, PT, PT, UP0, 0x40, 0x0 ;  /* 0x000000000000781c */ /* 0x000fe20003f0e808 */
[----:B------:R-:W-:Y:S01]  /*5cf0*/  UIMAD.WIDE.U32 UR26, UR24, UR4, URZ ;  /* 0x00000004181a72a5 */ /* 0x000fe2000f8e003f */
[----:B------:R-:W0:Y:S01]  /*5d00*/  LDGDEPBAR ;  /* 0x00000000000079af */ /* 0x000e220000000000 */
[----:B------:R-:W-:-:S05]  /*5d10*/  UIADD3 UR7, UR7, -0x2, URZ ;  /* 0xfffffffe07077890 */ /* 0x000fca000fffe03f */
[----:B------:R-:W-:Y:S01]  /*5d20*/  @UP1 UMOV UR25, UR27 ;  /* 0x0000001b00191c82 */ /* 0x000fe20008000000 */
[----:B------:R-:W-:Y:S01]  /*5d30*/  MOV R210, UR7 ;  /* 0x0000000700d27c02 */ /* 0x000fe20008000f00 */
[----:B------:R-:W-:-:S04]  /*5d40*/  @UP1 USHF.R.U32.HI UR24, URZ, UR5, UR25 ;  /* 0x000000053f181299 */ /* 0x000fc80008011619 */
[----:B------:R-:W-:-:S03]  /*5d50*/  UIADD3 UR4, UR15, UR24, URZ ;  /* 0x000000180f047290 */ /* 0x000fc6000fffe03f */
[----:B------:R-:W-:Y:S02]  /*5d60*/  ULDC UR15, c[0x0][0x328] ;  /* 0x0000ca00000f7ab9 */ /* 0x000fe40000000800 */
[----:B------:R-:W-:Y:S01]  /*5d70*/  UIADD3 UR15, UR4, UR15, URZ ;  /* 0x0000000f040f7290 */ /* 0x000fe2000fffe03f */
[----:B------:R-:W-:Y:S05]  /*5d80*/  @P0 BRA `(.L_x_1953) ;  /* 0x0000015000000947 */ /* 0x000fea0003800000 */
[----:B------:R-:W-:Y:S01]  /*5d90*/  ISETP.LT.AND P0, PT, RZ, UR4, PT ;  /* 0x00000004ff007c0c */ /* 0x000fe2000bf01270 */
[----:B------:R-:W-:Y:S02]  /*5da0*/  UIADD3 UR24, UR4, -0x1, URZ ;  /* 0xffffffff04187890 */ /* 0x000fe4000fffe03f */
[----:B------:R-:W-:-:S10]  /*5db0*/  ULDC UR7, c[0x0][0x32c] ;  /* 0x0000cb0000077ab9 */ /* 0x000fd40000000800 */
[----:B------:R-:W-:Y:S05]  /*5dc0*/  @P0 BRA `(.L_x_1954) ;  /* 0x0000008000000947 */ /* 0x000fea0003800000 */
[----:B------:R-:W-:Y:S02]  /*5dd0*/  UISETP.NE.AND UP2, UPT, UR7, 0x1, UPT ;  /* 0x000000010700788c */ /* 0x000fe4000bf45270 */
[----:B------:R-:W-:-:S03]  /*5de0*/  UIADD3 UR24, -UR4, URZ, URZ ;  /* 0x0000003f04187290 */ /* 0x000fc6000fffe13f */
[----:B------:R-:W-:Y:S02]  /*5df0*/  ULDC.64 UR4, c[0x0][0x330] ;  /* 0x0000cc0000047ab9 */ /* 0x000fe40000000a00 */
[----:B------:R-:W-:-:S07]  /*5e00*/  UIMAD.WIDE.U32 UR26, UR24, UR4, URZ ;  /* 0x00000004181a72a5 */ /* 0x000fce000f8e003f */
[----:B------:R-:W-:Y:S02]  /*5e10*/  @UP2 UMOV UR25, UR27 ;  /* 0x0000001b00192c82 */ /* 0x000fe40008000000 */
[----:B------:R-:W-:-:S04]  /*5e20*/  @UP2 USHF.R.U32.HI UR24, URZ, UR5, UR25 ;  /* 0x000000053f182299 */ /* 0x000fc80008011619 */
[----:B------:R-:W-:Y:S01]  /*5e30*/  ULOP3.LUT UR24, URZ, UR24, URZ, 0x33, !UPT ;  /* 0x000000183f187292 */ /* 0x000fe2000f8e333f */
[----:B------:R-:W-:Y:S05]  /*5e40*/  BRA `(.L_x_1955) ;  /* 0x0000005000007947 */ /* 0x000fea0003800000 */
.L_x_1954:
[----:B------:R-:W-:Y:S02]  /*5e50*/  UISETP.NE.AND UP2, UPT, UR7, 0x1, UPT ;  /* 0x000000010700788c */ /* 0x000fe4000bf45270 */
[----:B------:R-:W-:Y:S02]  /*5e60*/  ULDC.64 UR4, c[0x0][0x330] ;  /* 0x0000cc0000047ab9 */ /* 0x000fe40000000a00 */
[----:B------:R-:W-:-:S07]  /*5e70*/  UIMAD.WIDE.U32 UR26, UR24, UR4, URZ ;  /* 0x00000004181a72a5 */ /* 0x000fce000f8e003f */
[----:B------:R-:W-:Y:S02]  /*5e80*/  @UP2 UMOV UR25, UR27 ;  /* 0x0000001b00192c82 */ /* 0x000fe40008000000 */
[----:B------:R-:W-:Y:S02]  /*5e90*/  @UP2 USHF.R.U32.HI UR24, URZ, UR5, UR25 ;  /* 0x000000053f182299 */ /* 0x000fe40008011619 */
.L_x_1955:
[----:B------:R-:W-:Y:S02]  /*5ea0*/  ULDC UR4, c[0x0][0x32c] ;  /* 0x0000cb0000047ab9 */ /* 0x000fe40000000800 */
[----:B------:R-:W-:-:S04]  /*5eb0*/  UIMAD UR4, UR24, UR7, UR4 ;  /* 0x00000007180472a4 */ /* 0x000fc8000f8e0204 */
[----:B------:R-:W-:-:S04]  /*5ec0*/  UISETP.LT.AND UP2, UPT, UR15, UR4, UPT ;  /* 0x000000040f00728c */ /* 0x000fc8000bf41270 */
[----:B------:R-:W-:-:S04]  /*5ed0*/  USEL UR15, UR15, UR4, UP2 ;  /* 0x000000040f0f7287 */ /* 0x000fc80009000000 */
.L_x_1953:
[----:B------:R-:W-:Y:S02]  /*5ee0*/  USHF.R.S32.HI UR4, URZ, 0x1f, UR15 ;  /* 0x0000001f3f047899 */ /* 0x000fe4000801140f */
[----:B------:R-:W-:Y:S02]  /*5ef0*/  UMOV UR5, 0x1 ;  /* 0x0000000100057882 */ /* 0x000fe40000000000 */
[----:B------:R-:W-:-:S03]  /*5f00*/  ULEA.HI UR4, UR4, UR15, URZ, 0x6 ;  /* 0x0000000f04047291 */ /* 0x000fc6000f8f303f */
[----:B------:R-:W-:Y:S02]  /*5f10*/  UMOV UR15, URZ ;  /* 0x0000003f000f7c82 */ /* 0x000fe40008000000 */
[----:B------:R-:W-:-:S04]  /*5f20*/  USHF.R.S32.HI UR7, URZ, 0x6, UR4 ;  /* 0x000000063f077899 */ /* 0x000fc80008011404 */
[----:B------:R-:W-:-:S04]  /*5f30*/  UISETP.LT.AND UP2, UPT, UR11, UR7, UPT ;  /* 0x000000070b00728c */ /* 0x000fc8000bf41270 */
[----:B------:R-:W-:-:S06]  /*5f40*/  USEL UR7, UR11, UR7, !UP2 ;  /* 0x000000070b077287 */ /* 0x000fcc000d000000 */
[----:B------:R-:W-:-:S13]  /*5f50*/  ISETP.GE.AND P0, PT, R210, UR7, PT ;  /* 0x00000007d2007c0c */ /* 0x000fda000bf06270 */
[----:B------:R-:W-:Y:S05]  /*5f60*/  @!P0 BRA `(.L_x_1956) ;  /* 0x00003bd000008947 */ /* 0x000fea0003800000 */
[----:B------:R-:W-:Y:S01]  /*5f70*/  IMAD.MOV.U32 R186, RZ, RZ, 0x20 ;  /* 0x00000020ffba7424 */ /* 0x000fe200078e00ff */
[----:B------:R-:W-:Y:S01]  /*5f80*/  LOP3.LUT P1, RZ, R209, 0x2, RZ, 0xc0, !PT ;  /* 0x00000002d1ff7812 */ /* 0x000fe2000782c0ff */
[C---:B------:R-:W-:Y:S01]  /*5f90*/  IMAD.SHL.U32 R215, R207.reuse, 0x2, RZ ;  /* 0x00000002cfd77824 */ /* 0x040fe200078e00ff */
[----:B------:R-:W-:Y:S01]  /*5fa0*/  SHF.L.U64.HI R216, R207, 0x1, R132 ;  /* 0x00000001cfd87819 */ /* 0x000fe20000010284 */
[----:B------:R-:W-:Y:S01]  /*5fb0*/  IMAD.MOV.U32 R132, RZ, RZ, R2 ;  /* 0x000000ffff847224 */ /* 0x000fe200078e0002 */
[C---:B------:R-:W-:Y:S01]  /*5fc0*/  SHF.L.U64.HI R213, R192.reuse, 0x1, R3 ;  /* 0x00000001c0d57819 */ /* 0x040fe20000010203 */
[----:B------:R-:W-:Y:S01]  /*5fd0*/  IMAD.MOV.U32 R3, RZ, RZ, R0 ;  /* 0x000000ffff037224 */ /* 0x000fe200078e0000 */
[----:B------:R-:W-:Y:S01]  /*5fe0*/  SEL R214, RZ, 0x10, P5 ;  /* 0x00000010ffd67807 */ /* 0x000fe20002800000 */
[----:B------:R-:W-:Y:S01]  /*5ff0*/  IMAD.SHL.U32 R212, R192, 0x2, RZ ;  /* 0x00000002c0d47824 */ /* 0x000fe200078e00ff */
[----:B------:R-:W-:Y:S01]  /*6000*/  SEL R211, RZ, 0x10, P4 ;  /* 0x00000010ffd37807 */ /* 0x000fe20002000000 */
[----:B------:R-:W-:Y:S01]  /*6010*/  UMOV UR15, URZ ;  /* 0x0000003f000f7c82 */ /* 0x000fe20008000000 */
[----:B------:R-:W-:Y:S01]  /*6020*/  SEL R186, R186, 0xffffffe0, !P1 ;  /* 0xffffffe0baba7807 */ /* 0x000fe20004800000 */
[----:B------:R-:W-:-:S02]  /*6030*/  UMOV UR5, 0x1 ;  /* 0x0000000100057882 */ /* 0x000fc40000000000 */
.L_x_1967:
[----:B------:R-:W-:Y:S04]  /*6040*/  DEPBAR.LE SB0, 0x2 ;  /* 0x000080800000791a */ /* 0x000fe80000000000 */
[----:B------:R-:W-:Y:S01]  /*6050*/  BAR.SYNC.DEFER_BLOCKING 0x0 ;  /* 0x0000000000007b1d */ /* 0x000fe20000010000 */
[----:B------:R-:W-:Y:S01]  /*6060*/  UIMAD UR4, UR5, 0x6000, URZ ;  /* 0x00006000050478a4 */ /* 0x000fe2000f8e023f */
[----:B------:R-:W-:Y:S05]  /*6070*/  ISETP.LE.AND P0, PT, R210, UR11, PT ;  /* 0x0000000bd2007c0c */ /* 0x000fea000bf03270 */
[----:B-1----:R-:W-:Y:S05]  /*6080*/  IADD3 R133, R189, UR4, RZ ;  /* 0x00000004bd857c10 */ /* 0x002fea000fffe0ff */
[----:B------:R-:W-:Y:S01]  /*6090*/  IMAD.IADD R190, R186, 0x1, R133 ;  /* 0x00000001babe7824 */ /* 0x000fe200078e0285 */
[----:B------:R1:W2:Y:S04]  /*60a0*/  LDSM.16.M88.4 R136, [R191] ;  /* 0x00000000bf88783b */ /* 0x0002a80000000200 */
[----:B------:R1:W3:Y:S04]  /*60b0*/  LDSM.16.M88.4 R140, [R189+UR4+0xc100] ;  /* 0x00c10004bd8c783b */ /* 0x0002e80008000200 */
[----:B------:R1:W4:Y:S04]  /*60c0*/  LDSM.16.M88.4 R144, [R189+UR4+0xc900] ;  /* 0x00c90004bd90783b */ /* 0x0003280008000200 */
        /* <DEDUP_REMOVED lines=18> */
[----:B------:R-:W-:Y:S01]  /*61f0*/  IMAD R5, R198, c[0x0][0x21c], R5 ;  /* 0x00008700c6057a24 */ /* 0x000fe200078e0205 */
[----:B------:R-:W-:Y:S01]  /*6200*/  IADD3 R11, -R208, 0x10, RZ ;  /* 0x00000010d00b7810 */ /* 0x000fe20007ffe1ff */
[----:B------:R-:W-:Y:S03]  /*6210*/  IMAD.IADD R7, R7, 0x1, R9 ;  /* 0x0000000107077824 */ /* 0x000fe600078e0209 */
[----:B------:R-:W-:Y:S01]  /*6220*/  LOP3.LUT R11, R11, 0xf, RZ, 0xc0, !PT ;  /* 0x0000000f0b0b7812 */ /* 0x000fe200078ec0ff */
[----:B------:R-:W-:Y:S05]  /*6230*/  IMAD.WIDE.U32 R6, R198, c[0x0][0x218], R6 ;  /* 0x00008600c6067a25 */ /* 0x000fea00078e0006 */
[----:B------:R-:W-:Y:S04]  /*6240*/  IADD3 R0, P0, R6, UR22, RZ ;  /* 0x0000001606007c10 */ /* 0x000fe8000ff1e0ff */
[----:B------:R-:W-:Y:S02]  /*6250*/  IADD3.X R5, R7, UR8, R5, P0, !PT ;  /* 0x0000000807057c10 */ /* 0x000fe400087fe405 */
[C---:B------:R-:W-:Y:S04]  /*6260*/  LEA R4, P0, R0.reuse, c[0x0][0x1f8], 0x1 ;  /* 0x00007e0000047a11 */ /* 0x040fe800078008ff */
[----:B------:R-:W-:Y:S01]  /*6270*/  LEA.HI.X R2, R0, c[0x0][0x1fc], R5, 0x1, P0 ;  /* 0x00007f0000027a11 */ /* 0x000fe200000f0c05 */
[----:B------:R-:W5:Y:S01]  /*6280*/  SHFL.IDX PT, R10, R4, 0x1, 0x181f ;  /* 0x00381f00040a7f89 */ /* 0x000f6200000e0000 */
[----:B------:R-:W-:Y:S03]  /*6290*/  IMAD.SHL.U32 R0, R194, 0x2, RZ ;  /* 0x00000002c2007824 */ /* 0x000fe600078e00ff */
[----:B------:R-:W4:Y:S04]  /*62a0*/  SHFL.IDX PT, R5, R2, 0x1, 0x181f ;  /* 0x00381f0002057f89 */ /* 0x000f2800000e0000 */
[----:B------:R3:W-:Y:S04]  /*62b0*/  SHFL.IDX PT, R9, R2, RZ, 0x181f ;  /* 0x00181fff02097589 */ /* 0x0007e800000e0000 */
[----:B------:R-:W2:Y:S01]  /*62c0*/  SHFL.IDX PT, R7, R4, RZ, 0x181f ;  /* 0x00181fff04077589 */ /* 0x000ea200000e0000 */
[-C--:B-----5:R-:W-:Y:S04]  /*62d0*/  IADD3 R14, P1, P0, R14, R10.reuse, R215 ;  /* 0x0000000a0e0e7210 */ /* 0x0a0fe8000783e0d7 */
[-C--:B----4-:R-:W-:Y:S02]  /*62e0*/  IADD3.X R15, RZ, R5.reuse, R216, P1, P0 ;  /* 0x00000005ff0f7210 */ /* 0x090fe40000fe04d8 */
[-C--:B------:R-:W-:Y:S02]  /*62f0*/  IADD3 R12, P1, P0, R13, R10.reuse, R212 ;  /* 0x0000000a0d0c7210 */ /* 0x080fe4000783e0d4 */
[----:B---3--:R-:W-:Y:S02]  /*6300*/  SHF.L.U64.HI R2, R194, 0x1, R197 ;  /* 0x00000001c2027819 */ /* 0x008fe400000102c5 */
[-CC-:B------:R-:W-:Y:S02]  /*6310*/  IADD3.X R13, RZ, R5.reuse, R213.reuse, P1, P0 ;  /* 0x00000005ff0d7210 */ /* 0x180fe40000fe04d5 */
[----:B------:R-:W-:Y:S04]  /*6320*/  IADD3 R10, P1, P0, R11, R10, R0 ;  /* 0x0000000a0b0a7210 */ /* 0x000fe8000783e000 */
[----:B------:R-:W-:Y:S01]  /*6330*/  IADD3.X R11, RZ, R5, R2, P1, P0 ;  /* 0x00000005ff0b7210 */ /* 0x000fe20000fe0402 */
[----:B------:R-:W-:Y:S01]  /*6340*/  IMAD.U32 R5, RZ, RZ, UR15 ;  /* 0x0000000fff057e24 */ /* 0x000fe2000f8e00ff */
[C---:B--2---:R-:W-:Y:S02]  /*6350*/  IADD3 R18, P1, R7.reuse, R215, RZ ;  /* 0x000000d707127210 */ /* 0x044fe40007f3e0ff */
[----:B------:R-:W-:Y:S03]  /*6360*/  IADD3 R16, P0, R7, R212, RZ ;  /* 0x000000d407107210 */ /* 0x000fe60007f1e0ff */
[C---:B------:R-:W-:Y:S01]  /*6370*/  IMAD.X R19, R9.reuse, 0x1, R216, P1 ;  /* 0x0000000109137824 */ /* 0x040fe200008e06d8 */
[----:B------:R-:W-:Y:S01]  /*6380*/  ISETP.NE.U32.AND P1, PT, R214, RZ, PT ;  /* 0x000000ffd600720c */ /* 0x000fe20003f25070 */
[----:B------:R-:W-:Y:S01]  /*6390*/  IMAD.X R17, R9, 0x1, R213, P0 ;  /* 0x0000000109117824 */ /* 0x000fe200000e06d5 */
[----:B------:R-:W-:Y:S01]  /*63a0*/  IADD3 R8, P0, R7, R0, RZ ;  /* 0x0000000007087210 */ /* 0x000fe20007f1e0ff */
[----:B------:R-:W-:Y:S04]  /*63b0*/  IMAD R7, R5, 0x6000, R196 ;  /* 0x0000600005077824 */ /* 0x000fe800078e02c4 */
[----:B------:R-:W-:Y:S01]  /*63c0*/  IMAD.X R9, R9, 0x1, R2, P0 ;  /* 0x0000000109097824 */ /* 0x000fe200000e0602 */
[----:B------:R2:W-:Y:S01]  /*63d0*/  LDGSTS.E.BYPASS.LTC128B.128 [R7], [R18.64], !P5 ;  /* 0x0000000012077fae */ /* 0x0005e2000e901d54 */
[----:B------:R-:W-:Y:S03]  /*63e0*/  ISETP.NE.U32.AND P0, PT, R208, RZ, PT ;  /* 0x000000ffd000720c */ /* 0x000fe60003f05070 */
[----:B------:R2:W-:Y:S04]  /*63f0*/  LDGSTS.E.BYPASS.LTC128B.128 [R7+0x2000], [R16.64], !P4 ;  /* 0x0200000010077fae */ /* 0x0005e8000e101d54 */
[----:B------:R2:W-:Y:S04]  /*6400*/  LDGSTS.E.BYPASS.LTC128B.128 [R7+0x4000], [R8.64], !P6 ;  /* 0x0400000008077fae */ /* 0x0005e8000f101d54 */
[----:B------:R2:W-:Y:S01]  /*6410*/  LDGSTS.E.BYPASS.LTC128B.128.ZFILL [R7+0x1000], [R14.64], P1 ;  /* 0x010000000e077fae */ /* 0x0005e20008941d54 */
[----:B------:R-:W-:Y:S11]  /*6420*/  ISETP.NE.U32.AND P1, PT, R211, RZ, PT ;  /* 0x000000ffd300720c */ /* 0x000ff60003f25070 */
[----:B------:R-:W-:Y:S02]  /*6430*/  @!UPT UIADD3 URZ, URZ, URZ, URZ ;  /* 0x0000003f3f3ff290 */ /* 0x000fe4000fffe03f */
[----:B------:R2:W-:Y:S04]  /*6440*/  LDGSTS.E.BYPASS.LTC128B.128.ZFILL [R7+0x3000], [R12.64], P1 ;  /* 0x030000000c077fae */ /* 0x0005e80008941d54 */
[----:B------:R2:W-:Y:S02]  /*6450*/  LDGSTS.E.BYPASS.LTC128B.128.ZFILL [R7+0x5000], [R10.64], P0 ;  /* 0x050000000a077fae */ /* 0x0005e40008141d54 */
.L_x_1957:
[C---:B--23--:R-:W-:Y:S01]  /*6460*/  HMMA.16816.F32 R4, R136.reuse, R140, RZ ;  /* 0x0000008c8804723c */ /* 0x04cfe200000018ff */
[----:B------:R-:W-:Y:S01]  /*6470*/  LDSM.16.M88.4 R180, [R189+UR4+0x10100] ;  /* 0x01010004bdb4783b */ /* 0x000fe20008000200 */
[----:B------:R-:W-:Y:S01]  /*6480*/  PLOP3.LUT P1, PT, PT, PT, UP1, 0x80, 0x0 ;  /* 0x000000000000781c */ /* 0x000fe20003f2f018 */
[----:B------:R-:W-:Y:S01]  /*6490*/  UIADD3 UR24, UR15, 0x1, URZ ;  /* 0x000000010f187890 */ /* 0x000fe2000fffe03f */
[CC--:B------:R-:W-:Y:S01]  /*64a0*/  IADD3 R0, R193.reuse, R133.reuse, RZ ;  /* 0x00000085c1007210 */ /* 0x0c0fe20007ffe0ff */
[----:B------:R-:W-:Y:S01]  /*64b0*/  UISETP.GE.AND UP2, UPT, UR15, 0x1, UPT ;  /* 0x000000010f00788c */ /* 0x000fe2000bf46270 */
[----:B------:R-:W-:Y:S02]  /*64c0*/  IADD3 R2, R193, R190, RZ ;  /* 0x000000bec1027210 */ /* 0x000fe40007ffe0ff */
[C---:B------:R-:W-:Y:S01]  /*64d0*/  HMMA.16816.F32 R8, R136.reuse, R142, RZ ;  /* 0x0000008e8808723c */ /* 0x040fe200000018ff */
[----:B------:R-:W-:Y:S01]  /*64e0*/  LDSM.16.M88.4 R140, [R185] ;  /* 0x00000000b98c783b */ /* 0x000fe20000000200 */
[----:B------:R-:W-:Y:S01]  /*64f0*/  PLOP3.LUT P0, PT, PT, PT, UP1, 0x80, 0x0 ;  /* 0x000000000000781c */ /* 0x000fe20003f0f018 */
[----:B------:R-:W-:Y:S01]  /*6500*/  USEL UR15, UR24, URZ, !UP2 ;  /* 0x0000003f180f7287 */ /* 0x000fe2000d000000 */
[----:B------:R-:W-:Y:S02]  /*6510*/  IADD3 R133, R186, R133, R193 ;  /* 0x00000085ba857210 */ /* 0x000fe40007ffe0c1 */
[----:B------:R-:W-:Y:S02]  /*6520*/  MOV R245, R203 ;  /* 0x000000cb00f57202 */ /* 0x000fe40000000f00 */
[C---:B----4-:R-:W-:Y:S01]  /*6530*/  HMMA.16816.F32 R12, R136.reuse, R144, RZ ;  /* 0x00000090880c723c */ /* 0x050fe200000018ff */
[----:B------:R-:W-:Y:S03]  /*6540*/  LDSM.16.M88.4 R176, [R0+0xe100] ;  /* 0x00e1000000b0783b */ /* 0x000fe60000000200 */
[----:B------:R-:W-:Y:S04]  /*6550*/  MOV R240, c[0x0][0x2ac] ;  /* 0x0000ab0000f07a02 */ /* 0x000fe80000000f00 */
[C---:B------:R-:W-:Y:S01]  /*6560*/  HMMA.16816.F32 R16, R136.reuse, R146, RZ ;  /* 0x000000928810723c */ /* 0x040fe200000018ff */
[----:B------:R-:W2:Y:S07]  /*6570*/  LDSM.16.M88.4 R144, [R0+0xc100] ;  /* 0x00c100000090783b */ /* 0x000eae0000000200 */
[C---:B-1----:R-:W-:Y:S01]  /*6580*/  HMMA.16816.F32 R20, R136.reuse, R148, RZ ;  /* 0x000000948814723c */ /* 0x042fe200000018ff */
[----:B------:R-:W0:Y:S07]  /*6590*/  LDGDEPBAR ;  /* 0x00000000000079af */ /* 0x000e2e0000000000 */
[C---:B------:R-:W-:Y:S01]  /*65a0*/  HMMA.16816.F32 R24, R136.reuse, R150, RZ ;  /* 0x000000968818723c */ /* 0x040fe200000018ff */
[----:B------:R-:W-:Y:S07]  /*65b0*/  LDSM.16.M88.4 R148, [R0+0xd100] ;  /* 0x00d100000094783b */ /* 0x000fee0000000200 */
[C---:B------:R-:W-:Y:S08]  /*65c0*/  HMMA.16816.F32 R28, R136.reuse, R152, RZ ;  /* 0x00000098881c723c */ /* 0x040ff000000018ff */
[----:B------:R-:W-:Y:S01]  /*65d0*/  HMMA.16816.F32 R32, R136, R154, RZ ;  /* 0x0000009a8820723c */ /* 0x000fe200000018ff */
[----:B------:R-:W1:Y:S07]  /*65e0*/  LDSM.16.M88.4 R136, [R0+0xc900] ;  /* 0x00c900000088783b */ /* 0x000e6e0000000200 */
[C---:B------:R-:W-:Y:S01]  /*65f0*/  HMMA.16816.F32 R4, R156.reuse, R160, R4 ;  /* 0x000000a09c04723c */ /* 0x040fe20000001804 */
[----:B------:R-:W3:Y:S07]  /*6600*/  LDSM.16.M88.4 R152, [R0+0xd900] ;  /* 0x00d900000098783b */ /* 0x000eee0000000200 */
[C---:B------:R-:W-:Y:S01]  /*6610*/  HMMA.16816.F32 R8, R156.reuse, R162, R8 ;  /* 0x000000a29c08723c */ /* 0x040fe20000001808 */
[----:B------:R-:W-:Y:S07]  /*6620*/  LDSM.16.M88.4 R160, [R184] ;  /* 0x00000000b8a0783b */ /* 0x000fee0000000200 */
[C---:B------:R-:W-:Y:S08]  /*6630*/  HMMA.16816.F32 R12, R156.reuse, R164, R12 ;  /* 0x000000a49c0c723c */ /* 0x040ff0000000180c */
[C---:B------:R-:W-:Y:S01]  /*6640*/  HMMA.16816.F32 R16, R156.reuse, R166, R16 ;  /* 0x000000a69c10723c */ /* 0x040fe20000001810 */
[----:B------:R-:W4:Y:S07]  /*6650*/  LDSM.16.M88.4 R164, [R2+0xc100] ;  /* 0x00c1000002a4783b */ /* 0x000f2e0000000200 */
[C---:B------:R-:W-:Y:S08]  /*6660*/  HMMA.16816.F32 R20, R156.reuse, R168, R20 ;  /* 0x000000a89c14723c */ /* 0x040ff00000001814 */
[C---:B------:R-:W-:Y:S01]  /*6670*/  HMMA.16816.F32 R24, R156.reuse, R170, R24 ;  /* 0x000000aa9c18723c */ /* 0x040fe20000001818 */
[----:B------:R-:W-:Y:S07]  /*6680*/  LDSM.16.M88.4 R168, [R190+0xe100] ;  /* 0x00e10000bea8783b */ /* 0x000fee0000000200 */
[C---:B------:R-:W-:Y:S08]  /*6690*/  HMMA.16816.F32 R28, R156.reuse, R172, R28 ;  /* 0x000000ac9c1c723c */ /* 0x040ff0000000181c */
[----:B------:R-:W-:Y:S01]  /*66a0*/  HMMA.16816.F32 R32, R156, R174, R32 ;  /* 0x000000ae9c20723c */ /* 0x000fe20000001820 */
[----:B------:R-:W5:Y:S07]  /*66b0*/  LDSM.16.M88.4 R156, [R2+0xc900] ;  /* 0x00c90000029c783b */ /* 0x000f6e0000000200 */
[C---:B--2---:R-:W-:Y:S01]  /*66c0*/  HMMA.16816.F32 R4, R140.reuse, R144, R4 ;  /* 0x000000908c04723c */ /* 0x044fe20000001804 */
[----:B------:R-:W-:Y:S07]  /*66d0*/  LDSM.16.M88.4 R172, [R190+0xe900] ;  /* 0x00e90000beac783b */ /* 0x000fee0000000200 */
[C---:B------:R-:W-:Y:S01]  /*66e0*/  HMMA.16816.F32 R8, R140.reuse, R146, R8 ;  /* 0x000000928c08723c */ /* 0x040fe20000001808 */
[----:B------:R-:W2:Y:S07]  /*66f0*/  LDSM.16.M88.4 R144, [R2+0xd100] ;  /* 0x00d100000290783b */ /* 0x000eae0000000200 */
[C---:B-1----:R-:W-:Y:S08]  /*6700*/  HMMA.16816.F32 R12, R140.reuse, R136, R12 ;  /* 0x000000888c0c723c */ /* 0x042ff0000000180c */
[C---:B------:R-:W-:Y:S01]  /*6710*/  HMMA.16816.F32 R16, R140.reuse, R138, R16 ;  /* 0x0000008a8c10723c */ /* 0x040fe20000001810 */
[----:B------:R-:W1:Y:S07]  /*6720*/  LDSM.16.M88.4 R136, [R2+0xd900] ;  /* 0x00d900000288783b */ /* 0x000e6e0000000200 */
[C---:B------:R-:W-:Y:S08]  /*6730*/  HMMA.16816.F32 R20, R140.reuse, R148, R20 ;  /* 0x000000948c14723c */ /* 0x040ff00000001814 */
[C---:B------:R-:W-:Y:S01]  /*6740*/  HMMA.16816.F32 R24, R140.reuse, R150, R24 ;  /* 0x000000968c18723c */ /* 0x040fe20000001818 */
[----:B------:R-:W-:Y:S07]  /*6750*/  LDSM.16.M88.4 R148, [R189+UR4+0xe100] ;  /* 0x00e10004bd94783b */ /* 0x000fee0008000200 */
[C---:B---3--:R-:W-:Y:S08]  /*6760*/  HMMA.16816.F32 R28, R140.reuse, R152, R28 ;  /* 0x000000988c1c723c */ /* 0x048ff0000000181c */
[----:B------:R-:W-:Y:S01]  /*6770*/  HMMA.16816.F32 R32, R140, R154, R32 ;  /* 0x0000009a8c20723c */ /* 0x000fe20000001820 */
[----:B------:R-:W3:Y:S07]  /*6780*/  LDSM.16.M88.4 R140, [R191+0x4000] ;  /* 0x00400000bf8c783b */ /* 0x000eee0000000200 */
[C---:B----4-:R-:W-:Y:S01]  /*6790*/  HMMA.16816.F32 R4, R160.reuse, R164, R4 ;  /* 0x000000a4a004723c */ /* 0x050fe20000001804 */
[----:B------:R-:W4:Y:S07]  /*67a0*/  LDSM.16.M88.4 R152, [R189+UR4+0xe900] ;  /* 0x00e90004bd98783b */ /* 0x000f2e0008000200 */
[C---:B------:R-:W-:Y:S01]  /*67b0*/  HMMA.16816.F32 R8, R160.reuse, R166, R8 ;  /* 0x000000a6a008723c */ /* 0x040fe20000001808 */
[----:B------:R-:W-:Y:S07]  /*67c0*/  LDSM.16.M88.4 R164, [R189+UR4+0xf900] ;  /* 0x00f90004bda4783b */ /* 0x000fee0008000200 */
[C---:B-----5:R-:W-:Y:S08]  /*67d0*/  HMMA.16816.F32 R12, R160.reuse, R156, R12 ;  /* 0x0000009ca00c723c */ /* 0x060ff0000000180c */
[C---:B------:R-:W-:Y:S01]  /*67e0*/  HMMA.16816.F32 R16, R160.reuse, R158, R16 ;  /* 0x0000009ea010723c */ /* 0x040fe20000001810 */
[----:B------:R-:W5:Y:S07]  /*67f0*/  LDSM.16.M88.4 R156, [R189+UR4+0xf100] ;  /* 0x00f10004bd9c783b */ /* 0x000f6e0008000200 */
[C---:B--2---:R-:W-:Y:S08]  /*6800*/  HMMA.16816.F32 R20, R160.reuse, R144, R20 ;  /* 0x00000090a014723c */ /* 0x044ff00000001814 */
[C---:B------:R-:W-:Y:S01]  /*6810*/  HMMA.16816.F32 R24, R160.reuse, R146, R24 ;  /* 0x00000092a018723c */ /* 0x040fe20000001818 */
[----:B------:R-:W2:Y:S07]  /*6820*/  LDSM.16.M88.4 R144, [R187+0x4000] ;  /* 0x00400000bb90783b */ /* 0x000eae0000000200 */
[C---:B-1----:R-:W-:Y:S08]  /*6830*/  HMMA.16816.F32 R28, R160.reuse, R136, R28 ;  /* 0x00000088a01c723c */ /* 0x042ff0000000181c */
[----:B------:R-:W-:Y:S01]  /*6840*/  HMMA.16816.F32 R32, R160, R138, R32 ;  /* 0x0000008aa020723c */ /* 0x000fe20000001820 */
[----:B------:R-:W1:Y:S07]  /*6850*/  LDSM.16.M88.4 R136, [R190+0xf100] ;  /* 0x00f10000be88783b */ /* 0x000e6e0000000200 */
[C---:B---3--:R-:W-:Y:S01]  /*6860*/  HMMA.16816.F32 R4, R140.reuse, R148, R4 ;  /* 0x000000948c04723c */ /* 0x048fe20000001804 */
[----:B------:R-:W-:Y:S07]  /*6870*/  LDSM.16.M88.4 R160, [R185+0x4000] ;  /* 0x00400000b9a0783b */ /* 0x000fee0000000200 */
[C---:B------:R-:W-:Y:S01]  /*6880*/  HMMA.16816.F32 R8, R140.reuse, R150, R8 ;  /* 0x000000968c08723c */ /* 0x040fe20000001808 */
[----:B------:R-:W3:Y:S07]  /*6890*/  LDSM.16.M88.4 R148, [R190+0xf900] ;  /* 0x00f90000be94783b */ /* 0x000eee0000000200 */
[C---:B----4-:R-:W-:Y:S08]  /*68a0*/  HMMA.16816.F32 R12, R140.reuse, R152, R12 ;  /* 0x000000988c0c723c */ /* 0x050ff0000000180c */
[C---:B------:R-:W-:Y:S01]  /*68b0*/  HMMA.16816.F32 R16, R140.reuse, R154, R16 ;  /* 0x0000009a8c10723c */ /* 0x040fe20000001810 */
[----:B------:R-:W-:Y:S07]  /*68c0*/  LDSM.16.M88.4 R152, [R0+0xf100] ;  /* 0x00f100000098783b */ /* 0x000fee0000000200 */
[C---:B-----5:R-:W-:Y:S08]  /*68d0*/  HMMA.16816.F32 R20, R140.reuse, R156, R20 ;  /* 0x0000009c8c14723c */ /* 0x060ff00000001814 */
[C---:B------:R-:W-:Y:S01]  /*68e0*/  HMMA.16816.F32 R24, R140.reuse, R158, R24 ;  /* 0x0000009e8c18723c */ /* 0x040fe20000001818 */
[----:B------:R-:W-:Y:S07]  /*68f0*/  LDSM.16.M88.4 R156, [R0+0xf900] ;  /* 0x00f90000009c783b */ /* 0x000fee0000000200 */
[C---:B------:R-:W-:Y:S08]  /*6900*/  HMMA.16816.F32 R28, R140.reuse, R164, R28 ;  /* 0x000000a48c1c723c */ /* 0x040ff0000000181c */
[----:B------:R-:W-:Y:S01]  /*6910*/  HMMA.16816.F32 R32, R140, R166, R32 ;  /* 0x000000a68c20723c */ /* 0x000fe20000001820 */
[----:B------:R-:W4:Y:S07]  /*6920*/  LDSM.16.M88.4 R140, [R0+0xe900] ;  /* 0x00e90000008c783b */ /* 0x000f2e0000000200 */
[C---:B--2---:R-:W-:Y:S01]  /*6930*/  HMMA.16816.F32 R4, R144.reuse, R168, R4 ;  /* 0x000000a89004723c */ /* 0x044fe20000001804 */
[----:B------:R-:W-:Y:S07]  /*6940*/  LDSM.16.M88.4 R164, [R184+0x4000] ;  /* 0x00400000b8a4783b */ /* 0x000fee0000000200 */
[C---:B------:R-:W-:Y:S01]  /*6950*/  HMMA.16816.F32 R8, R144.reuse, R170, R8 ;  /* 0x000000aa9008723c */ /* 0x040fe20000001808 */
[----:B------:R-:W2:Y:S07]  /*6960*/  LDSM.16.M88.4 R168, [R2+0xe100] ;  /* 0x00e1000002a8783b */ /* 0x000eae0000000200 */
[C---:B------:R-:W-:Y:S08]  /*6970*/  HMMA.16816.F32 R12, R144.reuse, R172, R12 ;  /* 0x000000ac900c723c */ /* 0x040ff0000000180c */
[C---:B------:R-:W-:Y:S01]  /*6980*/  HMMA.16816.F32 R16, R144.reuse, R174, R16 ;  /* 0x000000ae9010723c */ /* 0x040fe20000001810 */
[----:B------:R-:W-:Y:S07]  /*6990*/  LDSM.16.M88.4 R172, [R191+0x8000] ;  /* 0x00800000bfac783b */ /* 0x000fee0000000200 */
[C---:B-1----:R-:W-:Y:S08]  /*69a0*/  HMMA.16816.F32 R20, R144.reuse, R136, R20 ;  /* 0x000000889014723c */ /* 0x042ff00000001814 */
[C---:B------:R-:W-:Y:S01]  /*69b0*/  HMMA.16816.F32 R24, R144.reuse, R138, R24 ;  /* 0x0000008a9018723c */ /* 0x040fe20000001818 */
[----:B------:R-:W1:Y:S07]  /*69c0*/  LDSM.16.M88.4 R136, [R133+0xe900] ;  /* 0x00e900008588783b */ /* 0x000e6e0000000200 */
[C---:B---3--:R-:W-:Y:S08]  /*69d0*/  HMMA.16816.F32 R28, R144.reuse, R148, R28 ;  /* 0x00000094901c723c */ /* 0x048ff0000000181c */
[----:B------:R-:W-:Y:S01]  /*69e0*/  HMMA.16816.F32 R32, R144, R150, R32 ;  /* 0x000000969020723c */ /* 0x000fe20000001820 */
[----:B------:R-:W3:Y:S07]  /*69f0*/  LDSM.16.M88.4 R144, [R133+0xf100] ;  /* 0x00f100008590783b */ /* 0x000eee0000000200 */
[C---:B------:R-:W-:Y:S01]  /*6a00*/  HMMA.16816.F32 R4, R160.reuse, R176, R4 ;  /* 0x000000b0a004723c */ /* 0x040fe20000001804 */
[----:B------:R-:W5:Y:S07]  /*6a10*/  LDSM.16.M88.4 R148, [R133+0xf900] ;  /* 0x00f900008594783b */ /* 0x000f6e0000000200 */
[C---:B------:R-:W-:Y:S01]  /*6a20*/  HMMA.16816.F32 R8, R160.reuse, R178, R8 ;  /* 0x000000b2a008723c */ /* 0x040fe20000001808 */
[----:B------:R-:W-:Y:S07]  /*6a30*/  LDSM.16.M88.4 R176, [R190+0x10100] ;  /* 0x01010000beb0783b */ /* 0x000fee0000000200 */
[C---:B----4-:R-:W-:Y:S08]  /*6a40*/  HMMA.16816.F32 R12, R160.reuse, R140, R12 ;  /* 0x0000008ca00c723c */ /* 0x050ff0000000180c */
[C---:B------:R-:W-:Y:S01]  /*6a50*/  HMMA.16816.F32 R16, R160.reuse, R142, R16 ;  /* 0x0000008ea010723c */ /* 0x040fe20000001810 */
[----:B------:R-:W4:Y:S07]  /*6a60*/  LDSM.16.M88.4 R140, [R189+UR4+0x10900] ;  /* 0x01090004bd8c783b */ /* 0x000f2e0008000200 */
[C---:B------:R-:W-:Y:S08]  /*6a70*/  HMMA.16816.F32 R20, R160.reuse, R152, R20 ;  /* 0x00000098a014723c */ /* 0x040ff00000001814 */
[C---:B------:R-:W-:Y:S01]  /*6a80*/  HMMA.16816.F32 R24, R160.reuse, R154, R24 ;  /* 0x0000009aa018723c */ /* 0x040fe20000001818 */
[----:B------:R-:W3:Y:S07]  /*6a90*/  LDSM.16.M88.4 R152, [R189+UR4+0x11100] ;  /* 0x01110004bd98783b */ /* 0x000eee0008000200 */
[C---:B------:R-:W-:Y:S08]  /*6aa0*/  HMMA.16816.F32 R28, R160.reuse, R156, R28 ;  /* 0x0000009ca01c723c */ /* 0x040ff0000000181c */
[----:B------:R-:W-:Y:S01]  /*6ab0*/  HMMA.16816.F32 R32, R160, R158, R32 ;  /* 0x0000009ea020723c */ /* 0x000fe20000001820 */
[----:B------:R-:W4:Y:S07]  /*6ac0*/  LDSM.16.M88.4 R156, [R189+UR4+0x11900] ;  /* 0x01190004bd9c783b */ /* 0x000f2e0008000200 */
[C---:B--2---:R-:W-:Y:S01]  /*6ad0*/  HMMA.16816.F32 R4, R164.reuse, R168, R4 ;  /* 0x000000a8a404723c */ /* 0x044fe20000001804 */
[----:B------:R-:W2:Y:S07]  /*6ae0*/  LDSM.16.M88.4 R160, [R187+0x8000] ;  /* 0x00800000bba0783b */ /* 0x000eae0000000200 */
[C---:B------:R-:W-:Y:S01]  /*6af0*/  HMMA.16816.F32 R8, R164.reuse, R170, R8 ;  /* 0x000000aaa408723c */ /* 0x040fe20000001808 */
[----:B------:R-:W-:Y:S07]  /*6b00*/  LDSM.16.M88.4 R168, [R0+0x10100] ;  /* 0x0101000000a8783b */ /* 0x000fee0000000200 */
[C---:B-1----:R-:W-:Y:S08]  /*6b10*/  HMMA.16816.F32 R12, R164.reuse, R136, R12 ;  /* 0x00000088a40c723c */ /* 0x042ff0000000180c */
[C---:B------:R-:W-:Y:S01]  /*6b20*/  HMMA.16816.F32 R16, R164.reuse, R138, R16 ;  /* 0x0000008aa410723c */ /* 0x040fe20000001810 */
[----:B------:R-:W1:Y:S07]  /*6b30*/  LDSM.16.M88.4 R136, [R190+0x10900] ;  /* 0x01090000be88783b */ /* 0x000e6e0000000200 */
[C---:B---3--:R-:W-:Y:S08]  /*6b40*/  HMMA.16816.F32 R20, R164.reuse, R144, R20 ;  /* 0x00000090a414723c */ /* 0x048ff00000001814 */
[C---:B------:R-:W-:Y:S01]  /*6b50*/  HMMA.16816.F32 R24, R164.reuse, R146, R24 ;  /* 0x00000092a418723c */ /* 0x040fe20000001818 */
[----:B------:R-:W3:Y:S07]  /*6b60*/  LDSM.16.M88.4 R144, [R190+0x11100] ;  /* 0x01110000be90783b */ /* 0x000eee0000000200 */
[C---:B-----5:R-:W-:Y:S08]  /*6b70*/  HMMA.16816.F32 R28, R164.reuse, R148, R28 ;  /* 0x00000094a41c723c */ /* 0x060ff0000000181c */
[----:B------:R-:W-:Y:S01]  /*6b80*/  HMMA.16816.F32 R32, R164, R150, R32 ;  /* 0x00000096a420723c */ /* 0x000fe20000001820 */
[----:B------:R-:W5:Y:S07]  /*6b90*/  LDSM.16.M88.4 R148, [R190+0x11900] ;  /* 0x01190000be94783b */ /* 0x000f6e0000000200 */
[C---:B------:R-:W-:Y:S01]  /*6ba0*/  HMMA.16816.F32 R4, R172.reuse, R180, R4 ;  /* 0x000000b4ac04723c */ /* 0x040fe20000001804 */
[----:B------:R-:W1:Y:S07]  /*6bb0*/  LDSM.16.M88.4 R164, [R185+0x8000] ;  /* 0x00800000b9a4783b */ /* 0x000e6e0000000200 */
        /* <DEDUP_REMOVED lines=10> */
[----:B------:R-:W4:Y:S07]  /*6c60*/  LDSM.16.M88.4 R156, [R0+0x11900] ;  /* 0x01190000009c783b */ /* 0x000f2e0000000200 */
[C---:B--2---:R-:W-:Y:S01]  /*6c70*/  HMMA.16816.F32 R4, R160.reuse, R176, R4 ;  /* 0x000000b0a004723c */ /* 0x044fe20000001804 */
[----:B------:R-:W2:Y:S07]  /*6c80*/  LDSM.16.M88.4 R172, [R184+0x8000] ;  /* 0x00800000b8ac783b */ /* 0x000eae0000000200 */
[C---:B------:R-:W-:Y:S08]  /*6c90*/  HMMA.16816.F32 R8, R160.reuse, R178, R8 ;  /* 0x000000b2a008723c */ /* 0x040ff00000001808 */
[C---:B-1----:R-:W-:Y:S08]  /*6ca0*/  HMMA.16816.F32 R12, R160.reuse, R136, R12 ;  /* 0x00000088a00c723c */ /* 0x042ff0000000180c */
[C---:B------:R-:W-:Y:S01]  /*6cb0*/  HMMA.16816.F32 R16, R160.reuse, R138, R16 ;  /* 0x0000008aa010723c */ /* 0x040fe20000001810 */
[----:B------:R-:W1:Y:S07]  /*6cc0*/  LDSM.16.M88.4 R136, [R133+0x10900] ;  /* 0x010900008588783b */ /* 0x000e6e0000000200 */
[C---:B---3--:R-:W-:Y:S08]  /*6cd0*/  HMMA.16816.F32 R20, R160.reuse, R144, R20 ;  /* 0x00000090a014723c */ /* 0x048ff00000001814 */
[C---:B------:R-:W-:Y:S08]  /*6ce0*/  HMMA.16816.F32 R24, R160.reuse, R146, R24 ;  /* 0x00000092a018723c */ /* 0x040ff00000001818 */
[C---:B-----5:R-:W-:Y:S08]  /*6cf0*/  HMMA.16816.F32 R28, R160.reuse, R148, R28 ;  /* 0x00000094a01c723c */ /* 0x060ff0000000181c */
[----:B------:R-:W-:Y:S08]  /*6d00*/  HMMA.16816.F32 R32, R160, R150, R32 ;  /* 0x00000096a020723c */ /* 0x000ff00000001820 */
[C---:B------:R-:W-:Y:S08]  /*6d10*/  HMMA.16816.F32 R4, R164.reuse, R168, R4 ;  /* 0x000000a8a404723c */ /* 0x040ff00000001804 */
[C---:B------:R-:W-:Y:S08]  /*6d20*/  HMMA.16816.F32 R8, R164.reuse, R170, R8 ;  /* 0x000000aaa408723c */ /* 0x040ff00000001808 */
[C---:B----4-:R-:W-:Y:S08]  /*6d30*/  HMMA.16816.F32 R12, R164.reuse, R140, R12 ;  /* 0x0000008ca40c723c */ /* 0x050ff0000000180c */
[C---:B------:R-:W-:Y:S01]  /*6d40*/  HMMA.16816.F32 R16, R164.reuse, R142, R16 ;  /* 0x0000008ea410723c */ /* 0x040fe20000001810 */
[----:B------:R-:W3:Y:S07]  /*6d50*/  LDSM.16.M88.4 R140, [R133+0x11100] ;  /* 0x01110000858c783b */ /* 0x000eee0000000200 */
        /* <DEDUP_REMOVED lines=8> */
[----:B------:R-:W1:Y:S03]  /*6de0*/  LDSM.16.M88.4 R136, [R133+0x11900] ;  /* 0x011900008588783b */ /* 0x000e660000000200 */
[----:B------:R-:W-:Y:S02]  /*6df0*/  FMUL.FTZ R179, R4, c[0x0][0x320] ;  /* 0x0000c80004b37a20 */ /* 0x000fe40000410000 */
[----:B------:R-:W-:Y:S02]  /*6e00*/  FMUL.FTZ R181, R5, c[0x0][0x320] ;  /* 0x0000c80005b57a20 */ /* 0x000fe40000410000 */
[C---:B---3--:R-:W-:Y:S02]  /*6e10*/  HMMA.16816.F32 R20, R172.reuse, R140, R20 ;  /* 0x0000008cac14723c */ /* 0x048fe40000001814 */
[----:B------:R-:W2:Y:S02]  /*6e20*/  MUFU.TANH R179, R179 ;  /* 0x000000b300b37308 */ /* 0x000ea40000002400 */
[----:B------:R-:W-:Y:S02]  /*6e30*/  FMUL.FTZ R176, R6, c[0x0][0x320] ;  /* 0x0000c80006b07a20 */ /* 0x000fe40000410000 */
[----:B------:R-:W-:Y:S02]  /*6e40*/  FMUL.FTZ R177, R7, c[0x0][0x320] ;  /* 0x0000c80007b17a20 */ /* 0x000fe40000410000 */
[C---:B------:R-:W-:Y:S04]  /*6e50*/  HMMA.16816.F32 R24, R172.reuse, R142, R24 ;  /* 0x0000008eac18723c */ /* 0x040fe80000001818 */
[----:B------:R-:W3:Y:S01]  /*6e60*/  MUFU.TANH R181, R181 ;  /* 0x000000b500b57308 */ /* 0x000ee20000002400 */
[----:B------:R-:W-:Y:S02]  /*6e70*/  FMUL.FTZ R182, R8, c[0x0][0x320] ;  /* 0x0000c80008b67a20 */ /* 0x000fe40000410000 */
[----:B------:R-:W-:Y:S02]  /*6e80*/  FMUL.FTZ R218, R9, c[0x0][0x320] ;  /* 0x0000c80009da7a20 */ /* 0x000fe40000410000 */
[----:B------:R-:W-:Y:S03]  /*6e90*/  FMUL.FTZ R178, R10, c[0x0][0x320] ;  /* 0x0000c8000ab27a20 */ /* 0x000fe60000410000 */
[----:B------:R-:W-:Y:S02]  /*6ea0*/  FMUL.FTZ R180, R11, c[0x0][0x320] ;  /* 0x0000c8000bb47a20 */ /* 0x000fe40000410000 */
[----:B------:R-:W4:Y:S01]  /*6eb0*/  MUFU.TANH R176, R176 ;  /* 0x000000b000b07308 */ /* 0x000f220000002400 */
[----:B------:R-:W-:Y:S02]  /*6ec0*/  FMUL.FTZ R222, R12, c[0x0][0x320] ;  /* 0x0000c8000cde7a20 */ /* 0x000fe40000410000 */
[----:B------:R-:W-:Y:S02]  /*6ed0*/  FMUL.FTZ R221, R13, c[0x0][0x320] ;  /* 0x0000c8000ddd7a20 */ /* 0x000fe40000410000 */
[----:B------:R-:W-:Y:S02]  /*6ee0*/  FMUL.FTZ R217, R14, c[0x0][0x320] ;  /* 0x0000c8000ed97a20 */ /* 0x000fe40000410000 */
[----:B------:R-:W-:Y:S02]  /*6ef0*/  FMUL.FTZ R183, R15, c[0x0][0x320] ;  /* 0x0000c8000fb77a20 */ /* 0x000fe40000410000 */
[----:B------:R-:W-:Y:S01]  /*6f00*/  FMUL.FTZ R225, R16, c[0x0][0x320] ;  /* 0x0000c80010e17a20 */ /* 0x000fe20000410000 */
[----:B------:R-:W2:Y:S01]  /*6f10*/  MUFU.TANH R177, R177 ;  /* 0x000000b100b17308 */ /* 0x000ea20000002400 */
[C---:B-1----:R-:W-:Y:S03]  /*6f20*/  HMMA.16816.F32 R28, R172.reuse, R136, R28 ;  /* 0x00000088ac1c723c */ /* 0x042fe6000000181c */
[----:B------:R-:W-:Y:S02]  /*6f30*/  FMUL.FTZ R226, R17, c[0x0][0x320] ;  /* 0x0000c80011e27a20 */ /* 0x000fe40000410000 */
[----:B------:R-:W-:Y:S02]  /*6f40*/  FMUL.FTZ R220, R18, c[0x0][0x320] ;  /* 0x0000c80012dc7a20 */ /* 0x000fe40000410000 */
[----:B------:R-:W-:Y:S01]  /*6f50*/  FMUL.FTZ R219, R19, c[0x0][0x320] ;  /* 0x0000c80013db7a20 */ /* 0x000fe20000410000 */
[----:B------:R-:W-:Y:S01]  /*6f60*/  HMMA.16816.F32 R32, R172, R138, R32 ;  /* 0x0000008aac20723c */ /* 0x000fe20000001820 */
[----:B------:R-:W1:Y:S03]  /*6f70*/  MUFU.TANH R182, R182 ;  /* 0x000000b600b67308 */ /* 0x000e660000002400 */
[----:B------:R-:W-:Y:S02]  /*6f80*/  FMUL.FTZ R230, R20, c[0x0][0x320] ;  /* 0x0000c80014e67a20 */ /* 0x000fe40000410000 */
[----:B------:R-:W-:Y:S02]  /*6f90*/  FMUL.FTZ R229, R21, c[0x0][0x320] ;  /* 0x0000c80015e57a20 */ /* 0x000fe40000410000 */
[----:B------:R-:W-:Y:S03]  /*6fa0*/  @P1 IMAD.HI.U32 R175, R203, c[0x0][0x2c8], RZ ;  /* 0x0000b200cbaf1a27 */ /* 0x000fe600078e00ff */
[----:B------:R-:W1:Y:S01]  /*6fb0*/  MUFU.TANH R218, R218 ;  /* 0x000000da00da7308 */ /* 0x000e620000002400 */
[----:B------:R-:W-:Y:S01]  /*6fc0*/  FMUL.FTZ R224, R22, c[0x0][0x320] ;  /* 0x0000c80016e07a20 */ /* 0x000fe20000410000 */
[----:B------:R-:W-:Y:S01]  /*6fd0*/  @P0 SHF.R.U32.HI R245, RZ, c[0x0][0x2cc], R175 ;  /* 0x0000b300fff50a19 */ /* 0x000fe200000116af */
[----:B------:R-:W-:Y:S01]  /*6fe0*/  FMUL.FTZ R223, R23, c[0x0][0x320] ;  /* 0x0000c80017df7a20 */ /* 0x000fe20000410000 */
[----:B------:R-:W-:Y:S01]  /*6ff0*/  SHF.L.U32 R175, R210, 0x6, RZ ;  /* 0x00000006d2af7819 */ /* 0x000fe200000006ff */
[----:B------:R-:W-:Y:S01]  /*7000*/  FMUL.FTZ R232, R24, c[0x0][0x320] ;  /* 0x0000c80018e87a20 */ /* 0x000fe20000410000 */
[----:B------:R-:W-:Y:S01]  /*7010*/  PLOP3.LUT P0, PT, PT, PT, UP0, 0x40, 0x0 ;  /* 0x000000000000781c */ /* 0x000fe20003f0e808 */
[----:B------:R-:W5:Y:S01]  /*7020*/  SHFL.IDX PT, R247, R245, RZ, 0x1c1f ;  /* 0x001c1ffff5f77589 */ /* 0x000f6200000e0000 */
[----:B------:R-:W-:Y:S01]  /*7030*/  FMUL.FTZ R231, R25, c[0x0][0x320] ;  /* 0x0000c80019e77a20 */ /* 0x000fe20000410000 */
[----:B------:R-:W-:Y:S01]  /*7040*/  IADD3 R241, -R204, 0x1, -R175 ;  /* 0x00000001ccf17810 */ /* 0x000fe20007ffe9af */
        /* <DEDUP_REMOVED lines=13> */
[----:B------:R-:W-:Y:S05]  /*7120*/  IMAD R241, R240, c[0x0][0x1d0], R241 ;  /* 0x00007400f0f17a24 */ /* 0x000fea00078e02f1 */
[----:B------:R-:W-:Y:S04]  /*7130*/  IADD3 R241, R241, -c[0x0][0x168], RZ ;  /* 0x80005a00f1f17a10 */ /* 0x000fe80007ffe0ff */
[----:B------:R-:W1:Y:S01]  /*7140*/  MUFU.TANH R221, R221 ;  /* 0x000000dd00dd7308 */ /* 0x000e620000002400 */
[C---:B------:R-:W-:Y:S02]  /*7150*/  IADD3 R242, R241.reuse, c[0x0][0x328], RZ ;  /* 0x0000ca00f1f27a10 */ /* 0x040fe40007ffe0ff */
[----:B------:R-:W-:Y:S02]  /*7160*/  IADD3 R241, R241, UR13, RZ ;  /* 0x0000000df1f17c10 */ /* 0x000fe4000fffe0ff */
[-C--:B-----5:R-:W-:Y:S02]  /*7170*/  IADD3 R244, R242, R247.reuse, RZ ;  /* 0x000000f7f2f47210 */ /* 0x0a0fe40007ffe0ff */
[----:B------:R-:W-:Y:S03]  /*7180*/  IADD3 R243, R241, R247, RZ ;  /* 0x000000f7f1f37210 */ /* 0x000fe60007ffe0ff */
        /* <DEDUP_REMOVED lines=23> */
[----:B--234-:R-:W-:Y:S01]  /*7300*/  IMAD R247, R240, c[0x0][0x1d0], R247 ;  /* 0x00007400f0f77a24 */ /* 0x01cfe200078e02f7 */
[----:B------:R-:W-:Y:S04]  /*7310*/  BSSY B0, `(.L_x_1959) ;  /* 0x0000012000007945 */ /* 0x000fe80003800000 */
        /* <DEDUP_REMOVED lines=12> */
.L_x_1960:
[----:B------:R-:W-:Y:S04]  /*73e0*/  MOV R0, 0x1 ;  /* 0x0000000100007802 */ /* 0x000fe80000000f00 */
[----:B------:R-:W-:Y:S11]  /*73f0*/  ISETP.NE.AND P0, PT, R0, c[0x0][0x32c], PT ;  /* 0x0000cb0000007a0c */ /* 0x000ff60003f05270 */
[----:B------:R-:W-:Y:S02]  /*7400*/  @!UPT UIADD3 URZ, URZ, URZ, URZ ;  /* 0x0000003f3f3ff290 */ /* 0x000fe4000fffe03f */
[----:B------:R-:W-:Y:S05]  /*7410*/  @P0 IMAD.HI.U32 R0, R2, c[0x0][0x330], RZ ;  /* 0x0000cc0002000a27 */ /* 0x000fea00078e00ff */
[----:B------:R-:W-:Y:S02]  /*7420*/  @P0 SHF.R.U32.HI R2, RZ, c[0x0][0x334], R0 ;  /* 0x0000cd00ff020a19 */ /* 0x000fe40000011600 */
.L_x_1961:
[----:B------:R-:W-:Y:S05]  /*7430*/  BSYNC B0 ;  /* 0x0000000000007941 */ /* 0x000fea0003800000 */
.L_x_1959:
[----:B------:R-:W-:Y:S04]  /*7440*/  IMAD R5, R2, c[0x0][0x32c], -R175 ;  /* 0x0000cb0002057a24 */ /* 0x000fe800078e0aaf */
[----:B------:R-:W-:Y:S05]  /*7450*/  IMAD.IADD R0, R5, 0x1, -R204 ;  /* 0x0000000105007824 */ /* 0x000fea00078e0acc */
[----:B------:R-:W-:Y:S02]  /*7460*/  IADD3 R5, R0, c[0x0][0x32c], RZ ;  /* 0x0000cb0000057a10 */ /* 0x000fe40007ffe0ff */
[----:B------:R-:W-:Y:S02]  /*7470*/  IMNMX R243, R243, R0, !PT ;  /* 0x00000000f3f37217 */ /* 0x000fe40007800200 */
[----:B------:R-:W-:Y:S02]  /*7480*/  IMNMX R244, R244, R5, PT ;  /* 0x00000005f4f47217 */ /* 0x000fe40003800200 */
.L_x_1958:
[----:B--234-:R-:W-:Y:S01]  /*7490*/  ISETP.GT.AND P2, PT, R210, -0x1, PT ;  /* 0xffffffffd200780c */ /* 0x01cfe20003f44270 */
[----:B------:R-:W2:Y:S03]  /*74a0*/  SHFL.IDX PT, R9, R245, 0x1, 0x1c1f ;  /* 0x003c1f00f5097f89 */ /* 0x000ea600000e0000 */
[----:B------:R-:W-:Y:S04]  /*74b0*/  ISETP.GT.AND P0, PT, R243, RZ, P2 ;  /* 0x000000fff300720c */ /* 0x000fe80001704270 */
[C---:B------:R-:W-:Y:S04]  /*74c0*/  ISETP.LT.OR P0, PT, R244.reuse, 0x1, P0 ;  /* 0x00000001f400780c */ /* 0x040fe80000701670 */
[----:B------:R-:W-:Y:S02]  /*74d0*/  FSEL R179, R179, -INF , !P0 ;  /* 0xff800000b3b37808 */ /* 0x000fe40004000000 */
[----:B------:R-:W-:Y:S04]  /*74e0*/  ISETP.GT.AND P0, PT, R243, 0x1, P2 ;  /* 0x00000001f300780c */ /* 0x000fe80001704270 */
[----:B------:R-:W-:Y:S04]  /*74f0*/  ISETP.LT.OR P0, PT, R244, 0x2, P0 ;  /* 0x00000002f400780c */ /* 0x000fe80000701670 */
[----:B------:R-:W-:Y:S02]  /*7500*/  FSEL R181, R181, -INF , !P0 ;  /* 0xff800000b5b57808 */ /* 0x000fe40004000000 */
[----:B------:R-:W-:Y:S01]  /*7510*/  ISETP.GT.AND P0, PT, R243, 0x8, P2 ;  /* 0x00000008f300780c */ /* 0x000fe20001704270 */
[--C-:B--2---:R-:W-:Y:S02]  /*7520*/  IMAD.IADD R242, R242, 0x1, R9.reuse ;  /* 0x00000001f2f27824 */ /* 0x104fe400078e0209 */
[----:B------:R-:W-:Y:S01]  /*7530*/  IMAD.IADD R241, R241, 0x1, R9 ;  /* 0x00000001f1f17824 */ /* 0x000fe200078e0209 */
[----:B------:R-:W-:Y:S04]  /*7540*/  ISETP.LT.OR P0, PT, R244, 0x9, P0 ;  /* 0x00000009f400780c */ /* 0x000fe80000701670 */
[----:B-1----:R-:W-:Y:S02]  /*7550*/  FSEL R5, R182, -INF , !P0 ;  /* 0xff800000b6057808 */ /* 0x002fe40004000000 */
[C---:B------:R-:W-:Y:S04]  /*7560*/  ISETP.GT.AND P0, PT, R243.reuse, 0x9, P2 ;  /* 0x00000009f300780c */ /* 0x040fe80001704270 */
[----:B------:R-:W-:Y:S04]  /*7570*/  ISETP.LT.OR P0, PT, R244, 0xa, P0 ;  /* 0x0000000af400780c */ /* 0x000fe80000701670 */
[----:B------:R-:W-:Y:S02]  /*7580*/  FSEL R7, R218, -INF , !P0 ;  /* 0xff800000da077808 */ /* 0x000fe40004000000 */
[C---:B------:R-:W-:Y:S04]  /*7590*/  ISETP.GT.AND P0, PT, R243.reuse, 0x10, P2 ;  /* 0x00000010f300780c */ /* 0x040fe80001704270 */
[----:B------:R-:W-:Y:S04]  /*75a0*/  ISETP.LT.OR P0, PT, R244, 0x11, P0 ;  /* 0x00000011f400780c */ /* 0x000fe80000701670 */
[----:B------:R-:W-:Y:S02]  /*75b0*/  FSEL R173, R222, -INF , !P0 ;  /* 0xff800000dead7808 */ /* 0x000fe40004000000 */
[----:B------:R-:W-:Y:S04]  /*75c0*/  ISETP.GT.AND P0, PT, R243, 0x11, P2 ;  /* 0x00000011f300780c */ /* 0x000fe80001704270 */
[C---:B------:R-:W-:Y:S04]  /*75d0*/  ISETP.LT.OR P0, PT, R244.reuse, 0x12, P0 ;  /* 0x00000012f400780c */ /* 0x040fe80000701670 */
[----:B------:R-:W-:Y:S02]  /*75e0*/  FSEL R163, R221, -INF , !P0 ;  /* 0xff800000dda37808 */ /* 0x000fe40004000000 */
[----:B------:R-:W-:Y:S04]  /*75f0*/  ISETP.GT.AND P0, PT, R243, 0x18, P2 ;  /* 0x00000018f300780c */ /* 0x000fe80001704270 */
[C---:B------:R-:W-:Y:S04]  /*7600*/  ISETP.LT.OR P0, PT, R244.reuse, 0x19, P0 ;  /* 0x00000019f400780c */ /* 0x040fe80000701670 */
[----:B------:R-:W-:Y:S02]  /*7610*/  FSEL R143, R225, -INF , !P0 ;  /* 0xff800000e18f7808 */ /* 0x000fe40004000000 */
        /* <DEDUP_REMOVED lines=25> */
[----:B------:R-:W-:Y:S04]  /*77b0*/  ISETP.LT.OR P0, PT, R244, 0x3a, P0 ;  /* 0x0000003af400780c */ /* 0x000fe80000701670 */
[----:B------:R-:W-:Y:S02]  /*77c0*/  FSEL R147, R238, -INF , !P0 ;  /* 0xff800000ee937808 */ /* 0x000fe40004000000 */
[----:B------:R-:W-:Y:S11]  /*77d0*/  PLOP3.LUT P0, PT, PT, PT, UP0, 0x40, 0x0 ;  /* 0x000000000000781c */ /* 0x000ff60003f0e808 */
[----:B------:R-:W-:Y:S02]  /*77e0*/  @!UPT UIADD3 URZ, URZ, URZ, URZ ;  /* 0x0000003f3f3ff290 */ /* 0x000fe4000fffe03f */
[----:B------:R-:W-:-:S05]  /*77f0*/  @P0 BRA `(.L_x_1962) ;  /* 0x0000019000000947 */ /* 0x000fca0003800000 */
[----:B------:R-:W-:Y:S01]  /*7800*/  IMAD R9, R240, c[0x0][0x1d0], R9 ;  /* 0x00007400f0097a24 */ /* 0x000fe200078e0209 */
        /* <DEDUP_REMOVED lines=13> */
.L_x_1964:
[----:B------:R-:W-:Y:S04]  /*78e0*/  MOV R0, 0x1 ;  /* 0x0000000100007802 */ /* 0x000fe80000000f00 */
[----:B------:R-:W-:Y:S11]  /*78f0*/  ISETP.NE.AND P0, PT, R0, c[0x0][0x32c], PT ;  /* 0x0000cb0000007a0c */ /* 0x000ff60003f05270 */
[----:B------:R-:W-:Y:S02]  /*7900*/  @!UPT UIADD3 URZ, URZ, URZ, URZ ;  /* 0x0000003f3f3ff290 */ /* 0x000fe4000fffe03f */
[----:B------:R-:W-:Y:S05]  /*7910*/  @P0 IMAD.HI.U32 R0, R2, c[0x0][0x330], RZ ;  /* 0x0000cc0002000a27 */ /* 0x000fea00078e00ff */
[----:B------:R-:W-:Y:S02]  /*7920*/  @P0 SHF.R.U32.HI R2, RZ, c[0x0][0x334], R0 ;  /* 0x0000cd00ff020a19 */ /* 0x000fe40000011600 */
.L_x_1965:
[----:B------:R-:W-:Y:S05]  /*7930*/  BSYNC B0 ;  /* 0x0000000000007941 */ /* 0x000fea0003800000 */
.L_x_1963:
[----:B------:R-:W-:Y:S04]  /*7940*/  IMAD R9, R2, c[0x0][0x32c], -R175 ;  /* 0x0000cb0002097a24 */ /* 0x000fe800078e0aaf */
[----:B------:R-:W-:Y:S05]  /*7950*/  IMAD.IADD R0, R9, 0x1, -R204 ;  /* 0x0000000109007824 */ /* 0x000fea00078e0acc */
[----:B------:R-:W-:Y:S02]  /*7960*/  IADD3 R9, R0, c[0x0][0x32c], RZ ;  /* 0x0000cb0000097a10 */ /* 0x000fe40007ffe0ff */
[----:B------:R-:W-:Y:S02]  /*7970*/  IMNMX R241, R241, R0, !PT ;  /* 0x00000000f1f17217 */ /* 0x000fe40007800200 */
[----:B------:R-:W-:Y:S02]  /*7980*/  IMNMX R242, R242, R9, PT ;  /* 0x00000009f2f27217 */ /* 0x000fe40003800200 */
.L_x_1962:
[----:B------:R-:W-:Y:S01]  /*7990*/  ISETP.GT.AND P0, PT, R241, RZ, P2 ;  /* 0x000000fff100720c */ /* 0x000fe20001704270 */
[----:B------:R-:W-:Y:S04]  /*79a0*/  DEPBAR.LE SB0, 0x2 ;  /* 0x000080800000791a */ /* 0x000fe80000000000 */
[----:B------:R-:W-:Y:S01]  /*79b0*/  BAR.SYNC.DEFER_BLOCKING 0x0 ;  /* 0x0000000000007b1d */ /* 0x000fe20000010000 */
[----:B------:R-:W-:Y:S02]  /*79c0*/  ISETP.LT.OR P0, PT, R242, 0x1, P0 ;  /* 0x00000001f200780c */ /* 0x000fe40000701670 */
[----:B------:R-:W-:Y:S02]  /*79d0*/  FMNMX.FTZ R0, R179, R132, !PT ;  /* 0x00000084b3007209 */ /* 0x000fe40007810000 */
[----:B------:R-:W-:Y:S02]  /*79e0*/  FSEL R176, R176, -INF , !P0 ;  /* 0xff800000b0b07808 */ /* 0x000fe40004000000 */
[----:B------:R-:W-:Y:S02]  /*79f0*/  ISETP.GT.AND P0, PT, R241, 0x1, P2 ;  /* 0x00000001f100780c */ /* 0x000fe40001704270 */
[----:B------:R-:W-:Y:S02]  /*7a00*/  FMNMX.FTZ R0, R181, R0, !PT ;  /* 0x00000000b5007209 */ /* 0x000fe40007810000 */
[C---:B------:R-:W-:Y:S02]  /*7a10*/  ISETP.LT.OR P0, PT, R242.reuse, 0x2, P0 ;  /* 0x00000002f200780c */ /* 0x040fe40000701670 */
[----:B------:R-:W-:Y:S02]  /*7a20*/  FMNMX.FTZ R0, R5, R0, !PT ;  /* 0x0000000005007209 */ /* 0x000fe40007810000 */
[----:B------:R-:W-:Y:S02]  /*7a30*/  FSEL R8, R177, -INF , !P0 ;  /* 0xff800000b1087808 */ /* 0x000fe40004000000 */
[----:B------:R-:W-:Y:S02]  /*7a40*/  ISETP.GT.AND P0, PT, R241, 0x8, P2 ;  /* 0x00000008f100780c */ /* 0x000fe40001704270 */
[----:B------:R-:W-:Y:S02]  /*7a50*/  FMNMX.FTZ R0, R7, R0, !PT ;  /* 0x0000000007007209 */ /* 0x000fe40007810000 */
[----:B------:R-:W-:Y:S02]  /*7a60*/  ISETP.LT.OR P0, PT, R242, 0x9, P0 ;  /* 0x00000009f200780c */ /* 0x000fe40000701670 */
[----:B------:R-:W-:Y:S01]  /*7a70*/  FMNMX.FTZ R0, R173, R0, !PT ;  /* 0x00000000ad007209 */ /* 0x000fe20007810000 */
[----:B------:R-:W-:Y:S01]  /*7a80*/  LDSM.16.MT88.4 R28, [R134+UR4+0x100] ;  /* 0x00010004861c783b */ /* 0x000fe20008004200 */
[----:B------:R-:W-:Y:S02]  /*7a90*/  FSEL R6, R178, -INF , !P0 ;  /* 0xff800000b2067808 */ /* 0x000fe40004000000 */
[----:B------:R-:W-:Y:S02]  /*7aa0*/  ISETP.GT.AND P0, PT, R241, 0x9, P2 ;  /* 0x00000009f100780c */ /* 0x000fe40001704270 */
[----:B------:R-:W-:Y:S02]  /*7ab0*/  FMNMX.FTZ R0, R163, R0, !PT ;  /* 0x00000000a3007209 */ /* 0x000fe40007810000 */
[----:B------:R-:W-:Y:S02]  /*7ac0*/  ISETP.LT.OR P0, PT, R242, 0xa, P0 ;  /* 0x0000000af200780c */ /* 0x000fe40000701670 */
[----:B------:R-:W-:Y:S02]  /*7ad0*/  FMNMX.FTZ R0, R143, R0, !PT ;  /* 0x000000008f007209 */ /* 0x000fe40007810000 */
        /* <DEDUP_REMOVED lines=41> */
[----:B------:R-:W-:Y:S02]  /*7d70*/  FMNMX.FTZ R11, R160, R11, !PT ;  /* 0x0000000ba00b7209 */ /* 0x000fe40007810000 */
[----:B------:R-:W-:Y:S02]  /*7d80*/  ISETP.GT.AND P0, PT, R241, 0x30, P2 ;  /* 0x00000030f100780c */ /* 0x000fe40001704270 */
[----:B------:R-:W-:Y:S02]  /*7d90*/  FMNMX.FTZ R0, R147, R2, !PT ;  /* 0x0000000293007209 */ /* 0x000fe40007810000 */
[----:B------:R-:W-:Y:S02]  /*7da0*/  FMNMX.FTZ R11, R158, R11, !PT ;  /* 0x0000000b9e0b7209 */ /* 0x000fe40007810000 */
[----:B------:R-:W-:Y:S01]  /*7db0*/  ISETP.LT.OR P0, PT, R242, 0x31, P0 ;  /* 0x00000031f200780c */ /* 0x000fe20000701670 */
[----:B------:R-:W1:Y:S01]  /*7dc0*/  SHFL.BFLY PT, R9, R0, 0x2, 0x1f ;  /* 0x0c401f0000097f89 */ /* 0x000e6200000e0000 */
[----:B------:R-:W-:Y:S02]  /*7dd0*/  FMNMX.FTZ R11, R156, R11, !PT ;  /* 0x0000000b9c0b7209 */ /* 0x000fe40007810000 */
[----:B------:R-:W-:Y:S02]  /*7de0*/  FSEL R150, R233, -INF , !P0 ;  /* 0xff800000e9967808 */ /* 0x000fe40004000000 */
[C---:B------:R-:W-:Y:S02]  /*7df0*/  ISETP.GT.AND P0, PT, R241.reuse, 0x31, P2 ;  /* 0x00000031f100780c */ /* 0x040fe40001704270 */
[----:B------:R-:W-:Y:S02]  /*7e00*/  FMNMX.FTZ R11, R154, R11, !PT ;  /* 0x0000000b9a0b7209 */ /* 0x000fe40007810000 */
[----:B------:R-:W-:Y:S02]  /*7e10*/  ISETP.LT.OR P0, PT, R242, 0x32, P0 ;  /* 0x00000032f200780c */ /* 0x000fe40000701670 */
[C---:B------:R-:W-:Y:S02]  /*7e20*/  ISETP.GT.AND P1, PT, R241.reuse, 0x38, P2 ;  /* 0x00000038f100780c */ /* 0x040fe40001724270 */
[----:B------:R-:W-:Y:S02]  /*7e30*/  FSEL R148, R174, -INF , !P0 ;  /* 0xff800000ae947808 */ /* 0x000fe40004000000 */
[----:B------:R-:W-:Y:S02]  /*7e40*/  FMNMX.FTZ R11, R150, R11, !PT ;  /* 0x0000000b960b7209 */ /* 0x000fe40007810000 */
[----:B------:R-:W-:Y:S02]  /*7e50*/  ISETP.LT.OR P1, PT, R242, 0x39, P1 ;  /* 0x00000039f200780c */ /* 0x000fe40000f21670 */
[----:B------:R-:W-:Y:S02]  /*7e60*/  ISETP.GT.AND P0, PT, R241, 0x39, P2 ;  /* 0x00000039f100780c */ /* 0x000fe40001704270 */
[----:B------:R-:W-:Y:S02]  /*7e70*/  FSEL R146, R235, -INF , !P1 ;  /* 0xff800000eb927808 */ /* 0x000fe40004800000 */
[----:B------:R-:W-:Y:S02]  /*7e80*/  FMNMX.FTZ R11, R148, R11, !PT ;  /* 0x0000000b940b7209 */ /* 0x000fe40007810000 */
[----:B------:R-:W-:Y:S02]  /*7e90*/  ISETP.LT.OR P0, PT, R242, 0x3a, P0 ;  /* 0x0000003af200780c */ /* 0x000fe40000701670 */
[----:B------:R-:W-:Y:S02]  /*7ea0*/  FMNMX.FTZ R15, R146, R11, !PT ;  /* 0x0000000b920f7209 */ /* 0x000fe40007810000 */
[----:B------:R-:W-:Y:S02]  /*7eb0*/  FSEL R144, R234, -INF , !P0 ;  /* 0xff800000ea907808 */ /* 0x000fe40004000000 */
[----:B-1----:R-:W-:Y:S02]  /*7ec0*/  FMNMX.FTZ R4, R0, R9, !PT ;  /* 0x0000000900047209 */ /* 0x002fe40007810000 */
[----:B------:R-:W-:Y:S02]  /*7ed0*/  FMNMX.FTZ R13, R144, R15, !PT ;  /* 0x0000000f900d7209 */ /* 0x000fe40007810000 */
[----:B------:R-:W-:Y:S01]  /*7ee0*/  IADD3 R17, R134, UR4, RZ ;  /* 0x0000000486117c10 */ /* 0x000fe2000fffe0ff */
[----:B------:R-:W1:Y:S03]  /*7ef0*/  SHFL.BFLY PT, R11, R4, 0x1, 0x1f ;  /* 0x0c201f00040b7f89 */ /* 0x000e6600000e0000 */
[----:B------:R-:W-:Y:S05]  /*7f00*/  IADD3 R164, R188, R17, RZ ;  /* 0x00000011bca47210 */ /* 0x000fea0007ffe0ff */
[----:B------:R-:W2:Y:S01]  /*7f10*/  SHFL.BFLY PT, R0, R13, 0x2, 0x1f ;  /* 0x0c401f000d007f89 */ /* 0x000ea200000e0000 */
[----:B-1----:R-:W-:Y:S04]  /*7f20*/  FMNMX.FTZ R2, R4, R11, !PT ;  /* 0x0000000b04027209 */ /* 0x002fe80007810000 */
[C---:B------:R-:W-:Y:S01]  /*7f30*/  FSETP.NEU.FTZ.AND P0, PT, R2.reuse, -INF , PT ;  /* 0xff8000000200780b */ /* 0x040fe20003f1d000 */
[----:B------:R-:W-:Y:S01]  /*7f40*/  FMUL.FTZ R152, R2, c[0x0][0x2d0] ;  /* 0x0000b40002987a20 */ /* 0x000fe20000410000 */
[----:B--2---:R-:W-:Y:S04]  /*7f50*/  FMNMX.FTZ R9, R13, R0, !PT ;  /* 0x000000000d097209 */ /* 0x004fe80007810000 */
[----:B------:R-:W-:Y:S01]  /*7f60*/  FSEL R152, R152, RZ, P0 ;  /* 0x000000ff98987208 */ /* 0x000fe20000000000 */
[----:B------:R-:W-:Y:S04]  /*7f70*/  LDSM.16.MT88.4 R12, [R135+UR4+0x100] ;  /* 0x00010004870c783b */ /* 0x000fe80008004200 */
[--C-:B------:R-:W-:Y:S01]  /*7f80*/  FFMA.FTZ R165, R5, c[0x0][0x2d0], -R152.reuse ;  /* 0x0000b40005a57a23 */ /* 0x100fe20000010898 */
[----:B------:R-:W-:Y:S01]  /*7f90*/  FSEL R5, R2, RZ, P0 ;  /* 0x000000ff02057208 */ /* 0x000fe20000000000 */
[--C-:B------:R-:W-:Y:S02]  /*7fa0*/  FFMA.FTZ R167, R179, c[0x0][0x2d0], -R152.reuse ;  /* 0x0000b400b3a77a23 */ /* 0x100fe40000010898 */
[----:B------:R-:W1:Y:S01]  /*7fb0*/  SHFL.BFLY PT, R0, R9, 0x1, 0x1f ;  /* 0x0c201f0009007f89 */ /* 0x000e6200000e0000 */
[----:B------:R-:W-:Y:S01]  /*7fc0*/  FFMA.FTZ R166, R181, c[0x0][0x2d0], -R152 ;  /* 0x0000b400b5a67a23 */ /* 0x000fe20000010898 */
[----:B------:R-:W-:Y:S01]  /*7fd0*/  MUFU.EX2 R165, R165 ;  /* 0x000000a500a57308 */ /* 0x000fe20000000800 */
[----:B------:R-:W-:Y:S01]  /*7fe0*/  FADD.FTZ R4, -R5, R132 ;  /* 0x0000008405047221 */ /* 0x000fe20000010100 */
[----:B------:R-:W-:Y:S01]  /*7ff0*/  IADD3 R5, R135, UR4, RZ ;  /* 0x0000000487057c10 */ /* 0x000fe2000fffe0ff */
[--C-:B------:R-:W-:Y:S02]  /*8000*/  FFMA.FTZ R168, R7, c[0x0][0x2d0], -R152.reuse ;  /* 0x0000b40007a87a23 */ /* 0x100fe40000010898 */
[----:B------:R-:W-:Y:S01]  /*8010*/  FMUL.FTZ R132, R4, c[0x0][0x2d0] ;  /* 0x0000b40004847a20 */ /* 0x000fe20000410000 */
[----:B------:R-:W-:Y:S01]  /*8020*/  IADD3 R133, R188, R5, RZ ;  /* 0x00000005bc857210 */ /* 0x000fe20007ffe0ff */
[--C-:B------:R-:W-:Y:S02]  /*8030*/  FFMA.FTZ R174, R163, c[0x0][0x2d0], -R152.reuse ;  /* 0x0000b400a3ae7a23 */ /* 0x100fe40000010898 */
[--C-:B------:R-:W-:Y:S01]  /*8040*/  FFMA.FTZ R177, R141, c[0x0][0x2d0], -R152.reuse ;  /* 0x0000b4008db17a23 */ /* 0x100fe20000010898 */
[----:B------:R-:W-:Y:S01]  /*8050*/  MUFU.EX2 R167, R167 ;  /* 0x000000a700a77308 */ /* 0x000fe20000000800 */
[----:B------:R-:W2:Y:S01]  /*8060*/  LDSM.16.MT88.4 R20, [R133+0x100] ;  /* 0x000100008514783b */ /* 0x000ea20000004200 */
[--C-:B------:R-:W-:Y:S02]  /*8070*/  FFMA.FTZ R182, R161, c[0x0][0x2d0], -R152.reuse ;  /* 0x0000b400a1b67a23 */ /* 0x100fe40000010898 */
[--C-:B------:R-:W-:Y:S02]  /*8080*/  FFMA.FTZ R183, R159, c[0x0][0x2d0], -R152.reuse ;  /* 0x0000b4009fb77a23 */ /* 0x100fe40000010898 */
[--C-:B------:R-:W-:Y:S02]  /*8090*/  FFMA.FTZ R190, R157, c[0x0][0x2d0], -R152.reuse ;  /* 0x0000b4009dbe7a23 */ /* 0x100fe40000010898 */
[--C-:B------:R-:W-:Y:S02]  /*80a0*/  FFMA.FTZ R217, R155, c[0x0][0x2d0], -R152.reuse ;  /* 0x0000b4009bd97a23 */ /* 0x100fe40000010898 */
[----:B------:R-:W3:Y:S01]  /*80b0*/  MUFU.EX2 R132, R132 ;  /* 0x0000008400847308 */ /* 0x000ee20000000800 */
[--C-:B------:R-:W-:Y:S01]  /*80c0*/  FFMA.FTZ R222, R153, c[0x0][0x2d0], -R152.reuse ;  /* 0x0000b40099de7a23 */ /* 0x100fe20000010898 */
[----:B-1----:R-:W-:Y:S01]  /*80d0*/  FMNMX.FTZ R0, R9, R0, !PT ;  /* 0x0000000009007209 */ /* 0x002fe20007810000 */
[--C-:B------:R-:W-:Y:S02]  /*80e0*/  FFMA.FTZ R223, R151, c[0x0][0x2d0], -R152.reuse ;  /* 0x0000b40097df7a23 */ /* 0x100fe40000010898 */
[--C-:B------:R-:W-:Y:S01]  /*80f0*/  FFMA.FTZ R224, R149, c[0x0][0x2d0], -R152.reuse ;  /* 0x0000b40095e07a23 */ /* 0x100fe20000010898 */
[C---:B------:R-:W-:Y:S01]  /*8100*/  FSETP.NEU.FTZ.AND P0, PT, R0.reuse, -INF , PT ;  /* 0xff8000000000780b */ /* 0x040fe20003f1d000 */
[C---:B------:R-:W-:Y:S02]  /*8110*/  FMUL.FTZ R145, R0.reuse, c[0x0][0x2d0] ;  /* 0x0000b40000917a20 */ /* 0x040fe40000410000 */
[--C-:B------:R-:W-:Y:S01]  /*8120*/  FFMA.FTZ R173, R173, c[0x0][0x2d0], -R152.reuse ;  /* 0x0000b400adad7a23 */ /* 0x100fe20000010898 */
[----:B------:R-:W-:Y:S01]  /*8130*/  FSEL R4, R0, RZ, P0 ;  /* 0x000000ff00047208 */ /* 0x000fe20000000000 */
[----:B------:R-:W1:Y:S01]  /*8140*/  MUFU.EX2 R166, R166 ;  /* 0x000000a600a67308 */ /* 0x000e620000000800 */
[----:B------:R-:W-:Y:S03]  /*8150*/  FSEL R145, R145, RZ, P0 ;  /* 0x000000ff91917208 */ /* 0x000fe60000000000 */
[----:B------:R-:W-:Y:S02]  /*8160*/  FADD.FTZ R4, -R4, R3 ;  /* 0x0000000304047221 */ /* 0x000fe40000010100 */
[--C-:B------:R-:W-:Y:S02]  /*8170*/  FFMA.FTZ R171, R176, c[0x0][0x2d0], -R145.reuse ;  /* 0x0000b400b0ab7a23 */ /* 0x100fe40000010891 */
[--C-:B------:R-:W-:Y:S02]  /*8180*/  FFMA.FTZ R170, R8, c[0x0][0x2d0], -R145.reuse ;  /* 0x0000b40008aa7a23 */ /* 0x100fe40000010891 */
[--C-:B------:R-:W-:Y:S01]  /*8190*/  FFMA.FTZ R169, R6, c[0x0][0x2d0], -R145.reuse ;  /* 0x0000b40006a97a23 */ /* 0x100fe20000010891 */
[----:B------:R-:W4:Y:S01]  /*81a0*/  MUFU.EX2 R168, R168 ;  /* 0x000000a800a87308 */ /* 0x000f220000000800 */
[--C-:B------:R-:W-:Y:S02]  /*81b0*/  FFMA.FTZ R172, R180, c[0x0][0x2d0], -R145.reuse ;  /* 0x0000b400b4ac7a23 */ /* 0x100fe40000010891 */
[----:B------:R-:W-:Y:S02]  /*81c0*/  FMUL.FTZ R3, R4, c[0x0][0x2d0] ;  /* 0x0000b40004037a20 */ /* 0x000fe40000410000 */
[C---:B---3--:R-:W-:Y:S02]  /*81d0*/  FMUL.FTZ R4, R132.reuse, R128 ;  /* 0x0000008084047220 */ /* 0x048fe40000410000 */
[C---:B------:R-:W-:Y:S02]  /*81e0*/  FMUL.FTZ R5, R132.reuse, R129 ;  /* 0x0000008184057220 */ /* 0x040fe40000410000 */
[C---:B------:R-:W-:Y:S01]  /*81f0*/  FMUL.FTZ R8, R132.reuse, R124 ;  /* 0x0000007c84087220 */ /* 0x040fe20000410000 */
[----:B------:R-:W3:Y:S01]  /*8200*/  MUFU.EX2 R3, R3 ;  /* 0x0000000300037308 */ /* 0x000ee20000000800 */
[----:B------:R-:W-:Y:S01]  /*8210*/  FMUL.FTZ R9, R132, R125 ;  /* 0x0000007d84097220 */ /* 0x000fe20000410000 */
[----:B-1----:R-:W-:Y:S01]  /*8220*/  F2FP.PACK_AB R136, R166, R167 ;  /* 0x000000a7a688723e */ /* 0x002fe200000000ff */
[C---:B------:R-:W-:Y:S02]  /*8230*/  FMUL.FTZ R16, R132.reuse, R116 ;  /* 0x0000007484107220 */ /* 0x040fe40000410000 */
[C---:B------:R-:W-:Y:S02]  /*8240*/  FMUL.FTZ R17, R132.reuse, R117 ;  /* 0x0000007584117220 */ /* 0x040fe40000410000 */
[C---:B------:R-:W-:Y:S03]  /*8250*/  FMUL.FTZ R24, R132.reuse, R108 ;  /* 0x0000006c84187220 */ /* 0x040fe60000410000 */
[----:B------:R-:W-:Y:S01]  /*8260*/  MUFU.EX2 R171, R171 ;  /* 0x000000ab00ab7308 */ /* 0x000fe20000000800 */
[C---:B------:R-:W-:Y:S02]  /*8270*/  FMUL.FTZ R25, R132.reuse, R109 ;  /* 0x0000006d84197220 */ /* 0x040fe40000410000 */
[----:B------:R-:W-:Y:S01]  /*8280*/  FMUL.FTZ R32, R132, R100 ;  /* 0x0000006484207220 */ /* 0x000fe20000410000 */
[----:B----4-:R-:W-:Y:S01]  /*8290*/  F2FP.PACK_AB R138, R168, R165 ;  /* 0x000000a5a88a723e */ /* 0x010fe200000000ff */
[----:B------:R-:W-:Y:S02]  /*82a0*/  FMUL.FTZ R33, R132, R101 ;  /* 0x0000006584217220 */ /* 0x000fe40000410000 */
[--C-:B------:R-:W-:Y:S02]  /*82b0*/  FFMA.FTZ R176, R143, c[0x0][0x2d0], -R152.reuse ;  /* 0x0000b4008fb07a23 */ /* 0x100fe40000010898 */
[--C-:B------:R-:W-:Y:S01]  /*82c0*/  FFMA.FTZ R180, R142, c[0x0][0x2d0], -R145.reuse ;  /* 0x0000b4008eb47a23 */ /* 0x100fe20000010891 */
[----:B------:R-:W1:Y:S01]  /*82d0*/  MUFU.EX2 R170, R170 ;  /* 0x000000aa00aa7308 */ /* 0x000e620000000800 */
[--C-:B------:R-:W-:Y:S02]  /*82e0*/  FFMA.FTZ R181, R140, c[0x0][0x2d0], -R145.reuse ;  /* 0x0000b4008cb57a23 */ /* 0x100fe40000010891 */
[----:B------:R-:W-:Y:S01]  /*82f0*/  LDSM.16.MT88.4 R140, [R134+UR4+0x2900] ;  /* 0x00290004868c783b */ /* 0x000fe20008004200 */
[C---:B---3--:R-:W-:Y:S02]  /*8300*/  FMUL.FTZ R6, R3.reuse, R130 ;  /* 0x0000008203067220 */ /* 0x048fe40000410000 */
[C---:B------:R-:W-:Y:S02]  /*8310*/  FMUL.FTZ R7, R3.reuse, R131 ;  /* 0x0000008303077220 */ /* 0x040fe40000410000 */
[C---:B------:R-:W-:Y:S02]  /*8320*/  FMUL.FTZ R10, R3.reuse, R126 ;  /* 0x0000007e030a7220 */ /* 0x040fe40000410000 */
[----:B------:R-:W-:Y:S01]  /*8330*/  MUFU.EX2 R169, R169 ;  /* 0x000000a900a97308 */ /* 0x000fe20000000800 */
[C---:B------:R-:W-:Y:S01]  /*8340*/  FMUL.FTZ R11, R3.reuse, R127 ;  /* 0x0000007f030b7220 */ /* 0x040fe20000410000 */
[----:B------:R-:W-:Y:S01]  /*8350*/  LDSM.16.MT88.4 R128, [R133+0x2900] ;  /* 0x002900008580783b */ /* 0x000fe20000004200 */
[C---:B------:R-:W-:Y:S02]  /*8360*/  FMUL.FTZ R18, R3.reuse, R118 ;  /* 0x0000007603127220 */ /* 0x040fe40000410000 */
[C---:B------:R-:W-:Y:S02]  /*8370*/  FMUL.FTZ R19, R3.reuse, R119 ;  /* 0x0000007703137220 */ /* 0x040fe40000410000 */
[C---:B------:R-:W-:Y:S02]  /*8380*/  FMUL.FTZ R26, R3.reuse, R110 ;  /* 0x0000006e031a7220 */ /* 0x040fe40000410000 */
[C---:B------:R-:W-:Y:S01]  /*8390*/  FMUL.FTZ R27, R3.reuse, R111 ;  /* 0x0000006f031b7220 */ /* 0x040fe20000410000 */
[----:B------:R-:W3:Y:S01]  /*83a0*/  MUFU.EX2 R172, R172 ;  /* 0x000000ac00ac7308 */ /* 0x000ee20000000800 */
[----:B------:R-:W-:Y:S01]  /*83b0*/  LDSM.16.MT88.4 R108, [R164+0x2100] ;  /* 0x00210000a46c783b */ /* 0x000fe20000004200 */
[C---:B------:R-:W-:Y:S01]  /*83c0*/  FMUL.FTZ R34, R3.reuse, R102 ;  /* 0x0000006603227220 */ /* 0x040fe20000410000 */
[----:B-1----:R-:W-:Y:S01]  /*83d0*/  F2FP.PACK_AB R137, R170, R171 ;  /* 0x000000abaa89723e */ /* 0x002fe200000000ff */
[----:B------:R-:W-:Y:S02]  /*83e0*/  FMUL.FTZ R35, R3, R103 ;  /* 0x0000006703237220 */ /* 0x000fe40000410000 */
[--C-:B------:R-:W-:Y:S03]  /*83f0*/  FFMA.FTZ R218, R160, c[0x0][0x2d0], -R145.reuse ;  /* 0x0000b400a0da7a23 */ /* 0x100fe60000010891 */
[----:B------:R-:W-:Y:S01]  /*8400*/  LDSM.16.MT88.4 R100, [R134+UR4+0x2100] ;  /* 0x002100048664783b */ /* 0x000fe20008004200 */
[--C-:B------:R-:W-:Y:S01]  /*8410*/  FFMA.FTZ R219, R158, c[0x0][0x2d0], -R145.reuse ;  /* 0x0000b4009edb7a23 */ /* 0x100fe20000010891 */
[----:B------:R-:W-:Y:S01]  /*8420*/  MUFU.EX2 R173, R173 ;  /* 0x000000ad00ad7308 */ /* 0x000fe20000000800 */
[--C-:B------:R-:W-:Y:S02]  /*8430*/  FFMA.FTZ R220, R156, c[0x0][0x2d0], -R145.reuse ;  /* 0x0000b4009cdc7a23 */ /* 0x100fe40000010891 */
[--C-:B------:R-:W-:Y:S02]  /*8440*/  FFMA.FTZ R221, R154, c[0x0][0x2d0], -R145.reuse ;  /* 0x0000b4009add7a23 */ /* 0x100fe40000010891 */
[--C-:B------:R-:W-:Y:S01]  /*8450*/  FFMA.FTZ R226, R150, c[0x0][0x2d0], -R145.reuse ;  /* 0x0000b40096e27a23 */ /* 0x100fe20000010891 */
[----:B------:R-:W-:Y:S01]  /*8460*/  LDSM.16.MT88.4 R116, [R134+UR4+0x900] ;  /* 0x000900048674783b */ /* 0x000fe20008004200 */
[--C-:B------:R-:W-:Y:S02]  /*8470*/  FFMA.FTZ R227, R148, c[0x0][0x2d0], -R145.reuse ;  /* 0x0000b40094e37a23 */ /* 0x100fe40000010891 */
[--C-:B------:R-:W-:Y:S01]  /*8480*/  FFMA.FTZ R228, R146, c[0x0][0x2d0], -R145.reuse ;  /* 0x0000b40092e47a23 */ /* 0x100fe20000010891 */
[----:B------:R-:W1:Y:S01]  /*8490*/  MUFU.EX2 R174, R174 ;  /* 0x000000ae00ae7308 */ /* 0x000e620000000800 */
[----:B------:R-:W-:Y:S01]  /*84a0*/  FFMA.FTZ R152, R147, c[0x0][0x2d0], -R152 ;  /* 0x0000b40093987a23 */ /* 0x000fe20000010898 */
[----:B---3--:R-:W-:Y:S02]  /*84b0*/  F2FP.PACK_AB R139, R172, R169 ;  /* 0x000000a9ac8b723e */ /* 0x008fe400000000ff */
[----:B------:R-:W-:Y:S01]  /*84c0*/  LDSM.16.MT88.4 R124, [R135+UR4+0x2900] ;  /* 0x00290004877c783b */ /* 0x000fe20008004200 */
[C---:B------:R-:W-:Y:S02]  /*84d0*/  FMUL.FTZ R36, R132.reuse, R36 ;  /* 0x0000002484247220 */ /* 0x040fe40000410000 */
[C---:B------:R-:W-:Y:S02]  /*84e0*/  FMUL.FTZ R37, R132.reuse, R37 ;  /* 0x0000002584257220 */ /* 0x040fe40000410000 */
[C---:B------:R-:W-:Y:S01]  /*84f0*/  FMUL.FTZ R38, R3.reuse, R38 ;  /* 0x0000002603267220 */ /* 0x040fe20000410000 */
[C---:B------:R-:W-:Y:S01]  /*8500*/  HMMA.16816.F32 R4, R136.reuse, R12, R4 ;  /* 0x0000000c8804723c */ /* 0x040fe20000001804 */
[----:B------:R3:W-:Y:S01]  /*8510*/  MUFU.EX2 R225, R152 ;  /* 0x0000009800e17308 */ /* 0x0007e20000000800 */
[----:B------:R-:W-:Y:S03]  /*8520*/  LDSM.16.MT88.4 R148, [R133+0x3900] ;  /* 0x003900008594783b */ /* 0x000fe60000004200 */
[C---:B------:R-:W-:Y:S02]  /*8530*/  FMUL.FTZ R39, R3.reuse, R39 ;  /* 0x0000002703277220 */ /* 0x040fe40000410000 */
[C---:B------:R-:W-:Y:S01]  /*8540*/  FMUL.FTZ R12, R132.reuse, R120 ;  /* 0x00000078840c7220 */ /* 0x040fe20000410000 */
[C---:B------:R-:W-:Y:S02]  /*8550*/  HMMA.16816.F32 R8, R136.reuse, R14, R8 ;  /* 0x0000000e8808723c */ /* 0x040fe40000001808 */
[----:B------:R-:W-:Y:S01]  /*8560*/  LDSM.16.MT88.4 R156, [R164+0x3900] ;  /* 0x00390000a49c783b */ /* 0x000fe20000004200 */
[----:B------:R-:W-:Y:S01]  /*8570*/  MUFU.EX2 R176, R176 ;  /* 0x000000b000b07308 */ /* 0x000fe20000000800 */
[C---:B------:R-:W-:Y:S02]  /*8580*/  FMUL.FTZ R13, R132.reuse, R121 ;  /* 0x00000079840d7220 */ /* 0x040fe40000410000 */
[C---:B------:R-:W-:Y:S02]  /*8590*/  FMUL.FTZ R40, R132.reuse, R40 ;  /* 0x0000002884287220 */ /* 0x040fe40000410000 */
[C---:B------:R-:W-:Y:S04]  /*85a0*/  FMUL.FTZ R14, R3.reuse, R122 ;  /* 0x0000007a030e7220 */ /* 0x040fe80000410000 */
[C---:B------:R-:W-:Y:S01]  /*85b0*/  FMUL.FTZ R15, R3.reuse, R123 ;  /* 0x0000007b030f7220 */ /* 0x040fe20000410000 */
[----:B------:R-:W4:Y:S01]  /*85c0*/  MUFU.EX2 R177, R177 ;  /* 0x000000b100b17308 */ /* 0x000f220000000800 */
[----:B------:R-:W5:Y:S01]  /*85d0*/  LDSM.16.MT88.4 R120, [R164+0x100] ;  /* 0x00010000a478783b */ /* 0x000f620000004200 */
[C---:B------:R-:W-:Y:S02]  /*85e0*/  FMUL.FTZ R41, R132.reuse, R41 ;  /* 0x0000002984297220 */ /* 0x040fe40000410000 */
[C---:B------:R-:W-:Y:S02]  /*85f0*/  FMUL.FTZ R42, R3.reuse, R42 ;  /* 0x0000002a032a7220 */ /* 0x040fe40000410000 */
[C---:B--2---:R-:W-:Y:S03]  /*8600*/  HMMA.16816.F32 R12, R136.reuse, R20, R12 ;  /* 0x00000014880c723c */ /* 0x044fe6000000180c */
[----:B---3--:R-:W-:Y:S01]  /*8610*/  LDSM.16.MT88.4 R152, [R134+UR4+0x3900] ;  /* 0x003900048698783b */ /* 0x008fe20008004200 */
[C---:B------:R-:W-:Y:S01]  /*8620*/  FMUL.FTZ R43, R3.reuse, R43 ;  /* 0x0000002b032b7220 */ /* 0x040fe20000410000 */
[----:B------:R-:W-:Y:S01]  /*8630*/  MUFU.EX2 R180, R180 ;  /* 0x000000b400b47308 */ /* 0x000fe20000000800 */
[C---:B------:R-:W-:Y:S02]  /*8640*/  FMUL.FTZ R44, R132.reuse, R44 ;  /* 0x0000002c842c7220 */ /* 0x040fe40000410000 */
[C---:B------:R-:W-:Y:S04]  /*8650*/  HMMA.16816.F32 R16, R136.reuse, R22, R16 ;  /* 0x000000168810723c */ /* 0x040fe80000001810 */
[C---:B------:R-:W-:Y:S02]  /*8660*/  FMUL.FTZ R20, R132.reuse, R112 ;  /* 0x0000007084147220 */ /* 0x040fe40000410000 */
[C---:B------:R-:W-:Y:S01]  /*8670*/  FMUL.FTZ R21, R132.reuse, R113 ;  /* 0x0000007184157220 */ /* 0x040fe20000410000 */
[----:B------:R-:W2:Y:S01]  /*8680*/  MUFU.EX2 R181, R181 ;  /* 0x000000b500b57308 */ /* 0x000ea20000000800 */
[C---:B------:R-:W-:Y:S04]  /*8690*/  FMUL.FTZ R22, R3.reuse, R114 ;  /* 0x0000007203167220 */ /* 0x040fe80000410000 */
[C---:B------:R-:W-:Y:S02]  /*86a0*/  FMUL.FTZ R23, R3.reuse, R115 ;  /* 0x0000007303177220 */ /* 0x040fe40000410000 */
[----:B------:R-:W3:Y:S01]  /*86b0*/  LDSM.16.MT88.4 R112, [R135+UR4+0x2100] ;  /* 0x002100048770783b */ /* 0x000ee20008004200 */
[C---:B------:R-:W-:Y:S02]  /*86c0*/  FMUL.FTZ R45, R132.reuse, R45 ;  /* 0x0000002d842d7220 */ /* 0x040fe40000410000 */
[C---:B------:R-:W-:Y:S01]  /*86d0*/  FMUL.FTZ R46, R3.reuse, R46 ;  /* 0x0000002e032e7220 */ /* 0x040fe20000410000 */
[----:B------:R-:W-:Y:S01]  /*86e0*/  MUFU.EX2 R182, R182 ;  /* 0x000000b600b67308 */ /* 0x000fe20000000800 */
        /* <DEDUP_REMOVED lines=9> */
[----:B------:R-:W-:Y:S01]  /*8780*/  MUFU.EX2 R190, R190 ;  /* 0x000000be00be7308 */ /* 0x000fe20000000800 */
[C---:B------:R-:W-:Y:S02]  /*8790*/  FMUL.FTZ R31, R3.reuse, R107 ;  /* 0x0000006b031f7220 */ /* 0x040fe40000410000 */
[----:B------:R-:W1:Y:S01]  /*87a0*/  LDSM.16.MT88.4 R104, [R133+0x2100] ;  /* 0x002100008568783b */ /* 0x000e620000004200 */
[C---:B------:R-:W-:Y:S02]  /*87b0*/  FMUL.FTZ R50, R3.reuse, R50 ;  /* 0x0000003203327220 */ /* 0x040fe40000410000 */
[C---:B------:R-:W-:Y:S02]  /*87c0*/  FMUL.FTZ R51, R3.reuse, R51 ;  /* 0x0000003303337220 */ /* 0x040fe40000410000 */
[C---:B-----5:R-:W-:Y:S02]  /*87d0*/  HMMA.16816.F32 R28, R136.reuse, R120, R28 ;  /* 0x00000078881c723c */ /* 0x060fe4000000181c */
[----:B------:R-:W-:Y:S01]  /*87e0*/  MUFU.EX2 R217, R217 ;  /* 0x000000d900d97308 */ /* 0x000fe20000000800 */
[C---:B------:R-:W-:Y:S02]  /*87f0*/  FMUL.FTZ R52, R132.reuse, R52 ;  /* 0x0000003484347220 */ /* 0x040fe40000410000 */
[C---:B------:R-:W-:Y:S02]  /*8800*/  FMUL.FTZ R53, R132.reuse, R53 ;  /* 0x0000003584357220 */ /* 0x040fe40000410000 */
[C---:B------:R-:W-:Y:S01]  /*8810*/  FMUL.FTZ R54, R3.reuse, R54 ;  /* 0x0000003603367220 */ /* 0x040fe20000410000 */
[C---:B------:R-:W-:Y:S01]  /*8820*/  HMMA.16816.F32 R32, R136.reuse, R122, R32 ;  /* 0x0000007a8820723c */ /* 0x040fe20000001820 */
[----:B------:R-:W-:Y:S03]  /*8830*/  LDSM.16.MT88.4 R120, [R164+0x900] ;  /* 0x00090000a478783b */ /* 0x000fe60000004200 */
[C---:B------:R-:W-:Y:S01]  /*8840*/  FMUL.FTZ R55, R3.reuse, R55 ;  /* 0x0000003703377220 */ /* 0x040fe20000410000 */
[----:B------:R-:W-:Y:S01]  /*8850*/  MUFU.EX2 R218, R218 ;  /* 0x000000da00da7308 */ /* 0x000fe20000000800 */
[C---:B------:R-:W-:Y:S02]  /*8860*/  FMUL.FTZ R56, R132.reuse, R56 ;  /* 0x0000003884387220 */ /* 0x040fe40000410000 */
[C---:B---3--:R-:W-:Y:S04]  /*8870*/  HMMA.16816.F32 R36, R136.reuse, R112, R36 ;  /* 0x000000708824723c */ /* 0x048fe80000001824 */
[C---:B------:R-:W-:Y:S02]  /*8880*/  FMUL.FTZ R57, R132.reuse, R57 ;  /* 0x0000003984397220 */ /* 0x040fe40000410000 */
[C---:B------:R-:W-:Y:S01]  /*8890*/  FMUL.FTZ R58, R3.reuse, R58 ;  /* 0x0000003a033a7220 */ /* 0x040fe20000410000 */
[----:B------:R-:W-:Y:S01]  /*88a0*/  MUFU.EX2 R219, R219 ;  /* 0x000000db00db7308 */ /* 0x000fe20000000800 */
[C---:B------:R-:W-:Y:S01]  /*88b0*/  HMMA.16816.F32 R40, R136.reuse, R114, R40 ;  /* 0x000000728828723c */ /* 0x040fe20000001828 */
[----:B------:R-:W-:Y:S03]  /*88c0*/  LDSM.16.MT88.4 R112, [R135+UR4+0x900] ;  /* 0x000900048770783b */ /* 0x000fe60008004200 */
[C---:B------:R-:W-:Y:S02]  /*88d0*/  FMUL.FTZ R59, R3.reuse, R59 ;  /* 0x0000003b033b7220 */ /* 0x040fe40000410000 */
[C---:B------:R-:W-:Y:S02]  /*88e0*/  FMUL.FTZ R60, R132.reuse, R60 ;  /* 0x0000003c843c7220 */ /* 0x040fe40000410000 */
[C---:B------:R-:W-:Y:S01]  /*88f0*/  FMUL.FTZ R61, R132.reuse, R61 ;  /* 0x0000003d843d7220 */ /* 0x040fe20000410000 */
[----:B------:R-:W-:Y:S01]  /*8900*/  MUFU.EX2 R220, R220 ;  /* 0x000000dc00dc7308 */ /* 0x000fe20000000800 */
[C---:B-1----:R-:W-:Y:S03]  /*8910*/  HMMA.16816.F32 R44, R136.reuse, R104, R44 ;  /* 0x00000068882c723c */ /* 0x042fe6000000182c */
[C---:B------:R-:W-:Y:S02]  /*8920*/  FMUL.FTZ R62, R3.reuse, R62 ;  /* 0x0000003e033e7220 */ /* 0x040fe40000410000 */
[C---:B------:R-:W-:Y:S02]  /*8930*/  FMUL.FTZ R63, R3.reuse, R63 ;  /* 0x0000003f033f7220 */ /* 0x040fe40000410000 */
[C---:B------:R-:W-:Y:S01]  /*8940*/  FMUL.FTZ R64, R132.reuse, R64 ;  /* 0x0000004084407220 */ /* 0x040fe20000410000 */
[C---:B------:R-:W-:Y:S01]  /*8950*/  HMMA.16816.F32 R48, R136.reuse, R106, R48 ;  /* 0x0000006a8830723c */ /* 0x040fe20000001830 */
[----:B------:R-:W1:Y:S01]  /*8960*/  LDSM.16.MT88.4 R104, [R135+UR4+0x4100] ;  /* 0x004100048768783b */ /* 0x000e620008004200 */
[----:B------:R-:W-:Y:S02]  /*8970*/  MUFU.EX2 R221, R221 ;  /* 0x000000dd00dd7308 */ /* 0x000fe40000000800 */
[C---:B------:R-:W-:Y:S02]  /*8980*/  FMUL.FTZ R65, R132.reuse, R65 ;  /* 0x0000004184417220 */ /* 0x040fe40000410000 */
[C---:B------:R-:W-:Y:S02]  /*8990*/  FMUL.FTZ R66, R3.reuse, R66 ;  /* 0x0000004203427220 */ /* 0x040fe40000410000 */
[C---:B------:R-:W-:Y:S04]  /*89a0*/  HMMA.16816.F32 R52, R136.reuse, R100, R52 ;  /* 0x000000648834723c */ /* 0x040fe80000001834 */
[C---:B------:R-:W-:Y:S01]  /*89b0*/  FMUL.FTZ R67, R3.reuse, R67 ;  /* 0x0000004303437220 */ /* 0x040fe20000410000 */
[----:B------:R-:W-:Y:S01]  /*89c0*/  MUFU.EX2 R222, R222 ;  /* 0x000000de00de7308 */ /* 0x000fe20000000800 */
[C---:B------:R-:W-:Y:S02]  /*89d0*/  FMUL.FTZ R68, R132.reuse, R68 ;  /* 0x0000004484447220 */ /* 0x040fe40000410000 */
[C---:B------:R-:W-:Y:S01]  /*89e0*/  HMMA.16816.F32 R56, R136.reuse, R102, R56 ;  /* 0x000000668838723c */ /* 0x040fe20000001838 */
[----:B------:R-:W3:Y:S03]  /*89f0*/  LDSM.16.MT88.4 R100, [R133+0x4100] ;  /* 0x004100008564783b */ /* 0x000ee60000004200 */
[C---:B------:R-:W-:Y:S02]  /*8a00*/  FMUL.FTZ R69, R132.reuse, R69 ;  /* 0x0000004584457220 */ /* 0x040fe40000410000 */
[C---:B------:R-:W-:Y:S01]  /*8a10*/  FMUL.FTZ R70, R3.reuse, R70 ;  /* 0x0000004603467220 */ /* 0x040fe20000410000 */
[----:B------:R-:W-:Y:S01]  /*8a20*/  MUFU.EX2 R223, R223 ;  /* 0x000000df00df7308 */ /* 0x000fe20000000800 */
[C---:B------:R-:W-:Y:S04]  /*8a30*/  HMMA.16816.F32 R60, R136.reuse, R108, R60 ;  /* 0x0000006c883c723c */ /* 0x040fe8000000183c */
[C---:B------:R-:W-:Y:S02]  /*8a40*/  FMUL.FTZ R71, R3.reuse, R71 ;  /* 0x0000004703477220 */ /* 0x040fe40000410000 */
[C---:B------:R-:W-:Y:S02]  /*8a50*/  FMUL.FTZ R72, R132.reuse, R72 ;  /* 0x0000004884487220 */ /* 0x040fe40000410000 */
[C---:B------:R-:W-:Y:S01]  /*8a60*/  HMMA.16816.F32 R64, R136.reuse, R110, R64 ;  /* 0x0000006e8840723c */ /* 0x040fe20000001840 */
[----:B------:R-:W5:Y:S01]  /*8a70*/  LDSM.16.MT88.4 R108, [R134+UR4+0x4100] ;  /* 0x00410004866c783b */ /* 0x000f620008004200 */
[----:B------:R-:W-:Y:S02]  /*8a80*/  MUFU.EX2 R224, R224 ;  /* 0x000000e000e07308 */ /* 0x000fe40000000800 */
[C---:B------:R-:W-:Y:S02]  /*8a90*/  FMUL.FTZ R73, R132.reuse, R73 ;  /* 0x0000004984497220 */ /* 0x040fe40000410000 */
[C---:B------:R-:W-:Y:S02]  /*8aa0*/  FMUL.FTZ R74, R3.reuse, R74 ;  /* 0x0000004a034a7220 */ /* 0x040fe40000410000 */
[C---:B------:R-:W-:Y:S01]  /*8ab0*/  FMUL.FTZ R75, R3.reuse, R75 ;  /* 0x0000004b034b7220 */ /* 0x040fe20000410000 */
[C---:B-1----:R-:W-:Y:S03]  /*8ac0*/  HMMA.16816.F32 R68, R136.reuse, R104, R68 ;  /* 0x000000688844723c */ /* 0x042fe60000001844 */
[C---:B------:R-:W-:Y:S01]  /*8ad0*/  FMUL.FTZ R84, R132.reuse, R84 ;  /* 0x0000005484547220 */ /* 0x040fe20000410000 */
[----:B------:R-:W-:Y:S01]  /*8ae0*/  MUFU.EX2 R226, R226 ;  /* 0x000000e200e27308 */ /* 0x000fe20000000800 */
[C---:B------:R-:W-:Y:S02]  /*8af0*/  FMUL.FTZ R85, R132.reuse, R85 ;  /* 0x0000005584557220 */ /* 0x040fe40000410000 */
[C---:B------:R-:W-:Y:S01]  /*8b00*/  FMUL.FTZ R86, R3.reuse, R86 ;  /* 0x0000005603567220 */ /* 0x040fe20000410000 */
[C---:B------:R-:W-:Y:S01]  /*8b10*/  HMMA.16816.F32 R72, R136.reuse, R106, R72 ;  /* 0x0000006a8848723c */ /* 0x040fe20000001848 */
[----:B------:R-:W1:Y:S03]  /*8b20*/  LDSM.16.MT88.4 R104, [R164+0x4100] ;  /* 0x00410000a468783b */ /* 0x000e660000004200 */
[C---:B------:R-:W-:Y:S02]  /*8b30*/  FMUL.FTZ R76, R132.reuse, R76 ;  /* 0x0000004c844c7220 */ /* 0x040fe40000410000 */
[----:B------:R-:W-:Y:S01]  /*8b40*/  FMUL.FTZ R77, R132, R77 ;  /* 0x0000004d844d7220 */ /* 0x000fe20000410000 */
[----:B------:R-:W-:Y:S01]  /*8b50*/  MUFU.EX2 R227, R227 ;  /* 0x000000e300e37308 */ /* 0x000fe20000000800 */
[C---:B------:R-:W-:Y:S04]  /*8b60*/  FMUL.FTZ R78, R3.reuse, R78 ;  /* 0x0000004e034e7220 */ /* 0x040fe80000410000 */
[C---:B------:R-:W-:Y:S02]  /*8b70*/  FMUL.FTZ R79, R3.reuse, R79 ;  /* 0x0000004f034f7220 */ /* 0x040fe40000410000 */
[C---:B------:R-:W-:Y:S02]  /*8b80*/  FMUL.FTZ R87, R3.reuse, R87 ;  /* 0x0000005703577220 */ /* 0x040fe40000410000 */
[--C-:B------:R-:W-:Y:S01]  /*8b90*/  FFMA.FTZ R179, R178, c[0x0][0x2d0], -R145.reuse ;  /* 0x0000b400b2b37a23 */ /* 0x100fe20000010891 */
[----:B------:R-:W-:Y:S01]  /*8ba0*/  MUFU.EX2 R228, R228 ;  /* 0x000000e400e47308 */ /* 0x000fe20000000800 */
[--C-:B------:R-:W-:Y:S01]  /*8bb0*/  FFMA.FTZ R178, R162, c[0x0][0x2d0], -R145.reuse ;  /* 0x0000b400a2b27a23 */ /* 0x100fe20000010891 */
[C---:B---3--:R-:W-:Y:S01]  /*8bc0*/  HMMA.16816.F32 R76, R136.reuse, R100, R76 ;  /* 0x00000064884c723c */ /* 0x048fe2000000184c */
[----:B------:R-:W-:Y:S02]  /*8bd0*/  LDSM.16.MT88.4 R160, [R135+UR4+0x5900] ;  /* 0x0059000487a0783b */ /* 0x000fe40008004200 */
[C---:B------:R-:W-:Y:S02]  /*8be0*/  FMUL.FTZ R80, R132.reuse, R80 ;  /* 0x0000005084507220 */ /* 0x040fe40000410000 */
[----:B------:R-:W-:Y:S02]  /*8bf0*/  FMUL.FTZ R81, R132, R81 ;  /* 0x0000005184517220 */ /* 0x000fe40000410000 */
[C---:B------:R-:W-:Y:S01]  /*8c00*/  FMUL.FTZ R82, R3.reuse, R82 ;  /* 0x0000005203527220 */ /* 0x040fe20000410000 */
[----:B------:R-:W-:Y:S01]  /*8c10*/  MUFU.EX2 R179, R179 ;  /* 0x000000b300b37308 */ /* 0x000fe20000000800 */
[C---:B------:R-:W-:Y:S03]  /*8c20*/  FMUL.FTZ R83, R3.reuse, R83 ;  /* 0x0000005303537220 */ /* 0x040fe60000410000 */
[----:B------:R-:W-:Y:S01]  /*8c30*/  FFMA.FTZ R145, R144, c[0x0][0x2d0], -R145 ;  /* 0x0000b40090917a23 */ /* 0x000fe20000010891 */
[----:B------:R-:W-:Y:S01]  /*8c40*/  F2FP.PACK_AB R100, R174, R173 ;  /* 0x000000adae64723e */ /* 0x000fe200000000ff */
[C---:B------:R-:W-:Y:S02]  /*8c50*/  FMUL.FTZ R88, R132.reuse, R88 ;  /* 0x0000005884587220 */ /* 0x040fe40000410000 */
[C---:B------:R-:W-:Y:S02]  /*8c60*/  HMMA.16816.F32 R80, R136.reuse, R102, R80 ;  /* 0x000000668850723c */ /* 0x040fe40000001850 */
[----:B------:R3:W-:Y:S01]  /*8c70*/  MUFU.EX2 R229, R145 ;  /* 0x0000009100e57308 */ /* 0x0007e20000000800 */
[C---:B------:R-:W-:Y:S02]  /*8c80*/  FMUL.FTZ R89, R132.reuse, R89 ;  /* 0x0000005984597220 */ /* 0x040fe40000410000 */
[C---:B------:R-:W-:Y:S02]  /*8c90*/  FMUL.FTZ R90, R3.reuse, R90 ;  /* 0x0000005a035a7220 */ /* 0x040fe40000410000 */
[----:B------:R-:W-:Y:S01]  /*8ca0*/  FMUL.FTZ R91, R3, R91 ;  /* 0x0000005b035b7220 */ /* 0x000fe20000410000 */
[C---:B-----5:R-:W-:Y:S04]  /*8cb0*/  HMMA.16816.F32 R84, R136.reuse, R108, R84 ;  /* 0x0000006c8854723c */ /* 0x060fe80000001854 */
[----:B------:R-:W5:Y:S01]  /*8cc0*/  MUFU.EX2 R178, R178 ;  /* 0x000000b200b27308 */ /* 0x000f620000000800 */
[C---:B------:R-:W-:Y:S01]  /*8cd0*/  FMUL.FTZ R92, R132.reuse, R92 ;  /* 0x0000005c845c7220 */ /* 0x040fe20000410000 */
[----:B----4-:R-:W-:Y:S01]  /*8ce0*/  F2FP.PACK_AB R102, R177, R176 ;  /* 0x000000b0b166723e */ /* 0x010fe200000000ff */
[C---:B------:R-:W-:Y:S01]  /*8cf0*/  FMUL.FTZ R93, R132.reuse, R93 ;  /* 0x0000005d845d7220 */ /* 0x040fe20000410000 */
[C---:B------:R-:W-:Y:S01]  /*8d00*/  HMMA.16816.F32 R88, R136.reuse, R110, R88 ;  /* 0x0000006e8858723c */ /* 0x040fe20000001858 */
[----:B------:R-:W4:Y:S03]  /*8d10*/  LDSM.16.MT88.4 R108, [R133+0x900] ;  /* 0x00090000856c783b */ /* 0x000f260000004200 */
[----:B------:R-:W-:Y:S01]  /*8d20*/  FMUL.FTZ R94, R3, R94 ;  /* 0x0000005e035e7220 */ /* 0x000fe20000410000 */
[----:B--2---:R-:W-:Y:S01]  /*8d30*/  F2FP.PACK_AB R103, R181, R180 ;  /* 0x000000b4b567723e */ /* 0x004fe200000000ff */
[C---:B------:R-:W-:Y:S02]  /*8d40*/  FMUL.FTZ R95, R3.reuse, R95 ;  /* 0x0000005f035f7220 */ /* 0x040fe40000410000 */
[C---:B------:R-:W-:Y:S01]  /*8d50*/  FMUL.FTZ R96, R132.reuse, R96 ;  /* 0x0000006084607220 */ /* 0x040fe20000410000 */
[----:B---3--:R-:W-:Y:S03]  /*8d60*/  LDSM.16.MT88.4 R144, [R135+UR4+0x3900] ;  /* 0x003900048790783b */ /* 0x008fe60008004200 */
[----:B------:R-:W-:Y:S01]  /*8d70*/  FMUL.FTZ R97, R132, R97 ;  /* 0x0000006184617220 */ /* 0x000fe20000410000 */
[C---:B-1----:R-:W-:Y:S03]  /*8d80*/  HMMA.16816.F32 R92, R136.reuse, R104, R92 ;  /* 0x00000068885c723c */ /* 0x042fe6000000185c */
[C---:B------:R-:W-:Y:S02]  /*8d90*/  FMUL.FTZ R98, R3.reuse, R98 ;  /* 0x0000006203627220 */ /* 0x040fe40000410000 */
[C---:B------:R-:W-:Y:S01]  /*8da0*/  FMUL.FTZ R99, R3.reuse, R99 ;  /* 0x0000006303637220 */ /* 0x040fe20000410000 */
[----:B-----5:R-:W-:Y:S01]  /*8db0*/  F2FP.PACK_AB R101, R178, R179 ;  /* 0x000000b3b265723e */ /* 0x020fe200000000ff */
[----:B------:R-:W-:Y:S05]  /*8dc0*/  FFMA.FTZ R167, R132, R205, R167 ;  /* 0x000000cd84a77223 */ /* 0x000fea00000100a7 */
[----:B------:R-:W-:Y:S01]  /*8dd0*/  HMMA.16816.F32 R96, R136, R106, R96 ;  /* 0x0000006a8860723c */ /* 0x000fe20000001860 */
[----:B------:R-:W1:Y:S02]  /*8de0*/  LDSM.16.MT88.4 R104, [R164+0x2900] ;  /* 0x00290000a468783b */ /* 0x000e640000004200 */
[----:B------:R-:W-:Y:S02]  /*8df0*/  FFMA.FTZ R171, R3, R206, R171 ;  /* 0x000000ce03ab7223 */ /* 0x000fe400000100ab */
[----:B------:R-:W-:Y:S02]  /*8e00*/  FADD.FTZ R166, R166, R167 ;  /* 0x000000a7a6a67221 */ /* 0x000fe40000010000 */
[----:B------:R-:W-:Y:S01]  /*8e10*/  F2FP.PACK_AB R136, R223, R222 ;  /* 0x000000dedf88723e */ /* 0x000fe200000000ff */
[C---:B------:R-:W-:Y:S05]  /*8e20*/  HMMA.16816.F32 R4, R100.reuse, R112, R4 ;  /* 0x000000706404723c */ /* 0x040fea0000001804 */
[----:B------:R-:W-:Y:S01]  /*8e30*/  F2FP.PACK_AB R138, R225, R224 ;  /* 0x000000e0e18a723e */ /* 0x000fe200000000ff */
[----:B------:R-:W-:Y:S01]  /*8e40*/  FADD.FTZ R170, R170, R171 ;  /* 0x000000abaaaa7221 */ /* 0x000fe20000010000 */
[----:B------:R-:W-:Y:S01]  /*8e50*/  F2FP.PACK_AB R137, R227, R226 ;  /* 0x000000e2e389723e */ /* 0x000fe200000000ff */
[C---:B------:R-:W-:Y:S01]  /*8e60*/  HMMA.16816.F32 R8, R100.reuse, R114, R8 ;  /* 0x000000726408723c */ /* 0x040fe20000001808 */
[----:B------:R-:W-:Y:S03]  /*8e70*/  LDSM.16.MT88.4 R112, [R133+0x4900] ;  /* 0x004900008570783b */ /* 0x000fe60000004200 */
[----:B------:R-:W-:Y:S01]  /*8e80*/  F2FP.PACK_AB R139, R229, R228 ;  /* 0x000000e4e58b723e */ /* 0x000fe200000000ff */
[----:B------:R-:W-:Y:S02]  /*8e90*/  FADD.FTZ R165, R165, R166 ;  /* 0x000000a6a5a57221 */ /* 0x000fe40000010000 */
[----:B------:R-:W-:Y:S01]  /*8ea0*/  FADD.FTZ R169, R169, R170 ;  /* 0x000000aaa9a97221 */ /* 0x000fe20000010000 */
[C---:B----4-:R-:W-:Y:S04]  /*8eb0*/  HMMA.16816.F32 R12, R100.reuse, R108, R12 ;  /* 0x0000006c640c723c */ /* 0x050fe8000000180c */
[----:B------:R-:W-:Y:S02]  /*8ec0*/  FADD.FTZ R168, R168, R165 ;  /* 0x000000a5a8a87221 */ /* 0x000fe40000010000 */
[----:B------:R-:W-:Y:S02]  /*8ed0*/  FADD.FTZ R172, R172, R169 ;  /* 0x000000a9acac7221 */ /* 0x000fe40000010000 */
[C---:B------:R-:W-:Y:S01]  /*8ee0*/  HMMA.16816.F32 R16, R100.reuse, R110, R16 ;  /* 0x0000006e6410723c */ /* 0x040fe20000001810 */
[----:B------:R-:W2:Y:S03]  /*8ef0*/  LDSM.16.MT88.4 R108, [R135+UR4+0x4900] ;  /* 0x00490004876c783b */ /* 0x000ea60008004200 */
[----:B------:R-:W-:Y:S02]  /*8f00*/  FADD.FTZ R3, R173, R168 ;  /* 0x000000a8ad037221 */ /* 0x000fe40000010000 */
[----:B------:R-:W-:Y:S02]  /*8f10*/  FADD.FTZ R179, R179, R172 ;  /* 0x000000acb3b37221 */ /* 0x000fe40000010000 */
[C---:B------:R-:W-:Y:S04]  /*8f20*/  HMMA.16816.F32 R20, R100.reuse, R116, R20 ;  /* 0x000000746414723c */ /* 0x040fe80000001814 */
[----:B------:R-:W-:Y:S02]  /*8f30*/  FADD.FTZ R3, R174, R3 ;  /* 0x00000003ae037221 */ /* 0x000fe40000010000 */
[----:B------:R-:W-:Y:S02]  /*8f40*/  FADD.FTZ R179, R178, R179 ;  /* 0x000000b3b2b37221 */ /* 0x000fe40000010000 */
[C---:B------:R-:W-:Y:S01]  /*8f50*/  HMMA.16816.F32 R24, R100.reuse, R118, R24 ;  /* 0x000000766418723c */ /* 0x040fe20000001818 */
[----:B------:R-:W-:Y:S03]  /*8f60*/  LDSM.16.MT88.4 R116, [R164+0x4900] ;  /* 0x00490000a474783b */ /* 0x000fe60000004200 */
[----:B------:R-:W-:Y:S01]  /*8f70*/  FADD.FTZ R176, R176, R3 ;  /* 0x00000003b0b07221 */ /* 0x000fe20000010000 */
[----:B------:R-:W-:Y:S01]  /*8f80*/  IADD3 R3, R210, -0x2, RZ ;  /* 0xfffffffed2037810 */ /* 0x000fe20007ffe0ff */
[----:B------:R-:W-:Y:S02]  /*8f90*/  FADD.FTZ R180, R180, R179 ;  /* 0x000000b3b4b47221 */ /* 0x000fe40000010000 */
[C---:B------:R-:W-:Y:S03]  /*8fa0*/  HMMA.16816.F32 R28, R100.reuse, R120, R28 ;  /* 0x00000078641c723c */ /* 0x040fe6000000181c */
[----:B------:R-:W-:Y:S01]  /*8fb0*/  ISETP.GE.AND P0, PT, R3, UR11, PT ;  /* 0x0000000b03007c0c */ /* 0x000fe2000bf06270 */
[----:B------:R-:W-:Y:S02]  /*8fc0*/  FADD.FTZ R177, R177, R176 ;  /* 0x000000b0b1b17221 */ /* 0x000fe40000010000 */
[----:B------:R-:W-:Y:S02]  /*8fd0*/  FADD.FTZ R181, R181, R180 ;  /* 0x000000b4b5b57221 */ /* 0x000fe40000010000 */
[C---:B------:R-:W-:Y:S01]  /*8fe0*/  HMMA.16816.F32 R32, R100.reuse, R122, R32 ;  /* 0x0000007a6420723c */ /* 0x040fe20000001820 */
[----:B------:R-:W-:Y:S07]  /*8ff0*/  LDSM.16.MT88.4 R120, [R133+0x1100] ;  /* 0x001100008578783b */ /* 0x000fee0000004200 */
[C---:B------:R-:W-:Y:S08]  /*9000*/  HMMA.16816.F32 R36, R100.reuse, R124, R36 ;  /* 0x0000007c6424723c */ /* 0x040ff00000001824 */
[C---:B------:R-:W-:Y:S01]  /*9010*/  HMMA.16816.F32 R40, R100.reuse, R126, R40 ;  /* 0x0000007e6428723c */ /* 0x040fe20000001828 */
[----:B------:R-:W-:Y:S07]  /*9020*/  LDSM.16.MT88.4 R124, [R164+0x1100] ;  /* 0x00110000a47c783b */ /* 0x000fee0000004200 */
[C---:B------:R-:W-:Y:S08]  /*9030*/  HMMA.16816.F32 R44, R100.reuse, R128, R44 ;  /* 0x00000080642c723c */ /* 0x040ff0000000182c */
[C---:B------:R-:W-:Y:S08]  /*9040*/  HMMA.16816.F32 R48, R100.reuse, R130, R48 ;  /* 0x000000826430723c */ /* 0x040ff00000001830 */
[C---:B------:R-:W-:Y:S08]  /*9050*/  HMMA.16816.F32 R52, R100.reuse, R140, R52 ;  /* 0x0000008c6434723c */ /* 0x040ff00000001834 */
[C---:B------:R-:W-:Y:S01]  /*9060*/  HMMA.16816.F32 R56, R100.reuse, R142, R56 ;  /* 0x0000008e6438723c */ /* 0x040fe20000001838 */
[----:B------:R-:W-:Y:S07]  /*9070*/  LDSM.16.MT88.4 R140, [R164+0x1900] ;  /* 0x00190000a48c783b */ /* 0x000fee0000004200 */
[C---:B-1----:R-:W-:Y:S08]  /*9080*/  HMMA.16816.F32 R60, R100.reuse, R104, R60 ;  /* 0x00000068643c723c */ /* 0x042ff0000000183c */
[C---:B------:R-:W-:Y:S01]  /*9090*/  HMMA.16816.F32 R64, R100.reuse, R106, R64 ;  /* 0x0000006a6440723c */ /* 0x040fe20000001840 */
[----:B------:R-:W1:Y:S07]  /*90a0*/  LDSM.16.MT88.4 R104, [R134+UR4+0x4900] ;  /* 0x004900048668783b */ /* 0x000e6e0008004200 */
[C---:B--2---:R-:W-:Y:S08]  /*90b0*/  HMMA.16816.F32 R68, R100.reuse, R108, R68 ;  /* 0x0000006c6444723c */ /* 0x044ff00000001844 */
[C---:B------:R-:W-:Y:S01]  /*90c0*/  HMMA.16816.F32 R72, R100.reuse, R110, R72 ;  /* 0x0000006e6448723c */ /* 0x040fe20000001848 */
[----:B------:R-:W2:Y:S07]  /*90d0*/  LDSM.16.MT88.4 R108, [R135+UR4+0x1100] ;  /* 0x00110004876c783b */ /* 0x000eae0008004200 */
[C---:B------:R-:W-:Y:S08]  /*90e0*/  HMMA.16816.F32 R76, R100.reuse, R112, R76 ;  /* 0x00000070644c723c */ /* 0x040ff0000000184c */
[C---:B------:R-:W-:Y:S01]  /*90f0*/  HMMA.16816.F32 R80, R100.reuse, R114, R80 ;  /* 0x000000726450723c */ /* 0x040fe20000001850 */
[----:B------:R-:W3:Y:S07]  /*9100*/  LDSM.16.MT88.4 R112, [R134+UR4+0x1100] ;  /* 0x001100048670783b */ /* 0x000eee0008004200 */
[C---:B-1----:R-:W-:Y:S08]  /*9110*/  HMMA.16816.F32 R84, R100.reuse, R104, R84 ;  /* 0x000000686454723c */ /* 0x042ff00000001854 */
[C---:B------:R-:W-:Y:S01]  /*9120*/  HMMA.16816.F32 R88, R100.reuse, R106, R88 ;  /* 0x0000006a6458723c */ /* 0x040fe20000001858 */
[----:B------:R-:W1:Y:S07]  /*9130*/  LDSM.16.MT88.4 R104, [R135+UR4+0x3100] ;  /* 0x003100048768783b */ /* 0x000e6e0008004200 */
[C---:B------:R-:W-:Y:S08]  /*9140*/  HMMA.16816.F32 R92, R100.reuse, R116, R92 ;  /* 0x00000074645c723c */ /* 0x040ff0000000185c */
[----:B------:R-:W-:Y:S01]  /*9150*/  HMMA.16816.F32 R96, R100, R118, R96 ;  /* 0x000000766460723c */ /* 0x000fe20000001860 */
[----:B------:R-:W4:Y:S06]  /*9160*/  LDSM.16.MT88.4 R116, [R133+0x3100] ;  /* 0x003100008574783b */ /* 0x000f2c0000004200 */
        /* <DEDUP_REMOVED lines=14> */
[----:B------:R-:W2:Y:S03]  /*9250*/  LDSM.16.MT88.4 R108, [R134+UR4+0x3100] ;  /* 0x00310004866c783b */ /* 0x000ea60008004200 */
[----:B------:R-:W-:Y:S02]  /*9260*/  FADD.FTZ R222, R222, R217 ;  /* 0x000000d9dede7221 */ /* 0x000fe40000010000 */
[----:B------:R-:W-:Y:S02]  /*9270*/  FADD.FTZ R226, R226, R221 ;  /* 0x000000dde2e27221 */ /* 0x000fe40000010000 */
[C---:B------:R-:W-:Y:S04]  /*9280*/  HMMA.16816.F32 R12, R100.reuse, R120, R12 ;  /* 0x00000078640c723c */ /* 0x040fe8000000180c */
[----:B------:R-:W-:Y:S02]  /*9290*/  FADD.FTZ R223, R223, R222 ;  /* 0x000000dedfdf7221 */ /* 0x000fe40000010000 */
[----:B------:R-:W-:Y:S02]  /*92a0*/  FADD.FTZ R227, R227, R226 ;  /* 0x000000e2e3e37221 */ /* 0x000fe40000010000 */
[C---:B------:R-:W-:Y:S04]  /*92b0*/  HMMA.16816.F32 R16, R100.reuse, R122, R16 ;  /* 0x0000007a6410723c */ /* 0x040fe80000001810 */
[----:B------:R-:W-:Y:S02]  /*92c0*/  FADD.FTZ R224, R224, R223 ;  /* 0x000000dfe0e07221 */ /* 0x000fe40000010000 */
[----:B------:R-:W-:Y:S02]  /*92d0*/  FADD.FTZ R206, R228, R227 ;  /* 0x000000e3e4ce7221 */ /* 0x000fe40000010000 */
[C---:B---3--:R-:W-:Y:S04]  /*92e0*/  HMMA.16816.F32 R20, R100.reuse, R112, R20 ;  /* 0x000000706414723c */ /* 0x048fe80000001814 */
[----:B------:R-:W-:Y:S02]  /*92f0*/  FADD.FTZ R205, R225, R224 ;  /* 0x000000e0e1cd7221 */ /* 0x000fe40000010000 */
[----:B------:R-:W-:Y:S02]  /*9300*/  FADD.FTZ R206, R229, R206 ;  /* 0x000000cee5ce7221 */ /* 0x000fe40000010000 */
[C---:B------:R-:W-:Y:S01]  /*9310*/  HMMA.16816.F32 R24, R100.reuse, R114, R24 ;  /* 0x000000726418723c */ /* 0x040fe20000001818 */
[----:B------:R-:W3:Y:S07]  /*9320*/  LDSM.16.MT88.4 R112, [R164+0x3100] ;  /* 0x00310000a470783b */ /* 0x000eee0000004200 */
[C---:B------:R-:W-:Y:S08]  /*9330*/  HMMA.16816.F32 R28, R100.reuse, R124, R28 ;  /* 0x0000007c641c723c */ /* 0x040ff0000000181c */
[C---:B------:R-:W-:Y:S01]  /*9340*/  HMMA.16816.F32 R32, R100.reuse, R126, R32 ;  /* 0x0000007e6420723c */ /* 0x040fe20000001820 */
[----:B------:R-:W-:Y:S07]  /*9350*/  LDSM.16.MT88.4 R124, [R135+UR4+0x1900] ;  /* 0x00190004877c783b */ /* 0x000fee0008004200 */
[C---:B-1----:R-:W-:Y:S08]  /*9360*/  HMMA.16816.F32 R36, R100.reuse, R104, R36 ;  /* 0x000000686424723c */ /* 0x042ff00000001824 */
[C---:B------:R-:W-:Y:S01]  /*9370*/  HMMA.16816.F32 R40, R100.reuse, R106, R40 ;  /* 0x0000006a6428723c */ /* 0x040fe20000001828 */
[----:B------:R-:W1:Y:S07]  /*9380*/  LDSM.16.MT88.4 R104, [R135+UR4+0x5100] ;  /* 0x005100048768783b */ /* 0x000e6e0008004200 */
[C---:B----4-:R-:W-:Y:S08]  /*9390*/  HMMA.16816.F32 R44, R100.reuse, R116, R44 ;  /* 0x00000074642c723c */ /* 0x050ff0000000182c */
[C---:B------:R-:W-:Y:S01]  /*93a0*/  HMMA.16816.F32 R48, R100.reuse, R118, R48 ;  /* 0x000000766430723c */ /* 0x040fe20000001830 */
[----:B------:R-:W4:Y:S07]  /*93b0*/  LDSM.16.MT88.4 R116, [R133+0x5100] ;  /* 0x005100008574783b */ /* 0x000f2e0000004200 */
[C---:B--2---:R-:W-:Y:S08]  /*93c0*/  HMMA.16816.F32 R52, R100.reuse, R108, R52 ;  /* 0x0000006c6434723c */ /* 0x044ff00000001834 */
[C---:B------:R-:W-:Y:S01]  /*93d0*/  HMMA.16816.F32 R56, R100.reuse, R110, R56 ;  /* 0x0000006e6438723c */ /* 0x040fe20000001838 */
[----:B------:R-:W2:Y:S07]  /*93e0*/  LDSM.16.MT88.4 R108, [R134+UR4+0x5100] ;  /* 0x00510004866c783b */ /* 0x000eae0008004200 */
[C---:B---3--:R-:W-:Y:S08]  /*93f0*/  HMMA.16816.F32 R60, R100.reuse, R112, R60 ;  /* 0x00000070643c723c */ /* 0x048ff0000000183c */
[C---:B------:R-:W-:Y:S01]  /*9400*/  HMMA.16816.F32 R64, R100.reuse, R114, R64 ;  /* 0x000000726440723c */ /* 0x040fe20000001840 */
[----:B------:R-:W3:Y:S07]  /*9410*/  LDSM.16.MT88.4 R112, [R164+0x5100] ;  /* 0x00510000a470783b */ /* 0x000eee0000004200 */
[C---:B-1----:R-:W-:Y:S08]  /*9420*/  HMMA.16816.F32 R68, R100.reuse, R104, R68 ;  /* 0x000000686444723c */ /* 0x042ff00000001844 */
[C---:B------:R-:W-:Y:S01]  /*9430*/  HMMA.16816.F32 R72, R100.reuse, R106, R72 ;  /* 0x0000006a6448723c */ /* 0x040fe20000001848 */
[----:B------:R-:W-:Y:S07]  /*9440*/  LDSM.16.MT88.4 R104, [R134+UR4+0x1900] ;  /* 0x001900048668783b */ /* 0x000fee0008004200 */
[C---:B----4-:R-:W-:Y:S08]  /*9450*/  HMMA.16816.F32 R76, R100.reuse, R116, R76 ;  /* 0x00000074644c723c */ /* 0x050ff0000000184c */
[C---:B------:R-:W-:Y:S01]  /*9460*/  HMMA.16816.F32 R80, R100.reuse, R118, R80 ;  /* 0x000000766450723c */ /* 0x040fe20000001850 */
[----:B------:R-:W1:Y:S07]  /*9470*/  LDSM.16.MT88.4 R116, [R133+0x1900] ;  /* 0x001900008574783b */ /* 0x000e6e0000004200 */
[C---:B--2---:R-:W-:Y:S08]  /*9480*/  HMMA.16816.F32 R84, R100.reuse, R108, R84 ;  /* 0x0000006c6454723c */ /* 0x044ff00000001854 */
[C---:B------:R-:W-:Y:S08]  /*9490*/  HMMA.16816.F32 R88, R100.reuse, R110, R88 ;  /* 0x0000006e6458723c */ /* 0x040ff00000001858 */
[C---:B---3--:R-:W-:Y:S08]  /*94a0*/  HMMA.16816.F32 R92, R100.reuse, R112, R92 ;  /* 0x00000070645c723c */ /* 0x048ff0000000185c */
[----:B------:R-:W-:Y:S08]  /*94b0*/  HMMA.16816.F32 R96, R100, R114, R96 ;  /* 0x000000726460723c */ /* 0x000ff00000001860 */
[C---:B------:R-:W-:Y:S01]  /*94c0*/  HMMA.16816.F32 R128, R136.reuse, R124, R4 ;  /* 0x0000007c8880723c */ /* 0x040fe20000001804 */
[----:B------:R-:W2:Y:S07]  /*94d0*/  LDSM.16.MT88.4 R4, [R133+0x5900] ;  /* 0x005900008504783b */ /* 0x000eae0000004200 */
[C---:B------:R-:W-:Y:S01]  /*94e0*/  HMMA.16816.F32 R124, R136.reuse, R126, R8 ;  /* 0x0000007e887c723c */ /* 0x040fe20000001808 */
[----:B------:R-:W3:Y:S07]  /*94f0*/  LDSM.16.MT88.4 R8, [R134+UR4+0x5900] ;  /* 0x005900048608783b */ /* 0x000eee0008004200 */
        /* <DEDUP_REMOVED lines=17> */
[C---:B--2---:R-:W-:Y:S08]  /*9610*/  HMMA.16816.F32 R76, R136.reuse, R4, R76 ;  /* 0x00000004884c723c */ /* 0x044ff0000000184c */
[C---:B------:R-:W-:Y:S08]  /*9620*/  HMMA.16816.F32 R80, R136.reuse, R6, R80 ;  /* 0x000000068850723c */ /* 0x040ff00000001850 */
[C---:B---3--:R-:W-:Y:S08]  /*9630*/  HMMA.16816.F32 R84, R136.reuse, R8, R84 ;  /* 0x000000088854723c */ /* 0x048ff00000001854 */
[C---:B------:R-:W-:Y:S08]  /*9640*/  HMMA.16816.F32 R88, R136.reuse, R10, R88 ;  /* 0x0000000a8858723c */ /* 0x040ff00000001858 */
[C---:B-1----:R-:W-:Y:S08]  /*9650*/  HMMA.16816.F32 R92, R136.reuse, R12, R92 ;  /* 0x0000000c885c723c */ /* 0x042ff0000000185c */
[----:B------:R-:W-:Y:S01]  /*9660*/  HMMA.16816.F32 R96, R136, R14, R96 ;  /* 0x0000000e8860723c */ /* 0x000fe20000001860 */
[----:B------:R-:W-:-:S07]  /*9670*/  @!P0 BRA `(.L_x_1966) ;  /* 0x0000040000008947 */ /* 0x000fce0003800000 */
[----:B------:R-:W-:Y:S01]  /*9680*/  ISETP.NE.AND P2, PT, R195, 0x1, PT ;  /* 0x00000001c300780c */ /* 0x000fe20003f45270 */
[----:B------:R-:W-:Y:S01]  /*9690*/  IMAD.MOV.U32 R198, RZ, RZ, RZ ;  /* 0x000000ffffc67224 */ /* 0x000fe200078e00ff */
[----:B------:R-:W-:Y:S02]  /*96a0*/  IADD3 R199, R201, R175, R202 ;  /* 0x000000afc9c77210 */ /* 0x000fe40007ffe0ca */
[----:B------:R-:W-:Y:S02]  /*96b0*/  IADD3 R12, -R214, 0x10, RZ ;  /* 0x00000010d60c7810 */ /* 0x000fe40007ffe1ff */
[----:B------:R-:W-:Y:S02]  /*96c0*/  IADD3 R199, R199, -0x80, RZ ;  /* 0xffffff80c7c77810 */ /* 0x000fe40007ffe0ff */
[----:B------:R-:W-:Y:S02]  /*96d0*/  LOP3.LUT R12, R12, 0xf, RZ, 0xc0, !PT ;  /* 0x0000000f0c0c7812 */ /* 0x000fe400078ec0ff */
[----:B------:R-:W-:Y:S01]  /*96e0*/  IADD3 R11, -R211, 0x10, RZ ;  /* 0x00000010d30b7810 */ /* 0x000fe20007ffe1ff */
[----:B------:R-:W-:Y:S02]  /*96f0*/  IMAD.MOV.U32 R3, RZ, RZ, R199 ;  /* 0x000000ffff037224 */ /* 0x000fe400078e00c7 */
[----:B------:R-:W-:Y:S01]  /*9700*/  @P2 IMAD.HI.U32 R6, R199, c[0x0][0x2bc], RZ ;  /* 0x0000af00c7062a27 */ /* 0x000fe200078e00ff */
[----:B------:R-:W-:Y:S04]  /*9710*/  LOP3.LUT R11, R11, 0xf, RZ, 0xc0, !PT ;  /* 0x0000000f0b0b7812 */ /* 0x000fe800078ec0ff */
[----:B------:R-:W-:Y:S04]  /*9720*/  @P2 SHF.R.U32.HI R3, RZ, c[0x0][0x2c0], R6 ;  /* 0x0000b000ff032a19 */ /* 0x000fe80000011606 */
[C---:B------:R-:W-:Y:S04]  /*9730*/  @!P3 IADD3 R7, P0, R3.reuse, UR18, RZ ;  /* 0x000000120307bc10 */ /* 0x040fe8000ff1e0ff */
[----:B------:R-:W-:Y:S02]  /*9740*/  @!P3 LEA.HI.X.SX32 R6, R3, UR10, 0x1, P0 ;  /* 0x0000000a0306bc11 */ /* 0x000fe400080f0eff */
[C---:B------:R-:W-:Y:S04]  /*9750*/  @!P3 LEA R4, P0, R7.reuse, c[0x0][0x2a0], 0x2 ;  /* 0x0000a8000704ba11 */ /* 0x040fe800078010ff */
[----:B------:R-:W-:Y:S01]  /*9760*/  @!P3 LEA.HI.X R5, R7, c[0x0][0x2a4], R6, 0x2, P0 ;  /* 0x0000a9000705ba11 */ /* 0x000fe200000f1406 */
[----:B------:R-:W-:Y:S04]  /*9770*/  IMAD.MOV R6, RZ, RZ, -R3 ;  /* 0x000000ffff067224 */ /* 0x000fe800078e0a03 */
[----:B------:R-:W2:Y:S01]  /*9780*/  @!P3 LDG.E R198, [R4.64] ;  /* 0x0000001404c6b981 */ /* 0x000ea2000c1e1900 */
[----:B------:R-:W-:Y:S04]  /*9790*/  IMAD R199, R6, c[0x0][0x2b8], R199 ;  /* 0x0000ae0006c77a24 */ /* 0x000fe800078e02c7 */
        /* <DEDUP_REMOVED lines=11> */
[C---:B------:R-:W-:Y:S02]  /*9850*/  LEA R5, P0, R7.reuse, c[0x0][0x1c8], 0x1 ;  /* 0x0000720007057a11 */ /* 0x040fe400078008ff */
        /* <DEDUP_REMOVED lines=8> */
[----:B-1----:R-:W-:Y:S04]  /*98e0*/  IADD3 R12, P1, P0, R12, R8, R215 ;  /* 0x000000080c0c7210 */ /* 0x002fe8000783e0d7 */
[----:B--2---:R-:W-:Y:S02]  /*98f0*/  IADD3.X R13, RZ, R14, R216, P1, P0 ;  /* 0x0000000eff0d7210 */ /* 0x004fe40000fe04d8 */
[----:B------:R-:W-:Y:S02]  /*9900*/  IADD3 R10, P1, P0, R11, R8, R212 ;  /* 0x000000080b0a7210 */ /* 0x000fe4000783e0d4 */
[----:B---3--:R-:W-:Y:S02]  /*9910*/  SHF.L.U64.HI R5, R194, 0x1, R197 ;  /* 0x00000001c2057819 */ /* 0x008fe400000102c5 */
[----:B------:R-:W-:Y:S01]  /*9920*/  IADD3.X R11, RZ, R14, R213, P1, P0 ;  /* 0x0000000eff0b7210 */ /* 0x000fe20000fe04d5 */
[----:B-----5:R-:W-:Y:S01]  /*9930*/  IMAD.U32 R3, RZ, RZ, UR15 ;  /* 0x0000000fff037e24 */ /* 0x020fe2000f8e00ff */
[----:B------:R-:W-:Y:S03]  /*9940*/  IADD3 R8, P1, P0, R9, R8, R4 ;  /* 0x0000000809087210 */ /* 0x000fe6000783e004 */
[----:B------:R-:W-:Y:S01]  /*9950*/  IMAD R3, R3, 0x3000, R200 ;  /* 0x0000300003037824 */ /* 0x000fe200078e02c8 */
[----:B------:R-:W-:Y:S02]  /*9960*/  IADD3.X R9, RZ, R14, R5, P1, P0 ;  /* 0x0000000eff097210 */ /* 0x000fe40000fe0405 */
[C---:B----4-:R-:W-:Y:S02]  /*9970*/  IADD3 R16, P1, R7.reuse, R215, RZ ;  /* 0x000000d707107210 */ /* 0x050fe40007f3e0ff */
[C---:B------:R-:W-:Y:S03]  /*9980*/  IADD3 R14, P0, R7.reuse, R212, RZ ;  /* 0x000000d4070e7210 */ /* 0x040fe60007f1e0ff */
[----:B------:R-:W-:Y:S01]  /*9990*/  IMAD.X R17, R6, 0x1, R216, P1 ;  /* 0x0000000106117824 */ /* 0x000fe200008e06d8 */
[----:B------:R-:W-:Y:S01]  /*99a0*/  ISETP.NE.U32.AND P1, PT, R214, RZ, PT ;  /* 0x000000ffd600720c */ /* 0x000fe20003f25070 */
[C---:B------:R-:W-:Y:S01]  /*99b0*/  IMAD.X R15, R6.reuse, 0x1, R213, P0 ;  /* 0x00000001060f7824 */ /* 0x040fe200000e06d5 */
[----:B------:R-:W-:Y:S01]  /*99c0*/  IADD3 R4, P0, R7, R4, RZ ;  /* 0x0000000407047210 */ /* 0x000fe20007f1e0ff */
[----:B------:R-:W-:Y:S04]  /*99d0*/  IMAD.SHL.U32 R7, R3, 0x2, RZ ;  /* 0x0000000203077824 */ /* 0x000fe800078e00ff */
[----:B------:R-:W-:Y:S01]  /*99e0*/  IMAD.X R5, R6, 0x1, R5, P0 ;  /* 0x0000000106057824 */ /* 0x000fe200000e0605 */
[----:B------:R1:W-:Y:S01]  /*99f0*/  LDGSTS.E.BYPASS.LTC128B.128 [R7+0xc100], [R16.64], !P5 ;  /* 0x0c10000010077fae */ /* 0x0003e2000e901d54 */
        /* <DEDUP_REMOVED lines=8> */
.L_x_1966:
[----:B------:R-:W-:Y:S01]  /*9a80*/  UISETP.GE.AND UP3, UPT, UR5, 0x1, UPT ;  /* 0x000000010500788c */ /* 0x000fe2000bf66270 */
[----:B------:R2:W3:Y:S01]  /*9a90*/  R2UR UR4, R210 ;  /* 0x00000000d20473c2 */ /* 0x0004e200000e0000 */
[----:B------:R-:W0:Y:S01]  /*9aa0*/  LDGDEPBAR ;  /* 0x00000000000079af */ /* 0x000e220000000000 */
[----:B------:R-:W-:Y:S02]  /*9ab0*/  IMAD.MOV.U32 R3, RZ, RZ, R0 ;  /* 0x000000ffff037224 */ /* 0x000fe400078e0000 */
[----:B------:R-:W-:Y:S01]  /*9ac0*/  IMAD.MOV.U32 R132, RZ, RZ, R2 ;  /* 0x000000ffff847224 */ /* 0x000fe200078e0002 */
[----:B--2---:R-:W-:Y:S01]  /*9ad0*/  IADD3 R210, R210, -0x1, RZ ;  /* 0xffffffffd2d27810 */ /* 0x004fe20007ffe0ff */
[----:B---3--:R-:W-:Y:S02]  /*9ae0*/  UISETP.GT.AND UP2, UPT, UR4, UR7, UPT ;  /* 0x000000070400728c */ /* 0x008fe4000bf44270 */
[----:B------:R-:W-:Y:S04]  /*9af0*/  UIADD3 UR4, UR5, 0x1, URZ ;  /* 0x0000000105047890 */ /* 0x000fe8000fffe03f */
[----:B------:R-:W-:Y:S01]  /*9b00*/  USEL UR5, UR4, URZ, !UP3 ;  /* 0x0000003f04057287 */ /* 0x000fe2000d800000 */
[----:B------:R-:W-:Y:S11]  /*9b10*/  PLOP3.LUT P0, PT, PT, PT, UP2, 0x80, 0x0 ;  /* 0x000000000000781c */ /* 0x000ff60003f0f028 */
[----:B------:R-:W-:Y:S02]  /*9b20*/  @!UPT UIADD3 URZ, URZ, URZ, URZ ;  /* 0x0000003f3f3ff290 */ /* 0x000fe4000fffe03f */
[----:B------:R-:W-:-:S05]  /*9b30*/  @P0 BRA `(.L_x_1967) ;  /* 0xffffc50000000947 */ /* 0x000fca000383ffff */
.L_x_1956:
[----:B------:R-:W-:Y:S01]  /*9b40*/  IMAD.MOV.U32 R3, RZ, RZ, 0x1 ;  /* 0x00000001ff037424 */ /* 0x000fe200078e00ff */
[----:B------:R-:W-:Y:S01]  /*9b50*/  ULEA UR4, UR6, 0x7f, 0x7 ;  /* 0x0000007f06047891 */ /* 0x000fe2000f8e383f */
[----:B------:R-:W-:Y:S01]  /*9b60*/  PLOP3.LUT P0, PT, PT, PT, UP0, 0x40, 0x0 ;  /* 0x000000000000781c */ /* 0x000fe20003f0e808 */
[----:B-1----:R-:W-:Y:S01]  /*9b70*/  IMAD.MOV.U32 R4, RZ, RZ, c[0x0][0x2ac] ;  /* 0x0000ab00ff047624 */ /* 0x002fe200078e00ff */
[----:B------:R-:W-:Y:S01]  /*9b80*/  ULDC.64 UR6, c[0x0][0x2c8] ;  /* 0x0000b20000067ab9 */ /* 0x000fe20000000a00 */
[----:B------:R-:W-:Y:S01]  /*9b90*/  IADD3 R5, R3, -c[0x0][0x168], RZ ;  /* 0x80005a0003057a10 */ /* 0x000fe20007ffe0ff */
[----:B------:R-:W-:-:S04]  /*9ba0*/  UIMAD.WIDE.U32 UR24, UR4, UR6, URZ ;  /* 0x00000006041872a5 */ /* 0x000fc8000f8e003f */
[----:B------:R-:W-:Y:S01]  /*9bb0*/  @UP1 USHF.R.U32.HI UR4, URZ, UR7, UR25 ;  /* 0x000000073f041299 */ /* 0x000fe20008011619 */
[----:B------:R-:W-:-:S05]  /*9bc0*/  IMAD R4, R4, c[0x0][0x1d0], R5 ;  /* 0x0000740004047a24 */ /* 0x000fca00078e0205 */
[----:B------:R-:W-:-:S04]  /*9bd0*/  IADD3 R4, R4, UR4, RZ ;  /* 0x0000000404047c10 */ /* 0x000fc8000fffe0ff */
[----:B------:R-:W-:Y:S01]  /*9be0*/  IADD3 R5, R4, -c[0x0][0x324], RZ ;  /* 0x8000c90004057a10 */ /* 0x000fe20007ffe0ff */
[----:B------:R-:W-:Y:S05]  /*9bf0*/  @P0 BRA `(.L_x_1968) ;  /* 0x000000d000000947 */ /* 0x000fea0003800000 */
[----:B------:R-:W-:-:S13]  /*9c00*/  ISETP.GT.AND P0, PT, R4, -0x1, PT ;  /* 0xffffffff0400780c */ /* 0x000fda0003f04270 */
[----:B------:R-:W-:Y:S05]  /*9c10*/  @P0 BRA `(.L_x_1969) ;  /* 0x0000006000000947 */ /* 0x000fea0003800000 */
[----:B------:R-:W-:Y:S02]  /*9c20*/  ISETP.NE.AND P0, PT, R3, c[0x0][0x32c], PT ;  /* 0x0000cb0003007a0c */ /* 0x000fe40003f05270 */
[----:B------:R-:W-:-:S11]  /*9c30*/  LOP3.LUT R4, RZ, R4, RZ, 0x33, !PT ;  /* 0x00000004ff047212 */ /* 0x000fd600078e33ff */
[----:B------:R-:W-:-:S05]  /*9c40*/  @P0 IMAD.HI.U32 R3, R4, c[0x0][0x330], RZ ;  /* 0x0000cc0004030a27 */ /* 0x000fca00078e00ff */
[----:B------:R-:W-:-:S04]  /*9c50*/  @P0 SHF.R.U32.HI R4, RZ, c[0x0][0x334], R3 ;  /* 0x0000cd00ff040a19 */ /* 0x000fc80000011603 */
[----:B------:R-:W-:Y:S01]  /*9c60*/  LOP3.LUT R4, RZ, R4, RZ, 0x33, !PT ;  /* 0x00000004ff047212 */ /* 0x000fe200078e33ff */
[----:B------:R-:W-:Y:S05]  /*9c70*/  BRA `(.L_x_1970) ;  /* 0x0000003000007947 */ /* 0x000fea0003800000 */
.L_x_1969:
[----:B------:R-:W-:-:S13]  /*9c80*/  ISETP.NE.AND P0, PT, R3, c[0x0][0x32c], PT ;  /* 0x0000cb0003007a0c */ /* 0x000fda0003f05270 */
[----:B------:R-:W-:-:S05]  /*9c90*/  @P0 IMAD.HI.U32 R3, R4, c[0x0][0x330], RZ ;  /* 0x0000cc0004030a27 */ /* 0x000fca00078e00ff */
[----:B------:R-:W-:-:S05]  /*9ca0*/  @P0 SHF.R.U32.HI R4, RZ, c[0x0][0x334], R3 ;  /* 0x0000cd00ff040a19 */ /* 0x000fca0000011603 */
.L_x_1970:
[----:B------:R-:W-:-:S05]  /*9cb0*/  IMAD R4, R4, c[0x0][0x32c], RZ ;  /* 0x0000cb0004047a24 */ /* 0x000fca00078e02ff */
[----:B------:R-:W-:-:S04]  /*9cc0*/  IMNMX R5, R5, R4, !PT ;  /* 0x0000000405057217 */ /* 0x000fc80007800200 */
.L_x_1968:
[----:B------:R-:W-:-:S04]  /*9cd0*/  IADD3 R4, R5, 0x3f, RZ ;  /* 0x0000003f05047810 */ /* 0x000fc80007ffe0ff */
[----:B------:R-:W-:-:S04]  /*9ce0*/  SHF.R.S32.HI R3, RZ, 0x1f, R4 ;  /* 0x0000001fff037819 */ /* 0x000fc80000011404 */
[----:B------:R-:W-:-:S04]  /*9cf0*/  LEA.HI R3, R3, R4, RZ, 0x6 ;  /* 0x0000000403037211 */ /* 0x000fc800078f30ff */
[----:B------:R-:W-:-:S04]  /*9d00*/  SHF.R.S32.HI R217, RZ, 0x6, R3 ;  /* 0x00000006ffd97819 */ /* 0x000fc80000011403 */
[----:B------:R-:W-:-:S04]  /*9d10*/  IMNMX R217, R217, UR11, !PT ;  /* 0x0000000bd9d97c17 */ /* 0x000fc8000f800200 */
[----:B------:R-:W-:-:S13]  /*9d20*/  ISETP.GE.AND P0, PT, R210, R217, PT ;  /* 0x000000d9d200720c */ /* 0x000fda0003f06270 */
[----:B------:R-:W-:Y:S05]  /*9d30*/  @!P0 BRA `(.L_x_1971) ;  /* 0x000030a000008947 */ /* 0x000fea0003800000 */
[----:B------:R-:W-:Y:S01]  /*9d40*/  IMAD.MOV.U32 R186, RZ, RZ, 0x20 ;  /* 0x00000020ffba7424 */ /* 0x000fe200078e00ff */
[----:B------:R-:W-:Y:S01]  /*9d50*/  LOP3.LUT P0, RZ, R209, 0x2, RZ, 0xc0, !PT ;  /* 0x00000002d1ff7812 */ /* 0x000fe2000780c0ff */
[----:B------:R-:W-:Y:S01]  /*9d60*/  IMAD.MOV.U32 R3, RZ, RZ, R0 ;  /* 0x000000ffff037224 */ /* 0x000fe200078e0000 */
[----:B------:R-:W-:Y:S01]  /*9d70*/  SHF.R.S32.HI R216, RZ, 0x1f, R207 ;  /* 0x0000001fffd87819 */ /* 0x000fe200000114cf */
[----:B------:R-:W-:Y:S01]  /*9d80*/  IMAD.MOV.U32 R133, RZ, RZ, R2 ;  /* 0x000000ffff857224 */ /* 0x000fe200078e0002 */
[----:B------:R-:W-:Y:S01]  /*9d90*/  SHF.R.S32.HI R213, RZ, 0x1f, R192 ;  /* 0x0000001fffd57819 */ /* 0x000fe200000114c0 */
[C---:B------:R-:W-:Y:S01]  /*9da0*/  IMAD.SHL.U32 R215, R207.reuse, 0x2, RZ ;  /* 0x00000002cfd77824 */ /* 0x040fe200078e00ff */
[----:B------:R-:W-:Y:S01]  /*9db0*/  SEL R214, RZ, 0x10, P5 ;  /* 0x00000010ffd67807 */ /* 0x000fe20002800000 */
[----:B------:R-:W-:Y:S01]  /*9dc0*/  IMAD.SHL.U32 R212, R192, 0x2, RZ ;  /* 0x00000002c0d47824 */ /* 0x000fe200078e00ff */
[----:B------:R-:W-:Y:S02]  /*9dd0*/  SEL R211, RZ, 0x10, P4 ;  /* 0x00000010ffd37807 */ /* 0x000fe40002000000 */
[----:B------:R-:W-:-:S02]  /*9de0*/  SHF.L.U64.HI R216, R207, 0x1, R216 ;  /* 0x00000001cfd87819 */ /* 0x000fc400000102d8 */
[----:B------:R-:W-:Y:S02]  /*9df0*/  SHF.L.U64.HI R213, R192, 0x1, R213 ;  /* 0x00000001c0d57819 */ /* 0x000fe400000102d5 */
[----:B------:R-:W-:Y:S02]  /*9e00*/  SEL R186, R186, 0xffffffe0, !P0 ;  /* 0xffffffe0baba7807 */ /* 0x000fe40004000000 */
.L_x_1974:
[----:B------:R-:W-:Y:S04]  /*9e10*/  DEPBAR.LE SB0, 0x2 ;  /* 0x000080800000791a */ /* 0x000fe80000000000 */
[----:B------:R-:W-:Y:S01]  /*9e20*/  BAR.SYNC.DEFER_BLOCKING 0x0 ;  /* 0x0000000000007b1d */ /* 0x000fe20000010000 */
[----:B------:R-:W-:Y:S01]  /*9e30*/  UIMAD UR4, UR5, 0x6000, URZ ;  /* 0x00006000050478a4 */ /* 0x000fe2000f8e023f */
[----:B------:R-:W-:Y:S05]  /*9e40*/  ISETP.LE.AND P0, PT, R210, UR11, PT ;  /* 0x0000000bd2007c0c */ /* 0x000fea000bf03270 */
[----:B------:R-:W-:Y:S05]  /*9e50*/  IADD3 R180, R189, UR4, RZ ;  /* 0x00000004bdb47c10 */ /* 0x000fea000fffe0ff */
[----:B------:R-:W-:Y:S01]  /*9e60*/  IMAD.IADD R132, R186, 0x1, R180 ;  /* 0x00000001ba847824 */ /* 0x000fe200078e02b4 */
[----:B-1----:R1:W2:Y:S04]  /*9e70*/  LDSM.16.M88.4 R136, [R191] ;  /* 0x00000000bf88783b */ /* 0x0022a80000000200 */
        /* <DEDUP_REMOVED lines=59> */
.L_x_1972:
[C---:B--23--:R-:W-:Y:S01]  /*a230*/  HMMA.16816.F32 R4, R136.reuse, R140, RZ ;  /* 0x0000008c8804723c */ /* 0x04cfe200000018ff */
[----:B------:R-:W-:Y:S01]  /*a240*/  LDSM.16.M88.4 R172, [R132+0xe900] ;  /* 0x00e9000084ac783b */ /* 0x000fe20000000200 */
[----:B------:R-:W-:Y:S02]  /*a250*/  UIADD3 UR6, UR15, 0x1, URZ ;  /* 0x000000010f067890 */ /* 0x000fe4000fffe03f */
[C---:B------:R-:W-:Y:S01]  /*a260*/  IADD3 R0, R193.reuse, R180, RZ ;  /* 0x000000b4c1007210 */ /* 0x040fe20007ffe0ff */
[----:B------:R-:W-:Y:S01]  /*a270*/  UISETP.GE.AND UP2, UPT, UR15, 0x1, UPT ;  /* 0x000000010f00788c */ /* 0x000fe2000bf46270 */
[----:B------:R-:W-:Y:S02]  /*a280*/  IADD3 R2, R193, R132, RZ ;  /* 0x00000084c1027210 */ /* 0x000fe40007ffe0ff */
[C---:B------:R-:W-:Y:S01]  /*a290*/  HMMA.16816.F32 R8, R136.reuse, R142, RZ ;  /* 0x0000008e8808723c */ /* 0x040fe200000018ff */
[----:B------:R-:W-:Y:S01]  /*a2a0*/  LDSM.16.M88.4 R140, [R185] ;  /* 0x00000000b98c783b */ /* 0x000fe20000000200 */
[----:B------:R-:W-:Y:S02]  /*a2b0*/  USEL UR15, UR6, URZ, !UP2 ;  /* 0x0000003f060f7287 */ /* 0x000fe4000d000000 */
[----:B------:R-:W-:Y:S04]  /*a2c0*/  IADD3 R190, R186, R180, R193 ;  /* 0x000000b4babe7210 */ /* 0x000fe80007ffe0c1 */
[C---:B----4-:R-:W-:Y:S01]  /*a2d0*/  HMMA.16816.F32 R12, R136.reuse, R16, RZ ;  /* 0x00000010880c723c */ /* 0x050fe200000018ff */
[----:B------:R-:W2:Y:S07]  /*a2e0*/  LDSM.16.M88.4 R164, [R0+0xc100] ;  /* 0x00c1000000a4783b */ /* 0x000eae0000000200 */
[C---:B------:R-:W-:Y:S01]  /*a2f0*/  HMMA.16816.F32 R16, R136.reuse, R18, RZ ;  /* 0x000000128810723c */ /* 0x040fe200000018ff */
[----:B------:R-:W-:Y:S07]  /*a300*/  LDSM.16.M88.4 R168, [R2+0xc100] ;  /* 0x00c1000002a8783b */ /* 0x000fee0000000200 */
[C---:B-1----:R-:W-:Y:S01]  /*a310*/  HMMA.16816.F32 R20, R136.reuse, R24, RZ ;  /* 0x000000188814723c */ /* 0x042fe200000018ff */
[----:B------:R-:W-:Y:S07]  /*a320*/  LDSM.16.M88.4 R176, [R0+0xe100] ;  /* 0x00e1000000b0783b */ /* 0x000fee0000000200 */
[C---:B------:R-:W-:Y:S01]  /*a330*/  HMMA.16816.F32 R24, R136.reuse, R26, RZ ;  /* 0x0000001a8818723c */ /* 0x040fe200000018ff */
[----:B------:R-:W-:Y:S07]  /*a340*/  LDSM.16.M88.4 R180, [R189+UR4+0x10100] ;  /* 0x01010004bdb4783b */ /* 0x000fee0008000200 */
[C---:B------:R-:W-:Y:S01]  /*a350*/  HMMA.16816.F32 R28, R136.reuse, R32, RZ ;  /* 0x00000020881c723c */ /* 0x040fe200000018ff */
[----:B------:R-:W0:Y:S07]  /*a360*/  LDGDEPBAR ;  /* 0x00000000000079af */ /* 0x000e2e0000000000 */
[----:B------:R-:W-:Y:S01]  /*a370*/  HMMA.16816.F32 R32, R136, R34, RZ ;  /* 0x000000228820723c */ /* 0x000fe200000018ff */
[----:B------:R-:W1:Y:S07]  /*a380*/  LDSM.16.M88.4 R136, [R0+0xc900] ;  /* 0x00c900000088783b */ /* 0x000e6e0000000200 */
[C---:B------:R-:W-:Y:S08]  /*a390*/  HMMA.16816.F32 R4, R144.reuse, R148, R4 ;  /* 0x000000949004723c */ /* 0x040ff00000001804 */
[C---:B------:R-:W-:Y:S01]  /*a3a0*/  HMMA.16816.F32 R8, R144.reuse, R150, R8 ;  /* 0x000000969008723c */ /* 0x040fe20000001808 */
[----:B------:R-:W3:Y:S07]  /*a3b0*/  LDSM.16.M88.4 R148, [R0+0xd100] ;  /* 0x00d100000094783b */ /* 0x000eee0000000200 */
[C---:B------:R-:W-:Y:S08]  /*a3c0*/  HMMA.16816.F32 R12, R144.reuse, R152, R12 ;  /* 0x00000098900c723c */ /* 0x040ff0000000180c */
[C---:B------:R-:W-:Y:S01]  /*a3d0*/  HMMA.16816.F32 R16, R144.reuse, R154, R16 ;  /* 0x0000009a9010723c */ /* 0x040fe20000001810 */
[----:B------:R-:W4:Y:S07]  /*a3e0*/  LDSM.16.M88.4 R152, [R0+0xd900] ;  /* 0x00d900000098783b */ /* 0x000f2e0000000200 */
[C---:B------:R-:W-:Y:S08]  /*a3f0*/  HMMA.16816.F32 R20, R144.reuse, R156, R20 ;  /* 0x0000009c9014723c */ /* 0x040ff00000001814 */
[C---:B------:R-:W-:Y:S01]  /*a400*/  HMMA.16816.F32 R24, R144.reuse, R158, R24 ;  /* 0x0000009e9018723c */ /* 0x040fe20000001818 */
[----:B------:R-:W5:Y:S07]  /*a410*/  LDSM.16.M88.4 R156, [R184] ;  /* 0x00000000b89c783b */ /* 0x000f6e0000000200 */
[C---:B------:R-:W-:Y:S08]  /*a420*/  HMMA.16816.F32 R28, R144.reuse, R160, R28 ;  /* 0x000000a0901c723c */ /* 0x040ff0000000181c */
[----:B------:R-:W-:Y:S01]  /*a430*/  HMMA.16816.F32 R32, R144, R162, R32 ;  /* 0x000000a29020723c */ /* 0x000fe20000001820 */
[----:B------:R-:W4:Y:S07]  /*a440*/  LDSM.16.M88.4 R144, [R2+0xc900] ;  /* 0x00c900000290783b */ /* 0x000f2e0000000200 */
[C---:B--2---:R-:W-:Y:S01]  /*a450*/  HMMA.16816.F32 R4, R140.reuse, R164, R4 ;  /* 0x000000a48c04723c */ /* 0x044fe20000001804 */
[----:B------:R-:W2:Y:S07]  /*a460*/  LDSM.16.M88.4 R160, [R2+0xd100] ;  /* 0x00d1000002a0783b */ /* 0x000eae0000000200 */
[C---:B------:R-:W-:Y:S01]  /*a470*/  HMMA.16816.F32 R8, R140.reuse, R166, R8 ;  /* 0x000000a68c08723c */ /* 0x040fe20000001808 */
[----:B------:R-:W-:Y:S07]  /*a480*/  LDSM.16.M88.4 R164, [R189+UR4+0xf900] ;  /* 0x00f90004bda4783b */ /* 0x000fee0008000200 */
[C---:B-1----:R-:W-:Y:S08]  /*a490*/  HMMA.16816.F32 R12, R140.reuse, R136, R12 ;  /* 0x000000888c0c723c */ /* 0x042ff0000000180c */
[C---:B------:R-:W-:Y:S01]  /*a4a0*/  HMMA.16816.F32 R16, R140.reuse, R138, R16 ;  /* 0x0000008a8c10723c */ /* 0x040fe20000001810 */
[----:B------:R-:W1:Y:S07]  /*a4b0*/  LDSM.16.M88.4 R136, [R2+0xd900] ;  /* 0x00d900000288783b */ /* 0x000e6e0000000200 */
[C---:B---3--:R-:W-:Y:S08]  /*a4c0*/  HMMA.16816.F32 R20, R140.reuse, R148, R20 ;  /* 0x000000948c14723c */ /* 0x048ff00000001814 */
[C---:B------:R-:W-:Y:S01]  /*a4d0*/  HMMA.16816.F32 R24, R140.reuse, R150, R24 ;  /* 0x000000968c18723c */ /* 0x040fe20000001818 */
[----:B------:R-:W-:Y:S07]  /*a4e0*/  LDSM.16.M88.4 R148, [R189+UR4+0xe100] ;  /* 0x00e10004bd94783b */ /* 0x000fee0008000200 */
[C---:B----4-:R-:W-:Y:S08]  /*a4f0*/  HMMA.16816.F32 R28, R140.reuse, R152, R28 ;  /* 0x000000988c1c723c */ /* 0x050ff0000000181c */
[----:B------:R-:W-:Y:S01]  /*a500*/  HMMA.16816.F32 R32, R140, R154, R32 ;  /* 0x0000009a8c20723c */ /* 0x000fe20000001820 */
[----:B------:R-:W3:Y:S07]  /*a510*/  LDSM.16.M88.4 R140, [R191+0x4000] ;  /* 0x00400000bf8c783b */ /* 0x000eee0000000200 */
[C---:B-----5:R-:W-:Y:S01]  /*a520*/  HMMA.16816.F32 R4, R156.reuse, R168, R4 ;  /* 0x000000a89c04723c */ /* 0x060fe20000001804 */
[----:B------:R-:W4:Y:S07]  /*a530*/  LDSM.16.M88.4 R152, [R189+UR4+0xe900] ;  /* 0x00e90004bd98783b */ /* 0x000f2e0008000200 */
[C---:B------:R-:W-:Y:S01]  /*a540*/  HMMA.16816.F32 R8, R156.reuse, R170, R8 ;  /* 0x000000aa9c08723c */ /* 0x040fe20000001808 */
[----:B------:R-:W-:Y:S07]  /*a550*/  LDSM.16.M88.4 R168, [R132+0xe100] ;  /* 0x00e1000084a8783b */ /* 0x000fee0000000200 */
[C---:B------:R-:W-:Y:S08]  /*a560*/  HMMA.16816.F32 R12, R156.reuse, R144, R12 ;  /* 0x000000909c0c723c */ /* 0x040ff0000000180c */
        /* <DEDUP_REMOVED lines=95> */
[C---:B------:R-:W-:Y:S04]  /*ab60*/  HMMA.16816.F32 R16, R172.reuse, R138, R16 ;  /* 0x0000008aac10723c */ /* 0x040fe80000001810 */
[----:B------:R-:W-:Y:S02]  /*ab70*/  FMUL.FTZ R165, R4, c[0x0][0x320] ;  /* 0x0000c80004a57a20 */ /* 0x000fe40000410000 */
[----:B------:R-:W-:Y:S02]  /*ab80*/  FMUL.FTZ R145, R5, c[0x0][0x320] ;  /* 0x0000c80005917a20 */ /* 0x000fe40000410000 */
[C---:B---3--:R-:W-:Y:S02]  /*ab90*/  HMMA.16816.F32 R20, R172.reuse, R140, R20 ;  /* 0x0000008cac14723c */ /* 0x048fe40000001814 */
[----:B------:R-:W1:Y:S02]  /*aba0*/  MUFU.TANH R165, R165 ;  /* 0x000000a500a57308 */ /* 0x000e640000002400 */
[----:B------:R-:W-:Y:S02]  /*abb0*/  FMUL.FTZ R9, R9, c[0x0][0x320] ;  /* 0x0000c80009097a20 */ /* 0x000fe40000410000 */
[----:B------:R-:W-:Y:S02]  /*abc0*/  FMUL.FTZ R10, R10, c[0x0][0x320] ;  /* 0x0000c8000a0a7a20 */ /* 0x000fe40000410000 */
[C---:B------:R-:W-:Y:S04]  /*abd0*/  HMMA.16816.F32 R24, R172.reuse, R142, R24 ;  /* 0x0000008eac18723c */ /* 0x040fe80000001818 */
[----:B------:R-:W-:Y:S01]  /*abe0*/  FMUL.FTZ R11, R11, c[0x0][0x320] ;  /* 0x0000c8000b0b7a20 */ /* 0x000fe20000410000 */
[----:B------:R-:W-:Y:S01]  /*abf0*/  MUFU.TANH R169, R9 ;  /* 0x0000000900a97308 */ /* 0x000fe20000002400 */
[----:B------:R-:W-:Y:S02]  /*ac00*/  FMUL.FTZ R167, R8, c[0x0][0x320] ;  /* 0x0000c80008a77a20 */ /* 0x000fe40000410000 */
[----:B------:R-:W-:Y:S04]  /*ac10*/  FMUL.FTZ R166, R6, c[0x0][0x320] ;  /* 0x0000c80006a67a20 */ /* 0x000fe80000410000 */
[----:B------:R-:W-:Y:S02]  /*ac20*/  FMUL.FTZ R13, R13, c[0x0][0x320] ;  /* 0x0000c8000d0d7a20 */ /* 0x000fe40000410000 */
[----:B------:R-:W-:Y:S01]  /*ac30*/  FMUL.FTZ R164, R7, c[0x0][0x320] ;  /* 0x0000c80007a47a20 */ /* 0x000fe20000410000 */
[----:B------:R-:W-:Y:S01]  /*ac40*/  MUFU.TANH R218, R10 ;  /* 0x0000000a00da7308 */ /* 0x000fe20000002400 */
[----:B------:R-:W-:Y:S02]  /*ac50*/  FMUL.FTZ R181, R12, c[0x0][0x320] ;  /* 0x0000c8000cb57a20 */ /* 0x000fe40000410000 */
[----:B------:R-:W-:Y:S01]  /*ac60*/  FMUL.FTZ R14, R14, c[0x0][0x320] ;  /* 0x0000c8000e0e7a20 */ /* 0x000fe20000410000 */
[----:B-1----:R-:W-:Y:S01]  /*ac70*/  FMNMX.FTZ R0, R165, R133, !PT ;  /* 0x00000085a5007209 */ /* 0x002fe20007810000 */
[----:B------:R-:W-:Y:S02]  /*ac80*/  FMUL.FTZ R15, R15, c[0x0][0x320] ;  /* 0x0000c8000f0f7a20 */ /* 0x000fe40000410000 */
[----:B------:R-:W-:Y:S02]  /*ac90*/  FMUL.FTZ R16, R16, c[0x0][0x320] ;  /* 0x0000c80010107a20 */ /* 0x000fe40000410000 */
[----:B------:R-:W-:Y:S01]  /*aca0*/  FMUL.FTZ R17, R17, c[0x0][0x320] ;  /* 0x0000c80011117a20 */ /* 0x000fe20000410000 */
[----:B------:R1:W-:Y:S01]  /*acb0*/  MUFU.TANH R182, R11 ;  /* 0x0000000b00b67308 */ /* 0x0003e20000002400 */
[----:B------:R-:W-:Y:S02]  /*acc0*/  FMUL.FTZ R18, R18, c[0x0][0x320] ;  /* 0x0000c80012127a20 */ /* 0x000fe40000410000 */
[----:B------:R-:W-:Y:S02]  /*acd0*/  FMUL.FTZ R20, R20, c[0x0][0x320] ;  /* 0x0000c80014147a20 */ /* 0x000fe40000410000 */
[----:B------:R-:W-:Y:S02]  /*ace0*/  FMUL.FTZ R19, R19, c[0x0][0x320] ;  /* 0x0000c80013137a20 */ /* 0x000fe40000410000 */
[----:B------:R-:W-:Y:S02]  /*acf0*/  FMUL.FTZ R21, R21, c[0x0][0x320] ;  /* 0x0000c80015157a20 */ /* 0x000fe40000410000 */
[----:B------:R-:W-:Y:S01]  /*ad00*/  FMUL.FTZ R22, R22, c[0x0][0x320] ;  /* 0x0000c80016167a20 */ /* 0x000fe20000410000 */
[----:B------:R-:W2:Y:S01]  /*ad10*/  MUFU.TANH R145, R145 ;  /* 0x0000009100917308 */ /* 0x000ea20000002400 */
[----:B------:R-:W-:Y:S02]  /*ad20*/  FMUL.FTZ R23, R23, c[0x0][0x320] ;  /* 0x0000c80017177a20 */ /* 0x000fe40000410000 */
[----:B------:R-:W-:Y:S02]  /*ad30*/  FMUL.FTZ R24, R24, c[0x0][0x320] ;  /* 0x0000c80018187a20 */ /* 0x000fe40000410000 */
[----:B------:R-:W-:Y:S02]  /*ad40*/  FMUL.FTZ R25, R25, c[0x0][0x320] ;  /* 0x0000c80019197a20 */ /* 0x000fe40000410000 */
[----:B------:R-:W-:Y:S02]  /*ad50*/  FMUL.FTZ R26, R26, c[0x0][0x320] ;  /* 0x0000c8001a1a7a20 */ /* 0x000fe40000410000 */
[----:B------:R-:W-:Y:S01]  /*ad60*/  FMUL.FTZ R27, R27, c[0x0][0x320] ;  /* 0x0000c8001b1b7a20 */ /* 0x000fe20000410000 */
[----:B------:R-:W3:Y:S01]  /*ad70*/  MUFU.TANH R166, R166 ;  /* 0x000000a600a67308 */ /* 0x000ee20000002400 */
[----:B-1----:R-:W1:Y:S01]  /*ad80*/  LDSM.16.M88.4 R8, [R190+0x11900] ;  /* 0x01190000be08783b */ /* 0x002e620000000200 */
[----:B------:R-:W-:Y:S08]  /*ad90*/  DEPBAR.LE SB0, 0x2 ;  /* 0x000080800000791a */ /* 0x000ff00000000000 */
[----:B------:R3:W-:Y:S01]  /*ada0*/  MUFU.TANH R179, R13 ;  /* 0x0000000d00b37308 */ /* 0x0007e20000002400 */
[----:B------:R-:W-:Y:S01]  /*adb0*/  BAR.SYNC.DEFER_BLOCKING 0x0 ;  /* 0x0000000000007b1d */ /* 0x000fe20000010000 */
[----:B--2---:R-:W-:Y:S02]  /*adc0*/  FMNMX.FTZ R0, R145, R0, !PT ;  /* 0x0000000091007209 */ /* 0x004fe40007810000 */
[----:B---3--:R-:W-:Y:S05]  /*add0*/  FMNMX.FTZ R13, R166, R3, !PT ;  /* 0x00000003a60d7209 */ /* 0x008fea0007810000 */
[----:B------:R-:W-:Y:S01]  /*ade0*/  LDSM.16.MT88.4 R140, [R134+UR4+0x2900] ;  /* 0x00290004868c783b */ /* 0x000fe20008004200 */
[----:B------:R-:W2:Y:S01]  /*adf0*/  MUFU.TANH R164, R164 ;  /* 0x000000a400a47308 */ /* 0x000ea20000002400 */
[C---:B-1----:R-:W-:Y:S09]  /*ae00*/  HMMA.16816.F32 R28, R172.reuse, R8, R28 ;  /* 0x00000008ac1c723c */ /* 0x042ff2000000181c */
[----:B------:R-:W1:Y:S01]  /*ae10*/  MUFU.TANH R167, R167 ;  /* 0x000000a700a77308 */ /* 0x000e620000002400 */
[----:B------:R-:W-:Y:S09]  /*ae20*/  HMMA.16816.F32 R32, R172, R10, R32 ;  /* 0x0000000aac20723c */ /* 0x000ff20000001820 */
[----:B------:R-:W3:Y:S03]  /*ae30*/  MUFU.TANH R181, R181 ;  /* 0x000000b500b57308 */ /* 0x000ee60000002400 */
[----:B--2---:R-:W-:Y:S04]  /*ae40*/  FMNMX.FTZ R13, R164, R13, !PT ;  /* 0x0000000da40d7209 */ /* 0x004fe80007810000 */
[----:B------:R-:W-:Y:S03]  /*ae50*/  FMNMX.FTZ R13, R218, R13, !PT ;  /* 0x0000000dda0d7209 */ /* 0x000fe60007810000 */
[----:B------:R-:W2:Y:S01]  /*ae60*/  MUFU.TANH R178, R14 ;  /* 0x0000000e00b27308 */ /* 0x000ea20000002400 */
[----:B------:R-:W-:Y:S01]  /*ae70*/  FMUL.FTZ R28, R28, c[0x0][0x320] ;  /* 0x0000c8001c1c7a20 */ /* 0x000fe20000410000 */
[----:B------:R-:W-:Y:S01]  /*ae80*/  FMNMX.FTZ R13, R182, R13, !PT ;  /* 0x0000000db60d7209 */ /* 0x000fe20007810000 */
[----:B------:R-:W-:Y:S01]  /*ae90*/  FMUL.FTZ R29, R29, c[0x0][0x320] ;  /* 0x0000c8001d1d7a20 */ /* 0x000fe20000410000 */
[----:B-1----:R-:W-:Y:S01]  /*aea0*/  FMNMX.FTZ R0, R167, R0, !PT ;  /* 0x00000000a7007209 */ /* 0x002fe20007810000 */
[----:B------:R-:W-:Y:S02]  /*aeb0*/  FMUL.FTZ R30, R30, c[0x0][0x320] ;  /* 0x0000c8001e1e7a20 */ /* 0x000fe40000410000 */
[----:B------:R-:W-:Y:S01]  /*aec0*/  FMUL.FTZ R31, R31, c[0x0][0x320] ;  /* 0x0000c8001f1f7a20 */ /* 0x000fe20000410000 */
[----:B------:R-:W-:Y:S01]  /*aed0*/  FMNMX.FTZ R0, R169, R0, !PT ;  /* 0x00000000a9007209 */ /* 0x000fe20007810000 */
[----:B------:R-:W-:Y:S01]  /*aee0*/  FMUL.FTZ R32, R32, c[0x0][0x320] ;  /* 0x0000c80020207a20 */ /* 0x000fe20000410000 */
[----:B------:R-:W1:Y:S01]  /*aef0*/  MUFU.TANH R176, R15 ;  /* 0x0000000f00b07308 */ /* 0x000e620000002400 */
[----:B------:R-:W-:Y:S02]  /*af00*/  FMUL.FTZ R33, R33, c[0x0][0x320] ;  /* 0x0000c80021217a20 */ /* 0x000fe40000410000 */
[----:B------:R-:W-:Y:S01]  /*af10*/  FMUL.FTZ R34, R34, c[0x0][0x320] ;  /* 0x0000c80022227a20 */ /* 0x000fe20000410000 */
[----:B---3--:R-:W-:Y:S01]  /*af20*/  FMNMX.FTZ R0, R181, R0, !PT ;  /* 0x00000000b5007209 */ /* 0x008fe20007810000 */
[----:B------:R-:W-:Y:S03]  /*af30*/  FMUL.FTZ R35, R35, c[0x0][0x320] ;  /* 0x0000c80023237a20 */ /* 0x000fe60000410000 */
[----:B------:R-:W-:Y:S02]  /*af40*/  FMNMX.FTZ R0, R179, R0, !PT ;  /* 0x00000000b3007209 */ /* 0x000fe40007810000 */
[----:B------:R-:W3:Y:S01]  /*af50*/  MUFU.TANH R177, R16 ;  /* 0x0000001000b17308 */ /* 0x000ee20000002400 */
[----:B--2---:R-:W-:Y:S09]  /*af60*/  FMNMX.FTZ R13, R178, R13, !PT ;  /* 0x0000000db20d7209 */ /* 0x004ff20007810000 */
[----:B------:R-:W2:Y:S01]  /*af70*/  MUFU.TANH R163, R17 ;  /* 0x0000001100a37308 */ /* 0x000ea20000002400 */
[----:B-1----:R-:W-:Y:S09]  /*af80*/  FMNMX.FTZ R13, R176, R13, !PT ;  /* 0x0000000db00d7209 */ /* 0x002ff20007810000 */
[----:B------:R-:W1:Y:S01]  /*af90*/  MUFU.TANH R180, R18 ;  /* 0x0000001200b47308 */ /* 0x000e620000002400 */
[----:B---3--:R-:W-:Y:S09]  /*afa0*/  FMNMX.FTZ R0, R177, R0, !PT ;  /* 0x00000000b1007209 */ /* 0x008ff20007810000 */
[----:B------:R-:W3:Y:S01]  /*afb0*/  MUFU.TANH R162, R19 ;  /* 0x0000001300a27308 */ /* 0x000ee20000002400 */
[----:B--2---:R-:W-:Y:S02]  /*afc0*/  FMNMX.FTZ R0, R163, R0, !PT ;  /* 0x00000000a3007209 */ /* 0x004fe40007810000 */
[----:B------:R-:W-:Y:S07]  /*afd0*/  IADD3 R17, R134, UR4, RZ ;  /* 0x0000000486117c10 */ /* 0x000fee000fffe0ff */
        /* <DEDUP_REMOVED lines=27> */
[----:B---3--:R-:W-:Y:S01]  /*b190*/  FMNMX.FTZ R13, R150, R13, !PT ;  /* 0x0000000d960d7209 */ /* 0x008fe20007810000 */
[----:B------:R-:W-:Y:S08]  /*b1a0*/  LDSM.16.MT88.4 R28, [R134+UR4+0x100] ;  /* 0x00010004861c783b */ /* 0x000ff00008004200 */
        /* <DEDUP_REMOVED lines=11> */
[----:B------:R-:W-:Y:S01]  /*b260*/  LDSM.16.MT88.4 R12, [R135+UR4+0x100] ;  /* 0x00010004870c783b */ /* 0x000fe20008004200 */
[----:B-1----:R-:W-:Y:S07]  /*b270*/  FMNMX.FTZ R2, R11, R2, !PT ;  /* 0x000000020b027209 */ /* 0x002fee0007810000 */
[----:B------:R-:W1:Y:S01]  /*b280*/  SHFL.BFLY PT, R0, R9, 0x1, 0x1f ;  /* 0x0c201f0009007f89 */ /* 0x000e6200000e0000 */
[C---:B------:R-:W-:Y:S02]  /*b290*/  FADD.FTZ R4, -R2.reuse, R133 ;  /* 0x0000008502047221 */ /* 0x040fe40000010100 */
[----:B------:R-:W-:Y:S02]  /*b2a0*/  FMUL.FTZ R148, R2, c[0x0][0x2d0] ;  /* 0x0000b40002947a20 */ /* 0x000fe40000410000 */
[----:B------:R-:W-:Y:S02]  /*b2b0*/  FMUL.FTZ R132, R4, c[0x0][0x2d0] ;  /* 0x0000b40004847a20 */ /* 0x000fe40000410000 */
[--C-:B------:R-:W-:Y:S02]  /*b2c0*/  FFMA.FTZ R171, R145, c[0x0][0x2d0], -R148.reuse ;  /* 0x0000b40091ab7a23 */ /* 0x100fe40000010894 */
[--C-:B------:R-:W-:Y:S02]  /*b2d0*/  FFMA.FTZ R172, R165, c[0x0][0x2d0], -R148.reuse ;  /* 0x0000b400a5ac7a23 */ /* 0x100fe40000010894 */
[--C-:B------:R-:W-:Y:S01]  /*b2e0*/  FFMA.FTZ R170, R167, c[0x0][0x2d0], -R148.reuse ;  /* 0x0000b400a7aa7a23 */ /* 0x100fe20000010894 */
[----:B------:R-:W2:Y:S01]  /*b2f0*/  MUFU.EX2 R132, R132 ;  /* 0x0000008400847308 */ /* 0x000ea20000000800 */
[--C-:B------:R-:W-:Y:S02]  /*b300*/  FFMA.FTZ R169, R169, c[0x0][0x2d0], -R148.reuse ;  /* 0x0000b400a9a97a23 */ /* 0x100fe40000010894 */
[--C-:B------:R-:W-:Y:S02]  /*b310*/  FFMA.FTZ R219, R155, c[0x0][0x2d0], -R148.reuse ;  /* 0x0000b4009bdb7a23 */ /* 0x100fe40000010894 */
[--C-:B------:R-:W-:Y:S02]  /*b320*/  FFMA.FTZ R222, R153, c[0x0][0x2d0], -R148.reuse ;  /* 0x0000b40099de7a23 */ /* 0x100fe40000010894 */
[--C-:B------:R-:W-:Y:S01]  /*b330*/  FFMA.FTZ R223, R151, c[0x0][0x2d0], -R148.reuse ;  /* 0x0000b40097df7a23 */ /* 0x100fe20000010894 */
[----:B-1----:R-:W-:Y:S02]  /*b340*/  FMNMX.FTZ R0, R9, R0, !PT ;  /* 0x0000000009007209 */ /* 0x002fe40007810000 */
[----:B------:R-:W-:Y:S01]  /*b350*/  MUFU.EX2 R172, R172 ;  /* 0x000000ac00ac7308 */ /* 0x000fe20000000800 */
[----:B------:R-:W-:Y:S01]  /*b360*/  IADD3 R9, R135, UR4, RZ ;  /* 0x0000000487097c10 */ /* 0x000fe2000fffe0ff */
[--C-:B------:R-:W-:Y:S02]  /*b370*/  FFMA.FTZ R226, R149, c[0x0][0x2d0], -R148.reuse ;  /* 0x0000b40095e27a23 */ /* 0x100fe40000010894 */
[----:B------:R-:W-:Y:S01]  /*b380*/  FMUL.FTZ R145, R0, c[0x0][0x2d0] ;  /* 0x0000b40000917a20 */ /* 0x000fe20000410000 */
[----:B------:R-:W-:Y:S01]  /*b390*/  IADD3 R133, R188, R9, RZ ;  /* 0x00000009bc857210 */ /* 0x000fe20007ffe0ff */
[----:B------:R-:W-:Y:S02]  /*b3a0*/  FADD.FTZ R4, -R0, R3 ;  /* 0x0000000300047221 */ /* 0x000fe40000010100 */
[--C-:B------:R-:W-:Y:S02]  /*b3b0*/  FFMA.FTZ R168, R166, c[0x0][0x2d0], -R145.reuse ;  /* 0x0000b400a6a87a23 */ /* 0x100fe40000010891 */
[--C-:B------:R-:W-:Y:S01]  /*b3c0*/  FFMA.FTZ R167, R164, c[0x0][0x2d0], -R145.reuse ;  /* 0x0000b400a4a77a23 */ /* 0x100fe20000010891 */
[----:B------:R-:W1:Y:S01]  /*b3d0*/  MUFU.EX2 R171, R171 ;  /* 0x000000ab00ab7308 */ /* 0x000e620000000800 */
[--C-:B------:R-:W-:Y:S01]  /*b3e0*/  FFMA.FTZ R166, R218, c[0x0][0x2d0], -R145.reuse ;  /* 0x0000b400daa67a23 */ /* 0x100fe20000010891 */
[----:B------:R-:W3:Y:S01]  /*b3f0*/  LDSM.16.MT88.4 R20, [R133+0x100] ;  /* 0x000100008514783b */ /* 0x000ee20000004200 */
[--C-:B------:R-:W-:Y:S01]  /*b400*/  FFMA.FTZ R165, R182, c[0x0][0x2d0], -R145.reuse ;  /* 0x0000b400b6a57a23 */ /* 0x100fe20000010891 */
[----:B------:R-:W-:Y:S01]  /*b410*/  IADD3 R164, R188, R17, RZ ;  /* 0x00000011bca47210 */ /* 0x000fe20007ffe0ff */
[----:B------:R-:W-:Y:S02]  /*b420*/  FMUL.FTZ R3, R4, c[0x0][0x2d0] ;  /* 0x0000b40004037a20 */ /* 0x000fe40000410000 */
[C---:B--2---:R-:W-:Y:S02]  /*b430*/  FMUL.FTZ R4, R132.reuse, R128 ;  /* 0x0000008084047220 */ /* 0x044fe40000410000 */
[C---:B------:R-:W-:Y:S01]  /*b440*/  FMUL.FTZ R5, R132.reuse, R129 ;  /* 0x0000008184057220 */ /* 0x040fe20000410000 */
[----:B------:R-:W-:Y:S01]  /*b450*/  MUFU.EX2 R170, R170 ;  /* 0x000000aa00aa7308 */ /* 0x000fe20000000800 */
[C---:B------:R-:W-:Y:S01]  /*b460*/  FMUL.FTZ R8, R132.reuse, R124 ;  /* 0x0000007c84087220 */ /* 0x040fe20000410000 */
[----:B------:R-:W-:Y:S01]  /*b470*/  LDSM.16.MT88.4 R136, [R133+0x2900] ;  /* 0x002900008588783b */ /* 0x000fe20000004200 */
[C---:B------:R-:W-:Y:S02]  /*b480*/  FMUL.FTZ R9, R132.reuse, R125 ;  /* 0x0000007d84097220 */ /* 0x040fe40000410000 */
[C---:B------:R-:W-:Y:S02]  /*b490*/  FMUL.FTZ R16, R132.reuse, R116 ;  /* 0x0000007484107220 */ /* 0x040fe40000410000 */
[C---:B------:R-:W-:Y:S02]  /*b4a0*/  FMUL.FTZ R17, R132.reuse, R117 ;  /* 0x0000007584117220 */ /* 0x040fe40000410000 */
[C---:B------:R-:W-:Y:S01]  /*b4b0*/  FMUL.FTZ R24, R132.reuse, R108 ;  /* 0x0000006c84187220 */ /* 0x040fe20000410000 */
[----:B------:R-:W2:Y:S01]  /*b4c0*/  MUFU.EX2 R3, R3 ;  /* 0x0000000300037308 */ /* 0x000ea20000000800 */
[C---:B------:R-:W-:Y:S02]  /*b4d0*/  FMUL.FTZ R25, R132.reuse, R109 ;  /* 0x0000006d84197220 */ /* 0x040fe40000410000 */
[C---:B------:R-:W-:Y:S01]  /*b4e0*/  FMUL.FTZ R32, R132.reuse, R100 ;  /* 0x0000006484207220 */ /* 0x040fe20000410000 */
[----:B-1----:R-:W-:Y:S01]  /*b4f0*/  F2FP.PACK_AB R128, R171, R172 ;  /* 0x000000acab80723e */ /* 0x002fe200000000ff */
[----:B------:R-:W-:Y:S02]  /*b500*/  FMUL.FTZ R33, R132, R101 ;  /* 0x0000006584217220 */ /* 0x000fe40000410000 */
[--C-:B------:R-:W-:Y:S02]  /*b510*/  FFMA.FTZ R182, R159, c[0x0][0x2d0], -R148.reuse ;  /* 0x0000b4009fb67a23 */ /* 0x100fe40000010894 */
[--C-:B------:R-:W-:Y:S01]  /*b520*/  FFMA.FTZ R183, R160, c[0x0][0x2d0], -R145.reuse ;  /* 0x0000b400a0b77a23 */ /* 0x100fe20000010891 */
[----:B------:R-:W1:Y:S01]  /*b530*/  MUFU.EX2 R169, R169 ;  /* 0x000000a900a97308 */ /* 0x000e620000000800 */
[--C-:B------:R-:W-:Y:S02]  /*b540*/  FFMA.FTZ R190, R158, c[0x0][0x2d0], -R145.reuse ;  /* 0x0000b4009ebe7a23 */ /* 0x100fe40000010891 */
[--C-:B------:R-:W-:Y:S02]  /*b550*/  FFMA.FTZ R218, R157, c[0x0][0x2d0], -R148.reuse ;  /* 0x0000b4009dda7a23 */ /* 0x100fe40000010894 */
[--C-:B------:R-:W-:Y:S02]  /*b560*/  FFMA.FTZ R220, R156, c[0x0][0x2d0], -R145.reuse ;  /* 0x0000b4009cdc7a23 */ /* 0x100fe40000010891 */
[----:B------:R-:W-:Y:S01]  /*b570*/  LDSM.16.MT88.4 R156, [R164+0x3900] ;  /* 0x00390000a49c783b */ /* 0x000fe20000004200 */
[--C-:B------:R-:W-:Y:S02]  /*b580*/  FFMA.FTZ R221, R154, c[0x0][0x2d0], -R145.reuse ;  /* 0x0000b4009add7a23 */ /* 0x100fe40000010891 */
[----:B------:R-:W-:Y:S01]  /*b590*/  MUFU.EX2 R168, R168 ;  /* 0x000000a800a87308 */ /* 0x000fe20000000800 */
[--C-:B------:R-:W-:Y:S02]  /*b5a0*/  FFMA.FTZ R224, R152, c[0x0][0x2d0], -R145.reuse ;  /* 0x0000b40098e07a23 */ /* 0x100fe40000010891 */
[--C-:B------:R-:W-:Y:S02]  /*b5b0*/  FFMA.FTZ R225, R150, c[0x0][0x2d0], -R145.reuse ;  /* 0x0000b40096e17a23 */ /* 0x100fe40000010891 */
[C---:B--2---:R-:W-:Y:S01]  /*b5c0*/  FMUL.FTZ R6, R3.reuse, R130 ;  /* 0x0000008203067220 */ /* 0x044fe20000410000 */
[----:B------:R-:W-:Y:S01]  /*b5d0*/  LDSM.16.MT88.4 R152, [R134+UR4+0x3900] ;  /* 0x003900048698783b */ /* 0x000fe20008004200 */
[C---:B------:R-:W-:Y:S02]  /*b5e0*/  FMUL.FTZ R7, R3.reuse, R131 ;  /* 0x0000008303077220 */ /* 0x040fe40000410000 */
[C---:B------:R-:W-:Y:S01]  /*b5f0*/  FMUL.FTZ R10, R3.reuse, R126 ;  /* 0x0000007e030a7220 */ /* 0x040fe20000410000 */
[----:B------:R-:W2:Y:S01]  /*b600*/  MUFU.EX2 R167, R167 ;  /* 0x000000a700a77308 */ /* 0x000ea20000000800 */
[C---:B------:R-:W-:Y:S02]  /*b610*/  FMUL.FTZ R11, R3.reuse, R127 ;  /* 0x0000007f030b7220 */ /* 0x040fe40000410000 */
[----:B------:R-:W-:Y:S01]  /*b620*/  FMUL.FTZ R18, R3, R118 ;  /* 0x0000007603127220 */ /* 0x000fe20000410000 */
[----:B-1----:R-:W-:Y:S01]  /*b630*/  F2FP.PACK_AB R130, R169, R170 ;  /* 0x000000aaa982723e */ /* 0x002fe200000000ff */
[C---:B------:R-:W-:Y:S01]  /*b640*/  FMUL.FTZ R19, R3.reuse, R119 ;  /* 0x0000007703137220 */ /* 0x040fe20000410000 */
[----:B------:R-:W-:Y:S01]  /*b650*/  LDSM.16.MT88.4 R124, [R135+UR4+0x2900] ;  /* 0x00290004877c783b */ /* 0x000fe20008004200 */
[C---:B------:R-:W-:Y:S02]  /*b660*/  FMUL.FTZ R26, R3.reuse, R110 ;  /* 0x0000006e031a7220 */ /* 0x040fe40000410000 */
[C---:B------:R-:W-:Y:S01]  /*b670*/  FMUL.FTZ R27, R3.reuse, R111 ;  /* 0x0000006f031b7220 */ /* 0x040fe20000410000 */
[----:B------:R-:W-:Y:S01]  /*b680*/  MUFU.EX2 R166, R166 ;  /* 0x000000a600a67308 */ /* 0x000fe20000000800 */
[C---:B------:R-:W-:Y:S02]  /*b690*/  FMUL.FTZ R34, R3.reuse, R102 ;  /* 0x0000006603227220 */ /* 0x040fe40000410000 */
[C---:B------:R-:W-:Y:S01]  /*b6a0*/  FMUL.FTZ R35, R3.reuse, R103 ;  /* 0x0000006703237220 */ /* 0x040fe20000410000 */
[----:B------:R-:W-:Y:S01]  /*b6b0*/  LDSM.16.MT88.4 R108, [R164+0x2100] ;  /* 0x00210000a46c783b */ /* 0x000fe20000004200 */
[--C-:B------:R-:W-:Y:S02]  /*b6c0*/  FFMA.FTZ R228, R146, c[0x0][0x2d0], -R145.reuse ;  /* 0x0000b40092e47a23 */ /* 0x100fe40000010891 */
[C---:B------:R-:W-:Y:S02]  /*b6d0*/  FMUL.FTZ R36, R132.reuse, R36 ;  /* 0x0000002484247220 */ /* 0x040fe40000410000 */
[C---:B------:R-:W-:Y:S01]  /*b6e0*/  FMUL.FTZ R37, R132.reuse, R37 ;  /* 0x0000002584257220 */ /* 0x040fe20000410000 */
[----:B------:R-:W1:Y:S01]  /*b6f0*/  MUFU.EX2 R165, R165 ;  /* 0x000000a500a57308 */ /* 0x000e620000000800 */
[C---:B------:R-:W-:Y:S01]  /*b700*/  FMUL.FTZ R38, R3.reuse, R38 ;  /* 0x0000002603267220 */ /* 0x040fe20000410000 */
[----:B------:R-:W-:Y:S01]  /*b710*/  LDSM.16.MT88.4 R100, [R134+UR4+0x2100] ;  /* 0x002100048664783b */ /* 0x000fe20008004200 */
[----:B------:R-:W-:Y:S01]  /*b720*/  FMUL.FTZ R39, R3, R39 ;  /* 0x0000002703277220 */ /* 0x000fe20000410000 */
[----:B--2---:R-:W-:Y:S01]  /*b730*/  F2FP.PACK_AB R129, R167, R168 ;  /* 0x000000a8a781723e */ /* 0x004fe200000000ff */
[C---:B------:R-:W-:Y:S02]  /*b740*/  FMUL.FTZ R40, R132.reuse, R40 ;  /* 0x0000002884287220 */ /* 0x040fe40000410000 */
[C---:B------:R-:W-:Y:S02]  /*b750*/  FMUL.FTZ R41, R132.reuse, R41 ;  /* 0x0000002984297220 */ /* 0x040fe40000410000 */
[C---:B------:R-:W-:Y:S01]  /*b760*/  FMUL.FTZ R42, R3.reuse, R42 ;  /* 0x0000002a032a7220 */ /* 0x040fe20000410000 */
[----:B------:R-:W-:Y:S01]  /*b770*/  LDSM.16.MT88.4 R116, [R134+UR4+0x900] ;  /* 0x000900048674783b */ /* 0x000fe20008004200 */
[C---:B------:R-:W-:Y:S01]  /*b780*/  FMUL.FTZ R43, R3.reuse, R43 ;  /* 0x0000002b032b7220 */ /* 0x040fe20000410000 */
[----:B------:R-:W-:Y:S01]  /*b790*/  MUFU.EX2 R182, R182 ;  /* 0x000000b600b67308 */ /* 0x000fe20000000800 */
[C---:B------:R-:W-:Y:S02]  /*b7a0*/  FMUL.FTZ R44, R132.reuse, R44 ;  /* 0x0000002c842c7220 */ /* 0x040fe40000410000 */
[C---:B------:R-:W-:Y:S02]  /*b7b0*/  FMUL.FTZ R45, R132.reuse, R45 ;  /* 0x0000002d842d7220 */ /* 0x040fe40000410000 */
[C---:B------:R-:W-:Y:S02]  /*b7c0*/  FMUL.FTZ R46, R3.reuse, R46 ;  /* 0x0000002e032e7220 */ /* 0x040fe40000410000 */
[----:B------:R-:W-:Y:S02]  /*b7d0*/  FMUL.FTZ R47, R3, R47 ;  /* 0x0000002f032f7220 */ /* 0x000fe40000410000 */
[C---:B------:R-:W-:Y:S01]  /*b7e0*/  FMUL.FTZ R48, R132.reuse, R48 ;  /* 0x0000003084307220 */ /* 0x040fe20000410000 */
[----:B------:R-:W-:Y:S01]  /*b7f0*/  MUFU.EX2 R183, R183 ;  /* 0x000000b700b77308 */ /* 0x000fe20000000800 */
[C---:B------:R-:W-:Y:S01]  /*b800*/  FMUL.FTZ R49, R132.reuse, R49 ;  /* 0x0000003184317220 */ /* 0x040fe20000410000 */
[----:B-1----:R-:W-:Y:S01]  /*b810*/  F2FP.PACK_AB R131, R165, R166 ;  /* 0x000000a6a583723e */ /* 0x002fe200000000ff */
[C---:B------:R-:W-:Y:S02]  /*b820*/  FMUL.FTZ R50, R3.reuse, R50 ;  /* 0x0000003203327220 */ /* 0x040fe40000410000 */
[C---:B------:R-:W-:Y:S02]  /*b830*/  FMUL.FTZ R51, R3.reuse, R51 ;  /* 0x0000003303337220 */ /* 0x040fe40000410000 */
[C---:B------:R-:W-:Y:S02]  /*b840*/  FMUL.FTZ R52, R132.reuse, R52 ;  /* 0x0000003484347220 */ /* 0x040fe40000410000 */
[C---:B------:R-:W-:Y:S01]  /*b850*/  HMMA.16816.F32 R4, R128.reuse, R12, R4 ;  /* 0x0000000c8004723c */ /* 0x040fe20000001804 */
[----:B------:R-:W-:Y:S04]  /*b860*/  MUFU.EX2 R190, R190 ;  /* 0x000000be00be7308 */ /* 0x000fe80000000800 */
[C---:B------:R-:W-:Y:S02]  /*b870*/  FMUL.FTZ R53, R132.reuse, R53 ;  /* 0x0000003584357220 */ /* 0x040fe40000410000 */
[C---:B------:R-:W-:Y:S01]  /*b880*/  FMUL.FTZ R12, R132.reuse, R120 ;  /* 0x00000078840c7220 */ /* 0x040fe20000410000 */
[C---:B------:R-:W-:Y:S03]  /*b890*/  HMMA.16816.F32 R8, R128.reuse, R14, R8 ;  /* 0x0000000e8008723c */ /* 0x040fe60000001808 */
[----:B------:R-:W-:Y:S01]  /*b8a0*/  MUFU.EX2 R218, R218 ;  /* 0x000000da00da7308 */ /* 0x000fe20000000800 */
[C---:B------:R-:W-:Y:S02]  /*b8b0*/  FMUL.FTZ R13, R132.reuse, R121 ;  /* 0x00000079840d7220 */ /* 0x040fe40000410000 */
[C---:B------:R-:W-:Y:S02]  /*b8c0*/  FMUL.FTZ R54, R3.reuse, R54 ;  /* 0x0000003603367220 */ /* 0x040fe40000410000 */
[C---:B------:R-:W-:Y:S04]  /*b8d0*/  FMUL.FTZ R14, R3.reuse, R122 ;  /* 0x0000007a030e7220 */ /* 0x040fe80000410000 */
[C---:B------:R-:W-:Y:S01]  /*b8e0*/  FMUL.FTZ R15, R3.reuse, R123 ;  /* 0x0000007b030f7220 */ /* 0x040fe20000410000 */
[----:B------:R-:W-:Y:S01]  /*b8f0*/  MUFU.EX2 R219, R219 ;  /* 0x000000db00db7308 */ /* 0x000fe20000000800 */
[----:B------:R-:W1:Y:S01]  /*b900*/  LDSM.16.MT88.4 R120, [R164+0x100] ;  /* 0x00010000a478783b */ /* 0x000e620000004200 */
[C---:B------:R-:W-:Y:S02]  /*b910*/  FMUL.FTZ R55, R3.reuse, R55 ;  /* 0x0000003703377220 */ /* 0x040fe40000410000 */
[C---:B------:R-:W-:Y:S02]  /*b920*/  FMUL.FTZ R56, R132.reuse, R56 ;  /* 0x0000003884387220 */ /* 0x040fe40000410000 */
[C---:B---3--:R-:W-:Y:S03]  /*b930*/  HMMA.16816.F32 R12, R128.reuse, R20, R12 ;  /* 0x00000014800c723c */ /* 0x048fe6000000180c */
[C---:B------:R-:W-:Y:S01]  /*b940*/  FMUL.FTZ R57, R132.reuse, R57 ;  /* 0x0000003984397220 */ /* 0x040fe20000410000 */
[----:B------:R-:W-:Y:S01]  /*b950*/  MUFU.EX2 R220, R220 ;  /* 0x000000dc00dc7308 */ /* 0x000fe20000000800 */
[C---:B------:R-:W-:Y:S02]  /*b960*/  FMUL.FTZ R58, R3.reuse, R58 ;  /* 0x0000003a033a7220 */ /* 0x040fe40000410000 */
[C---:B------:R-:W-:Y:S01]  /*b970*/  FMUL.FTZ R20, R132.reuse, R112 ;  /* 0x0000007084147220 */ /* 0x040fe20000410000 */
[C---:B------:R-:W-:Y:S04]  /*b980*/  HMMA.16816.F32 R16, R128.reuse, R22, R16 ;  /* 0x000000168010723c */ /* 0x040fe80000001810 */
[C---:B------:R-:W-:Y:S02]  /*b990*/  FMUL.FTZ R21, R132.reuse, R113 ;  /* 0x0000007184157220 */ /* 0x040fe40000410000 */
[C---:B------:R-:W-:Y:S01]  /*b9a0*/  FMUL.FTZ R59, R3.reuse, R59 ;  /* 0x0000003b033b7220 */ /* 0x040fe20000410000 */
[----:B------:R-:W-:Y:S01]  /*b9b0*/  MUFU.EX2 R221, R221 ;  /* 0x000000dd00dd7308 */ /* 0x000fe20000000800 */
[C---:B------:R-:W-:Y:S04]  /*b9c0*/  FMUL.FTZ R22, R3.reuse, R114 ;  /* 0x0000007203167220 */ /* 0x040fe80000410000 */
[C---:B------:R-:W-:Y:S02]  /*b9d0*/  FMUL.FTZ R23, R3.reuse, R115 ;  /* 0x0000007303177220 */ /* 0x040fe40000410000 */
[----:B------:R-:W2:Y:S01]  /*b9e0*/  LDSM.16.MT88.4 R112, [R135+UR4+0x2100] ;  /* 0x002100048770783b */ /* 0x000ea20008004200 */
        /* <DEDUP_REMOVED lines=14> */
[----:B------:R-:W3:Y:S01]  /*bad0*/  LDSM.16.MT88.4 R104, [R133+0x2100] ;  /* 0x002100008568783b */ /* 0x000ee20000004200 */
[C---:B------:R-:W-:Y:S02]  /*bae0*/  FMUL.FTZ R65, R132.reuse, R65 ;  /* 0x0000004184417220 */ /* 0x040fe40000410000 */
[C---:B------:R-:W-:Y:S02]  /*baf0*/  FMUL.FTZ R66, R3.reuse, R66 ;  /* 0x0000004203427220 */ /* 0x040fe40000410000 */
[C---:B-1----:R-:W-:Y:S02]  /*bb00*/  HMMA.16816.F32 R28, R128.reuse, R120, R28 ;  /* 0x00000078801c723c */ /* 0x042fe4000000181c */
        /* <DEDUP_REMOVED lines=9> */
[C---:B--2---:R-:W-:Y:S04]  /*bba0*/  HMMA.16816.F32 R36, R128.reuse, R112, R36 ;  /* 0x000000708024723c */ /* 0x044fe80000001824 */
        /* <DEDUP_REMOVED lines=8> */
[C---:B---3--:R-:W-:Y:S03]  /*bc30*/  HMMA.16816.F32 R44, R128.reuse, R104, R44 ;  /* 0x00000068802c723c */ /* 0x048fe6000000182c */
[----:B------:R-:W-:Y:S02]  /*bc40*/  FMUL.FTZ R85, R132, R85 ;  /* 0x0000005584557220 */ /* 0x000fe40000410000 */
[C---:B------:R-:W-:Y:S02]  /*bc50*/  FMUL.FTZ R86, R3.reuse, R86 ;  /* 0x0000005603567220 */ /* 0x040fe40000410000 */
[----:B------:R-:W-:Y:S01]  /*bc60*/  FMUL.FTZ R87, R3, R87 ;  /* 0x0000005703577220 */ /* 0x000fe20000410000 */
[C---:B------:R-:W-:Y:S01]  /*bc70*/  HMMA.16816.F32 R48, R128.reuse, R106, R48 ;  /* 0x0000006a8030723c */ /* 0x040fe20000001830 */
[----:B------:R-:W1:Y:S03]  /*bc80*/  LDSM.16.MT88.4 R104, [R135+UR4+0x4100] ;  /* 0x004100048768783b */ /* 0x000e660008004200 */
[--C-:B------:R-:W-:Y:S02]  /*bc90*/  FFMA.FTZ R173, R181, c[0x0][0x2d0], -R148.reuse ;  /* 0x0000b400b5ad7a23 */ /* 0x100fe40000010894 */
[--C-:B------:R-:W-:Y:S02]  /*bca0*/  FFMA.FTZ R181, R161, c[0x0][0x2d0], -R148.reuse ;  /* 0x0000b400a1b57a23 */ /* 0x100fe40000010894 */
[C---:B------:R-:W-:Y:S02]  /*bcb0*/  HMMA.16816.F32 R52, R128.reuse, R100, R52 ;  /* 0x000000648034723c */ /* 0x040fe40000001834 */
[----:B------:R-:W-:Y:S02]  /*bcc0*/  MUFU.EX2 R173, R173 ;  /* 0x000000ad00ad7308 */ /* 0x000fe40000000800 */
[--C-:B------:R-:W-:Y:S02]  /*bcd0*/  FFMA.FTZ R174, R179, c[0x0][0x2d0], -R148.reuse ;  /* 0x0000b400b3ae7a23 */ /* 0x100fe40000010894 */
[--C-:B------:R-:W-:Y:S02]  /*bce0*/  FFMA.FTZ R175, R178, c[0x0][0x2d0], -R145.reuse ;  /* 0x0000b400b2af7a23 */ /* 0x100fe40000010891 */
[C---:B------:R-:W-:Y:S01]  /*bcf0*/  HMMA.16816.F32 R56, R128.reuse, R102, R56 ;  /* 0x000000668038723c */ /* 0x040fe20000001838 */
[----:B------:R-:W2:Y:S03]  /*bd00*/  LDSM.16.MT88.4 R100, [R133+0x4100] ;  /* 0x004100008564783b */ /* 0x000ea60000004200 */
[--C-:B------:R-:W-:Y:S01]  /*bd10*/  FFMA.FTZ R178, R163, c[0x0][0x2d0], -R148.reuse ;  /* 0x0000b400a3b27a23 */ /* 0x100fe20000010894 */
[----:B------:R-:W3:Y:S01]  /*bd20*/  MUFU.EX2 R174, R174 ;  /* 0x000000ae00ae7308 */ /* 0x000ee20000000800 */
[--C-:B------:R-:W-:Y:S02]  /*bd30*/  FFMA.FTZ R176, R176, c[0x0][0x2d0], -R145.reuse ;  /* 0x0000b400b0b07a23 */ /* 0x100fe40000010891 */
[C---:B------:R-:W-:Y:S04]  /*bd40*/  HMMA.16816.F32 R60, R128.reuse, R108, R60 ;  /* 0x0000006c803c723c */ /* 0x040fe8000000183c */
[--C-:B------:R-:W-:Y:S02]  /*bd50*/  FFMA.FTZ R177, R177, c[0x0][0x2d0], -R148.reuse ;  /* 0x0000b400b1b17a23 */ /* 0x100fe40000010894 */
[----:B------:R-:W-:Y:S01]  /*bd60*/  FFMA.FTZ R148, R147, c[0x0][0x2d0], -R148 ;  /* 0x0000b40093947a23 */ /* 0x000fe20000010894 */
[----:B------:R-:W-:Y:S01]  /*bd70*/  MUFU.EX2 R175, R175 ;  /* 0x000000af00af7308 */ /* 0x000fe20000000800 */
[C---:B------:R-:W-:Y:S01]  /*bd80*/  HMMA.16816.F32 R64, R128.reuse, R110, R64 ;  /* 0x0000006e8040723c */ /* 0x040fe20000001840 */
[----:B------:R-:W4:Y:S03]  /*bd90*/  LDSM.16.MT88.4 R108, [R134+UR4+0x4100] ;  /* 0x00410004866c783b */ /* 0x000f260008004200 */
[--C-:B------:R-:W-:Y:S02]  /*bda0*/  FFMA.FTZ R179, R180, c[0x0][0x2d0], -R145.reuse ;  /* 0x0000b400b4b37a23 */ /* 0x100fe40000010891 */
[--C-:B------:R-:W-:Y:S02]  /*bdb0*/  FFMA.FTZ R180, R162, c[0x0][0x2d0], -R145.reuse ;  /* 0x0000b400a2b47a23 */ /* 0x100fe40000010891 */
[----:B------:R-:W-:Y:S01]  /*bdc0*/  FFMA.FTZ R145, R144, c[0x0][0x2d0], -R145 ;  /* 0x0000b40090917a23 */ /* 0x000fe20000010891 */
[C---:B-1----:R-:W-:Y:S01]  /*bdd0*/  HMMA.16816.F32 R68, R128.reuse, R104, R68 ;  /* 0x000000688044723c */ /* 0x042fe20000001844 */
[----:B------:R-:W-:Y:S01]  /*bde0*/  LDSM.16.MT88.4 R160, [R135+UR4+0x5900] ;  /* 0x0059000487a0783b */ /* 0x000fe20008004200 */
[----:B------:R1:W-:Y:S01]  /*bdf0*/  MUFU.EX2 R227, R148 ;  /* 0x0000009400e37308 */ /* 0x0003e20000000800 */
[C---:B------:R-:W-:Y:S02]  /*be00*/  FMUL.FTZ R88, R132.reuse, R88 ;  /* 0x0000005884587220 */ /* 0x040fe40000410000 */
[C---:B------:R-:W-:Y:S02]  /*be10*/  FMUL.FTZ R89, R132.reuse, R89 ;  /* 0x0000005984597220 */ /* 0x040fe40000410000 */
[C---:B------:R-:W-:Y:S01]  /*be20*/  FMUL.FTZ R90, R3.reuse, R90 ;  /* 0x0000005a035a7220 */ /* 0x040fe20000410000 */
[C---:B------:R-:W-:Y:S01]  /*be30*/  HMMA.16816.F32 R72, R128.reuse, R106, R72 ;  /* 0x0000006a8048723c */ /* 0x040fe20000001848 */
[----:B------:R-:W5:Y:S03]  /*be40*/  LDSM.16.MT88.4 R104, [R164+0x4100] ;  /* 0x00410000a468783b */ /* 0x000f660000004200 */
[C---:B------:R-:W-:Y:S01]  /*be50*/  FMUL.FTZ R76, R132.reuse, R76 ;  /* 0x0000004c844c7220 */ /* 0x040fe20000410000 */
[----:B------:R-:W4:Y:S01]  /*be60*/  MUFU.EX2 R176, R176 ;  /* 0x000000b000b07308 */ /* 0x000f220000000800 */
[C---:B------:R-:W-:Y:S02]  /*be70*/  FMUL.FTZ R77, R132.reuse, R77 ;  /* 0x0000004d844d7220 */ /* 0x040fe40000410000 */
[C---:B------:R-:W-:Y:S04]  /*be80*/  FMUL.FTZ R78, R3.reuse, R78 ;  /* 0x0000004e034e7220 */ /* 0x040fe80000410000 */
[C---:B------:R-:W-:Y:S02]  /*be90*/  FMUL.FTZ R79, R3.reuse, R79 ;  /* 0x0000004f034f7220 */ /* 0x040fe40000410000 */
[C---:B------:R-:W-:Y:S01]  /*bea0*/  FMUL.FTZ R91, R3.reuse, R91 ;  /* 0x0000005b035b7220 */ /* 0x040fe20000410000 */
[----:B------:R5:W-:Y:S01]  /*beb0*/  MUFU.EX2 R229, R145 ;  /* 0x0000009100e57308 */ /* 0x000be20000000800 */
[C---:B------:R-:W-:Y:S01]  /*bec0*/  FMUL.FTZ R92, R132.reuse, R92 ;  /* 0x0000005c845c7220 */ /* 0x040fe20000410000 */
[----:B-1----:R-:W-:Y:S02]  /*bed0*/  LDSM.16.MT88.4 R148, [R133+0x3900] ;  /* 0x003900008594783b */ /* 0x002fe40000004200 */
[C---:B--2---:R-:W-:Y:S03]  /*bee0*/  HMMA.16816.F32 R76, R128.reuse, R100, R76 ;  /* 0x00000064804c723c */ /* 0x044fe6000000184c */
[C---:B------:R-:W-:Y:S02]  /*bef0*/  FMUL.FTZ R80, R132.reuse, R80 ;  /* 0x0000005084507220 */ /* 0x040fe40000410000 */
[----:B------:R-:W-:Y:S01]  /*bf00*/  FMUL.FTZ R81, R132, R81 ;  /* 0x0000005184517220 */ /* 0x000fe20000410000 */
[----:B------:R-:W-:Y:S01]  /*bf10*/  MUFU.EX2 R177, R177 ;  /* 0x000000b100b17308 */ /* 0x000fe20000000800 */
[C---:B------:R-:W-:Y:S01]  /*bf20*/  FMUL.FTZ R82, R3.reuse, R82 ;  /* 0x0000005203527220 */ /* 0x040fe20000410000 */
[----:B---3--:R-:W-:Y:S01]  /*bf30*/  F2FP.PACK_AB R100, R174, R173 ;  /* 0x000000adae64723e */ /* 0x008fe200000000ff */
[C---:B------:R-:W-:Y:S03]  /*bf40*/  FMUL.FTZ R83, R3.reuse, R83 ;  /* 0x0000005303537220 */ /* 0x040fe60000410000 */
[----:B------:R-:W-:Y:S01]  /*bf50*/  FMUL.FTZ R93, R132, R93 ;  /* 0x0000005d845d7220 */ /* 0x000fe20000410000 */
[----:B----4-:R-:W-:Y:S01]  /*bf60*/  F2FP.PACK_AB R101, R176, R175 ;  /* 0x000000afb065723e */ /* 0x010fe200000000ff */
[C---:B------:R-:W-:Y:S02]  /*bf70*/  FMUL.FTZ R94, R3.reuse, R94 ;  /* 0x0000005e035e7220 */ /* 0x040fe40000410000 */
[C---:B------:R-:W-:Y:S01]  /*bf80*/  HMMA.16816.F32 R80, R128.reuse, R102, R80 ;  /* 0x000000668050723c */ /* 0x040fe20000001850 */
[----:B------:R-:W1:Y:S02]  /*bf90*/  MUFU.EX2 R178, R178 ;  /* 0x000000b200b27308 */ /* 0x000e640000000800 */
[C---:B------:R-:W-:Y:S01]  /*bfa0*/  FMUL.FTZ R95, R3.reuse, R95 ;  /* 0x0000005f035f7220 */ /* 0x040fe20000410000 */
[----:B-----5:R-:W-:Y:S01]  /*bfb0*/  LDSM.16.MT88.4 R144, [R135+UR4+0x3900] ;  /* 0x003900048790783b */ /* 0x020fe20008004200 */
[C---:B------:R-:W-:Y:S02]  /*bfc0*/  FMUL.FTZ R96, R132.reuse, R96 ;  /* 0x0000006084607220 */ /* 0x040fe40000410000 */
[C---:B------:R-:W-:Y:S01]  /*bfd0*/  FMUL.FTZ R97, R132.reuse, R97 ;  /* 0x0000006184617220 */ /* 0x040fe20000410000 */
[C---:B------:R-:W-:Y:S03]  /*bfe0*/  HMMA.16816.F32 R84, R128.reuse, R108, R84 ;  /* 0x0000006c8054723c */ /* 0x040fe60000001854 */
[----:B------:R-:W-:Y:S01]  /*bff0*/  MUFU.EX2 R179, R179 ;  /* 0x000000b300b37308 */ /* 0x000fe20000000800 */
[C---:B------:R-:W-:Y:S02]  /*c000*/  FMUL.FTZ R98, R3.reuse, R98 ;  /* 0x0000006203627220 */ /* 0x040fe40000410000 */
[C---:B------:R-:W-:Y:S02]  /*c010*/  FMUL.FTZ R99, R3.reuse, R99 ;  /* 0x0000006303637220 */ /* 0x040fe40000410000 */
[C---:B------:R-:W-:Y:S01]  /*c020*/  HMMA.16816.F32 R88, R128.reuse, R110, R88 ;  /* 0x0000006e8058723c */ /* 0x040fe20000001858 */
[----:B------:R-:W2:Y:S03]  /*c030*/  LDSM.16.MT88.4 R108, [R133+0x900] ;  /* 0x00090000856c783b */ /* 0x000ea60000004200 */
[----:B------:R-:W-:Y:S01]  /*c040*/  FFMA.FTZ R172, R132, R205, R172 ;  /* 0x000000cd84ac7223 */ /* 0x000fe200000100ac */
[----:B------:R-:W3:Y:S01]  /*c050*/  MUFU.EX2 R180, R180 ;  /* 0x000000b400b47308 */ /* 0x000ee20000000800 */
[----:B------:R-:W-:Y:S02]  /*c060*/  FFMA.FTZ R168, R3, R206, R168 ;  /* 0x000000ce03a87223 */ /* 0x000fe400000100a8 */
[C---:B------:R-:W-:Y:S04]  /*c070*/  HMMA.16816.F32 R92, R128.reuse, R104, R92 ;  /* 0x00000068805c723c */ /* 0x040fe8000000185c */
[----:B-1----:R-:W-:Y:S01]  /*c080*/  F2FP.PACK_AB R102, R178, R177 ;  /* 0x000000b1b266723e */ /* 0x002fe200000000ff */
[----:B------:R-:W-:Y:S02]  /*c090*/  FADD.FTZ R171, R171, R172 ;  /* 0x000000acabab7221 */ /* 0x000fe40000010000 */
[----:B------:R-:W1:Y:S01]  /*c0a0*/  MUFU.EX2 R181, R181 ;  /* 0x000000b500b57308 */ /* 0x000e620000000800 */
[----:B------:R-:W-:Y:S01]  /*c0b0*/  HMMA.16816.F32 R96, R128, R106, R96 ;  /* 0x0000006a8060723c */ /* 0x000fe20000001860 */
[----:B------:R-:W4:Y:S03]  /*c0c0*/  LDSM.16.MT88.4 R104, [R164+0x2900] ;  /* 0x00290000a468783b */ /* 0x000f260000004200 */
[----:B------:R-:W-:Y:S01]  /*c0d0*/  FADD.FTZ R167, R167, R168 ;  /* 0x000000a8a7a77221 */ /* 0x000fe20000010000 */
[----:B---3--:R-:W-:Y:S07]  /*c0e0*/  F2FP.PACK_AB R103, R180, R179 ;  /* 0x000000b3b467723e */ /* 0x008fee00000000ff */
[C---:B------:R-:W-:Y:S08]  /*c0f0*/  HMMA.16816.F32 R4, R100.reuse, R112, R4 ;  /* 0x000000706404723c */ /* 0x040ff00000001804 */
[C---:B------:R-:W-:Y:S01]  /*c100*/  HMMA.16816.F32 R8, R100.reuse, R114, R8 ;  /* 0x000000726408723c */ /* 0x040fe20000001808 */
[----:B------:R-:W-:Y:S07]  /*c110*/  LDSM.16.MT88.4 R112, [R133+0x4900] ;  /* 0x004900008570783b */ /* 0x000fee0000004200 */
[C---:B--2---:R-:W-:Y:S08]  /*c120*/  HMMA.16816.F32 R12, R100.reuse, R108, R12 ;  /* 0x0000006c640c723c */ /* 0x044ff0000000180c */
[C---:B------:R-:W-:Y:S01]  /*c130*/  HMMA.16816.F32 R16, R100.reuse, R110, R16 ;  /* 0x0000006e6410723c */ /* 0x040fe20000001810 */
[----:B------:R-:W2:Y:S07]  /*c140*/  LDSM.16.MT88.4 R108, [R135+UR4+0x4900] ;  /* 0x00490004876c783b */ /* 0x000eae0008004200 */
        /* <DEDUP_REMOVED lines=13> */
[----:B------:R-:W-:Y:S01]  /*c220*/  F2FP.PACK_AB R138, R227, R226 ;  /* 0x000000e2e38a723e */ /* 0x000fe200000000ff */
[C---:B------:R-:W-:Y:S04]  /*c230*/  HMMA.16816.F32 R52, R100.reuse, R140, R52 ;  /* 0x0000008c6434723c */ /* 0x040fe80000001834 */
[----:B------:R-:W-:Y:S04]  /*c240*/  F2FP.PACK_AB R139, R229, R228 ;  /* 0x000000e4e58b723e */ /* 0x000fe800000000ff */
[C---:B------:R-:W-:Y:S01]  /*c250*/  HMMA.16816.F32 R56, R100.reuse, R142, R56 ;  /* 0x0000008e6438723c */ /* 0x040fe20000001838 */
[----:B------:R-:W-:Y:S07]  /*c260*/  LDSM.16.MT88.4 R140, [R164+0x1900] ;  /* 0x00190000a48c783b */ /* 0x000fee0000004200 */
[C---:B----4-:R-:W-:Y:S08]  /*c270*/  HMMA.16816.F32 R60, R100.reuse, R104, R60 ;  /* 0x00000068643c723c */ /* 0x050ff0000000183c */
[C---:B------:R-:W-:Y:S01]  /*c280*/  HMMA.16816.F32 R64, R100.reuse, R106, R64 ;  /* 0x0000006a6440723c */ /* 0x040fe20000001840 */
[----:B------:R-:W3:Y:S07]  /*c290*/  LDSM.16.MT88.4 R104, [R134+UR4+0x4900] ;  /* 0x004900048668783b */ /* 0x000eee0008004200 */
[C---:B--2---:R-:W-:Y:S08]  /*c2a0*/  HMMA.16816.F32 R68, R100.reuse, R108, R68 ;  /* 0x0000006c6444723c */ /* 0x044ff00000001844 */
[C---:B------:R-:W-:Y:S01]  /*c2b0*/  HMMA.16816.F32 R72, R100.reuse, R110, R72 ;  /* 0x0000006e6448723c */ /* 0x040fe20000001848 */
[----:B------:R-:W2:Y:S07]  /*c2c0*/  LDSM.16.MT88.4 R108, [R135+UR4+0x1100] ;  /* 0x00110004876c783b */ /* 0x000eae0008004200 */
[C---:B------:R-:W-:Y:S08]  /*c2d0*/  HMMA.16816.F32 R76, R100.reuse, R112, R76 ;  /* 0x00000070644c723c */ /* 0x040ff0000000184c */
[C---:B------:R-:W-:Y:S01]  /*c2e0*/  HMMA.16816.F32 R80, R100.reuse, R114, R80 ;  /* 0x000000726450723c */ /* 0x040fe20000001850 */
[----:B------:R-:W4:Y:S07]  /*c2f0*/  LDSM.16.MT88.4 R112, [R134+UR4+0x1100] ;  /* 0x001100048670783b */ /* 0x000f2e0008004200 */
[C---:B---3--:R-:W-:Y:S08]  /*c300*/  HMMA.16816.F32 R84, R100.reuse, R104, R84 ;  /* 0x000000686454723c */ /* 0x048ff00000001854 */
[C---:B------:R-:W-:Y:S01]  /*c310*/  HMMA.16816.F32 R88, R100.reuse, R106, R88 ;  /* 0x0000006a6458723c */ /* 0x040fe20000001858 */
[----:B------:R-:W3:Y:S07]  /*c320*/  LDSM.16.MT88.4 R104, [R135+UR4+0x3100] ;  /* 0x003100048768783b */ /* 0x000eee0008004200 */
[C---:B------:R-:W-:Y:S08]  /*c330*/  HMMA.16816.F32 R92, R100.reuse, R116, R92 ;  /* 0x00000074645c723c */ /* 0x040ff0000000185c */
[----:B------:R-:W-:Y:S01]  /*c340*/  HMMA.16816.F32 R96, R100, R118, R96 ;  /* 0x000000766460723c */ /* 0x000fe20000001860 */
[----:B------:R-:W5:Y:S06]  /*c350*/  LDSM.16.MT88.4 R116, [R133+0x3100] ;  /* 0x003100008574783b */ /* 0x000f6c0000004200 */
[----:B-1----:R-:W-:Y:S02]  /*c360*/  F2FP.PACK_AB R100, R182, R181 ;  /* 0x000000b5b664723e */ /* 0x002fe400000000ff */
[----:B------:R-:W-:Y:S03]  /*c370*/  F2FP.PACK_AB R101, R190, R183 ;  /* 0x000000b7be65723e */ /* 0x000fe600000000ff */
[----:B------:R-:W-:Y:S02]  /*c380*/  F2FP.PACK_AB R102, R219, R218 ;  /* 0x000000dadb66723e */ /* 0x000fe400000000ff */
[----:B------:R-:W-:Y:S07]  /*c390*/  F2FP.PACK_AB R103, R221, R220 ;  /* 0x000000dcdd67723e */ /* 0x000fee00000000ff */
[C---:B--2---:R-:W-:Y:S08]  /*c3a0*/  HMMA.16816.F32 R4, R100.reuse, R108, R4 ;  /* 0x0000006c6404723c */ /* 0x044ff00000001804 */
[C---:B------:R-:W-:Y:S01]  /*c3b0*/  HMMA.16816.F32 R8, R100.reuse, R110, R8 ;  /* 0x0000006e6408723c */ /* 0x040fe20000001808 */
[----:B------:R-:W1:Y:S07]  /*c3c0*/  LDSM.16.MT88.4 R108, [R134+UR4+0x3100] ;  /* 0x00310004866c783b */ /* 0x000e6e0008004200 */
[C---:B------:R-:W-:Y:S08]  /*c3d0*/  HMMA.16816.F32 R12, R100.reuse, R120, R12 ;  /* 0x00000078640c723c */ /* 0x040ff0000000180c */
[C---:B------:R-:W-:Y:S08]  /*c3e0*/  HMMA.16816.F32 R16, R100.reuse, R122, R16 ;  /* 0x0000007a6410723c */ /* 0x040ff00000001810 */
[C---:B----4-:R-:W-:Y:S08]  /*c3f0*/  HMMA.16816.F32 R20, R100.reuse, R112, R20 ;  /* 0x000000706414723c */ /* 0x050ff00000001814 */
[C---:B------:R-:W-:Y:S01]  /*c400*/  HMMA.16816.F32 R24, R100.reuse, R114, R24 ;  /* 0x000000726418723c */ /* 0x040fe20000001818 */
[----:B------:R-:W2:Y:S07]  /*c410*/  LDSM.16.MT88.4 R112, [R164+0x3100] ;  /* 0x00310000a470783b */ /* 0x000eae0000004200 */
[C---:B------:R-:W-:Y:S08]  /*c420*/  HMMA.16816.F32 R28, R100.reuse, R124, R28 ;  /* 0x0000007c641c723c */ /* 0x040ff0000000181c */
[C---:B------:R-:W-:Y:S01]  /*c430*/  HMMA.16816.F32 R32, R100.reuse, R126, R32 ;  /* 0x0000007e6420723c */ /* 0x040fe20000001820 */
[----:B------:R-:W-:Y:S07]  /*c440*/  LDSM.16.MT88.4 R124, [R135+UR4+0x1900] ;  /* 0x00190004877c783b */ /* 0x000fee0008004200 */
[C---:B---3--:R-:W-:Y:S08]  /*c450*/  HMMA.16816.F32 R36, R100.reuse, R104, R36 ;  /* 0x000000686424723c */ /* 0x048ff00000001824 */
[C---:B------:R-:W-:Y:S01]  /*c460*/  HMMA.16816.F32 R40, R100.reuse, R106, R40 ;  /* 0x0000006a6428723c */ /* 0x040fe20000001828 */
[----:B------:R-:W3:Y:S07]  /*c470*/  LDSM.16.MT88.4 R104, [R135+UR4+0x5100] ;  /* 0x005100048768783b */ /* 0x000eee0008004200 */
[C---:B-----5:R-:W-:Y:S08]  /*c480*/  HMMA.16816.F32 R44, R100.reuse, R116, R44 ;  /* 0x00000074642c723c */ /* 0x060ff0000000182c */
[C---:B------:R-:W-:Y:S01]  /*c490*/  HMMA.16816.F32 R48, R100.reuse, R118, R48 ;  /* 0x000000766430723c */ /* 0x040fe20000001830 */
[----:B------:R-:W4:Y:S07]  /*c4a0*/  LDSM.16.MT88.4 R116, [R133+0x5100] ;  /* 0x005100008574783b */ /* 0x000f2e0000004200 */
[C---:B-1----:R-:W-:Y:S08]  /*c4b0*/  HMMA.16816.F32 R52, R100.reuse, R108, R52 ;  /* 0x0000006c6434723c */ /* 0x042ff00000001834 */
[C---:B------:R-:W-:Y:S01]  /*c4c0*/  HMMA.16816.F32 R56, R100.reuse, R110, R56 ;  /* 0x0000006e6438723c */ /* 0x040fe20000001838 */
[----:B------:R-:W1:Y:S07]  /*c4d0*/  LDSM.16.MT88.4 R108, [R134+UR4+0x5100] ;  /* 0x00510004866c783b */ /* 0x000e6e0008004200 */
[C---:B--2---:R-:W-:Y:S08]  /*c4e0*/  HMMA.16816.F32 R60, R100.reuse, R112, R60 ;  /* 0x00000070643c723c */ /* 0x044ff0000000183c */
[C---:B------:R-:W-:Y:S01]  /*c4f0*/  HMMA.16816.F32 R64, R100.reuse, R114, R64 ;  /* 0x000000726440723c */ /* 0x040fe20000001840 */
[----:B------:R-:W2:Y:S07]  /*c500*/  LDSM.16.MT88.4 R112, [R164+0x5100] ;  /* 0x00510000a470783b */ /* 0x000eae0000004200 */
[C---:B---3--:R-:W-:Y:S08]  /*c510*/  HMMA.16816.F32 R68, R100.reuse, R104, R68 ;  /* 0x000000686444723c */ /* 0x048ff00000001844 */
[C---:B------:R-:W-:Y:S01]  /*c520*/  HMMA.16816.F32 R72, R100.reuse, R106, R72 ;  /* 0x0000006a6448723c */ /* 0x040fe20000001848 */
[----:B------:R-:W-:Y:S07]  /*c530*/  LDSM.16.MT88.4 R104, [R134+UR4+0x1900] ;  /* 0x001900048668783b */ /* 0x000fee0008004200 */
[C---:B----4-:R-:W-:Y:S08]  /*c540*/  HMMA.16816.F32 R76, R100.reuse, R116, R76 ;  /* 0x00000074644c723c */ /* 0x050ff0000000184c */
[C---:B------:R-:W-:Y:S01]  /*c550*/  HMMA.16816.F32 R80, R100.reuse, R118, R80 ;  /* 0x000000766450723c */ /* 0x040fe20000001850 */
[----:B------:R-:W3:Y:S07]  /*c560*/  LDSM.16.MT88.4 R116, [R133+0x1900] ;  /* 0x001900008574783b */ /* 0x000eee0000004200 */
[C---:B-1----:R-:W-:Y:S08]  /*c570*/  HMMA.16816.F32 R84, R100.reuse, R108, R84 ;  /* 0x0000006c6454723c */ /* 0x042ff00000001854 */
[C---:B------:R-:W-:Y:S08]  /*c580*/  HMMA.16816.F32 R88, R100.reuse, R110, R88 ;  /* 0x0000006e6458723c */ /* 0x040ff00000001858 */
[C---:B--2---:R-:W-:Y:S08]  /*c590*/  HMMA.16816.F32 R92, R100.reuse, R112, R92 ;  /* 0x00000070645c723c */ /* 0x044ff0000000185c */
[----:B------:R-:W-:Y:S08]  /*c5a0*/  HMMA.16816.F32 R96, R100, R114, R96 ;  /* 0x000000726460723c */ /* 0x000ff00000001860 */
[C---:B------:R-:W-:Y:S08]  /*c5b0*/  HMMA.16816.F32 R128, R136.reuse, R124, R4 ;  /* 0x0000007c8880723c */ /* 0x040ff00000001804 */
[C---:B------:R-:W-:Y:S01]  /*c5c0*/  HMMA.16816.F32 R124, R136.reuse, R126, R8 ;  /* 0x0000007e887c723c */ /* 0x040fe20000001808 */
[----:B------:R-:W1:Y:S07]  /*c5d0*/  LDSM.16.MT88.4 R8, [R133+0x5900] ;  /* 0x005900008508783b */ /* 0x000e6e0000004200 */
[C---:B---3--:R-:W-:Y:S01]  /*c5e0*/  HMMA.16816.F32 R120, R136.reuse, R116, R12 ;  /* 0x000000748878723c */ /* 0x048fe2000000180c */
[----:B------:R-:W2:Y:S07]  /*c5f0*/  LDSM.16.MT88.4 R12, [R134+UR4+0x5900] ;  /* 0x00590004860c783b */ /* 0x000eae0008004200 */
[C---:B------:R-:W-:Y:S01]  /*c600*/  HMMA.16816.F32 R116, R136.reuse, R118, R16 ;  /* 0x000000768874723c */ /* 0x040fe20000001810 */
[----:B------:R-:W3:Y:S07]  /*c610*/  LDSM.16.MT88.4 R16, [R164+0x5900] ;  /* 0x00590000a410783b */ /* 0x000eee0000004200 */
[C---:B------:R-:W-:Y:S07]  /*c620*/  HMMA.16816.F32 R112, R136.reuse, R104, R20 ;  /* 0x000000688870723c */ /* 0x040fee0000001814 */
[----:B------:R-:W-:Y:S01]  /*c630*/  FADD.FTZ R20, R166, R167 ;  /* 0x000000a7a6147221 */ /* 0x000fe20000010000 */
        /* <DEDUP_REMOVED lines=21> */
[----:B------:R-:W-:Y:S02]  /*c790*/  FADD.FTZ R8, R169, R8 ;  /* 0x00000008a9087221 */ /* 0x000fe40000010000 */
[----:B------:R-:W-:Y:S02]  /*c7a0*/  FADD.FTZ R9, R183, R180 ;  /* 0x000000b4b7097221 */ /* 0x000fe40000010000 */
[----:B------:R-:W-:Y:S01]  /*c7b0*/  FADD.FTZ R173, R173, R8 ;  /* 0x00000008adad7221 */ /* 0x000fe20000010000 */
[C---:B--2---:R-:W-:Y:S03]  /*c7c0*/  HMMA.16816.F32 R84, R136.reuse, R12, R84 ;  /* 0x0000000c8854723c */ /* 0x044fe60000001854 */
[----:B------:R-:W-:Y:S02]  /*c7d0*/  FADD.FTZ R174, R174, R173 ;  /* 0x000000adaeae7221 */ /* 0x000fe40000010000 */
[----:B------:R-:W-:Y:S02]  /*c7e0*/  FADD.FTZ R9, R190, R9 ;  /* 0x00000009be097221 */ /* 0x000fe40000010000 */
[----:B------:R-:W-:Y:S01]  /*c7f0*/  FADD.FTZ R177, R177, R174 ;  /* 0x000000aeb1b17221 */ /* 0x000fe20000010000 */
[C---:B------:R-:W-:Y:S04]  /*c800*/  HMMA.16816.F32 R88, R136.reuse, R14, R88 ;  /* 0x0000000e8858723c */ /* 0x040fe80000001858 */
[----:B------:R-:W-:Y:S02]  /*c810*/  FADD.FTZ R178, R178, R177 ;  /* 0x000000b1b2b27221 */ /* 0x000fe40000010000 */
[----:B------:R-:W-:Y:S02]  /*c820*/  FADD.FTZ R220, R220, R9 ;  /* 0x00000009dcdc7221 */ /* 0x000fe40000010000 */
[----:B------:R-:W-:Y:S01]  /*c830*/  FADD.FTZ R3, R181, R178 ;  /* 0x000000b2b5037221 */ /* 0x000fe20000010000 */
[C---:B---3--:R-:W-:Y:S03]  /*c840*/  HMMA.16816.F32 R92, R136.reuse, R16, R92 ;  /* 0x00000010885c723c */ /* 0x048fe6000000185c */
[----:B------:R-:W-:Y:S02]  /*c850*/  FADD.FTZ R3, R182, R3 ;  /* 0x00000003b6037221 */ /* 0x000fe40000010000 */
[----:B------:R-:W-:Y:S02]  /*c860*/  FADD.FTZ R221, R221, R220 ;  /* 0x000000dcdddd7221 */ /* 0x000fe40000010000 */
[----:B------:R-:W-:Y:S01]  /*c870*/  FADD.FTZ R218, R218, R3 ;  /* 0x00000003dada7221 */ /* 0x000fe20000010000 */
[----:B------:R-:W-:Y:S01]  /*c880*/  IADD3 R3, R210, -0x2, RZ ;  /* 0xfffffffed2037810 */ /* 0x000fe20007ffe0ff */
[----:B------:R-:W-:Y:S01]  /*c890*/  FADD.FTZ R224, R224, R221 ;  /* 0x000000dde0e07221 */ /* 0x000fe20000010000 */
[----:B------:R-:W-:Y:S03]  /*c8a0*/  HMMA.16816.F32 R96, R136, R18, R96 ;  /* 0x000000128860723c */ /* 0x000fe60000001860 */
[----:B------:R-:W-:Y:S01]  /*c8b0*/  FADD.FTZ R219, R219, R218 ;  /* 0x000000dadbdb7221 */ /* 0x000fe20000010000 */
[----:B------:R-:W-:Y:S01]  /*c8c0*/  ISETP.GE.AND P0, PT, R3, UR11, PT ;  /* 0x0000000b03007c0c */ /* 0x000fe2000bf06270 */
[----:B------:R-:W-:Y:S02]  /*c8d0*/  FADD.FTZ R225, R225, R224 ;  /* 0x000000e0e1e17221 */ /* 0x000fe40000010000 */
[----:B------:R-:W-:Y:S02]  /*c8e0*/  FADD.FTZ R222, R222, R219 ;  /* 0x000000dbdede7221 */ /* 0x000fe40000010000 */
[----:B------:R-:W-:Y:S03]  /*c8f0*/  FADD.FTZ R206, R228, R225 ;  /* 0x000000e1e4ce7221 */ /* 0x000fe60000010000 */
[----:B------:R-:W-:Y:S02]  /*c900*/  FADD.FTZ R223, R223, R222 ;  /* 0x000000dedfdf7221 */ /* 0x000fe40000010000 */
[----:B------:R-:W-:Y:S02]  /*c910*/  FADD.FTZ R206, R229, R206 ;  /* 0x000000cee5ce7221 */ /* 0x000fe40000010000 */
[----:B------:R-:W-:Y:S04]  /*c920*/  FADD.FTZ R226, R226, R223 ;  /* 0x000000dfe2e27221 */ /* 0x000fe80000010000 */
[----:B------:R-:W-:Y:S01]  /*c930*/  FADD.FTZ R205, R227, R226 ;  /* 0x000000e2e3cd7221 */ /* 0x000fe20000010000 */
[----:B------:R-:W-:-:S05]  /*c940*/  @!P0 BRA `(.L_x_1973) ;  /* 0x0000040000008947 */ /* 0x000fca0003800000 */
[----:B------:R-:W-:Y:S01]  /*c950*/  ISETP.NE.AND P1, PT, R195, 0x1, PT ;  /* 0x00000001c300780c */ /* 0x000fe20003f25270 */
[----:B------:R-:W-:Y:S01]  /*c960*/  IMAD R6, R210, 0x40, R202 ;  /* 0x00000040d2067824 */ /* 0x000fe200078e02ca */
[----:B------:R-:W-:Y:S01]  /*c970*/  IADD3 R12, -R214, 0x10, RZ ;  /* 0x00000010d60c7810 */ /* 0x000fe20007ffe1ff */
[----:B------:R-:W-:Y:S01]  /*c980*/  IMAD.MOV.U32 R198, RZ, RZ, RZ ;  /* 0x000000ffffc67224 */ /* 0x000fe200078e00ff */
[----:B------:R-:W-:Y:S02]  /*c990*/  IADD3 R11, -R211, 0x10, RZ ;  /* 0x00000010d30b7810 */ /* 0x000fe40007ffe1ff */
[----:B------:R-:W-:Y:S02]  /*c9a0*/  IADD3 R199, R6, -0x80, R201 ;  /* 0xffffff8006c77810 */ /* 0x000fe40007ffe0c9 */
[----:B------:R-:W-:Y:S02]  /*c9b0*/  LOP3.LUT R12, R12, 0xf, RZ, 0xc0, !PT ;  /* 0x0000000f0c0c7812 */ /* 0x000fe400078ec0ff */
[----:B------:R-:W-:Y:S01]  /*c9c0*/  LOP3.LUT R11, R11, 0xf, RZ, 0xc0, !PT ;  /* 0x0000000f0b0b7812 */ /* 0x000fe200078ec0ff */
[----:B------:R-:W-:Y:S02]  /*c9d0*/  IMAD.MOV.U32 R3, RZ, RZ, R199 ;  /* 0x000000ffff037224 */ /* 0x000fe400078e00c7 */
[----:B------:R-:W-:Y:S05]  /*c9e0*/  @P1 IMAD.HI.U32 R6, R199, c[0x0][0x2bc], RZ ;  /* 0x0000af00c7061a27 */ /* 0x000fea00078e00ff */
        /* <DEDUP_REMOVED lines=54> */
.L_x_1973:
[----:B------:R-:W-:Y:S01]  /*cd50*/  UIADD3 UR4, UR5, 0x1, URZ ;  /* 0x0000000105047890 */ /* 0x000fe2000fffe03f */
[----:B------:R-:W0:Y:S01]  /*cd60*/  LDGDEPBAR ;  /* 0x00000000000079af */ /* 0x000e220000000000 */
[----:B------:R-:W-:Y:S01]  /*cd70*/  UISETP.GE.AND UP2, UPT, UR5, 0x1, UPT ;  /* 0x000000010500788c */ /* 0x000fe2000bf46270 */
[C---:B------:R-:W-:Y:S01]  /*cd80*/  ISETP.GT.AND P0, PT, R210.reuse, R217, PT ;  /* 0x000000d9d200720c */ /* 0x040fe20003f04270 */
[----:B------:R-:W-:Y:S01]  /*cd90*/  IMAD.MOV.U32 R3, RZ, RZ, R0 ;  /* 0x000000ffff037224 */ /* 0x000fe200078e0000 */
[----:B------:R-:W-:Y:S01]  /*cda0*/  IADD3 R210, R210, -0x1, RZ ;  /* 0xffffffffd2d27810 */ /* 0x000fe20007ffe0ff */
[----:B------:R-:W-:Y:S01]  /*cdb0*/  USEL UR5, UR4, URZ, !UP2 ;  /* 0x0000003f04057287 */ /* 0x000fe2000d000000 */
[----:B------:R-:W-:Y:S09]  /*cdc0*/  IMAD.MOV.U32 R133, RZ, RZ, R2 ;  /* 0x000000ffff857224 */ /* 0x000ff200078e0002 */
[----:B------:R-:W-:-:S05]  /*cdd0*/  @P0 BRA `(.L_x_1974) ;  /* 0xffffd03000000947 */ /* 0x000fca000383ffff */
.L_x_1971:
[----:B------:R-:W-:-:S13]  /*cde0*/  ISETP.GE.AND P0, PT, R210, UR11, PT ;  /* 0x0000000bd2007c0c */ /* 0x000fda000bf06270 */
[----:B------:R-:W-:Y:S05]  /*cdf0*/  @!P0 BRA `(.L_x_1975) ;  /* 0x00003a6000008947 */ /* 0x000fea0003800000 */
[----:B------:R-:W-:Y:S01]  /*ce00*/  IMAD.MOV.U32 R3, RZ, RZ, R0 ;  /* 0x000000ffff037224 */ /* 0x000fe200078e0000 */
[----:B------:R-:W-:Y:S01]  /*ce10*/  SHF.R.S32.HI R0, RZ, 0x1f, R207 ;  /* 0x0000001fff007819 */ /* 0x000fe200000114cf */
[----:B------:R-:W-:Y:S01]  /*ce20*/  IMAD.MOV.U32 R190, RZ, RZ, 0x40 ;  /* 0x00000040ffbe7424 */ /* 0x000fe200078e00ff */
[----:B------:R-:W-:Y:S01]  /*ce30*/  LOP3.LUT P0, RZ, R209, 0x4, RZ, 0xc0, !PT ;  /* 0x00000004d1ff7812 */ /* 0x000fe2000780c0ff */
[C---:B------:R-:W-:Y:S01]  /*ce40*/  IMAD.SHL.U32 R208, R207.reuse, 0x2, RZ ;  /* 0x00000002cfd07824 */ /* 0x040fe200078e00ff */
[----:B-1----:R-:W-:Y:S01]  /*ce50*/  SHF.R.S32.HI R5, RZ, 0x1f, R192 ;  /* 0x0000001fff057819 */ /* 0x002fe200000114c0 */
[----:B------:R-:W-:Y:S01]  /*ce60*/  IMAD.MOV.U32 R132, RZ, RZ, R2 ;  /* 0x000000ffff847224 */ /* 0x000fe200078e0002 */
[----:B------:R-:W-:Y:S01]  /*ce70*/  SHF.L.U64.HI R193, R207, 0x1, R0 ;  /* 0x00000001cfc17819 */ /* 0x000fe20000010200 */
[C---:B------:R-:W-:Y:S01]  /*ce80*/  IMAD.SHL.U32 R209, R192.reuse, 0x2, RZ ;  /* 0x00000002c0d17824 */ /* 0x040fe200078e00ff */
[----:B------:R-:W-:Y:S02]  /*ce90*/  SHF.L.U64.HI R207, R192, 0x1, R5 ;  /* 0x00000001c0cf7819 */ /* 0x000fe40000010205 */
[----:B------:R-:W-:-:S02]  /*cea0*/  SEL R190, R190, 0xffffffc0, !P0 ;  /* 0xffffffc0bebe7807 */ /* 0x000fc40004000000 */
.L_x_1986:
        /* <DEDUP_REMOVED lines=31> */
[----:B------:R-:W5:Y:S01]  /*d0a0*/  SHFL.IDX PT, R9, R21, RZ, 0x181f ;  /* 0x00181fff15097589 */ /* 0x000f6200000e0000 */
[----:B------:R-:W-:Y:S02]  /*d0b0*/  IMAD.U32 R5, RZ, RZ, UR15 ;  /* 0x0000000fff057e24 */ /* 0x000fe4000f8e00ff */
[----:B------:R-:W-:Y:S01]  /*d0c0*/  IMAD.SHL.U32 R0, R194, 0x2, RZ ;  /* 0x00000002c2007824 */ /* 0x000fe200078e00ff */
[----:B------:R-:W4:Y:S01]  /*d0d0*/  SHFL.IDX PT, R6, R20, RZ, 0x181f ;  /* 0x00181fff14067589 */ /* 0x000f2200000e0000 */
[----:B------:R-:W-:Y:S03]  /*d0e0*/  IMAD R5, R5, 0x6000, R196 ;  /* 0x0000600005057824 */ /* 0x000fe600078e02c4 */
[----:B------:R-:W3:Y:S04]  /*d0f0*/  SHFL.IDX PT, R7, R21, 0x1, 0x181f ;  /* 0x00381f0015077f89 */ /* 0x000ee800000e0000 */
[----:B------:R-:W2:Y:S01]  /*d100*/  SHFL.IDX PT, R4, R20, 0x1, 0x181f ;  /* 0x00381f0014047f89 */ /* 0x000ea200000e0000 */
[C---:B-----5:R-:W-:Y:S02]  /*d110*/  IADD3 R10, P0, R9.reuse, R208, RZ ;  /* 0x000000d0090a7210 */ /* 0x060fe40007f1e0ff */
[C---:B------:R-:W-:Y:S02]  /*d120*/  IADD3 R8, P2, R9.reuse, R209, RZ ;  /* 0x000000d109087210 */ /* 0x040fe40007f5e0ff */
[C---:B----4-:R-:W-:Y:S02]  /*d130*/  IADD3.X R11, R6.reuse, R193, RZ, P0, !PT ;  /* 0x000000c1060b7210 */ /* 0x050fe400007fe4ff */
[-C--:B------:R-:W-:Y:S01]  /*d140*/  IADD3 R12, P1, R9, R0.reuse, RZ ;  /* 0x00000000090c7210 */ /* 0x080fe20007f3e0ff */
[C---:B------:R-:W-:Y:S01]  /*d150*/  IMAD.X R9, R6.reuse, 0x1, R207, P2 ;  /* 0x0000000106097824 */ /* 0x040fe200010e06cf */
[C---:B---3--:R-:W-:Y:S01]  /*d160*/  IADD3 R14, P0, R7.reuse, R0, RZ ;  /* 0x00000000070e7210 */ /* 0x048fe20007f1e0ff */
[----:B------:R3:W-:Y:S02]  /*d170*/  LDGSTS.E.BYPASS.LTC128B.128 [R5], [R10.64], !P5 ;  /* 0x000000000a057fae */ /* 0x0007e4000e901d54 */
[----:B------:R-:W-:Y:S01]  /*d180*/  IMAD.X R13, R6, 0x1, R2, P1 ;  /* 0x00000001060d7824 */ /* 0x000fe200008e0602 */
[C---:B------:R-:W-:Y:S01]  /*d190*/  IADD3 R6, P1, R7.reuse, R208, RZ ;  /* 0x000000d007067210 */ /* 0x040fe20007f3e0ff */
[----:B------:R3:W-:Y:S01]  /*d1a0*/  LDGSTS.E.BYPASS.LTC128B.128 [R5+0x2000], [R8.64], !P4 ;  /* 0x0200000008057fae */ /* 0x0007e2000e101d54 */
[C---:B--2---:R-:W-:Y:S02]  /*d1b0*/  IADD3.X R15, R4.reuse, R2, RZ, P0, !PT ;  /* 0x00000002040f7210 */ /* 0x044fe400007fe4ff */
[----:B------:R-:W-:Y:S01]  /*d1c0*/  IADD3 R20, P0, R7, R209, RZ ;  /* 0x000000d107147210 */ /* 0x000fe20007f1e0ff */
[----:B------:R3:W-:Y:S01]  /*d1d0*/  LDGSTS.E.BYPASS.LTC128B.128 [R5+0x4000], [R12.64], !P6 ;  /* 0x040000000c057fae */ /* 0x0007e2000f101d54 */
[C---:B------:R-:W-:Y:S02]  /*d1e0*/  IMAD.X R7, R4.reuse, 0x1, R193, P1 ;  /* 0x0000000104077824 */ /* 0x040fe400008e06c1 */
[----:B------:R-:W-:Y:S03]  /*d1f0*/  IADD3.X R21, R4, R207, RZ, P0, !PT ;  /* 0x000000cf04157210 */ /* 0x000fe600007fe4ff */
[----:B------:R3:W-:Y:S04]  /*d200*/  LDGSTS.E.BYPASS.LTC128B.128 [R5+0x1000], [R6.64], !P5 ;  /* 0x0100000006057fae */ /* 0x0007e8000e901d54 */
[----:B------:R3:W-:Y:S04]  /*d210*/  LDGSTS.E.BYPASS.LTC128B.128 [R5+0x3000], [R20.64], !P4 ;  /* 0x0300000014057fae */ /* 0x0007e8000e101d54 */
[----:B------:R3:W-:Y:S02]  /*d220*/  LDGSTS.E.BYPASS.LTC128B.128 [R5+0x5000], [R14.64], !P6 ;  /* 0x050000000e057fae */ /* 0x0007e4000f101d54 */
.L_x_1976:
[C---:B--23--:R-:W-:Y:S01]  /*d230*/  HMMA.16816.F32 R4, R136.reuse, R140, RZ ;  /* 0x0000008c8804723c */ /* 0x04cfe200000018ff */
[----:B------:R-:W-:Y:S01]  /*d240*/  LDSM.16.M88.4 R172, [R133+0xf900] ;  /* 0x00f9000085ac783b */ /* 0x000fe20000000200 */
[----:B------:R-:W-:Y:S01]  /*d250*/  PLOP3.LUT P1, PT, PT, PT, UP1, 0x80, 0x0 ;  /* 0x000000000000781c */ /* 0x000fe20003f2f018 */
[----:B------:R-:W-:Y:S01]  /*d260*/  UIADD3 UR6, UR15, 0x1, URZ ;  /* 0x000000010f067890 */ /* 0x000fe2000fffe03f */
[C---:B------:R-:W-:Y:S01]  /*d270*/  IADD3 R0, R190.reuse, R165, RZ ;  /* 0x000000a5be007210 */ /* 0x040fe20007ffe0ff */
[----:B------:R-:W-:Y:S01]  /*d280*/  UISETP.GE.AND UP2, UPT, UR15, 0x1, UPT ;  /* 0x000000010f00788c */ /* 0x000fe2000bf46270 */
[C---:B------:R-:W-:Y:S02]  /*d290*/  IADD3 R2, R190.reuse, R133, RZ ;  /* 0x00000085be027210 */ /* 0x040fe40007ffe0ff */
[C---:B------:R-:W-:Y:S01]  /*d2a0*/  HMMA.16816.F32 R8, R136.reuse, R142, RZ ;  /* 0x0000008e8808723c */ /* 0x040fe200000018ff */
[----:B------:R-:W-:Y:S01]  /*d2b0*/  LDSM.16.M88.4 R140, [R0+0xc100] ;  /* 0x00c10000008c783b */ /* 0x000fe20000000200 */
[----:B------:R-:W-:Y:S01]  /*d2c0*/  PLOP3.LUT P0, PT, PT, PT, UP1, 0x80, 0x0 ;  /* 0x000000000000781c */ /* 0x000fe20003f0f018 */
[----:B------:R-:W-:Y:S05]  /*d2d0*/  USEL UR15, UR6, URZ, !UP2 ;  /* 0x0000003f060f7287 */ /* 0x000fea000d000000 */
[C---:B----4-:R-:W-:Y:S01]  /*d2e0*/  HMMA.16816.F32 R12, R136.reuse, R16, RZ ;  /* 0x00000010880c723c */ /* 0x050fe200000018ff */
[----:B------:R-:W-:Y:S07]  /*d2f0*/  LDSM.16.M88.4 R164, [R0+0xc900] ;  /* 0x00c9000000a4783b */ /* 0x000fee0000000200 */
        /* <DEDUP_REMOVED lines=9> */
[----:B------:R-:W1:Y:S07]  /*d390*/  LDSM.16.M88.4 R136, [R185] ;  /* 0x00000000b988783b */ /* 0x000e6e0000000200 */
[C---:B------:R-:W-:Y:S08]  /*d3a0*/  HMMA.16816.F32 R4, R144.reuse, R148, R4 ;  /* 0x000000949004723c */ /* 0x040ff00000001804 */
[C---:B------:R-:W-:Y:S01]  /*d3b0*/  HMMA.16816.F32 R8, R144.reuse, R150, R8 ;  /* 0x000000969008723c */ /* 0x040fe20000001808 */
[----:B------:R-:W2:Y:S07]  /*d3c0*/  LDSM.16.M88.4 R148, [R0+0xd100] ;  /* 0x00d100000094783b */ /* 0x000eae0000000200 */
[C---:B------:R-:W-:Y:S08]  /*d3d0*/  HMMA.16816.F32 R12, R144.reuse, R152, R12 ;  /* 0x00000098900c723c */ /* 0x040ff0000000180c */
[C---:B------:R-:W-:Y:S01]  /*d3e0*/  HMMA.16816.F32 R16, R144.reuse, R154, R16 ;  /* 0x0000009a9010723c */ /* 0x040fe20000001810 */
[----:B------:R-:W3:Y:S07]  /*d3f0*/  LDSM.16.M88.4 R152, [R0+0xd900] ;  /* 0x00d900000098783b */ /* 0x000eee0000000200 */
[C---:B------:R-:W-:Y:S08]  /*d400*/  HMMA.16816.F32 R20, R144.reuse, R156, R20 ;  /* 0x0000009c9014723c */ /* 0x040ff00000001814 */
[C---:B------:R-:W-:Y:S01]  /*d410*/  HMMA.16816.F32 R24, R144.reuse, R158, R24 ;  /* 0x0000009e9018723c */ /* 0x040fe20000001818 */
[----:B------:R-:W4:Y:S07]  /*d420*/  LDSM.16.M88.4 R156, [R184] ;  /* 0x00000000b89c783b */ /* 0x000f2e0000000200 */
[C---:B------:R-:W-:Y:S08]  /*d430*/  HMMA.16816.F32 R28, R144.reuse, R160, R28 ;  /* 0x000000a0901c723c */ /* 0x040ff0000000181c */
[----:B------:R-:W-:Y:S01]  /*d440*/  HMMA.16816.F32 R32, R144, R162, R32 ;  /* 0x000000a29020723c */ /* 0x000fe20000001820 */
[----:B------:R-:W-:Y:S07]  /*d450*/  LDSM.16.M88.4 R144, [R2+0xd100] ;  /* 0x00d100000290783b */ /* 0x000fee0000000200 */
[C---:B-1----:R-:W-:Y:S01]  /*d460*/  HMMA.16816.F32 R4, R136.reuse, R140, R4 ;  /* 0x0000008c8804723c */ /* 0x042fe20000001804 */
[----:B------:R-:W-:Y:S07]  /*d470*/  LDSM.16.M88.4 R160, [R2+0xd900] ;  /* 0x00d9000002a0783b */ /* 0x000fee0000000200 */
[C---:B------:R-:W-:Y:S01]  /*d480*/  HMMA.16816.F32 R8, R136.reuse, R142, R8 ;  /* 0x0000008e8808723c */ /* 0x040fe20000001808 */
[----:B------:R-:W1:Y:S07]  /*d490*/  LDSM.16.M88.4 R140, [R2+0xc900] ;  /* 0x00c90000028c783b */ /* 0x000e6e0000000200 */
[C---:B------:R-:W-:Y:S08]  /*d4a0*/  HMMA.16816.F32 R12, R136.reuse, R164, R12 ;  /* 0x000000a4880c723c */ /* 0x040ff0000000180c */
[C---:B------:R-:W-:Y:S01]  /*d4b0*/  HMMA.16816.F32 R16, R136.reuse, R166, R16 ;  /* 0x000000a68810723c */ /* 0x040fe20000001810 */
[----:B------:R-:W-:Y:S07]  /*d4c0*/  LDSM.16.M88.4 R164, [R189+UR4+0xe100] ;  /* 0x00e10004bda4783b */ /* 0x000fee0008000200 */
[C---:B--2---:R-:W-:Y:S08]  /*d4d0*/  HMMA.16816.F32 R20, R136.reuse, R148, R20 ;  /* 0x000000948814723c */ /* 0x044ff00000001814 */
[C---:B------:R-:W-:Y:S01]  /*d4e0*/  HMMA.16816.F32 R24, R136.reuse, R150, R24 ;  /* 0x000000968818723c */ /* 0x040fe20000001818 */
[----:B------:R-:W2:Y:S07]  /*d4f0*/  LDSM.16.M88.4 R148, [R191+0x4000] ;  /* 0x00400000bf94783b */ /* 0x000eae0000000200 */
[C---:B---3--:R-:W-:Y:S08]  /*d500*/  HMMA.16816.F32 R28, R136.reuse, R152, R28 ;  /* 0x00000098881c723c */ /* 0x048ff0000000181c */
[----:B------:R-:W-:Y:S01]  /*d510*/  HMMA.16816.F32 R32, R136, R154, R32 ;  /* 0x0000009a8820723c */ /* 0x000fe20000001820 */
[----:B------:R-:W3:Y:S07]  /*d520*/  LDSM.16.M88.4 R136, [R189+UR4+0xe900] ;  /* 0x00e90004bd88783b */ /* 0x000eee0008000200 */
[C---:B----4-:R-:W-:Y:S01]  /*d530*/  HMMA.16816.F32 R4, R156.reuse, R168, R4 ;  /* 0x000000a89c04723c */ /* 0x050fe20000001804 */
[----:B------:R-:W4:Y:S07]  /*d540*/  LDSM.16.M88.4 R152, [R189+UR4+0xf100] ;  /* 0x00f10004bd98783b */ /* 0x000f2e0008000200 */
[C---:B------:R-:W-:Y:S01]  /*d550*/  HMMA.16816.F32 R8, R156.reuse, R170, R8 ;  /* 0x000000aa9c08723c */ /* 0x040fe20000001808 */
[----:B------:R-:W5:Y:S07]  /*d560*/  LDSM.16.M88.4 R168, [R189+UR4+0xf900] ;  /* 0x00f90004bda8783b */ /* 0x000f6e0008000200 */
[C---:B-1----:R-:W-:Y:S08]  /*d570*/  HMMA.16816.F32 R12, R156.reuse, R140, R12 ;  /* 0x0000008c9c0c723c */ /* 0x042ff0000000180c */
[C---:B------:R-:W-:Y:S01]  /*d580*/  HMMA.16816.F32 R16, R156.reuse, R142, R16 ;  /* 0x0000008e9c10723c */ /* 0x040fe20000001810 */
[----:B------:R-:W-:Y:S07]  /*d590*/  LDSM.16.M88.4 R140, [R187+0x4000] ;  /* 0x00400000bb8c783b */ /* 0x000fee0000000200 */
[C---:B------:R-:W-:Y:S08]  /*d5a0*/  HMMA.16816.F32 R20, R156.reuse, R144, R20 ;  /* 0x000000909c14723c */ /* 0x040ff00000001814 */
[C---:B------:R-:W-:Y:S01]  /*d5b0*/  HMMA.16816.F32 R24, R156.reuse, R146, R24 ;  /* 0x000000929c18723c */ /* 0x040fe20000001818 */
[----:B------:R-:W1:Y:S07]  /*d5c0*/  LDSM.16.M88.4 R144, [R133+0xe100] ;  /* 0x00e100008590783b */ /* 0x000e6e0000000200 */
[C---:B------:R-:W-:Y:S08]  /*d5d0*/  HMMA.16816.F32 R28, R156.reuse, R160, R28 ;  /* 0x000000a09c1c723c */ /* 0x040ff0000000181c */
[----:B------:R-:W-:Y:S01]  /*d5e0*/  HMMA.16816.F32 R32, R156, R162, R32 ;  /* 0x000000a29c20723c */ /* 0x000fe20000001820 */
[----:B------:R-:W1:Y:S07]  /*d5f0*/  LDSM.16.M88.4 R156, [R133+0xe900] ;  /* 0x00e90000859c783b */ /* 0x000e6e0000000200 */
[C---:B--2---:R-:W-:Y:S01]  /*d600*/  HMMA.16816.F32 R4, R148.reuse, R164, R4 ;  /* 0x000000a49404723c */ /* 0x044fe20000001804 */
[----:B------:R-:W2:Y:S07]  /*d610*/  LDSM.16.M88.4 R160, [R133+0xf100] ;  /* 0x00f1000085a0783b */ /* 0x000eae0000000200 */
[C---:B------:R-:W-:Y:S01]  /*d620*/  HMMA.16816.F32 R8, R148.reuse, R166, R8 ;  /* 0x000000a69408723c */ /* 0x040fe20000001808 */
[----:B------:R-:W-:Y:S07]  /*d630*/  LDSM.16.M88.4 R164, [R2+0xe100] ;  /* 0x00e1000002a4783b */ /* 0x000fee0000000200 */
[C---:B---3--:R-:W-:Y:S08]  /*d640*/  HMMA.16816.F32 R12, R148.reuse, R136, R12 ;  /* 0x00000088940c723c */ /* 0x048ff0000000180c */
[C---:B------:R-:W-:Y:S01]  /*d650*/  HMMA.16816.F32 R16, R148.reuse, R138, R16 ;  /* 0x0000008a9410723c */ /* 0x040fe20000001810 */
[----:B------:R-:W-:Y:S07]  /*d660*/  LDSM.16.M88.4 R136, [R185+0x4000] ;  /* 0x00400000b988783b */ /* 0x000fee0000000200 */
[C---:B----4-:R-:W-:Y:S08]  /*d670*/  HMMA.16816.F32 R20, R148.reuse, R152, R20 ;  /* 0x000000989414723c */ /* 0x050ff00000001814 */
[C---:B------:R-:W-:Y:S01]  /*d680*/  HMMA.16816.F32 R24, R148.reuse, R154, R24 ;  /* 0x0000009a9418723c */ /* 0x040fe20000001818 */
[----:B------:R-:W3:Y:S07]  /*d690*/  LDSM.16.M88.4 R152, [R0+0xe100] ;  /* 0x00e100000098783b */ /* 0x000eee0000000200 */
[C---:B-----5:R-:W-:Y:S08]  /*d6a0*/  HMMA.16816.F32 R28, R148.reuse, R168, R28 ;  /* 0x000000a8941c723c */ /* 0x060ff0000000181c */
[----:B------:R-:W-:Y:S01]  /*d6b0*/  HMMA.16816.F32 R32, R148, R170, R32 ;  /* 0x000000aa9420723c */ /* 0x000fe20000001820 */
[----:B------:R-:W-:Y:S07]  /*d6c0*/  LDSM.16.M88.4 R148, [R0+0xf100] ;  /* 0x00f100000094783b */ /* 0x000fee0000000200 */
[C---:B-1----:R-:W-:Y:S08]  /*d6d0*/  HMMA.16816.F32 R4, R140.reuse, R144, R4 ;  /* 0x000000908c04723c */ /* 0x042ff00000001804 */
[C---:B------:R-:W-:Y:S01]  /*d6e0*/  HMMA.16816.F32 R8, R140.reuse, R146, R8 ;  /* 0x000000928c08723c */ /* 0x040fe20000001808 */
[----:B------:R-:W1:Y:S07]  /*d6f0*/  LDSM.16.M88.4 R144, [R0+0xe900] ;  /* 0x00e900000090783b */ /* 0x000e6e0000000200 */
[C---:B------:R-:W-:Y:S08]  /*d700*/  HMMA.16816.F32 R12, R140.reuse, R156, R12 ;  /* 0x0000009c8c0c723c */ /* 0x040ff0000000180c */
[C---:B------:R-:W-:Y:S01]  /*d710*/  HMMA.16816.F32 R16, R140.reuse, R158, R16 ;  /* 0x0000009e8c10723c */ /* 0x040fe20000001810 */
[----:B------:R-:W4:Y:S07]  /*d720*/  LDSM.16.M88.4 R156, [R0+0xf900] ;  /* 0x00f90000009c783b */ /* 0x000f2e0000000200 */
[C---:B--2---:R-:W-:Y:S08]  /*d730*/  HMMA.16816.F32 R20, R140.reuse, R160, R20 ;  /* 0x000000a08c14723c */ /* 0x044ff00000001814 */
[C---:B------:R-:W-:Y:S01]  /*d740*/  HMMA.16816.F32 R24, R140.reuse, R162, R24 ;  /* 0x000000a28c18723c */ /* 0x040fe20000001818 */
[----:B------:R-:W2:Y:S07]  /*d750*/  LDSM.16.M88.4 R160, [R184+0x4000] ;  /* 0x00400000b8a0783b */ /* 0x000eae0000000200 */
[C---:B------:R-:W-:Y:S08]  /*d760*/  HMMA.16816.F32 R28, R140.reuse, R172, R28 ;  /* 0x000000ac8c1c723c */ /* 0x040ff0000000181c */
[----:B------:R-:W-:Y:S07]  /*d770*/  HMMA.16816.F32 R32, R140, R174, R32 ;  /* 0x000000ae8c20723c */ /* 0x000fee0000001820 */
[----:B------:R-:W-:Y:S01]  /*d780*/  IADD3 R141, R190, UR4, R189 ;  /* 0x00000004be8d7c10 */ /* 0x000fe2000fffe0bd */
[C---:B---3--:R-:W-:Y:S05]  /*d790*/  HMMA.16816.F32 R4, R136.reuse, R152, R4 ;  /* 0x000000988804723c */ /* 0x048fea0000001804 */
[----:B------:R-:W-:Y:S03]  /*d7a0*/  IADD3 R192, R186, R141, RZ ;  /* 0x0000008dbac07210 */ /* 0x000fe60007ffe0ff */
[C---:B------:R-:W-:Y:S01]  /*d7b0*/  HMMA.16816.F32 R8, R136.reuse, R154, R8 ;  /* 0x0000009a8808723c */ /* 0x040fe20000001808 */
[----:B------:R-:W-:Y:S07]  /*d7c0*/  LDSM.16.M88.4 R152, [R187+0x8000] ;  /* 0x00800000bb98783b */ /* 0x000fee0000000200 */
[C---:B-1----:R-:W-:Y:S01]  /*d7d0*/  HMMA.16816.F32 R12, R136.reuse, R144, R12 ;  /* 0x00000090880c723c */ /* 0x042fe2000000180c */
[----:B------:R-:W1:Y:S07]  /*d7e0*/  LDSM.16.M88.4 R140, [R192+0xe900] ;  /* 0x00e90000c08c783b */ /* 0x000e6e0000000200 */
[C---:B------:R-:W-:Y:S01]  /*d7f0*/  HMMA.16816.F32 R16, R136.reuse, R146, R16 ;  /* 0x000000928810723c */ /* 0x040fe20000001810 */
[----:B------:R-:W3:Y:S07]  /*d800*/  LDSM.16.M88.4 R168, [R192+0xf100] ;  /* 0x00f10000c0a8783b */ /* 0x000eee0000000200 */
[C---:B------:R-:W-:Y:S01]  /*d810*/  HMMA.16816.F32 R20, R136.reuse, R148, R20 ;  /* 0x000000948814723c */ /* 0x040fe20000001814 */
[----:B------:R-:W5:Y:S07]  /*d820*/  LDSM.16.M88.4 R172, [R192+0xf900] ;  /* 0x00f90000c0ac783b */ /* 0x000f6e0000000200 */
[C---:B------:R-:W-:Y:S01]  /*d830*/  HMMA.16816.F32 R24, R136.reuse, R150, R24 ;  /* 0x000000968818723c */ /* 0x040fe20000001818 */
[----:B------:R-:W-:Y:S07]  /*d840*/  LDSM.16.M88.4 R144, [R189+UR4+0x11100] ;  /* 0x01110004bd90783b */ /* 0x000fee0008000200 */
[C---:B----4-:R-:W-:Y:S01]  /*d850*/  HMMA.16816.F32 R28, R136.reuse, R156, R28 ;  /* 0x0000009c881c723c */ /* 0x050fe2000000181c */
[----:B------:R-:W-:Y:S07]  /*d860*/  LDSM.16.M88.4 R148, [R189+UR4+0x11900] ;  /* 0x01190004bd94783b */ /* 0x000fee0008000200 */
        /* <DEDUP_REMOVED lines=11> */
[----:B------:R-:W-:Y:S07]  /*d920*/  LDSM.16.M88.4 R168, [R185+0x8000] ;  /* 0x00800000b9a8783b */ /* 0x000fee0000000200 */
[C---:B-----5:R-:W-:Y:S08]  /*d930*/  HMMA.16816.F32 R28, R160.reuse, R172, R28 ;  /* 0x000000aca01c723c */ /* 0x060ff0000000181c */
        /* <DEDUP_REMOVED lines=20> */
[----:B------:R-:W-:Y:S07]  /*da80*/  LDSM.16.M88.4 R140, [R192+0x11100] ;  /* 0x01110000c08c783b */ /* 0x000fee0000000200 */
[C---:B---3--:R-:W-:Y:S08]  /*da90*/  HMMA.16816.F32 R20, R152.reuse, R160, R20 ;  /* 0x000000a09814723c */ /* 0x048ff00000001814 */
[C---:B------:R-:W-:Y:S08]  /*daa0*/  HMMA.16816.F32 R24, R152.reuse, R162, R24 ;  /* 0x000000a29818723c */ /* 0x040ff00000001818 */
[C---:B------:R-:W-:Y:S07]  /*dab0*/  HMMA.16816.F32 R28, R152.reuse, R164, R28 ;  /* 0x000000a4981c723c */ /* 0x040fee000000181c */
[----:B------:R-:W-:Y:S01]  /*dac0*/  SHF.L.U32 R165, R210, 0x6, RZ ;  /* 0x00000006d2a57819 */ /* 0x000fe200000006ff */
[----:B------:R-:W-:Y:S08]  /*dad0*/  HMMA.16816.F32 R32, R152, R166, R32 ;  /* 0x000000a69820723c */ /* 0x000ff00000001820 */
[C---:B-----5:R-:W-:Y:S08]  /*dae0*/  HMMA.16816.F32 R4, R168.reuse, R172, R4 ;  /* 0x000000aca804723c */ /* 0x060ff00000001804 */
[C---:B------:R-:W-:Y:S08]  /*daf0*/  HMMA.16816.F32 R8, R168.reuse, R174, R8 ;  /* 0x000000aea808723c */ /* 0x040ff00000001808 */
[C---:B----4-:R-:W-:Y:S08]  /*db00*/  HMMA.16816.F32 R12, R168.reuse, R136, R12 ;  /* 0x00000088a80c723c */ /* 0x050ff0000000180c */
[C---:B------:R-:W-:Y:S01]  /*db10*/  HMMA.16816.F32 R16, R168.reuse, R138, R16 ;  /* 0x0000008aa810723c */ /* 0x040fe20000001810 */
[----:B------:R-:W1:Y:S07]  /*db20*/  LDSM.16.M88.4 R136, [R192+0x10900] ;  /* 0x01090000c088783b */ /* 0x000e6e0000000200 */
        /* <DEDUP_REMOVED lines=10> */
[----:B------:R-:W-:Y:S01]  /*dbd0*/  FMUL.FTZ R9, R9, c[0x0][0x320] ;  /* 0x0000c80009097a20 */ /* 0x000fe20000410000 */
[C---:B------:R-:W-:Y:S01]  /*dbe0*/  HMMA.16816.F32 R20, R176.reuse, R140, R20 ;  /* 0x0000008cb014723c */ /* 0x040fe20000001814 */
        /* <DEDUP_REMOVED lines=25> */
[----:B------:R-:W-:Y:S05]  /*dd80*/  FMUL.FTZ R27, R27, c[0x0][0x320] ;  /* 0x0000c8001b1b7a20 */ /* 0x000fea0000410000 */
[----:B------:R1:W1:Y:S01]  /*dd90*/  MUFU.TANH R163, R13 ;  /* 0x0000000d00a37308 */ /* 0x0002620000002400 */
[----:B----4-:R-:W4:Y:S09]  /*dda0*/  LDSM.16.M88.4 R8, [R192+0x11900] ;  /* 0x01190000c008783b */ /* 0x010f320000000200 */
[----:B------:R2:W2:Y:S01]  /*ddb0*/  MUFU.TANH R161, R20 ;  /* 0x0000001400a17308 */ /* 0x0004a20000002400 */
[----:B-----5:R-:W-:Y:S09]  /*ddc0*/  MOV R23, R203 ;  /* 0x000000cb00177202 */ /* 0x020ff20000000f00 */
[----:B------:R-:W3:Y:S01]  /*ddd0*/  MUFU.TANH R159, R21 ;  /* 0x00000015009f7308 */ /* 0x000ee20000002400 */
[----:B-1----:R-:W-:Y:S01]  /*dde0*/  FMUL.FTZ R13, R19, c[0x0][0x320] ;  /* 0x0000c800130d7a20 */ /* 0x002fe20000410000 */
[----:B------:R-:W-:Y:S08]  /*ddf0*/  MOV R19, UR12 ;  /* 0x0000000c00137c02 */ /* 0x000ff00008000f00 */
[----:B------:R1:W1:Y:S01]  /*de00*/  MUFU.TANH R160, R22 ;  /* 0x0000001600a07308 */ /* 0x0002620000002400 */
[----:B--2---:R-:W-:Y:S04]  /*de10*/  IADD3 R20, -R204, 0x1, -R165 ;  /* 0x00000001cc147810 */ /* 0x004fe80007ffe9a5 */
[----:B------:R-:W-:Y:S05]  /*de20*/  IADD3 R19, R20, -c[0x0][0x168], R19 ;  /* 0x80005a0014137a10 */ /* 0x000fea0007ffe013 */
[----:B------:R-:W2:Y:S01]  /*de30*/  MUFU.TANH R146, R146 ;  /* 0x0000009200927308 */ /* 0x000ea20000002400 */
[C---:B------:R-:W-:Y:S01]  /*de40*/  IADD3 R20, R19.reuse, c[0x0][0x328], RZ ;  /* 0x0000ca0013147a10 */ /* 0x040fe20007ffe0ff */
[C---:B----4-:R-:W-:Y:S03]  /*de50*/  HMMA.16816.F32 R28, R176.reuse, R8, R28 ;  /* 0x00000008b01c723c */ /* 0x050fe6000000181c */
[----:B------:R-:W-:Y:S05]  /*de60*/  IADD3 R19, R19, UR13, RZ ;  /* 0x0000000d13137c10 */ /* 0x000fea000fffe0ff */
[----:B------:R-:W4:Y:S01]  /*de70*/  MUFU.TANH R0, R0 ;  /* 0x0000000000007308 */ /* 0x000f220000002400 */
[----:B------:R-:W-:Y:S01]  /*de80*/  @P1 IMAD.HI.U32 R9, R203, c[0x0][0x2c8], RZ ;  /* 0x0000b200cb091a27 */ /* 0x000fe200078e00ff */
[----:B------:R-:W-:Y:S04]  /*de90*/  HMMA.16816.F32 R32, R176, R10, R32 ;  /* 0x0000000ab020723c */ /* 0x000fe80000001820 */
[----:B------:R-:W-:Y:S02]  /*dea0*/  @P0 SHF.R.U32.HI R23, RZ, c[0x0][0x2cc], R9 ;  /* 0x0000b300ff170a19 */ /* 0x000fe40000011609 */
[----:B------:R-:W-:Y:S02]  /*deb0*/  PLOP3.LUT P0, PT, PT, PT, UP0, 0x40, 0x0 ;  /* 0x000000000000781c */ /* 0x000fe40003f0e808 */
[----:B------:R-:W1:Y:S01]  /*dec0*/  MUFU.TANH R2, R2 ;  /* 0x0000000200027308 */ /* 0x000e620000002400 */
[----:B------:R-:W1:Y:S05]  /*ded0*/  SHFL.IDX PT, R9, R23, RZ, 0x1c1f ;  /* 0x001c1fff17097589 */ /* 0x000e6a00000e0000 */
[----:B------:R-:W-:Y:S04]  /*dee0*/  FMUL.FTZ R8, R31, c[0x0][0x320] ;  /* 0x0000c8001f087a20 */ /* 0x000fe80000410000 */
[----:B------:R-:W2:Y:S01]  /*def0*/  MUFU.TANH R147, R147 ;  /* 0x0000009300937308 */ /* 0x000ea20000002400 */
[----:B------:R-:W-:Y:S02]  /*df00*/  FMUL.FTZ R28, R28, c[0x0][0x320] ;  /* 0x0000c8001c1c7a20 */ /* 0x000fe40000410000 */
[----:B------:R-:W-:Y:S02]  /*df10*/  FMUL.FTZ R29, R29, c[0x0][0x320] ;  /* 0x0000c8001d1d7a20 */ /* 0x000fe40000410000 */
[----:B------:R-:W-:Y:S02]  /*df20*/  FMUL.FTZ R30, R30, c[0x0][0x320] ;  /* 0x0000c8001e1e7a20 */ /* 0x000fe40000410000 */
[----:B------:R-:W-:Y:S02]  /*df30*/  FMUL.FTZ R10, R33, c[0x0][0x320] ;  /* 0x0000c800210a7a20 */ /* 0x000fe40000410000 */
[----:B------:R-:W-:Y:S01]  /*df40*/  FMUL.FTZ R18, R34, c[0x0][0x320] ;  /* 0x0000c80022127a20 */ /* 0x000fe20000410000 */
[----:B------:R-:W2:Y:S01]  /*df50*/  MUFU.TANH R175, R175 ;  /* 0x000000af00af7308 */ /* 0x000ea20000002400 */
[----:B------:R-:W-:Y:S02]  /*df60*/  FMUL.FTZ R17, R35, c[0x0][0x320] ;  /* 0x0000c80023117a20 */ /* 0x000fe40000410000 */
[----:B------:R-:W-:Y:S01]  /*df70*/  FMUL.FTZ R32, R32, c[0x0][0x320] ;  /* 0x0000c80020207a20 */ /* 0x000fe20000410000 */
[-C--:B-1----:R-:W-:Y:S02]  /*df80*/  IADD3 R22, R20, R9.reuse, RZ ;  /* 0x0000000914167210 */ /* 0x082fe40007ffe0ff */
[----:B------:R-:W-:Y:S04]  /*df90*/  IADD3 R21, R19, R9, RZ ;  /* 0x0000000913157210 */ /* 0x000fe80007ffe0ff */
[----:B------:R-:W1:Y:S10]  /*dfa0*/  MUFU.TANH R12, R12 ;  /* 0x0000000c000c7308 */ /* 0x000e740000002400 */
[----:B------:R-:W1:Y:S10]  /*dfb0*/  MUFU.TANH R162, R162 ;  /* 0x000000a200a27308 */ /* 0x000e740000002400 */
[----:B------:R-:W1:Y:S10]  /*dfc0*/  MUFU.TANH R15, R15 ;  /* 0x0000000f000f7308 */ /* 0x000e740000002400 */
[----:B------:R-:W1:Y:S10]  /*dfd0*/  MUFU.TANH R16, R16 ;  /* 0x0000001000107308 */ /* 0x000e740000002400 */
[----:B------:R-:W1:Y:S10]  /*dfe0*/  MUFU.TANH R14, R14 ;  /* 0x0000000e000e7308 */ /* 0x000e740000002400 */
[----:B------:R-:W1:Y:S10]  /*dff0*/  MUFU.TANH R13, R13 ;  /* 0x0000000d000d7308 */ /* 0x000e740000002400 */
[----:B------:R1:W1:Y:S10]  /*e000*/  MUFU.TANH R157, R24 ;  /* 0x00000018009d7308 */ /* 0x0002740000002400 */
[----:B------:R1:W1:Y:S10]  /*e010*/  MUFU.TANH R155, R25 ;  /* 0x00000019009b7308 */ /* 0x0002740000002400 */
[----:B------:R1:W1:Y:S10]  /*e020*/  MUFU.TANH R156, R26 ;  /* 0x0000001a009c7308 */ /* 0x0002740000002400 */
[----:B------:R1:W1:Y:S10]  /*e030*/  MUFU.TANH R154, R27 ;  /* 0x0000001b009a7308 */ /* 0x0002740000002400 */
[----:B------:R1:W1:Y:S10]  /*e040*/  MUFU.TANH R153, R28 ;  /* 0x0000001c00997308 */ /* 0x0002740000002400 */
[----:B------:R1:W1:Y:S10]  /*e050*/  MUFU.TANH R151, R29 ;  /* 0x0000001d00977308 */ /* 0x0002740000002400 */
[----:B------:R1:W1:Y:S10]  /*e060*/  MUFU.TANH R150, R30 ;  /* 0x0000001e00967308 */ /* 0x0002740000002400 */
[----:B------:R-:W1:Y:S10]  /*e070*/  MUFU.TANH R8, R8 ;  /* 0x0000000800087308 */ /* 0x000e740000002400 */
[----:B------:R1:W1:Y:S10]  /*e080*/  MUFU.TANH R149, R32 ;  /* 0x0000002000957308 */ /* 0x0002740000002400 */
[----:B------:R-:W1:Y:S10]  /*e090*/  MUFU.TANH R10, R10 ;  /* 0x0000000a000a7308 */ /* 0x000e740000002400 */
[----:B------:R-:W1:Y:S10]  /*e0a0*/  MUFU.TANH R18, R18 ;  /* 0x0000001200127308 */ /* 0x000e740000002400 */
[----:B------:R-:W1:Y:S01]  /*e0b0*/  MUFU.TANH R17, R17 ;  /* 0x0000001100117308 */ /* 0x000e620000002400 */
[----:B------:R-:W-:-:S05]  /*e0c0*/  @P0 BRA `(.L_x_1977) ;  /* 0x000001a000000947 */ /* 0x000fca0003800000 */
[----:B--234-:R-:W-:Y:S01]  /*e0d0*/  MOV R4, c[0x0][0x2ac] ;  /* 0x0000ab0000047a02 */ /* 0x01cfe20000000f00 */
        /* <DEDUP_REMOVED lines=14> */
.L_x_1979:
[----:B------:R-:W-:Y:S04]  /*e1c0*/  MOV R4, 0x1 ;  /* 0x0000000100047802 */ /* 0x000fe80000000f00 */
[----:B------:R-:W-:Y:S11]  /*e1d0*/  ISETP.NE.AND P0, PT, R4, c[0x0][0x32c], PT ;  /* 0x0000cb0004007a0c */ /* 0x000ff60003f05270 */
[----:B------:R-:W-:Y:S02]  /*e1e0*/  @!UPT UIADD3 URZ, URZ, URZ, URZ ;  /* 0x0000003f3f3ff290 */ /* 0x000fe4000fffe03f */
[----:B------:R-:W-:Y:S05]  /*e1f0*/  @P0 IMAD.HI.U32 R4, R6, c[0x0][0x330], RZ ;  /* 0x0000cc0006040a27 */ /* 0x000fea00078e00ff */
[----:B------:R-:W-:Y:S02]  /*e200*/  @P0 SHF.R.U32.HI R6, RZ, c[0x0][0x334], R4 ;  /* 0x0000cd00ff060a19 */ /* 0x000fe40000011604 */
.L_x_1980:
[----:B------:R-:W-:Y:S05]  /*e210*/  BSYNC B0 ;  /* 0x0000000000007941 */ /* 0x000fea0003800000 */
.L_x_1978:
[----:B------:R-:W-:Y:S04]  /*e220*/  IMAD R5, R6, c[0x0][0x32c], -R165 ;  /* 0x0000cb0006057a24 */ /* 0x000fe800078e0aa5 */
[----:B------:R-:W-:Y:S05]  /*e230*/  IMAD.IADD R4, R5, 0x1, -R204 ;  /* 0x0000000105047824 */ /* 0x000fea00078e0acc */
[----:B------:R-:W-:Y:S02]  /*e240*/  IADD3 R5, R4, c[0x0][0x32c], RZ ;  /* 0x0000cb0004057a10 */ /* 0x000fe40007ffe0ff */
[----:B------:R-:W-:Y:S02]  /*e250*/  IMNMX R21, R21, R4, !PT ;  /* 0x0000000415157217 */ /* 0x000fe40007800200 */
[----:B------:R-:W-:Y:S02]  /*e260*/  IMNMX R22, R22, R5, PT ;  /* 0x0000000516167217 */ /* 0x000fe40003800200 */
.L_x_1977:
[----:B--234-:R-:W-:Y:S01]  /*e270*/  ISETP.GT.AND P2, PT, R210, -0x1, PT ;  /* 0xffffffffd200780c */ /* 0x01cfe20003f44270 */
[----:B------:R-:W2:Y:S03]  /*e280*/  SHFL.IDX PT, R6, R23, 0x1, 0x1c1f ;  /* 0x003c1f0017067f89 */ /* 0x000ea600000e0000 */
[C---:B------:R-:W-:Y:S04]  /*e290*/  ISETP.GT.AND P0, PT, R21.reuse, RZ, P2 ;  /* 0x000000ff1500720c */ /* 0x040fe80001704270 */
[----:B------:R-:W-:Y:S04]  /*e2a0*/  ISETP.LT.OR P0, PT, R22, 0x1, P0 ;  /* 0x000000011600780c */ /* 0x000fe80000701670 */
[----:B------:R-:W-:Y:S02]  /*e2b0*/  FSEL R11, R144, -INF , !P0 ;  /* 0xff800000900b7808 */ /* 0x000fe40004000000 */
[C---:B------:R-:W-:Y:S04]  /*e2c0*/  ISETP.GT.AND P0, PT, R21.reuse, 0x1, P2 ;  /* 0x000000011500780c */ /* 0x040fe80001704270 */
[----:B------:R-:W-:Y:S04]  /*e2d0*/  ISETP.LT.OR P0, PT, R22, 0x2, P0 ;  /* 0x000000021600780c */ /* 0x000fe80000701670 */
[----:B------:R-:W-:Y:S02]  /*e2e0*/  FSEL R9, R146, -INF , !P0 ;  /* 0xff80000092097808 */ /* 0x000fe40004000000 */
[----:B------:R-:W-:Y:S01]  /*e2f0*/  ISETP.GT.AND P0, PT, R21, 0x8, P2 ;  /* 0x000000081500780c */ /* 0x000fe20001704270 */
[--C-:B--2---:R-:W-:Y:S02]  /*e300*/  IMAD.IADD R4, R20, 0x1, R6.reuse ;  /* 0x0000000114047824 */ /* 0x104fe400078e0206 */
[----:B------:R-:W-:Y:S01]  /*e310*/  IMAD.IADD R19, R19, 0x1, R6 ;  /* 0x0000000113137824 */ /* 0x000fe200078e0206 */
        /* <DEDUP_REMOVED lines=11> */
[----:B------:R-:W-:Y:S04]  /*e3d0*/  ISETP.GT.AND P0, PT, R21, 0x18, P2 ;  /* 0x000000181500780c */ /* 0x000fe80001704270 */
[C---:B------:R-:W-:Y:S04]  /*e3e0*/  ISETP.LT.OR P0, PT, R22.reuse, 0x19, P0 ;  /* 0x000000191600780c */ /* 0x040fe80000701670 */
[----:B-1----:R-:W-:Y:S02]  /*e3f0*/  FSEL R143, R15, -INF , !P0 ;  /* 0xff8000000f8f7808 */ /* 0x002fe40004000000 */
        /* <DEDUP_REMOVED lines=45> */
.L_x_1983:
[----:B------:R-:W-:Y:S04]  /*e6d0*/  MOV R6, 0x1 ;  /* 0x0000000100067802 */ /* 0x000fe80000000f00 */
[----:B------:R-:W-:Y:S11]  /*e6e0*/  ISETP.NE.AND P0, PT, R6, c[0x0][0x32c], PT ;  /* 0x0000cb0006007a0c */ /* 0x000ff60003f05270 */
[----:B------:R-:W-:Y:S02]  /*e6f0*/  @!UPT UIADD3 URZ, URZ, URZ, URZ ;  /* 0x0000003f3f3ff290 */ /* 0x000fe4000fffe03f */
[----:B------:R-:W-:Y:S05]  /*e700*/  @P0 IMAD.HI.U32 R6, R10, c[0x0][0x330], RZ ;  /* 0x0000cc000a060a27 */ /* 0x000fea00078e00ff */
[----:B------:R-:W-:Y:S02]  /*e710*/  @P0 SHF.R.U32.HI R10, RZ, c[0x0][0x334], R6 ;  /* 0x0000cd00ff0a0a19 */ /* 0x000fe40000011606 */
.L_x_1984:
[----:B------:R-:W-:Y:S05]  /*e720*/  BSYNC B0 ;  /* 0x0000000000007941 */ /* 0x000fea0003800000 */
.L_x_1982:
[----:B------:R-:W-:Y:S04]  /*e730*/  IMAD R15, R10, c[0x0][0x32c], -R165 ;  /* 0x0000cb000a0f7a24 */ /* 0x000fe800078e0aa5 */
[----:B------:R-:W-:Y:S05]  /*e740*/  IMAD.IADD R6, R15, 0x1, -R204 ;  /* 0x000000010f067824 */ /* 0x000fea00078e0acc */
[----:B------:R-:W-:Y:S02]  /*e750*/  IADD3 R15, R6, c[0x0][0x32c], RZ ;  /* 0x0000cb00060f7a10 */ /* 0x000fe40007ffe0ff */
[----:B------:R-:W-:Y:S02]  /*e760*/  IMNMX R19, R19, R6, !PT ;  /* 0x0000000613137217 */ /* 0x000fe40007800200 */
[----:B------:R-:W-:Y:S02]  /*e770*/  IMNMX R4, R4, R15, PT ;  /* 0x0000000f04047217 */ /* 0x000fe40003800200 */
.L_x_1981:
[C---:B------:R-:W-:Y:S01]  /*e780*/  ISETP.GT.AND P0, PT, R19.reuse, RZ, P2 ;  /* 0x000000ff1300720c */ /* 0x040fe20001704270 */
[----:B------:R-:W-:Y:S04]  /*e790*/  DEPBAR.LE SB0, 0x2 ;  /* 0x000080800000791a */ /* 0x000fe80000000000 */
[----:B------:R-:W-:Y:S01]  /*e7a0*/  BAR.SYNC.DEFER_BLOCKING 0x0 ;  /* 0x0000000000007b1d */ /* 0x000fe20000010000 */
[----:B------:R-:W-:Y:S02]  /*e7b0*/  ISETP.LT.OR P0, PT, R4, 0x1, P0 ;  /* 0x000000010400780c */ /* 0x000fe40000701670 */
[C---:B------:R-:W-:Y:S02]  /*e7c0*/  ISETP.GT.AND P1, PT, R19.reuse, 0x38, P2 ;  /* 0x000000381300780c */ /* 0x040fe40001724270 */
        /* <DEDUP_REMOVED lines=8> */
[C---:B------:R-:W-:Y:S02]  /*e850*/  ISETP.LT.OR P0, PT, R4.reuse, 0x9, P0 ;  /* 0x000000090400780c */ /* 0x040fe40000701670 */
[----:B------:R-:W-:Y:S01]  /*e860*/  FMNMX.FTZ R0, R7, R0, !PT ;  /* 0x0000000007007209 */ /* 0x000fe20007810000 */
[----:B------:R-:W-:Y:S01]  /*e870*/  LDSM.16.MT88.4 R28, [R134+UR4+0x100] ;  /* 0x00010004861c783b */ /* 0x000fe20008004200 */
        /* <DEDUP_REMOVED lines=58> */
[----:B------:R-:W-:Y:S02]  /*ec20*/  FMNMX.FTZ R15, R150, R15, !PT ;  /* 0x0000000f960f7209 */ /* 0x000fe40007810000 */
[----:B------:R-:W-:Y:S02]  /*ec30*/  FSEL R148, R8, -INF , !P0 ;  /* 0xff80000008947808 */ /* 0x000fe40004000000 */
[----:B------:R-:W-:Y:S02]  /*ec40*/  ISETP.GT.AND P0, PT, R19, 0x39, P2 ;  /* 0x000000391300780c */ /* 0x000fe40001704270 */
[----:B------:R-:W-:Y:S02]  /*ec50*/  ISETP.LT.OR P1, PT, R4, 0x39, P1 ;  /* 0x000000390400780c */ /* 0x000fe40000f21670 */
[----:B------:R-:W-:Y:S02]  /*ec60*/  FMNMX.FTZ R15, R148, R15, !PT ;  /* 0x0000000f940f7209 */ /* 0x000fe40007810000 */
[----:B------:R-:W-:Y:S02]  /*ec70*/  FSEL R146, R18, -INF , !P1 ;  /* 0xff80000012927808 */ /* 0x000fe40004800000 */
[----:B------:R-:W-:Y:S02]  /*ec80*/  ISETP.LT.OR P0, PT, R4, 0x3a, P0 ;  /* 0x0000003a0400780c */ /* 0x000fe40000701670 */
[----:B------:R-:W-:Y:S02]  /*ec90*/  FMNMX.FTZ R19, R146, R15, !PT ;  /* 0x0000000f92137209 */ /* 0x000fe40007810000 */
[----:B------:R-:W-:Y:S02]  /*eca0*/  FSEL R144, R17, -INF , !P0 ;  /* 0xff80000011907808 */ /* 0x000fe40004000000 */
[----:B-1----:R-:W-:Y:S02]  /*ecb0*/  FMNMX.FTZ R4, R0, R13, !PT ;  /* 0x0000000d00047209 */ /* 0x002fe40007810000 */
[----:B------:R-:W-:Y:S03]  /*ecc0*/  FMNMX.FTZ R17, R144, R19, !PT ;  /* 0x0000001390117209 */ /* 0x000fe60007810000 */
[----:B------:R-:W1:Y:S08]  /*ecd0*/  SHFL.BFLY PT, R15, R4, 0x1, 0x1f ;  /* 0x0c201f00040f7f89 */ /* 0x000e7000000e0000 */
[----:B------:R-:W2:Y:S01]  /*ece0*/  SHFL.BFLY PT, R0, R17, 0x2, 0x1f ;  /* 0x0c401f0011007f89 */ /* 0x000ea200000e0000 */
[----:B-1----:R-:W-:Y:S04]  /*ecf0*/  FMNMX.FTZ R2, R4, R15, !PT ;  /* 0x0000000f04027209 */ /* 0x002fe80007810000 */
[C---:B------:R-:W-:Y:S01]  /*ed00*/  FSETP.NEU.FTZ.AND P0, PT, R2.reuse, -INF , PT ;  /* 0xff8000000200780b */ /* 0x040fe20003f1d000 */
[----:B------:R-:W-:Y:S01]  /*ed10*/  FMUL.FTZ R152, R2, c[0x0][0x2d0] ;  /* 0x0000b40002987a20 */ /* 0x000fe20000410000 */
[----:B--2---:R-:W-:Y:S04]  /*ed20*/  FMNMX.FTZ R13, R17, R0, !PT ;  /* 0x00000000110d7209 */ /* 0x004fe80007810000 */
[----:B------:R-:W-:Y:S02]  /*ed30*/  FSEL R152, R152, RZ, P0 ;  /* 0x000000ff98987208 */ /* 0x000fe40000000000 */
[----:B------:R-:W-:Y:S01]  /*ed40*/  IADD3 R17, R134, UR4, RZ ;  /* 0x0000000486117c10 */ /* 0x000fe2000fffe0ff */
[----:B------:R-:W1:Y:S02]  /*ed50*/  SHFL.BFLY PT, R0, R13, 0x1, 0x1f ;  /* 0x0c201f000d007f89 */ /* 0x000e6400000e0000 */
[--C-:B------:R-:W-:Y:S01]  /*ed60*/  FFMA.FTZ R166, R5, c[0x0][0x2d0], -R152.reuse ;  /* 0x0000b40005a67a23 */ /* 0x100fe20000010898 */
[----:B------:R-:W-:Y:S01]  /*ed70*/  FSEL R5, R2, RZ, P0 ;  /* 0x000000ff02057208 */ /* 0x000fe20000000000 */
[--C-:B------:R-:W-:Y:S01]  /*ed80*/  FFMA.FTZ R168, R11, c[0x0][0x2d0], -R152.reuse ;  /* 0x0000b4000ba87a23 */ /* 0x100fe20000010898 */
[----:B------:R-:W-:Y:S01]  /*ed90*/  IADD3 R164, R188, R17, RZ ;  /* 0x00000011bca47210 */ /* 0x000fe20007ffe0ff */
[----:B------:R-:W-:Y:S02]  /*eda0*/  FFMA.FTZ R167, R9, c[0x0][0x2d0], -R152 ;  /* 0x0000b40009a77a23 */ /* 0x000fe40000010898 */
[----:B------:R-:W-:Y:S01]  /*edb0*/  FADD.FTZ R4, -R5, R132 ;  /* 0x0000008405047221 */ /* 0x000fe20000010100 */
[----:B------:R-:W-:Y:S01]  /*edc0*/  MUFU.EX2 R166, R166 ;  /* 0x000000a600a67308 */ /* 0x000fe20000000800 */
[--C-:B------:R-:W-:Y:S01]  /*edd0*/  FFMA.FTZ R169, R7, c[0x0][0x2d0], -R152.reuse ;  /* 0x0000b40007a97a23 */ /* 0x100fe20000010898 */
[----:B------:R-:W-:Y:S01]  /*ede0*/  IADD3 R5, R135, UR4, RZ ;  /* 0x0000000487057c10 */ /* 0x000fe2000fffe0ff */
[----:B------:R-:W-:Y:S02]  /*edf0*/  FMUL.FTZ R132, R4, c[0x0][0x2d0] ;  /* 0x0000b40004847a20 */ /* 0x000fe40000410000 */
[--C-:B------:R-:W-:Y:S01]  /*ee00*/  FFMA.FTZ R176, R143, c[0x0][0x2d0], -R152.reuse ;  /* 0x0000b4008fb07a23 */ /* 0x100fe20000010898 */
[----:B------:R-:W-:Y:S01]  /*ee10*/  IADD3 R133, R188, R5, RZ ;  /* 0x00000005bc857210 */ /* 0x000fe20007ffe0ff */
[--C-:B------:R-:W-:Y:S02]  /*ee20*/  FFMA.FTZ R177, R141, c[0x0][0x2d0], -R152.reuse ;  /* 0x0000b4008db17a23 */ /* 0x100fe40000010898 */
[--C-:B------:R-:W-:Y:S01]  /*ee30*/  FFMA.FTZ R182, R161, c[0x0][0x2d0], -R152.reuse ;  /* 0x0000b400a1b67a23 */ /* 0x100fe20000010898 */
[----:B------:R-:W2:Y:S01]  /*ee40*/  MUFU.EX2 R132, R132 ;  /* 0x0000008400847308 */ /* 0x000ea20000000800 */
[--C-:B------:R-:W-:Y:S02]  /*ee50*/  FFMA.FTZ R183, R159, c[0x0][0x2d0], -R152.reuse ;  /* 0x0000b4009fb77a23 */ /* 0x100fe40000010898 */
[--C-:B------:R-:W-:Y:S01]  /*ee60*/  FFMA.FTZ R192, R157, c[0x0][0x2d0], -R152.reuse ;  /* 0x0000b4009dc07a23 */ /* 0x100fe20000010898 */
[----:B-1----:R-:W-:Y:S01]  /*ee70*/  FMNMX.FTZ R0, R13, R0, !PT ;  /* 0x000000000d007209 */ /* 0x002fe20007810000 */
[--C-:B------:R-:W-:Y:S01]  /*ee80*/  FFMA.FTZ R211, R155, c[0x0][0x2d0], -R152.reuse ;  /* 0x0000b4009bd37a23 */ /* 0x100fe20000010898 */
[----:B------:R-:W1:Y:S01]  /*ee90*/  LDSM.16.MT88.4 R12, [R135+UR4+0x100] ;  /* 0x00010004870c783b */ /* 0x000e620008004200 */
[--C-:B------:R-:W-:Y:S01]  /*eea0*/  FFMA.FTZ R216, R153, c[0x0][0x2d0], -R152.reuse ;  /* 0x0000b40099d87a23 */ /* 0x100fe20000010898 */
[C---:B------:R-:W-:Y:S01]  /*eeb0*/  FSETP.NEU.FTZ.AND P0, PT, R0.reuse, -INF , PT ;  /* 0xff8000000000780b */ /* 0x040fe20003f1d000 */
[C---:B------:R-:W-:Y:S01]  /*eec0*/  FMUL.FTZ R145, R0.reuse, c[0x0][0x2d0] ;  /* 0x0000b40000917a20 */ /* 0x040fe20000410000 */
[----:B------:R-:W-:Y:S01]  /*eed0*/  MUFU.EX2 R168, R168 ;  /* 0x000000a800a87308 */ /* 0x000fe20000000800 */
[--C-:B------:R-:W-:Y:S01]  /*eee0*/  FFMA.FTZ R217, R151, c[0x0][0x2d0], -R152.reuse ;  /* 0x0000b40097d97a23 */ /* 0x100fe20000010898 */
[----:B------:R-:W-:Y:S01]  /*eef0*/  FSEL R4, R0, RZ, P0 ;  /* 0x000000ff00047208 */ /* 0x000fe20000000000 */
[--C-:B------:R-:W-:Y:S01]  /*ef00*/  FFMA.FTZ R218, R149, c[0x0][0x2d0], -R152.reuse ;  /* 0x0000b40095da7a23 */ /* 0x100fe20000010898 */
[----:B------:R-:W-:Y:S01]  /*ef10*/  FSEL R145, R145, RZ, P0 ;  /* 0x000000ff91917208 */ /* 0x000fe20000000000 */
[--C-:B------:R-:W-:Y:S02]  /*ef20*/  FFMA.FTZ R174, R175, c[0x0][0x2d0], -R152.reuse ;  /* 0x0000b400afae7a23 */ /* 0x100fe40000010898 */
[----:B------:R-:W-:Y:S02]  /*ef30*/  FADD.FTZ R4, -R4, R3 ;  /* 0x0000000304047221 */ /* 0x000fe40000010100 */
[--C-:B------:R-:W-:Y:S01]  /*ef40*/  FFMA.FTZ R172, R20, c[0x0][0x2d0], -R145.reuse ;  /* 0x0000b40014ac7a23 */ /* 0x100fe20000010891 */
[----:B------:R-:W3:Y:S01]  /*ef50*/  MUFU.EX2 R167, R167 ;  /* 0x000000a700a77308 */ /* 0x000ee20000000800 */
[--C-:B------:R-:W-:Y:S01]  /*ef60*/  FFMA.FTZ R171, R16, c[0x0][0x2d0], -R145.reuse ;  /* 0x0000b40010ab7a23 */ /* 0x100fe20000010891 */
[----:B------:R-:W4:Y:S01]  /*ef70*/  LDSM.16.MT88.4 R20, [R133+0x100] ;  /* 0x000100008514783b */ /* 0x000f220000004200 */
[--C-:B------:R-:W-:Y:S02]  /*ef80*/  FFMA.FTZ R170, R10, c[0x0][0x2d0], -R145.reuse ;  /* 0x0000b4000aaa7a23 */ /* 0x100fe40000010891 */
[--C-:B------:R-:W-:Y:S02]  /*ef90*/  FFMA.FTZ R173, R6, c[0x0][0x2d0], -R145.reuse ;  /* 0x0000b40006ad7a23 */ /* 0x100fe40000010891 */
[----:B------:R-:W-:Y:S02]  /*efa0*/  FMUL.FTZ R3, R4, c[0x0][0x2d0] ;  /* 0x0000b40004037a20 */ /* 0x000fe40000410000 */
[C---:B--2---:R-:W-:Y:S01]  /*efb0*/  FMUL.FTZ R4, R132.reuse, R128 ;  /* 0x0000008084047220 */ /* 0x044fe20000410000 */
[----:B------:R-:W2:Y:S01]  /*efc0*/  MUFU.EX2 R169, R169 ;  /* 0x000000a900a97308 */ /* 0x000ea20000000800 */
[C---:B------:R-:W-:Y:S02]  /*efd0*/  FMUL.FTZ R5, R132.reuse, R129 ;  /* 0x0000008184057220 */ /* 0x040fe40000410000 */
[C---:B------:R-:W-:Y:S02]  /*efe0*/  FMUL.FTZ R8, R132.reuse, R124 ;  /* 0x0000007c84087220 */ /* 0x040fe40000410000 */
[C---:B------:R-:W-:Y:S02]  /*eff0*/  FMUL.FTZ R9, R132.reuse, R125 ;  /* 0x0000007d84097220 */ /* 0x040fe40000410000 */
[C---:B------:R-:W-:Y:S02]  /*f000*/  FMUL.FTZ R16, R132.reuse, R116 ;  /* 0x0000007484107220 */ /* 0x040fe40000410000 */
[C---:B------:R-:W-:Y:S01]  /*f010*/  FMUL.FTZ R17, R132.reuse, R117 ;  /* 0x0000007584117220 */ /* 0x040fe20000410000 */
[----:B------:R-:W5:Y:S01]  /*f020*/  MUFU.EX2 R3, R3 ;  /* 0x0000000300037308 */ /* 0x000f620000000800 */
[C---:B------:R-:W-:Y:S02]  /*f030*/  FMUL.FTZ R24, R132.reuse, R108 ;  /* 0x0000006c84187220 */ /* 0x040fe40000410000 */
[C---:B------:R-:W-:Y:S01]  /*f040*/  FMUL.FTZ R25, R132.reuse, R109 ;  /* 0x0000006d84197220 */ /* 0x040fe20000410000 */
[----:B---3--:R-:W-:Y:S01]  /*f050*/  F2FP.PACK_AB R136, R167, R168 ;  /* 0x000000a8a788723e */ /* 0x008fe200000000ff */
[C---:B------:R-:W-:Y:S02]  /*f060*/  FMUL.FTZ R32, R132.reuse, R100 ;  /* 0x0000006484207220 */ /* 0x040fe40000410000 */
[----:B------:R-:W-:Y:S02]  /*f070*/  FMUL.FTZ R33, R132, R101 ;  /* 0x0000006584217220 */ /* 0x000fe40000410000 */
[--C-:B------:R-:W-:Y:S01]  /*f080*/  FFMA.FTZ R175, R163, c[0x0][0x2d0], -R152.reuse ;  /* 0x0000b400a3af7a23 */ /* 0x100fe20000010898 */
[----:B------:R-:W-:Y:S01]  /*f090*/  MUFU.EX2 R172, R172 ;  /* 0x000000ac00ac7308 */ /* 0x000fe20000000800 */
[--C-:B------:R-:W-:Y:S02]  /*f0a0*/  FFMA.FTZ R180, R142, c[0x0][0x2d0], -R145.reuse ;  /* 0x0000b4008eb47a23 */ /* 0x100fe40000010891 */
[--C-:B------:R-:W-:Y:S01]  /*f0b0*/  FFMA.FTZ R181, R140, c[0x0][0x2d0], -R145.reuse ;  /* 0x0000b4008cb57a23 */ /* 0x100fe20000010891 */
[----:B--2---:R-:W-:Y:S01]  /*f0c0*/  F2FP.PACK_AB R138, R169, R166 ;  /* 0x000000a6a98a723e */ /* 0x004fe200000000ff */
[----:B------:R-:W-:Y:S01]  /*f0d0*/  LDSM.16.MT88.4 R140, [R134+UR4+0x2900] ;  /* 0x00290004868c783b */ /* 0x000fe20008004200 */
[--C-:B------:R-:W-:Y:S02]  /*f0e0*/  FFMA.FTZ R212, R160, c[0x0][0x2d0], -R145.reuse ;  /* 0x0000b400a0d47a23 */ /* 0x100fe40000010891 */
[--C-:B------:R-:W-:Y:S02]  /*f0f0*/  FFMA.FTZ R213, R158, c[0x0][0x2d0], -R145.reuse ;  /* 0x0000b4009ed57a23 */ /* 0x100fe40000010891 */
[----:B------:R-:W2:Y:S01]  /*f100*/  MUFU.EX2 R171, R171 ;  /* 0x000000ab00ab7308 */ /* 0x000ea20000000800 */
[--C-:B------:R-:W-:Y:S02]  /*f110*/  FFMA.FTZ R214, R156, c[0x0][0x2d0], -R145.reuse ;  /* 0x0000b4009cd67a23 */ /* 0x100fe40000010891 */
[----:B------:R-:W-:Y:S01]  /*f120*/  LDSM.16.MT88.4 R156, [R164+0x3900] ;  /* 0x00390000a49c783b */ /* 0x000fe20000004200 */
[C---:B-----5:R-:W-:Y:S02]  /*f130*/  FMUL.FTZ R6, R3.reuse, R130 ;  /* 0x0000008203067220 */ /* 0x060fe40000410000 */
        /* <DEDUP_REMOVED lines=11> */
[----:B------:R-:W-:Y:S01]  /*f1f0*/  FMUL.FTZ R34, R3, R102 ;  /* 0x0000006603227220 */ /* 0x000fe20000410000 */
[----:B--2---:R-:W-:Y:S01]  /*f200*/  F2FP.PACK_AB R137, R171, R172 ;  /* 0x000000acab89723e */ /* 0x004fe200000000ff */
[----:B------:R-:W-:Y:S02]  /*f210*/  FMUL.FTZ R35, R3, R103 ;  /* 0x0000006703237220 */ /* 0x000fe40000410000 */
[--C-:B------:R-:W-:Y:S03]  /*f220*/  FFMA.FTZ R215, R154, c[0x0][0x2d0], -R145.reuse ;  /* 0x0000b4009ad77a23 */ /* 0x100fe60000010891 */
[----:B------:R-:W-:Y:S01]  /*f230*/  LDSM.16.MT88.4 R100, [R134+UR4+0x2100] ;  /* 0x002100048664783b */ /* 0x000fe20008004200 */
[--C-:B------:R-:W-:Y:S01]  /*f240*/  FFMA.FTZ R220, R150, c[0x0][0x2d0], -R145.reuse ;  /* 0x0000b40096dc7a23 */ /* 0x100fe20000010891 */
[----:B------:R-:W-:Y:S01]  /*f250*/  MUFU.EX2 R174, R174 ;  /* 0x000000ae00ae7308 */ /* 0x000fe20000000800 */
[--C-:B------:R-:W-:Y:S02]  /*f260*/  FFMA.FTZ R221, R148, c[0x0][0x2d0], -R145.reuse ;  /* 0x0000b40094dd7a23 */ /* 0x100fe40000010891 */
[--C-:B------:R-:W-:Y:S02]  /*f270*/  FFMA.FTZ R222, R146, c[0x0][0x2d0], -R145.reuse ;  /* 0x0000b40092de7a23 */ /* 0x100fe40000010891 */
[----:B------:R-:W-:Y:S01]  /*f280*/  FFMA.FTZ R152, R147, c[0x0][0x2d0], -R152 ;  /* 0x0000b40093987a23 */ /* 0x000fe20000010898 */
[----:B------:R-:W-:Y:S01]  /*f290*/  LDSM.16.MT88.4 R116, [R134+UR4+0x900] ;  /* 0x000900048674783b */ /* 0x000fe20008004200 */
[C---:B------:R-:W-:Y:S02]  /*f2a0*/  FMUL.FTZ R36, R132.reuse, R36 ;  /* 0x0000002484247220 */ /* 0x040fe40000410000 */
[C---:B------:R-:W-:Y:S01]  /*f2b0*/  FMUL.FTZ R37, R132.reuse, R37 ;  /* 0x0000002584257220 */ /* 0x040fe20000410000 */
[----:B------:R2:W-:Y:S01]  /*f2c0*/  MUFU.EX2 R219, R152 ;  /* 0x0000009800db7308 */ /* 0x0005e20000000800 */
[----:B------:R-:W-:Y:S01]  /*f2d0*/  FMUL.FTZ R38, R3, R38 ;  /* 0x0000002603267220 */ /* 0x000fe20000410000 */
[----:B---3--:R-:W-:Y:S02]  /*f2e0*/  F2FP.PACK_AB R139, R173, R170 ;  /* 0x000000aaad8b723e */ /* 0x008fe400000000ff */
[----:B------:R-:W-:Y:S01]  /*f2f0*/  LDSM.16.MT88.4 R124, [R135+UR4+0x2900] ;  /* 0x00290004877c783b */ /* 0x000fe20008004200 */
[C---:B------:R-:W-:Y:S02]  /*f300*/  FMUL.FTZ R39, R3.reuse, R39 ;  /* 0x0000002703277220 */ /* 0x040fe40000410000 */
[C---:B------:R-:W-:Y:S02]  /*f310*/  FMUL.FTZ R40, R132.reuse, R40 ;  /* 0x0000002884287220 */ /* 0x040fe40000410000 */
[C---:B------:R-:W-:Y:S01]  /*f320*/  FMUL.FTZ R41, R132.reuse, R41 ;  /* 0x0000002984297220 */ /* 0x040fe20000410000 */
[C---:B-1----:R-:W-:Y:S01]  /*f330*/  HMMA.16816.F32 R4, R136.reuse, R12, R4 ;  /* 0x0000000c8804723c */ /* 0x042fe20000001804 */
[----:B------:R-:W1:Y:S01]  /*f340*/  MUFU.EX2 R175, R175 ;  /* 0x000000af00af7308 */ /* 0x000e620000000800 */
[----:B------:R-:W-:Y:S03]  /*f350*/  LDSM.16.MT88.4 R148, [R133+0x3900] ;  /* 0x003900008594783b */ /* 0x000fe60000004200 */
[C---:B------:R-:W-:Y:S02]  /*f360*/  FMUL.FTZ R42, R3.reuse, R42 ;  /* 0x0000002a032a7220 */ /* 0x040fe40000410000 */
[C---:B------:R-:W-:Y:S01]  /*f370*/  FMUL.FTZ R12, R132.reuse, R120 ;  /* 0x00000078840c7220 */ /* 0x040fe20000410000 */
[C---:B------:R-:W-:Y:S03]  /*f380*/  HMMA.16816.F32 R8, R136.reuse, R14, R8 ;  /* 0x0000000e8808723c */ /* 0x040fe60000001808 */
[----:B------:R-:W-:Y:S01]  /*f390*/  MUFU.EX2 R176, R176 ;  /* 0x000000b000b07308 */ /* 0x000fe20000000800 */
[C---:B------:R-:W-:Y:S01]  /*f3a0*/  FMUL.FTZ R13, R132.reuse, R121 ;  /* 0x00000079840d7220 */ /* 0x040fe20000410000 */
[----:B--2---:R-:W-:Y:S02]  /*f3b0*/  LDSM.16.MT88.4 R152, [R134+UR4+0x3900] ;  /* 0x003900048698783b */ /* 0x004fe40008004200 */
[C---:B------:R-:W-:Y:S02]  /*f3c0*/  FMUL.FTZ R14, R3.reuse, R122 ;  /* 0x0000007a030e7220 */ /* 0x040fe40000410000 */
[C---:B------:R-:W-:Y:S03]  /*f3d0*/  FMUL.FTZ R15, R3.reuse, R123 ;  /* 0x0000007b030f7220 */ /* 0x040fe60000410000 */
[C---:B------:R-:W-:Y:S01]  /*f3e0*/  FMUL.FTZ R43, R3.reuse, R43 ;  /* 0x0000002b032b7220 */ /* 0x040fe20000410000 */
[----:B------:R-:W2:Y:S01]  /*f3f0*/  MUFU.EX2 R177, R177 ;  /* 0x000000b100b17308 */ /* 0x000ea20000000800 */
[----:B------:R-:W3:Y:S01]  /*f400*/  LDSM.16.MT88.4 R120, [R164+0x100] ;  /* 0x00010000a478783b */ /* 0x000ee20000004200 */
[C---:B------:R-:W-:Y:S01]  /*f410*/  FMUL.FTZ R44, R132.reuse, R44 ;  /* 0x0000002c842c7220 */ /* 0x040fe20000410000 */
[C---:B----4-:R-:W-:Y:S03]  /*f420*/  HMMA.16816.F32 R12, R136.reuse, R20, R12 ;  /* 0x00000014880c723c */ /* 0x050fe6000000180c */
        /* <DEDUP_REMOVED lines=10> */
[----:B------:R-:W4:Y:S01]  /*f4d0*/  LDSM.16.MT88.4 R112, [R135+UR4+0x2100] ;  /* 0x002100048770783b */ /* 0x000f220008004200 */
        /* <DEDUP_REMOVED lines=9> */
[----:B------:R-:W-:Y:S01]  /*f570*/  MUFU.EX2 R183, R183 ;  /* 0x000000b700b77308 */ /* 0x000fe20000000800 */
[C---:B------:R-:W-:Y:S02]  /*f580*/  FMUL.FTZ R52, R132.reuse, R52 ;  /* 0x0000003484347220 */ /* 0x040fe40000410000 */
[C---:B------:R-:W-:Y:S04]  /*f590*/  FMUL.FTZ R30, R3.reuse, R106 ;  /* 0x0000006a031e7220 */ /* 0x040fe80000410000 */
[C---:B------:R-:W-:Y:S02]  /*f5a0*/  FMUL.FTZ R31, R3.reuse, R107 ;  /* 0x0000006b031f7220 */ /* 0x040fe40000410000 */
[----:B------:R-:W5:Y:S01]  /*f5b0*/  LDSM.16.MT88.4 R104, [R133+0x2100] ;  /* 0x002100008568783b */ /* 0x000f620000004200 */
        /* <DEDUP_REMOVED lines=12> */
[C---:B----4-:R-:W-:Y:S04]  /*f680*/  HMMA.16816.F32 R36, R136.reuse, R112, R36 ;  /* 0x000000708824723c */ /* 0x050fe80000001824 */
[C---:B------:R-:W-:Y:S01]  /*f690*/  FMUL.FTZ R60, R132.reuse, R60 ;  /* 0x0000003c843c7220 */ /* 0x040fe20000410000 */
[----:B------:R-:W-:Y:S01]  /*f6a0*/  MUFU.EX2 R212, R212 ;  /* 0x000000d400d47308 */ /* 0x000fe20000000800 */
[C---:B------:R-:W-:Y:S02]  /*f6b0*/  FMUL.FTZ R61, R132.reuse, R61 ;  /* 0x0000003d843d7220 */ /* 0x040fe40000410000 */
[C---:B------:R-:W-:Y:S01]  /*f6c0*/  HMMA.16816.F32 R40, R136.reuse, R114, R40 ;  /* 0x000000728828723c */ /* 0x040fe20000001828 */
[----:B------:R-:W-:Y:S03]  /*f6d0*/  LDSM.16.MT88.4 R112, [R135+UR4+0x900] ;  /* 0x000900048770783b */ /* 0x000fe60008004200 */
[C---:B------:R-:W-:Y:S02]  /*f6e0*/  FMUL.FTZ R62, R3.reuse, R62 ;  /* 0x0000003e033e7220 */ /* 0x040fe40000410000 */
[C---:B------:R-:W-:Y:S01]  /*f6f0*/  FMUL.FTZ R63, R3.reuse, R63 ;  /* 0x0000003f033f7220 */ /* 0x040fe20000410000 */
[----:B------:R-:W-:Y:S01]  /*f700*/  MUFU.EX2 R213, R213 ;  /* 0x000000d500d57308 */ /* 0x000fe20000000800 */
[C---:B------:R-:W-:Y:S01]  /*f710*/  FMUL.FTZ R64, R132.reuse, R64 ;  /* 0x0000004084407220 */ /* 0x040fe20000410000 */
[C---:B-----5:R-:W-:Y:S03]  /*f720*/  HMMA.16816.F32 R44, R136.reuse, R104, R44 ;  /* 0x00000068882c723c */ /* 0x060fe6000000182c */
[C---:B------:R-:W-:Y:S02]  /*f730*/  FMUL.FTZ R65, R132.reuse, R65 ;  /* 0x0000004184417220 */ /* 0x040fe40000410000 */
[C---:B------:R-:W-:Y:S03]  /*f740*/  FMUL.FTZ R66, R3.reuse, R66 ;  /* 0x0000004203427220 */ /* 0x040fe60000410000 */
[----:B------:R-:W-:Y:S01]  /*f750*/  MUFU.EX2 R214, R214 ;  /* 0x000000d600d67308 */ /* 0x000fe20000000800 */
[C---:B------:R-:W-:Y:S01]  /*f760*/  FMUL.FTZ R67, R3.reuse, R67 ;  /* 0x0000004303437220 */ /* 0x040fe20000410000 */
[C---:B------:R-:W-:Y:S01]  /*f770*/  HMMA.16816.F32 R48, R136.reuse, R106, R48 ;  /* 0x0000006a8830723c */ /* 0x040fe20000001830 */
[----:B------:R-:W3:Y:S02]  /*f780*/  LDSM.16.MT88.4 R104, [R135+UR4+0x4100] ;  /* 0x004100048768783b */ /* 0x000ee40008004200 */
[C---:B------:R-:W-:Y:S02]  /*f790*/  FMUL.FTZ R68, R132.reuse, R68 ;  /* 0x0000004484447220 */ /* 0x040fe40000410000 */
[C---:B------:R-:W-:Y:S03]  /*f7a0*/  FMUL.FTZ R69, R132.reuse, R69 ;  /* 0x0000004584457220 */ /* 0x040fe60000410000 */
[C---:B------:R-:W-:Y:S01]  /*f7b0*/  HMMA.16816.F32 R52, R136.reuse, R100, R52 ;  /* 0x000000648834723c */ /* 0x040fe20000001834 */
[----:B------:R-:W-:Y:S03]  /*f7c0*/  MUFU.EX2 R215, R215 ;  /* 0x000000d700d77308 */ /* 0x000fe60000000800 */
[C---:B------:R-:W-:Y:S02]  /*f7d0*/  FMUL.FTZ R70, R3.reuse, R70 ;  /* 0x0000004603467220 */ /* 0x040fe40000410000 */
[C---:B------:R-:W-:Y:S02]  /*f7e0*/  FMUL.FTZ R71, R3.reuse, R71 ;  /* 0x0000004703477220 */ /* 0x040fe40000410000 */
[C---:B------:R-:W-:Y:S01]  /*f7f0*/  HMMA.16816.F32 R56, R136.reuse, R102, R56 ;  /* 0x000000668838723c */ /* 0x040fe20000001838 */
[----:B------:R-:W4:Y:S02]  /*f800*/  LDSM.16.MT88.4 R100, [R133+0x4100] ;  /* 0x004100008564783b */ /* 0x000f240000004200 */
[----:B------:R-:W-:Y:S01]  /*f810*/  MUFU.EX2 R216, R216 ;  /* 0x000000d800d87308 */ /* 0x000fe20000000800 */
[C---:B------:R-:W-:Y:S02]  /*f820*/  FMUL.FTZ R72, R132.reuse, R72 ;  /* 0x0000004884487220 */ /* 0x040fe40000410000 */
[C---:B------:R-:W-:Y:S02]  /*f830*/  FMUL.FTZ R73, R132.reuse, R73 ;  /* 0x0000004984497220 */ /* 0x040fe40000410000 */
[C---:B------:R-:W-:Y:S04]  /*f840*/  HMMA.16816.F32 R60, R136.reuse, R108, R60 ;  /* 0x0000006c883c723c */ /* 0x040fe8000000183c */
[C---:B------:R-:W-:Y:S01]  /*f850*/  FMUL.FTZ R74, R3.reuse, R74 ;  /* 0x0000004a034a7220 */ /* 0x040fe20000410000 */
[----:B------:R-:W-:Y:S01]  /*f860*/  MUFU.EX2 R217, R217 ;  /* 0x000000d900d97308 */ /* 0x000fe20000000800 */
[C---:B------:R-:W-:Y:S02]  /*f870*/  FMUL.FTZ R75, R3.reuse, R75 ;  /* 0x0000004b034b7220 */ /* 0x040fe40000410000 */
[C---:B------:R-:W-:Y:S01]  /*f880*/  HMMA.16816.F32 R64, R136.reuse, R110, R64 ;  /* 0x0000006e8840723c */ /* 0x040fe20000001840 */
[----:B------:R-:W5:Y:S03]  /*f890*/  LDSM.16.MT88.4 R108, [R134+UR4+0x4100] ;  /* 0x00410004866c783b */ /* 0x000f660008004200 */
[C---:B------:R-:W-:Y:S02]  /*f8a0*/  FMUL.FTZ R84, R132.reuse, R84 ;  /* 0x0000005484547220 */ /* 0x040fe40000410000 */
[----:B------:R-:W-:Y:S01]  /*f8b0*/  FMUL.FTZ R85, R132, R85 ;  /* 0x0000005584557220 */ /* 0x000fe20000410000 */
[----:B------:R-:W-:Y:S01]  /*f8c0*/  MUFU.EX2 R218, R218 ;  /* 0x000000da00da7308 */ /* 0x000fe20000000800 */
[C---:B------:R-:W-:Y:S01]  /*f8d0*/  FMUL.FTZ R86, R3.reuse, R86 ;  /* 0x0000005603567220 */ /* 0x040fe20000410000 */
[C---:B---3--:R-:W-:Y:S03]  /*f8e0*/  HMMA.16816.F32 R68, R136.reuse, R104, R68 ;  /* 0x000000688844723c */ /* 0x048fe60000001844 */
[C---:B------:R-:W-:Y:S02]  /*f8f0*/  FMUL.FTZ R87, R3.reuse, R87 ;  /* 0x0000005703577220 */ /* 0x040fe40000410000 */
[--C-:B------:R-:W-:Y:S02]  /*f900*/  FFMA.FTZ R179, R178, c[0x0][0x2d0], -R145.reuse ;  /* 0x0000b400b2b37a23 */ /* 0x100fe40000010891 */
[--C-:B------:R-:W-:Y:S01]  /*f910*/  FFMA.FTZ R178, R162, c[0x0][0x2d0], -R145.reuse ;  /* 0x0000b400a2b27a23 */ /* 0x100fe20000010891 */
[C---:B------:R-:W-:Y:S01]  /*f920*/  HMMA.16816.F32 R72, R136.reuse, R106, R72 ;  /* 0x0000006a8848723c */ /* 0x040fe20000001848 */
[----:B------:R-:W3:Y:S01]  /*f930*/  LDSM.16.MT88.4 R104, [R164+0x4100] ;  /* 0x00410000a468783b */ /* 0x000ee20000004200 */
[----:B------:R-:W-:Y:S02]  /*f940*/  MUFU.EX2 R220, R220 ;  /* 0x000000dc00dc7308 */ /* 0x000fe40000000800 */
[C---:B------:R-:W-:Y:S02]  /*f950*/  FMUL.FTZ R76, R132.reuse, R76 ;  /* 0x0000004c844c7220 */ /* 0x040fe40000410000 */
[----:B------:R-:W-:Y:S02]  /*f960*/  FMUL.FTZ R77, R132, R77 ;  /* 0x0000004d844d7220 */ /* 0x000fe40000410000 */
[C---:B------:R-:W-:Y:S01]  /*f970*/  FMUL.FTZ R78, R3.reuse, R78 ;  /* 0x0000004e034e7220 */ /* 0x040fe20000410000 */
[----:B------:R-:W-:Y:S03]  /*f980*/  LDSM.16.MT88.4 R160, [R135+UR4+0x5900] ;  /* 0x0059000487a0783b */ /* 0x000fe60008004200 */
[C---:B------:R-:W-:Y:S01]  /*f990*/  FMUL.FTZ R79, R3.reuse, R79 ;  /* 0x0000004f034f7220 */ /* 0x040fe20000410000 */
[----:B------:R-:W-:Y:S01]  /*f9a0*/  MUFU.EX2 R179, R179 ;  /* 0x000000b300b37308 */ /* 0x000fe20000000800 */
[----:B------:R-:W-:Y:S02]  /*f9b0*/  FFMA.FTZ R145, R144, c[0x0][0x2d0], -R145 ;  /* 0x0000b40090917a23 */ /* 0x000fe40000010891 */
[C---:B------:R-:W-:Y:S02]  /*f9c0*/  FMUL.FTZ R88, R132.reuse, R88 ;  /* 0x0000005884587220 */ /* 0x040fe40000410000 */
[C---:B------:R-:W-:Y:S01]  /*f9d0*/  FMUL.FTZ R89, R132.reuse, R89 ;  /* 0x0000005984597220 */ /* 0x040fe20000410000 */
[C---:B----4-:R-:W-:Y:S03]  /*f9e0*/  HMMA.16816.F32 R76, R136.reuse, R100, R76 ;  /* 0x00000064884c723c */ /* 0x050fe6000000184c */
[C---:B------:R-:W-:Y:S01]  /*f9f0*/  FMUL.FTZ R80, R132.reuse, R80 ;  /* 0x0000005084507220 */ /* 0x040fe20000410000 */
[----:B------:R-:W4:Y:S01]  /*fa00*/  MUFU.EX2 R178, R178 ;  /* 0x000000b200b27308 */ /* 0x000f220000000800 */
[C---:B------:R-:W-:Y:S02]  /*fa10*/  FMUL.FTZ R81, R132.reuse, R81 ;  /* 0x0000005184517220 */ /* 0x040fe40000410000 */
[----:B------:R-:W-:Y:S01]  /*fa20*/  FMUL.FTZ R82, R3, R82 ;  /* 0x0000005203527220 */ /* 0x000fe20000410000 */
[----:B-1----:R-:W-:Y:S01]  /*fa30*/  F2FP.PACK_AB R100, R175, R174 ;  /* 0x000000aeaf64723e */ /* 0x002fe200000000ff */
[C---:B------:R-:W-:Y:S03]  /*fa40*/  FMUL.FTZ R83, R3.reuse, R83 ;  /* 0x0000005303537220 */ /* 0x040fe60000410000 */
[C---:B------:R-:W-:Y:S02]  /*fa50*/  FMUL.FTZ R90, R3.reuse, R90 ;  /* 0x0000005a035a7220 */ /* 0x040fe40000410000 */
[----:B------:R1:W-:Y:S01]  /*fa60*/  MUFU.EX2 R223, R145 ;  /* 0x0000009100df7308 */ /* 0x0003e20000000800 */
[C---:B------:R-:W-:Y:S01]  /*fa70*/  FMUL.FTZ R91, R3.reuse, R91 ;  /* 0x0000005b035b7220 */ /* 0x040fe20000410000 */
[C---:B------:R-:W-:Y:S03]  /*fa80*/  HMMA.16816.F32 R80, R136.reuse, R102, R80 ;  /* 0x000000668850723c */ /* 0x040fe60000001850 */
[C---:B------:R-:W-:Y:S02]  /*fa90*/  FMUL.FTZ R92, R132.reuse, R92 ;  /* 0x0000005c845c7220 */ /* 0x040fe40000410000 */
[C---:B------:R-:W-:Y:S02]  /*faa0*/  FMUL.FTZ R93, R132.reuse, R93 ;  /* 0x0000005d845d7220 */ /* 0x040fe40000410000 */
[C---:B------:R-:W-:Y:S01]  /*fab0*/  FMUL.FTZ R94, R3.reuse, R94 ;  /* 0x0000005e035e7220 */ /* 0x040fe20000410000 */
[C---:B-----5:R-:W-:Y:S01]  /*fac0*/  HMMA.16816.F32 R84, R136.reuse, R108, R84 ;  /* 0x0000006c8854723c */ /* 0x060fe20000001854 */
[----:B------:R-:W5:Y:S03]  /*fad0*/  MUFU.EX2 R221, R221 ;  /* 0x000000dd00dd7308 */ /* 0x000f660000000800 */
[----:B------:R-:W-:Y:S01]  /*fae0*/  FMUL.FTZ R95, R3, R95 ;  /* 0x0000005f035f7220 */ /* 0x000fe20000410000 */
[----:B--2---:R-:W-:Y:S01]  /*faf0*/  F2FP.PACK_AB R102, R177, R176 ;  /* 0x000000b0b166723e */ /* 0x004fe200000000ff */
[----:B------:R-:W-:Y:S01]  /*fb00*/  FMUL.FTZ R96, R132, R96 ;  /* 0x0000006084607220 */ /* 0x000fe20000410000 */
[----:B----4-:R-:W-:Y:S01]  /*fb10*/  F2FP.PACK_AB R101, R178, R179 ;  /* 0x000000b3b265723e */ /* 0x010fe200000000ff */
[C---:B------:R-:W-:Y:S01]  /*fb20*/  HMMA.16816.F32 R88, R136.reuse, R110, R88 ;  /* 0x0000006e8858723c */ /* 0x040fe20000001858 */
[----:B------:R-:W2:Y:S02]  /*fb30*/  LDSM.16.MT88.4 R108, [R133+0x900] ;  /* 0x00090000856c783b */ /* 0x000ea40000004200 */
[----:B------:R-:W4:Y:S01]  /*fb40*/  MUFU.EX2 R222, R222 ;  /* 0x000000de00de7308 */ /* 0x000f220000000800 */
[C---:B------:R-:W-:Y:S01]  /*fb50*/  FMUL.FTZ R97, R132.reuse, R97 ;  /* 0x0000006184617220 */ /* 0x040fe20000410000 */
[----:B------:R-:W-:Y:S01]  /*fb60*/  F2FP.PACK_AB R103, R181, R180 ;  /* 0x000000b4b567723e */ /* 0x000fe200000000ff */
[C---:B------:R-:W-:Y:S02]  /*fb70*/  FMUL.FTZ R98, R3.reuse, R98 ;  /* 0x0000006203627220 */ /* 0x040fe40000410000 */
[C---:B---3--:R-:W-:Y:S01]  /*fb80*/  HMMA.16816.F32 R92, R136.reuse, R104, R92 ;  /* 0x00000068885c723c */ /* 0x048fe2000000185c */
[----:B-1----:R-:W-:Y:S03]  /*fb90*/  LDSM.16.MT88.4 R144, [R135+UR4+0x3900] ;  /* 0x003900048790783b */ /* 0x002fe60008004200 */
[C---:B------:R-:W-:Y:S02]  /*fba0*/  FMUL.FTZ R99, R3.reuse, R99 ;  /* 0x0000006303637220 */ /* 0x040fe40000410000 */
[----:B------:R-:W-:Y:S02]  /*fbb0*/  FFMA.FTZ R168, R132, R205, R168 ;  /* 0x000000cd84a87223 */ /* 0x000fe400000100a8 */
[----:B------:R-:W-:Y:S01]  /*fbc0*/  FFMA.FTZ R172, R3, R206, R172 ;  /* 0x000000ce03ac7223 */ /* 0x000fe200000100ac */
[----:B------:R-:W-:Y:S02]  /*fbd0*/  IADD3 R3, R210, -0x2, RZ ;  /* 0xfffffffed2037810 */ /* 0x000fe40007ffe0ff */
[----:B------:R-:W-:Y:S01]  /*fbe0*/  HMMA.16816.F32 R96, R136, R106, R96 ;  /* 0x0000006a8860723c */ /* 0x000fe20000001860 */
[----:B------:R-:W1:Y:S02]  /*fbf0*/  LDSM.16.MT88.4 R104, [R164+0x2900] ;  /* 0x00290000a468783b */ /* 0x000e640000004200 */
[----:B------:R-:W-:Y:S01]  /*fc00*/  FADD.FTZ R167, R167, R168 ;  /* 0x000000a8a7a77221 */ /* 0x000fe20000010000 */
[----:B------:R-:W-:Y:S01]  /*fc10*/  ISETP.GE.AND P0, PT, R3, UR11, PT ;  /* 0x0000000b03007c0c */ /* 0x000fe2000bf06270 */
[----:B------:R-:W-:Y:S02]  /*fc20*/  FADD.FTZ R171, R171, R172 ;  /* 0x000000acabab7221 */ /* 0x000fe40000010000 */
[----:B------:R-:W-:Y:S01]  /*fc30*/  F2FP.PACK_AB R136, R217, R216 ;  /* 0x000000d8d988723e */ /* 0x000fe200000000ff */
[C---:B------:R-:W-:Y:S05]  /*fc40*/  HMMA.16816.F32 R4, R100.reuse, R112, R4 ;  /* 0x000000706404723c */ /* 0x040fea0000001804 */
[----:B------:R-:W-:Y:S01]  /*fc50*/  F2FP.PACK_AB R138, R219, R218 ;  /* 0x000000dadb8a723e */ /* 0x000fe200000000ff */
[----:B------:R-:W-:Y:S01]  /*fc60*/  FADD.FTZ R166, R166, R167 ;  /* 0x000000a7a6a67221 */ /* 0x000fe20000010000 */
[----:B-----5:R-:W-:Y:S01]  /*fc70*/  F2FP.PACK_AB R137, R221, R220 ;  /* 0x000000dcdd89723e */ /* 0x020fe200000000ff */
[C---:B------:R-:W-:Y:S01]  /*fc80*/  HMMA.16816.F32 R8, R100.reuse, R114, R8 ;  /* 0x000000726408723c */ /* 0x040fe20000001808 */
[----:B------:R-:W-:Y:S03]  /*fc90*/  LDSM.16.MT88.4 R112, [R133+0x4900] ;  /* 0x004900008570783b */ /* 0x000fe60000004200 */
[----:B----4-:R-:W-:Y:S01]  /*fca0*/  F2FP.PACK_AB R139, R223, R222 ;  /* 0x000000dedf8b723e */ /* 0x010fe200000000ff */
[----:B------:R-:W-:Y:S02]  /*fcb0*/  FADD.FTZ R170, R170, R171 ;  /* 0x000000abaaaa7221 */ /* 0x000fe40000010000 */
[----:B------:R-:W-:Y:S01]  /*fcc0*/  FADD.FTZ R169, R169, R166 ;  /* 0x000000a6a9a97221 */ /* 0x000fe20000010000 */
[C---:B--2---:R-:W-:Y:S04]  /*fcd0*/  HMMA.16816.F32 R12, R100.reuse, R108, R12 ;  /* 0x0000006c640c723c */ /* 0x044fe8000000180c */
        /* <DEDUP_REMOVED lines=121> */
[----:B------:R-:W-:Y:S01]  /*10470*/  IMAD.MOV.U32 R198, RZ, RZ, RZ ;  /* 0x000000ffffc67224 */ /* 0x000fe200078e00ff */
[----:B------:R-:W-:Y:S02]  /*10480*/  ISETP.NE.AND P2, PT, R195, 0x1, PT ;  /* 0x00000001c300780c */ /* 0x000fe40003f45270 */
[----:B------:R-:W-:Y:S04]  /*10490*/  IADD3 R199, R201, R165, R202 ;  /* 0x000000a5c9c77210 */ /* 0x000fe80007ffe0ca */
[----:B------:R-:W-:Y:S05]  /*104a0*/  IADD3 R199, R199, -0x80, RZ ;  /* 0xffffff80c7c77810 */ /* 0x000fea0007ffe0ff */
        /* <DEDUP_REMOVED lines=8> */
[----:B------:R1:W2:Y:S01]  /*10530*/  @!P3 LDG.E R198, [R4.64] ;  /* 0x0000001404c6b981 */ /* 0x0002a2000c1e1900 */
[----:B------:R-:W-:Y:S05]  /*10540*/  IMAD R199, R6, c[0x0][0x2b8], R199 ;  /* 0x0000ae0006c77a24 */ /* 0x000fea00078e02c7 */
[----:B------:R-:W-:Y:S05]  /*10550*/  SHF.R.S32.HI R3, RZ, 0x1f, R199 ;  /* 0x0000001fff037819 */ /* 0x000fea00000114c7 */
        /* <DEDUP_REMOVED lines=10> */
[----:B------:R-:W-:Y:S02]  /*10600*/  LEA R17, P0, R4, c[0x0][0x1c8], 0x1 ;  /* 0x0000720004117a11 */ /* 0x000fe400078008ff */
[----:B------:R-:W-:Y:S02]  /*10610*/  SHF.L.U64.HI R5, R194, 0x1, R197 ;  /* 0x00000001c2057819 */ /* 0x000fe400000102c5 */
[----:B------:R-:W-:Y:S01]  /*10620*/  LEA.HI.X R16, R4, c[0x0][0x1cc], R3, 0x1, P0 ;  /* 0x0000730004107a11 */ /* 0x000fe200000f0c03 */
[----:B------:R-:W1:Y:S01]  /*10630*/  SHFL.IDX PT, R9, R17, RZ, 0x181f ;  /* 0x00181fff11097589 */ /* 0x000e6200000e0000 */
[----:B------:R-:W-:Y:S02]  /*10640*/  IMAD.SHL.U32 R4, R194, 0x2, RZ ;  /* 0x00000002c2047824 */ /* 0x000fe400078e00ff */
[----:B------:R-:W-:Y:S01]  /*10650*/  IMAD.U32 R3, RZ, RZ, UR15 ;  /* 0x0000000fff037e24 */ /* 0x000fe2000f8e00ff */
[----:B------:R-:W2:Y:S03]  /*10660*/  SHFL.IDX PT, R8, R16, RZ, 0x181f ;  /* 0x00181fff10087589 */ /* 0x000ea600000e0000 */
[----:B------:R-:W-:Y:S01]  /*10670*/  IMAD R3, R3, 0x3000, R200 ;  /* 0x0000300003037824 */ /* 0x000fe200078e02c8 */
[----:B------:R-:W3:Y:S04]  /*10680*/  SHFL.IDX PT, R7, R17, 0x1, 0x181f ;  /* 0x00381f0011077f89 */ /* 0x000ee800000e0000 */
[----:B------:R4:W5:Y:S01]  /*10690*/  SHFL.IDX PT, R6, R16, 0x1, 0x181f ;  /* 0x00381f0010067f89 */ /* 0x00096200000e0000 */
[C---:B-1----:R-:W-:Y:S02]  /*106a0*/  IADD3 R12, P0, R9.reuse, R208, RZ ;  /* 0x000000d0090c7210 */ /* 0x042fe40007f1e0ff */
[C---:B------:R-:W-:Y:S02]  /*106b0*/  IADD3 R10, P2, R9.reuse, R209, RZ ;  /* 0x000000d1090a7210 */ /* 0x040fe40007f5e0ff */
[C---:B--2---:R-:W-:Y:S02]  /*106c0*/  IADD3.X R13, R8.reuse, R193, RZ, P0, !PT ;  /* 0x000000c1080d7210 */ /* 0x044fe400007fe4ff */
[-C--:B------:R-:W-:Y:S01]  /*106d0*/  IADD3 R14, P1, R9, R4.reuse, RZ ;  /* 0x00000004090e7210 */ /* 0x080fe20007f3e0ff */
[----:B------:R-:W-:Y:S01]  /*106e0*/  IMAD.SHL.U32 R9, R3, 0x2, RZ ;  /* 0x0000000203097824 */ /* 0x000fe200078e00ff */
[C---:B---3--:R-:W-:Y:S01]  /*106f0*/  IADD3 R4, P0, R7.reuse, R4, RZ ;  /* 0x0000000407047210 */ /* 0x048fe20007f1e0ff */
[C---:B------:R-:W-:Y:S02]  /*10700*/  IMAD.X R11, R8.reuse, 0x1, R207, P2 ;  /* 0x00000001080b7824 */ /* 0x040fe400010e06cf */
[----:B------:R-:W-:Y:S01]  /*10710*/  IMAD.X R15, R8, 0x1, R5, P1 ;  /* 0x00000001080f7824 */ /* 0x000fe200008e0605 */
[----:B------:R1:W-:Y:S01]  /*10720*/  LDGSTS.E.BYPASS.LTC128B.128 [R9+0xc100], [R12.64], !P5 ;  /* 0x0c1000000c097fae */ /* 0x0003e2000e901d54 */
[C---:B----4-:R-:W-:Y:S02]  /*10730*/  IADD3 R16, P1, R7.reuse, R208, RZ ;  /* 0x000000d007107210 */ /* 0x050fe40007f3e0ff */
[C---:B-----5:R-:W-:Y:S01]  /*10740*/  IADD3.X R5, R6.reuse, R5, RZ, P0, !PT ;  /* 0x0000000506057210 */ /* 0x060fe200007fe4ff */
[----:B------:R1:W-:Y:S01]  /*10750*/  LDGSTS.E.BYPASS.LTC128B.128 [R9+0xe100], [R10.64], !P4 ;  /* 0x0e1000000a097fae */ /* 0x0003e2000e101d54 */
[----:B------:R-:W-:Y:S01]  /*10760*/  IADD3 R18, P0, R7, R209, RZ ;  /* 0x000000d107127210 */ /* 0x000fe20007f1e0ff */
[C---:B------:R-:W-:Y:S02]  /*10770*/  IMAD.X R17, R6.reuse, 0x1, R193, P1 ;  /* 0x0000000106117824 */ /* 0x040fe400008e06c1 */
[----:B------:R1:W-:Y:S02]  /*10780*/  LDGSTS.E.BYPASS.LTC128B.128 [R9+0x10100], [R14.64], !P6 ;  /* 0x101000000e097fae */ /* 0x0003e4000f101d54 */
[----:B------:R-:W-:Y:S02]  /*10790*/  IMAD.X R19, R6, 0x1, R207, P0 ;  /* 0x0000000106137824 */ /* 0x000fe400000e06cf */
[----:B------:R1:W-:Y:S04]  /*107a0*/  LDGSTS.E.BYPASS.LTC128B.128 [R9+0xd100], [R16.64], !P5 ;  /* 0x0d10000010097fae */ /* 0x0003e8000e901d54 */
[----:B------:R1:W-:Y:S04]  /*107b0*/  LDGSTS.E.BYPASS.LTC128B.128 [R9+0xf100], [R18.64], !P4 ;  /* 0x0f10000012097fae */ /* 0x0003e8000e101d54 */
[----:B------:R1:W-:Y:S02]  /*107c0*/  LDGSTS.E.BYPASS.LTC128B.128 [R9+0x11100], [R4.64], !P6 ;  /* 0x1110000004097fae */ /* 0x0003e4000f101d54 */
.L_x_1985:
[----:B------:R-:W-:Y:S01]  /*107d0*/  UIADD3 UR4, UR5, 0x1, URZ ;  /* 0x0000000105047890 */ /* 0x000fe2000fffe03f */
[----:B------:R-:W0:Y:S01]  /*107e0*/  LDGDEPBAR ;  /* 0x00000000000079af */ /* 0x000e220000000000 */
[----:B------:R-:W-:Y:S01]  /*107f0*/  UISETP.GE.AND UP2, UPT, UR5, 0x1, UPT ;  /* 0x000000010500788c */ /* 0x000fe2000bf46270 */
[C---:B------:R-:W-:Y:S01]  /*10800*/  ISETP.LE.AND P0, PT, R210.reuse, UR11, PT ;  /* 0x0000000bd2007c0c */ /* 0x040fe2000bf03270 */
[----:B------:R-:W-:Y:S01]  /*10810*/  IMAD.MOV.U32 R3, RZ, RZ, R0 ;  /* 0x000000ffff037224 */ /* 0x000fe200078e0000 */
[----:B------:R-:W-:Y:S01]  /*10820*/  IADD3 R210, R210, -0x1, RZ ;  /* 0xffffffffd2d27810 */ /* 0x000fe20007ffe0ff */
[----:B------:R-:W-:Y:S01]  /*10830*/  USEL UR5, UR4, URZ, !UP2 ;  /* 0x0000003f04057287 */ /* 0x000fe2000d000000 */
[----:B------:R-:W-:Y:S09]  /*10840*/  IMAD.MOV.U32 R132, RZ, RZ, R2 ;  /* 0x000000ffff847224 */ /* 0x000ff200078e0002 */
[----:B------:R-:W-:-:S05]  /*10850*/  @!P0 BRA `(.L_x_1986) ;  /* 0xffffc65000008947 */ /* 0x000fca000383ffff */
.L_x_1975:
[----:B-1----:R-:W1:Y:S01]  /*10860*/  SHFL.BFLY PT, R8, R205, 0x2, 0x1f ;  /* 0x0c401f00cd087f89 */ /* 0x002e6200000e0000 */
        /* <DEDUP_REMOVED lines=14> */
[----:B------:R-:W-:-:S03]  /*10950*/  @P0 MOV R10, 0x3f317218 ;  /* 0x3f317218000a0802 */ /* 0x000fc60000000f00 */
[----:B------:R-:W-:Y:S02]  /*10960*/  @P1 FMUL.FTZ R8, R8, c[0x0][0x2d0] ;  /* 0x0000b40008081a20 */ /* 0x000fe40000410000 */
[----:B------:R-:W2:Y:S08]  /*10970*/  @P0 MUFU.LG2 R7, R4 ;  /* 0x0000000400070308 */ /* 0x000eb00000000c00 */
[----:B------:R-:W3:Y:S01]  /*10980*/  @P1 MUFU.LG2 R5, R5 ;  /* 0x0000000500051308 */ /* 0x000ee20000000c00 */
[----:B-1----:R-:W-:-:S02]  /*10990*/  FMUL.FTZ R128, R6, R128 ;  /* 0x0000008006807220 */ /* 0x002fc40000410000 */
[C---:B------:R-:W-:Y:S02]  /*109a0*/  FMUL.FTZ R129, R6.reuse, R129 ;  /* 0x0000008106817220 */ /* 0x040fe40000410000 */
[C---:B------:R-:W-:Y:S02]  /*109b0*/  FMUL.FTZ R124, R6.reuse, R124 ;  /* 0x0000007c067c7220 */ /* 0x040fe40000410000 */
[----:B------:R-:W-:Y:S01]  /*109c0*/  FMUL.FTZ R125, R6, R125 ;  /* 0x0000007d067d7220 */ /* 0x000fe20000410000 */
[----:B------:R1:W4:Y:S01]  /*109d0*/  @P0 MUFU.RCP R3, R4 ;  /* 0x0000000400030308 */ /* 0x0003220000001000 */
[----:B--2---:R-:W-:Y:S02]  /*109e0*/  @P0 FMUL.FTZ R9, R7, 0.69314718246459960938 ;  /* 0x3f31721807090820 */ /* 0x004fe40000410000 */
[----:B------:R-:W-:Y:S02]  /*109f0*/  @P0 FMUL.FTZ R7, R10, c[0x0][0x2d0] ;  /* 0x0000b4000a070a20 */ /* 0x000fe40000410000 */
[----:B------:R-:W-:-:S02]  /*10a00*/  FMUL.FTZ R120, R6, R120 ;  /* 0x0000007806787220 */ /* 0x000fc40000410000 */
        /* <DEDUP_REMOVED lines=96> */
.L_x_1935:
[----:B------:R-:W-:Y:S05]  /*11010*/  @P2 BRA `(.L_x_1987) ;  /* 0x0000198000002947 */ /* 0x000fea0003800000 */
[----:B------:R-:W1:Y:S01]  /*11020*/  S2R R2, SR_TID.X ;  /* 0x0000000000027919 */ /* 0x000e620000002100 */
[----:B------:R-:W-:Y:S01]  /*11030*/  IMAD R7, RZ, RZ, -UR14 ;  /* 0x8000000eff077e24 */ /* 0x000fe2000f8e02ff */
[----:B------:R-:W-:Y:S01]  /*11040*/  USHF.R.S32.HI UR6, URZ, 0x1f, UR14 ;  /* 0x0000001f3f067899 */ /* 0x000fe2000801140e */
[----:B------:R-:W-:Y:S01]  /*11050*/  IMAD.MOV.U32 R11, RZ, RZ, c[0x0][0x4e8] ;  /* 0x00013a00ff0b7624 */ /* 0x000fe200078e00ff */
[----:B------:R-:W2:Y:S01]  /*11060*/  S2R R0, SR_CTAID.Y ;  /* 0x0000000000007919 */ /* 0x000ea20000002600 */
[----:B------:R-:W-:Y:S01]  /*11070*/  ULDC.64 UR4, c[0x0][0x4d0] ;  /* 0x0001340000047ab9 */ /* 0x000fe20000000a00 */
[----:B------:R-:W-:Y:S01]  /*11080*/  BSSY B0, `(.L_x_1988) ;  /* 0x00000fe000007945 */ /* 0x000fe20003800000 */
[----:B------:R-:W-:Y:S01]  /*11090*/  UIMAD UR7, UR6, UR4, URZ ;  /* 0x00000004060772a4 */ /* 0x000fe2000f8e023f */
[----:B------:R-:W3:Y:S01]  /*110a0*/  S2R R9, SR_CTAID.Z ;  /* 0x0000000000097919 */ /* 0x000ee20000002700 */
[----:B------:R-:W-:Y:S01]  /*110b0*/  UIMAD.WIDE.U32 UR8, UR14, UR4, URZ ;  /* 0x000000040e0872a5 */ /* 0x000fe2000f8e003f */
[C---:B------:R-:W-:Y:S01]  /*110c0*/  ISETP.NE.AND P1, PT, R11.reuse, 0x1, PT ;  /* 0x000000010b00780c */ /* 0x040fe20003f25270 */
[----:B------:R-:W-:Y:S01]  /*110d0*/  UIMAD UR7, UR14, UR5, UR7 ;  /* 0x000000050e0772a4 */ /* 0x000fe2000f8e0207 */
[----:B------:R-:W4:Y:S01]  /*110e0*/  S2R R10, SR_CTAID.X ;  /* 0x00000000000a7919 */ /* 0x000f220000002500 */
[----:B------:R-:W-:Y:S01]  /*110f0*/  IMAD R11, R11, c[0x0][0x388], RZ ;  /* 0x0000e2000b0b7a24 */ /* 0x000fe200078e02ff */
        /* <DEDUP_REMOVED lines=8> */
[----:B------:R-:W-:Y:S01]  /*11180*/  IMAD.U32 R15, RZ, RZ, UR11 ;  /* 0x0000000bff0f7e24 */ /* 0x000fe2000f8e00ff */
[----:B-1----:R-:W-:Y:S01]  /*11190*/  SHF.R.S32.HI R3, RZ, 0x1f, R2 ;  /* 0x0000001fff037819 */ /* 0x002fe20000011402 */
[----:B------:R-:W-:Y:S01]  /*111a0*/  UIADD3 UR4, UR11, UR4, URZ ;  /* 0x000000040b047290 */ /* 0x000fe2000fffe03f */
[----:B------:R-:W-:Y:S02]  /*111b0*/  IMAD.U32 R17, RZ, RZ, UR7 ;  /* 0x00000007ff117e24 */ /* 0x000fe4000f8e00ff */
[----:B--2---:R-:W-:Y:S01]  /*111c0*/  IMAD R7, R7, c[0x0][0x550], R0 ;  /* 0x0001540007077a24 */ /* 0x004fe200078e0200 */
[----:B------:R-:W-:-:S02]  /*111d0*/  LEA.HI R0, R3, R2, RZ, 0x5 ;  /* 0x0000000203007211 */ /* 0x000fc400078f28ff */
[----:B------:R-:W-:Y:S01]  /*111e0*/  LEA.HI R3, R3, R2, RZ, 0x2 ;  /* 0x0000000203037211 */ /* 0x000fe200078f10ff */
[----:B------:R-:W-:Y:S01]  /*111f0*/  IMAD.U32 R15, RZ, RZ, UR4 ;  /* 0x00000004ff0f7e24 */ /* 0x000fe2000f8e00ff */
[----:B------:R-:W-:Y:S01]  /*11200*/  LOP3.LUT R5, R0, 0xffffffe0, RZ, 0xc0, !PT ;  /* 0xffffffe000057812 */ /* 0x000fe200078ec0ff */
[----:B---3--:R-:W-:Y:S01]  /*11210*/  IMAD.WIDE.U32 R16, R9, c[0x0][0x4d8], R16 ;  /* 0x0001360009107a25 */ /* 0x008fe200078e0010 */
[--C-:B------:R-:W-:Y:S02]  /*11220*/  SHF.R.S32.HI R13, RZ, 0x5, R0.reuse ;  /* 0x00000005ff0d7819 */ /* 0x100fe40000011400 */
[----:B------:R-:W-:Y:S01]  /*11230*/  SHF.R.S32.HI R0, RZ, 0x1f, R0 ;  /* 0x0000001fff007819 */ /* 0x000fe20000011400 */
[----:B------:R-:W-:Y:S01]  /*11240*/  IMAD.IADD R5, R2, 0x1, -R5 ;  /* 0x0000000102057824 */ /* 0x000fe200078e0a05 */
[----:B------:R-:W-:Y:S01]  /*11250*/  LOP3.LUT R3, R3, 0xfffffffc, RZ, 0xc0, !PT ;  /* 0xfffffffc03037812 */ /* 0x000fe200078ec0ff */
[----:B------:R-:W-:Y:S01]  /*11260*/  IMAD.WIDE.U32 R14, R9, c[0x0][0x440], R14 ;  /* 0x00011000090e7a25 */ /* 0x000fe200078e000e */
[----:B------:R-:W-:-:S02]  /*11270*/  LEA.HI R0, R0, R13, RZ, 0x3 ;  /* 0x0000000d00007211 */ /* 0x000fc400078f18ff */
[----:B------:R-:W-:Y:S02]  /*11280*/  IADD3 R3, -R3, R2, RZ ;  /* 0x0000000203037210 */ /* 0x000fe40007ffe1ff */
[----:B------:R-:W-:Y:S02]  /*11290*/  LOP3.LUT R0, R0, 0xffffff8, RZ, 0xc0, !PT ;  /* 0x0ffffff800007812 */ /* 0x000fe400078ec0ff */
[----:B------:R-:W-:Y:S02]  /*112a0*/  SHF.R.S32.HI R2, RZ, 0x1f, R5 ;  /* 0x0000001fff027819 */ /* 0x000fe40000011405 */
[----:B------:R-:W-:Y:S01]  /*112b0*/  SHF.R.S32.HI R8, RZ, 0x1f, R9 ;  /* 0x0000001fff087819 */ /* 0x000fe20000011409 */
[----:B------:R-:W-:Y:S01]  /*112c0*/  IMAD.IADD R13, R13, 0x1, -R0 ;  /* 0x000000010d0d7824 */ /* 0x000fe200078e0a00 */
[----:B------:R-:W-:Y:S02]  /*112d0*/  LEA.HI R0, R3, R3, RZ, 0x1 ;  /* 0x0000000303007211 */ /* 0x000fe400078f08ff */
[----:B------:R-:W-:-:S02]  /*112e0*/  LEA.HI R2, R2, R5, RZ, 0x2 ;  /* 0x0000000502027211 */ /* 0x000fc400078f10ff */
[----:B------:R-:W-:Y:S02]  /*112f0*/  LOP3.LUT R0, R0, 0x1ffffffe, RZ, 0xc0, !PT ;  /* 0x1ffffffe00007812 */ /* 0x000fe400078ec0ff */
[----:B------:R-:W-:Y:S02]  /*11300*/  SHF.R.S32.HI R12, RZ, 0x2, R2 ;  /* 0x00000002ff0c7819 */ /* 0x000fe40000011402 */
[----:B------:R-:W-:Y:S02]  /*11310*/  IADD3 R0, R3, -R0, RZ ;  /* 0x8000000003007210 */ /* 0x000fe40007ffe0ff */
[----:B------:R-:W-:Y:S01]  /*11320*/  LOP3.LUT R2, R2, 0x7ffffffc, RZ, 0xc0, !PT ;  /* 0x7ffffffc02027812 */ /* 0x000fe200078ec0ff */
[----:B------:R-:W-:Y:S02]  /*11330*/  IMAD R13, R13, 0x10, R12 ;  /* 0x000000100d0d7824 */ /* 0x000fe400078e020c */
[----:B------:R-:W-:Y:S02]  /*11340*/  IMAD R12, R8, c[0x0][0x4d8], RZ ;  /* 0x00013600080c7a24 */ /* 0x000fe400078e02ff */
[----:B------:R-:W-:Y:S01]  /*11350*/  IMAD R3, R0, 0x8, R13 ;  /* 0x0000000800037824 */ /* 0x000fe200078e020d */
[----:B------:R-:W-:Y:S01]  /*11360*/  SHF.R.S32.HI R0, RZ, 0x1f, R7 ;  /* 0x0000001fff007819 */ /* 0x000fe20000011407 */
[----:B------:R-:W-:-:S02]  /*11370*/  IMAD R8, R8, c[0x0][0x440], RZ ;  /* 0x0001100008087a24 */ /* 0x000fc400078e02ff */
[C---:B------:R-:W-:Y:S01]  /*11380*/  IMAD R12, R9.reuse, c[0x0][0x4dc], R12 ;  /* 0x00013700090c7a24 */ /* 0x040fe200078e020c */
[C---:B----4-:R-:W-:Y:S01]  /*11390*/  LEA R3, R10.reuse, R3, 0x7 ;  /* 0x000000030a037211 */ /* 0x050fe200078e38ff */
        /* <DEDUP_REMOVED lines=8> */
[----:B------:R-:W-:Y:S02]  /*11420*/  IMAD R0, R0, c[0x0][0x448], RZ ;  /* 0x0001120000007a24 */ /* 0x000fe400078e02ff */
[C---:B------:R-:W-:Y:S02]  /*11430*/  IMAD R12, R7.reuse, c[0x0][0x4e4], R12 ;  /* 0x00013900070c7a24 */ /* 0x040fe400078e020c */
[C---:B------:R-:W-:Y:S02]  /*11440*/  IMAD R8, R7.reuse, c[0x0][0x44c], R0 ;  /* 0x0001130007087a24 */ /* 0x040fe400078e0200 */
[----:B------:R-:W-:Y:S02]  /*11450*/  IMAD.MOV R0, RZ, RZ, -R9 ;  /* 0x000000ffff007224 */ /* 0x000fe400078e0a09 */
[----:B------:R-:W-:-:S04]  /*11460*/  IMAD.WIDE.U32 R14, R7, c[0x0][0x448], R14 ;  /* 0x00011200070e7a25 */ /* 0x000fc800078e000e */
[----:B------:R-:W-:Y:S01]  /*11470*/  IMAD.WIDE.U32 R18, R7, c[0x0][0x4e0], R16 ;  /* 0x0001380007127a25 */ /* 0x000fe200078e0010 */
[----:B------:R-:W-:Y:S02]  /*11480*/  IADD3 R21, R15, R8, RZ ;  /* 0x000000080f157210 */ /* 0x000fe40007ffe0ff */
[----:B------:R-:W-:Y:S01]  /*11490*/  SHF.R.S32.HI R15, RZ, 0x1f, R9 ;  /* 0x0000001fff0f7819 */ /* 0x000fe20000011409 */
[----:B------:R-:W-:Y:S01]  /*114a0*/  @P1 IMAD.HI.U32 R7, R3, c[0x0][0x4ec], RZ ;  /* 0x00013b0003071a27 */ /* 0x000fe200078e00ff */
[----:B------:R-:W-:Y:S01]  /*114b0*/  BAR.SYNC.DEFER_BLOCKING 0x1, 0x100 ;  /* 0x0044000000007b1d */ /* 0x000fe20000010000 */
[----:B------:R-:W-:Y:S02]  /*114c0*/  IADD3 R8, P0, R9, R18, RZ ;  /* 0x0000001209087210 */ /* 0x000fe40007f1e0ff */
[--C-:B------:R-:W-:Y:S02]  /*114d0*/  IMAD R0, R0, c[0x0][0x4e8], R3.reuse ;  /* 0x00013a0000007a24 */ /* 0x100fe400078e0203 */
[----:B------:R-:W-:Y:S01]  /*114e0*/  IMAD.MOV.U32 R16, RZ, RZ, R3 ;  /* 0x000000ffff107224 */ /* 0x000fe200078e0003 */
[----:B------:R-:W-:Y:S01]  /*114f0*/  @P1 SHF.R.U32.HI R16, RZ, c[0x0][0x4f0], R7 ;  /* 0x00013c00ff101a19 */ /* 0x000fe20000011607 */
[----:B------:R-:W-:Y:S01]  /*11500*/  IMAD.MOV.U32 R20, RZ, RZ, R14 ;  /* 0x000000ffff147224 */ /* 0x000fe200078e000e */
[----:B------:R-:W-:Y:S01]  /*11510*/  SHF.R.S32.HI R7, RZ, 0x1f, R0 ;  /* 0x0000001fff077819 */ /* 0x000fe20000011400 */
[----:B------:R-:W-:Y:S01]  /*11520*/  IMAD.IADD R2, R5, 0x1, -R2 ;  /* 0x0000000105027824 */ /* 0x000fe200078e0a02 */
[----:B------:R-:W-:Y:S01]  /*11530*/  IADD3.X R9, R15, R19, R12, P0, !PT ;  /* 0x000000130f097210 */ /* 0x000fe200007fe40c */
[C---:B------:R-:W-:Y:S01]  /*11540*/  IMAD.WIDE.U32 R20, R16.reuse, c[0x0][0x430], R20 ;  /* 0x00010c0010147a25 */ /* 0x040fe200078e0014 */
[----:B------:R-:W-:-:S02]  /*11550*/  IADD3 R12, -R16, RZ, RZ ;  /* 0x000000ff100c7210 */ /* 0x000fc40007ffe1ff */
[----:B------:R-:W-:Y:S01]  /*11560*/  SHF.R.S32.HI R14, RZ, 0x1f, R16 ;  /* 0x0000001fff0e7819 */ /* 0x000fe20000011410 */
[----:B------:R-:W-:Y:S02]  /*11570*/  IMAD R7, R7, c[0x0][0x4c8], RZ ;  /* 0x0001320007077a24 */ /* 0x000fe400078e02ff */
[----:B------:R-:W-:-:S04]  /*11580*/  IMAD.WIDE.U32 R8, R0, c[0x0][0x4c8], R8 ;  /* 0x0001320000087a25 */ /* 0x000fc800078e0008 */
[----:B------:R-:W-:Y:S01]  /*11590*/  IMAD R7, R0, c[0x0][0x4cc], R7 ;  /* 0x0001330000077a24 */ /* 0x000fe200078e0207 */
[----:B------:R-:W-:Y:S01]  /*115a0*/  LEA R0, P0, R8, c[0x0][0x4a8], 0x2 ;  /* 0x00012a0008007a11 */ /* 0x000fe200078010ff */
[----:B------:R-:W-:Y:S02]  /*115b0*/  IMAD R12, R12, c[0x0][0x4e8], R3 ;  /* 0x00013a000c0c7a24 */ /* 0x000fe400078e0203 */
[----:B------:R-:W-:Y:S02]  /*115c0*/  IMAD.IADD R7, R9, 0x1, R7 ;  /* 0x0000000109077824 */ /* 0x000fe400078e0207 */
[----:B------:R-:W-:Y:S01]  /*115d0*/  IMAD R3, R14, c[0x0][0x430], RZ ;  /* 0x00010c000e037a24 */ /* 0x000fe200078e02ff */
[----:B------:R-:W-:Y:S01]  /*115e0*/  SHF.R.S32.HI R9, RZ, 0x1f, R12 ;  /* 0x0000001fff097819 */ /* 0x000fe2000001140c */
[----:B------:R-:W-:Y:S01]  /*115f0*/  SHFL.IDX PT, R14, R0, RZ, 0x1c1f ;  /* 0x001c1fff000e7589 */ /* 0x000fe200000e0000 */
[----:B------:R-:W-:Y:S01]  /*11600*/  LEA.HI.X R7, R8, c[0x0][0x4ac], R7, 0x2, P0 ;  /* 0x00012b0008077a11 */ /* 0x000fe200000f1407 */
[----:B------:R-:W-:Y:S01]  /*11610*/  IMAD R3, R16, c[0x0][0x434], R3 ;  /* 0x00010d0010037a24 */ /* 0x000fe200078e0203 */
[----:B------:R-:W-:Y:S01]  /*11620*/  LOP3.LUT P0, RZ, R5, 0x3, RZ, 0xc0, !PT ;  /* 0x0000000305ff7812 */ /* 0x000fe2000780c0ff */
[----:B------:R-:W-:Y:S01]  /*11630*/  SHFL.IDX PT, R16, R0, 0x1, 0x1c1f ;  /* 0x003c1f0000107f89 */ /* 0x000fe200000e0000 */
[----:B------:R-:W-:-:S02]  /*11640*/  IMAD R9, R9, c[0x0][0x428], RZ ;  /* 0x00010a0009097a24 */ /* 0x000fc400078e02ff */
[----:B------:R-:W-:Y:S01]  /*11650*/  IMAD.IADD R21, R21, 0x1, R3 ;  /* 0x0000000115157824 */ /* 0x000fe200078e0203 */
[----:B------:R-:W1:Y:S01]  /*11660*/  SHFL.IDX PT, R15, R7, RZ, 0x1c1f ;  /* 0x001c1fff070f7589 */ /* 0x000e6200000e0000 */
[----:B------:R-:W-:Y:S01]  /*11670*/  IADD3 R3, R10, 0x8, RZ ;  /* 0x000000080a037810 */ /* 0x000fe20007ffe0ff */
[----:B------:R-:W-:Y:S01]  /*11680*/  IMAD R9, R12, c[0x0][0x42c], R9 ;  /* 0x00010b000c097a24 */ /* 0x000fe200078e0209 */
[-C--:B------:R-:W-:Y:S01]  /*11690*/  ISETP.GE.OR P2, PT, R10, R11.reuse, P0 ;  /* 0x0000000b0a00720c */ /* 0x080fe20000746670 */
[----:B------:R2:W3:Y:S01]  /*116a0*/  SHFL.IDX PT, R17, R7, 0x1, 0x1c1f ;  /* 0x003c1f0007117f89 */ /* 0x0004e200000e0000 */
[----:B------:R-:W-:Y:S01]  /*116b0*/  ISETP.GE.OR P0, PT, R3, R11, P0 ;  /* 0x0000000b0300720c */ /* 0x000fe20000706670 */
[----:B------:R-:W-:-:S05]  /*116c0*/  IMAD.WIDE.U32 R12, R12, c[0x0][0x428], R20 ;  /* 0x00010a000c0c7a25 */ /* 0x000fca00078e0014 */
[----:B------:R-:W-:Y:S02]  /*116d0*/  IADD3 R9, R13, R9, RZ ;  /* 0x000000090d097210 */ /* 0x000fe40007ffe0ff */
[----:B------:R-:W-:-:S04]  /*116e0*/  LEA R8, P1, R12, c[0x0][0x400], 0x2 ;  /* 0x000100000c087a11 */ /* 0x000fc800078210ff */
[----:B------:R-:W-:Y:S02]  /*116f0*/  LEA.HI.X R9, R12, c[0x0][0x404], R9, 0x2, P1 ;  /* 0x000101000c097a11 */ /* 0x000fe400008f1409 */
[----:B------:R-:W-:Y:S01]  /*11700*/  ISETP.GE.AND P1, PT, R3, R11, PT ;  /* 0x0000000b0300720c */ /* 0x000fe20003f26270 */
[----:B------:R4:W4:Y:S01]  /*11710*/  SHFL.IDX PT, R12, R8, RZ, 0x1c1f ;  /* 0x001c1fff080c7589 */ /* 0x00092200000e0000 */
[----:B------:R-:W-:-:S03]  /*11720*/  SHF.L.U32 R3, R2, 0x1, RZ ;  /* 0x0000000102037819 */ /* 0x000fc600000006ff */
[----:B-1----:R1:W-:Y:S01]  /*11730*/  @!P2 ST.E [R14.64], R4 ;  /* 0x000000040e00a985 */ /* 0x0023e2000c101914 */
[----:B--2---:R-:W-:-:S03]  /*11740*/  P2R R7, PR, RZ, 0x2 ;  /* 0x00000002ff077803 */ /* 0x004fc60000000000 */
[----:B---3--:R1:W-:Y:S01]  /*11750*/  @!P0 ST.E [R16.64], R6 ;  /* 0x0000000610008985 */ /* 0x0083e2000c101914 */
[----:B------:R-:W-:-:S03]  /*11760*/  ISETP.GE.AND P0, PT, R10, R11, PT ;  /* 0x0000000b0a00720c */ /* 0x000fc60003f06270 */
[----:B------:R1:W2:Y:S10]  /*11770*/  SHFL.IDX PT, R13, R9, RZ, 0x1c1f ;  /* 0x001c1fff090d7589 */ /* 0x0002b400000e0000 */
[----:B------:R-:W-:Y:S05]  /*11780*/  @P0 BRA `(.L_x_1989) ;  /* 0x000008d000000947 */ /* 0x000fea0003800000 */
[C---:B-1----:R-:W-:Y:S02]  /*11790*/  IADD3 R6, R3.reuse, 0x8, RZ ;  /* 0x0000000803067810 */ /* 0x042fe40007ffe0ff */
[----:B------:R-:W-:-:S02]  /*117a0*/  IADD3 R5, R3, 0x10, RZ ;  /* 0x0000001003057810 */ /* 0x000fc40007ffe0ff */
[----:B------:R-:W-:Y:S02]  /*117b0*/  IADD3 R4, R3, 0x18, RZ ;  /* 0x0000001803047810 */ /* 0x000fe40007ffe0ff */
[----:B------:R-:W-:Y:S02]  /*117c0*/  ISETP.GE.AND P3, PT, R6, c[0x0][0x3c8], PT ;  /* 0x0000f20006007a0c */ /* 0x000fe40003f66270 */
[----:B------:R-:W-:Y:S02]  /*117d0*/  ISETP.GE.AND P2, PT, R5, c[0x0][0x3c8], PT ;  /* 0x0000f20005007a0c */ /* 0x000fe40003f46270 */
[----:B------:R-:W-:Y:S02]  /*117e0*/  ISETP.GE.AND P1, PT, R4, c[0x0][0x3c8], PT ;  /* 0x0000f20004007a0c */ /* 0x000fe40003f26270 */
[C---:B------:R-:W-:Y:S02]  /*117f0*/  ISETP.GE.AND P4, PT, R3.reuse, c[0x0][0x3c8], PT ;  /* 0x0000f20003007a0c */ /* 0x040fe40003f86270 */
[----:B------:R-:W-:-:S02]  /*11800*/  IADD3 R2, R3, 0x20, RZ ;  /* 0x0000002003027810 */ /* 0x000fc40007ffe0ff */
[----:B------:R-:W-:Y:S02]  /*11810*/  IADD3 R0, R3, 0x28, RZ ;  /* 0x0000002803007810 */ /* 0x000fe40007ffe0ff */
[----:B------:R-:W-:Y:S02]  /*11820*/  ISETP.GE.AND P0, PT, R2, c[0x0][0x3c8], PT ;  /* 0x0000f20002007a0c */ /* 0x000fe40003f06270 */
[----:B------:R-:W-:Y:S02]  /*11830*/  ISETP.GE.AND P5, PT, R0, c[0x0][0x3c8], PT ;  /* 0x0000f20000007a0c */ /* 0x000fe40003fa6270 */
[----:B------:R-:W-:Y:S02]  /*11840*/  @!P3 LEA.HI R6, R6, R6, RZ, 0x1 ;  /* 0x000000060606b211 */ /* 0x000fe400078f08ff */
[----:B------:R-:W-:Y:S01]  /*11850*/  @!P2 LEA.HI R5, R5, R5, RZ, 0x1 ;  /* 0x000000050505a211 */ /* 0x000fe200078f08ff */
[----:B--2-4-:R-:W-:Y:S01]  /*11860*/  @!P4 IMAD.WIDE R10, R3, 0x4, R12 ;  /* 0x00000004030ac825 */ /* 0x014fe200078e020c */
[----:B------:R-:W-:-:S02]  /*11870*/  @!P1 LEA.HI R4, R4, R4, RZ, 0x1 ;  /* 0x0000000404049211 */ /* 0x000fc400078f08ff */
[----:B------:R-:W-:Y:S02]  /*11880*/  @!P3 LOP3.LUT R15, R6, 0xfffffffe, RZ, 0xc0, !PT ;  /* 0xfffffffe060fb812 */ /* 0x000fe400078ec0ff */
[----:B------:R-:W-:Y:S01]  /*11890*/  @!P2 LOP3.LUT R5, R5, 0xfffffffe, RZ, 0xc0, !PT ;  /* 0xfffffffe0505a812 */ /* 0x000fe200078ec0ff */
[----:B------:R1:W-:Y:S01]  /*118a0*/  @!P4 ST.E.64 [R10.64], R128 ;  /* 0x000000800a00c985 */ /* 0x0003e2000c101b14 */
[----:B------:R-:W-:Y:S02]  /*118b0*/  @!P1 LOP3.LUT R17, R4, 0xfffffffe, RZ, 0xc0, !PT ;  /* 0xfffffffe04119812 */ /* 0x000fe400078ec0ff */
[----:B------:R-:W-:Y:S01]  /*118c0*/  IADD3 R14, R3, 0x30, RZ ;  /* 0x00000030030e7810 */ /* 0x000fe20007ffe0ff */
[--C-:B------:R-:W-:Y:S01]  /*118d0*/  @!P2 IMAD.WIDE R4, R5, 0x4, R12.reuse ;  /* 0x000000040504a825 */ /* 0x100fe200078e020c */
[----:B------:R-:W-:Y:S02]  /*118e0*/  @!P0 LEA.HI R2, R2, R2, RZ, 0x1 ;  /* 0x0000000202028211 */ /* 0x000fe400078f08ff */
[----:B------:R-:W-:Y:S01]  /*118f0*/  ISETP.GE.AND P4, PT, R14, c[0x0][0x3c8], PT ;  /* 0x0000f2000e007a0c */ /* 0x000fe20003f86270 */
[----:B------:R-:W-:Y:S01]  /*11900*/  @!P1 IMAD.WIDE R16, R17, 0x4, R12 ;  /* 0x0000000411109825 */ /* 0x000fe200078e020c */
[----:B------:R-:W-:-:S02]  /*11910*/  @!P0 LOP3.LUT R19, R2, 0xfffffffe, RZ, 0xc0, !PT ;  /* 0xfffffffe02138812 */ /* 0x000fc400078ec0ff */
[C---:B------:R-:W-:Y:S02]  /*11920*/  IADD3 R20, R3.reuse, 0x38, RZ ;  /* 0x0000003803147810 */ /* 0x040fe40007ffe0ff */
[----:B------:R-:W-:Y:S01]  /*11930*/  IADD3 R6, R3, 0x48, RZ ;  /* 0x0000004803067810 */ /* 0x000fe20007ffe0ff */
[----:B------:R-:W-:Y:S01]  /*11940*/  @!P0 IMAD.WIDE R18, R19, 0x4, R12 ;  /* 0x0000000413128825 */ /* 0x000fe200078e020c */
[----:B------:R-:W-:Y:S02]  /*11950*/  @!P5 LEA.HI R0, R0, R0, RZ, 0x1 ;  /* 0x000000000000d211 */ /* 0x000fe400078f08ff */
[----:B------:R-:W-:-:S03]  /*11960*/  IADD3 R2, R3, 0x50, RZ ;  /* 0x0000005003027810 */ /* 0x000fc60007ffe0ff */
[----:B------:R-:W-:Y:S01]  /*11970*/  @!P4 LEA.HI R14, R14, R14, RZ, 0x1 ;  /* 0x0000000e0e0ec211 */ /* 0x000fe200078f08ff */
[----:B-1----:R-:W-:Y:S01]  /*11980*/  @!P3 IMAD.WIDE R10, R15, 0x4, R12 ;  /* 0x000000040f0ab825 */ /* 0x002fe200078e020c */
[----:B------:R-:W-:-:S04]  /*11990*/  IADD3 R15, R3, 0x40, RZ ;  /* 0x00000040030f7810 */ /* 0x000fc80007ffe0ff */
[----:B------:R1:W-:Y:S01]  /*119a0*/  @!P3 ST.E.64 [R10.64], R124 ;  /* 0x0000007c0a00b985 */ /* 0x0003e2000c101b14 */
[----:B------:R-:W-:-:S03]  /*119b0*/  ISETP.GE.AND P3, PT, R20, c[0x0][0x3c8], PT ;  /* 0x0000f20014007a0c */ /* 0x000fc60003f66270 */
[----:B------:R2:W-:Y:S01]  /*119c0*/  @!P2 ST.E.64 [R4.64], R120 ;  /* 0x000000780400a985 */ /* 0x0005e2000c101b14 */
[----:B------:R-:W-:-:S03]  /*119d0*/  ISETP.GE.AND P2, PT, R15, c[0x0][0x3c8], PT ;  /* 0x0000f2000f007a0c */ /* 0x000fc60003f46270 */
[----:B------:R3:W-:Y:S01]  /*119e0*/  @!P1 ST.E.64 [R16.64], R116 ;  /* 0x0000007410009985 */ /* 0x0007e2000c101b14 */
        /* <DEDUP_REMOVED lines=9> */
[----:B------:R-:W-:Y:S01]  /*11a80*/  @!P2 IMAD.WIDE R14, R15, 0x4, R12 ;  /* 0x000000040f0ea825 */ /* 0x000fe200078e020c */
[----:B--2---:R-:W-:-:S03]  /*11a90*/  @!P5 LOP3.LUT R5, R0, 0xfffffffe, RZ, 0xc0, !PT ;  /* 0xfffffffe0005d812 */ /* 0x004fc600078ec0ff */
[--C-:B------:R-:W-:Y:S01]  /*11aa0*/  @!P4 IMAD.WIDE R10, R11, 0x4, R12.reuse ;  /* 0x000000040b0ac825 */ /* 0x100fe200078e020c */
[----:B------:R-:W-:Y:S02]  /*11ab0*/  IADD3 R0, R3, 0x58, RZ ;  /* 0x0000005803007810 */ /* 0x000fe40007ffe0ff */
[----:B---3--:R-:W-:Y:S01]  /*11ac0*/  @!P3 LOP3.LUT R17, R20, 0xfffffffe, RZ, 0xc0, !PT ;  /* 0xfffffffe1411b812 */ /* 0x008fe200078ec0ff */
[----:B------:R-:W-:Y:S01]  /*11ad0*/  @!P5 IMAD.WIDE R4, R5, 0x4, R12 ;  /* 0x000000040504d825 */ /* 0x000fe200078e020c */
[----:B------:R-:W-:Y:S02]  /*11ae0*/  IADD3 R20, R3, 0x80, RZ ;  /* 0x0000008003147810 */ /* 0x000fe40007ffe0ff */
[----:B----4-:R-:W-:Y:S02]  /*11af0*/  @!P1 LOP3.LUT R19, R6, 0xfffffffe, RZ, 0xc0, !PT ;  /* 0xfffffffe06139812 */ /* 0x010fe400078ec0ff */
[----:B------:R1:W-:Y:S01]  /*11b00*/  @!P5 ST.E.64 [R4.64], R108 ;  /* 0x0000006c0400d985 */ /* 0x0003e2000c101b14 */
[----:B------:R-:W-:-:S02]  /*11b10*/  ISETP.GE.AND P5, PT, R0, c[0x0][0x3c8], PT ;  /* 0x0000f20000007a0c */ /* 0x000fc40003fa6270 */
[C---:B------:R-:W-:Y:S01]  /*11b20*/  IADD3 R6, R3.reuse, 0x60, RZ ;  /* 0x0000006003067810 */ /* 0x040fe20007ffe0ff */
[----:B------:R2:W-:Y:S01]  /*11b30*/  @!P4 ST.E.64 [R10.64], R104 ;  /* 0x000000680a00c985 */ /* 0x0005e2000c101b14 */
[----:B------:R-:W-:Y:S02]  /*11b40*/  IADD3 R18, R3, 0x70, RZ ;  /* 0x0000007003127810 */ /* 0x000fe40007ffe0ff */
[----:B------:R-:W-:-:S07]  /*11b50*/  ISETP.GE.AND P6, PT, R6, c[0x0][0x3c8], PT ;  /* 0x0000f20006007a0c */ /* 0x000fce0003fc6270 */
[----:B------:R-:W-:-:S04]  /*11b60*/  @!P5 LEA.HI R0, R0, R0, RZ, 0x1 ;  /* 0x000000000000d211 */ /* 0x000fc800078f08ff */
[----:B------:R-:W-:Y:S02]  /*11b70*/  @!P5 LOP3.LUT R21, R0, 0xfffffffe, RZ, 0xc0, !PT ;  /* 0xfffffffe0015d812 */ /* 0x000fe400078ec0ff */
[C---:B------:R-:W-:Y:S02]  /*11b80*/  IADD3 R0, R3.reuse, 0x88, RZ ;  /* 0x0000008803007810 */ /* 0x040fe40007ffe0ff */
[----:B------:R-:W-:Y:S02]  /*11b90*/  @!P6 LEA.HI R6, R6, R6, RZ, 0x1 ;  /* 0x000000060606e211 */ /* 0x000fe400078f08ff */
[----:B-1----:R-:W-:Y:S02]  /*11ba0*/  @!P0 LOP3.LUT R5, R2, 0xfffffffe, RZ, 0xc0, !PT ;  /* 0xfffffffe02058812 */ /* 0x002fe400078ec0ff */
[----:B------:R-:W-:Y:S01]  /*11bb0*/  IADD3 R2, R3, 0x78, RZ ;  /* 0x0000007803027810 */ /* 0x000fe20007ffe0ff */
[----:B--2---:R-:W-:-:S04]  /*11bc0*/  @!P3 IMAD.WIDE R10, R17, 0x4, R12 ;  /* 0x00000004110ab825 */ /* 0x004fc800078e020c */
[--C-:B------:R-:W-:Y:S01]  /*11bd0*/  @!P1 IMAD.WIDE R16, R19, 0x4, R12.reuse ;  /* 0x0000000413109825 */ /* 0x100fe200078e020c */
[----:B------:R-:W-:Y:S01]  /*11be0*/  IADD3 R19, R3, 0x68, RZ ;  /* 0x0000006803137810 */ /* 0x000fe20007ffe0ff */
[----:B------:R1:W-:Y:S01]  /*11bf0*/  @!P3 ST.E.64 [R10.64], R100 ;  /* 0x000000640a00b985 */ /* 0x0003e2000c101b14 */
[----:B------:R-:W-:Y:S01]  /*11c00*/  ISETP.GE.AND P3, PT, R18, c[0x0][0x3c8], PT ;  /* 0x0000f20012007a0c */ /* 0x000fe20003f66270 */
[----:B------:R-:W-:Y:S01]  /*11c10*/  @!P0 IMAD.WIDE R4, R5, 0x4, R12 ;  /* 0x0000000405048825 */ /* 0x000fe200078e020c */
[----:B------:R-:W-:Y:S01]  /*11c20*/  ISETP.GE.AND P4, PT, R19, c[0x0][0x3c8], PT ;  /* 0x0000f20013007a0c */ /* 0x000fe20003f86270 */
[----:B------:R2:W-:Y:S01]  /*11c30*/  @!P2 ST.E.64 [R14.64], R36 ;  /* 0x000000240e00a985 */ /* 0x0005e2000c101b14 */
[----:B------:R-:W-:-:S03]  /*11c40*/  ISETP.GE.AND P2, PT, R2, c[0x0][0x3c8], PT ;  /* 0x0000f20002007a0c */ /* 0x000fc60003f46270 */
[----:B------:R3:W-:Y:S01]  /*11c50*/  @!P1 ST.E.64 [R16.64], R40 ;  /* 0x0000002810009985 */ /* 0x0007e2000c101b14 */
[----:B------:R-:W-:-:S03]  /*11c60*/  ISETP.GE.AND P1, PT, R20, c[0x0][0x3c8], PT ;  /* 0x0000f20014007a0c */ /* 0x000fc60003f26270 */
[----:B------:R4:W-:Y:S01]  /*11c70*/  @!P0 ST.E.64 [R4.64], R44 ;  /* 0x0000002c04008985 */ /* 0x0009e2000c101b14 */
[----:B------:R-:W-:Y:S02]  /*11c80*/  ISETP.GE.AND P0, PT, R0, c[0x0][0x3c8], PT ;  /* 0x0000f20000007a0c */ /* 0x000fe40003f06270 */
[----:B------:R-:W-:Y:S02]  /*11c90*/  @!P3 LEA.HI R18, R18, R18, RZ, 0x1 ;  /* 0x000000121212b211 */ /* 0x000fe400078f08ff */
[----:B------:R-:W-:Y:S02]  /*11ca0*/  @!P4 LEA.HI R19, R19, R19, RZ, 0x1 ;  /* 0x000000131313c211 */ /* 0x000fe400078f08ff */
[----:B------:R-:W-:Y:S02]  /*11cb0*/  @!P2 LEA.HI R2, R2, R2, RZ, 0x1 ;  /* 0x000000020202a211 */ /* 0x000fe400078f08ff */
[----:B------:R-:W-:Y:S02]  /*11cc0*/  @!P4 LOP3.LUT R19, R19, 0xfffffffe, RZ, 0xc0, !PT ;  /* 0xfffffffe1313c812 */ /* 0x000fe400078ec0ff */
[----:B------:R-:W-:-:S03]  /*11cd0*/  @!P1 LEA.HI R20, R20, R20, RZ, 0x1 ;  /* 0x0000001414149211 */ /* 0x000fc600078f08ff */
[----:B------:R-:W-:Y:S01]  /*11ce0*/  @!P0 LEA.HI R0, R0, R0, RZ, 0x1 ;  /* 0x0000000000008211 */ /* 0x000fe200078f08ff */
[--C-:B-1----:R-:W-:Y:S01]  /*11cf0*/  @!P5 IMAD.WIDE R10, R21, 0x4, R12.reuse ;  /* 0x00000004150ad825 */ /* 0x102fe200078e020c */
[----:B------:R-:W-:Y:S02]  /*11d00*/  IADD3 R21, R3, 0xa0, RZ ;  /* 0x000000a003157810 */ /* 0x000fe40007ffe0ff */
[----:B--2---:R-:W-:Y:S02]  /*11d10*/  @!P3 LOP3.LUT R15, R18, 0xfffffffe, RZ, 0xc0, !PT ;  /* 0xfffffffe120fb812 */ /* 0x004fe400078ec0ff */
[----:B------:R1:W-:Y:S01]  /*11d20*/  @!P5 ST.E.64 [R10.64], R48 ;  /* 0x000000300a00d985 */ /* 0x0003e2000c101b14 */
[----:B------:R-:W-:Y:S01]  /*11d30*/  @!P4 IMAD.WIDE R18, R19, 0x4, R12 ;  /* 0x000000041312c825 */ /* 0x000fe200078e020c */
[----:B---3--:R-:W-:-:S03]  /*11d40*/  @!P1 LOP3.LUT R17, R20, 0xfffffffe, RZ, 0xc0, !PT ;  /* 0xfffffffe14119812 */ /* 0x008fc600078ec0ff */
[--C-:B------:R-:W-:Y:S01]  /*11d50*/  @!P3 IMAD.WIDE R14, R15, 0x4, R12.reuse ;  /* 0x000000040f0eb825 */ /* 0x100fe200078e020c */
[----:B------:R-:W-:Y:S02]  /*11d60*/  IADD3 R20, R3, 0xa8, RZ ;  /* 0x000000a803147810 */ /* 0x000fe40007ffe0ff */
[----:B----4-:R-:W-:Y:S01]  /*11d70*/  @!P6 LOP3.LUT R5, R6, 0xfffffffe, RZ, 0xc0, !PT ;  /* 0xfffffffe0605e812 */ /* 0x010fe200078ec0ff */
[----:B------:R-:W-:Y:S01]  /*11d80*/  @!P1 IMAD.WIDE R16, R17, 0x4, R12 ;  /* 0x0000000411109825 */ /* 0x000fe200078e020c */
[----:B------:R-:W-:-:S03]  /*11d90*/  IADD3 R6, R3, 0xb8, RZ ;  /* 0x000000b803067810 */ /* 0x000fc60007ffe0ff */
[----:B------:R-:W-:-:S05]  /*11da0*/  @!P6 IMAD.WIDE R4, R5, 0x4, R12 ;  /* 0x000000040504e825 */ /* 0x000fca00078e020c */
[----:B------:R2:W-:Y:S04]  /*11db0*/  @!P6 ST.E.64 [R4.64], R52 ;  /* 0x000000340400e985 */ /* 0x0005e8000c101b14 */
[----:B------:R3:W-:Y:S04]  /*11dc0*/  @!P4 ST.E.64 [R18.64], R56 ;  /* 0x000000381200c985 */ /* 0x0007e8000c101b14 */
[----:B------:R-:W-:Y:S01]  /*11dd0*/  @!P3 ST.E.64 [R14.64], R60 ;  /* 0x0000003c0e00b985 */ /* 0x000fe2000c101b14 */
[----:B------:R-:W-:Y:S02]  /*11de0*/  ISETP.GE.AND P3, PT, R21, c[0x0][0x3c8], PT ;  /* 0x0000f20015007a0c */ /* 0x000fe40003f66270 */
[----:B-1----:R-:W-:-:S02]  /*11df0*/  @!P2 LOP3.LUT R11, R2, 0xfffffffe, RZ, 0xc0, !PT ;  /* 0xfffffffe020ba812 */ /* 0x002fc400078ec0ff */
[----:B------:R-:W-:-:S03]  /*11e00*/  IADD3 R2, R3, 0x98, RZ ;  /* 0x0000009803027810 */ /* 0x000fc60007ffe0ff */
[----:B------:R-:W-:Y:S01]  /*11e10*/  @!P2 IMAD.WIDE R10, R11, 0x4, R12 ;  /* 0x000000040b0aa825 */ /* 0x000fe200078e020c */
[----:B------:R-:W-:-:S04]  /*11e20*/  ISETP.GE.AND P4, PT, R2, c[0x0][0x3c8], PT ;  /* 0x0000f20002007a0c */ /* 0x000fc80003f86270 */
[----:B------:R1:W-:Y:S01]  /*11e30*/  @!P2 ST.E.64 [R10.64], R64 ;  /* 0x000000400a00a985 */ /* 0x0003e2000c101b14 */
[----:B------:R-:W-:Y:S02]  /*11e40*/  ISETP.GE.AND P2, PT, R20, c[0x0][0x3c8], PT ;  /* 0x0000f20014007a0c */ /* 0x000fe40003f46270 */
[----:B------:R-:W-:Y:S01]  /*11e50*/  @!P3 LEA.HI R21, R21, R21, RZ, 0x1 ;  /* 0x000000151515b211 */ /* 0x000fe200078f08ff */
[----:B------:R4:W-:Y:S03]  /*11e60*/  @!P1 ST.E.64 [R16.64], R68 ;  /* 0x0000004410009985 */ /* 0x0009e6000c101b14 */
[----:B------:R-:W-:Y:S02]  /*11e70*/  @!P3 LOP3.LUT R21, R21, 0xfffffffe, RZ, 0xc0, !PT ;  /* 0xfffffffe1515b812 */ /* 0x000fe400078ec0ff */
[----:B--2---:R-:W-:Y:S02]  /*11e80*/  @!P0 LOP3.LUT R5, R0, 0xfffffffe, RZ, 0xc0, !PT ;  /* 0xfffffffe00058812 */ /* 0x004fe400078ec0ff */
[----:B------:R-:W-:-:S02]  /*11e90*/  IADD3 R0, R3, 0x90, RZ ;  /* 0x0000009003007810 */ /* 0x000fc40007ffe0ff */
[----:B---3--:R-:W-:Y:S01]  /*11ea0*/  IADD3 R18, R3, 0xb0, RZ ;  /* 0x000000b003127810 */ /* 0x008fe20007ffe0ff */
[----:B------:R-:W-:Y:S01]  /*11eb0*/  @!P0 IMAD.WIDE R4, R5, 0x4, R12 ;  /* 0x0000000405048825 */ /* 0x000fe200078e020c */
[----:B------:R-:W-:Y:S02]  /*11ec0*/  ISETP.GE.AND P5, PT, R0, c[0x0][0x3c8], PT ;  /* 0x0000f20000007a0c */ /* 0x000fe40003fa6270 */
[----:B------:R-:W-:Y:S02]  /*11ed0*/  ISETP.GE.AND P1, PT, R18, c[0x0][0x3c8], PT ;  /* 0x0000f20012007a0c */ /* 0x000fe40003f26270 */
[----:B------:R2:W-:Y:S01]  /*11ee0*/  @!P0 ST.E.64 [R4.64], R72 ;  /* 0x0000004804008985 */ /* 0x0005e2000c101b14 */
[----:B------:R-:W-:Y:S02]  /*11ef0*/  ISETP.GE.AND P0, PT, R6, c[0x0][0x3c8], PT ;  /* 0x0000f20006007a0c */ /* 0x000fe40003f06270 */
[----:B------:R-:W-:Y:S02]  /*11f00*/  @!P4 LEA.HI R2, R2, R2, RZ, 0x1 ;  /* 0x000000020202c211 */ /* 0x000fe400078f08ff */
[----:B------:R-:W-:-:S04]  /*11f10*/  @!P2 LEA.HI R20, R20, R20, RZ, 0x1 ;  /* 0x000000141414a211 */ /* 0x000fc800078f08ff */
[----:B------:R-:W-:Y:S02]  /*11f20*/  @!P5 LEA.HI R0, R0, R0, RZ, 0x1 ;  /* 0x000000000000d211 */ /* 0x000fe400078f08ff */
[----:B------:R-:W-:Y:S02]  /*11f30*/  @!P1 LEA.HI R18, R18, R18, RZ, 0x1 ;  /* 0x0000001212129211 */ /* 0x000fe400078f08ff */
[----:B-1----:R-:W-:Y:S02]  /*11f40*/  @!P4 LOP3.LUT R11, R2, 0xfffffffe, RZ, 0xc0, !PT ;  /* 0xfffffffe020bc812 */ /* 0x002fe400078ec0ff */
[----:B------:R-:W-:Y:S02]  /*11f50*/  @!P0 LEA.HI R6, R6, R6, RZ, 0x1 ;  /* 0x0000000606068211 */ /* 0x000fe400078f08ff */
[----:B------:R-:W-:Y:S01]  /*11f60*/  @!P2 LOP3.LUT R15, R20, 0xfffffffe, RZ, 0xc0, !PT ;  /* 0xfffffffe140fa812 */ /* 0x000fe200078ec0ff */
[----:B------:R-:W-:Y:S01]  /*11f70*/  @!P4 IMAD.WIDE R10, R11, 0x4, R12 ;  /* 0x000000040b0ac825 */ /* 0x000fe200078e020c */
[----:B----4-:R-:W-:-:S02]  /*11f80*/  @!P1 LOP3.LUT R17, R18, 0xfffffffe, RZ, 0xc0, !PT ;  /* 0xfffffffe12119812 */ /* 0x010fc400078ec0ff */
[----:B------:R-:W-:Y:S01]  /*11f90*/  @!P0 LOP3.LUT R19, R6, 0xfffffffe, RZ, 0xc0, !PT ;  /* 0xfffffffe06138812 */ /* 0x000fe200078ec0ff */
[----:B------:R-:W-:-:S04]  /*11fa0*/  @!P3 IMAD.WIDE R20, R21, 0x4, R12 ;  /* 0x000000041514b825 */ /* 0x000fc800078e020c */
[----:B------:R-:W-:Y:S01]  /*11fb0*/  @!P2 IMAD.WIDE R14, R15, 0x4, R12 ;  /* 0x000000040f0ea825 */ /* 0x000fe200078e020c */
[----:B--2---:R-:W-:-:S03]  /*11fc0*/  @!P5 LOP3.LUT R5, R0, 0xfffffffe, RZ, 0xc0, !PT ;  /* 0xfffffffe0005d812 */ /* 0x004fc600078ec0ff */
        /* <DEDUP_REMOVED lines=9> */
.L_x_1989:
[----:B------:R-:W-:Y:S05]  /*12060*/  BSYNC B0 ;  /* 0x0000000000007941 */ /* 0x000fea0003800000 */
.L_x_1988:
[----:B------:R-:W-:Y:S01]  /*12070*/  ISETP.NE.AND P0, PT, R7, RZ, PT ;  /* 0x000000ff0700720c */ /* 0x000fe20003f05270 */
[----:B-1----:R1:W3:Y:S04]  /*12080*/  SHFL.IDX PT, R5, R9, 0x1, 0x1c1f ;  /* 0x003c1f0009057f89 */ /* 0x0022e800000e0000 */
        /* <DEDUP_REMOVED lines=10> */
[C---:B--234-:R-:W-:Y:S01]  /*12130*/  @!P1 IMAD.WIDE R12, R3.reuse, 0x4, R4 ;  /* 0x00000004030c9825 */ /* 0x05cfe200078e0204 */
[----:B-1----:R-:W-:-:S02]  /*12140*/  IADD3 R9, R3, 0x28, RZ ;  /* 0x0000002803097810 */ /* 0x002fc40007ffe0ff */
        /* <DEDUP_REMOVED lines=21> */
[----:B------:R-:W-:Y:S01]  /*122a0*/  @!P1 LEA.HI R7, R7, R7, RZ, 0x1 ;  /* 0x0000000707079211 */ /* 0x000fe200078f08ff */
[--C-:B------:R-:W-:Y:S01]  /*122b0*/  @!P5 IMAD.WIDE R12, R13, 0x4, R4.reuse ;  /* 0x000000040d0cd825 */ /* 0x100fe200078e0204 */
[----:B------:R-:W-:Y:S02]  /*122c0*/  IADD3 R0, R3, 0x50, RZ ;  /* 0x0000005003007810 */ /* 0x000fe40007ffe0ff */
        /* <DEDUP_REMOVED lines=8> */
[C---:B------:R-:W-:Y:S01]  /*12350*/  IADD3 R20, R3.reuse, 0x58, RZ ;  /* 0x0000005803147810 */ /* 0x040fe20007ffe0ff */
        /* <DEDUP_REMOVED lines=10> */
[----:B------:R-:W-:Y:S02]  /*12400*/  @!P4 LEA.HI R20, R20, R20, RZ, 0x1 ;  /* 0x000000141414c211 */ /* 0x000fe400078f08ff */
[----:B-1----:R-:W-:Y:S01]  /*12410*/  @!P2 LOP3.LUT R15, R8, 0xfffffffe, RZ, 0xc0, !PT ;  /* 0xfffffffe080fa812 */ /* 0x002fe200078ec0ff */
[----:B------:R-:W-:Y:S01]  /*12420*/  @!P3 IMAD.WIDE R8, R9, 0x4, R4 ;  /* 0x000000040908b825 */ /* 0x000fe200078e0204 */
        /* <DEDUP_REMOVED lines=8> */
[----:B------:R4:W-:Y:S01]  /*124b0*/  @!P1 ST.E.64 [R6.64], R102 ;  /* 0x0000006606009985 */ /* 0x0009e2000c101b14 */
[----:B------:R-:W-:-:S02]  /*124c0*/  ISETP.GE.AND P1, PT, R17, c[0x0][0x3c8], PT ;  /* 0x0000f20011007a0c */ /* 0x000fc40003f26270 */
[----:B---3--:R-:W-:Y:S01]  /*124d0*/  @!P4 LOP3.LUT R11, R20, 0xfffffffe, RZ, 0xc0, !PT ;  /* 0xfffffffe140bc812 */ /* 0x008fe200078ec0ff */
[----:B------:R3:W-:Y:S01]  /*124e0*/  @!P0 ST.E.64 [R12.64], R38 ;  /* 0x000000260c008985 */ /* 0x0007e2000c101b14 */
[----:B------:R-:W-:Y:S02]  /*124f0*/  ISETP.GE.AND P0, PT, R16, c[0x0][0x3c8], PT ;  /* 0x0000f20010007a0c */ /* 0x000fe40003f06270 */
[----:B------:R-:W-:Y:S01]  /*12500*/  @!P3 LEA.HI R19, R19, R19, RZ, 0x1 ;  /* 0x000000131313b211 */ /* 0x000fe200078f08ff */
[----:B------:R-:W-:Y:S01]  /*12510*/  @!P4 IMAD.WIDE R10, R11, 0x4, R4 ;  /* 0x000000040b0ac825 */ /* 0x000fe200078e0204 */
[----:B------:R-:W-:Y:S02]  /*12520*/  IADD3 R20, R3, 0x90, RZ ;  /* 0x0000009003147810 */ /* 0x000fe40007ffe0ff */
[----:B------:R-:W-:Y:S02]  /*12530*/  @!P2 LEA.HI R18, R18, R18, RZ, 0x1 ;  /* 0x000000121212a211 */ /* 0x000fe400078f08ff */
[----:B------:R-:W-:-:S02]  /*12540*/  @!P3 LOP3.LUT R19, R19, 0xfffffffe, RZ, 0xc0, !PT ;  /* 0xfffffffe1313b812 */ /* 0x000fc400078ec0ff */
[----:B------:R-:W-:-:S03]  /*12550*/  @!P1 LEA.HI R17, R17, R17, RZ, 0x1 ;  /* 0x0000001111119211 */ /* 0x000fc600078f08ff */
[----:B------:R-:W-:Y:S02]  /*12560*/  @!P0 LEA.HI R16, R16, R16, RZ, 0x1 ;  /* 0x0000001010108211 */ /* 0x000fe400078f08ff */
[----:B------:R-:W-:Y:S02]  /*12570*/  @!P1 LOP3.LUT R17, R17, 0xfffffffe, RZ, 0xc0, !PT ;  /* 0xfffffffe11119812 */ /* 0x000fe400078ec0ff */
[----:B-1----:R-:W-:Y:S02]  /*12580*/  @!P5 LOP3.LUT R9, R0, 0xfffffffe, RZ, 0xc0, !PT ;  /* 0xfffffffe0009d812 */ /* 0x002fe400078ec0ff */
[----:B------:R-:W-:Y:S01]  /*12590*/  IADD3 R0, R3, 0x88, RZ ;  /* 0x0000008803007810 */ /* 0x000fe20007ffe0ff */
[--C-:B--2---:R-:W-:Y:S01]  /*125a0*/  @!P1 IMAD.WIDE R14, R17, 0x4, R4.reuse ;  /* 0x00000004110e9825 */ /* 0x104fe200078e0204 */
[----:B------:R-:W-:Y:S02]  /*125b0*/  IADD3 R17, R3, 0xa8, RZ ;  /* 0x000000a803117810 */ /* 0x000fe40007ffe0ff */
[----:B----4-:R-:W-:Y:S01]  /*125c0*/  @!P6 LOP3.LUT R7, R2, 0xfffffffe, RZ, 0xc0, !PT ;  /* 0xfffffffe0207e812 */ /* 0x010fe200078ec0ff */
[----:B------:R-:W-:Y:S01]  /*125d0*/  @!P5 IMAD.WIDE R8, R9, 0x4, R4 ;  /* 0x000000040908d825 */ /* 0x000fe200078e0204 */
[----:B------:R-:W-:-:S03]  /*125e0*/  IADD3 R2, R3, 0x80, RZ ;  /* 0x0000008003027810 */ /* 0x000fc60007ffe0ff */
[----:B------:R-:W-:-:S04]  /*125f0*/  @!P6 IMAD.WIDE R6, R7, 0x4, R4 ;  /* 0x000000040706e825 */ /* 0x000fc800078e0204 */
[----:B---3--:R-:W-:Y:S01]  /*12600*/  @!P3 IMAD.WIDE R12, R19, 0x4, R4 ;  /* 0x00000004130cb825 */ /* 0x008fe200078e0204 */
[----:B------:R1:W-:Y:S01]  /*12610*/  @!P6 ST.E.64 [R6.64], R42 ;  /* 0x0000002a0600e985 */ /* 0x0003e2000c101b14 */
[----:B------:R-:W-:Y:S02]  /*12620*/  ISETP.GE.AND P6, PT, R2, c[0x0][0x3c8], PT ;  /* 0x0000f20002007a0c */ /* 0x000fe40003fc6270 */
[----:B------:R-:W-:Y:S01]  /*12630*/  IADD3 R19, R3, 0x98, RZ ;  /* 0x0000009803137810 */ /* 0x000fe20007ffe0ff */
        /* <DEDUP_REMOVED lines=28> */
[----:B------:R-:W-:Y:S02]  /*12800*/  @!P0 LEA.HI R16, R16, R16, RZ, 0x1 ;  /* 0x0000001010108211 */ /* 0x000fe400078f08ff */
[----:B------:R-:W-:Y:S01]  /*12810*/  @!P1 LOP3.LUT R17, R17, 0xfffffffe, RZ, 0xc0, !PT ;  /* 0xfffffffe11119812 */ /* 0x000fe200078ec0ff */
[----:B------:R-:W-:Y:S01]  /*12820*/  @!P2 IMAD.WIDE R12, R13, 0x4, R4 ;  /* 0x000000040d0ca825 */ /* 0x000fe200078e0204 */
[----:B-1----:R-:W-:-:S03]  /*12830*/  @!P6 LOP3.LUT R7, R2, 0xfffffffe, RZ, 0xc0, !PT ;  /* 0xfffffffe0207e812 */ /* 0x002fc600078ec0ff */
[----:B--2---:R-:W-:Y:S01]  /*12840*/  @!P1 IMAD.WIDE R14, R17, 0x4, R4 ;  /* 0x00000004110e9825 */ /* 0x004fe200078e0204 */
[----:B---3--:R-:W-:-:S03]  /*12850*/  @!P5 LOP3.LUT R9, R0, 0xfffffffe, RZ, 0xc0, !PT ;  /* 0xfffffffe0009d812 */ /* 0x008fc600078ec0ff */
[----:B------:R-:W-:-:S04]  /*12860*/  @!P6 IMAD.WIDE R6, R7, 0x4, R4 ;  /* 0x000000040706e825 */ /* 0x000fc800078e0204 */
[--C-:B------:R-:W-:Y:S01]  /*12870*/  @!P5 IMAD.WIDE R8, R9, 0x4, R4.reuse ;  /* 0x000000040908d825 */ /* 0x100fe200078e0204 */
[----:B------:R1:W-:Y:S04]  /*12880*/  @!P6 ST.E.64 [R6.64], R70 ;  /* 0x000000460600e985 */ /* 0x0003e8000c101b14 */
[----:B------:R2:W-:Y:S01]  /*12890*/  @!P5 ST.E.64 [R8.64], R74 ;  /* 0x0000004a0800d985 */ /* 0x0005e2000c101b14 */
[----:B-1----:R-:W-:Y:S01]  /*128a0*/  @!P0 LOP3.LUT R7, R16, 0xfffffffe, RZ, 0xc0, !PT ;  /* 0xfffffffe10078812 */ /* 0x002fe200078ec0ff */
[----:B--2---:R-:W-:-:S04]  /*128b0*/  @!P4 IMAD.WIDE R8, R11, 0x4, R4 ;  /* 0x000000040b08c825 */ /* 0x004fc800078e0204 */
[--C-:B------:R-:W-:Y:S01]  /*128c0*/  @!P3 IMAD.WIDE R10, R19, 0x4, R4.reuse ;  /* 0x00000004130ab825 */ /* 0x100fe200078e0204 */
[----:B------:R1:W-:Y:S03]  /*128d0*/  @!P4 ST.E.64 [R8.64], R78 ;  /* 0x0000004e0800c985 */ /* 0x0003e6000c101b14 */
[----:B------:R-:W-:Y:S01]  /*128e0*/  @!P0 IMAD.WIDE R6, R7, 0x4, R4 ;  /* 0x0000000407068825 */ /* 0x000fe200078e0204 */
[----:B------:R1:W-:Y:S04]  /*128f0*/  @!P3 ST.E.64 [R10.64], R82 ;  /* 0x000000520a00b985 */ /* 0x0003e8000c101b14 */
[----:B------:R1:W-:Y:S04]  /*12900*/  @!P2 ST.E.64 [R12.64], R86 ;  /* 0x000000560c00a985 */ /* 0x0003e8000c101b14 */
[----:B------:R1:W-:Y:S04]  /*12910*/  @!P1 ST.E.64 [R14.64], R90 ;  /* 0x0000005a0e009985 */ /* 0x0003e8000c101b14 */
[----:B------:R1:W-:Y:S01]  /*12920*/  @!P0 ST.E.64 [R6.64], R94 ;  /* 0x0000005e06008985 */ /* 0x0003e2000c101b14 */
[----:B------:R-:W-:-:S13]  /*12930*/  ISETP.GE.AND P0, PT, R3, c[0x0][0x3c8], PT ;  /* 0x0000f20003007a0c */ /* 0x000fda0003f06270 */
[----:B------:R-:W-:Y:S05]  /*12940*/  @P0 EXIT ;  /* 0x000000000000094d */ /* 0x000fea0003800000 */
[----:B------:R-:W-:-:S04]  /*12950*/  LEA.HI R3, R3, R3, RZ, 0x1 ;  /* 0x0000000303037211 */ /* 0x000fc800078f08ff */
[----:B------:R-:W-:-:S05]  /*12960*/  LOP3.LUT R3, R3, 0xfffffffe, RZ, 0xc0, !PT ;  /* 0xfffffffe03037812 */ /* 0x000fca00078ec0ff */
[----:B------:R-:W-:-:S05]  /*12970*/  IMAD.WIDE R4, R3, 0x4, R4 ;  /* 0x0000000403047825 */ /* 0x000fca00078e0204 */
[----:B------:R-:W-:Y:S01]  /*12980*/  ST.E.64 [R4.64], R98 ;  /* 0x0000006204007985 */ /* 0x000fe2000c101b14 */
[----:B------:R-:W-:Y:S05]  /*12990*/  EXIT ;  /* 0x000000000000794d */ /* 0x000fea0003800000 */
.L_x_1987:
        /* <DEDUP_REMOVED lines=13> */
[----:B------:R-:W2:Y:S01]  /*12a70*/  S2R R3, SR_CTAID.Y ;  /* 0x0000000000037919 */ /* 0x000ea20000002600 */
        /* <DEDUP_REMOVED lines=15> */
[----:B--2---:R-:W-:Y:S02]  /*12b70*/  IMAD R2, R2, c[0x0][0x550], R3 ;  /* 0x0001540002027a24 */ /* 0x004fe400078e0203 */
        /* <DEDUP_REMOVED lines=20> */
.L_x_1990:
        /* <DEDUP_REMOVED lines=12> */
.L_x_3131:


//--------------------- .text._ZN7cutlass13device_kernelIN5flash19enable_sm80_to_sm89INS1_16FlashAttnFwdSm80INS1_25CollectiveMainloopFwdSm80ILi8ELi2ELb0EN4cute5tupleIJNS5_1CILi128EEENS7_ILi64EEENS7_ILi192EEEEEELi192ENS_6half_tEfNS_4arch4Sm80ELb0ELb1ELb1ELb1ELb1ELb0ELb1ELb1EEENS1_21CollectiveEpilogueFwdINS6_IJS8_SA_S9_EEENS6_IJNS7_ILi1EEESI_SI_EEESC_SE_Li256ELb1ELb1ELb1ELb0EEENS1_36VarlenDynamicPersistentTileSchedulerILi128ELi64ELi256ELi256ELb1ELb1ELb0ELb1ELb0ELb1EEEEEEEEEvNT_6ParamsE --------------------------
	.section	.text._ZN7cutlass13device_kernelIN5flash19enable_sm80_to_sm89INS1_16FlashAttnFwdSm80INS1_25CollectiveMainloopFwdSm80ILi8ELi2ELb0EN4cute5tupleIJNS5_1CILi128EEENS7_ILi64EEENS7_ILi192EEEEEELi192ENS_6half_tEfNS_4arch4Sm80ELb0ELb1ELb1ELb1ELb1ELb0ELb1ELb1EEENS1_21CollectiveEpilogueFwdINS6_IJS8_SA_S9_EEENS6_IJNS7_ILi1EEESI_SI_EEESC_SE_Li256ELb1ELb1ELb1ELb0EEENS1_36VarlenDynamicPersistentTileSchedulerILi128ELi64ELi256ELi256ELb1ELb1ELb0ELb1ELb0ELb1EEEEEEEEEvNT_6ParamsE,"ax",@progbits
	.sectioninfo	@"SHI_REGISTERS=255"
	.align	128
.text._ZN7cutlass13device_kernelIN5flash19enable_sm80_to_sm89INS1_16FlashAttnFwdSm80INS1_25CollectiveMainloopFwdSm80ILi8ELi2ELb0EN4cute5tupleIJNS5_1CILi128EEENS7_ILi64EEENS7_ILi192EEEEEELi192ENS_6half_tEfNS_4arch4Sm80ELb0ELb1ELb1ELb1ELb1ELb0ELb1ELb1EEENS1_21CollectiveEpilogueFwdINS6_IJS8_SA_S9_EEENS6_IJNS7_ILi1EEESI_SI_EEESC_SE_Li256ELb1ELb1ELb1ELb0EEENS1_36VarlenDynamicPersistentTileSchedulerILi128ELi64ELi256ELi256ELb1ELb1ELb0ELb1ELb0ELb1EEEEEEEEEvNT_6ParamsE:
        .type           _ZN7cutlass13device_kernelIN5flash19enable_sm80_to_sm89INS1_16FlashAttnFwdSm80INS1_25CollectiveMainloopFwdSm80ILi8ELi2ELb0EN4cute5tupleIJNS5_1CILi128EEENS7_ILi64EEENS7_ILi192EEEEEELi192ENS_6half_tEfNS_4arch4Sm80ELb0ELb1ELb1ELb1ELb1ELb0ELb1ELb1EEENS1_21CollectiveEpilogueFwdINS6_IJS8_SA_S9_EEENS6_IJNS7_ILi1EEESI_SI_EEESC_SE_Li256ELb1ELb1ELb1ELb0EEENS1_36VarlenDynamicPersistentTileSchedulerILi128ELi64ELi256ELi256ELb1ELb1ELb0ELb1ELb0ELb1EEEEEEEEEvNT_6ParamsE,@function
        .size           _ZN7cutlass13device_kernelIN5flash19enable_sm80_to_sm89INS1_16FlashAttnFwdSm80INS1_25CollectiveMainloopFwdSm80ILi8ELi2ELb0EN4cute5tupleIJNS5_1CILi128EEENS7_ILi64EEENS7_ILi192EEEEEELi192ENS_6half_tEfNS_4arch4Sm80ELb0ELb1ELb1ELb1ELb1ELb0ELb1ELb1EEENS1_21CollectiveEpilogueFwdINS6_IJS8_SA_S9_EEENS6_IJNS7_ILi1EEESI_SI_EEESC_SE_Li256ELb1ELb1ELb1ELb0EEENS1_36VarlenDynamicPersistentTileSchedulerILi128ELi64ELi256ELi256ELb1ELb1ELb0ELb1ELb0ELb1EEEEEEEEEvNT_6ParamsE,(.L_x_3132 - _ZN7cutlass13device_kernelIN5flash19enable_sm80_to_sm89INS1_16FlashAttnFwdSm80INS1_25CollectiveMainloopFwdSm80ILi8ELi2ELb0EN4cute5tupleIJNS5_1CILi128EEENS7_ILi64EEENS7_ILi192EEEEEELi192ENS_6half_tEfNS_4arch4Sm80ELb0ELb1ELb1ELb1ELb1ELb0ELb1ELb1EEENS1_21CollectiveEpilogueFwdINS6_IJS8_SA_S9_EEENS6_IJNS7_ILi1EEESI_SI_EEESC_SE_Li256ELb1ELb1ELb1ELb0EEENS1_36VarlenDynamicPersistentTileSchedulerILi128ELi64ELi256ELi256ELb1ELb1ELb0ELb1ELb0ELb1EEEEEEEEEvNT_6ParamsE)
        .other          _ZN7cutlass13device_kernelIN5flash19enable_sm80_to_sm89INS1_16FlashAttnFwdSm80INS1_25CollectiveMainloopFwdSm80ILi8ELi2ELb0EN4cute5tupleIJNS5_1CILi128EEENS7_ILi64EEENS7_ILi192EEEEEELi192ENS_6half_tEfNS_4arch4Sm80ELb0ELb1ELb1ELb1ELb1ELb0ELb1ELb1EEENS1_21CollectiveEpilogueFwdINS6_IJS8_SA_S9_EEENS6_IJNS7_ILi1EEESI_SI_EEESC_SE_Li256ELb1ELb1ELb1ELb0EEENS1_36VarlenDynamicPersistentTileSchedulerILi128ELi64ELi256ELi256ELb1ELb1ELb0ELb1ELb0ELb1EEEEEEEEEvNT_6ParamsE,@"STO_CUDA_ENTRY STV_DEFAULT"
_ZN7cutlass13device_kernelIN5flash19enable_sm80_to_sm89INS1_16FlashAttnFwdSm80INS1_25CollectiveMainloopFwdSm80ILi8ELi2ELb0EN4cute5tupleIJNS5_1CILi128EEENS7_ILi64EEENS7_ILi192EEEEEELi192ENS_6half_tEfNS_4arch4Sm80ELb0ELb1ELb1ELb1ELb1ELb0ELb1ELb1EEENS1_21CollectiveEpilogueFwdINS6_IJS8_SA_S9_EEENS6_IJNS7_ILi1EEESI_SI_EEESC_SE_Li256ELb1ELb1ELb1ELb0EEENS1_36VarlenDynamicPersistentTileSchedulerILi128ELi64ELi256ELi256ELb1ELb1ELb0ELb1ELb0ELb1EEEEEEEEEvNT_6ParamsE:
        /* <DEDUP_REMOVED lines=52> */
.L_x_1996:
        /* <DEDUP_REMOVED lines=16> */
.L_x_2170:
        /* <DEDUP_REMOVED lines=16> */
.L_x_2171:
[----:B---3--:R-:W-:-:S05]  /*0540*/  IMAD R0, R0, c[0x0][0x538], RZ ;  /* 0x00014e0000007a24 */ /* 0x008fca00078e02ff */
[----:B------:R-:W-:-:S04]  /*0550*/  IADD3 R6, R0, R6, RZ ;  /* 0x0000000600067210 */ /* 0x000fc80007ffe0ff */
[----:B------:R-:W-:-:S13]  /*0560*/  ISETP.GT.AND P0, PT, R6, UR4, PT ;  /* 0x0000000406007c0c */ /* 0x000fda000bf04270 */
[----:B-12---:R-:W-:Y:S05]  /*0570*/  @!P0 BRA `(.L_x_1996) ;  /* 0xfffffdc000008947 */ /* 0x006fea000383ffff */
.L_x_1992:
[----:B------:R-:W-:-:S05]  /*0580*/  IADD3 R10, -R0, R6, RZ ;  /* 0x00000006000a7210 */ /* 0x000fca0007ffe1ff */
[----:B------:R-:W-:-:S05]  /*0590*/  IMAD R0, R4, c[0x0][0x538], R10 ;  /* 0x00014e0004007a24 */ /* 0x000fca00078e020a */
[----:B------:R-:W-:Y:S01]  /*05a0*/  ISETP.GT.AND P0, PT, R0, UR4, PT ;  /* 0x0000000400007c0c */ /* 0x000fe2000bf04270 */
[----:B------:R-:W-:-:S12]  /*05b0*/  BRA.DIV ~URZ, `(.L_x_1997) ;  /* 0x000170f27f007947 */ /* 0x000fd8000b800000 */
[----:B------:R-:W-:-:S04]  /*05c0*/  VOTE.ANY R6, PT, !P0 ;  /* 0x0000000000067806 */ /* 0x000fc800040e0100 */
.L_x_2172:
[----:B------:R-:W1:Y:S02]  /*05d0*/  POPC R0, R6 ;  /* 0x0000000600007309 */ /* 0x000e640000000000 */
[----:B-12---:R-:W-:Y:S01]  /*05e0*/  IADD3 R211, R0, R7, RZ ;  /* 0x0000000700d37210 */ /* 0x006fe20007ffe0ff */
[----:B------:R-:W-:Y:S05]  /*05f0*/  BRA.DIV ~URZ, `(.L_x_1998) ;  /* 0x000171027f007947 */ /* 0x000fea000b800000 */
[----:B------:R1:W2:Y:S01]  /*0600*/  SHFL.IDX PT, R12, R9, R0, 0x1f ;  /* 0x00001f00090c7589 */ /* 0x0002a200000e0000 */
[----:B------:R-:W-:-:S03]  /*0610*/  MOV R5, RZ ;  /* 0x000000ff00057202 */ /* 0x000fc60000000f00 */
[----:B------:R1:W3:Y:S04]  /*0620*/  SHFL.IDX PT, R9, R8, R0, 0x1f ;  /* 0x00001f0008097589 */ /* 0x0002e800000e0000 */
.L_x_2173:
[----:B------:R-:W-:Y:S01]  /*0630*/  ISETP.NE.AND P0, PT, R6, RZ, PT ;  /* 0x000000ff0600720c */ /* 0x000fe20003f05270 */
[----:B------:R-:W-:-:S12]  /*0640*/  BSSY B0, `(.L_x_1999) ;  /* 0x0000005000007945 */ /* 0x000fd80003800000 */
[----:B------:R-:W-:Y:S05]  /*0650*/  @!P0 BRA `(.L_x_2000) ;  /* 0x0000003000008947 */ /* 0x000fea0003800000 */
[----:B-1----:R-:W-:Y:S01]  /*0660*/  IADD3 R0, R0, -0x1, RZ ;  /* 0xffffffff00007810 */ /* 0x002fe20007ffe0ff */
[----:B------:R-:W-:Y:S05]  /*0670*/  BRA.DIV ~URZ, `(.L_x_2001) ;  /* 0x000171627f007947 */ /* 0x000fea000b800000 */
[----:B------:R1:W4:Y:S02]  /*0680*/  SHFL.IDX PT, R5, R4, R0, 0x1f ;  /* 0x00001f0004057589 */ /* 0x00032400000e0000 */
.L_x_2000:
[----:B------:R-:W-:Y:S05]  /*0690*/  BSYNC B0 ;  /* 0x0000000000007941 */ /* 0x000fea0003800000 */
.L_x_1999:
        /* <DEDUP_REMOVED lines=67> */
.L_x_2003:
        /* <DEDUP_REMOVED lines=68> */
.L_x_2004:
[----:B------:R-:W-:Y:S05]  /*0f10*/  BSYNC B0 ;  /* 0x0000000000007941 */ /* 0x000fea0003800000 */
.L_x_2002:
[----:B------:R-:W-:-:S04]  /*0f20*/  LOP3.LUT R0, RZ, R0, RZ, 0x33, !PT ;  /* 0x00000000ff007212 */ /* 0x000fc800078e33ff */
[----:B------:R-:W-:Y:S01]  /*0f30*/  IADD3 R209, R0, R12, RZ ;  /* 0x0000000c00d17210 */ /* 0x000fe20007ffe0ff */
[----:B------:R-:W-:Y:S05]  /*0f40*/  BRA `(.L_x_2005) ;  /* 0x0000004000007947 */ /* 0x000fea0003800000 */
.L_x_1993:
[----:B--2---:R-:W-:Y:S01]  /*0f50*/  IMAD.MOV.U32 R209, RZ, RZ, RZ ;  /* 0x000000ffffd17224 */ /* 0x004fe200078e00ff */
[----:B------:R-:W-:Y:S01]  /*0f60*/  MOV R210, RZ ;  /* 0x000000ff00d27202 */ /* 0x000fe20000000f00 */
[----:B------:R-:W-:Y:S01]  /*0f70*/  IMAD.U32 R208, RZ, RZ, UR4 ;  /* 0x00000004ffd07e24 */ /* 0x000fe2000f8e00ff */
[----:B------:R-:W-:Y:S02]  /*0f80*/  MOV R211, c[0x0][0x53c] ;  /* 0x00014f0000d37a02 */ /* 0x000fe40000000f00 */
.L_x_2005:
[----:B------:R-:W-:Y:S01]  /*0f90*/  ISETP.NE.AND P0, PT, R13, RZ, PT ;  /* 0x000000ff0d00720c */ /* 0x000fe20003f05270 */
[----:B------:R-:W-:-:S12]  /*0fa0*/  WARPSYNC 0xffffffff ;  /* 0xffffffff00007948 */ /* 0x000fd80003800000 */
[----:B------:R1:W-:Y:S04]  /*0fb0*/  @!P0 STS.128 [0x24100], R208 ;  /* 0x024100d0ff008388 */ /* 0x0003e80000000c00 */
[----:B------:R-:W-:Y:S06]  /*0fc0*/  BAR.ARV 0x5, 0x100 ;  /* 0x0144000000007b1d */ /* 0x000fec0000002000 */
.L_x_1991:
        /* <DEDUP_REMOVED lines=14> */
[--C-:B------:R-:W-:Y:S01]  /*10b0*/  SHF.R.S32.HI R7, RZ, 0x2, R13.reuse ;  /* 0x00000002ff077819 */ /* 0x100fe2000001140d */
[----:B------:R-:W-:Y:S01]  /*10c0*/  IMAD.SHL.U32 R4, R205, 0x40, RZ ;  /* 0x00000040cd047824 */ /* 0x000fe200078e00ff */
[----:B------:R-:W-:Y:S01]  /*10d0*/  LEA.HI R6, R9, R15, RZ, 0x5 ;  /* 0x0000000f09067211 */ /* 0x000fe200078f28ff */
[----:B------:R-:W-:Y:S01]  /*10e0*/  IMAD.IADD R14, R3, 0x1, -R0 ;  /* 0x00000001030e7824 */ /* 0x000fe200078e0a00 */
[----:B------:R-:W-:Y:S02]  /*10f0*/  LOP3.LUT R0, R2, 0xfffffff0, RZ, 0xc0, !PT ;  /* 0xfffffff002007812 */ /* 0x000fe400078ec0ff */
        /* <DEDUP_REMOVED lines=9> */
[----:B------:R-:W-:Y:S01]  /*1190*/  LOP3.LUT R2, R4, 0x1c0, RZ, 0xc0, !PT ;  /* 0x000001c004027812 */ /* 0x000fe200078ec0ff */
[----:B------:R-:W-:Y:S01]  /*11a0*/  IMAD.SHL.U32 R9, R9, 0x8, RZ ;  /* 0x0000000809097824 */ /* 0x000fe200078e00ff */
[----:B------:R-:W-:Y:S01]  /*11b0*/  LEA.HI R10, R5, R0, RZ, 0x3 ;  /* 0x00000000050a7211 */ /* 0x000fe200078f18ff */
[----:B------:R-:W-:Y:S01]  /*11c0*/  IMAD.IADD R7, R7, 0x1, -R3 ;  /* 0x0000000107077824 */ /* 0x000fe200078e0a03 */
[----:B------:R-:W-:-:S02]  /*11d0*/  SHF.R.U32.HI R4, RZ, 0x3, R2 ;  /* 0x00000003ff047819 */ /* 0x000fc40000011602 */
[----:B------:R-:W-:Y:S02]  /*11e0*/  LOP3.LUT R2, R2, 0x38, R177, 0xf8, !PT ;  /* 0x0000003802027812 */ /* 0x000fe400078ef8b1 */
[----:B------:R-:W-:Y:S02]  /*11f0*/  LOP3.LUT R3, R10, 0xfffffff8, RZ, 0xc0, !PT ;  /* 0xfffffff80a037812 */ /* 0x000fe400078ec0ff */
[----:B------:R-:W-:Y:S02]  /*1200*/  LOP3.LUT R11, R2, R4, RZ, 0x3c, !PT ;  /* 0x00000004020b7212 */ /* 0x000fe400078e3cff */
[--C-:B------:R-:W-:Y:S01]  /*1210*/  SHF.R.S32.HI R4, RZ, 0x1f, R6.reuse ;  /* 0x0000001fff047819 */ /* 0x100fe20000011406 */
[----:B------:R-:W-:Y:S01]  /*1220*/  IMAD.IADD R2, R0, 0x1, -R3 ;  /* 0x0000000100027824 */ /* 0x000fe200078e0a03 */
[----:B------:R-:W-:Y:S02]  /*1230*/  LOP3.LUT R3, R6, 0xffffffe0, RZ, 0xc0, !PT ;  /* 0xffffffe006037812 */ /* 0x000fe400078ec0ff */
[----:B------:R-:W-:-:S02]  /*1240*/  SHF.R.S32.HI R0, RZ, 0x5, R6 ;  /* 0x00000005ff007819 */ /* 0x000fc40000011406 */
[----:B------:R-:W-:Y:S01]  /*1250*/  LOP3.LUT R5, R7, 0x1, RZ, 0xc0, !PT ;  /* 0x0000000107057812 */ /* 0x000fe200078ec0ff */
[----:B------:R-:W-:Y:S01]  /*1260*/  IMAD.IADD R16, R15, 0x1, -R3 ;  /* 0x000000010f107824 */ /* 0x000fe200078e0a03 */
[----:B------:R-:W-:Y:S01]  /*1270*/  LEA.HI R4, R4, R0, RZ, 0x3 ;  /* 0x0000000004047211 */ /* 0x000fe200078f18ff */
[----:B------:R-:W-:Y:S01]  /*1280*/  IMAD.SHL.U32 R3, R187, 0x40, RZ ;  /* 0x00000040bb037824 */ /* 0x000fe200078e00ff */
[----:B------:R-:W-:Y:S02]  /*1290*/  ISETP.NE.U32.AND P3, PT, R5, 0x1, PT ;  /* 0x000000010500780c */ /* 0x000fe40003f65070 */
[----:B------:R-:W-:Y:S02]  /*12a0*/  SHF.R.S32.HI R12, RZ, 0x1f, R16 ;  /* 0x0000001fff0c7819 */ /* 0x000fe40000011410 */
[----:B------:R-:W-:Y:S02]  /*12b0*/  LOP3.LUT R3, R3, 0x1c0, RZ, 0xc0, !PT ;  /* 0x000001c003037812 */ /* 0x000fe400078ec0ff */
[----:B------:R-:W-:-:S02]  /*12c0*/  LOP3.LUT R4, R4, 0xffffff8, RZ, 0xc0, !PT ;  /* 0x0ffffff804047812 */ /* 0x000fc400078ec0ff */
[----:B------:R-:W-:Y:S02]  /*12d0*/  LOP3.LUT R8, R3, 0x8, R8, 0xf8, !PT ;  /* 0x0000000803087812 */ /* 0x000fe400078ef808 */
[----:B------:R-:W-:Y:S01]  /*12e0*/  SHF.R.U32.HI R6, RZ, 0x3, R3 ;  /* 0x00000003ff067819 */ /* 0x000fe20000011603 */
[----:B------:R-:W-:Y:S01]  /*12f0*/  IMAD.IADD R5, R0, 0x1, -R4 ;  /* 0x0000000100057824 */ /* 0x000fe200078e0a04 */
[----:B------:R-:W-:Y:S02]  /*1300*/  LEA.HI R12, R12, R16, RZ, 0x2 ;  /* 0x000000100c0c7211 */ /* 0x000fe400078f10ff */
[----:B------:R-:W-:Y:S02]  /*1310*/  LOP3.LUT R3, R13, 0xfffffffc, RZ, 0xc0, !PT ;  /* 0xfffffffc0d037812 */ /* 0x000fe400078ec0ff */
[----:B------:R-:W-:Y:S02]  /*1320*/  SHF.R.S32.HI R4, RZ, 0x2, R12 ;  /* 0x00000002ff047819 */ /* 0x000fe4000001140c */
[----:B------:R-:W-:Y:S01]  /*1330*/  LOP3.LUT R13, R8, R6, RZ, 0x3c, !PT ;  /* 0x00000006080d7212 */ /* 0x000fe200078e3cff */
[----:B------:R-:W-:Y:S01]  /*1340*/  IMAD.IADD R3, R15, 0x1, -R3 ;  /* 0x000000010f037824 */ /* 0x000fe200078e0a03 */
[C---:B------:R-:W-:Y:S01]  /*1350*/  LOP3.LUT P0, RZ, R2.reuse, 0x2, RZ, 0xc0, !PT ;  /* 0x0000000202ff7812 */ /* 0x040fe2000780c0ff */
[----:B------:R-:W-:Y:S01]  /*1360*/  IMAD R15, R5, 0x10, R4 ;  /* 0x00000010050f7824 */ /* 0x000fe200078e0204 */
[----:B------:R-:W-:Y:S01]  /*1370*/  LOP3.LUT P4, RZ, R2, 0x4, RZ, 0xc0, !PT ;  /* 0x0000000402ff7812 */ /* 0x000fe2000788c0ff */
[----:B------:R-:W-:Y:S01]  /*1380*/  IMAD.SHL.U32 R5, R7, 0x40, RZ ;  /* 0x0000004007057824 */ /* 0x000fe200078e00ff */
[----:B------:R-:W-:Y:S01]  /*1390*/  LEA.HI R4, R3, R3, RZ, 0x1 ;  /* 0x0000000303047211 */ /* 0x000fe200078f08ff */
[----:B------:R-:W-:Y:S01]  /*13a0*/  IMAD.SHL.U32 R8, R0, 0x400, RZ ;  /* 0x0000040000087824 */ /* 0x000fe200078e00ff */
[----:B------:R-:W-:Y:S01]  /*13b0*/  LOP3.LUT R11, R11, 0x7ffffe00, R9, 0xf8, !PT ;  /* 0x7ffffe000b0b7812 */ /* 0x000fe200078ef809 */
[----:B------:R-:W-:Y:S01]  /*13c0*/  IMAD.SHL.U32 R0, R2, 0x40, RZ ;  /* 0x0000004002007824 */ /* 0x000fe200078e00ff */
[----:B------:R-:W-:Y:S01]  /*13d0*/  LOP3.LUT R2, R4, 0x1ffffffe, RZ, 0xc0, !PT ;  /* 0x1ffffffe04027812 */ /* 0x000fe200078ec0ff */
[----:B------:R-:W-:Y:S01]  /*13e0*/  IMAD.SHL.U32 R6, R14, 0x8, RZ ;  /* 0x000000080e067824 */ /* 0x000fe200078e00ff */
[----:B------:R-:W-:Y:S01]  /*13f0*/  LOP3.LUT R4, R5, 0x1c0, RZ, 0xc0, !PT ;  /* 0x000001c005047812 */ /* 0x000fe200078ec0ff */
[C---:B------:R-:W-:Y:S01]  /*1400*/  IMAD R5, R3.reuse, 0x2, R8 ;  /* 0x0000000203057824 */ /* 0x040fe200078e0208 */
[----:B------:R-:W-:Y:S01]  /*1410*/  LOP3.LUT R0, R0, 0x1c0, RZ, 0xc0, !PT ;  /* 0x000001c000007812 */ /* 0x000fe200078ec0ff */
[----:B------:R-:W-:Y:S01]  /*1420*/  IMAD.IADD R212, R3, 0x1, -R2 ;  /* 0x0000000103d47824 */ /* 0x000fe200078e0a02 */
[----:B------:R-:W-:Y:S01]  /*1430*/  LEA.HI R2, R4, R4, RZ, 0x1d ;  /* 0x0000000404027211 */ /* 0x000fe200078fe8ff */
[----:B------:R1:W-:Y:S01]  /*1440*/  STL [R1+0xc], R15 ;  /* 0x00000c0f01007387 */ /* 0x0003e20000100800 */
[----:B------:R-:W-:Y:S01]  /*1450*/  R2P PR, R7, 0x6 ;  /* 0x0000000607007804 */ /* 0x000fe20000000000 */
[----:B------:R-:W-:Y:S01]  /*1460*/  IMAD.SHL.U32 R7, R10, 0x40, RZ ;  /* 0x000000400a077824 */ /* 0x000fe200078e00ff */
[----:B------:R-:W-:Y:S01]  /*1470*/  LOP3.LUT R6, R0, 0x8, R6, 0xf8, !PT ;  /* 0x0000000800067812 */ /* 0x000fe200078ef806 */
[----:B------:R-:W-:Y:S01]  /*1480*/  IMAD.IADD R9, R5, 0x1, R2 ;  /* 0x0000000105097824 */ /* 0x000fe200078e0202 */
[----:B------:R-:W-:Y:S01]  /*1490*/  SHF.R.U32.HI R0, RZ, 0x3, R0 ;  /* 0x00000003ff007819 */ /* 0x000fe20000011600 */
[----:B------:R-:W-:Y:S01]  /*14a0*/  IMAD R5, R187, 0x20, R205 ;  /* 0x00000020bb057824 */ /* 0x000fe200078e02cd */
[----:B------:R-:W-:Y:S01]  /*14b0*/  LOP3.LUT R5, R12, 0x7ffffffc, RZ, 0xc0, !PT ;  /* 0x7ffffffc0c057812 */ /* 0x000fe200078ec0ff */
[----:B------:R-:W-:Y:S01]  /*14c0*/  IMAD.SHL.U32 R204, R11, 0x2, RZ ;  /* 0x000000020bcc7824 */ /* 0x000fe200078e00ff */
[----:B------:R-:W-:Y:S01]  /*14d0*/  LOP3.LUT R4, R7, 0xfffffe00, RZ, 0xc0, !PT ;  /* 0xfffffe0007047812 */ /* 0x000fe200078ec0ff */
[----:B------:R-:W-:Y:S01]  /*14e0*/  IMAD R212, R212, 0x8, R15 ;  /* 0x00000008d4d47824 */ /* 0x000fe200078e020f */
[----:B------:R-:W-:Y:S01]  /*14f0*/  SHF.R.S32.HI R7, RZ, 0x1f, R177 ;  /* 0x0000001fff077819 */ /* 0x000fe200000114b1 */
[----:B------:R-:W-:Y:S01]  /*1500*/  IMAD.IADD R7, R16, 0x1, -R5 ;  /* 0x0000000110077824 */ /* 0x000fe200078e0a05 */
[----:B------:R-:W-:Y:S01]  /*1510*/  LOP3.LUT R3, R6, R0, RZ, 0x3c, !PT ;  /* 0x0000000006037212 */ /* 0x000fe200078e3cff */
[----:B------:R-:W-:Y:S01]  /*1520*/  IMAD R0, R14, 0x200, R13 ;  /* 0x000002000e007824 */ /* 0x000fe200078e020d */
[----:B------:R-:W-:Y:S01]  /*1530*/  IADD3 R186, R177, 0x40, RZ ;  /* 0x00000040b1ba7810 */ /* 0x000fe20007ffe0ff */
[----:B------:R-:W-:Y:S01]  /*1540*/  IMAD.SHL.U32 R191, R7, 0x2, RZ ;  /* 0x0000000207bf7824 */ /* 0x000fe200078e00ff */
[CC--:B------:R-:W-:Y:S01]  /*1550*/  IADD3 R2, R3.reuse, R4.reuse, R8 ;  /* 0x0000000403027210 */ /* 0x0c0fe20007ffe008 */
[----:B------:R-:W-:Y:S01]  /*1560*/  IMAD.MOV.U32 R8, RZ, RZ, 0x40 ;  /* 0x00000040ff087424 */ /* 0x000fe200078e00ff */
[----:B------:R-:W-:Y:S01]  /*1570*/  LOP3.LUT R3, R3, R4, RZ, 0xfc, !PT ;  /* 0x0000000403037212 */ /* 0x000fe200078efcff */
[----:B------:R-:W-:Y:S01]  /*1580*/  IMAD.MOV.U32 R4, RZ, RZ, 0x20 ;  /* 0x00000020ff047424 */ /* 0x000fe200078e00ff */
[----:B------:R-:W-:-:S02]  /*1590*/  IADD3 R248, R191, 0x10, RZ ;  /* 0x00000010bff87810 */ /* 0x000fc40007ffe0ff */
[----:B------:R-:W-:Y:S02]  /*15a0*/  SHF.R.S32.HI R6, RZ, 0x1f, R186 ;  /* 0x0000001fff067819 */ /* 0x000fe400000114ba */
[C---:B------:R-:W-:Y:S02]  /*15b0*/  IADD3 R245, R191.reuse, 0x28, RZ ;  /* 0x00000028bff57810 */ /* 0x040fe40007ffe0ff */
[C---:B------:R-:W-:Y:S02]  /*15c0*/  SEL R6, R4.reuse, 0xffffffe0, !P1 ;  /* 0xffffffe004067807 */ /* 0x040fe40004800000 */
[----:B------:R-:W-:Y:S02]  /*15d0*/  SEL R169, R4, 0xffffffe0, !P0 ;  /* 0xffffffe004a97807 */ /* 0x000fe40004000000 */
[----:B------:R-:W-:Y:S02]  /*15e0*/  IADD3 R242, R191, 0x40, RZ ;  /* 0x00000040bff27810 */ /* 0x000fe40007ffe0ff */
[----:B------:R-:W-:-:S02]  /*15f0*/  SHF.R.S32.HI R4, RZ, 0x1f, R191 ;  /* 0x0000001fff047819 */ /* 0x000fc400000114bf */
[C---:B------:R-:W-:Y:S02]  /*1600*/  IADD3 R239, R191.reuse, 0x58, RZ ;  /* 0x00000058bfef7810 */ /* 0x040fe40007ffe0ff */
[----:B------:R-:W-:Y:S02]  /*1610*/  LEA R164, R2, 0x18100, 0x1 ;  /* 0x0001810002a47811 */ /* 0x000fe400078e08ff */
[----:B------:R-:W-:Y:S02]  /*1620*/  IADD3 R236, R191, 0x70, RZ ;  /* 0x00000070bfec7810 */ /* 0x000fe40007ffe0ff */
[----:B------:R-:W-:Y:S01]  /*1630*/  SHF.R.S32.HI R4, RZ, 0x1f, R248 ;  /* 0x0000001fff047819 */ /* 0x000fe200000114f8 */
[----:B------:R-:W-:Y:S01]  /*1640*/  IMAD.IADD R165, R164, 0x1, R169 ;  /* 0x00000001a4a57824 */ /* 0x000fe200078e02a9 */
[----:B------:R-:W-:Y:S02]  /*1650*/  LEA R171, R3, 0x100, 0x1 ;  /* 0x0000010003ab7811 */ /* 0x000fe400078e08ff */
[----:B------:R-:W-:-:S02]  /*1660*/  IADD3 R233, R191, 0x88, RZ ;  /* 0x00000088bfe97810 */ /* 0x000fc40007ffe0ff */
[----:B------:R-:W-:Y:S01]  /*1670*/  SHF.R.S32.HI R4, RZ, 0x1f, R245 ;  /* 0x0000001fff047819 */ /* 0x000fe200000114f5 */
[----:B------:R-:W-:Y:S01]  /*1680*/  IMAD.IADD R218, R169, 0x1, R171 ;  /* 0x00000001a9da7824 */ /* 0x000fe200078e02ab */
[----:B------:R-:W-:Y:S02]  /*1690*/  LEA R170, R0, 0xc100, 0x1 ;  /* 0x0000c10000aa7811 */ /* 0x000fe400078e08ff */
[----:B------:R-:W-:Y:S02]  /*16a0*/  IADD3 R230, R191, 0xa0, RZ ;  /* 0x000000a0bfe67810 */ /* 0x000fe40007ffe0ff */
[----:B------:R-:W-:Y:S02]  /*16b0*/  SHF.R.S32.HI R4, RZ, 0x1f, R242 ;  /* 0x0000001fff047819 */ /* 0x000fe400000114f2 */
[C---:B------:R-:W-:Y:S02]  /*16c0*/  SEL R5, R8.reuse, 0xffffffc0, !P2 ;  /* 0xffffffc008057807 */ /* 0x040fe40005000000 */
[----:B------:R-:W-:-:S02]  /*16d0*/  SEL R0, R8, 0xffffffc0, !P4 ;  /* 0xffffffc008007807 */ /* 0x000fc40006000000 */
[----:B------:R-:W-:Y:S02]  /*16e0*/  IADD3 R228, R191, 0xb0, RZ ;  /* 0x000000b0bfe47810 */ /* 0x000fe40007ffe0ff */
[----:B------:R-:W-:Y:S01]  /*16f0*/  LEA R223, R9, 0x80, 0x1 ;  /* 0x0000008009df7811 */ /* 0x000fe200078e08ff */
        /* <DEDUP_REMOVED lines=8> */
[C---:B------:R-:W-:Y:S01]  /*1780*/  IMAD.IADD R226, R223.reuse, 0x1, R6 ;  /* 0x00000001dfe27824 */ /* 0x040fe200078e0206 */
[----:B------:R-:W-:Y:S01]  /*1790*/  SHF.R.S32.HI R4, RZ, 0x1f, R228 ;  /* 0x0000001fff047819 */ /* 0x000fe200000114e4 */
[--C-:B------:R-:W-:Y:S01]  /*17a0*/  IMAD.IADD R4, R223, 0x1, R5.reuse ;  /* 0x00000001df047824 */ /* 0x100fe200078e0205 */
[C---:B------:R-:W-:Y:S01]  /*17b0*/  IADD3 R249, R191.reuse, 0x8, RZ ;  /* 0x00000008bff97810 */ /* 0x040fe20007ffe0ff */
[----:B------:R-:W-:Y:S01]  /*17c0*/  IMAD.IADD R252, R226, 0x1, R5 ;  /* 0x00000001e2fc7824 */ /* 0x000fe200078e0205 */
[----:B------:R-:W-:Y:S01]  /*17d0*/  IADD3 R246, R191, 0x20, RZ ;  /* 0x00000020bff67810 */ /* 0x000fe20007ffe0ff */
[----:B------:R-:W-:Y:S01]  /*17e0*/  IMAD.IADD R220, R169, 0x1, R172 ;  /* 0x00000001a9dc7824 */ /* 0x000fe200078e02ac */
[----:B------:R1:W-:Y:S01]  /*17f0*/  STL [R1], R4 ;  /* 0x0000000401007387 */ /* 0x0003e20000100800 */
[----:B------:R-:W-:-:S02]  /*1800*/  IADD3 R243, R191, 0x38, RZ ;  /* 0x00000038bff37810 */ /* 0x000fc40007ffe0ff */
[----:B------:R-:W-:Y:S01]  /*1810*/  IADD3 R224, R223, -0x10, RZ ;  /* 0xfffffff0dfe07810 */ /* 0x000fe20007ffe0ff */
[----:B------:R1:W-:Y:S01]  /*1820*/  STL [R1+0x4], R0 ;  /* 0x0000040001007387 */ /* 0x0003e20000100800 */
[C---:B------:R-:W-:Y:S02]  /*1830*/  IADD3 R247, R191.reuse, 0x18, RZ ;  /* 0x00000018bff77810 */ /* 0x040fe40007ffe0ff */
[----:B------:R-:W-:Y:S02]  /*1840*/  IADD3 R240, R191, 0x50, RZ ;  /* 0x00000050bff07810 */ /* 0x000fe40007ffe0ff */
[----:B------:R-:W-:Y:S02]  /*1850*/  @P3 IADD3 R224, R223, 0x10, RZ ;  /* 0x00000010dfe03810 */ /* 0x000fe40007ffe0ff */
[C---:B------:R-:W-:Y:S02]  /*1860*/  IADD3 R244, R191.reuse, 0x30, RZ ;  /* 0x00000030bff47810 */ /* 0x040fe40007ffe0ff */
[----:B------:R-:W-:Y:S01]  /*1870*/  IADD3 R237, R191, 0x68, RZ ;  /* 0x00000068bfed7810 */ /* 0x000fe20007ffe0ff */
[--C-:B------:R-:W-:Y:S01]  /*1880*/  IMAD.IADD R225, R6, 0x1, R224.reuse ;  /* 0x0000000106e17824 */ /* 0x100fe200078e02e0 */
[----:B------:R-:W-:Y:S01]  /*1890*/  SHF.R.S32.HI R7, RZ, 0x1f, R249 ;  /* 0x0000001fff077819 */ /* 0x000fe200000114f9 */
[----:B------:R-:W-:Y:S01]  /*18a0*/  IMAD.IADD R251, R5, 0x1, R224 ;  /* 0x0000000105fb7824 */ /* 0x000fe200078e02e0 */
[----:B------:R-:W-:Y:S01]  /*18b0*/  IADD3 R241, R191, 0x48, RZ ;  /* 0x00000048bff17810 */ /* 0x000fe20007ffe0ff */
[----:B------:R-:W-:Y:S01]  /*18c0*/  IMAD.IADD R250, R225, 0x1, R5 ;  /* 0x00000001e1fa7824 */ /* 0x000fe200078e0205 */
[----:B------:R-:W-:-:S02]  /*18d0*/  IADD3 R234, R191, 0x80, RZ ;  /* 0x00000080bfea7810 */ /* 0x000fc40007ffe0ff */
[----:B------:R-:W-:Y:S02]  /*18e0*/  SHF.R.S32.HI R7, RZ, 0x1f, R246 ;  /* 0x0000001fff077819 */ /* 0x000fe400000114f6 */
[C---:B------:R-:W-:Y:S02]  /*18f0*/  IADD3 R238, R191.reuse, 0x60, RZ ;  /* 0x00000060bfee7810 */ /* 0x040fe40007ffe0ff */
[C---:B------:R-:W-:Y:S02]  /*1900*/  IADD3 R231, R191.reuse, 0x98, RZ ;  /* 0x00000098bfe77810 */ /* 0x040fe40007ffe0ff */
[----:B------:R-:W-:Y:S02]  /*1910*/  SHF.R.S32.HI R7, RZ, 0x1f, R243 ;  /* 0x0000001fff077819 */ /* 0x000fe400000114f3 */
[C---:B------:R-:W-:Y:S02]  /*1920*/  IADD3 R235, R191.reuse, 0x78, RZ ;  /* 0x00000078bfeb7810 */ /* 0x040fe40007ffe0ff */
[----:B------:R-:W-:-:S02]  /*1930*/  IADD3 R229, R191, 0xa8, RZ ;  /* 0x000000a8bfe57810 */ /* 0x000fc40007ffe0ff */
[----:B------:R-:W-:Y:S02]  /*1940*/  SHF.R.S32.HI R8, RZ, 0x1f, R247 ;  /* 0x0000001fff087819 */ /* 0x000fe400000114f7 */
[----:B------:R-:W-:Y:S02]  /*1950*/  SHF.R.S32.HI R7, RZ, 0x1f, R240 ;  /* 0x0000001fff077819 */ /* 0x000fe400000114f0 */
[----:B------:R-:W-:Y:S02]  /*1960*/  IADD3 R185, R177, 0x80, RZ ;  /* 0x00000080b1b97810 */ /* 0x000fe40007ffe0ff */
[C---:B------:R-:W-:Y:S02]  /*1970*/  IADD3 R232, R191.reuse, 0x90, RZ ;  /* 0x00000090bfe87810 */ /* 0x040fe40007ffe0ff */
[----:B------:R-:W-:Y:S02]  /*1980*/  IADD3 R227, R191, 0xb8, RZ ;  /* 0x000000b8bfe37810 */ /* 0x000fe40007ffe0ff */
        /* <DEDUP_REMOVED lines=9> */
[C---:B------:R-:W-:Y:S02]  /*1a20*/  IADD3 R207, R204.reuse, 0xc100, RZ ;  /* 0x0000c100cccf7810 */ /* 0x040fe40007ffe0ff */
[----:B------:R-:W-:Y:S02]  /*1a30*/  IADD3 R206, R204, 0x100, RZ ;  /* 0x00000100ccce7810 */ /* 0x000fe40007ffe0ff */
[----:B------:R-:W-:Y:S02]  /*1a40*/  SHF.R.S32.HI R8, RZ, 0x1f, R232 ;  /* 0x0000001fff087819 */ /* 0x000fe400000114e8 */
[----:B-1----:R-:W-:-:S02]  /*1a50*/  SHF.R.S32.HI R7, RZ, 0x1f, R227 ;  /* 0x0000001fff077819 */ /* 0x002fc400000114e3 */
.L_x_2169:
[----:B------:R-:W-:Y:S01]  /*1a60*/  ISETP.NE.U32.AND P0, PT, RZ, c[0x0][0x370], PT ;  /* 0x0000dc00ff007a0c */ /* 0x000fe20003f05070 */
[----:B------:R-:W-:Y:S01]  /*1a70*/  IMAD.MOV.U32 R13, RZ, RZ, 0x4 ;  /* 0x00000004ff0d7424 */ /* 0x000fe200078e00ff */
[----:B------:R-:W-:Y:S01]  /*1a80*/  ISETP.NE.U32.AND P2, PT, RZ, c[0x0][0x360], PT ;  /* 0x0000d800ff007a0c */ /* 0x000fe20003f45070 */
[----:B------:R-:W-:Y:S01]  /*1a90*/  IMAD.MOV.U32 R193, RZ, RZ, RZ ;  /* 0x000000ffffc17224 */ /* 0x000fe200078e00ff */
[----:B------:R-:W-:Y:S01]  /*1aa0*/  ISETP.NE.AND.EX P1, PT, RZ, c[0x0][0x374], PT, P0 ;  /* 0x0000dd00ff007a0c */ /* 0x000fe20003f25300 */
[----:B------:R-:W-:Y:S01]  /*1ab0*/  IMAD.MOV.U32 R12, RZ, RZ, RZ ;  /* 0x000000ffff0c7224 */ /* 0x000fe200078e00ff */
[----:B------:R-:W-:Y:S01]  /*1ac0*/  ISETP.NE.AND.EX P0, PT, RZ, c[0x0][0x364], PT, P2 ;  /* 0x0000d900ff007a0c */ /* 0x000fe20003f05320 */
[----:B------:R-:W-:Y:S01]  /*1ad0*/  IMAD.WIDE R2, R211, R13, c[0x0][0x348] ;  /* 0x0000d200d3027625 */ /* 0x000fe200078e020d */
        /* <DEDUP_REMOVED lines=14> */
.L_x_2006:
[----:B------:R-:W-:-:S04]  /*1bc0*/  ISETP.NE.U32.AND P0, PT, RZ, c[0x0][0x368], PT ;  /* 0x0000da00ff007a0c */ /* 0x000fc80003f05070 */
[----:B------:R-:W-:-:S13]  /*1bd0*/  ISETP.NE.AND.EX P0, PT, RZ, c[0x0][0x36c], PT, P0 ;  /* 0x0000db00ff007a0c */ /* 0x000fda0003f05300 */
[----:B------:R-:W-:Y:S05]  /*1be0*/  @!P0 BRA `(.L_x_2007) ;  /* 0x0000003000008947 */ /* 0x000fea0003800000 */
[----:B-1----:R-:W-:-:S05]  /*1bf0*/  IMAD.WIDE R2, R211, R13, c[0x0][0x368] ;  /* 0x0000da00d3027625 */ /* 0x002fca00078e020d */
[----:B------:R1:W5:Y:S01]  /*1c00*/  LDG.E R0, [R2.64] ;  /* 0x0000000602007981 */ /* 0x000362000c1e1900 */
[----:B------:R-:W-:Y:S05]  /*1c10*/  BRA `(.L_x_2008) ;  /* 0x0000008000007947 */ /* 0x000fea0003800000 */
.L_x_2007:
        /* <DEDUP_REMOVED lines=8> */
.L_x_2008:
        /* <DEDUP_REMOVED lines=28> */
.L_x_2011:
[----:B------:R-:W-:-:S13]  /*1e60*/  ISETP.NE.AND P0, PT, R7, 0x1, PT ;  /* 0x000000010700780c */ /* 0x000fda0003f05270 */
[----:B------:R-:W-:-:S05]  /*1e70*/  @P0 IMAD.HI.U32 R0, R2, c[0x0][0x330], RZ ;  /* 0x0000cc0002000a27 */ /* 0x000fca00078e00ff */
[----:B------:R-:W-:Y:S02]  /*1e80*/  @P0 SHF.R.U32.HI R2, RZ, c[0x0][0x334], R0 ;  /* 0x0000cd00ff020a19 */ /* 0x000fe40000011600 */
.L_x_2012:
[----:B------:R-:W-:Y:S05]  /*1e90*/  BSYNC B0 ;  /* 0x0000000000007941 */ /* 0x000fea0003800000 */
.L_x_2010:
[----:B------:R-:W-:-:S05]  /*1ea0*/  IMAD R2, R2, R7, c[0x0][0x32c] ;  /* 0x0000cb0002027624 */ /* 0x000fca00078e0207 */
[----:B------:R-:W-:-:S04]  /*1eb0*/  IMNMX R3, R3, R2, PT ;  /* 0x0000000203037217 */ /* 0x000fc80003800200 */
.L_x_2009:
        /* <DEDUP_REMOVED lines=25> */
.L_x_2015:
[----:B------:R-:W-:-:S13]  /*2050*/  ISETP.NE.AND P0, PT, R7, 0x1, PT ;  /* 0x000000010700780c */ /* 0x000fda0003f05270 */
[----:B------:R-:W-:-:S05]  /*2060*/  @P0 IMAD.HI.U32 R3, R0, c[0x0][0x330], RZ ;  /* 0x0000cc0000030a27 */ /* 0x000fca00078e00ff */
[----:B------:R-:W-:Y:S02]  /*2070*/  @P0 SHF.R.U32.HI R0, RZ, c[0x0][0x334], R3 ;  /* 0x0000cd00ff000a19 */ /* 0x000fe40000011603 */
.L_x_2016:
[----:B------:R-:W-:Y:S05]  /*2080*/  BSYNC B0 ;  /* 0x0000000000007941 */ /* 0x000fea0003800000 */
.L_x_2014:
[----:B------:R-:W-:-:S05]  /*2090*/  IMAD R0, R0, c[0x0][0x32c], RZ ;  /* 0x0000cb0000007a24 */ /* 0x000fca00078e02ff */
[----:B------:R-:W-:-:S04]  /*20a0*/  IMNMX R2, R2, R0, !PT ;  /* 0x0000000002027217 */ /* 0x000fc80007800200 */
.L_x_2013:
        /* <DEDUP_REMOVED lines=45> */
.L_x_2018:
[----:B------:R-:W-:Y:S05]  /*2380*/  BSYNC B0 ;  /* 0x0000000000007941 */ /* 0x000fea0003800000 */
.L_x_2017:
[----:B------:R-:W-:Y:S01]  /*2390*/  IMAD R188, R222, R2, R8 ;  /* 0x00000002debc7224 */ /* 0x000fe200078e0208 */
[----:B------:R-:W-:Y:S01]  /*23a0*/  PRMT R0, RZ, 0x7610, R0 ;  /* 0x00007610ff007816 */ /* 0x000fe20000000000 */
[----:B------:R-:W-:Y:S01]  /*23b0*/  IMAD.MOV.U32 R22, RZ, RZ, RZ ;  /* 0x000000ffff167224 */ /* 0x000fe200078e00ff */
[----:B------:R-:W-:Y:S01]  /*23c0*/  MOV R17, RZ ;  /* 0x000000ff00117202 */ /* 0x000fe20000000f00 */
        /* <DEDUP_REMOVED lines=56> */
[----:B------:R-:W-:Y:S02]  /*2750*/  SHF.R.S32.HI R0, RZ, 0x1f, R12 ;  /* 0x0000001fff007819 */ /* 0x000fe4000001140c */
[----:B------:R-:W-:Y:S02]  /*2760*/  LEA R4, R187, R205, 0x5 ;  /* 0x000000cdbb047211 */ /* 0x000fe400078e28ff */
[----:B------:R-:W-:Y:S01]  /*2770*/  LOP3.LUT R14, R210, 0xffff, RZ, 0xc0, !PT ;  /* 0x0000ffffd20e7812 */ /* 0x000fe200078ec0ff */
[----:B------:R-:W-:Y:S01]  /*2780*/  IMAD R0, R0, c[0x0][0x178], RZ ;  /* 0x00005e0000007a24 */ /* 0x000fe200078e02ff */
[----:B------:R-:W-:Y:S01]  /*2790*/  ISETP.GE.AND P2, PT, R185, c[0x0][0x198], PT ;  /* 0x00006600b9007a0c */ /* 0x000fe20003f46270 */
[----:B------:R-:W-:Y:S01]  /*27a0*/  IMAD.IADD R5, R4, 0x1, R203 ;  /* 0x0000000104057824 */ /* 0x000fe200078e02cb */
[----:B------:R-:W-:Y:S01]  /*27b0*/  SEL R4, R211, RZ, !P3 ;  /* 0x000000ffd3047207 */ /* 0x000fe20005800000 */
[----:B------:R-:W-:Y:S01]  /*27c0*/  IMAD R0, R12, c[0x0][0x17c], R0 ;  /* 0x00005f000c007a24 */ /* 0x000fe200078e0200 */
[----:B------:R-:W-:Y:S01]  /*27d0*/  IADD3 R16, R181, -0x1, RZ ;  /* 0xffffffffb5107810 */ /* 0x000fe20007ffe0ff */
[----:B------:R-:W-:-:S04]  /*27e0*/  @P4 IMAD.HI.U32 R7, R5, c[0x0][0x2c8], RZ ;  /* 0x0000b20005074a27 */ /* 0x000fc800078e00ff */
        /* <DEDUP_REMOVED lines=31> */
.L_x_2174:
[----:B------:R-:W-:Y:S05]  /*29e0*/  BRA.DIV ~URZ, `(.L_x_2021) ;  /* 0x00014ed27f007947 */ /* 0x000fea000b800000 */
[----:B------:R3:W4:Y:S02]  /*29f0*/  SHFL.IDX PT, R0, R12, RZ, 0x181f ;  /* 0x00181fff0c007589 */ /* 0x00072400000e0000 */
.L_x_2175:
[----:B------:R-:W-:Y:S01]  /*2a00*/  IMAD R11, R190, c[0x0][0x2c4], RZ ;  /* 0x0000b100be0b7a24 */ /* 0x000fe200078e02ff */
[----:B------:R-:W-:Y:S01]  /*2a10*/  IADD3 R10, R205, R203, RZ ;  /* 0x000000cbcd0a7210 */ /* 0x000fe20007ffe0ff */
[----:B------:R-:W-:Y:S03]  /*2a20*/  BSSY B0, `(.L_x_2022) ;  /* 0x0000012000007945 */ /* 0x000fe60003800000 */
[----:B------:R-:W-:-:S13]  /*2a30*/  ISETP.GE.AND P0, PT, R10, R11, PT ;  /* 0x0000000b0a00720c */ /* 0x000fda0003f06270 */
[----:B------:R-:W-:Y:S05]  /*2a40*/  @P0 BRA `(.L_x_2023) ;  /* 0x000000f000000947 */ /* 0x000fea0003800000 */
[CC--:B----4-:R-:W-:Y:S02]  /*2a50*/  LEA R6, P0, R177.reuse, R0.reuse, 0x1 ;  /* 0x00000000b1067211 */ /* 0x0d0fe400078008ff */
        /* <DEDUP_REMOVED lines=14> */
.L_x_2023:
[----:B------:R-:W-:Y:S05]  /*2b40*/  BSYNC B0 ;  /* 0x0000000000007941 */ /* 0x000fea0003800000 */
.L_x_2022:
[----:B------:R-:W-:Y:S05]  /*2b50*/  BRA.DIV ~URZ, `(.L_x_2024) ;  /* 0x00014dd27f007947 */ /* 0x000fea000b800000 */
[----:B--2---:R2:W1:Y:S04]  /*2b60*/  SHFL.IDX PT, R8, R9, 0x1, 0x181f ;  /* 0x00381f0009087f89 */ /* 0x00446800000e0000 */
[----:B----4-:R2:W4:Y:S02]  /*2b70*/  SHFL.IDX PT, R0, R12, 0x1, 0x181f ;  /* 0x00381f000c007f89 */ /* 0x01052400000e0000 */
.L_x_2176:
[----:B------:R-:W-:Y:S01]  /*2b80*/  IADD3 R2, R10, 0x20, RZ ;  /* 0x000000200a027810 */ /* 0x000fe20007ffe0ff */
[----:B------:R-:W-:Y:S03]  /*2b90*/  BSSY B0, `(.L_x_2025) ;  /* 0x0000012000007945 */ /* 0x000fe60003800000 */
[----:B------:R-:W-:-:S13]  /*2ba0*/  ISETP.GE.AND P0, PT, R2, R11, PT ;  /* 0x0000000b0200720c */ /* 0x000fda0003f06270 */
[----:B------:R-:W-:Y:S05]  /*2bb0*/  @P0 BRA `(.L_x_2026) ;  /* 0x000000f000000947 */ /* 0x000fea0003800000 */
[CC--:B----4-:R-:W-:Y:S02]  /*2bc0*/  LEA R6, P0, R177.reuse, R0.reuse, 0x1 ;  /* 0x00000000b1067211 */ /* 0x0d0fe400078008ff */
        /* <DEDUP_REMOVED lines=14> */
.L_x_2026:
[----:B------:R-:W-:Y:S05]  /*2cb0*/  BSYNC B0 ;  /* 0x0000000000007941 */ /* 0x000fea0003800000 */
.L_x_2025:
[----:B------:R-:W-:Y:S05]  /*2cc0*/  BRA.DIV ~URZ, `(.L_x_2027) ;  /* 0x00014d327f007947 */ /* 0x000fea000b800000 */
[----:B-1----:R1:W2:Y:S02]  /*2cd0*/  SHFL.IDX PT, R8, R9, 0x2, 0x181f ;  /* 0x00581f0009087f89 */ /* 0x0022a400000e0000 */
.L_x_2177:
[----:B------:R-:W-:Y:S05]  /*2ce0*/  BRA.DIV ~URZ, `(.L_x_2028) ;  /* 0x00014d827f007947 */ /* 0x000fea000b800000 */
[----:B----4-:R4:W1:Y:S02]  /*2cf0*/  SHFL.IDX PT, R0, R12, 0x2, 0x181f ;  /* 0x00581f000c007f89 */ /* 0x01086400000e0000 */
.L_x_2178:
[----:B------:R-:W-:Y:S01]  /*2d00*/  IADD3 R2, R10, 0x40, RZ ;  /* 0x000000400a027810 */ /* 0x000fe20007ffe0ff */
[----:B------:R-:W-:Y:S03]  /*2d10*/  BSSY B0, `(.L_x_2029) ;  /* 0x0000012000007945 */ /* 0x000fe60003800000 */
[----:B------:R-:W-:-:S13]  /*2d20*/  ISETP.GE.AND P0, PT, R2, R11, PT ;  /* 0x0000000b0200720c */ /* 0x000fda0003f06270 */
[----:B------:R-:W-:Y:S05]  /*2d30*/  @P0 BRA `(.L_x_2030) ;  /* 0x000000f000000947 */ /* 0x000fea0003800000 */
[CC--:B-1----:R-:W-:Y:S02]  /*2d40*/  LEA R6, P0, R177.reuse, R0.reuse, 0x1 ;  /* 0x00000000b1067211 */ /* 0x0c2fe400078008ff */
        /* <DEDUP_REMOVED lines=14> */
.L_x_2030:
[----:B------:R-:W-:Y:S05]  /*2e30*/  BSYNC B0 ;  /* 0x0000000000007941 */ /* 0x000fea0003800000 */
.L_x_2029:
[----:B------:R-:W-:Y:S05]  /*2e40*/  BRA.DIV ~URZ, `(.L_x_2031) ;  /* 0x00014c927f007947 */ /* 0x000fea000b800000 */
[----:B--2---:R2:W3:Y:S04]  /*2e50*/  SHFL.IDX PT, R8, R9, 0x3, 0x181f ;  /* 0x00781f0009087f89 */ /* 0x0044e800000e0000 */
[----:B-1----:R2:W1:Y:S02]  /*2e60*/  SHFL.IDX PT, R0, R12, 0x3, 0x181f ;  /* 0x00781f000c007f89 */ /* 0x00246400000e0000 */
.L_x_2179:
        /* <DEDUP_REMOVED lines=26> */
[----:B------:R-:W-:Y:S01]  /*3010*/  IMAD R20, R187, 0x20, R205 ;  /* 0x00000020bb147824 */ /* 0x000fe200078e02cd */
[----:B------:R-:W-:Y:S01]  /*3020*/  LOP3.LUT R213, R213, 0xfffffff7, RZ, 0xc0, !PT ;  /* 0xfffffff7d5d57812 */ /* 0x000fe200078ec0ff */
[----:B------:R-:W-:Y:S01]  /*3030*/  IMAD.SHL.U32 R178, R16, 0x40, RZ ;  /* 0x0000004010b27824 */ /* 0x000fe200078e00ff */
[----:B------:R-:W-:Y:S01]  /*3040*/  ISETP.NE.AND P6, PT, R0, 0x1, PT ;  /* 0x000000010000780c */ /* 0x000fe20003fc5270 */
[----:B------:R-:W-:-:S02]  /*3050*/  IMAD.MOV.U32 R174, RZ, RZ, RZ ;  /* 0x000000ffffae7224 */ /* 0x000fc400078e00ff */
[----:B-1----:R-:W-:-:S05]  /*3060*/  IMAD.IADD R2, R20, 0x1, R178 ;  /* 0x0000000114027824 */ /* 0x002fca00078e02b2 */
[C---:B------:R-:W-:Y:S01]  /*3070*/  ISETP.GE.AND P0, PT, R2.reuse, R189, PT ;  /* 0x000000bd0200720c */ /* 0x040fe20003f06270 */
[----:B------:R-:W-:-:S03]  /*3080*/  IMAD.IADD R2, R2, 0x1, R193 ;  /* 0x0000000102027824 */ /* 0x000fc600078e02c1 */
[----:B------:R-:W-:Y:S01]  /*3090*/  ISETP.GT.OR P0, PT, R20, 0x3f, P0 ;  /* 0x0000003f1400780c */ /* 0x000fe20000704670 */
[----:B------:R-:W-:-:S04]  /*30a0*/  @P6 IMAD.HI.U32 R3, R2, c[0x0][0x2bc], RZ ;  /* 0x0000af0002036a27 */ /* 0x000fc800078e00ff */
[----:B------:R-:W-:-:S04]  /*30b0*/  IMAD.WIDE.U32 R194, R14, c[0x0][0x1e8], RZ ;  /* 0x00007a000ec27a25 */ /* 0x000fc800078e00ff */
[----:B------:R-:W-:-:S04]  /*30c0*/  IMAD.WIDE.U32 R198, R14, c[0x0][0x210], RZ ;  /* 0x000084000ec67a25 */ /* 0x000fc800078e00ff */
[----:B------:R-:W-:Y:S02]  /*30d0*/  IMAD.SHL.U32 R17, R177, 0x2, RZ ;  /* 0x00000002b1117824 */ /* 0x000fe400078e00ff */
[----:B------:R-:W-:Y:S01]  /*30e0*/  IMAD.SHL.U32 R19, R185, 0x2, RZ ;  /* 0x00000002b9137824 */ /* 0x000fe200078e00ff */
[----:B------:R-:W-:Y:S01]  /*30f0*/  ISETP.GT.AND P5, PT, R20, 0x3f, PT ;  /* 0x0000003f1400780c */ /* 0x000fe20003fa4270 */
[----:B------:R-:W-:Y:S01]  /*3100*/  IMAD.MOV.U32 R0, RZ, RZ, R2 ;  /* 0x000000ffff007224 */ /* 0x000fe200078e0002 */
[----:B------:R-:W-:Y:S01]  /*3110*/  @P6 SHF.R.U32.HI R0, RZ, c[0x0][0x2c0], R3 ;  /* 0x0000b000ff006a19 */ /* 0x000fe20000011603 */
[----:B------:R-:W-:Y:S01]  /*3120*/  IMAD.IADD R92, R189, 0x1, -R178 ;  /* 0x00000001bd5c7824 */ /* 0x000fe200078e0ab2 */
[----:B------:R-:W-:Y:S02]  /*3130*/  @P6 LOP3.LUT R213, R213, 0x8, RZ, 0xfc, !PT ;  /* 0x00000008d5d56812 */ /* 0x000fe400078efcff */
[----:B------:R-:W-:-:S04]  /*3140*/  @!P0 IADD3 R3, P1, R0, R196, RZ ;  /* 0x000000c400038210 */ /* 0x000fc80007f3e0ff */
[----:B------:R-:W-:Y:S02]  /*3150*/  @!P0 LEA.HI.X.SX32 R5, R0, R201, 0x1, P1 ;  /* 0x000000c900058211 */ /* 0x000fe400008f0eff */
[----:B------:R-:W-:-:S04]  /*3160*/  @!P0 LEA R4, P1, R3, c[0x0][0x2a0], 0x2 ;  /* 0x0000a80003048a11 */ /* 0x000fc800078210ff */
[----:B------:R-:W-:-:S05]  /*3170*/  @!P0 LEA.HI.X R5, R3, c[0x0][0x2a4], R5, 0x2, P1 ;  /* 0x0000a90003058a11 */ /* 0x000fca00008f1405 */
[----:B------:R1:W3:Y:S01]  /*3180*/  @!P0 LDG.E R174, [R4.64] ;  /* 0x0000000604ae8981 */ /* 0x0002e2000c1e1900 */
[----:B------:R-:W-:Y:S01]  /*3190*/  IMAD.MOV R0, RZ, RZ, -R0 ;  /* 0x000000ffff007224 */ /* 0x000fe200078e0a00 */
[----:B------:R-:W-:Y:S01]  /*31a0*/  LOP3.LUT R213, R213, 0xfffffffe, RZ, 0xc0, !PT ;  /* 0xfffffffed5d57812 */ /* 0x000fe200078ec0ff */
[----:B------:R-:W-:Y:S01]  /*31b0*/  IMAD R200, R14, c[0x0][0x1ec], R195 ;  /* 0x00007b000ec87a24 */ /* 0x000fe200078e02c3 */
[----:B------:R-:W-:Y:S01]  /*31c0*/  BSSY B0, `(.L_x_2032) ;  /* 0x00000a8000007945 */ /* 0x000fe20003800000 */
[----:B------:R-:W-:Y:S01]  /*31d0*/  IMAD R175, R0, c[0x0][0x2b8], R2 ;  /* 0x0000ae0000af7a24 */ /* 0x000fe200078e0202 */
[----:B------:R-:W-:Y:S01]  /*31e0*/  @P5 LOP3.LUT R213, R213, 0x1, RZ, 0xfc, !PT ;  /* 0x00000001d5d55812 */ /* 0x000fe200078efcff */
[----:B--2-4-:R-:W-:Y:S02]  /*31f0*/  IMAD.IADD R12, R92, 0x1, -R205 ;  /* 0x000000015c0c7824 */ /* 0x014fe400078e0acd */
[----:B------:R-:W-:-:S03]  /*3200*/  IMAD.WIDE.U32 R2, R175, c[0x0][0x1e0], RZ ;  /* 0x00007800af027a25 */ /* 0x000fc600078e00ff */
[----:B------:R-:W-:Y:S01]  /*3210*/  ISETP.GE.AND P1, PT, R12, 0x1, PT ;  /* 0x000000010c00780c */ /* 0x000fe20003f26270 */
[----:B------:R-:W-:Y:S01]  /*3220*/  IMAD R202, R14, c[0x0][0x214], R199 ;  /* 0x000085000eca7a24 */ /* 0x000fe200078e02c7 */
[----:B------:R-:W-:Y:S02]  /*3230*/  SHF.L.U64.HI R14, R185, 0x1, R21 ;  /* 0x00000001b90e7819 */ /* 0x000fe40000010215 */
[----:B-1----:R-:W-:-:S09]  /*3240*/  SHF.R.S32.HI R4, RZ, 0x1f, R175 ;  /* 0x0000001fff047819 */ /* 0x002fd200000114af */
[----:B------:R-:W-:Y:S02]  /*3250*/  @P1 ISETP.GE.AND P4, PT, R177, c[0x0][0x1d4], PT ;  /* 0x00007500b1001a0c */ /* 0x000fe40003f86270 */
[----:B------:R-:W-:Y:S01]  /*3260*/  @P1 ISETP.GE.AND P3, PT, R186, c[0x0][0x1d4], PT ;  /* 0x00007500ba001a0c */ /* 0x000fe20003f66270 */
[C---:B------:R-:W-:Y:S02]  /*3270*/  IMAD R0, R4.reuse, c[0x0][0x1e0], RZ ;  /* 0x0000780004007a24 */ /* 0x040fe400078e02ff */
[----:B------:R-:W-:Y:S02]  /*3280*/  IMAD R5, R4, c[0x0][0x208], RZ ;  /* 0x0000820004057a24 */ /* 0x000fe400078e02ff */
[----:B------:R-:W-:-:S04]  /*3290*/  IMAD R0, R175, c[0x0][0x1e4], R0 ;  /* 0x00007900af007a24 */ /* 0x000fc800078e0200 */
[----:B------:R-:W-:Y:S01]  /*32a0*/  IMAD.IADD R3, R3, 0x1, R0 ;  /* 0x0000000103037824 */ /* 0x000fe200078e0200 */
[----:B---3--:R-:W-:-:S03]  /*32b0*/  SHF.R.S32.HI R13, RZ, 0x1f, R174 ;  /* 0x0000001fff0d7819 */ /* 0x008fc600000114ae */
        /* <DEDUP_REMOVED lines=8> */
[----:B------:R-:W-:-:S03]  /*3340*/  IMAD.WIDE.U32 R2, R175, c[0x0][0x208], RZ ;  /* 0x00008200af027a25 */ /* 0x000fc600078e00ff */
[----:B------:R-:W2:Y:S04]  /*3350*/  SHFL.IDX PT, R9, R6, RZ, 0x181f ;  /* 0x00181fff06097589 */ /* 0x000ea800000e0000 */
[----:B------:R3:W4:Y:S04]  /*3360*/  SHFL.IDX PT, R10, R0, 0x1, 0x181f ;  /* 0x00381f00000a7f89 */ /* 0x00072800000e0000 */
[----:B------:R5:W4:Y:S01]  /*3370*/  SHFL.IDX PT, R11, R6, 0x1, 0x181f ;  /* 0x00381f00060b7f89 */ /* 0x000b2200000e0000 */
[----:B-1----:R-:W-:Y:S01]  /*3380*/  @P1 LEA R4, P0, R177, R8, 0x1 ;  /* 0x00000008b1041211 */ /* 0x002fe200078008ff */
[----:B---3--:R-:W-:-:S03]  /*3390*/  IMAD R0, R175, c[0x0][0x20c], R5 ;  /* 0x00008300af007a24 */ /* 0x008fc600078e0205 */
[-C--:B--2---:R-:W-:Y:S02]  /*33a0*/  @P1 LEA.HI.X R5, R177, R9.reuse, R18, 0x1, P0 ;  /* 0x00000009b1051211 */ /* 0x084fe400000f0c12 */
[----:B------:R-:W-:Y:S01]  /*33b0*/  ISETP.GE.AND P0, PT, R12, 0x21, PT ;  /* 0x000000210c00780c */ /* 0x000fe20003f06270 */
[----:B------:R-:W-:Y:S01]  /*33c0*/  IMAD.IADD R3, R3, 0x1, R0 ;  /* 0x0000000103037824 */ /* 0x000fe200078e0200 */
[----:B-----5:R-:W-:Y:S01]  /*33d0*/  @P1 LEA R6, P2, R186, R8, 0x1 ;  /* 0x00000008ba061211 */ /* 0x020fe200078408ff */
[----:B------:R1:W-:Y:S01]  /*33e0*/  @P1 LDGSTS.E.BYPASS.LTC128B.128 [R204+0xc100], [R4.64], !P4 ;  /* 0x0c10000004cc1fae */ /* 0x0003e2000e101d46 */
[----:B------:R-:W-:Y:S01]  /*33f0*/  IMAD R0, R13, c[0x0][0x218], RZ ;  /* 0x000086000d007a24 */ /* 0x000fe200078e02ff */
[C---:B------:R-:W-:Y:S01]  /*3400*/  ISETP.GE.AND P4, PT, R177.reuse, c[0x0][0x1d4], PT ;  /* 0x00007500b1007a0c */ /* 0x040fe20003f86270 */
[----:B------:R-:W-:Y:S01]  /*3410*/  IMAD.WIDE.U32 R2, R174, c[0x0][0x218], R2 ;  /* 0x00008600ae027a25 */ /* 0x000fe200078e0002 */
[----:B------:R-:W-:Y:S02]  /*3420*/  @P1 LEA.HI.X R7, R186, R9, R15, 0x1, P2 ;  /* 0x00000009ba071211 */ /* 0x000fe400010f0c0f */
[----:B------:R-:W-:-:S03]  /*3430*/  SHF.L.U64.HI R13, R177, 0x1, R18 ;  /* 0x00000001b10d7819 */ /* 0x000fc60000010212 */
[----:B------:R2:W-:Y:S01]  /*3440*/  @P1 LDGSTS.E.BYPASS.LTC128B.128 [R204+0xe100], [R6.64], !P3 ;  /* 0x0e10000006cc1fae */ /* 0x0005e2000d901d46 */
[----:B-1----:R-:W-:-:S04]  /*3450*/  @P1 LEA R4, P2, R185, R8, 0x1 ;  /* 0x00000008b9041211 */ /* 0x002fc800078408ff */
[----:B------:R-:W-:Y:S01]  /*3460*/  @P1 LEA.HI.X R5, R185, R9, R21, 0x1, P2 ;  /* 0x00000009b9051211 */ /* 0x000fe200010f0c15 */
[----:B--2---:R-:W-:Y:S01]  /*3470*/  IMAD R6, R174, c[0x0][0x21c], R0 ;  /* 0x00008700ae067a24 */ /* 0x004fe200078e0200 */
[----:B------:R-:W-:Y:S02]  /*3480*/  IADD3 R0, P3, R2, R198, RZ ;  /* 0x000000c602007210 */ /* 0x000fe40007f7e0ff */
[C---:B----4-:R-:W-:Y:S02]  /*3490*/  @P0 LEA R2, P2, R177.reuse, R10, 0x1 ;  /* 0x0000000ab1020211 */ /* 0x050fe400078408ff */
[----:B------:R-:W-:Y:S02]  /*34a0*/  IADD3.X R6, R202, R3, R6, P3, !PT ;  /* 0x00000003ca067210 */ /* 0x000fe40001ffe406 */
[----:B------:R-:W-:Y:S01]  /*34b0*/  @P0 LEA.HI.X R3, R177, R11, R18, 0x1, P2 ;  /* 0x0000000bb1030211 */ /* 0x000fe200010f0c12 */
[----:B------:R-:W-:Y:S01]  /*34c0*/  IMAD.SHL.U32 R18, R186, 0x2, RZ ;  /* 0x00000002ba127824 */ /* 0x000fe200078e00ff */
[----:B------:R-:W-:-:S02]  /*34d0*/  LEA R8, P2, R0, c[0x0][0x1f8], 0x1 ;  /* 0x00007e0000087a11 */ /* 0x000fc400078408ff */
[----:B------:R-:W-:Y:S02]  /*34e0*/  @P1 ISETP.GE.AND P3, PT, R185, c[0x0][0x1d4], PT ;  /* 0x00007500b9001a0c */ /* 0x000fe40003f66270 */
[----:B------:R-:W-:Y:S02]  /*34f0*/  LEA.HI.X R9, R0, c[0x0][0x1fc], R6, 0x1, P2 ;  /* 0x00007f0000097a11 */ /* 0x000fe400010f0c06 */
[----:B------:R-:W-:Y:S01]  /*3500*/  @P0 ISETP.GE.AND P2, PT, R177, c[0x0][0x1d4], PT ;  /* 0x00007500b1000a0c */ /* 0x000fe20003f46270 */
[----:B------:R-:W1:Y:S04]  /*3510*/  SHFL.IDX PT, R6, R8, RZ, 0x181f ;  /* 0x00181fff08067589 */ /* 0x000e6800000e0000 */
[----:B------:R-:W2:Y:S04]  /*3520*/  SHFL.IDX PT, R7, R9, RZ, 0x181f ;  /* 0x00181fff09077589 */ /* 0x000ea800000e0000 */
[----:B------:R3:W-:Y:S01]  /*3530*/  @P1 LDGSTS.E.BYPASS.LTC128B.128 [R204+0x10100], [R4.64], !P3 ;  /* 0x1010000004cc1fae */ /* 0x0007e2000d901d46 */
[----:B------:R-:W-:-:S03]  /*3540*/  @P0 ISETP.GE.AND P3, PT, R186, c[0x0][0x1d4], PT ;  /* 0x00007500ba000a0c */ /* 0x000fc60003f66270 */
[----:B------:R4:W-:Y:S01]  /*3550*/  @P0 LDGSTS.E.BYPASS.LTC128B.128 [R204+0xd100], [R2.64], !P2 ;  /* 0x0d10000002cc0fae */ /* 0x0009e2000d101d46 */
[----:B------:R-:W-:-:S03]  /*3560*/  @P0 ISETP.GE.AND P2, PT, R185, c[0x0][0x1d4], PT ;  /* 0x00007500b9000a0c */ /* 0x000fc60003f46270 */
[----:B------:R-:W5:Y:S04]  /*3570*/  SHFL.IDX PT, R0, R8, 0x1, 0x181f ;  /* 0x00381f0008007f89 */ /* 0x000f6800000e0000 */
[----:B------:R-:W1:Y:S01]  /*3580*/  SHFL.IDX PT, R8, R9, 0x1, 0x181f ;  /* 0x00381f0009087f89 */ /* 0x000e6200000e0000 */
[----:B---3--:R-:W-:-:S04]  /*3590*/  @P0 LEA R4, P1, R186, R10, 0x1 ;  /* 0x0000000aba040211 */ /* 0x008fc800078208ff */
[CCC-:B------:R-:W-:Y:S02]  /*35a0*/  @P0 LEA.HI.X R5, R186.reuse, R11.reuse, R15.reuse, 0x1, P1 ;  /* 0x0000000bba050211 */ /* 0x1c0fe400008f0c0f */
[C---:B----4-:R-:W-:Y:S02]  /*35b0*/  @P0 LEA R2, P1, R185.reuse, R10, 0x1 ;  /* 0x0000000ab9020211 */ /* 0x050fe400078208ff */
[C---:B------:R-:W-:Y:S01]  /*35c0*/  SHF.L.U64.HI R15, R186.reuse, 0x1, R15 ;  /* 0x00000001ba0f7819 */ /* 0x040fe2000001020f */
[----:B------:R3:W-:Y:S01]  /*35d0*/  @P0 LDGSTS.E.BYPASS.LTC128B.128 [R204+0xf100], [R4.64], !P3 ;  /* 0x0f10000004cc0fae */ /* 0x0007e2000d901d46 */
[----:B------:R-:W-:Y:S02]  /*35e0*/  @P0 LEA.HI.X R3, R185, R11, R21, 0x1, P1 ;  /* 0x0000000bb9030211 */ /* 0x000fe400008f0c15 */
[----:B------:R-:W-:-:S03]  /*35f0*/  ISETP.GE.AND P3, PT, R186, c[0x0][0x1d4], PT ;  /* 0x00007500ba007a0c */ /* 0x000fc60003f66270 */
[----:B------:R1:W-:Y:S01]  /*3600*/  @P0 LDGSTS.E.BYPASS.LTC128B.128 [R204+0x11100], [R2.64], !P2 ;  /* 0x1110000002cc0fae */ /* 0x0003e2000d101d46 */
[C---:B------:R-:W-:Y:S02]  /*3610*/  ISETP.LT.OR P2, PT, R12.reuse, 0x1, P4 ;  /* 0x000000010c00780c */ /* 0x040fe40002741670 */
[C---:B------:R-:W-:Y:S01]  /*3620*/  ISETP.LT.OR P1, PT, R12.reuse, 0x1, P3 ;  /* 0x000000010c00780c */ /* 0x040fe20001f21670 */
[----:B------:R-:W0:Y:S01]  /*3630*/  LDGDEPBAR ;  /* 0x00000000000079af */ /* 0x000e220000000000 */
[----:B------:R-:W-:Y:S02]  /*3640*/  ISETP.LT.OR P4, PT, R12, 0x21, P4 ;  /* 0x000000210c00780c */ /* 0x000fe40002781670 */
[----:B-1----:R-:W-:-:S05]  /*3650*/  IADD3 R2, P0, R6, R17, RZ ;  /* 0x0000001106027210 */ /* 0x002fca0007f1e0ff */
[----:B--2---:R-:W-:-:S05]  /*3660*/  IMAD.X R3, R7, 0x1, R13, P0 ;  /* 0x0000000107037824 */ /* 0x004fca00000e060d */
[----:B------:R1:W-:Y:S01]  /*3670*/  LDGSTS.E.BYPASS.LTC128B.128 [R204+0x100], [R2.64], !P2 ;  /* 0x0010000002cc7fae */ /* 0x0003e2000d101d46 */
[----:B------:R-:W-:Y:S02]  /*3680*/  ISETP.LT.OR P2, PT, R12, 0x21, P3 ;  /* 0x000000210c00780c */ /* 0x000fe40001f41670 */
[----:B------:R-:W-:Y:S02]  /*3690*/  ISETP.GT.AND P3, PT, R16, R188, PT ;  /* 0x000000bc1000720c */ /* 0x000fe40003f64270 */
[----:B-1----:R-:W-:-:S05]  /*36a0*/  IADD3 R2, P0, R6, R18, RZ ;  /* 0x0000001206027210 */ /* 0x002fca0007f1e0ff */
[----:B------:R-:W-:-:S05]  /*36b0*/  IMAD.X R3, R7, 0x1, R15, P0 ;  /* 0x0000000107037824 */ /* 0x000fca00000e060f */
[----:B------:R1:W-:Y:S01]  /*36c0*/  LDGSTS.E.BYPASS.LTC128B.128 [R204+0x2100], [R2.64], !P1 ;  /* 0x0210000002cc7fae */ /* 0x0003e2000c901d46 */
[----:B------:R-:W-:Y:S02]  /*36d0*/  ISETP.GE.AND P1, PT, R185, c[0x0][0x1d4], PT ;  /* 0x00007500b9007a0c */ /* 0x000fe40003f26270 */
[----:B-1----:R-:W-:-:S05]  /*36e0*/  IADD3 R2, P0, R6, R19, RZ ;  /* 0x0000001306027210 */ /* 0x002fca0007f1e0ff */
[----:B------:R-:W-:Y:S01]  /*36f0*/  IMAD.X R3, R7, 0x1, R14, P0 ;  /* 0x0000000107037824 */ /* 0x000fe200000e060e */
[C---:B------:R-:W-:Y:S02]  /*3700*/  ISETP.LT.OR P0, PT, R12.reuse, 0x1, P1 ;  /* 0x000000010c00780c */ /* 0x040fe40000f01670 */
[----:B------:R-:W-:-:S11]  /*3710*/  ISETP.LT.OR P1, PT, R12, 0x21, P1 ;  /* 0x000000210c00780c */ /* 0x000fd60000f21670 */
[----:B------:R1:W-:Y:S01]  /*3720*/  LDGSTS.E.BYPASS.LTC128B.128 [R204+0x4100], [R2.64], !P0 ;  /* 0x0410000002cc7fae */ /* 0x0003e2000c101d46 */
[----:B-----5:R-:W-:-:S05]  /*3730*/  IADD3 R6, P0, R0, R17, RZ ;  /* 0x0000001100067210 */ /* 0x020fca0007f1e0ff */
[----:B------:R-:W-:Y:S01]  /*3740*/  IMAD.X R7, R8, 0x1, R13, P0 ;  /* 0x0000000108077824 */ /* 0x000fe200000e060d */
[----:B---3--:R-:W-:-:S04]  /*3750*/  IADD3 R4, P0, R0, R18, RZ ;  /* 0x0000001200047210 */ /* 0x008fc80007f1e0ff */
[----:B------:R2:W-:Y:S01]  /*3760*/  LDGSTS.E.BYPASS.LTC128B.128 [R204+0x1100], [R6.64], !P4 ;  /* 0x0110000006cc7fae */ /* 0x0005e2000e101d46 */
[----:B------:R-:W-:-:S05]  /*3770*/  IMAD.X R5, R8, 0x1, R15, P0 ;  /* 0x0000000108057824 */ /* 0x000fca00000e060f */
[----:B------:R2:W-:Y:S01]  /*3780*/  LDGSTS.E.BYPASS.LTC128B.128 [R204+0x3100], [R4.64], !P2 ;  /* 0x0310000004cc7fae */ /* 0x0005e2000d101d46 */
[----:B-1----:R-:W-:-:S05]  /*3790*/  IADD3 R2, P0, R0, R19, RZ ;  /* 0x0000001300027210 */ /* 0x002fca0007f1e0ff */
[----:B------:R-:W-:-:S05]  /*37a0*/  IMAD.X R3, R8, 0x1, R14, P0 ;  /* 0x0000000108037824 */ /* 0x000fca00000e060e */
[----:B------:R2:W-:Y:S04]  /*37b0*/  LDGSTS.E.BYPASS.LTC128B.128 [R204+0x5100], [R2.64], !P1 ;  /* 0x0510000002cc7fae */ /* 0x0005e8000c901d46 */
[----:B------:R-:W0:Y:S01]  /*37c0*/  LDGDEPBAR ;  /* 0x00000000000079af */ /* 0x000e220000000000 */
[----:B------:R-:W-:Y:S05]  /*37d0*/  @!P3 BRA `(.L_x_2033) ;  /* 0x000004600000b947 */ /* 0x000fea0003800000 */
[----:B--2---:R-:W-:Y:S01]  /*37e0*/  IADD3 R2, R20, R178, R193 ;  /* 0x000000b214027210 */ /* 0x004fe20007ffe0c1 */
[----:B------:R-:W-:-:S03]  /*37f0*/  IMAD.MOV.U32 R174, RZ, RZ, RZ ;  /* 0x000000ffffae7224 */ /* 0x000fc600078e00ff */
[----:B------:R-:W-:-:S05]  /*3800*/  IADD3 R2, R2, -0x40, RZ ;  /* 0xffffffc002027810 */ /* 0x000fca0007ffe0ff */
        /* <DEDUP_REMOVED lines=25> */
.L_x_2180:
[----:B------:R-:W-:Y:S05]  /*39a0*/  BRA.DIV ~URZ, `(.L_x_2035) ;  /* 0x000142727f007947 */ /* 0x000fea000b800000 */
[----:B------:R-:W3:Y:S01]  /*39b0*/  SHFL.IDX PT, R0, R11, RZ, 0x181f ;  /* 0x00181fff0b007589 */ /* 0x000ee200000e0000 */
[----:B------:R-:W-:Y:S02]  /*39c0*/  ISETP.GE.AND P2, PT, R177, c[0x0][0x1d4], PT ;  /* 0x00007500b1007a0c */ /* 0x000fe40003f46270 */
[----:B------:R-:W-:Y:S02]  /*39d0*/  ISETP.GE.AND P1, PT, R186, c[0x0][0x1d4], PT ;  /* 0x00007500ba007a0c */ /* 0x000fe40003f26270 */
        /* <DEDUP_REMOVED lines=10> */
[----:B------:R-:W3:Y:S03]  /*3a80*/  SHFL.IDX PT, R0, R11, 0x1, 0x181f ;  /* 0x00381f000b007f89 */ /* 0x000ee600000e0000 */
[----:B------:R-:W-:Y:S01]  /*3a90*/  IMAD.X R3, R8, 0x1, R14, P0 ;  /* 0x0000000108037824 */ /* 0x000fe200000e060e */
[----:B------:R-:W-:Y:S01]  /*3aa0*/  ISETP.GE.AND P0, PT, R185, c[0x0][0x1d4], PT ;  /* 0x00007500b9007a0c */ /* 0x000fe20003f06270 */
[----:B------:R2:W-:Y:S04]  /*3ab0*/  LDGSTS.E.BYPASS.LTC128B.128 [R204+0x14100], [R4.64], !P1 ;  /* 0x1410000004cc7fae */ /* 0x0005e8000c901d46 */
[----:B------:R4:W1:Y:S08]  /*3ac0*/  SHFL.IDX PT, R8, R9, 0x1, 0x181f ;  /* 0x00381f0009087f89 */ /* 0x00087000000e0000 */
[----:B------:R2:W-:Y:S01]  /*3ad0*/  LDGSTS.E.BYPASS.LTC128B.128 [R204+0x16100], [R2.64], !P0 ;  /* 0x1610000002cc7fae */ /* 0x0005e2000c101d46 */
[----:B-1--4-:R-:W-:-:S03]  /*3ae0*/  SEL R9, RZ, 0x10, P0 ;  /* 0x00000010ff097807 */ /* 0x012fc60000000000 */
.L_x_2181:
        /* <DEDUP_REMOVED lines=21> */
.L_x_2033:
[----:B------:R-:W-:Y:S05]  /*3c40*/  BSYNC B0 ;  /* 0x0000000000007941 */ /* 0x000fea0003800000 */
.L_x_2032:
        /* <DEDUP_REMOVED lines=10> */
[----:B-12---:R1:W2:Y:S04]  /*3cf0*/  LDSM.16.M88.4 R4, [R164] ;  /* 0x00000000a404783b */ /* 0x0062a80000000200 */
        /* <DEDUP_REMOVED lines=33> */
[----:B------:R4:W3:Y:S02]  /*3f10*/  SHFL.IDX PT, R12, R13, RZ, 0x181f ;  /* 0x00181fff0d0c7589 */ /* 0x0008e400000e0000 */
.L_x_2182:
[----:B------:R-:W-:Y:S05]  /*3f20*/  BRA.DIV ~URZ, `(.L_x_2039) ;  /* 0x00013fa27f007947 */ /* 0x000fea000b800000 */
[----:B------:R-:W5:Y:S01]  /*3f30*/  SHFL.IDX PT, R0, R19, RZ, 0x181f ;  /* 0x00181fff13007589 */ /* 0x000f6200000e0000 */
[----:B------:R-:W-:Y:S02]  /*3f40*/  ISETP.GE.AND P3, PT, R177, c[0x0][0x1d4], PT ;  /* 0x00007500b1007a0c */ /* 0x000fe40003f66270 */
[----:B------:R-:W-:Y:S02]  /*3f50*/  ISETP.GE.AND P1, PT, R186, c[0x0][0x1d4], PT ;  /* 0x00007500ba007a0c */ /* 0x000fe40003f26270 */
[----:B------:R-:W-:Y:S02]  /*3f60*/  SEL R20, RZ, 0x10, P3 ;  /* 0x00000010ff147807 */ /* 0x000fe40001800000 */
[----:B------:R-:W-:Y:S02]  /*3f70*/  SEL R18, RZ, 0x10, P1 ;  /* 0x00000010ff127807 */ /* 0x000fe40000800000 */
[----:B-----5:R-:W-:-:S05]  /*3f80*/  IADD3 R16, P0, R0, R25, RZ ;  /* 0x0000001900107210 */ /* 0x020fca0007f1e0ff */
[----:B---3--:R-:W-:Y:S01]  /*3f90*/  IMAD.X R17, R12, 0x1, R21, P0 ;  /* 0x000000010c117824 */ /* 0x008fe200000e0615 */
[----:B------:R-:W-:-:S04]  /*3fa0*/  IADD3 R14, P0, R0, R26, RZ ;  /* 0x0000001a000e7210 */ /* 0x000fc80007f1e0ff */
[----:B------:R-:W-:Y:S01]  /*3fb0*/  @!PT LDS RZ, [RZ] ;  /* 0x00000000fffff984 */ /* 0x000fe20000000800 */
[----:B------:R-:W-:Y:S01]  /*3fc0*/  @!PT LDS RZ, [RZ] ;  /* 0x00000000fffff984 */ /* 0x000fe20000000800 */
[----:B------:R3:W-:Y:S01]  /*3fd0*/  LDGSTS.E.BYPASS.LTC128B.128 [R204+0x6100], [R16.64], !P3 ;  /* 0x0610000010cc7fae */ /* 0x0007e2000d901d46 */
[----:B------:R-:W-:Y:S01]  /*3fe0*/  IMAD.X R15, R12, 0x1, R22, P0 ;  /* 0x000000010c0f7824 */ /* 0x000fe200000e0616 */
[----:B------:R-:W-:Y:S02]  /*3ff0*/  IADD3 R2, P0, R0, R27, RZ ;  /* 0x0000001b00027210 */ /* 0x000fe40007f1e0ff */
[----:B------:R-:W4:Y:S03]  /*4000*/  SHFL.IDX PT, R0, R19, 0x1, 0x181f ;  /* 0x00381f0013007f89 */ /* 0x000f2600000e0000 */
[----:B------:R-:W-:Y:S01]  /*4010*/  IMAD.X R3, R12, 0x1, R23, P0 ;  /* 0x000000010c037824 */ /* 0x000fe200000e0617 */
[----:B------:R-:W-:Y:S01]  /*4020*/  ISETP.GE.AND P0, PT, R185, c[0x0][0x1d4], PT ;  /* 0x00007500b9007a0c */ /* 0x000fe20003f06270 */
[----:B------:R3:W-:Y:S04]  /*4030*/  LDGSTS.E.BYPASS.LTC128B.128 [R204+0x8100], [R14.64], !P1 ;  /* 0x081000000ecc7fae */ /* 0x0007e8000c901d46 */
[----:B------:R5:W2:Y:S08]  /*4040*/  SHFL.IDX PT, R12, R13, 0x1, 0x181f ;  /* 0x00381f000d0c7f89 */ /* 0x000ab000000e0000 */
[----:B------:R3:W-:Y:S01]  /*4050*/  LDGSTS.E.BYPASS.LTC128B.128 [R204+0xa100], [R2.64], !P0 ;  /* 0x0a10000002cc7fae */ /* 0x0007e2000c101d46 */
[----:B----45:R-:W-:-:S03]  /*4060*/  SEL R13, RZ, 0x10, P0 ;  /* 0x00000010ff0d7807 */ /* 0x030fc60000000000 */
.L_x_2183:
[----:B---3--:R-:W-:Y:S02]  /*4070*/  IADD3 R2, -R20, 0x10, RZ ;  /* 0x0000001014027810 */ /* 0x008fe40007ffe1ff */
[----:B------:R-:W-:-:S02]  /*4080*/  IADD3 R3, -R18, 0x10, RZ ;  /* 0x0000001012037810 */ /* 0x000fc40007ffe1ff */
[----:B------:R-:W-:-:S04]  /*4090*/  LOP3.LUT R2, R2, 0xf, RZ, 0xc0, !PT ;  /* 0x0000000f02027812 */ /* 0x000fc800078ec0ff */
[----:B------:R-:W-:Y:S02]  /*40a0*/  IADD3 R16, P1, P0, R2, R0, R25 ;  /* 0x0000000002107210 */ /* 0x000fe4000783e019 */
        /* <DEDUP_REMOVED lines=17> */
.L_x_2037:
[----:B------:R-:W-:Y:S05]  /*41c0*/  BSYNC B0 ;  /* 0x0000000000007941 */ /* 0x000fea0003800000 */
.L_x_2036:
[----:B------:R-:W-:Y:S01]  /*41d0*/  LOP3.LUT P1, RZ, R187, 0x4, RZ, 0xc0, !PT ;  /* 0x00000004bbff7812 */ /* 0x000fe2000782c0ff */
[----:B------:R-:W0:Y:S01]  /*41e0*/  LDGDEPBAR ;  /* 0x00000000000079af */ /* 0x000e220000000000 */
[----:B------:R-:W-:Y:S01]  /*41f0*/  MOV R0, 0x40 ;  /* 0x0000004000007802 */ /* 0x000fe20000000f00 */
[----:B------:R-:W-:Y:S01]  /*4200*/  WARPSYNC 0xffffffff ;  /* 0xffffffff00007948 */ /* 0x000fe20003800000 */
[----:B--23--:R-:W-:Y:S01]  /*4210*/  HMMA.16816.F32 R12, R4, R32, RZ ;  /* 0x00000020040c723c */ /* 0x00cfe200000018ff */
[----:B------:R-:W-:Y:S01]  /*4220*/  MOV R93, c[0x0][0x2c4] ;  /* 0x0000b100005d7a02 */ /* 0x000fe20000000f00 */
[----:B------:R-:W-:Y:S01]  /*4230*/  ULDC UR4, c[0x0][0x324] ;  /* 0x0000c90000047ab9 */ /* 0x000fe20000000800 */
[----:B------:R-:W-:Y:S01]  /*4240*/  SEL R162, R0, 0xffffffc0, !P1 ;  /* 0xffffffc000a27807 */ /* 0x000fe20004800000 */
[----:B------:R-:W-:Y:S01]  /*4250*/  ULOP3.LUT UR4, URZ, UR4, URZ, 0x33, !UPT ;  /* 0x000000043f047292 */ /* 0x000fe2000f8e333f */
[----:B------:R-:W-:-:S02]  /*4260*/  ISETP.NE.AND P0, PT, R93, 0x1, PT ;  /* 0x000000015d00780c */ /* 0x000fc40003f05270 */
[----:B------:R-:W-:Y:S01]  /*4270*/  IADD3 R2, R170, R162, RZ ;  /* 0x000000a2aa027210 */ /* 0x000fe20007ffe0ff */
[C---:B------:R-:W-:Y:S01]  /*4280*/  HMMA.16816.F32 R20, R4.reuse, R34, RZ ;  /* 0x000000220414723c */ /* 0x040fe200000018ff */
[----:B------:R-:W-:Y:S02]  /*4290*/  IADD3 R0, R162, R170, R168 ;  /* 0x000000aaa2007210 */ /* 0x000fe40007ffe0a8 */
[----:B------:R-:W-:Y:S01]  /*42a0*/  MOV R93, c[0x0][0x32c] ;  /* 0x0000cb00005d7a02 */ /* 0x000fe20000000f00 */
[----:B------:R-:W-:Y:S03]  /*42b0*/  LDSM.16.M88.4 R56, [R2] ;  /* 0x000000000238783b */ /* 0x000fe60000000200 */
[----:B------:R-:W-:Y:S01]  /*42c0*/  ISETP.GE.AND P4, PT, R93, 0x1, PT ;  /* 0x000000015d00780c */ /* 0x000fe20003f86270 */
[C---:B----4-:R-:W-:Y:S01]  /*42d0*/  HMMA.16816.F32 R16, R4.reuse, R36, RZ ;  /* 0x000000240410723c */ /* 0x050fe200000018ff */
[----:B------:R-:W-:Y:S04]  /*42e0*/  LDSM.16.M88.4 R60, [R2+0x800] ;  /* 0x00080000023c783b */ /* 0x000fe80000000200 */
[----:B------:R-:W-:Y:S03]  /*42f0*/  LDSM.16.M88.4 R68, [R2+0x1000] ;  /* 0x001000000244783b */ /* 0x000fe60000000200 */
[C---:B-1----:R-:W-:Y:S01]  /*4300*/  HMMA.16816.F32 R40, R4.reuse, R44, RZ ;  /* 0x0000002c0428723c */ /* 0x042fe200000018ff */
[----:B------:R-:W-:Y:S04]  /*4310*/  LDSM.16.M88.4 R84, [R0] ;  /* 0x000000000054783b */ /* 0x000fe80000000200 */
[----:B------:R-:W-:Y:S03]  /*4320*/  LDSM.16.M88.4 R88, [R0+0x1000] ;  /* 0x001000000058783b */ /* 0x000fe60000000200 */
[C---:B------:R-:W-:Y:S08]  /*4330*/  HMMA.16816.F32 R52, R4.reuse, R48, RZ ;  /* 0x000000300434723c */ /* 0x040ff000000018ff */
[C---:B------:R-:W-:Y:S08]  /*4340*/  HMMA.16816.F32 R36, R4.reuse, R38, RZ ;  /* 0x000000260424723c */ /* 0x040ff000000018ff */
[C---:B------:R-:W-:Y:S08]  /*4350*/  HMMA.16816.F32 R44, R4.reuse, R46, RZ ;  /* 0x0000002e042c723c */ /* 0x040ff000000018ff */
[----:B------:R-:W-:Y:S01]  /*4360*/  HMMA.16816.F32 R48, R4, R50, RZ ;  /* 0x000000320430723c */ /* 0x000fe200000018ff */
[----:B------:R-:W1:Y:S07]  /*4370*/  LDSM.16.M88.4 R4, [R167] ;  /* 0x00000000a704783b */ /* 0x000e6e0000000200 */
[C---:B------:R-:W-:Y:S01]  /*4380*/  HMMA.16816.F32 R28, R8.reuse, R64, R12 ;  /* 0x00000040081c723c */ /* 0x040fe2000000180c */
[----:B------:R-:W-:Y:S07]  /*4390*/  LDSM.16.M88.4 R12, [R166] ;  /* 0x00000000a60c783b */ /* 0x000fee0000000200 */
[C---:B------:R-:W-:Y:S01]  /*43a0*/  HMMA.16816.F32 R20, R8.reuse, R66, R20 ;  /* 0x000000420814723c */ /* 0x040fe20000001814 */
[----:B------:R-:W2:Y:S07]  /*43b0*/  LDSM.16.M88.4 R64, [R2+0x1800] ;  /* 0x001800000240783b */ /* 0x000eae0000000200 */
[C---:B------:R-:W-:Y:S08]  /*43c0*/  HMMA.16816.F32 R16, R8.reuse, R72, R16 ;  /* 0x000000480810723c */ /* 0x040ff00000001810 */
[C---:B------:R-:W-:Y:S01]  /*43d0*/  HMMA.16816.F32 R36, R8.reuse, R74, R36 ;  /* 0x0000004a0824723c */ /* 0x040fe20000001824 */
[----:B------:R-:W-:Y:S07]  /*43e0*/  LDSM.16.M88.4 R72, [R170+0x2000] ;  /* 0x00200000aa48783b */ /* 0x000fee0000000200 */
[C---:B------:R-:W-:Y:S08]  /*43f0*/  HMMA.16816.F32 R40, R8.reuse, R76, R40 ;  /* 0x0000004c0828723c */ /* 0x040ff00000001828 */
[C---:B------:R-:W-:Y:S01]  /*4400*/  HMMA.16816.F32 R44, R8.reuse, R78, R44 ;  /* 0x0000004e082c723c */ /* 0x040fe2000000182c */
[----:B------:R-:W3:Y:S07]  /*4410*/  LDSM.16.M88.4 R76, [R0+0x800] ;  /* 0x00080000004c783b */ /* 0x000eee0000000200 */
[C---:B------:R-:W-:Y:S08]  /*4420*/  HMMA.16816.F32 R52, R8.reuse, R80, R52 ;  /* 0x000000500834723c */ /* 0x040ff00000001834 */
[----:B------:R-:W-:Y:S01]  /*4430*/  HMMA.16816.F32 R48, R8, R82, R48 ;  /* 0x000000520830723c */ /* 0x000fe20000001830 */
[----:B------:R-:W4:Y:S07]  /*4440*/  LDSM.16.M88.4 R80, [R0+0x1800] ;  /* 0x001800000050783b */ /* 0x000f2e0000000200 */
[C---:B-1----:R-:W-:Y:S08]  /*4450*/  HMMA.16816.F32 R32, R4.reuse, R56, R28 ;  /* 0x000000380420723c */ /* 0x042ff0000000181c */
[C---:B------:R-:W-:Y:S08]  /*4460*/  HMMA.16816.F32 R28, R4.reuse, R58, R20 ;  /* 0x0000003a041c723c */ /* 0x040ff00000001814 */
[C---:B------:R-:W-:Y:S08]  /*4470*/  HMMA.16816.F32 R20, R4.reuse, R60, R16 ;  /* 0x0000003c0414723c */ /* 0x040ff00000001810 */
[C---:B------:R-:W-:Y:S01]  /*4480*/  HMMA.16816.F32 R16, R4.reuse, R62, R36 ;  /* 0x0000003e0410723c */ /* 0x040fe20000001824 */
[----:B------:R-:W-:Y:S07]  /*4490*/  LDSM.16.M88.4 R36, [R170+0x3000] ;  /* 0x00300000aa24783b */ /* 0x000fee0000000200 */
[C---:B------:R-:W-:Y:S01]  /*44a0*/  HMMA.16816.F32 R8, R4.reuse, R68, R40 ;  /* 0x000000440408723c */ /* 0x040fe20000001828 */
[----:B------:R-:W-:Y:S07]  /*44b0*/  LDSM.16.M88.4 R40, [R170+0x2800] ;  /* 0x00280000aa28783b */ /* 0x000fee0000000200 */
[C---:B------:R-:W-:Y:S08]  /*44c0*/  HMMA.16816.F32 R44, R4.reuse, R70, R44 ;  /* 0x00000046042c723c */ /* 0x040ff0000000182c */
[C---:B--2---:R-:W-:Y:S08]  /*44d0*/  HMMA.16816.F32 R68, R4.reuse, R64, R52 ;  /* 0x000000400444723c */ /* 0x044ff00000001834 */
[----:B------:R-:W-:Y:S01]  /*44e0*/  HMMA.16816.F32 R64, R4, R66, R48 ;  /* 0x000000420440723c */ /* 0x000fe20000001830 */
[----:B------:R-:W1:Y:S07]  /*44f0*/  LDSM.16.M88.4 R4, [R164+0x4000] ;  /* 0x00400000a404783b */ /* 0x000e6e0000000200 */
[C---:B------:R-:W-:Y:S01]  /*4500*/  HMMA.16816.F32 R60, R12.reuse, R84, R32 ;  /* 0x000000540c3c723c */ /* 0x040fe20000001820 */
[----:B------:R-:W2:Y:S07]  /*4510*/  LDSM.16.M88.4 R32, [R170+0x3800] ;  /* 0x00380000aa20783b */ /* 0x000eae0000000200 */
[C---:B------:R-:W-:Y:S01]  /*4520*/  HMMA.16816.F32 R56, R12.reuse, R86, R28 ;  /* 0x000000560c38723c */ /* 0x040fe2000000181c */
[----:B------:R-:W-:Y:S07]  /*4530*/  LDSM.16.M88.4 R84, [R0+0x2000] ;  /* 0x002000000054783b */ /* 0x000fee0000000200 */
[C---:B---3--:R-:W-:Y:S08]  /*4540*/  HMMA.16816.F32 R52, R12.reuse, R76, R20 ;  /* 0x0000004c0c34723c */ /* 0x048ff00000001814 */
[C---:B------:R-:W-:Y:S01]  /*4550*/  HMMA.16816.F32 R48, R12.reuse, R78, R16 ;  /* 0x0000004e0c30723c */ /* 0x040fe20000001810 */
[----:B------:R-:W-:Y:S07]  /*4560*/  LDSM.16.M88.4 R76, [R24+0x2000] ;  /* 0x00200000184c783b */ /* 0x000fee0000000200 */
[C---:B------:R-:W-:Y:S01]  /*4570*/  HMMA.16816.F32 R28, R12.reuse, R88, R8 ;  /* 0x000000580c1c723c */ /* 0x040fe20000001808 */
[----:B------:R-:W3:Y:S07]  /*4580*/  LDSM.16.M88.4 R8, [R165+0x4000] ;  /* 0x00400000a508783b */ /* 0x000eee0000000200 */
[C---:B------:R-:W-:Y:S08]  /*4590*/  HMMA.16816.F32 R20, R12.reuse, R90, R44 ;  /* 0x0000005a0c14723c */ /* 0x040ff0000000182c */
[C---:B----4-:R-:W-:Y:S08]  /*45a0*/  HMMA.16816.F32 R16, R12.reuse, R80, R68 ;  /* 0x000000500c10723c */ /* 0x050ff00000001844 */
[----:B------:R-:W-:Y:S01]  /*45b0*/  HMMA.16816.F32 R12, R12, R82, R64 ;  /* 0x000000520c0c723c */ /* 0x000fe20000001840 */
[----:B------:R-:W4:Y:S07]  /*45c0*/  LDSM.16.M88.4 R80, [R24+0x2800] ;  /* 0x002800001850783b */ /* 0x000f2e0000000200 */
[C---:B-1----:R-:W-:Y:S08]  /*45d0*/  HMMA.16816.F32 R44, R4.reuse, R72, R60 ;  /* 0x00000048042c723c */ /* 0x042ff0000000183c */
[C---:B------:R-:W-:Y:S08]  /*45e0*/  HMMA.16816.F32 R64, R4.reuse, R74, R56 ;  /* 0x0000004a0440723c */ /* 0x040ff00000001838 */
[C---:B--2---:R-:W-:Y:S08]  /*45f0*/  HMMA.16816.F32 R56, R4.reuse, R32, R16 ;  /* 0x000000200438723c */ /* 0x044ff00000001810 */
[C---:B------:R-:W-:Y:S01]  /*4600*/  HMMA.16816.F32 R16, R4.reuse, R34, R12 ;  /* 0x000000220410723c */ /* 0x040fe2000000180c */
[----:B------:R-:W1:Y:S07]  /*4610*/  LDSM.16.M88.4 R32, [R24+0x3000] ;  /* 0x003000001820783b */ /* 0x000e6e0000000200 */
[C---:B------:R-:W-:Y:S08]  /*4620*/  HMMA.16816.F32 R72, R4.reuse, R40, R52 ;  /* 0x000000280448723c */ /* 0x040ff00000001834 */
[C---:B------:R-:W-:Y:S01]  /*4630*/  HMMA.16816.F32 R68, R4.reuse, R36, R28 ;  /* 0x000000240444723c */ /* 0x040fe2000000181c */
[----:B------:R-:W2:Y:S07]  /*4640*/  LDSM.16.M88.4 R28, [R24+0x3800] ;  /* 0x00380000181c783b */ /* 0x000eae0000000200 */
[C---:B------:R-:W-:Y:S01]  /*4650*/  HMMA.16816.F32 R52, R4.reuse, R42, R48 ;  /* 0x0000002a0434723c */ /* 0x040fe20000001830 */
[----:B------:R-:W-:Y:S07]  /*4660*/  LDSM.16.M88.4 R48, [R2+0x2800] ;  /* 0x002800000230783b */ /* 0x000fee0000000200 */
[----:B------:R-:W-:Y:S01]  /*4670*/  HMMA.16816.F32 R60, R4, R38, R20 ;  /* 0x00000026043c723c */ /* 0x000fe20000001814 */
[----:B------:R-:W-:Y:S04]  /*4680*/  LDSM.16.M88.4 R4, [R167+0x4000] ;  /* 0x00400000a704783b */ /* 0x000fe80000000200 */
[----:B------:R-:W5:Y:S03]  /*4690*/  LDSM.16.M88.4 R36, [R2+0x2000] ;  /* 0x002000000224783b */ /* 0x000f660000000200 */
[C---:B---3--:R-:W-:Y:S01]  /*46a0*/  HMMA.16816.F32 R12, R8.reuse, R76, R44 ;  /* 0x0000004c080c723c */ /* 0x048fe2000000182c */
[----:B------:R-:W3:Y:S07]  /*46b0*/  LDSM.16.M88.4 R20, [R166+0x4000] ;  /* 0x00400000a614783b */ /* 0x000eee0000000200 */
[C---:B------:R-:W-:Y:S01]  /*46c0*/  HMMA.16816.F32 R40, R8.reuse, R78, R64 ;  /* 0x0000004e0828723c */ /* 0x040fe20000001840 */
[----:B------:R-:W3:Y:S07]  /*46d0*/  LDSM.16.M88.4 R76, [R2+0x3000] ;  /* 0x00300000024c783b */ /* 0x000eee0000000200 */
[C---:B----4-:R-:W-:Y:S08]  /*46e0*/  HMMA.16816.F32 R44, R8.reuse, R80, R72 ;  /* 0x00000050082c723c */ /* 0x050ff00000001848 */
[C---:B------:R-:W-:Y:S01]  /*46f0*/  HMMA.16816.F32 R52, R8.reuse, R82, R52 ;  /* 0x000000520834723c */ /* 0x040fe20000001834 */
[----:B------:R-:W4:Y:S07]  /*4700*/  LDSM.16.M88.4 R80, [R2+0x3800] ;  /* 0x003800000250783b */ /* 0x000f2e0000000200 */
[C---:B-1----:R-:W-:Y:S08]  /*4710*/  HMMA.16816.F32 R72, R8.reuse, R34, R60 ;  /* 0x000000220848723c */ /* 0x042ff0000000183c */
[C---:B------:R-:W-:Y:S08]  /*4720*/  HMMA.16816.F32 R68, R8.reuse, R32, R68 ;  /* 0x000000200844723c */ /* 0x040ff00000001844 */
[C---:B--2---:R-:W-:Y:S08]  /*4730*/  HMMA.16816.F32 R64, R8.reuse, R28, R56 ;  /* 0x0000001c0840723c */ /* 0x044ff00000001838 */
[----:B------:R-:W-:Y:S01]  /*4740*/  HMMA.16816.F32 R60, R8, R30, R16 ;  /* 0x0000001e083c723c */ /* 0x000fe20000001810 */
[----:B------:R-:W-:Y:S07]  /*4750*/  LDSM.16.M88.4 R16, [R164+0x8000] ;  /* 0x00800000a410783b */ /* 0x000fee0000000200 */
[C---:B-----5:R-:W-:Y:S01]  /*4760*/  HMMA.16816.F32 R8, R4.reuse, R36, R12 ;  /* 0x000000240408723c */ /* 0x060fe2000000180c */
[----:B------:R-:W-:Y:S07]  /*4770*/  LDSM.16.M88.4 R12, [R165+0x8000] ;  /* 0x00800000a50c783b */ /* 0x000fee0000000200 */
[C---:B------:R-:W-:Y:S01]  /*4780*/  HMMA.16816.F32 R28, R4.reuse, R38, R40 ;  /* 0x00000026041c723c */ /* 0x040fe20000001828 */
[----:B------:R-:W-:Y:S07]  /*4790*/  LDSM.16.M88.4 R40, [R0+0x2800] ;  /* 0x002800000028783b */ /* 0x000fee0000000200 */
[C---:B------:R-:W-:Y:S08]  /*47a0*/  HMMA.16816.F32 R36, R4.reuse, R48, R44 ;  /* 0x000000300424723c */ /* 0x040ff0000000182c */
[----:B------:R-:W-:Y:S01]  /*47b0*/  HMMA.16816.F32 R32, R4, R50, R52 ;  /* 0x000000320420723c */ /* 0x000fe20000001834 */
[----:B------:R-:W1:Y:S04]  /*47c0*/  LDSM.16.M88.4 R48, [R170+0x4000] ;  /* 0x00400000aa30783b */ /* 0x000e680000000200 */
[----:B------:R-:W2:Y:S03]  /*47d0*/  LDSM.16.M88.4 R52, [R0+0x3000] ;  /* 0x003000000034783b */ /* 0x000ea60000000200 */
[----:B---3--:R-:W-:Y:S08]  /*47e0*/  HMMA.16816.F32 R8, R20, R84, R8 ;  /* 0x000000541408723c */ /* 0x008ff00000001808 */
[C---:B------:R-:W-:Y:S08]  /*47f0*/  HMMA.16816.F32 R44, R4.reuse, R76, R68 ;  /* 0x0000004c042c723c */ /* 0x040ff00000001844 */
[C---:B------:R-:W-:Y:S01]  /*4800*/  HMMA.16816.F32 R56, R4.reuse, R78, R72 ;  /* 0x0000004e0438723c */ /* 0x040fe20000001848 */
[----:B------:R-:W3:Y:S07]  /*4810*/  LDSM.16.M88.4 R72, [R24+0x4000] ;  /* 0x004000001848783b */ /* 0x000eee0000000200 */
[C---:B----4-:R-:W-:Y:S01]  /*4820*/  HMMA.16816.F32 R68, R4.reuse, R80, R64 ;  /* 0x000000500444723c */ /* 0x050fe20000001840 */
[----:B------:R-:W4:Y:S07]  /*4830*/  LDSM.16.M88.4 R64, [R0+0x3800] ;  /* 0x003800000040783b */ /* 0x000f2e0000000200 */
[----:B------:R-:W-:Y:S08]  /*4840*/  HMMA.16816.F32 R80, R4, R82, R60 ;  /* 0x000000520450723c */ /* 0x000ff0000000183c */
[----:B------:R-:W-:Y:S08]  /*4850*/  HMMA.16816.F32 R28, R20, R86, R28 ;  /* 0x00000056141c723c */ /* 0x000ff0000000181c */
[----:B-1----:R-:W-:Y:S01]  /*4860*/  HMMA.16816.F32 R4, R16, R48, R8 ;  /* 0x000000301004723c */ /* 0x002fe20000001808 */
[----:B------:R-:W-:Y:S07]  /*4870*/  LDSM.16.M88.4 R8, [R167+0x8000] ;  /* 0x00800000a708783b */ /* 0x000fee0000000200 */
[C---:B--2---:R-:W-:Y:S01]  /*4880*/  HMMA.16816.F32 R60, R20.reuse, R52, R44 ;  /* 0x00000034143c723c */ /* 0x044fe2000000182c */
[----:B------:R-:W1:Y:S07]  /*4890*/  LDSM.16.M88.4 R44, [R2+0x4000] ;  /* 0x00400000022c783b */ /* 0x000e6e0000000200 */
[C---:B------:R-:W-:Y:S08]  /*48a0*/  HMMA.16816.F32 R36, R20.reuse, R40, R36 ;  /* 0x000000281424723c */ /* 0x040ff00000001824 */
[----:B------:R-:W-:Y:S01]  /*48b0*/  HMMA.16816.F32 R76, R20, R42, R32 ;  /* 0x0000002a144c723c */ /* 0x000fe20000001820 */
[----:B------:R-:W2:Y:S07]  /*48c0*/  LDSM.16.M88.4 R40, [R170+0x4800] ;  /* 0x00480000aa28783b */ /* 0x000eae0000000200 */
[----:B------:R-:W-:Y:S01]  /*48d0*/  HMMA.16816.F32 R28, R16, R50, R28 ;  /* 0x00000032101c723c */ /* 0x000fe2000000181c */
[----:B------:R-:W-:Y:S07]  /*48e0*/  LDSM.16.M88.4 R48, [R24+0x4800] ;  /* 0x004800001830783b */ /* 0x000fee0000000200 */
[----:B---3--:R-:W-:Y:S01]  /*48f0*/  HMMA.16816.F32 R32, R12, R72, R4 ;  /* 0x000000480c20723c */ /* 0x008fe20000001804 */
[----:B------:R-:W-:Y:S07]  /*4900*/  LDSM.16.M88.4 R4, [R166+0x8000] ;  /* 0x00800000a604783b */ /* 0x000fee0000000200 */
[C---:B------:R-:W-:Y:S01]  /*4910*/  HMMA.16816.F32 R84, R20.reuse, R54, R56 ;  /* 0x000000361454723c */ /* 0x040fe20000001838 */
[----:B------:R-:W3:Y:S04]  /*4920*/  LDSM.16.M88.4 R52, [R170+0x5000] ;  /* 0x00500000aa34783b */ /* 0x000ee80000000200 */
[----:B------:R-:W-:Y:S03]  /*4930*/  LDSM.16.M88.4 R56, [R24+0x5000] ;  /* 0x005000001838783b */ /* 0x000fe60000000200 */
[C---:B----4-:R-:W-:Y:S01]  /*4940*/  HMMA.16816.F32 R88, R20.reuse, R64, R68 ;  /* 0x000000401458723c */ /* 0x050fe20000001844 */
[----:B------:R-:W4:Y:S07]  /*4950*/  LDSM.16.M88.4 R68, [R0+0x4000] ;  /* 0x004000000044783b */ /* 0x000f2e0000000200 */
[----:B------:R-:W-:Y:S08]  /*4960*/  HMMA.16816.F32 R80, R20, R66, R80 ;  /* 0x000000421450723c */ /* 0x000ff00000001850 */
[----:B------:R-:W-:Y:S08]  /*4970*/  HMMA.16816.F32 R28, R12, R74, R28 ;  /* 0x0000004a0c1c723c */ /* 0x000ff0000000181c */
[----:B-1----:R-:W-:Y:S08]  /*4980*/  HMMA.16816.F32 R20, R8, R44, R32 ;  /* 0x0000002c0814723c */ /* 0x002ff00000001820 */
[C---:B--2---:R-:W-:Y:S08]  /*4990*/  HMMA.16816.F32 R36, R16.reuse, R40, R36 ;  /* 0x000000281024723c */ /* 0x044ff00000001824 */
[C---:B------:R-:W-:Y:S01]  /*49a0*/  HMMA.16816.F32 R40, R16.reuse, R42, R76 ;  /* 0x0000002a1028723c */ /* 0x040fe2000000184c */
[----:B------:R-:W1:Y:S07]  /*49b0*/  LDSM.16.M88.4 R76, [R170+0x5800] ;  /* 0x00580000aa4c783b */ /* 0x000e6e0000000200 */
[----:B---3--:R-:W-:Y:S01]  /*49c0*/  HMMA.16816.F32 R72, R16, R52, R60 ;  /* 0x000000341048723c */ /* 0x008fe2000000183c */
[----:B------:R-:W2:Y:S07]  /*49d0*/  LDSM.16.M88.4 R60, [R2+0x4800] ;  /* 0x00480000023c783b */ /* 0x000eae0000000200 */
[----:B------:R-:W-:Y:S01]  /*49e0*/  HMMA.16816.F32 R32, R8, R46, R28 ;  /* 0x0000002e0820723c */ /* 0x000fe2000000181c */
[----:B------:R-:W3:Y:S07]  /*49f0*/  LDSM.16.M88.4 R44, [R0+0x4800] ;  /* 0x00480000002c783b */ /* 0x000eee0000000200 */
[----:B----4-:R-:W-:Y:S08]  /*4a00*/  HMMA.16816.F32 R28, R4, R68, R20 ;  /* 0x00000044041c723c */ /* 0x010ff00000001814 */
[C---:B------:R-:W-:Y:S08]  /*4a10*/  HMMA.16816.F32 R20, R12.reuse, R48, R36 ;  /* 0x000000300c14723c */ /* 0x040ff00000001824 */
[----:B------:R-:W-:Y:S01]  /*4a20*/  HMMA.16816.F32 R36, R12, R50, R40 ;  /* 0x000000320c24723c */ /* 0x000fe20000001828 */
[----:B------:R-:W4:Y:S07]  /*4a30*/  LDSM.16.M88.4 R48, [R2+0x5000] ;  /* 0x005000000230783b */ /* 0x000f2e0000000200 */
[----:B------:R-:W-:Y:S01]  /*4a40*/  HMMA.16816.F32 R52, R16, R54, R84 ;  /* 0x000000361034723c */ /* 0x000fe20000001854 */
[----:B------:R-:W-:-:S07]  /*4a50*/  FMUL.FTZ R3, R28, c[0x0][0x320] ;  /* 0x0000c8001c037a20 */ /* 0x000fce0000410000 */
[----:B------:R-:W-:Y:S01]  /*4a60*/  HMMA.16816.F32 R40, R4, R70, R32 ;  /* 0x000000460428723c */ /* 0x000fe20000001820 */
[----:B------:R5:W3:Y:S07]  /*4a70*/  MUFU.TANH R71, R3 ;  /* 0x0000000300477308 */ /* 0x000aee0000002400 */
[----:B-1----:R-:W-:Y:S08]  /*4a80*/  HMMA.16816.F32 R64, R16, R76, R88 ;  /* 0x0000004c1040723c */ /* 0x002ff00000001858 */
[----:B--2---:R-:W-:Y:S01]  /*4a90*/  HMMA.16816.F32 R20, R8, R60, R20 ;  /* 0x0000003c0814723c */ /* 0x004fe20000001814 */
[----:B-----5:R-:W-:-:S04]  /*4aa0*/  FMUL.FTZ R3, R29, c[0x0][0x320] ;  /* 0x0000c8001d037a20 */ /* 0x020fc80000410000 */
[----:B------:R1:W2:Y:S03]  /*4ab0*/  MUFU.TANH R70, R3 ;  /* 0x0000000300467308 */ /* 0x0002a60000002400 */
[----:B------:R-:W-:Y:S08]  /*4ac0*/  HMMA.16816.F32 R32, R12, R56, R72 ;  /* 0x000000380c20723c */ /* 0x000ff00000001848 */
[----:B------:R-:W-:Y:S01]  /*4ad0*/  HMMA.16816.F32 R16, R16, R78, R80 ;  /* 0x0000004e1010723c */ /* 0x000fe20000001850 */
[----:B-1----:R-:W-:-:S07]  /*4ae0*/  FMUL.FTZ R3, R30, c[0x0][0x320] ;  /* 0x0000c8001e037a20 */ /* 0x002fce0000410000 */
[----:B---3--:R-:W-:Y:S01]  /*4af0*/  HMMA.16816.F32 R20, R4, R44, R20 ;  /* 0x0000002c0414723c */ /* 0x008fe20000001814 */
[----:B------:R1:W3:Y:S07]  /*4b00*/  MUFU.TANH R76, R3 ;  /* 0x00000003004c7308 */ /* 0x0002ee0000002400 */
[----:B----4-:R-:W-:Y:S01]  /*4b10*/  HMMA.16816.F32 R32, R8, R48, R32 ;  /* 0x000000300820723c */ /* 0x010fe20000001820 */
[----:B-1----:R-:W-:-:S07]  /*4b20*/  FMUL.FTZ R3, R31, c[0x0][0x320] ;  /* 0x0000c8001f037a20 */ /* 0x002fce0000410000 */
[----:B------:R-:W-:Y:S01]  /*4b30*/  HMMA.16816.F32 R28, R8, R62, R36 ;  /* 0x0000003e081c723c */ /* 0x000fe20000001824 */
[----:B------:R-:W1:Y:S01]  /*4b40*/  LDSM.16.M88.4 R60, [R24+0x5800] ;  /* 0x00580000183c783b */ /* 0x000e620000000200 */
[----:B------:R4:W1:Y:S06]  /*4b50*/  MUFU.TANH R74, R3 ;  /* 0x00000003004a7308 */ /* 0x00086c0000002400 */
[----:B------:R-:W-:Y:S01]  /*4b60*/  HMMA.16816.F32 R36, R12, R58, R52 ;  /* 0x0000003a0c24723c */ /* 0x000fe20000001834 */
[----:B------:R-:W5:Y:S01]  /*4b70*/  LDSM.16.M88.4 R52, [R0+0x5000] ;  /* 0x005000000034783b */ /* 0x000f620000000200 */
[----:B----4-:R-:W-:-:S04]  /*4b80*/  FMUL.FTZ R3, R40, c[0x0][0x320] ;  /* 0x0000c80028037a20 */ /* 0x010fc80000410000 */
[----:B------:R4:W1:Y:S02]  /*4b90*/  MUFU.TANH R69, R3 ;  /* 0x0000000300457308 */ /* 0x0008640000002400 */
[----:B----4-:R-:W-:Y:S01]  /*4ba0*/  FMUL.FTZ R3, R41, c[0x0][0x320] ;  /* 0x0000c80029037a20 */ /* 0x010fe20000410000 */
[----:B-1----:R-:W-:Y:S05]  /*4bb0*/  HMMA.16816.F32 R24, R12, R60, R64 ;  /* 0x0000003c0c18723c */ /* 0x002fea0000001840 */
[----:B------:R1:W4:Y:S03]  /*4bc0*/  MUFU.TANH R68, R3 ;  /* 0x0000000300447308 */ /* 0x0003260000002400 */
[----:B-----5:R-:W-:Y:S08]  /*4bd0*/  HMMA.16816.F32 R32, R4, R52, R32 ;  /* 0x000000340420723c */ /* 0x020ff00000001820 */
[----:B------:R-:W-:Y:S01]  /*4be0*/  HMMA.16816.F32 R16, R12, R62, R16 ;  /* 0x0000003e0c10723c */ /* 0x000fe20000001810 */
[----:B-1----:R-:W-:-:S04]  /*4bf0*/  FMUL.FTZ R3, R42, c[0x0][0x320] ;  /* 0x0000c8002a037a20 */ /* 0x002fc80000410000 */
[----:B------:R1:W1:Y:S02]  /*4c00*/  MUFU.TANH R59, R3 ;  /* 0x00000003003b7308 */ /* 0x0002640000002400 */
[----:B-1----:R-:W-:Y:S02]  /*4c10*/  FMUL.FTZ R3, R43, c[0x0][0x320] ;  /* 0x0000c8002b037a20 */ /* 0x002fe40000410000 */
[----:B------:R-:W-:Y:S01]  /*4c20*/  HMMA.16816.F32 R40, R4, R46, R28 ;  /* 0x0000002e0428723c */ /* 0x000fe2000000181c */
[----:B------:R1:W5:Y:S03]  /*4c30*/  LDSM.16.M88.4 R44, [R2+0x5800] ;  /* 0x00580000022c783b */ /* 0x0003660000000200 */
[----:B------:R-:W1:Y:S04]  /*4c40*/  MUFU.TANH R58, R3 ;  /* 0x00000003003a7308 */ /* 0x000e680000002400 */
[----:B------:R-:W-:Y:S01]  /*4c50*/  HMMA.16816.F32 R28, R8, R50, R36 ;  /* 0x00000032081c723c */ /* 0x000fe20000001824 */
[----:B------:R2:W3:Y:S01]  /*4c60*/  LDSM.16.M88.4 R36, [R0+0x5800] ;  /* 0x005800000024783b */ /* 0x0004e20000000200 */
[----:B-1----:R-:W-:-:S04]  /*4c70*/  FMUL.FTZ R2, R20, c[0x0][0x320] ;  /* 0x0000c80014027a20 */ /* 0x002fc80000410000 */
[----:B------:R1:W1:Y:S10]  /*4c80*/  MUFU.TANH R56, R2 ;  /* 0x0000000200387308 */ /* 0x0002740000002400 */
[----:B--2---:R-:W-:-:S04]  /*4c90*/  FMUL.FTZ R0, R40, c[0x0][0x320] ;  /* 0x0000c80028007a20 */ /* 0x004fc80000410000 */
[----:B------:R2:W2:Y:S01]  /*4ca0*/  MUFU.TANH R48, R0 ;  /* 0x0000000000307308 */ /* 0x0004a20000002400 */
[----:B-----5:R-:W-:Y:S01]  /*4cb0*/  HMMA.16816.F32 R12, R8, R44, R24 ;  /* 0x0000002c080c723c */ /* 0x020fe20000001818 */
[----:B-1----:R-:W-:-:S06]  /*4cc0*/  FMUL.FTZ R2, R21, c[0x0][0x320] ;  /* 0x0000c80015027a20 */ /* 0x002fcc0000410000 */
[----:B------:R1:W1:Y:S01]  /*4cd0*/  MUFU.TANH R49, R2 ;  /* 0x0000000200317308 */ /* 0x0002620000002400 */
[----:B------:R-:W-:Y:S01]  /*4ce0*/  HMMA.16816.F32 R8, R8, R46, R16 ;  /* 0x0000002e0808723c */ /* 0x000fe20000001810 */
[----:B--2---:R-:W-:-:S06]  /*4cf0*/  FMUL.FTZ R0, R41, c[0x0][0x320] ;  /* 0x0000c80029007a20 */ /* 0x004fcc0000410000 */
[----:B------:R2:W2:Y:S01]  /*4d00*/  MUFU.TANH R41, R0 ;  /* 0x0000000000297308 */ /* 0x0004a20000002400 */
[----:B-1----:R-:W-:-:S08]  /*4d10*/  FMUL.FTZ R2, R22, c[0x0][0x320] ;  /* 0x0000c80016027a20 */ /* 0x002fd00000410000 */
[----:B---3--:R-:W-:Y:S01]  /*4d20*/  HMMA.16816.F32 R12, R4, R36, R12 ;  /* 0x00000024040c723c */ /* 0x008fe2000000180c */
[----:B------:R1:W3:Y:S01]  /*4d30*/  MUFU.TANH R57, R2 ;  /* 0x0000000200397308 */ /* 0x0002e20000002400 */
[----:B--2---:R-:W-:-:S06]  /*4d40*/  FMUL.FTZ R0, R42, c[0x0][0x320] ;  /* 0x0000c8002a007a20 */ /* 0x004fcc0000410000 */
[----:B------:R-:W-:Y:S01]  /*4d50*/  HMMA.16816.F32 R8, R4, R38, R8 ;  /* 0x000000260408723c */ /* 0x000fe20000001808 */
[----:B------:R2:W2:Y:S01]  /*4d60*/  MUFU.TANH R42, R0 ;  /* 0x00000000002a7308 */ /* 0x0004a20000002400 */
[----:B-1----:R-:W-:-:S06]  /*4d70*/  FMUL.FTZ R2, R23, c[0x0][0x320] ;  /* 0x0000c80017027a20 */ /* 0x002fcc0000410000 */
[----:B------:R-:W-:Y:S01]  /*4d80*/  HMMA.16816.F32 R20, R4, R54, R28 ;  /* 0x000000360414723c */ /* 0x000fe2000000181c */
[----:B------:R-:W1:Y:S07]  /*4d90*/  MUFU.TANH R50, R2 ;  /* 0x0000000200327308 */ /* 0x000e6e0000002400 */
[----:B------:R-:W-:Y:S02]  /*4da0*/  FMUL.FTZ R3, R14, c[0x0][0x320] ;  /* 0x0000c8000e037a20 */ /* 0x000fe40000410000 */
[----:B--2---:R-:W-:-:S04]  /*4db0*/  FMUL.FTZ R0, R43, c[0x0][0x320] ;  /* 0x0000c8002b007a20 */ /* 0x004fc80000410000 */
[----:B------:R2:W1:Y:S08]  /*4dc0*/  MUFU.TANH R40, R0 ;  /* 0x0000000000287308 */ /* 0x0004700000002400 */
[----:B------:R-:W1:Y:S01]  /*4dd0*/  MUFU.TANH R19, R3 ;  /* 0x0000000300137308 */ /* 0x000e620000002400 */
[----:B--2---:R-:W-:-:S07]  /*4de0*/  FMUL.FTZ R0, R32, c[0x0][0x320] ;  /* 0x0000c80020007a20 */ /* 0x004fce0000410000 */
[----:B------:R2:W1:Y:S02]  /*4df0*/  MUFU.TANH R31, R0 ;  /* 0x00000000001f7308 */ /* 0x0004640000002400 */
[----:B--2---:R-:W-:-:S06]  /*4e00*/  FMUL.FTZ R0, R33, c[0x0][0x320] ;  /* 0x0000c80021007a20 */ /* 0x004fcc0000410000 */
        /* <DEDUP_REMOVED lines=17> */
[----:B--2---:R-:W-:-:S04]  /*4f20*/  IADD3 R0, R212, R203, RZ ;  /* 0x000000cbd4007210 */ /* 0x004fc80007ffe0ff */
[----:B------:R-:W-:Y:S01]  /*4f30*/  MOV R4, R0 ;  /* 0x0000000000047202 */ /* 0x000fe20000000f00 */
[----:B------:R-:W-:-:S04]  /*4f40*/  @P0 IMAD.HI.U32 R2, R0, c[0x0][0x2c8], RZ ;  /* 0x0000b20000020a27 */ /* 0x000fc800078e00ff */
[----:B------:R-:W-:Y:S01]  /*4f50*/  FMUL.FTZ R0, R15, c[0x0][0x320] ;  /* 0x0000c8000f007a20 */ /* 0x000fe20000410000 */
[----:B------:R-:W-:Y:S01]  /*4f60*/  @P0 SHF.R.U32.HI R4, RZ, c[0x0][0x2cc], R2 ;  /* 0x0000b300ff040a19 */ /* 0x000fe20000011602 */
[----:B------:R-:W-:Y:S02]  /*4f70*/  FMUL.FTZ R2, R10, c[0x0][0x320] ;  /* 0x0000c8000a027a20 */ /* 0x000fe40000410000 */
[----:B------:R2:W1:Y:S02]  /*4f80*/  MUFU.TANH R18, R0 ;  /* 0x0000000000127308 */ /* 0x0004640000002400 */
[----:B------:R-:W5:Y:S06]  /*4f90*/  SHFL.IDX PT, R3, R4, RZ, 0x1c1f ;  /* 0x001c1fff04037589 */ /* 0x000f6c00000e0000 */
[----:B------:R1:W1:Y:S01]  /*4fa0*/  MUFU.TANH R10, R2 ;  /* 0x00000002000a7308 */ /* 0x0002620000002400 */
[----:B--2---:R-:W-:Y:S01]  /*4fb0*/  FMUL.FTZ R0, R8, c[0x0][0x320] ;  /* 0x0000c80008007a20 */ /* 0x004fe20000410000 */
[----:B------:R-:W-:-:S06]  /*4fc0*/  IADD3 R8, -R191, R92, RZ ;  /* 0x0000005cbf087210 */ /* 0x000fcc0007ffe1ff */
[----:B------:R2:W2:Y:S01]  /*4fd0*/  MUFU.TANH R12, R0 ;  /* 0x00000000000c7308 */ /* 0x0004a20000002400 */
[----:B-1----:R-:W-:-:S07]  /*4fe0*/  FMUL.FTZ R2, R11, c[0x0][0x320] ;  /* 0x0000c8000b027a20 */ /* 0x002fce0000410000 */
[----:B------:R-:W1:Y:S01]  /*4ff0*/  MUFU.TANH R28, R2 ;  /* 0x00000002001c7308 */ /* 0x000e620000002400 */
[----:B--2---:R-:W-:-:S07]  /*5000*/  FMUL.FTZ R0, R9, c[0x0][0x320] ;  /* 0x0000c80009007a20 */ /* 0x004fce0000410000 */
[----:B------:R2:W1:Y:S02]  /*5010*/  MUFU.TANH R9, R0 ;  /* 0x0000000000097308 */ /* 0x0004640000002400 */
[----:B--2---:R-:W-:-:S04]  /*5020*/  IADD3 R0, R189, 0x1, -R178 ;  /* 0x00000001bd007810 */ /* 0x004fc80007ffe8b2 */
[----:B------:R-:W-:-:S04]  /*5030*/  IADD3 R0, -R190, R0, -R191 ;  /* 0x00000000be007210 */ /* 0x000fc80007ffe9bf */
[C---:B------:R-:W-:Y:S02]  /*5040*/  IADD3 R6, R0.reuse, c[0x0][0x328], RZ ;  /* 0x0000ca0000067a10 */ /* 0x040fe40007ffe0ff */
[----:B------:R-:W-:Y:S02]  /*5050*/  IADD3 R7, R0, UR4, RZ ;  /* 0x0000000400077c10 */ /* 0x000fe4000fffe0ff */
[-C--:B-----5:R-:W-:Y:S02]  /*5060*/  IADD3 R2, R6, R3.reuse, RZ ;  /* 0x0000000306027210 */ /* 0x0a0fe40007ffe0ff */
[----:B------:R-:W-:Y:S02]  /*5070*/  IADD3 R0, R7, R3, RZ ;  /* 0x0000000307007210 */ /* 0x000fe40007ffe0ff */
[----:B------:R-:W-:Y:S01]  /*5080*/  IMNMX R2, R8, R2, PT ;  /* 0x0000000208027217 */ /* 0x000fe20003800200 */
[----:B------:R-:W-:Y:S05]  /*5090*/  @!P4 BRA `(.L_x_2040) ;  /* 0x000001500000c947 */ /* 0x000fea0003800000 */
[----:B-1-34-:R-:W-:Y:S01]  /*50a0*/  IADD3 R3, -R190, R189, R3 ;  /* 0x000000bdbe037210 */ /* 0x01afe20007ffe103 */
        /* <DEDUP_REMOVED lines=10> */
.L_x_2042:
[----:B------:R-:W-:-:S04]  /*5150*/  MOV R5, 0x1 ;  /* 0x0000000100057802 */ /* 0x000fc80000000f00 */
[----:B------:R-:W-:-:S13]  /*5160*/  ISETP.NE.AND P0, PT, R5, c[0x0][0x32c], PT ;  /* 0x0000cb0005007a0c */ /* 0x000fda0003f05270 */
[----:B------:R-:W-:-:S05]  /*5170*/  @P0 IMAD.HI.U32 R5, R3, c[0x0][0x330], RZ ;  /* 0x0000cc0003050a27 */ /* 0x000fca00078e00ff */
[----:B------:R-:W-:Y:S02]  /*5180*/  @P0 SHF.R.U32.HI R3, RZ, c[0x0][0x334], R5 ;  /* 0x0000cd00ff030a19 */ /* 0x000fe40000011605 */
.L_x_2043:
[----:B------:R-:W-:Y:S05]  /*5190*/  BSYNC B0 ;  /* 0x0000000000007941 */ /* 0x000fea0003800000 */
.L_x_2041:
[----:B------:R-:W-:-:S04]  /*51a0*/  IMAD R3, R3, c[0x0][0x32c], -R178 ;  /* 0x0000cb0003037a24 */ /* 0x000fc800078e0ab2 */
[----:B------:R-:W-:-:S05]  /*51b0*/  IMAD.IADD R3, R3, 0x1, -R191 ;  /* 0x0000000103037824 */ /* 0x000fca00078e0abf */
[----:B------:R-:W-:Y:S02]  /*51c0*/  IADD3 R5, R3, c[0x0][0x32c], RZ ;  /* 0x0000cb0003057a10 */ /* 0x000fe40007ffe0ff */
[----:B------:R-:W-:Y:S02]  /*51d0*/  IMNMX R0, R0, R3, !PT ;  /* 0x0000000300007217 */ /* 0x000fe40007800200 */
[----:B------:R-:W-:Y:S02]  /*51e0*/  IMNMX R2, R2, R5, PT ;  /* 0x0000000502027217 */ /* 0x000fe40003800200 */
.L_x_2040:
[----:B-1-34-:R-:W-:Y:S01]  /*51f0*/  ISETP.GT.AND P3, PT, R181, RZ, PT ;  /* 0x000000ffb500720c */ /* 0x01afe20003f64270 */
[----:B------:R-:W1:Y:S03]  /*5200*/  SHFL.IDX PT, R3, R4, 0x1, 0x1c1f ;  /* 0x003c1f0004037f89 */ /* 0x000e6600000e0000 */
[----:B------:R-:W-:-:S04]  /*5210*/  ISETP.GT.AND P0, PT, R0, RZ, P3 ;  /* 0x000000ff0000720c */ /* 0x000fc80001f04270 */
        /* <DEDUP_REMOVED lines=45> */
[----:B-1----:R-:W-:-:S03]  /*54f0*/  IMAD.IADD R0, R7, 0x1, R3 ;  /* 0x0000000107007824 */ /* 0x002fc600078e0203 */
[----:B------:R-:W-:Y:S01]  /*5500*/  ISETP.LT.OR P0, PT, R2, 0x3a, P0 ;  /* 0x0000003a0200780c */ /* 0x000fe20000701670 */
[----:B------:R-:W-:-:S03]  /*5510*/  IMAD.IADD R2, R6, 0x1, R3 ;  /* 0x0000000106027824 */ /* 0x000fc600078e0203 */
[----:B------:R-:W-:Y:S02]  /*5520*/  FSEL R75, R9, -INF , !P0 ;  /* 0xff800000094b7808 */ /* 0x000fe40004000000 */
[----:B------:R-:W-:Y:S01]  /*5530*/  IMNMX R2, R8, R2, PT ;  /* 0x0000000208027217 */ /* 0x000fe20003800200 */
        /* <DEDUP_REMOVED lines=12> */
.L_x_2046:
[----:B------:R-:W-:-:S04]  /*5600*/  MOV R4, 0x1 ;  /* 0x0000000100047802 */ /* 0x000fc80000000f00 */
[----:B------:R-:W-:-:S13]  /*5610*/  ISETP.NE.AND P0, PT, R4, c[0x0][0x32c], PT ;  /* 0x0000cb0004007a0c */ /* 0x000fda0003f05270 */
[----:B------:R-:W-:-:S05]  /*5620*/  @P0 IMAD.HI.U32 R4, R3, c[0x0][0x330], RZ ;  /* 0x0000cc0003040a27 */ /* 0x000fca00078e00ff */
[----:B------:R-:W-:Y:S02]  /*5630*/  @P0 SHF.R.U32.HI R3, RZ, c[0x0][0x334], R4 ;  /* 0x0000cd00ff030a19 */ /* 0x000fe40000011604 */
.L_x_2047:
[----:B------:R-:W-:Y:S05]  /*5640*/  BSYNC B0 ;  /* 0x0000000000007941 */ /* 0x000fea0003800000 */
.L_x_2045:
[----:B------:R-:W-:-:S04]  /*5650*/  IMAD R3, R3, c[0x0][0x32c], -R178 ;  /* 0x0000cb0003037a24 */ /* 0x000fc800078e0ab2 */
[----:B------:R-:W-:-:S05]  /*5660*/  IMAD.IADD R3, R3, 0x1, -R191 ;  /* 0x0000000103037824 */ /* 0x000fca00078e0abf */
[----:B------:R-:W-:Y:S02]  /*5670*/  IADD3 R4, R3, c[0x0][0x32c], RZ ;  /* 0x0000cb0003047a10 */ /* 0x000fe40007ffe0ff */
[----:B------:R-:W-:Y:S02]  /*5680*/  IMNMX R0, R0, R3, !PT ;  /* 0x0000000300007217 */ /* 0x000fe40007800200 */
[----:B------:R-:W-:Y:S02]  /*5690*/  IMNMX R2, R2, R4, PT ;  /* 0x0000000402027217 */ /* 0x000fe40003800200 */
.L_x_2044:
[----:B------:R-:W-:Y:S01]  /*56a0*/  ISETP.GT.AND P0, PT, R0, 0x1, P3 ;  /* 0x000000010000780c */ /* 0x000fe20001f04270 */
[----:B------:R-:W2:Y:S01]  /*56b0*/  LDL R92, [R1+0x4] ;  /* 0x00000400015c7983 */ /* 0x000ea20000100800 */
[----:B------:R-:W-:Y:S01]  /*56c0*/  FMNMX.FTZ R3, R11, R14, !PT ;  /* 0x0000000e0b037209 */ /* 0x000fe20007810000 */
[----:B------:R-:W-:-:S04]  /*56d0*/  DEPBAR.LE SB0, 0x2 ;  /* 0x000080800000791a */ /* 0x000fc80000000000 */
[----:B------:R-:W-:Y:S01]  /*56e0*/  BAR.SYNC.DEFER_BLOCKING 0x0 ;  /* 0x0000000000007b1d */ /* 0x000fe20000010000 */
[----:B------:R-:W-:Y:S02]  /*56f0*/  ISETP.LT.OR P0, PT, R2, 0x2, P0 ;  /* 0x000000020200780c */ /* 0x000fe40000701670 */
[----:B------:R-:W-:Y:S02]  /*5700*/  FMNMX.FTZ R3, R15, R3, !PT ;  /* 0x000000030f037209 */ /* 0x000fe40007810000 */
[----:B------:R-:W-:Y:S01]  /*5710*/  FSEL R7, R74, -INF , !P0 ;  /* 0xff8000004a077808 */ /* 0x000fe20004000000 */
[----:B------:R-:W-:Y:S01]  /*5720*/  BSSY B0, `(.L_x_2048) ;  /* 0x00001af000007945 */ /* 0x000fe20003800000 */
        /* <DEDUP_REMOVED lines=8> */
[----:B------:R-:W-:Y:S01]  /*57b0*/  FMNMX.FTZ R3, R23, R3, !PT ;  /* 0x0000000317037209 */ /* 0x000fe20007810000 */
[----:B------:R-:W-:Y:S01]  /*57c0*/  LDSM.16.MT88.4 R36, [R172] ;  /* 0x00000000ac24783b */ /* 0x000fe20000004200 */
[----:B------:R-:W-:-:S02]  /*57d0*/  FSEL R9, R58, -INF , !P0 ;  /* 0xff8000003a097808 */ /* 0x000fc40004000000 */
[----:B------:R-:W-:Y:S01]  /*57e0*/  ISETP.GT.AND P0, PT, R0, 0x10, P3 ;  /* 0x000000100000780c */ /* 0x000fe20001f04270 */
[----:B------:R-:W-:Y:S01]  /*57f0*/  LDSM.16.MT88.4 R60, [R171+0x2000] ;  /* 0x00200000ab3c783b */ /* 0x000fe20000004200 */
[----:B------:R-:W-:Y:S02]  /*5800*/  FMNMX.FTZ R3, R25, R3, !PT ;  /* 0x0000000319037209 */ /* 0x000fe40007810000 */
[----:B------:R-:W-:Y:S02]  /*5810*/  ISETP.LT.OR P0, PT, R2, 0x11, P0 ;  /* 0x000000110200780c */ /* 0x000fe40000701670 */
[----:B------:R-:W-:Y:S02]  /*5820*/  FMNMX.FTZ R3, R73, R3, !PT ;  /* 0x0000000349037209 */ /* 0x000fe40007810000 */
[----:B------:R-:W-:Y:S02]  /*5830*/  FSEL R16, R57, -INF , !P0 ;  /* 0xff80000039107808 */ /* 0x000fe40004000000 */
[----:B------:R-:W-:Y:S01]  /*5840*/  ISETP.GT.AND P0, PT, R0, 0x11, P3 ;  /* 0x000000110000780c */ /* 0x000fe20001f04270 */
[----:B------:R-:W-:Y:S01]  /*5850*/  LDSM.16.MT88.4 R56, [R220+0x2000] ;  /* 0x00200000dc38783b */ /* 0x000fe20000004200 */
        /* <DEDUP_REMOVED lines=14> */
[----:B------:R-:W-:Y:S01]  /*5940*/  ISETP.GT.AND P0, PT, R0, 0x20, P3 ;  /* 0x000000200000780c */ /* 0x000fe20001f04270 */
[----:B------:R-:W-:Y:S01]  /*5950*/  LDSM.16.MT88.4 R40, [R172+0x800] ;  /* 0x00080000ac28783b */ /* 0x000fe20000004200 */
[----:B------:R-:W-:Y:S02]  /*5960*/  FMNMX.FTZ R3, R75, R3, !PT ;  /* 0x000000034b037209 */ /* 0x000fe40007810000 */
[----:B------:R-:W-:-:S03]  /*5970*/  ISETP.LT.OR P0, PT, R2, 0x21, P0 ;  /* 0x000000210200780c */ /* 0x000fc60000701670 */
[----:B------:R-:W1:Y:S01]  /*5980*/  SHFL.BFLY PT, R5, R3, 0x2, 0x1f ;  /* 0x0c401f0003057f89 */ /* 0x000e6200000e0000 */
[----:B------:R-:W-:Y:S02]  /*5990*/  FSEL R66, R33, -INF , !P0 ;  /* 0xff80000021427808 */ /* 0x000fe40004000000 */
[----:B------:R-:W-:-:S04]  /*59a0*/  ISETP.GT.AND P0, PT, R0, 0x21, P3 ;  /* 0x000000210000780c */ /* 0x000fc80001f04270 */
[----:B------:R-:W-:-:S04]  /*59b0*/  ISETP.LT.OR P0, PT, R2, 0x22, P0 ;  /* 0x000000220200780c */ /* 0x000fc80000701670 */
[----:B------:R-:W-:Y:S02]  /*59c0*/  FSEL R67, R32, -INF , !P0 ;  /* 0xff80000020437808 */ /* 0x000fe40004000000 */
[----:B------:R-:W-:Y:S01]  /*59d0*/  ISETP.GT.AND P0, PT, R0, 0x28, P3 ;  /* 0x000000280000780c */ /* 0x000fe20001f04270 */
[----:B------:R-:W-:Y:S03]  /*59e0*/  LDSM.16.MT88.4 R32, [R171+0x800] ;  /* 0x00080000ab20783b */ /* 0x000fe60000004200 */
        /* <DEDUP_REMOVED lines=17> */
[----:B------:R-:W-:Y:S02]  /*5b00*/  ISETP.GT.AND P0, PT, R0, 0x39, P3 ;  /* 0x000000390000780c */ /* 0x000fe40001f04270 */
[----:B------:R-:W-:Y:S02]  /*5b10*/  FMNMX.FTZ R4, R6, R7, !PT ;  /* 0x0000000706047209 */ /* 0x000fe40007810000 */
[----:B------:R-:W-:Y:S02]  /*5b20*/  ISETP.LT.OR P0, PT, R2, 0x3a, P0 ;  /* 0x0000003a0200780c */ /* 0x000fe40000701670 */
[----:B------:R-:W-:Y:S02]  /*5b30*/  FMNMX.FTZ R4, R8, R4, !PT ;  /* 0x0000000408047209 */ /* 0x000fe40007810000 */
[----:B------:R-:W-:-:S02]  /*5b40*/  FSEL R161, R28, -INF , !P0 ;  /* 0xff8000001ca17808 */ /* 0x000fc40004000000 */
[----:B------:R-:W-:Y:S01]  /*5b50*/  FMNMX.FTZ R4, R9, R4, !PT ;  /* 0x0000000409047209 */ /* 0x000fe20007810000 */
[----:B------:R-:W-:Y:S03]  /*5b60*/  LDSM.16.MT88.4 R28, [R218+0x800] ;  /* 0x00080000da1c783b */ /* 0x000fe60000004200 */
        /* <DEDUP_REMOVED lines=14> */
[----:B------:R-:W3:Y:S01]  /*5c50*/  SHFL.BFLY PT, R3, R2, 0x2, 0x1f ;  /* 0x0c401f0002037f89 */ /* 0x000ee200000e0000 */
[----:B-1----:R-:W-:-:S04]  /*5c60*/  FMNMX.FTZ R101, R0, R4, !PT ;  /* 0x0000000400657209 */ /* 0x002fc80007810000 */
[C---:B------:R-:W-:Y:S01]  /*5c70*/  FSETP.NEU.FTZ.AND P0, PT, R101.reuse, -INF , PT ;  /* 0xff8000006500780b */ /* 0x040fe20003f1d000 */
[----:B------:R-:W-:Y:S01]  /*5c80*/  FMUL.FTZ R0, R101, c[0x0][0x2d0] ;  /* 0x0000b40065007a20 */ /* 0x000fe20000410000 */
[----:B---3--:R-:W-:-:S04]  /*5c90*/  FMNMX.FTZ R2, R2, R3, !PT ;  /* 0x0000000302027209 */ /* 0x008fc80007810000 */
[----:B------:R-:W-:Y:S01]  /*5ca0*/  FSEL R0, R0, RZ, P0 ;  /* 0x000000ff00007208 */ /* 0x000fe20000000000 */
[----:B------:R-:W1:Y:S04]  /*5cb0*/  SHFL.BFLY PT, R4, R2, 0x1, 0x1f ;  /* 0x0c201f0002047f89 */ /* 0x000e6800000e0000 */
[----:B------:R-:W-:-:S04]  /*5cc0*/  FFMA.FTZ R3, R11, c[0x0][0x2d0], -R0 ;  /* 0x0000b4000b037a23 */ /* 0x000fc80000010800 */
[----:B------:R3:W-:Y:S01]  /*5cd0*/  MUFU.EX2 R102, R3 ;  /* 0x0000000300667308 */ /* 0x0007e20000000800 */
[----:B-1----:R-:W-:Y:S01]  /*5ce0*/  FMNMX.FTZ R100, R2, R4, !PT ;  /* 0x0000000402647209 */ /* 0x002fe20007810000 */
[--C-:B------:R-:W-:Y:S02]  /*5cf0*/  FFMA.FTZ R2, R15, c[0x0][0x2d0], -R0.reuse ;  /* 0x0000b4000f027a23 */ /* 0x100fe40000010800 */
[----:B---3--:R-:W-:Y:S01]  /*5d00*/  FFMA.FTZ R3, R14, c[0x0][0x2d0], -R0 ;  /* 0x0000b4000e037a23 */ /* 0x008fe20000010800 */
[----:B------:R-:W-:-:S03]  /*5d10*/  FSETP.NEU.FTZ.AND P0, PT, R100, -INF , PT ;  /* 0xff8000006400780b */ /* 0x000fc60003f1d000 */
[----:B------:R1:W-:Y:S01]  /*5d20*/  MUFU.EX2 R156, R2 ;  /* 0x00000002009c7308 */ /* 0x0003e20000000800 */
[----:B------:R-:W3:Y:S07]  /*5d30*/  LDSM.16.MT88.4 R12, [R171] ;  /* 0x00000000ab0c783b */ /* 0x000eee0000004200 */
[----:B------:R4:W-:Y:S01]  /*5d40*/  MUFU.EX2 R74, R3 ;  /* 0x00000003004a7308 */ /* 0x0009e20000000800 */
[----:B-1----:R-:W-:-:S05]  /*5d50*/  FMUL.FTZ R2, R100, c[0x0][0x2d0] ;  /* 0x0000b40064027a20 */ /* 0x002fca0000410000 */
[----:B------:R-:W-:Y:S01]  /*5d60*/  FSEL R2, R2, RZ, P0 ;  /* 0x000000ff02027208 */ /* 0x000fe20000000000 */
[----:B----4-:R-:W-:-:S04]  /*5d70*/  FFMA.FTZ R3, R17, c[0x0][0x2d0], -R0 ;  /* 0x0000b40011037a23 */ /* 0x010fc80000010800 */
[----:B------:R1:W4:Y:S02]  /*5d80*/  MUFU.EX2 R157, R3 ;  /* 0x00000003009d7308 */ /* 0x0003240000000800 */
[----:B-1----:R-:W-:Y:S01]  /*5d90*/  FFMA.FTZ R3, R6, c[0x0][0x2d0], -R2 ;  /* 0x0000b40006037a23 */ /* 0x002fe20000010802 */
[----:B----4-:R-:W-:-:S05]  /*5da0*/  F2FP.PACK_AB R10, R157, R156 ;  /* 0x0000009c9d0a723e */ /* 0x010fca00000000ff */
[----:B------:R1:W-:Y:S02]  /*5db0*/  MUFU.EX2 R65, R3 ;  /* 0x0000000300417308 */ /* 0x0003e40000000800 */
[--C-:B-1----:R-:W-:Y:S02]  /*5dc0*/  FFMA.FTZ R3, R7, c[0x0][0x2d0], -R2.reuse ;  /* 0x0000b40007037a23 */ /* 0x102fe40000010802 */
[----:B------:R-:W1:Y:S04]  /*5dd0*/  LDSM.16.MT88.4 R4, [R218] ;  /* 0x00000000da04783b */ /* 0x000e680000004200 */
[----:B------:R4:W5:Y:S02]  /*5de0*/  MUFU.EX2 R64, R3 ;  /* 0x0000000300407308 */ /* 0x0009640000000800 */
[----:B----4-:R-:W-:Y:S01]  /*5df0*/  FFMA.FTZ R3, R8, c[0x0][0x2d0], -R2 ;  /* 0x0000b40008037a23 */ /* 0x010fe20000010802 */
[----:B------:R-:W-:-:S05]  /*5e00*/  F2FP.PACK_AB R8, R74, R102 ;  /* 0x000000664a08723e */ /* 0x000fca00000000ff */
[----:B------:R4:W-:Y:S02]  /*5e10*/  MUFU.EX2 R137, R3 ;  /* 0x0000000300897308 */ /* 0x0009e40000000800 */
[----:B----4-:R-:W-:Y:S01]  /*5e20*/  FFMA.FTZ R3, R9, c[0x0][0x2d0], -R2 ;  /* 0x0000b40009037a23 */ /* 0x010fe20000010802 */
[----:B-----5:R-:W-:-:S05]  /*5e30*/  F2FP.PACK_AB R9, R64, R65 ;  /* 0x000000414009723e */ /* 0x020fca00000000ff */
[----:B------:R4:W5:Y:S02]  /*5e40*/  MUFU.EX2 R139, R3 ;  /* 0x00000003008b7308 */ /* 0x0009640000000800 */
[----:B----4-:R-:W-:Y:S01]  /*5e50*/  FFMA.FTZ R3, R20, c[0x0][0x2d0], -R0 ;  /* 0x0000b40014037a23 */ /* 0x010fe20000010800 */
[----:B-----5:R-:W-:-:S05]  /*5e60*/  F2FP.PACK_AB R11, R139, R137 ;  /* 0x000000898b0b723e */ /* 0x020fca00000000ff */
[----:B------:R4:W-:Y:S02]  /*5e70*/  MUFU.EX2 R214, R3 ;  /* 0x0000000300d67308 */ /* 0x0009e40000000800 */
[C---:B---3--:R-:W-:Y:S08]  /*5e80*/  HMMA.16816.F32 R52, R8.reuse, R12, RZ ;  /* 0x0000000c0834723c */ /* 0x048ff000000018ff */
[----:B------:R-:W-:Y:S01]  /*5e90*/  HMMA.16816.F32 R44, R8, R14, RZ ;  /* 0x0000000e082c723c */ /* 0x000fe200000018ff */
[----:B----4-:R-:W-:-:S04]  /*5ea0*/  FFMA.FTZ R3, R21, c[0x0][0x2d0], -R0 ;  /* 0x0000b40015037a23 */ /* 0x010fc80000010800 */
[----:B------:R3:W4:Y:S03]  /*5eb0*/  MUFU.EX2 R216, R3 ;  /* 0x0000000300d87308 */ /* 0x0007260000000800 */
[----:B------:R-:W-:Y:S01]  /*5ec0*/  HMMA.16816.F32 R12, R8, R38, RZ ;  /* 0x00000026080c723c */ /* 0x000fe200000018ff */
[----:B---3--:R-:W-:-:S04]  /*5ed0*/  FFMA.FTZ R3, R23, c[0x0][0x2d0], -R0 ;  /* 0x0000b40017037a23 */ /* 0x008fc80000010800 */
[----:B------:R3:W-:Y:S02]  /*5ee0*/  MUFU.EX2 R215, R3 ;  /* 0x0000000300d77308 */ /* 0x0007e40000000800 */
[----:B---3--:R-:W-:Y:S02]  /*5ef0*/  FFMA.FTZ R3, R25, c[0x0][0x2d0], -R0 ;  /* 0x0000b40019037a23 */ /* 0x008fe40000010800 */
[----:B-1----:R-:W-:Y:S04]  /*5f00*/  HMMA.16816.F32 R24, R8, R4, RZ ;  /* 0x000000040818723c */ /* 0x002fe800000018ff */
[----:B------:R1:W3:Y:S03]  /*5f10*/  MUFU.EX2 R217, R3 ;  /* 0x0000000300d97308 */ /* 0x0002e60000000800 */
[----:B----4-:R-:W-:Y:S01]  /*5f20*/  F2FP.PACK_AB R4, R216, R214 ;  /* 0x000000d6d804723e */ /* 0x010fe200000000ff */
[----:B-1----:R-:W-:-:S02]  /*5f30*/  FFMA.FTZ R3, R16, c[0x0][0x2d0], -R2 ;  /* 0x0000b40010037a23 */ /* 0x002fc40000010802 */
[----:B------:R-:W-:Y:S01]  /*5f40*/  HMMA.16816.F32 R16, R8, R36, RZ ;  /* 0x000000240810723c */ /* 0x000fe200000018ff */
[----:B------:R-:W-:Y:S01]  /*5f50*/  LDSM.16.MT88.4 R36, [R218+0x2800] ;  /* 0x00280000da24783b */ /* 0x000fe20000004200 */
[----:B------:R1:W-:Y:S02]  /*5f60*/  MUFU.EX2 R160, R3 ;  /* 0x0000000300a07308 */ /* 0x0003e40000000800 */
[----:B-1----:R-:W-:-:S04]  /*5f70*/  FFMA.FTZ R3, R22, c[0x0][0x2d0], -R2 ;  /* 0x0000b40016037a23 */ /* 0x002fc80000010802 */
[----:B------:R-:W-:Y:S02]  /*5f80*/  HMMA.16816.F32 R20, R8, R6, RZ ;  /* 0x000000060814723c */ /* 0x000fe400000018ff */
[----:B------:R1:W4:Y:S05]  /*5f90*/  MUFU.EX2 R138, R3 ;  /* 0x00000003008a7308 */ /* 0x00032a0000000800 */
[----:B---3--:R-:W-:Y:S01]  /*5fa0*/  F2FP.PACK_AB R6, R217, R215 ;  /* 0x000000d7d906723e */ /* 0x008fe200000000ff */
[----:B-1----:R-:W-:Y:S01]  /*5fb0*/  FFMA.FTZ R3, R48, c[0x0][0x2d0], -R2 ;  /* 0x0000b40030037a23 */ /* 0x002fe20000010802 */
[----:B----4-:R-:W-:-:S03]  /*5fc0*/  F2FP.PACK_AB R5, R138, R160 ;  /* 0x000000a08a05723e */ /* 0x010fc600000000ff */
[----:B------:R1:W-:Y:S02]  /*5fd0*/  MUFU.EX2 R179, R3 ;  /* 0x0000000300b37308 */ /* 0x0003e40000000800 */
[----:B-1----:R-:W-:Y:S02]  /*5fe0*/  FFMA.FTZ R3, R49, c[0x0][0x2d0], -R2 ;  /* 0x0000b40031037a23 */ /* 0x002fe40000010802 */
[----:B--2---:R-:W1:Y:S04]  /*5ff0*/  LDSM.16.MT88.4 R48, [R92] ;  /* 0x000000005c30783b */ /* 0x004e680000004200 */
        /* <DEDUP_REMOVED lines=26> */
[----:B--2---:R-:W-:-:S07]  /*61a0*/  FFMA.FTZ R3, R66, c[0x0][0x2d0], -R2 ;  /* 0x0000b40042037a23 */ /* 0x004fce0000010802 */
[C---:B------:R-:W-:Y:S01]  /*61b0*/  HMMA.16816.F32 R28, R8.reuse, R62, RZ ;  /* 0x0000003e081c723c */ /* 0x040fe200000018ff */
[----:B------:R-:W2:Y:S07]  /*61c0*/  LDSM.16.MT88.4 R60, [R171+0x4000] ;  /* 0x00400000ab3c783b */ /* 0x000eae0000004200 */
[----:B----4-:R-:W-:Y:S08]  /*61d0*/  HMMA.16816.F32 R16, R8, R20, RZ ;  /* 0x000000140810723c */ /* 0x010ff000000018ff */
[C---:B------:R-:W-:Y:S08]  /*61e0*/  HMMA.16816.F32 R140, R4.reuse, R26, R12 ;  /* 0x0000001a048c723c */ /* 0x040ff0000000180c */
[----:B-----5:R-:W-:Y:S01]  /*61f0*/  HMMA.16816.F32 R128, R4, R40, R32 ;  /* 0x000000280480723c */ /* 0x020fe20000001820 */
[----:B------:R-:W3:Y:S07]  /*6200*/  LDSM.16.MT88.4 R32, [R218+0x4000] ;  /* 0x00400000da20783b */ /* 0x000eee0000004200 */
        /* <DEDUP_REMOVED lines=10> */
[----:B--2---:R-:W-:Y:S08]  /*62b0*/  HMMA.16816.F32 R12, R8, R60, RZ ;  /* 0x0000003c080c723c */ /* 0x004ff000000018ff */
[C---:B------:R-:W-:Y:S08]  /*62c0*/  HMMA.16816.F32 R80, R4.reuse, R46, R16 ;  /* 0x0000002e0450723c */ /* 0x040ff00000001810 */
[----:B------:R-:W-:Y:S01]  /*62d0*/  HMMA.16816.F32 R96, R4, R48, R28 ;  /* 0x000000300460723c */ /* 0x000fe2000000181c */
[----:B------:R-:W2:Y:S07]  /*62e0*/  LDSM.16.MT88.4 R28, [R172+0x4000] ;  /* 0x00400000ac1c783b */ /* 0x000eae0000004200 */
[C---:B---3--:R-:W-:Y:S08]  /*62f0*/  HMMA.16816.F32 R16, R8.reuse, R32, RZ ;  /* 0x000000200810723c */ /* 0x048ff000000018ff */
        /* <DEDUP_REMOVED lines=8> */
[----:B--2---:R-:W-:Y:S08]  /*6380*/  HMMA.16816.F32 R12, R8, R28, RZ ;  /* 0x0000001c080c723c */ /* 0x004ff000000018ff */
        /* <DEDUP_REMOVED lines=8> */
[----:B-1----:R1:W-:Y:S02]  /*6410*/  MUFU.EX2 R92, R3 ;  /* 0x00000003005c7308 */ /* 0x0023e40000000800 */
        /* <DEDUP_REMOVED lines=13> */
[--C-:B------:R-:W-:Y:S02]  /*64f0*/  FFMA.FTZ R14, R95, c[0x0][0x2d0], -R0.reuse ;  /* 0x0000b4005f0e7a23 */ /* 0x100fe40000010800 */
[----:B------:R-:W-:Y:S02]  /*6500*/  FFMA.FTZ R0, R75, c[0x0][0x2d0], -R0 ;  /* 0x0000b4004b007a23 */ /* 0x000fe40000010800 */
[----:B------:R2:W3:Y:S08]  /*6510*/  MUFU.EX2 R102, R3 ;  /* 0x0000000300667308 */ /* 0x0004f00000000800 */
[----:B------:R4:W-:Y:S01]  /*6520*/  MUFU.EX2 R183, R0 ;  /* 0x0000000000b77308 */ /* 0x0009e20000000800 */
[----:B--2---:R-:W-:Y:S01]  /*6530*/  FFMA.FTZ R3, R68, c[0x0][0x2d0], -R2 ;  /* 0x0000b40044037a23 */ /* 0x004fe20000010802 */
[----:B---3--:R-:W-:-:S06]  /*6540*/  F2FP.PACK_AB R5, R102, R92 ;  /* 0x0000005c6605723e */ /* 0x008fcc00000000ff */
[----:B------:R-:W-:Y:S01]  /*6550*/  MUFU.EX2 R14, R14 ;  /* 0x0000000e000e7308 */ /* 0x000fe20000000800 */
[----:B----4-:R-:W-:-:S07]  /*6560*/  FFMA.FTZ R0, R163, c[0x0][0x2d0], -R2 ;  /* 0x0000b400a3007a23 */ /* 0x010fce0000010802 */
[----:B------:R2:W-:Y:S08]  /*6570*/  MUFU.EX2 R103, R3 ;  /* 0x0000000300677308 */ /* 0x0005f00000000800 */
[----:B------:R-:W-:Y:S01]  /*6580*/  MUFU.EX2 R12, R12 ;  /* 0x0000000c000c7308 */ /* 0x000fe20000000800 */
[----:B--2---:R-:W-:-:S07]  /*6590*/  FFMA.FTZ R3, R69, c[0x0][0x2d0], -R2 ;  /* 0x0000b40045037a23 */ /* 0x004fce0000010802 */
[----:B------:R2:W3:Y:S02]  /*65a0*/  MUFU.EX2 R136, R3 ;  /* 0x0000000300887308 */ /* 0x0004e40000000800 */
[----:B--2---:R-:W-:Y:S01]  /*65b0*/  FADD.FTZ R3, R156, R4 ;  /* 0x000000049c037221 */ /* 0x004fe20000010000 */
[----:B------:R-:W-:Y:S02]  /*65c0*/  F2FP.PACK_AB R4, R192, R182 ;  /* 0x000000b6c004723e */ /* 0x000fe400000000ff */
[----:B---3--:R-:W-:Y:S01]  /*65d0*/  F2FP.PACK_AB R7, R136, R103 ;  /* 0x000000678807723e */ /* 0x008fe200000000ff */
[----:B------:R-:W-:Y:S02]  /*65e0*/  FADD.FTZ R15, R157, R3 ;  /* 0x000000039d0f7221 */ /* 0x000fe40000010000 */
[----:B------:R-:W-:-:S04]  /*65f0*/  FADD.FTZ R3, R65, R64 ;  /* 0x0000004041037221 */ /* 0x000fc80000010000 */
        /* <DEDUP_REMOVED lines=26> */
[----:B------:R-:W-:-:S06]  /*67a0*/  F2FP.PACK_AB R98, R183, R12 ;  /* 0x0000000cb762723e */ /* 0x000fcc00000000ff */
        /* <DEDUP_REMOVED lines=17> */
[----:B------:R-:W-:-:S02]  /*68c0*/  FFMA.FTZ R4, R176, c[0x0][0x2d0], -R2 ;  /* 0x0000b400b0047a23 */ /* 0x000fc40000010802 */
[--C-:B-1----:R-:W-:Y:S02]  /*68d0*/  FFMA.FTZ R0, R173, c[0x0][0x2d0], -R2.reuse ;  /* 0x0000b400ad007a23 */ /* 0x102fe40000010802 */
[----:B------:R-:W-:Y:S01]  /*68e0*/  FFMA.FTZ R2, R161, c[0x0][0x2d0], -R2 ;  /* 0x0000b400a1027a23 */ /* 0x000fe20000010802 */
[----:B------:R1:W-:Y:S08]  /*68f0*/  MUFU.EX2 R8, R4 ;  /* 0x0000000400087308 */ /* 0x0003f00000000800 */
[----:B------:R-:W2:Y:S08]  /*6900*/  MUFU.EX2 R11, R0 ;  /* 0x00000000000b7308 */ /* 0x000eb00000000800 */
[----:B------:R-:W3:Y:S01]  /*6910*/  MUFU.EX2 R9, R2 ;  /* 0x0000000200097308 */ /* 0x000ee20000000800 */
[----:B-1----:R-:W-:Y:S01]  /*6920*/  LDSM.16.MT88.4 R4, [R220+0x5800] ;  /* 0x00580000dc04783b */ /* 0x002fe20000004200 */
[----:B--2---:R-:W-:Y:S01]  /*6930*/  F2FP.PACK_AB R97, R11, R10 ;  /* 0x0000000a0b61723e */ /* 0x004fe200000000ff */
[----:B------:R-:W-:-:S02]  /*6940*/  FADD.FTZ R0, R137, R3 ;  /* 0x0000000389007221 */ /* 0x000fc40000010000 */
[----:B------:R-:W-:Y:S02]  /*6950*/  FADD.FTZ R3, R214, R15 ;  /* 0x0000000fd6037221 */ /* 0x000fe40000010000 */
        /* <DEDUP_REMOVED lines=18> */
[----:B------:R-:W-:Y:S01]  /*6a80*/  FADD.FTZ R0, R209, R3 ;  /* 0x00000003d1007221 */ /* 0x000fe20000010000 */
[----:B------:R-:W-:Y:S01]  /*6a90*/  IADD3 R3, R181, -0x3, RZ ;  /* 0xfffffffdb5037810 */ /* 0x000fe20007ffe0ff */
[----:B------:R-:W-:Y:S01]  /*6aa0*/  FADD.FTZ R2, R136, R2 ;  /* 0x0000000288027221 */ /* 0x000fe20000010000 */
[----:B------:R-:W-:Y:S01]  /*6ab0*/  HMMA.16816.F32 R44, R96, R48, R68 ;  /* 0x00000030602c723c */ /* 0x000fe20000001844 */
[----:B------:R-:W-:Y:S01]  /*6ac0*/  FADD.FTZ R0, R14, R0 ;  /* 0x000000000e007221 */ /* 0x000fe20000010000 */
[----:B------:R-:W-:Y:S01]  /*6ad0*/  ISETP.GE.AND P0, PT, R3, R188, PT ;  /* 0x000000bc0300720c */ /* 0x000fe20003f06270 */
[----:B------:R-:W-:Y:S02]  /*6ae0*/  FADD.FTZ R2, R10, R2 ;  /* 0x000000020a027221 */ /* 0x000fe40000010000 */
[----:B------:R-:W-:-:S02]  /*6af0*/  FADD.FTZ R0, R13, R0 ;  /* 0x000000000d007221 */ /* 0x000fc40000010000 */
[----:B------:R-:W-:Y:S01]  /*6b00*/  FADD.FTZ R2, R11, R2 ;  /* 0x000000020b027221 */ /* 0x000fe20000010000 */
[C---:B------:R-:W-:Y:S01]  /*6b10*/  HMMA.16816.F32 R40, R96.reuse, R42, R64 ;  /* 0x0000002a6028723c */ /* 0x040fe20000001840 */
[----:B------:R-:W1:Y:S01]  /*6b20*/  LDSM.16.MT88.4 R64, [R220+0x3800] ;  /* 0x00380000dc40783b */ /* 0x000e620000004200 */
[----:B------:R-:W-:Y:S02]  /*6b30*/  FADD.FTZ R0, R12, R0 ;  /* 0x000000000c007221 */ /* 0x000fe40000010000 */
[----:B------:R-:W-:Y:S02]  /*6b40*/  FADD.FTZ R2, R8, R2 ;  /* 0x0000000208027221 */ /* 0x000fe40000010000 */
[----:B------:R-:W-:Y:S02]  /*6b50*/  FADD.FTZ R183, R183, R0 ;  /* 0x00000000b7b77221 */ /* 0x000fe40000010000 */
[----:B------:R-:W-:Y:S01]  /*6b60*/  HMMA.16816.F32 R48, R96, R50, R72 ;  /* 0x000000326030723c */ /* 0x000fe20000001848 */
[----:B------:R-:W2:Y:S01]  /*6b70*/  LDSM.16.MT88.4 R72, [R171+0x5800] ;  /* 0x00580000ab48783b */ /* 0x000ea20000004200 */
[----:B------:R-:W-:-:S06]  /*6b80*/  FADD.FTZ R184, R9, R2 ;  /* 0x0000000209b87221 */ /* 0x000fcc0000010000 */
        /* <DEDUP_REMOVED lines=23> */
[----:B------:R-:W-:Y:S02]  /*6d00*/  IMAD.MOV.U32 R173, RZ, RZ, c[0x0][0x2b8] ;  /* 0x0000ae00ffad7624 */ /* 0x000fe400078e00ff */
[----:B------:R-:W-:-:S02]  /*6d10*/  IMAD R163, R187, 0x20, R205 ;  /* 0x00000020bba37824 */ /* 0x000fc400078e02cd */
[----:B------:R-:W-:Y:S01]  /*6d20*/  IMAD.MOV.U32 R174, RZ, RZ, RZ ;  /* 0x000000ffffae7224 */ /* 0x000fe200078e00ff */
[----:B------:R-:W-:Y:S02]  /*6d30*/  ISETP.NE.AND P5, PT, R173, 0x1, PT ;  /* 0x00000001ad00780c */ /* 0x000fe40003fa5270 */
[C---:B------:R-:W-:Y:S02]  /*6d40*/  IADD3 R2, R163.reuse, R178, R193 ;  /* 0x000000b2a3027210 */ /* 0x040fe40007ffe0c1 */
[----:B------:R-:W-:Y:S02]  /*6d50*/  ISETP.GT.AND P4, PT, R163, 0x3f, PT ;  /* 0x0000003fa300780c */ /* 0x000fe40003f84270 */
[----:B------:R-:W-:-:S05]  /*6d60*/  IADD3 R2, R2, -0x80, RZ ;  /* 0xffffff8002027810 */ /* 0x000fca0007ffe0ff */
        /* <DEDUP_REMOVED lines=10> */
[C---:B------:R-:W-:Y:S01]  /*6e10*/  IMAD.SHL.U32 R18, R185.reuse, 0x2, RZ ;  /* 0x00000002b9127824 */ /* 0x040fe200078e00ff */
        /* <DEDUP_REMOVED lines=23> */
.L_x_2184:
[----:B------:R-:W-:Y:S05]  /*6f90*/  BRA.DIV ~URZ, `(.L_x_2051) ;  /* 0x000111e27f007947 */ /* 0x000fea000b800000 */
[----:B------:R-:W3:Y:S02]  /*6fa0*/  SHFL.IDX PT, R0, R12, RZ, 0x181f ;  /* 0x00181fff0c007589 */ /* 0x000ee400000e0000 */
[----:B---3--:R-:W-:-:S05]  /*6fb0*/  IADD3 R8, P0, R0, R17, RZ ;  /* 0x0000001100087210 */ /* 0x008fca0007f1e0ff */
[----:B--2---:R-:W-:Y:S01]  /*6fc0*/  IMAD.X R9, R4, 0x1, R14, P0 ;  /* 0x0000000104097824 */ /* 0x004fe200000e060e */
[----:B------:R-:W-:-:S05]  /*6fd0*/  IADD3 R6, P0, R0, R16, RZ ;  /* 0x0000001000067210 */ /* 0x000fca0007f1e0ff */
[----:B------:R-:W-:Y:S01]  /*6fe0*/  IMAD.X R7, R4, 0x1, R13, P0 ;  /* 0x0000000104077824 */ /* 0x000fe200000e060d */
[----:B------:R-:W-:Y:S02]  /*6ff0*/  IADD3 R2, P0, R0, R18, RZ ;  /* 0x0000001200027210 */ /* 0x000fe40007f1e0ff */
[----:B------:R-:W2:Y:S03]  /*7000*/  SHFL.IDX PT, R0, R12, 0x1, 0x181f ;  /* 0x00381f000c007f89 */ /* 0x000ea600000e0000 */
[----:B------:R-:W-:Y:S01]  /*7010*/  IMAD.X R3, R4, 0x1, R15, P0 ;  /* 0x0000000104037824 */ /* 0x000fe200000e060f */
[----:B------:R-:W-:Y:S01]  /*7020*/  ISETP.GE.AND P0, PT, R177, c[0x0][0x1d4], PT ;  /* 0x00007500b1007a0c */ /* 0x000fe20003f06270 */
[----:B------:R3:W4:Y:S03]  /*7030*/  SHFL.IDX PT, R4, R5, 0x1, 0x181f ;  /* 0x00381f0005047f89 */ /* 0x00072600000e0000 */
[----:B------:R-:W-:-:S09]  /*7040*/  SEL R11, RZ, 0x10, P0 ;  /* 0x00000010ff0b7807 */ /* 0x000fd20000000000 */
[----:B------:R1:W-:Y:S01]  /*7050*/  LDGSTS.E.BYPASS.LTC128B.128 [R204+0xc100], [R8.64], !P0 ;  /* 0x0c10000008cc7fae */ /* 0x0003e2000c101d46 */
[----:B------:R-:W-:-:S04]  /*7060*/  ISETP.GE.AND P0, PT, R186, c[0x0][0x1d4], PT ;  /* 0x00007500ba007a0c */ /* 0x000fc80003f06270 */
[----:B------:R-:W-:-:S09]  /*7070*/  SEL R10, RZ, 0x10, P0 ;  /* 0x00000010ff0a7807 */ /* 0x000fd20000000000 */
[----:B------:R1:W-:Y:S01]  /*7080*/  LDGSTS.E.BYPASS.LTC128B.128 [R204+0xe100], [R6.64], !P0 ;  /* 0x0e10000006cc7fae */ /* 0x0003e2000c101d46 */
[----:B------:R-:W-:-:S04]  /*7090*/  ISETP.GE.AND P0, PT, R185, c[0x0][0x1d4], PT ;  /* 0x00007500b9007a0c */ /* 0x000fc80003f06270 */
[----:B-1-3--:R-:W-:-:S09]  /*70a0*/  SEL R5, RZ, 0x10, P0 ;  /* 0x00000010ff057807 */ /* 0x00afd20000000000 */
[----:B------:R1:W-:Y:S02]  /*70b0*/  LDGSTS.E.BYPASS.LTC128B.128 [R204+0x10100], [R2.64], !P0 ;  /* 0x1010000002cc7fae */ /* 0x0003e4000c101d46 */
.L_x_2185:
[----:B-12-4-:R-:W-:-:S04]  /*70c0*/  IADD3 R2, -R10, 0x10, RZ ;  /* 0x000000100a027810 */ /* 0x016fc80007ffe1ff */
[----:B------:R-:W-:-:S04]  /*70d0*/  LOP3.LUT R2, R2, 0xf, RZ, 0xc0, !PT ;  /* 0x0000000f02027812 */ /* 0x000fc800078ec0ff */
[----:B------:R-:W-:Y:S02]  /*70e0*/  IADD3 R6, P3, P0, R2, R0, R16 ;  /* 0x0000000002067210 */ /* 0x000fe4000787e010 */
[----:B------:R-:W-:Y:S02]  /*70f0*/  IADD3 R2, -R11, 0x10, RZ ;  /* 0x000000100b027810 */ /* 0x000fe40007ffe1ff */
[----:B------:R-:W-:Y:S02]  /*7100*/  IADD3.X R7, RZ, R4, R13, P3, P0 ;  /* 0x00000004ff077210 */ /* 0x000fe40001fe040d */
        /* <DEDUP_REMOVED lines=16> */
.L_x_2049:
[----:B------:R-:W-:Y:S05]  /*7210*/  BSYNC B0 ;  /* 0x0000000000007941 */ /* 0x000fea0003800000 */
.L_x_2048:
[----:B------:R-:W-:Y:S01]  /*7220*/  IMAD.MOV.U32 R0, RZ, RZ, c[0x0][0x2c4] ;  /* 0x0000b100ff007624 */ /* 0x000fe200078e00ff */
[----:B------:R-:W0:Y:S01]  /*7230*/  LDGDEPBAR ;  /* 0x00000000000079af */ /* 0x000e220000000000 */
[----:B-1----:R-:W-:Y:S01]  /*7240*/  IMAD.MOV.U32 R3, RZ, RZ, c[0x0][0x32c] ;  /* 0x0000cb00ff037624 */ /* 0x002fe200078e00ff */
[----:B------:R-:W-:Y:S02]  /*7250*/  IADD3 R173, R181, -0x2, RZ ;  /* 0xfffffffeb5ad7810 */ /* 0x000fe40007ffe0ff */
[----:B------:R-:W-:Y:S01]  /*7260*/  ISETP.NE.AND P0, PT, R0, 0x1, PT ;  /* 0x000000010000780c */ /* 0x000fe20003f05270 */
[----:B------:R-:W-:-:S12]  /*7270*/  IMAD.MOV.U32 R0, RZ, RZ, R203 ;  /* 0x000000ffff007224 */ /* 0x000fd800078e00cb */
[----:B------:R-:W-:-:S05]  /*7280*/  @P0 IMAD.HI.U32 R2, R203, c[0x0][0x2c8], RZ ;  /* 0x0000b200cb020a27 */ /* 0x000fca00078e00ff */
[----:B------:R-:W-:Y:S02]  /*7290*/  @P0 SHF.R.U32.HI R0, RZ, c[0x0][0x2cc], R2 ;  /* 0x0000b300ff000a19 */ /* 0x000fe40000011602 */
[----:B------:R-:W-:-:S03]  /*72a0*/  ISETP.GE.AND P0, PT, R3, 0x1, PT ;  /* 0x000000010300780c */ /* 0x000fc60003f06270 */
[----:B------:R-:W-:-:S05]  /*72b0*/  IMAD.IADD R2, R219, 0x1, R0 ;  /* 0x00000001db027824 */ /* 0x000fca00078e0200 */
[----:B------:R-:W-:-:S05]  /*72c0*/  IADD3 R0, R2, c[0x0][0x328], RZ ;  /* 0x0000ca0002007a10 */ /* 0x000fca0007ffe0ff */
[----:B------:R-:W-:Y:S05]  /*72d0*/  @!P0 BRA `(.L_x_2052) ;  /* 0x0000013000008947 */ /* 0x000fea0003800000 */
        /* <DEDUP_REMOVED lines=11> */
.L_x_2054:
[----:B------:R-:W-:-:S04]  /*7390*/  MOV R2, 0x1 ;  /* 0x0000000100027802 */ /* 0x000fc80000000f00 */
[----:B------:R-:W-:-:S13]  /*73a0*/  ISETP.NE.AND P0, PT, R2, c[0x0][0x32c], PT ;  /* 0x0000cb0002007a0c */ /* 0x000fda0003f05270 */
[----:B------:R-:W-:-:S05]  /*73b0*/  @P0 IMAD.HI.U32 R2, R3, c[0x0][0x330], RZ ;  /* 0x0000cc0003020a27 */ /* 0x000fca00078e00ff */
[----:B------:R-:W-:Y:S02]  /*73c0*/  @P0 SHF.R.U32.HI R3, RZ, c[0x0][0x334], R2 ;  /* 0x0000cd00ff030a19 */ /* 0x000fe40000011602 */
.L_x_2055:
[----:B------:R-:W-:Y:S05]  /*73d0*/  BSYNC B0 ;  /* 0x0000000000007941 */ /* 0x000fea0003800000 */
.L_x_2053:
[----:B------:R-:W-:-:S05]  /*73e0*/  MOV R2, c[0x0][0x32c] ;  /* 0x0000cb0000027a02 */ /* 0x000fca0000000f00 */
[----:B------:R-:W-:-:S05]  /*73f0*/  IMAD R3, R3, R2, c[0x0][0x32c] ;  /* 0x0000cb0003037624 */ /* 0x000fca00078e0202 */
[----:B------:R-:W-:-:S04]  /*7400*/  IMNMX R0, R0, R3, PT ;  /* 0x0000000300007217 */ /* 0x000fc80003800200 */
.L_x_2052:
[----:B------:R-:W-:Y:S01]  /*7410*/  SHF.R.S32.HI R2, RZ, 0x1f, R0 ;  /* 0x0000001fff027819 */ /* 0x000fe20000011400 */
[----:B------:R-:W-:Y:S02]  /*7420*/  IMAD.MOV.U32 R163, RZ, RZ, 0x1 ;  /* 0x00000001ffa37424 */ /* 0x000fe400078e00ff */
[----:B------:R-:W-:Y:S01]  /*7430*/  IMAD.MOV.U32 R178, RZ, RZ, RZ ;  /* 0x000000ffffb27224 */ /* 0x000fe200078e00ff */
[----:B------:R-:W-:-:S04]  /*7440*/  LEA.HI R0, R2, R0, RZ, 0x6 ;  /* 0x0000000002007211 */ /* 0x000fc800078f30ff */
[----:B------:R-:W-:-:S04]  /*7450*/  SHF.R.S32.HI R0, RZ, 0x6, R0 ;  /* 0x00000006ff007819 */ /* 0x000fc80000011400 */
[----:B------:R-:W-:-:S04]  /*7460*/  IMNMX R192, R188, R0, !PT ;  /* 0x00000000bcc07217 */ /* 0x000fc80007800200 */
[----:B------:R-:W-:-:S13]  /*7470*/  ISETP.GE.AND P0, PT, R173, R192, PT ;  /* 0x000000c0ad00720c */ /* 0x000fda0003f06270 */
[----:B------:R-:W-:Y:S05]  /*7480*/  @!P0 BRA `(.L_x_2056) ;  /* 0x00003eb000008947 */ /* 0x000fea0003800000 */
[----:B------:R-:W-:Y:S01]  /*7490*/  ISETP.GE.AND P0, PT, R177, c[0x0][0x1d4], PT ;  /* 0x00007500b1007a0c */ /* 0x000fe20003f06270 */
[----:B------:R-:W-:Y:S01]  /*74a0*/  IMAD.MOV.U32 R103, RZ, RZ, R100 ;  /* 0x000000ffff677224 */ /* 0x000fe200078e0064 */
[----:B------:R-:W-:Y:S01]  /*74b0*/  LOP3.LUT R213, R213, 0xfffffffb, RZ, 0xc0, !PT ;  /* 0xfffffffbd5d57812 */ /* 0x000fe200078ec0ff */
[----:B------:R-:W-:Y:S02]  /*74c0*/  IMAD.MOV.U32 R102, RZ, RZ, R101 ;  /* 0x000000ffff667224 */ /* 0x000fe400078e0065 */
[----:B------:R-:W-:Y:S02]  /*74d0*/  IMAD.MOV.U32 R176, RZ, RZ, R173 ;  /* 0x000000ffffb07224 */ /* 0x000fe400078e00ad */
[----:B------:R-:W-:Y:S02]  /*74e0*/  IMAD.MOV.U32 R178, RZ, RZ, RZ ;  /* 0x000000ffffb27224 */ /* 0x000fe400078e00ff */
[----:B------:R-:W-:-:S04]  /*74f0*/  IMAD.MOV.U32 R163, RZ, RZ, 0x1 ;  /* 0x00000001ffa37424 */ /* 0x000fc800078e00ff */
[----:B------:R-:W-:Y:S02]  /*7500*/  @P0 LOP3.LUT R213, R213, 0x4, RZ, 0xfc, !PT ;  /* 0x00000004d5d50812 */ /* 0x000fe400078efcff */
[----:B------:R-:W-:Y:S02]  /*7510*/  ISETP.GE.AND P0, PT, R186, c[0x0][0x1d4], PT ;  /* 0x00007500ba007a0c */ /* 0x000fe40003f06270 */
[----:B------:R-:W-:-:S11]  /*7520*/  LOP3.LUT R213, R213, 0xfffffffd, RZ, 0xc0, !PT ;  /* 0xfffffffdd5d57812 */ /* 0x000fd600078ec0ff */
[----:B------:R-:W-:Y:S02]  /*7530*/  @P0 LOP3.LUT R213, R213, 0x2, RZ, 0xfc, !PT ;  /* 0x00000002d5d50812 */ /* 0x000fe400078efcff */
.L_x_2073:
[----:B------:R-:W-:Y:S04]  /*7540*/  DEPBAR.LE SB0, 0x2 ;  /* 0x000080800000791a */ /* 0x000fe80000000000 */
[----:B------:R-:W-:Y:S01]  /*7550*/  WARPSYNC 0xffffffff ;  /* 0xffffffff00007948 */ /* 0x000fe20003800000 */
[----:B------:R-:W-:Y:S01]  /*7560*/  BAR.SYNC.DEFER_BLOCKING 0x0 ;  /* 0x0000000000007b1d */ /* 0x000fe20000010000 */
[----:B------:R-:W-:Y:S01]  /*7570*/  IMAD R161, R163, 0x6000, RZ ;  /* 0x00006000a3a17824 */ /* 0x000fe200078e02ff */
[----:B------:R-:W-:Y:S04]  /*7580*/  ISETP.GE.AND P0, PT, R188, R176, PT ;  /* 0x000000b0bc00720c */ /* 0x000fe80003f06270 */
[----:B------:R-:W-:Y:S04]  /*7590*/  IADD3 R0, R170, R161, RZ ;  /* 0x000000a1aa007210 */ /* 0x000fe80007ffe0ff */
[----:B------:R-:W-:Y:S01]  /*75a0*/  IADD3 R100, R168, R0, RZ ;  /* 0x00000000a8647210 */ /* 0x000fe20007ffe0ff */
        /* <DEDUP_REMOVED lines=35> */
[----:B------:R4:W3:Y:S02]  /*77e0*/  SHFL.IDX PT, R5, R12, RZ, 0x181f ;  /* 0x00181fff0c057589 */ /* 0x0008e400000e0000 */
.L_x_2186:
[----:B------:R-:W-:-:S05]  /*77f0*/  BRA.DIV ~URZ, `(.L_x_2060) ;  /* 0x00010c327f007947 */ /* 0x000fca000b800000 */
[----:B------:R-:W5:Y:S01]  /*7800*/  SHFL.IDX PT, R2, R13, RZ, 0x181f ;  /* 0x00181fff0d027589 */ /* 0x000f6200000e0000 */
[----:B------:R-:W-:Y:S01]  /*7810*/  ISETP.GE.AND P4, PT, R177, c[0x0][0x1d4], PT ;  /* 0x00007500b1007a0c */ /* 0x000fe20003f86270 */
[----:B------:R-:W-:Y:S01]  /*7820*/  IMAD R4, R178, 0x6000, R206 ;  /* 0x00006000b2047824 */ /* 0x000fe200078e02ce */
[----:B------:R-:W-:Y:S04]  /*7830*/  ISETP.GE.AND P3, PT, R186, c[0x0][0x1d4], PT ;  /* 0x00007500ba007a0c */ /* 0x000fe80003f66270 */
[----:B------:R-:W-:Y:S02]  /*7840*/  SEL R15, RZ, 0x10, P3 ;  /* 0x00000010ff0f7807 */ /* 0x000fe40001800000 */
[C---:B-----5:R-:W-:Y:S05]  /*7850*/  IADD3 R6, P0, R2.reuse, R28, RZ ;  /* 0x0000001c02067210 */ /* 0x060fea0007f1e0ff */
[C---:B---3--:R-:W-:Y:S05]  /*7860*/  IMAD.X R7, R5.reuse, 0x1, R20, P0 ;  /* 0x0000000105077824 */ /* 0x048fea00000e0614 */
[----:B------:R-:W-:Y:S01]  /*7870*/  @!PT LDS RZ, [RZ] ;  /* 0x00000000fffff984 */ /* 0x000fe20000000800 */
[----:B------:R-:W-:Y:S01]  /*7880*/  @!PT LDS RZ, [RZ] ;  /* 0x00000000fffff984 */ /* 0x000fe20000000800 */
[----:B------:R3:W-:Y:S02]  /*7890*/  LDGSTS.E.BYPASS.LTC128B.128 [R4], [R6.64], !P4 ;  /* 0x0000000006047fae */ /* 0x0007e4000e101d46 */
[C---:B---3--:R-:W-:Y:S05]  /*78a0*/  IADD3 R6, P0, R2.reuse, R23, RZ ;  /* 0x0000001702067210 */ /* 0x048fea0007f1e0ff */
[C---:B------:R-:W-:Y:S01]  /*78b0*/  IMAD.X R7, R5.reuse, 0x1, R21, P0 ;  /* 0x0000000105077824 */ /* 0x040fe200000e0615 */
[----:B------:R-:W-:Y:S04]  /*78c0*/  IADD3 R2, P0, R2, R29, RZ ;  /* 0x0000001d02027210 */ /* 0x000fe80007f1e0ff */
[----:B------:R3:W-:Y:S01]  /*78d0*/  LDGSTS.E.BYPASS.LTC128B.128 [R4+0x2000], [R6.64], !P3 ;  /* 0x0200000006047fae */ /* 0x0007e2000d901d46 */
[----:B------:R-:W-:Y:S01]  /*78e0*/  IMAD.X R3, R5, 0x1, R22, P0 ;  /* 0x0000000105037824 */ /* 0x000fe200000e0616 */
[----:B------:R-:W-:Y:S02]  /*78f0*/  ISETP.GE.AND P0, PT, R185, c[0x0][0x1d4], PT ;  /* 0x00007500b9007a0c */ /* 0x000fe40003f06270 */
[----:B------:R4:W2:Y:S02]  /*7900*/  SHFL.IDX PT, R5, R12, 0x1, 0x181f ;  /* 0x00381f000c057f89 */ /* 0x0008a400000e0000 */
[----:B------:R-:W-:Y:S09]  /*7910*/  SEL R14, RZ, 0x10, P0 ;  /* 0x00000010ff0e7807 */ /* 0x000ff20000000000 */
[----:B------:R5:W-:Y:S01]  /*7920*/  LDGSTS.E.BYPASS.LTC128B.128 [R4+0x4000], [R2.64], !P0 ;  /* 0x0400000002047fae */ /* 0x000be2000c101d46 */
[----:B---3--:R-:W-:Y:S03]  /*7930*/  SEL R7, RZ, 0x10, P4 ;  /* 0x00000010ff077807 */ /* 0x008fe60002000000 */
[----:B-----5:R4:W3:Y:S04]  /*7940*/  SHFL.IDX PT, R2, R13, 0x1, 0x181f ;  /* 0x00381f000d027f89 */ /* 0x0208e800000e0000 */
.L_x_2187:
[----:B--2---:R-:W-:Y:S02]  /*7950*/  IADD3 R3, -R15, 0x10, RZ ;  /* 0x000000100f037810 */ /* 0x004fe40007ffe1ff */
[----:B------:R-:W-:Y:S02]  /*7960*/  ISETP.NE.U32.AND P6, PT, R7, RZ, PT ;  /* 0x000000ff0700720c */ /* 0x000fe40003fc5070 */
[----:B------:R-:W-:Y:S04]  /*7970*/  LOP3.LUT R3, R3, 0xf, RZ, 0xc0, !PT ;  /* 0x0000000f03037812 */ /* 0x000fe800078ec0ff */
[-C--:B---3--:R-:W-:Y:S02]  /*7980*/  IADD3 R6, P3, P0, R3, R2.reuse, R23 ;  /* 0x0000000203067210 */ /* 0x088fe4000787e017 */
[----:B------:R-:W-:Y:S02]  /*7990*/  IADD3 R3, -R7, 0x10, RZ ;  /* 0x0000001007037810 */ /* 0x000fe40007ffe1ff */
[-C--:B------:R-:W-:Y:S02]  /*79a0*/  IADD3.X R7, RZ, R5.reuse, R21, P3, P0 ;  /* 0x00000005ff077210 */ /* 0x080fe40001fe0415 */
[----:B------:R-:W-:Y:S04]  /*79b0*/  LOP3.LUT R3, R3, 0xf, RZ, 0xc0, !PT ;  /* 0x0000000f03037812 */ /* 0x000fe800078ec0ff */
[-C--:B----4-:R-:W-:Y:S02]  /*79c0*/  IADD3 R12, P5, P4, R3, R2.reuse, R28 ;  /* 0x00000002030c7210 */ /* 0x090fe40007cbe01c */
[C---:B------:R-:W-:Y:S02]  /*79d0*/  IADD3 R3, -R14.reuse, 0x10, RZ ;  /* 0x000000100e037810 */ /* 0x040fe40007ffe1ff */
[-C--:B------:R-:W-:Y:S02]  /*79e0*/  IADD3.X R13, RZ, R5.reuse, R20, P5, P4 ;  /* 0x00000005ff0d7210 */ /* 0x080fe40002fe8414 */
[----:B------:R-:W-:Y:S03]  /*79f0*/  LOP3.LUT R3, R3, 0xf, RZ, 0xc0, !PT ;  /* 0x0000000f03037812 */ /* 0x000fe600078ec0ff */
[----:B------:R-:W-:Y:S01]  /*7a00*/  @!PT LDS RZ, [RZ] ;  /* 0x00000000fffff984 */ /* 0x000fe20000000800 */
[----:B------:R-:W-:Y:S01]  /*7a10*/  @!PT LDS RZ, [RZ] ;  /* 0x00000000fffff984 */ /* 0x000fe20000000800 */
[----:B------:R-:W-:Y:S01]  /*7a20*/  @!PT LDS RZ, [RZ] ;  /* 0x00000000fffff984 */ /* 0x000fe20000000800 */
[----:B------:R2:W-:Y:S01]  /*7a30*/  LDGSTS.E.BYPASS.LTC128B.128.ZFILL [R4+0x1000], [R12.64], P6 ;  /* 0x010000000c047fae */ /* 0x0005e2000b141d46 */
[----:B------:R-:W-:Y:S04]  /*7a40*/  IADD3 R2, P3, P0, R3, R2, R29 ;  /* 0x0000000203027210 */ /* 0x000fe8000787e01d */
[----:B------:R-:W-:Y:S02]  /*7a50*/  IADD3.X R3, RZ, R5, R22, P3, P0 ;  /* 0x00000005ff037210 */ /* 0x000fe40001fe0416 */
[----:B------:R-:W-:Y:S11]  /*7a60*/  ISETP.NE.U32.AND P0, PT, R15, RZ, PT ;  /* 0x000000ff0f00720c */ /* 0x000ff60003f05070 */
[----:B------:R-:W-:Y:S02]  /*7a70*/  @!UPT UIADD3 URZ, URZ, URZ, URZ ;  /* 0x0000003f3f3ff290 */ /* 0x000fe4000fffe03f */
[----:B------:R2:W-:Y:S01]  /*7a80*/  LDGSTS.E.BYPASS.LTC128B.128.ZFILL [R4+0x3000], [R6.64], P0 ;  /* 0x0300000006047fae */ /* 0x0005e20008141d46 */
[----:B------:R-:W-:Y:S11]  /*7a90*/  ISETP.NE.U32.AND P0, PT, R14, RZ, PT ;  /* 0x000000ff0e00720c */ /* 0x000ff60003f05070 */
[----:B------:R-:W-:Y:S02]  /*7aa0*/  @!UPT UIADD3 URZ, URZ, URZ, URZ ;  /* 0x0000003f3f3ff290 */ /* 0x000fe4000fffe03f */
[----:B------:R2:W-:Y:S02]  /*7ab0*/  LDGSTS.E.BYPASS.LTC128B.128.ZFILL [R4+0x5000], [R2.64], P0 ;  /* 0x0500000002047fae */ /* 0x0005e40008141d46 */
.L_x_2058:
[----:B------:R-:W-:Y:S05]  /*7ac0*/  BSYNC B0 ;  /* 0x0000000000007941 */ /* 0x000fea0003800000 */
.L_x_2057:
[----:B------:R-:W0:Y:S01]  /*7ad0*/  LDGDEPBAR ;  /* 0x00000000000079af */ /* 0x000e220000000000 */
[----:B------:R-:W-:Y:S01]  /*7ae0*/  WARPSYNC 0xffffffff ;  /* 0xffffffff00007948 */ /* 0x000fe20003800000 */
[C---:B--23--:R-:W-:Y:S01]  /*7af0*/  HMMA.16816.F32 R4, R32.reuse, R8, RZ ;  /* 0x000000082004723c */ /* 0x04cfe200000018ff */
[----:B------:R-:W-:Y:S01]  /*7b00*/  MOV R173, c[0x0][0x2c4] ;  /* 0x0000b10000ad7a02 */ /* 0x000fe20000000f00 */
[----:B------:R-:W-:Y:S01]  /*7b10*/  ULDC UR4, c[0x0][0x324] ;  /* 0x0000c90000047ab9 */ /* 0x000fe20000000800 */
[----:B------:R-:W-:Y:S01]  /*7b20*/  ISETP.GE.AND P0, PT, R178, 0x1, PT ;  /* 0x00000001b200780c */ /* 0x000fe20003f06270 */
[----:B------:R-:W-:Y:S01]  /*7b30*/  ULOP3.LUT UR4, URZ, UR4, URZ, 0x33, !UPT ;  /* 0x000000043f047292 */ /* 0x000fe2000f8e333f */
[C---:B------:R-:W-:Y:S02]  /*7b40*/  IADD3 R160, R162.reuse, R0, RZ ;  /* 0x00000000a2a07210 */ /* 0x040fe40007ffe0ff */
[----:B------:R-:W-:Y:S01]  /*7b50*/  IADD3 R101, R162, R100, RZ ;  /* 0x00000064a2657210 */ /* 0x000fe20007ffe0ff */
[C---:B------:R-:W-:Y:S01]  /*7b60*/  HMMA.16816.F32 R8, R32.reuse, R10, RZ ;  /* 0x0000000a2008723c */ /* 0x040fe200000018ff */
[-C--:B------:R-:W-:Y:S02]  /*7b70*/  IADD3 R3, R168, R0.reuse, RZ ;  /* 0x00000000a8037210 */ /* 0x080fe40007ffe0ff */
[----:B------:R-:W-:Y:S02]  /*7b80*/  ISETP.NE.AND P3, PT, R173, 0x1, PT ;  /* 0x00000001ad00780c */ /* 0x000fe40003f65270 */
[----:B------:R-:W-:Y:S02]  /*7b90*/  IADD3 R2, R178, 0x1, RZ ;  /* 0x00000001b2027810 */ /* 0x000fe40007ffe0ff */
[----:B------:R-:W-:Y:S01]  /*7ba0*/  MOV R173, c[0x0][0x32c] ;  /* 0x0000cb0000ad7a02 */ /* 0x000fe20000000f00 */
[C---:B----4-:R-:W-:Y:S01]  /*7bb0*/  HMMA.16816.F32 R12, R32.reuse, R16, RZ ;  /* 0x00000010200c723c */ /* 0x050fe200000018ff */
[----:B------:R-:W-:Y:S02]  /*7bc0*/  SEL R178, R2, RZ, !P0 ;  /* 0x000000ff02b27207 */ /* 0x000fe40004000000 */
[----:B------:R-:W-:Y:S02]  /*7bd0*/  ISETP.GE.AND P4, PT, R173, 0x1, PT ;  /* 0x00000001ad00780c */ /* 0x000fe40003f86270 */
[----:B------:R-:W-:Y:S03]  /*7be0*/  IADD3 R2, R168, R0, R162 ;  /* 0x00000000a8027210 */ /* 0x000fe60007ffe0a2 */
        /* <DEDUP_REMOVED lines=30> */
[----:B------:R-:W-:Y:S01]  /*7dd0*/  LDSM.16.M88.4 R152, [R3+0x5800] ;  /* 0x005800000398783b */ /* 0x000fe20000000200 */
[C---:B-1----:R-:W-:Y:S08]  /*7de0*/  HMMA.16816.F32 R4, R140.reuse, R144, R4 ;  /* 0x000000908c04723c */ /* 0x042ff00000001804 */
[C---:B------:R-:W-:Y:S01]  /*7df0*/  HMMA.16816.F32 R8, R140.reuse, R146, R8 ;  /* 0x000000928c08723c */ /* 0x040fe20000001808 */
[----:B------:R-:W-:Y:S07]  /*7e00*/  LDSM.16.M88.4 R144, [R164+0x4000] ;  /* 0x00400000a490783b */ /* 0x000fee0000000200 */
[C---:B--2---:R-:W-:Y:S08]  /*7e10*/  HMMA.16816.F32 R12, R140.reuse, R136, R12 ;  /* 0x000000888c0c723c */ /* 0x044ff0000000180c */
[C---:B------:R-:W-:Y:S01]  /*7e20*/  HMMA.16816.F32 R16, R140.reuse, R138, R16 ;  /* 0x0000008a8c10723c */ /* 0x040fe20000001810 */
[----:B------:R-:W1:Y:S07]  /*7e30*/  LDSM.16.M88.4 R136, [R101+0x1800] ;  /* 0x001800006588783b */ /* 0x000e6e0000000200 */
[C---:B------:R-:W-:Y:S08]  /*7e40*/  HMMA.16816.F32 R20, R140.reuse, R148, R20 ;  /* 0x000000948c14723c */ /* 0x040ff00000001814 */
        /* <DEDUP_REMOVED lines=34> */
[----:B------:R-:W2:Y:S07]  /*8070*/  LDSM.16.M88.4 R148, [R160+0x3800] ;  /* 0x00380000a094783b */ /* 0x000eae0000000200 */
[C---:B-1----:R-:W-:Y:S08]  /*8080*/  HMMA.16816.F32 R12, R144.reuse, R136, R12 ;  /* 0x00000088900c723c */ /* 0x042ff0000000180c */
[C---:B------:R-:W-:Y:S01]  /*8090*/  HMMA.16816.F32 R16, R144.reuse, R138, R16 ;  /* 0x0000008a9010723c */ /* 0x040fe20000001810 */
[----:B------:R-:W-:Y:S07]  /*80a0*/  LDSM.16.M88.4 R136, [R166+0x4000] ;  /* 0x00400000a688783b */ /* 0x000fee0000000200 */
[C---:B---3--:R-:W-:Y:S08]  /*80b0*/  HMMA.16816.F32 R20, R144.reuse, R140, R20 ;  /* 0x0000008c9014723c */ /* 0x048ff00000001814 */
[C---:B------:R-:W-:Y:S01]  /*80c0*/  HMMA.16816.F32 R24, R144.reuse, R142, R24 ;  /* 0x0000008e9018723c */ /* 0x040fe20000001818 */
[----:B------:R-:W1:Y:S07]  /*80d0*/  LDSM.16.M88.4 R140, [R101+0x2000] ;  /* 0x00200000658c783b */ /* 0x000e6e0000000200 */
[C---:B--2---:R-:W-:Y:S08]  /*80e0*/  HMMA.16816.F32 R28, R144.reuse, R148, R28 ;  /* 0x00000094901c723c */ /* 0x044ff0000000181c */
        /* <DEDUP_REMOVED lines=58> */
[----:B------:R1:W2:Y:S04]  /*8490*/  MUFU.TANH R142, R0 ;  /* 0x00000000008e7308 */ /* 0x0002a80000002400 */
[----:B------:R-:W-:Y:S02]  /*84a0*/  FMUL.FTZ R10, R10, c[0x0][0x320] ;  /* 0x0000c8000a0a7a20 */ /* 0x000fe40000410000 */
[----:B------:R-:W-:Y:S04]  /*84b0*/  FMUL.FTZ R3, R11, c[0x0][0x320] ;  /* 0x0000c8000b037a20 */ /* 0x000fe80000410000 */
[----:B------:R-:W3:Y:S10]  /*84c0*/  MUFU.TANH R153, R10 ;  /* 0x0000000a00997308 */ /* 0x000ef40000002400 */
[----:B------:R4:W2:Y:S01]  /*84d0*/  MUFU.TANH R152, R3 ;  /* 0x0000000300987308 */ /* 0x0008a20000002400 */
[----:B-1----:R-:W-:Y:S09]  /*84e0*/  FMUL.FTZ R0, R5, c[0x0][0x320] ;  /* 0x0000c80005007a20 */ /* 0x002ff20000410000 */
[----:B------:R1:W1:Y:S01]  /*84f0*/  MUFU.TANH R141, R0 ;  /* 0x00000000008d7308 */ /* 0x0002620000002400 */
        /* <DEDUP_REMOVED lines=12> */
[----:B------:R1:W1:Y:S01]  /*85c0*/  MUFU.TANH R145, R4 ;  /* 0x0000000400917308 */ /* 0x0002620000002400 */
[----:B-----5:R-:W-:Y:S02]  /*85d0*/  FMUL.FTZ R0, R9, c[0x0][0x320] ;  /* 0x0000c80009007a20 */ /* 0x020fe40000410000 */
[----:B------:R-:W5:Y:S07]  /*85e0*/  LDSM.16.M88.4 R8, [R2+0x5800] ;  /* 0x005800000208783b */ /* 0x000f6e0000000200 */
[----:B------:R2:W2:Y:S01]  /*85f0*/  MUFU.TANH R137, R0 ;  /* 0x0000000000897308 */ /* 0x0004a20000002400 */
[----:B-1----:R-:W-:Y:S01]  /*8600*/  IADD3 R4, R212, R203, RZ ;  /* 0x000000cbd4047210 */ /* 0x002fe20007ffe0ff */
[----:B--2---:R-:W-:Y:S08]  /*8610*/  FMUL.FTZ R0, R12, c[0x0][0x320] ;  /* 0x0000c8000c007a20 */ /* 0x004ff00000410000 */
[----:B------:R1:W2:Y:S01]  /*8620*/  MUFU.TANH R136, R0 ;  /* 0x0000000000887308 */ /* 0x0002a20000002400 */
[C---:B-----5:R-:W-:Y:S08]  /*8630*/  HMMA.16816.F32 R28, R148.reuse, R8, R28 ;  /* 0x00000008941c723c */ /* 0x060ff0000000181c */
[----:B------:R-:W-:Y:S07]  /*8640*/  HMMA.16816.F32 R32, R148, R10, R32 ;  /* 0x0000000a9420723c */ /* 0x000fee0000001820 */
[----:B------:R-:W-:Y:S01]  /*8650*/  SHF.L.U32 R150, R176, 0x6, RZ ;  /* 0x00000006b0967819 */ /* 0x000fe200000006ff */
[----:B-1----:R-:W-:Y:S04]  /*8660*/  FMUL.FTZ R0, R13, c[0x0][0x320] ;  /* 0x0000c8000d007a20 */ /* 0x002fe80000410000 */
[----:B------:R1:W1:Y:S11]  /*8670*/  MUFU.TANH R101, R0 ;  /* 0x0000000000657308 */ /* 0x0002760000002400 */
[----:B------:R-:W-:Y:S01]  /*8680*/  @!UPT UIADD3 URZ, URZ, URZ, URZ ;  /* 0x0000003f3f3ff290 */ /* 0x000fe2000fffe03f */
[----:B------:R-:W-:Y:S04]  /*8690*/  FMUL.FTZ R2, R33, c[0x0][0x320] ;  /* 0x0000c80021027a20 */ /* 0x000fe80000410000 */
[----:B------:R-:W2:Y:S01]  /*86a0*/  MUFU.TANH R8, R2 ;  /* 0x0000000200087308 */ /* 0x000ea20000002400 */
[----:B-1----:R-:W-:Y:S09]  /*86b0*/  FMUL.FTZ R0, R14, c[0x0][0x320] ;  /* 0x0000c8000e007a20 */ /* 0x002ff20000410000 */
        /* <DEDUP_REMOVED lines=33> */
[----:B-1----:R-:W-:Y:S05]  /*88d0*/  @P3 IMAD.HI.U32 R0, R4, c[0x0][0x2c8], RZ ;  /* 0x0000b20004003a27 */ /* 0x002fea00078e00ff */
[----:B------:R-:W-:Y:S01]  /*88e0*/  @P3 SHF.R.U32.HI R4, RZ, c[0x0][0x2cc], R0 ;  /* 0x0000b300ff043a19 */ /* 0x000fe20000011600 */
[----:B------:R-:W-:Y:S04]  /*88f0*/  FMUL.FTZ R0, R34, c[0x0][0x320] ;  /* 0x0000c80022007a20 */ /* 0x000fe80000410000 */
[----:B------:R1:W1:Y:S01]  /*8900*/  MUFU.TANH R24, R0 ;  /* 0x0000000000187308 */ /* 0x0002620000002400 */
[----:B------:R-:W5:Y:S01]  /*8910*/  SHFL.IDX PT, R3, R4, RZ, 0x1c1f ;  /* 0x001c1fff04037589 */ /* 0x000f6200000e0000 */
[----:B-1----:R-:W-:Y:S08]  /*8920*/  FMUL.FTZ R0, R35, c[0x0][0x320] ;  /* 0x0000c80023007a20 */ /* 0x002ff00000410000 */
[----:B------:R1:W1:Y:S02]  /*8930*/  MUFU.TANH R23, R0 ;  /* 0x0000000000177308 */ /* 0x0002640000002400 */
[----:B-1----:R-:W-:Y:S04]  /*8940*/  IADD3 R0, -R191, 0x1, -R150 ;  /* 0x00000001bf007810 */ /* 0x002fe80007ffe996 */
[----:B------:R-:W-:Y:S04]  /*8950*/  IADD3 R0, -R190, R0, R189 ;  /* 0x00000000be007210 */ /* 0x000fe80007ffe1bd */
[C---:B------:R-:W-:Y:S02]  /*8960*/  IADD3 R6, R0.reuse, c[0x0][0x328], RZ ;  /* 0x0000ca0000067a10 */ /* 0x040fe40007ffe0ff */
[----:B------:R-:W-:Y:S02]  /*8970*/  IADD3 R5, R0, UR4, RZ ;  /* 0x0000000400057c10 */ /* 0x000fe4000fffe0ff */
[-C--:B-----5:R-:W-:Y:S02]  /*8980*/  IADD3 R2, R6, R3.reuse, RZ ;  /* 0x0000000306027210 */ /* 0x0a0fe40007ffe0ff */
[----:B------:R-:W-:Y:S01]  /*8990*/  IADD3 R0, R5, R3, RZ ;  /* 0x0000000305007210 */ /* 0x000fe20007ffe0ff */
[----:B------:R-:W-:-:S05]  /*89a0*/  @!P4 BRA `(.L_x_2061) ;  /* 0x000001800000c947 */ /* 0x000fca0003800000 */
[----:B--234-:R-:W-:Y:S01]  /*89b0*/  IADD3 R3, -R190, R189, R3 ;  /* 0x000000bdbe037210 */ /* 0x01cfe20007ffe103 */
[----:B------:R-:W-:Y:S03]  /*89c0*/  BSSY B0, `(.L_x_2062) ;  /* 0x0000011000007945 */ /* 0x000fe60003800000 */
        /* <DEDUP_REMOVED lines=11> */
.L_x_2063:
[----:B------:R-:W-:Y:S04]  /*8a80*/  MOV R7, c[0x0][0x32c] ;  /* 0x0000cb0000077a02 */ /* 0x000fe80000000f00 */
[----:B------:R-:W-:Y:S11]  /*8a90*/  ISETP.NE.AND P0, PT, R7, 0x1, PT ;  /* 0x000000010700780c */ /* 0x000ff60003f05270 */
[----:B------:R-:W-:Y:S02]  /*8aa0*/  @!UPT UIADD3 URZ, URZ, URZ, URZ ;  /* 0x0000003f3f3ff290 */ /* 0x000fe4000fffe03f */
[----:B------:R-:W-:Y:S05]  /*8ab0*/  @P0 IMAD.HI.U32 R7, R3, c[0x0][0x330], RZ ;  /* 0x0000cc0003070a27 */ /* 0x000fea00078e00ff */
[----:B------:R-:W-:Y:S02]  /*8ac0*/  @P0 SHF.R.U32.HI R3, RZ, c[0x0][0x334], R7 ;  /* 0x0000cd00ff030a19 */ /* 0x000fe40000011607 */
.L_x_2064:
[----:B------:R-:W-:Y:S05]  /*8ad0*/  BSYNC B0 ;  /* 0x0000000000007941 */ /* 0x000fea0003800000 */
.L_x_2062:
[----:B------:R-:W-:Y:S04]  /*8ae0*/  IMAD R3, R3, c[0x0][0x32c], -R150 ;  /* 0x0000cb0003037a24 */ /* 0x000fe800078e0a96 */
[----:B------:R-:W-:Y:S05]  /*8af0*/  IMAD.IADD R3, R3, 0x1, -R191 ;  /* 0x0000000103037824 */ /* 0x000fea00078e0abf */
[----:B------:R-:W-:Y:S02]  /*8b00*/  IMNMX R0, R0, R3, !PT ;  /* 0x0000000300007217 */ /* 0x000fe40007800200 */
[----:B------:R-:W-:Y:S04]  /*8b10*/  IADD3 R3, R3, c[0x0][0x32c], RZ ;  /* 0x0000cb0003037a10 */ /* 0x000fe80007ffe0ff */
[----:B------:R-:W-:Y:S02]  /*8b20*/  IMNMX R2, R2, R3, PT ;  /* 0x0000000302027217 */ /* 0x000fe40003800200 */
.L_x_2061:
[----:B--234-:R-:W-:Y:S04]  /*8b30*/  ISETP.GT.AND P3, PT, R176, -0x1, PT ;  /* 0xffffffffb000780c */ /* 0x01cfe80003f64270 */
[----:B------:R-:W-:Y:S04]  /*8b40*/  ISETP.GT.AND P0, PT, R0, RZ, P3 ;  /* 0x000000ff0000720c */ /* 0x000fe80001f04270 */
[----:B------:R-:W-:Y:S04]  /*8b50*/  ISETP.LT.OR P0, PT, R2, 0x1, P0 ;  /* 0x000000010200780c */ /* 0x000fe80000701670 */
[----:B------:R-:W-:Y:S02]  /*8b60*/  FSEL R7, R142, -INF , !P0 ;  /* 0xff8000008e077808 */ /* 0x000fe40004000000 */
[----:B------:R-:W-:Y:S04]  /*8b70*/  ISETP.GT.AND P0, PT, R0, 0x1, P3 ;  /* 0x000000010000780c */ /* 0x000fe80001f04270 */
        /* <DEDUP_REMOVED lines=41> */
[----:B------:R-:W-:Y:S02]  /*8e10*/  ISETP.GT.AND P0, PT, R0, 0x39, P3 ;  /* 0x000000390000780c */ /* 0x000fe40001f04270 */
[----:B------:R-:W1:Y:S02]  /*8e20*/  SHFL.IDX PT, R0, R4, 0x1, 0x1c1f ;  /* 0x003c1f0004007f89 */ /* 0x000e6400000e0000 */
[----:B------:R-:W-:Y:S04]  /*8e30*/  ISETP.LT.OR P0, PT, R2, 0x3a, P0 ;  /* 0x0000003a0200780c */ /* 0x000fe80000701670 */
[----:B------:R-:W-:Y:S01]  /*8e40*/  FSEL R8, R8, -INF , !P0 ;  /* 0xff80000008087808 */ /* 0x000fe20004000000 */
[--C-:B-1----:R-:W-:Y:S02]  /*8e50*/  IMAD.IADD R3, R6, 0x1, R0.reuse ;  /* 0x0000000106037824 */ /* 0x102fe400078e0200 */
[----:B------:R-:W-:Y:S01]  /*8e60*/  IMAD.IADD R2, R5, 0x1, R0 ;  /* 0x0000000105027824 */ /* 0x000fe200078e0200 */
[----:B------:R-:W-:-:S05]  /*8e70*/  @!P4 BRA `(.L_x_2065) ;  /* 0x000001800000c947 */ /* 0x000fca0003800000 */
[----:B------:R-:W-:Y:S01]  /*8e80*/  IADD3 R0, -R190, R189, R0 ;  /* 0x000000bdbe007210 */ /* 0x000fe20007ffe100 */
        /* <DEDUP_REMOVED lines=12> */
.L_x_2067:
[----:B------:R-:W-:Y:S04]  /*8f50*/  MOV R4, c[0x0][0x32c] ;  /* 0x0000cb0000047a02 */ /* 0x000fe80000000f00 */
[----:B------:R-:W-:Y:S11]  /*8f60*/  ISETP.NE.AND P0, PT, R4, 0x1, PT ;  /* 0x000000010400780c */ /* 0x000ff60003f05270 */
[----:B------:R-:W-:Y:S02]  /*8f70*/  @!UPT UIADD3 URZ, URZ, URZ, URZ ;  /* 0x0000003f3f3ff290 */ /* 0x000fe4000fffe03f */
[----:B------:R-:W-:Y:S05]  /*8f80*/  @P0 IMAD.HI.U32 R4, R0, c[0x0][0x330], RZ ;  /* 0x0000cc0000040a27 */ /* 0x000fea00078e00ff */
[----:B------:R-:W-:Y:S02]  /*8f90*/  @P0 SHF.R.U32.HI R0, RZ, c[0x0][0x334], R4 ;  /* 0x0000cd00ff000a19 */ /* 0x000fe40000011604 */
.L_x_2068:
[----:B------:R-:W-:Y:S05]  /*8fa0*/  BSYNC B0 ;  /* 0x0000000000007941 */ /* 0x000fea0003800000 */
.L_x_2066:
[----:B------:R-:W-:Y:S04]  /*8fb0*/  IMAD R0, R0, c[0x0][0x32c], -R150 ;  /* 0x0000cb0000007a24 */ /* 0x000fe800078e0a96 */
[----:B------:R-:W-:Y:S05]  /*8fc0*/  IMAD.IADD R0, R0, 0x1, -R191 ;  /* 0x0000000100007824 */ /* 0x000fea00078e0abf */
[----:B------:R-:W-:Y:S02]  /*8fd0*/  IMNMX R2, R2, R0, !PT ;  /* 0x0000000002027217 */ /* 0x000fe40007800200 */
[----:B------:R-:W-:Y:S04]  /*8fe0*/  IADD3 R0, R0, c[0x0][0x32c], RZ ;  /* 0x0000cb0000007a10 */ /* 0x000fe80007ffe0ff */
[----:B------:R-:W-:Y:S02]  /*8ff0*/  IMNMX R3, R3, R0, PT ;  /* 0x0000000003037217 */ /* 0x000fe40003800200 */
.L_x_2065:
[----:B------:R-:W-:Y:S01]  /*9000*/  FMNMX.FTZ R0, R7, R102, !PT ;  /* 0x0000006607007209 */ /* 0x000fe20007810000 */
[----:B------:R-:W-:Y:S04]  /*9010*/  DEPBAR.LE SB0, 0x2 ;  /* 0x000080800000791a */ /* 0x000fe80000000000 */
[----:B------:R-:W-:Y:S01]  /*9020*/  FMNMX.FTZ R0, R22, R0, !PT ;  /* 0x0000000016007209 */ /* 0x000fe20007810000 */
[----:B------:R-:W-:Y:S03]  /*9030*/  BAR.SYNC.DEFER_BLOCKING 0x0 ;  /* 0x0000000000007b1d */ /* 0x000fe60000010000 */
        /* <DEDUP_REMOVED lines=14> */
[----:B------:R-:W1:Y:S01]  /*9120*/  SHFL.BFLY PT, R4, R0, 0x2, 0x1f ;  /* 0x0c401f0000047f89 */ /* 0x000e6200000e0000 */
[----:B------:R-:W-:Y:S01]  /*9130*/  BSSY B0, `(.L_x_2069) ;  /* 0x0000215000007945 */ /* 0x000fe20003800000 */
[----:B-1----:R-:W-:Y:S06]  /*9140*/  FMNMX.FTZ R0, R0, R4, !PT ;  /* 0x0000000400007209 */ /* 0x002fec0007810000 */
[----:B------:R-:W1:Y:S02]  /*9150*/  SHFL.BFLY PT, R4, R0, 0x1, 0x1f ;  /* 0x0c201f0000047f89 */ /* 0x000e6400000e0000 */
[----:B-1----:R-:W-:Y:S04]  /*9160*/  FMNMX.FTZ R101, R0, R4, !PT ;  /* 0x0000000400657209 */ /* 0x002fe80007810000 */
[C---:B------:R-:W-:Y:S01]  /*9170*/  FSETP.NEU.FTZ.AND P0, PT, R101.reuse, -INF , PT ;  /* 0xff8000006500780b */ /* 0x040fe20003f1d000 */
[C---:B------:R-:W-:Y:S03]  /*9180*/  FMUL.FTZ R4, R101.reuse, c[0x0][0x2d0] ;  /* 0x0000b40065047a20 */ /* 0x040fe60000410000 */
[----:B------:R-:W-:Y:S02]  /*9190*/  FSEL R0, R101, RZ, P0 ;  /* 0x000000ff65007208 */ /* 0x000fe40000000000 */
[----:B------:R-:W-:Y:S02]  /*91a0*/  FSEL R4, R4, RZ, P0 ;  /* 0x000000ff04047208 */ /* 0x000fe40000000000 */
[----:B------:R-:W-:Y:S01]  /*91b0*/  ISETP.GT.AND P0, PT, R2, RZ, P3 ;  /* 0x000000ff0200720c */ /* 0x000fe20001f04270 */
[----:B------:R-:W-:Y:S02]  /*91c0*/  FADD.FTZ R0, -R0, R102 ;  /* 0x0000006600007221 */ /* 0x000fe40000010100 */
[--C-:B------:R-:W-:Y:S01]  /*91d0*/  FFMA.FTZ R182, R11, c[0x0][0x2d0], -R4.reuse ;  /* 0x0000b4000bb67a23 */ /* 0x100fe20000010804 */
[----:B------:R-:W-:Y:S01]  /*91e0*/  ISETP.LT.OR P0, PT, R3, 0x1, P0 ;  /* 0x000000010300780c */ /* 0x000fe20000701670 */
[--C-:B------:R-:W-:Y:S02]  /*91f0*/  FFMA.FTZ R181, R10, c[0x0][0x2d0], -R4.reuse ;  /* 0x0000b4000ab57a23 */ /* 0x100fe40000010804 */
        /* <DEDUP_REMOVED lines=13> */
[----:B------:R-:W-:Y:S01]  /*92d0*/  FFMA.FTZ R7, R7, c[0x0][0x2d0], -R4 ;  /* 0x0000b40007077a23 */ /* 0x000fe20000010804 */
[----:B------:R-:W-:Y:S01]  /*92e0*/  FSEL R4, R155, -INF , !P0 ;  /* 0xff8000009b047808 */ /* 0x000fe20004000000 */
[----:B------:R-:W-:Y:S01]  /*92f0*/  FMUL.FTZ R0, R0, c[0x0][0x2d0] ;  /* 0x0000b40000007a20 */ /* 0x000fe20000410000 */
[----:B------:R-:W-:Y:S01]  /*9300*/  ISETP.GT.AND P0, PT, R2, 0x1, P3 ;  /* 0x000000010200780c */ /* 0x000fe20001f04270 */
[----:B------:R-:W-:Y:S03]  /*9310*/  MUFU.EX2 R8, R21 ;  /* 0x0000001500087308 */ /* 0x000fe60000000800 */
[C---:B------:R-:W-:Y:S04]  /*9320*/  ISETP.LT.OR P0, PT, R3.reuse, 0x2, P0 ;  /* 0x000000020300780c */ /* 0x040fe80000701670 */
[----:B------:R-:W-:Y:S02]  /*9330*/  FSEL R5, R154, -INF , !P0 ;  /* 0xff8000009a057808 */ /* 0x000fe40004000000 */
[C---:B------:R-:W-:Y:S01]  /*9340*/  ISETP.GT.AND P0, PT, R2.reuse, 0x8, P3 ;  /* 0x000000080200780c */ /* 0x040fe20001f04270 */
[----:B------:R-:W1:Y:S03]  /*9350*/  MUFU.EX2 R0, R0 ;  /* 0x0000000000007308 */ /* 0x000e660000000800 */
[----:B------:R-:W-:Y:S04]  /*9360*/  ISETP.LT.OR P0, PT, R3, 0x9, P0 ;  /* 0x000000090300780c */ /* 0x000fe80000701670 */
[----:B------:R-:W-:Y:S02]  /*9370*/  FSEL R102, R153, -INF , !P0 ;  /* 0xff80000099667808 */ /* 0x000fe40004000000 */
[----:B------:R-:W-:Y:S01]  /*9380*/  ISETP.GT.AND P0, PT, R2, 0x9, P3 ;  /* 0x000000090200780c */ /* 0x000fe20001f04270 */
[----:B------:R-:W2:Y:S03]  /*9390*/  MUFU.EX2 R7, R7 ;  /* 0x0000000700077308 */ /* 0x000ea60000000800 */
[C---:B------:R-:W-:Y:S04]  /*93a0*/  ISETP.LT.OR P0, PT, R3.reuse, 0xa, P0 ;  /* 0x0000000a0300780c */ /* 0x040fe80000701670 */
[----:B------:R-:W-:Y:S02]  /*93b0*/  FSEL R137, R152, -INF , !P0 ;  /* 0xff80000098897808 */ /* 0x000fe40004000000 */
[----:B------:R-:W-:Y:S01]  /*93c0*/  ISETP.GT.AND P0, PT, R2, 0x10, P3 ;  /* 0x000000100200780c */ /* 0x000fe20001f04270 */
[----:B------:R-:W-:Y:S03]  /*93d0*/  MUFU.EX2 R158, R158 ;  /* 0x0000009e009e7308 */ /* 0x000fe60000000800 */
[----:B------:R-:W-:Y:S01]  /*93e0*/  ISETP.LT.OR P0, PT, R3, 0x11, P0 ;  /* 0x000000110300780c */ /* 0x000fe20000701670 */
[C---:B-1----:R-:W-:Y:S02]  /*93f0*/  FMUL.FTZ R17, R0.reuse, R121 ;  /* 0x0000007900117220 */ /* 0x042fe40000410000 */
[C---:B------:R-:W-:Y:S01]  /*9400*/  FMUL.FTZ R9, R0.reuse, R129 ;  /* 0x0000008100097220 */ /* 0x040fe20000410000 */
[----:B------:R-:W-:Y:S01]  /*9410*/  FSEL R141, R147, -INF , !P0 ;  /* 0xff800000938d7808 */ /* 0x000fe20004000000 */
[----:B------:R-:W-:Y:S01]  /*9420*/  FMUL.FTZ R32, R0, R104 ;  /* 0x0000006800207220 */ /* 0x000fe20000410000 */
[----:B------:R-:W-:Y:S01]  /*9430*/  ISETP.GT.AND P0, PT, R2, 0x11, P3 ;  /* 0x000000110200780c */ /* 0x000fe20001f04270 */
[C---:B------:R-:W-:Y:S02]  /*9440*/  FMUL.FTZ R33, R0.reuse, R105 ;  /* 0x0000006900217220 */ /* 0x040fe40000410000 */
[C---:B------:R-:W-:Y:S01]  /*9450*/  FMUL.FTZ R12, R0.reuse, R124 ;  /* 0x0000007c000c7220 */ /* 0x040fe20000410000 */
[C---:B------:R-:W-:Y:S01]  /*9460*/  ISETP.LT.OR P0, PT, R3.reuse, 0x12, P0 ;  /* 0x000000120300780c */ /* 0x040fe20000701670 */
[C---:B------:R-:W-:Y:S01]  /*9470*/  FMUL.FTZ R13, R0.reuse, R125 ;  /* 0x0000007d000d7220 */ /* 0x040fe20000410000 */
[----:B------:R-:W-:Y:S01]  /*9480*/  MUFU.EX2 R124, R173 ;  /* 0x000000ad007c7308 */ /* 0x000fe20000000800 */
[----:B------:R-:W-:Y:S01]  /*9490*/  FMUL.FTZ R16, R0, R120 ;  /* 0x0000007800107220 */ /* 0x000fe20000410000 */
[----:B------:R-:W-:Y:S01]  /*94a0*/  FSEL R142, R146, -INF , !P0 ;  /* 0xff800000928e7808 */ /* 0x000fe20004000000 */
[----:B------:R-:W-:Y:S01]  /*94b0*/  FMUL.FTZ R21, R0, R117 ;  /* 0x0000007500157220 */ /* 0x000fe20000410000 */
[----:B------:R-:W-:Y:S01]  /*94c0*/  ISETP.GT.AND P0, PT, R2, 0x18, P3 ;  /* 0x000000180200780c */ /* 0x000fe20001f04270 */
[C---:B------:R-:W-:Y:S02]  /*94d0*/  FMUL.FTZ R28, R0.reuse, R108 ;  /* 0x0000006c001c7220 */ /* 0x040fe40000410000 */
[C---:B------:R-:W-:Y:S01]  /*94e0*/  FMUL.FTZ R29, R0.reuse, R109 ;  /* 0x0000006d001d7220 */ /* 0x040fe20000410000 */
[----:B------:R-:W-:Y:S01]  /*94f0*/  ISETP.LT.OR P0, PT, R3, 0x19, P0 ;  /* 0x000000190300780c */ /* 0x000fe20000701670 */
[C---:B------:R-:W-:Y:S01]  /*9500*/  FMUL.FTZ R36, R0.reuse, R36 ;  /* 0x0000002400247220 */ /* 0x040fe20000410000 */
[----:B------:R-:W-:Y:S01]  /*9510*/  MUFU.EX2 R125, R160 ;  /* 0x000000a0007d7308 */ /* 0x000fe20000000800 */
[C---:B------:R-:W-:Y:S01]  /*9520*/  FMUL.FTZ R37, R0.reuse, R37 ;  /* 0x0000002500257220 */ /* 0x040fe20000410000 */
[----:B------:R-:W-:Y:S01]  /*9530*/  FSEL R145, R145, -INF , !P0 ;  /* 0xff80000091917808 */ /* 0x000fe20004000000 */
[----:B------:R-:W-:Y:S01]  /*9540*/  FMUL.FTZ R40, R0, R40 ;  /* 0x0000002800287220 */ /* 0x000fe20000410000 */
[----:B------:R-:W-:Y:S01]  /*9550*/  ISETP.GT.AND P0, PT, R2, 0x19, P3 ;  /* 0x000000190200780c */ /* 0x000fe20001f04270 */
[C---:B------:R-:W-:Y:S02]  /*9560*/  FMUL.FTZ R41, R0.reuse, R41 ;  /* 0x0000002900297220 */ /* 0x040fe40000410000 */
[C---:B------:R-:W-:Y:S01]  /*9570*/  FMUL.FTZ R44, R0.reuse, R44 ;  /* 0x0000002c002c7220 */ /* 0x040fe20000410000 */
[C---:B------:R-:W-:Y:S01]  /*9580*/  ISETP.LT.OR P0, PT, R3.reuse, 0x1a, P0 ;  /* 0x0000001a0300780c */ /* 0x040fe20000701670 */
[C---:B------:R-:W-:Y:S02]  /*9590*/  FMUL.FTZ R45, R0.reuse, R45 ;  /* 0x0000002d002d7220 */ /* 0x040fe40000410000 */
[----:B------:R-:W-:Y:S01]  /*95a0*/  FMUL.FTZ R48, R0, R48 ;  /* 0x0000003000307220 */ /* 0x000fe20000410000 */
[----:B------:R-:W-:Y:S01]  /*95b0*/  FSEL R144, R144, -INF , !P0 ;  /* 0xff80000090907808 */ /* 0x000fe20004000000 */
[----:B------:R-:W-:Y:S01]  /*95c0*/  FMUL.FTZ R49, R0, R49 ;  /* 0x0000003100317220 */ /* 0x000fe20000410000 */
[----:B------:R-:W-:Y:S01]  /*95d0*/  ISETP.GT.AND P0, PT, R2, 0x20, P3 ;  /* 0x000000200200780c */ /* 0x000fe20001f04270 */
[C---:B------:R-:W-:Y:S02]  /*95e0*/  FMUL.FTZ R52, R0.reuse, R52 ;  /* 0x0000003400347220 */ /* 0x040fe40000410000 */
[C---:B------:R-:W-:Y:S01]  /*95f0*/  FMUL.FTZ R53, R0.reuse, R53 ;  /* 0x0000003500357220 */ /* 0x040fe20000410000 */
[----:B------:R-:W-:Y:S01]  /*9600*/  ISETP.LT.OR P0, PT, R3, 0x21, P0 ;  /* 0x000000210300780c */ /* 0x000fe20000701670 */
[C---:B------:R-:W-:Y:S02]  /*9610*/  FMUL.FTZ R56, R0.reuse, R56 ;  /* 0x0000003800387220 */ /* 0x040fe40000410000 */
[C---:B------:R-:W-:Y:S01]  /*9620*/  FMUL.FTZ R57, R0.reuse, R57 ;  /* 0x0000003900397220 */ /* 0x040fe20000410000 */
        /* <DEDUP_REMOVED lines=32> */
[----:B------:R-:W-:Y:S02]  /*9830*/  FSEL R152, R26, -INF , !P0 ;  /* 0xff8000001a987808 */ /* 0x000fe40004000000 */
[----:B------:R-:W-:Y:S04]  /*9840*/  ISETP.GT.AND P0, PT, R2, 0x31, P3 ;  /* 0x000000310200780c */ /* 0x000fe80001f04270 */
[----:B------:R-:W-:Y:S04]  /*9850*/  ISETP.LT.OR P0, PT, R3, 0x32, P0 ;  /* 0x000000320300780c */ /* 0x000fe80000701670 */
[----:B------:R-:W-:Y:S01]  /*9860*/  FSEL R153, R25, -INF , !P0 ;  /* 0xff80000019997808 */ /* 0x000fe20004000000 */
[----:B------:R-:W-:Y:S01]  /*9870*/  FMUL.FTZ R25, R0, R113 ;  /* 0x0000007100197220 */ /* 0x000fe20000410000 */
[----:B------:R-:W-:Y:S04]  /*9880*/  ISETP.GT.AND P0, PT, R2, 0x38, P3 ;  /* 0x000000380200780c */ /* 0x000fe80001f04270 */
[C---:B------:R-:W-:Y:S04]  /*9890*/  ISETP.LT.OR P0, PT, R3.reuse, 0x39, P0 ;  /* 0x000000390300780c */ /* 0x040fe80000701670 */
[----:B------:R-:W-:Y:S01]  /*98a0*/  FSEL R155, R24, -INF , !P0 ;  /* 0xff800000189b7808 */ /* 0x000fe20004000000 */
[----:B------:R-:W-:Y:S01]  /*98b0*/  FMUL.FTZ R24, R0, R112 ;  /* 0x0000007000187220 */ /* 0x000fe20000410000 */
[----:B------:R-:W-:Y:S01]  /*98c0*/  ISETP.GT.AND P0, PT, R2, 0x39, P3 ;  /* 0x000000390200780c */ /* 0x000fe20001f04270 */
[----:B--2---:R-:W-:Y:S03]  /*98d0*/  FFMA.FTZ R2, R0, R183, R7 ;  /* 0x000000b700027223 */ /* 0x004fe60000010007 */
[----:B------:R-:W-:Y:S02]  /*98e0*/  ISETP.LT.OR P0, PT, R3, 0x3a, P0 ;  /* 0x0000003a0300780c */ /* 0x000fe40000701670 */
[----:B------:R-:W1:Y:S02]  /*98f0*/  MUFU.EX2 R3, R6 ;  /* 0x0000000600037308 */ /* 0x000e640000000800 */
[----:B------:R-:W-:Y:S01]  /*9900*/  FSEL R154, R23, -INF , !P0 ;  /* 0xff800000179a7808 */ /* 0x000fe20004000000 */
[C---:B-1----:R-:W-:Y:S01]  /*9910*/  FADD.FTZ R6, R3.reuse, R2 ;  /* 0x0000000203067221 */ /* 0x042fe20000010000 */
[----:B------:R-:W-:Y:S02]  /*9920*/  FMNMX.FTZ R2, R4, R103, !PT ;  /* 0x0000006704027209 */ /* 0x000fe40007810000 */
[----:B------:R-:W-:Y:S01]  /*9930*/  F2FP.PACK_AB R136, R3, R7 ;  /* 0x000000070388723e */ /* 0x000fe200000000ff */
[----:B------:R-:W-:Y:S01]  /*9940*/  FADD.FTZ R6, R8, R6 ;  /* 0x0000000608067221 */ /* 0x000fe20000010000 */
[----:B------:R-:W-:Y:S02]  /*9950*/  FMNMX.FTZ R2, R5, R2, !PT ;  /* 0x0000000205027209 */ /* 0x000fe40007810000 */
[----:B------:R-:W1:Y:S02]  /*9960*/  MUFU.EX2 R7, R20 ;  /* 0x0000001400077308 */ /* 0x000e640000000800 */
[----:B------:R-:W-:Y:S04]  /*9970*/  FMNMX.FTZ R2, R102, R2, !PT ;  /* 0x0000000266027209 */ /* 0x000fe80007810000 */
[----:B------:R-:W-:Y:S04]  /*9980*/  FMNMX.FTZ R2, R137, R2, !PT ;  /* 0x0000000289027209 */ /* 0x000fe80007810000 */
[----:B------:R-:W-:Y:S04]  /*9990*/  FMNMX.FTZ R2, R141, R2, !PT ;  /* 0x000000028d027209 */ /* 0x000fe80007810000 */
[----:B------:R-:W-:Y:S04]  /*99a0*/  FMNMX.FTZ R2, R142, R2, !PT ;  /* 0x000000028e027209 */ /* 0x000fe80007810000 */
[----:B------:R-:W-:Y:S04]  /*99b0*/  FMNMX.FTZ R2, R145, R2, !PT ;  /* 0x0000000291027209 */ /* 0x000fe80007810000 */
[----:B------:R-:W-:Y:S01]  /*99c0*/  FMNMX.FTZ R2, R144, R2, !PT ;  /* 0x0000000290027209 */ /* 0x000fe20007810000 */
[C---:B-1----:R-:W-:Y:S01]  /*99d0*/  FADD.FTZ R140, R7.reuse, R6 ;  /* 0x00000006078c7221 */ /* 0x042fe20000010000 */
[----:B------:R-:W-:Y:S01]  /*99e0*/  F2FP.PACK_AB R138, R7, R8 ;  /* 0x00000008078a723e */ /* 0x000fe200000000ff */
[C---:B------:R-:W-:Y:S01]  /*99f0*/  FMUL.FTZ R8, R0.reuse, R128 ;  /* 0x0000008000087220 */ /* 0x040fe20000410000 */
[----:B------:R-:W-:Y:S01]  /*9a00*/  FMNMX.FTZ R2, R143, R2, !PT ;  /* 0x000000028f027209 */ /* 0x000fe20007810000 */
[----:B------:R-:W-:Y:S03]  /*9a10*/  FMUL.FTZ R20, R0, R116 ;  /* 0x0000007400147220 */ /* 0x000fe60000410000 */
        /* <DEDUP_REMOVED lines=10> */
[----:B-1----:R-:W-:Y:S04]  /*9ac0*/  FMNMX.FTZ R100, R2, R3, !PT ;  /* 0x0000000302647209 */ /* 0x002fe80007810000 */
[C---:B------:R-:W-:Y:S01]  /*9ad0*/  FSETP.NEU.FTZ.AND P0, PT, R100.reuse, -INF , PT ;  /* 0xff8000006400780b */ /* 0x040fe20003f1d000 */
[C---:B------:R-:W-:Y:S03]  /*9ae0*/  FMUL.FTZ R3, R100.reuse, c[0x0][0x2d0] ;  /* 0x0000b40064037a20 */ /* 0x040fe60000410000 */
[----:B------:R-:W-:Y:S05]  /*9af0*/  FSEL R2, R100, RZ, P0 ;  /* 0x000000ff64027208 */ /* 0x000fea0000000000 */
[----:B------:R-:W-:Y:S01]  /*9b00*/  FADD.FTZ R2, -R2, R103 ;  /* 0x0000006702027221 */ /* 0x000fe20000010100 */
[----:B------:R-:W-:Y:S03]  /*9b10*/  FSEL R103, R3, RZ, P0 ;  /* 0x000000ff03677208 */ /* 0x000fe60000000000 */
[----:B------:R-:W-:Y:S02]  /*9b20*/  FMUL.FTZ R2, R2, c[0x0][0x2d0] ;  /* 0x0000b40002027a20 */ /* 0x000fe40000410000 */
[--C-:B------:R-:W-:Y:S02]  /*9b30*/  FFMA.FTZ R3, R4, c[0x0][0x2d0], -R103.reuse ;  /* 0x0000b40004037a23 */ /* 0x100fe40000010867 */
[--C-:B------:R-:W-:Y:S02]  /*9b40*/  FFMA.FTZ R6, R5, c[0x0][0x2d0], -R103.reuse ;  /* 0x0000b40005067a23 */ /* 0x100fe40000010867 */
[----:B------:R-:W1:Y:S01]  /*9b50*/  MUFU.EX2 R2, R2 ;  /* 0x0000000200027308 */ /* 0x000e620000000800 */
[C---:B------:R-:W-:Y:S02]  /*9b60*/  FMUL.FTZ R4, R0.reuse, R132 ;  /* 0x0000008400047220 */ /* 0x040fe40000410000 */
[----:B------:R-:W-:Y:S02]  /*9b70*/  FMUL.FTZ R5, R0, R133 ;  /* 0x0000008500057220 */ /* 0x000fe40000410000 */
[--C-:B------:R-:W-:Y:S02]  /*9b80*/  FFMA.FTZ R0, R102, c[0x0][0x2d0], -R103.reuse ;  /* 0x0000b40066007a23 */ /* 0x100fe40000010867 */
[----:B------:R-:W-:Y:S03]  /*9b90*/  FFMA.FTZ R109, R144, c[0x0][0x2d0], -R103 ;  /* 0x0000b400906d7a23 */ /* 0x000fe60000010867 */
[----:B------:R-:W2:Y:S10]  /*9ba0*/  MUFU.EX2 R3, R3 ;  /* 0x0000000300037308 */ /* 0x000eb40000000800 */
[----:B------:R3:W-:Y:S01]  /*9bb0*/  MUFU.EX2 R121, R6 ;  /* 0x0000000600797308 */ /* 0x0007e20000000800 */
[C---:B-1----:R-:W-:Y:S02]  /*9bc0*/  FMUL.FTZ R26, R2.reuse, R114 ;  /* 0x00000072021a7220 */ /* 0x042fe40000410000 */
[C---:B------:R-:W-:Y:S02]  /*9bd0*/  FMUL.FTZ R10, R2.reuse, R130 ;  /* 0x00000082020a7220 */ /* 0x040fe40000410000 */
[C---:B------:R-:W-:Y:S05]  /*9be0*/  FMUL.FTZ R11, R2.reuse, R131 ;  /* 0x00000083020b7220 */ /* 0x040fea0000410000 */
        /* <DEDUP_REMOVED lines=12> */
[----:B------:R-:W-:Y:S01]  /*9cb0*/  MUFU.EX2 R122, R109 ;  /* 0x0000006d007a7308 */ /* 0x000fe20000000800 */
[C---:B------:R-:W-:Y:S02]  /*9cc0*/  FMUL.FTZ R27, R2.reuse, R115 ;  /* 0x00000073021b7220 */ /* 0x040fe40000410000 */
[C---:B--2---:R-:W-:Y:S02]  /*9cd0*/  FFMA.FTZ R115, R2.reuse, R184, R3 ;  /* 0x000000b802737223 */ /* 0x044fe40000010003 */
        /* <DEDUP_REMOVED lines=24> */
[----:B-1----:R-:W-:Y:S01]  /*9e60*/  F2FP.PACK_AB R110, R127, R126 ;  /* 0x0000007e7f6e723e */ /* 0x002fe200000000ff */
        /* <DEDUP_REMOVED lines=14> */
[----:B------:R-:W-:Y:S01]  /*9f50*/  IADD3 R2, R171, R161, RZ ;  /* 0x000000a1ab027210 */ /* 0x000fe20007ffe0ff */
[--C-:B------:R-:W-:Y:S01]  /*9f60*/  FFMA.FTZ R0, R137, c[0x0][0x2d0], -R103.reuse ;  /* 0x0000b40089007a23 */ /* 0x100fe20000010867 */
[----:B------:R-:W-:Y:S02]  /*9f70*/  F2FP.PACK_AB R137, R121, R3 ;  /* 0x000000037989723e */ /* 0x000fe400000000ff */
[----:B------:R-:W1:Y:S01]  /*9f80*/  MUFU.EX2 R3, R149 ;  /* 0x0000009500037308 */ /* 0x000e620000000800 */
[----:B------:R-:W2:Y:S08]  /*9f90*/  LDSM.16.MT88.4 R104, [R2] ;  /* 0x000000000268783b */ /* 0x000eb00000004200 */
[----:B------:R-:W-:Y:S01]  /*9fa0*/  LDSM.16.MT88.4 R128, [R2+0x1800] ;  /* 0x001800000280783b */ /* 0x000fe20000004200 */
[----:B------:R-:W3:Y:S10]  /*9fb0*/  MUFU.EX2 R113, R0 ;  /* 0x0000000000717308 */ /* 0x000ef40000000800 */
[----:B------:R-:W4:Y:S01]  /*9fc0*/  MUFU.EX2 R149, R179 ;  /* 0x000000b300957308 */ /* 0x000f220000000800 */
[C---:B-1----:R-:W-:Y:S02]  /*9fd0*/  F2FP.PACK_AB R108, R102.reuse, R3 ;  /* 0x00000003666c723e */ /* 0x042fe400000000ff */
[----:B---3--:R-:W-:Y:S01]  /*9fe0*/  F2FP.PACK_AB R139, R113, R114 ;  /* 0x00000072718b723e */ /* 0x008fe200000000ff */
[----:B------:R-:W-:Y:S04]  /*9ff0*/  FADD.FTZ R0, R3, R140 ;  /* 0x0000008c03007221 */ /* 0x000fe80000010000 */
[----:B------:R-:W-:Y:S01]  /*a000*/  FADD.FTZ R123, R102, R0 ;  /* 0x00000000667b7221 */ /* 0x000fe20000010000 */
[C---:B------:R-:W-:Y:S01]  /*a010*/  IADD3 R102, R169.reuse, R2, RZ ;  /* 0x00000002a9667210 */ /* 0x040fe20007ffe0ff */
[C---:B--2---:R-:W-:Y:S05]  /*a020*/  HMMA.16816.F32 R4, R136.reuse, R104, R4 ;  /* 0x000000688804723c */ /* 0x044fea0000001804 */
[----:B------:R-:W-:Y:S03]  /*a030*/  IADD3 R0, R172, R161, RZ ;  /* 0x000000a1ac007210 */ /* 0x000fe60007ffe0ff */
[C---:B------:R-:W-:Y:S01]  /*a040*/  HMMA.16816.F32 R8, R136.reuse, R106, R8 ;  /* 0x0000006a8808723c */ /* 0x040fe20000001808 */
[----:B------:R-:W1:Y:S03]  /*a050*/  LDSM.16.MT88.4 R104, [R102] ;  /* 0x000000006668783b */ /* 0x000e660000004200 */
[----:B------:R-:W-:Y:S04]  /*a060*/  IADD3 R3, R169, R0, RZ ;  /* 0x00000000a9037210 */ /* 0x000fe80007ffe0ff */
[C---:B-1----:R-:W-:Y:S08]  /*a070*/  HMMA.16816.F32 R12, R136.reuse, R104, R12 ;  /* 0x00000068880c723c */ /* 0x042ff0000000180c */
[C---:B------:R-:W-:Y:S01]  /*a080*/  HMMA.16816.F32 R16, R136.reuse, R106, R16 ;  /* 0x0000006a8810723c */ /* 0x040fe20000001810 */
[----:B------:R-:W1:Y:S07]  /*a090*/  LDSM.16.MT88.4 R104, [R0] ;  /* 0x000000000068783b */ /* 0x000e6e0000004200 */
[C---:B-1----:R-:W-:Y:S08]  /*a0a0*/  HMMA.16816.F32 R20, R136.reuse, R104, R20 ;  /* 0x000000688814723c */ /* 0x042ff00000001814 */
[C---:B------:R-:W-:Y:S01]  /*a0b0*/  HMMA.16816.F32 R24, R136.reuse, R106, R24 ;  /* 0x0000006a8818723c */ /* 0x040fe20000001818 */
[----:B------:R-:W1:Y:S07]  /*a0c0*/  LDSM.16.MT88.4 R104, [R3] ;  /* 0x000000000368783b */ /* 0x000e6e0000004200 */
        /* <DEDUP_REMOVED lines=25> */
[--C-:B------:R-:W-:Y:S01]  /*a260*/  FFMA.FTZ R104, R141, c[0x0][0x2d0], -R103.reuse ;  /* 0x0000b4008d687a23 */ /* 0x100fe20000010867 */
[----:B------:R-:W-:Y:S03]  /*a270*/  HMMA.16816.F32 R96, R136, R106, R96 ;  /* 0x0000006a8860723c */ /* 0x000fe60000001860 */
[----:B------:R1:W-:Y:S04]  /*a280*/  MUFU.EX2 R112, R104 ;  /* 0x0000006800707308 */ /* 0x0003e80000000800 */
[----:B----4-:R-:W-:Y:S01]  /*a290*/  F2FP.PACK_AB R138, R149, R148 ;  /* 0x00000094958a723e */ /* 0x010fe200000000ff */
[--C-:B-1----:R-:W-:Y:S05]  /*a2a0*/  FFMA.FTZ R104, R142, c[0x0][0x2d0], -R103.reuse ;  /* 0x0000b4008e687a23 */ /* 0x102fea0000010867 */
[----:B------:R1:W2:Y:S02]  /*a2b0*/  MUFU.EX2 R120, R104 ;  /* 0x0000006800787308 */ /* 0x0002a40000000800 */
[--C-:B-1----:R-:W-:Y:S01]  /*a2c0*/  FFMA.FTZ R104, R145, c[0x0][0x2d0], -R103.reuse ;  /* 0x0000b40091687a23 */ /* 0x102fe20000010867 */
[----:B--2---:R-:W-:Y:S07]  /*a2d0*/  F2FP.PACK_AB R109, R120, R112 ;  /* 0x00000070786d723e */ /* 0x004fee00000000ff */
[----:B------:R1:W2:Y:S02]  /*a2e0*/  MUFU.EX2 R116, R104 ;  /* 0x0000006800747308 */ /* 0x0002a40000000800 */
[----:B-1----:R-:W1:Y:S01]  /*a2f0*/  LDSM.16.MT88.4 R104, [R2+0x800] ;  /* 0x000800000268783b */ /* 0x002e620000004200 */
[----:B--2---:R-:W-:Y:S07]  /*a300*/  F2FP.PACK_AB R111, R122, R116 ;  /* 0x000000747a6f723e */ /* 0x004fee00000000ff */
        /* <DEDUP_REMOVED lines=35> */
[----:B------:R-:W-:Y:S01]  /*a540*/  HMMA.16816.F32 R96, R108, R106, R96 ;  /* 0x0000006a6c60723c */ /* 0x000fe20000001860 */
[----:B------:R-:W1:Y:S02]  /*a550*/  LDSM.16.MT88.4 R108, [R2+0x1000] ;  /* 0x00100000026c783b */ /* 0x000e640000004200 */
[----:B------:R2:W-:Y:S01]  /*a560*/  MUFU.EX2 R117, R104 ;  /* 0x0000006800757308 */ /* 0x0005e20000000800 */
[--C-:B------:R-:W-:Y:S03]  /*a570*/  FFMA.FTZ R105, R151, c[0x0][0x2d0], -R103.reuse ;  /* 0x0000b40097697a23 */ /* 0x100fe60000010867 */
[----:B------:R-:W-:Y:S06]  /*a580*/  F2FP.PACK_AB R106, R158, R132 ;  /* 0x000000849e6a723e */ /* 0x000fec00000000ff */
[----:B------:R3:W-:Y:S01]  /*a590*/  MUFU.EX2 R145, R105 ;  /* 0x0000006900917308 */ /* 0x0007e20000000800 */
[----:B--2---:R-:W-:Y:S09]  /*a5a0*/  FFMA.FTZ R104, R146, c[0x0][0x2d0], -R103 ;  /* 0x0000b40092687a23 */ /* 0x004ff20000010867 */
[----:B------:R-:W-:Y:S01]  /*a5b0*/  MUFU.EX2 R146, R182 ;  /* 0x000000b600927308 */ /* 0x000fe20000000800 */
[----:B---3--:R-:W-:Y:S09]  /*a5c0*/  FADD.FTZ R105, R126, R123 ;  /* 0x0000007b7e697221 */ /* 0x008ff20000010000 */
[----:B------:R2:W-:Y:S02]  /*a5d0*/  MUFU.EX2 R118, R104 ;  /* 0x0000006800767308 */ /* 0x0005e40000000800 */
[----:B--2---:R-:W-:Y:S08]  /*a5e0*/  FFMA.FTZ R104, R147, c[0x0][0x2d0], -R103 ;  /* 0x0000b40093687a23 */ /* 0x004ff00000010867 */
[----:B------:R-:W2:Y:S10]  /*a5f0*/  MUFU.EX2 R147, R181 ;  /* 0x000000b500937308 */ /* 0x000eb40000000800 */
[----:B------:R3:W4:Y:S01]  /*a600*/  MUFU.EX2 R119, R104 ;  /* 0x0000006800777308 */ /* 0x0007220000000800 */
[----:B--2---:R-:W-:Y:S01]  /*a610*/  F2FP.PACK_AB R136, R147, R146 ;  /* 0x000000929388723e */ /* 0x004fe200000000ff */
[----:B---3--:R-:W-:Y:S01]  /*a620*/  FADD.FTZ R104, R121, R115 ;  /* 0x0000007379687221 */ /* 0x008fe20000010000 */
[----:B----4-:R-:W-:Y:S01]  /*a630*/  F2FP.PACK_AB R107, R145, R119 ;  /* 0x00000077916b723e */ /* 0x010fe200000000ff */
[----:B------:R-:W-:Y:S01]  /*a640*/  FADD.FTZ R121, R127, R105 ;  /* 0x000000697f797221 */ /* 0x000fe20000010000 */
[----:B------:R-:W-:Y:S01]  /*a650*/  F2FP.PACK_AB R105, R118, R117 ;  /* 0x000000757669723e */ /* 0x000fe200000000ff */
[----:B------:R-:W-:Y:S04]  /*a660*/  FADD.FTZ R104, R114, R104 ;  /* 0x0000006872687221 */ /* 0x000fe80000010000 */
[----:B------:R-:W-:Y:S04]  /*a670*/  FADD.FTZ R104, R113, R104 ;  /* 0x0000006871687221 */ /* 0x000fe80000010000 */
[----:B------:R-:W-:Y:S02]  /*a680*/  FADD.FTZ R104, R112, R104 ;  /* 0x0000006870687221 */ /* 0x000fe40000010000 */
[----:B------:R-:W2:Y:S02]  /*a690*/  LDSM.16.MT88.4 R112, [R102+0x1000] ;  /* 0x001000006670783b */ /* 0x000ea40000004200 */
[----:B------:R-:W-:Y:S04]  /*a6a0*/  FADD.FTZ R104, R120, R104 ;  /* 0x0000006878687221 */ /* 0x000fe80000010000 */
[----:B------:R-:W-:Y:S01]  /*a6b0*/  FADD.FTZ R120, R116, R104 ;  /* 0x0000006874787221 */ /* 0x000fe20000010000 */
[----:B------:R-:W-:Y:S01]  /*a6c0*/  F2FP.PACK_AB R104, R125, R124 ;  /* 0x0000007c7d68723e */ /* 0x000fe200000000ff */
[----:B------:R-:W-:Y:S04]  /*a6d0*/  FFMA.FTZ R116, R152, c[0x0][0x2d0], -R103 ;  /* 0x0000b40098747a23 */ /* 0x000fe80000010867 */
[----:B------:R3:W-:Y:S02]  /*a6e0*/  MUFU.EX2 R142, R116 ;  /* 0x00000074008e7308 */ /* 0x0007e40000000800 */
[C---:B-1----:R-:W-:Y:S08]  /*a6f0*/  HMMA.16816.F32 R4, R104.reuse, R108, R4 ;  /* 0x0000006c6804723c */ /* 0x042ff00000001804 */
[C---:B------:R-:W-:Y:S01]  /*a700*/  HMMA.16816.F32 R8, R104.reuse, R110, R8 ;  /* 0x0000006e6808723c */ /* 0x040fe20000001808 */
[----:B------:R-:W1:Y:S03]  /*a710*/  LDSM.16.MT88.4 R108, [R0+0x1000] ;  /* 0x00100000006c783b */ /* 0x000e660000004200 */
[----:B---3--:R-:W-:Y:S04]  /*a720*/  FADD.FTZ R116, R124, R121 ;  /* 0x000000797c747221 */ /* 0x008fe80000010000 */
        /* <DEDUP_REMOVED lines=28> */
[----:B------:R-:W-:Y:S01]  /*a8f0*/  FFMA.FTZ R108, R153, c[0x0][0x2d0], -R103 ;  /* 0x0000b400996c7a23 */ /* 0x000fe20000010867 */
[C---:B------:R-:W-:Y:S03]  /*a900*/  HMMA.16816.F32 R88, R104.reuse, R110, R88 ;  /* 0x0000006e6858723c */ /* 0x040fe60000001858 */
[----:B------:R1:W3:Y:S01]  /*a910*/  MUFU.EX2 R141, R108 ;  /* 0x0000006c008d7308 */ /* 0x0002e20000000800 */
[----:B------:R-:W-:Y:S02]  /*a920*/  FADD.FTZ R109, R122, R120 ;  /* 0x000000787a6d7221 */ /* 0x000fe40000010000 */
[----:B------:R-:W4:Y:S02]  /*a930*/  LDSM.16.MT88.4 R120, [R102+0x1800] ;  /* 0x001800006678783b */ /* 0x000f240000004200 */
[----:B------:R-:W-:Y:S04]  /*a940*/  FADD.FTZ R109, R117, R109 ;  /* 0x0000006d756d7221 */ /* 0x000fe80000010000 */
[----:B------:R-:W-:Y:S02]  /*a950*/  FADD.FTZ R117, R125, R116 ;  /* 0x000000747d757221 */ /* 0x000fe40000010000 */
[----:B------:R-:W-:Y:S02]  /*a960*/  FADD.FTZ R116, R118, R109 ;  /* 0x0000006d76747221 */ /* 0x000fe40000010000 */
[----:B------:R-:W-:Y:S01]  /*a970*/  FADD.FTZ R144, R132, R117 ;  /* 0x0000007584907221 */ /* 0x000fe20000010000 */
[C---:B--2---:R-:W-:Y:S03]  /*a980*/  HMMA.16816.F32 R92, R104.reuse, R112, R92 ;  /* 0x00000070685c723c */ /* 0x044fe6000000185c */
[----:B------:R-:W-:Y:S05]  /*a990*/  FADD.FTZ R143, R119, R116 ;  /* 0x00000074778f7221 */ /* 0x000fea0000010000 */
[----:B------:R-:W-:Y:S01]  /*a9a0*/  HMMA.16816.F32 R96, R104, R114, R96 ;  /* 0x000000726860723c */ /* 0x000fe20000001860 */
[----:B------:R-:W-:Y:S03]  /*a9b0*/  LDSM.16.MT88.4 R104, [R3+0x1800] ;  /* 0x001800000368783b */ /* 0x000fe60000004200 */
[--C-:B-1----:R-:W-:Y:S01]  /*a9c0*/  FFMA.FTZ R108, R155, c[0x0][0x2d0], -R103.reuse ;  /* 0x0000b4009b6c7a23 */ /* 0x102fe20000010867 */
[----:B---3--:R-:W-:Y:S01]  /*a9d0*/  F2FP.PACK_AB R137, R141, R142 ;  /* 0x0000008e8d89723e */ /* 0x008fe200000000ff */
[----:B------:R-:W-:Y:S02]  /*a9e0*/  FFMA.FTZ R103, R154, c[0x0][0x2d0], -R103 ;  /* 0x0000b4009a677a23 */ /* 0x000fe40000010867 */
[----:B------:R1:W-:Y:S10]  /*a9f0*/  MUFU.EX2 R140, R108 ;  /* 0x0000006c008c7308 */ /* 0x0003f40000000800 */
[----:B------:R-:W2:Y:S01]  /*aa00*/  MUFU.EX2 R103, R103 ;  /* 0x0000006700677308 */ /* 0x000ea20000000800 */
[----:B-1----:R-:W1:Y:S01]  /*aa10*/  LDSM.16.MT88.4 R108, [R0+0x1800] ;  /* 0x00180000006c783b */ /* 0x002e620000004200 */
[----:B--2---:R-:W-:Y:S07]  /*aa20*/  F2FP.PACK_AB R139, R103, R140 ;  /* 0x0000008c678b723e */ /* 0x004fee00000000ff */
[C---:B------:R-:W-:Y:S01]  /*aa30*/  HMMA.16816.F32 R132, R136.reuse, R128, R4 ;  /* 0x000000808884723c */ /* 0x040fe20000001804 */
[----:B------:R-:W2:Y:S07]  /*aa40*/  LDSM.16.MT88.4 R4, [R2+0x3800] ;  /* 0x003800000204783b */ /* 0x000eae0000004200 */
[C---:B------:R-:W-:Y:S01]  /*aa50*/  HMMA.16816.F32 R128, R136.reuse, R130, R8 ;  /* 0x000000828880723c */ /* 0x040fe20000001808 */
[----:B------:R-:W3:Y:S07]  /*aa60*/  LDSM.16.MT88.4 R8, [R102+0x3800] ;  /* 0x003800006608783b */ /* 0x000eee0000004200 */
[C---:B----4-:R-:W-:Y:S01]  /*aa70*/  HMMA.16816.F32 R124, R136.reuse, R120, R12 ;  /* 0x00000078887c723c */ /* 0x050fe2000000180c */
[----:B------:R-:W4:Y:S07]  /*aa80*/  LDSM.16.MT88.4 R12, [R0+0x3800] ;  /* 0x00380000000c783b */ /* 0x000f2e0000004200 */
[C---:B------:R-:W-:Y:S01]  /*aa90*/  HMMA.16816.F32 R120, R136.reuse, R122, R16 ;  /* 0x0000007a8878723c */ /* 0x040fe20000001810 */
[----:B------:R-:W-:Y:S07]  /*aaa0*/  LDSM.16.MT88.4 R16, [R102+0x5800] ;  /* 0x005800006610783b */ /* 0x000fee0000004200 */
[C---:B-1----:R-:W-:Y:S01]  /*aab0*/  HMMA.16816.F32 R116, R136.reuse, R108, R20 ;  /* 0x0000006c8874723c */ /* 0x042fe20000001814 */
[----:B------:R1:W-:Y:S07]  /*aac0*/  LDSM.16.MT88.4 R20, [R0+0x5800] ;  /* 0x005800000014783b */ /* 0x0003ee0000004200 */
[C---:B------:R-:W-:Y:S08]  /*aad0*/  HMMA.16816.F32 R112, R136.reuse, R110, R24 ;  /* 0x0000006e8870723c */ /* 0x040ff00000001818 */
[C---:B------:R-:W-:Y:S08]  /*aae0*/  HMMA.16816.F32 R108, R136.reuse, R104, R28 ;  /* 0x00000068886c723c */ /* 0x040ff0000000181c */
[C---:B------:R-:W-:Y:S04]  /*aaf0*/  HMMA.16816.F32 R104, R136.reuse, R106, R32 ;  /* 0x0000006a8868723c */ /* 0x040fe80000001820 */
[----:B-1----:R-:W-:Y:S04]  /*ab00*/  FADD.FTZ R0, R145, R143 ;  /* 0x0000008f91007221 */ /* 0x002fe80000010000 */
[C---:B--2---:R-:W-:Y:S04]  /*ab10*/  HMMA.16816.F32 R36, R136.reuse, R4, R36 ;  /* 0x000000048824723c */ /* 0x044fe80000001824 */
[----:B------:R-:W-:Y:S04]  /*ab20*/  FADD.FTZ R0, R142, R0 ;  /* 0x000000008e007221 */ /* 0x000fe80000010000 */
[C---:B------:R-:W-:Y:S01]  /*ab30*/  HMMA.16816.F32 R40, R136.reuse, R6, R40 ;  /* 0x000000068828723c */ /* 0x040fe20000001828 */
[----:B------:R-:W1:Y:S03]  /*ab40*/  LDSM.16.MT88.4 R4, [R3+0x3800] ;  /* 0x003800000304783b */ /* 0x000e660000004200 */
[----:B------:R-:W-:Y:S04]  /*ab50*/  FADD.FTZ R0, R141, R0 ;  /* 0x000000008d007221 */ /* 0x000fe80000010000 */
[C---:B---3--:R-:W-:Y:S08]  /*ab60*/  HMMA.16816.F32 R44, R136.reuse, R8, R44 ;  /* 0x00000008882c723c */ /* 0x048ff0000000182c */
[C---:B------:R-:W-:Y:S01]  /*ab70*/  HMMA.16816.F32 R48, R136.reuse, R10, R48 ;  /* 0x0000000a8830723c */ /* 0x040fe20000001830 */
[----:B------:R2:W3:Y:S07]  /*ab80*/  LDSM.16.MT88.4 R8, [R2+0x5800] ;  /* 0x005800000208783b */ /* 0x0004ee0000004200 */
[C---:B----4-:R-:W-:Y:S08]  /*ab90*/  HMMA.16816.F32 R52, R136.reuse, R12, R52 ;  /* 0x0000000c8834723c */ /* 0x050ff00000001834 */
[C---:B------:R-:W-:Y:S01]  /*aba0*/  HMMA.16816.F32 R56, R136.reuse, R14, R56 ;  /* 0x0000000e8838723c */ /* 0x040fe20000001838 */
[----:B------:R4:W5:Y:S03]  /*abb0*/  LDSM.16.MT88.4 R12, [R3+0x5800] ;  /* 0x00580000030c783b */ /* 0x0009660000004200 */
[----:B--2---:R-:W-:Y:S04]  /*abc0*/  FADD.FTZ R2, R158, R144 ;  /* 0x000000909e027221 */ /* 0x004fe80000010000 */
[C---:B-1----:R-:W-:Y:S04]  /*abd0*/  HMMA.16816.F32 R60, R136.reuse, R4, R60 ;  /* 0x00000004883c723c */ /* 0x042fe8000000183c */
[----:B------:R-:W-:Y:S04]  /*abe0*/  FADD.FTZ R2, R146, R2 ;  /* 0x0000000292027221 */ /* 0x000fe80000010000 */
[----:B------:R-:W-:Y:S01]  /*abf0*/  FADD.FTZ R2, R147, R2 ;  /* 0x0000000293027221 */ /* 0x000fe20000010000 */
[C---:B------:R-:W-:Y:S03]  /*ac00*/  HMMA.16816.F32 R64, R136.reuse, R6, R64 ;  /* 0x000000068840723c */ /* 0x040fe60000001840 */
[----:B----4-:R-:W-:Y:S05]  /*ac10*/  FADD.FTZ R3, R148, R2 ;  /* 0x0000000294037221 */ /* 0x010fea0000010000 */
[C---:B---3--:R-:W-:Y:S04]  /*ac20*/  HMMA.16816.F32 R68, R136.reuse, R8, R68 ;  /* 0x000000088844723c */ /* 0x048fe80000001844 */
[----:B------:R-:W-:Y:S01]  /*ac30*/  FADD.FTZ R2, R140, R0 ;  /* 0x000000008c027221 */ /* 0x000fe20000010000 */
[----:B------:R-:W-:Y:S01]  /*ac40*/  IADD3 R0, R176, -0x2, RZ ;  /* 0xfffffffeb0007810 */ /* 0x000fe20007ffe0ff */
[----:B------:R-:W-:Y:S02]  /*ac50*/  FADD.FTZ R183, R149, R3 ;  /* 0x0000000395b77221 */ /* 0x000fe40000010000 */
[C---:B------:R-:W-:Y:S03]  /*ac60*/  HMMA.16816.F32 R72, R136.reuse, R10, R72 ;  /* 0x0000000a8848723c */ /* 0x040fe60000001848 */
[----:B------:R-:W-:Y:S01]  /*ac70*/  ISETP.GE.AND P0, PT, R0, R188, PT ;  /* 0x000000bc0000720c */ /* 0x000fe20003f06270 */
[----:B------:R-:W-:Y:S04]  /*ac80*/  FADD.FTZ R184, R103, R2 ;  /* 0x0000000267b87221 */ /* 0x000fe80000010000 */
[C---:B------:R-:W-:Y:S08]  /*ac90*/  HMMA.16816.F32 R76, R136.reuse, R16, R76 ;  /* 0x00000010884c723c */ /* 0x040ff0000000184c */
[C---:B------:R-:W-:Y:S08]  /*aca0*/  HMMA.16816.F32 R80, R136.reuse, R18, R80 ;  /* 0x000000128850723c */ /* 0x040ff00000001850 */
[C---:B------:R-:W-:Y:S08]  /*acb0*/  HMMA.16816.F32 R84, R136.reuse, R20, R84 ;  /* 0x000000148854723c */ /* 0x040ff00000001854 */
[C---:B------:R-:W-:Y:S08]  /*acc0*/  HMMA.16816.F32 R88, R136.reuse, R22, R88 ;  /* 0x000000168858723c */ /* 0x040ff00000001858 */
[C---:B-----5:R-:W-:Y:S08]  /*acd0*/  HMMA.16816.F32 R92, R136.reuse, R12, R92 ;  /* 0x0000000c885c723c */ /* 0x060ff0000000185c */
[----:B------:R-:W-:Y:S01]  /*ace0*/  HMMA.16816.F32 R96, R136, R14, R96 ;  /* 0x0000000e8860723c */ /* 0x000fe20000001860 */
[----:B------:R-:W-:Y:S07]  /*acf0*/  @!UPT UIADD3 URZ, URZ, URZ, URZ ;  /* 0x0000003f3f3ff290 */ /* 0x000fee000fffe03f */
[----:B------:R-:W-:-:S11]  /*ad00*/  @!P0 BRA `(.L_x_2070) ;  /* 0x0000057000008947 */ /* 0x000fd60003800000 */
[----:B------:R-:W-:Y:S01]  /*ad10*/  SHF.R.S32.HI R7, RZ, 0x1f, R186 ;  /* 0x0000001fff077819 */ /* 0x000fe200000114ba */
[----:B------:R-:W-:Y:S01]  /*ad20*/  IMAD.MOV.U32 R214, RZ, RZ, c[0x0][0x2b8] ;  /* 0x0000ae00ffd67624 */ /* 0x000fe200078e00ff */
[----:B------:R-:W-:Y:S01]  /*ad30*/  SHF.R.S32.HI R6, RZ, 0x1f, R177 ;  /* 0x0000001fff067819 */ /* 0x000fe200000114b1 */
[----:B------:R-:W-:Y:S01]  /*ad40*/  IMAD R209, R187, 0x20, R205 ;  /* 0x00000020bbd17824 */ /* 0x000fe200078e02cd */
[----:B------:R-:W-:Y:S01]  /*ad50*/  SHF.L.U64.HI R14, R186, 0x1, R7 ;  /* 0x00000001ba0e7819 */ /* 0x000fe20000010207 */
[----:B------:R-:W-:Y:S01]  /*ad60*/  IMAD.MOV.U32 R174, RZ, RZ, RZ ;  /* 0x000000ffffae7224 */ /* 0x000fe200078e00ff */
[----:B------:R-:W-:Y:S01]  /*ad70*/  ISETP.NE.AND P5, PT, R214, 0x1, PT ;  /* 0x00000001d600780c */ /* 0x000fe20003fa5270 */
[----:B------:R-:W-:Y:S01]  /*ad80*/  IMAD.SHL.U32 R18, R185, 0x2, RZ ;  /* 0x00000002b9127824 */ /* 0x000fe200078e00ff */
[C---:B------:R-:W-:Y:S01]  /*ad90*/  IADD3 R2, R209.reuse, R150, R193 ;  /* 0x00000096d1027210 */ /* 0x040fe20007ffe0c1 */
[----:B------:R-:W-:Y:S01]  /*ada0*/  IMAD.SHL.U32 R17, R186, 0x2, RZ ;  /* 0x00000002ba117824 */ /* 0x000fe200078e00ff */
[----:B------:R-:W-:Y:S01]  /*adb0*/  ISETP.GT.AND P4, PT, R209, 0x3f, PT ;  /* 0x0000003fd100780c */ /* 0x000fe20003f84270 */
[C---:B------:R-:W-:Y:S01]  /*adc0*/  IMAD.SHL.U32 R16, R177.reuse, 0x2, RZ ;  /* 0x00000002b1107824 */ /* 0x040fe200078e00ff */
[----:B------:R-:W-:Y:S02]  /*add0*/  IADD3 R2, R2, -0x80, RZ ;  /* 0xffffff8002027810 */ /* 0x000fe40007ffe0ff */
[----:B------:R-:W-:Y:S02]  /*ade0*/  SHF.R.S32.HI R209, RZ, 0x1f, R185 ;  /* 0x0000001fffd17819 */ /* 0x000fe400000114b9 */
[----:B------:R-:W-:Y:S01]  /*adf0*/  SHF.L.U64.HI R13, R177, 0x1, R6 ;  /* 0x00000001b10d7819 */ /* 0x000fe20000010206 */
[----:B------:R-:W-:Y:S01]  /*ae00*/  IMAD.MOV.U32 R0, RZ, RZ, R2 ;  /* 0x000000ffff007224 */ /* 0x000fe200078e0002 */
[----:B------:R-:W-:Y:S01]  /*ae10*/  SHF.L.U64.HI R15, R185, 0x1, R209 ;  /* 0x00000001b90f7819 */ /* 0x000fe200000102d1 */
        /* <DEDUP_REMOVED lines=24> */
.L_x_2188:
[----:B------:R-:W-:-:S05]  /*afa0*/  BRA.DIV ~URZ, `(.L_x_2072) ;  /* 0x0000d7427f007947 */ /* 0x000fca000b800000 */
[----:B------:R-:W3:Y:S01]  /*afb0*/  SHFL.IDX PT, R0, R12, RZ, 0x181f ;  /* 0x00181fff0c007589 */ /* 0x000ee200000e0000 */
[----:B------:R-:W-:Y:S02]  /*afc0*/  ISETP.GE.AND P4, PT, R177, c[0x0][0x1d4], PT ;  /* 0x00007500b1007a0c */ /* 0x000fe40003f86270 */
[----:B------:R-:W-:Y:S02]  /*afd0*/  ISETP.GE.AND P3, PT, R186, c[0x0][0x1d4], PT ;  /* 0x00007500ba007a0c */ /* 0x000fe40003f66270 */
[----:B------:R-:W-:Y:S02]  /*afe0*/  SEL R10, RZ, 0x10, P4 ;  /* 0x00000010ff0a7807 */ /* 0x000fe40002000000 */
[----:B---3--:R-:W-:Y:S05]  /*aff0*/  IADD3 R8, P0, R0, R16, RZ ;  /* 0x0000001000087210 */ /* 0x008fea0007f1e0ff */
[----:B--2---:R-:W-:Y:S01]  /*b000*/  IMAD.X R9, R4, 0x1, R13, P0 ;  /* 0x0000000104097824 */ /* 0x004fe200000e060d */
[----:B------:R-:W-:Y:S05]  /*b010*/  IADD3 R6, P0, R0, R17, RZ ;  /* 0x0000001100067210 */ /* 0x000fea0007f1e0ff */
[----:B------:R-:W-:Y:S01]  /*b020*/  IMAD.X R7, R4, 0x1, R14, P0 ;  /* 0x0000000104077824 */ /* 0x000fe200000e060e */
[----:B------:R-:W-:Y:S01]  /*b030*/  IADD3 R2, P0, R0, R18, RZ ;  /* 0x0000001200027210 */ /* 0x000fe20007f1e0ff */
[----:B------:R-:W-:Y:S04]  /*b040*/  IMAD R0, R178, 0x6000, R207 ;  /* 0x00006000b2007824 */ /* 0x000fe800078e02cf */
[----:B------:R-:W-:Y:S01]  /*b050*/  IMAD.X R3, R4, 0x1, R15, P0 ;  /* 0x0000000104037824 */ /* 0x000fe200000e060f */
[----:B------:R-:W-:Y:S01]  /*b060*/  @!PT LDS RZ, [RZ] ;  /* 0x00000000fffff984 */ /* 0x000fe20000000800 */
[----:B------:R-:W-:Y:S01]  /*b070*/  @!PT LDS RZ, [RZ] ;  /* 0x00000000fffff984 */ /* 0x000fe20000000800 */
[----:B------:R2:W-:Y:S01]  /*b080*/  LDGSTS.E.BYPASS.LTC128B.128 [R0], [R8.64], !P4 ;  /* 0x0000000008007fae */ /* 0x0005e2000e101d46 */
[----:B------:R-:W-:Y:S03]  /*b090*/  ISETP.GE.AND P0, PT, R185, c[0x0][0x1d4], PT ;  /* 0x00007500b9007a0c */ /* 0x000fe60003f06270 */
[----:B------:R2:W-:Y:S01]  /*b0a0*/  LDGSTS.E.BYPASS.LTC128B.128 [R0+0x2000], [R6.64], !P3 ;  /* 0x0200000006007fae */ /* 0x0005e2000d901d46 */
[----:B------:R-:W-:Y:S03]  /*b0b0*/  SEL R11, RZ, 0x10, P0 ;  /* 0x00000010ff0b7807 */ /* 0x000fe60000000000 */
[----:B------:R3:W4:Y:S06]  /*b0c0*/  SHFL.IDX PT, R4, R5, 0x1, 0x181f ;  /* 0x00381f0005047f89 */ /* 0x00072c00000e0000 */
[----:B------:R5:W-:Y:S01]  /*b0d0*/  LDGSTS.E.BYPASS.LTC128B.128 [R0+0x4000], [R2.64], !P0 ;  /* 0x0400000002007fae */ /* 0x000be2000c101d46 */
[----:B-1-3--:R-:W-:Y:S03]  /*b0e0*/  SEL R5, RZ, 0x10, P3 ;  /* 0x00000010ff057807 */ /* 0x00afe60001800000 */
[----:B-----5:R2:W1:Y:S04]  /*b0f0*/  SHFL.IDX PT, R2, R12, 0x1, 0x181f ;  /* 0x00381f000c027f89 */ /* 0x02046800000e0000 */
.L_x_2189:
[C---:B----4-:R-:W-:Y:S04]  /*b100*/  IADD3 R3, -R10.reuse, 0x10, RZ ;  /* 0x000000100a037810 */ /* 0x050fe80007ffe1ff */
[----:B------:R-:W-:Y:S04]  /*b110*/  LOP3.LUT R3, R3, 0xf, RZ, 0xc0, !PT ;  /* 0x0000000f03037812 */ /* 0x000fe800078ec0ff */
[----:B-12---:R-:W-:Y:S02]  /*b120*/  IADD3 R8, P3, P0, R3, R2, R16 ;  /* 0x0000000203087210 */ /* 0x006fe4000787e010 */
[----:B------:R-:W-:Y:S02]  /*b130*/  IADD3 R3, -R5, 0x10, RZ ;  /* 0x0000001005037810 */ /* 0x000fe40007ffe1ff */
[----:B------:R-:W-:Y:S02]  /*b140*/  IADD3.X R9, RZ, R4, R13, P3, P0 ;  /* 0x00000004ff097210 */ /* 0x000fe40001fe040d */
[----:B------:R-:W-:Y:S04]  /*b150*/  LOP3.LUT R3, R3, 0xf, RZ, 0xc0, !PT ;  /* 0x0000000f03037812 */ /* 0x000fe800078ec0ff */
[----:B------:R-:W-:Y:S02]  /*b160*/  IADD3 R6, P3, P0, R3, R2, R17 ;  /* 0x0000000203067210 */ /* 0x000fe4000787e011 */
[----:B------:R-:W-:Y:S02]  /*b170*/  IADD3 R3, -R11, 0x10, RZ ;  /* 0x000000100b037810 */ /* 0x000fe40007ffe1ff */
[----:B------:R-:W-:Y:S02]  /*b180*/  IADD3.X R7, RZ, R4, R14, P3, P0 ;  /* 0x00000004ff077210 */ /* 0x000fe40001fe040e */
        /* <DEDUP_REMOVED lines=9> */
[----:B------:R-:W-:Y:S11]  /*b220*/  ISETP.NE.U32.AND P0, PT, R5, RZ, PT ;  /* 0x000000ff0500720c */ /* 0x000ff60003f05070 */
[----:B------:R-:W-:Y:S02]  /*b230*/  @!UPT UIADD3 URZ, URZ, URZ, URZ ;  /* 0x0000003f3f3ff290 */ /* 0x000fe4000fffe03f */
[----:B------:R1:W-:Y:S01]  /*b240*/  LDGSTS.E.BYPASS.LTC128B.128.ZFILL [R0+0x3000], [R6.64], P0 ;  /* 0x0300000006007fae */ /* 0x0003e20008141d46 */
[----:B------:R-:W-:Y:S11]  /*b250*/  ISETP.NE.U32.AND P0, PT, R11, RZ, PT ;  /* 0x000000ff0b00720c */ /* 0x000ff60003f05070 */
[----:B------:R-:W-:Y:S02]  /*b260*/  @!UPT UIADD3 URZ, URZ, URZ, URZ ;  /* 0x0000003f3f3ff290 */ /* 0x000fe4000fffe03f */
[----:B------:R1:W-:Y:S02]  /*b270*/  LDGSTS.E.BYPASS.LTC128B.128.ZFILL [R0+0x5000], [R2.64], P0 ;  /* 0x0500000002007fae */ /* 0x0003e40008141d46 */
.L_x_2070:
[----:B------:R-:W-:Y:S05]  /*b280*/  BSYNC B0 ;  /* 0x0000000000007941 */ /* 0x000fea0003800000 */
.L_x_2069:
[C---:B-1----:R-:W-:Y:S01]  /*b290*/  IADD3 R0, R163.reuse, 0x1, RZ ;  /* 0x00000001a3007810 */ /* 0x042fe20007ffe0ff */
[----:B------:R-:W0:Y:S01]  /*b2a0*/  LDGDEPBAR ;  /* 0x00000000000079af */ /* 0x000e220000000000 */
[----:B------:R-:W-:Y:S01]  /*b2b0*/  ISETP.GE.AND P0, PT, R163, 0x1, PT ;  /* 0x00000001a300780c */ /* 0x000fe20003f06270 */
[----:B------:R-:W-:Y:S01]  /*b2c0*/  IMAD.MOV.U32 R103, RZ, RZ, R100 ;  /* 0x000000ffff677224 */ /* 0x000fe200078e0064 */
[----:B------:R-:W-:Y:S01]  /*b2d0*/  IADD3 R173, R176, -0x1, RZ ;  /* 0xffffffffb0ad7810 */ /* 0x000fe20007ffe0ff */
[----:B------:R-:W-:Y:S01]  /*b2e0*/  IMAD.MOV.U32 R102, RZ, RZ, R101 ;  /* 0x000000ffff667224 */ /* 0x000fe200078e0065 */
[----:B------:R-:W-:Y:S02]  /*b2f0*/  SEL R163, R0, RZ, !P0 ;  /* 0x000000ff00a37207 */ /* 0x000fe40004000000 */
[----:B------:R-:W-:Y:S01]  /*b300*/  ISETP.GT.AND P0, PT, R176, R192, PT ;  /* 0x000000c0b000720c */ /* 0x000fe20003f04270 */
[----:B------:R-:W-:Y:S11]  /*b310*/  IMAD.MOV.U32 R176, RZ, RZ, R173 ;  /* 0x000000ffffb07224 */ /* 0x000ff600078e00ad */
[----:B------:R-:W-:Y:S01]  /*b320*/  @!UPT UIADD3 URZ, URZ, URZ, URZ ;  /* 0x0000003f3f3ff290 */ /* 0x000fe2000fffe03f */
[----:B------:R-:W-:-:S05]  /*b330*/  @P0 BRA `(.L_x_2073) ;  /* 0xffffc20000000947 */ /* 0x000fca000383ffff */
.L_x_2056:
        /* <DEDUP_REMOVED lines=21> */
.L_x_2076:
[----:B------:R-:W-:-:S04]  /*b490*/  MOV R3, c[0x0][0x32c] ;  /* 0x0000cb0000037a02 */ /* 0x000fc80000000f00 */
[----:B------:R-:W-:-:S13]  /*b4a0*/  ISETP.NE.AND P0, PT, R3, 0x1, PT ;  /* 0x000000010300780c */ /* 0x000fda0003f05270 */
[----:B------:R-:W-:-:S05]  /*b4b0*/  @P0 IMAD.HI.U32 R3, R0, c[0x0][0x330], RZ ;  /* 0x0000cc0000030a27 */ /* 0x000fca00078e00ff */
[----:B------:R-:W-:Y:S02]  /*b4c0*/  @P0 SHF.R.U32.HI R0, RZ, c[0x0][0x334], R3 ;  /* 0x0000cd00ff000a19 */ /* 0x000fe40000011603 */
.L_x_2077:
[----:B------:R-:W-:Y:S05]  /*b4d0*/  BSYNC B0 ;  /* 0x0000000000007941 */ /* 0x000fea0003800000 */
.L_x_2075:
[----:B------:R-:W-:-:S05]  /*b4e0*/  IMAD R0, R0, c[0x0][0x32c], RZ ;  /* 0x0000cb0000007a24 */ /* 0x000fca00078e02ff */
[----:B------:R-:W-:-:S04]  /*b4f0*/  IMNMX R2, R2, R0, !PT ;  /* 0x0000000002027217 */ /* 0x000fc80007800200 */
.L_x_2074:
[----:B------:R-:W-:Y:S01]  /*b500*/  IADD3 R2, R2, 0x3f, RZ ;  /* 0x0000003f02027810 */ /* 0x000fe20007ffe0ff */
[----:B------:R-:W-:Y:S02]  /*b510*/  IMAD.MOV.U32 R209, RZ, RZ, 0x1f ;  /* 0x0000001fffd17424 */ /* 0x000fe400078e00ff */
[----:B------:R-:W-:Y:S01]  /*b520*/  IMAD.MOV.U32 R192, RZ, RZ, -0x1 ;  /* 0xffffffffffc07424 */ /* 0x000fe200078e00ff */
        /* <DEDUP_REMOVED lines=8> */
.L_x_2088:
[----:B------:R-:W-:Y:S04]  /*b5b0*/  DEPBAR.LE SB0, 0x2 ;  /* 0x000080800000791a */ /* 0x000fe80000000000 */
[----:B------:R-:W-:Y:S01]  /*b5c0*/  WARPSYNC 0xffffffff ;  /* 0xffffffff00007948 */ /* 0x000fe20003800000 */
[----:B------:R-:W-:Y:S01]  /*b5d0*/  BAR.SYNC.DEFER_BLOCKING 0x0 ;  /* 0x0000000000007b1d */ /* 0x000fe20000010000 */
[----:B------:R-:W-:Y:S01]  /*b5e0*/  IMAD R162, R163, 0x6000, RZ ;  /* 0x00006000a3a27824 */ /* 0x000fe200078e02ff */
[----:B------:R-:W-:Y:S01]  /*b5f0*/  LOP3.LUT P2, RZ, R187, 0x2, RZ, 0xc0, !PT ;  /* 0x00000002bbff7812 */ /* 0x000fe2000784c0ff */
[----:B------:R-:W-:Y:S01]  /*b600*/  IMAD.MOV.U32 R2, RZ, RZ, 0x20 ;  /* 0x00000020ff027424 */ /* 0x000fe200078e00ff */
[----:B------:R-:W-:Y:S02]  /*b610*/  ISETP.GE.AND P0, PT, R188, R173, PT ;  /* 0x000000adbc00720c */ /* 0x000fe40003f06270 */
[----:B------:R-:W-:Y:S02]  /*b620*/  IADD3 R100, R170, R162, RZ ;  /* 0x000000a2aa647210 */ /* 0x000fe40007ffe0ff */
[----:B------:R-:W-:Y:S05]  /*b630*/  SEL R160, R2, 0xffffffe0, !P2 ;  /* 0xffffffe002a07807 */ /* 0x000fea0005000000 */
[----:B------:R-:W-:Y:S01]  /*b640*/  IMAD.IADD R103, R160, 0x1, R100 ;  /* 0x00000001a0677824 */ /* 0x000fe200078e0264 */
        /* <DEDUP_REMOVED lines=36> */
.L_x_2190:
        /* <DEDUP_REMOVED lines=22> */
.L_x_2191:
[C---:B--2---:R-:W-:Y:S02]  /*b9f0*/  IADD3 R3, -R6.reuse, 0x10, RZ ;  /* 0x0000001006037810 */ /* 0x044fe40007ffe1ff */
[----:B------:R-:W-:Y:S02]  /*ba00*/  ISETP.NE.U32.AND P3, PT, R6, RZ, PT ;  /* 0x000000ff0600720c */ /* 0x000fe40003f65070 */
[----:B------:R-:W-:Y:S04]  /*ba10*/  LOP3.LUT R3, R3, 0xf, RZ, 0xc0, !PT ;  /* 0x0000000f03037812 */ /* 0x000fe800078ec0ff */
[-C--:B---34-:R-:W-:Y:S02]  /*ba20*/  IADD3 R12, P1, P0, R3, R2.reuse, R23 ;  /* 0x00000002030c7210 */ /* 0x098fe4000783e017 */
        /* <DEDUP_REMOVED lines=17> */
.L_x_2080:
[----:B------:R-:W-:Y:S05]  /*bb40*/  BSYNC B0 ;  /* 0x0000000000007941 */ /* 0x000fea0003800000 */
.L_x_2079:
[----:B------:R-:W0:Y:S01]  /*bb50*/  LDGDEPBAR ;  /* 0x00000000000079af */ /* 0x000e220000000000 */
[----:B------:R-:W-:Y:S01]  /*bb60*/  WARPSYNC 0xffffffff ;  /* 0xffffffff00007948 */ /* 0x000fe20003800000 */
[C---:B--23--:R-:W-:Y:S01]  /*bb70*/  HMMA.16816.F32 R4, R32.reuse, R8, RZ ;  /* 0x000000082004723c */ /* 0x04cfe200000018ff */
[----:B------:R-:W-:Y:S02]  /*bb80*/  IMAD.MOV.U32 R2, RZ, RZ, 0x40 ;  /* 0x00000040ff027424 */ /* 0x000fe400078e00ff */
[----:B------:R-:W-:Y:S01]  /*bb90*/  LOP3.LUT P1, RZ, R187, 0x4, RZ, 0xc0, !PT ;  /* 0x00000004bbff7812 */ /* 0x000fe2000782c0ff */
[----:B------:R-:W-:Y:S01]  /*bba0*/  IMAD.IADD R3, R170, 0x1, R162 ;  /* 0x00000001aa037824 */ /* 0x000fe200078e02a2 */
[----:B------:R-:W-:Y:S02]  /*bbb0*/  ISETP.GE.AND P0, PT, R178, 0x1, PT ;  /* 0x00000001b200780c */ /* 0x000fe40003f06270 */
[----:B------:R-:W-:Y:S01]  /*bbc0*/  SEL R161, R2, 0xffffffc0, !P1 ;  /* 0xffffffc002a17807 */ /* 0x000fe20004800000 */
[C---:B------:R-:W-:Y:S01]  /*bbd0*/  HMMA.16816.F32 R8, R32.reuse, R10, RZ ;  /* 0x0000000a2008723c */ /* 0x040fe200000018ff */
[C---:B------:R-:W-:Y:S03]  /*bbe0*/  IMAD.IADD R2, R160.reuse, 0x1, R3 ;  /* 0x00000001a0027824 */ /* 0x040fe600078e0203 */
[C---:B------:R-:W-:Y:S01]  /*bbf0*/  IMAD.IADD R101, R161.reuse, 0x1, R100 ;  /* 0x00000001a1657824 */ /* 0x040fe200078e0264 */
[----:B------:R-:W-:Y:S03]  /*bc00*/  IADD3 R3, R160, R3, R161 ;  /* 0x00000003a0037210 */ /* 0x000fe60007ffe0a1 */
        /* <DEDUP_REMOVED lines=19> */
[----:B------:R-:W2:Y:S07]  /*bd40*/  LDSM.16.M88.4 R140, [R101+0x800] ;  /* 0x00080000658c783b */ /* 0x000eae0000000200 */
        /* <DEDUP_REMOVED lines=67> */
[----:B------:R-:W-:Y:S07]  /*c180*/  LDSM.16.M88.4 R144, [R164+0x8000] ;  /* 0x00800000a490783b */ /* 0x000fee0000000200 */
[C---:B--2---:R-:W-:Y:S08]  /*c190*/  HMMA.16816.F32 R12, R136.reuse, R140, R12 ;  /* 0x0000008c880c723c */ /* 0x044ff0000000180c */
        /* <DEDUP_REMOVED lines=69> */
[----:B------:R-:W-:Y:S02]  /*c5f0*/  FMUL.FTZ R4, R18, c[0x0][0x320] ;  /* 0x0000c80012047a20 */ /* 0x000fe40000410000 */
[----:B---3--:R-:W-:Y:S02]  /*c600*/  FMUL.FTZ R2, R10, c[0x0][0x320] ;  /* 0x0000c8000a027a20 */ /* 0x008fe40000410000 */
[----:B------:R1:W3:Y:S05]  /*c610*/  LDSM.16.M88.4 R8, [R3+0x5800] ;  /* 0x005800000308783b */ /* 0x0002ea0000000200 */
[----:B------:R5:W2:Y:S10]  /*c620*/  MUFU.TANH R153, R2 ;  /* 0x0000000200997308 */ /* 0x000ab40000002400 */
[----:B------:R-:W-:Y:S01]  /*c630*/  MUFU.TANH R141, R4 ;  /* 0x00000004008d7308 */ /* 0x000fe20000002400 */
[----:B-1----:R-:W-:Y:S02]  /*c640*/  FMUL.FTZ R3, R25, c[0x0][0x320] ;  /* 0x0000c80019037a20 */ /* 0x002fe40000410000 */
[----:B-----5:R-:W-:Y:S02]  /*c650*/  FMUL.FTZ R2, R12, c[0x0][0x320] ;  /* 0x0000c8000c027a20 */ /* 0x020fe40000410000 */
[----:B------:R-:W-:Y:S05]  /*c660*/  FMUL.FTZ R12, R16, c[0x0][0x320] ;  /* 0x0000c800100c7a20 */ /* 0x000fea0000410000 */
[----:B------:R1:W-:Y:S01]  /*c670*/  MUFU.TANH R139, R2 ;  /* 0x00000002008b7308 */ /* 0x0003e20000002400 */
[C---:B---3--:R-:W-:Y:S09]  /*c680*/  HMMA.16816.F32 R28, R148.reuse, R8, R28 ;  /* 0x00000008941c723c */ /* 0x048ff2000000181c */
[----:B------:R-:W-:Y:S01]  /*c690*/  MUFU.TANH R136, R12 ;  /* 0x0000000c00887308 */ /* 0x000fe20000002400 */
[----:B------:R-:W-:Y:S03]  /*c6a0*/  HMMA.16816.F32 R32, R148, R10, R32 ;  /* 0x0000000a9420723c */ /* 0x000fe60000001820 */
[----:B-1----:R-:W-:Y:S06]  /*c6b0*/  FMUL.FTZ R2, R14, c[0x0][0x320] ;  /* 0x0000c8000e027a20 */ /* 0x002fec0000410000 */
[----:B------:R2:W-:Y:S05]  /*c6c0*/  MUFU.TANH R14, R3 ;  /* 0x00000003000e7308 */ /* 0x0005ea0000002400 */
[----:B------:R-:W-:Y:S05]  /*c6d0*/  FMUL.FTZ R4, R31, c[0x0][0x320] ;  /* 0x0000c8001f047a20 */ /* 0x000fea0000410000 */
[----:B------:R1:W3:Y:S05]  /*c6e0*/  MUFU.TANH R145, R2 ;  /* 0x0000000200917308 */ /* 0x0002ea0000002400 */
[----:B------:R-:W-:Y:S02]  /*c6f0*/  FMUL.FTZ R7, R32, c[0x0][0x320] ;  /* 0x0000c80020077a20 */ /* 0x000fe40000410000 */
[----:B------:R-:W-:Y:S03]  /*c700*/  FMUL.FTZ R6, R33, c[0x0][0x320] ;  /* 0x0000c80021067a20 */ /* 0x000fe60000410000 */
[----:B------:R5:W-:Y:S01]  /*c710*/  MUFU.TANH R12, R4 ;  /* 0x00000004000c7308 */ /* 0x000be20000002400 */
[----:B--2---:R-:W-:Y:S04]  /*c720*/  FMNMX.FTZ R3, R154, R102, !PT ;  /* 0x000000669a037209 */ /* 0x004fe80007810000 */
[----:B----4-:R-:W-:Y:S05]  /*c730*/  FMNMX.FTZ R3, R155, R3, !PT ;  /* 0x000000039b037209 */ /* 0x010fea0007810000 */
[----:B------:R-:W-:Y:S01]  /*c740*/  MUFU.TANH R7, R7 ;  /* 0x0000000700077308 */ /* 0x000fe20000002400 */
[----:B------:R-:W-:Y:S01]  /*c750*/  FMNMX.FTZ R3, R153, R3, !PT ;  /* 0x0000000399037209 */ /* 0x000fe20007810000 */
[----:B-1----:R-:W-:Y:S03]  /*c760*/  FMUL.FTZ R2, R13, c[0x0][0x320] ;  /* 0x0000c8000d027a20 */ /* 0x002fe60000410000 */
[----:B------:R-:W-:Y:S05]  /*c770*/  FMNMX.FTZ R3, R152, R3, !PT ;  /* 0x0000000398037209 */ /* 0x000fea0007810000 */
[----:B------:R1:W-:Y:S01]  /*c780*/  MUFU.TANH R138, R2 ;  /* 0x00000002008a7308 */ /* 0x0003e20000002400 */
[----:B---3--:R-:W-:Y:S01]  /*c790*/  FMNMX.FTZ R3, R145, R3, !PT ;  /* 0x0000000391037209 */ /* 0x008fe20007810000 */
[----:B-----5:R-:W-:Y:S08]  /*c7a0*/  FMUL.FTZ R4, R34, c[0x0][0x320] ;  /* 0x0000c80022047a20 */ /* 0x020ff00000410000 */
[----:B------:R2:W-:Y:S10]  /*c7b0*/  MUFU.TANH R11, R4 ;  /* 0x00000004000b7308 */ /* 0x0005f40000002400 */
[----:B------:R-:W-:Y:S01]  /*c7c0*/  MUFU.TANH R6, R6 ;  /* 0x0000000600067308 */ /* 0x000fe20000002400 */
[----:B-1----:R-:W-:Y:S09]  /*c7d0*/  FMUL.FTZ R2, R15, c[0x0][0x320] ;  /* 0x0000c8000f027a20 */ /* 0x002ff20000410000 */
[----:B------:R1:W3:Y:S01]  /*c7e0*/  MUFU.TANH R144, R2 ;  /* 0x0000000200907308 */ /* 0x0002e20000002400 */
[----:B--2---:R-:W-:Y:S09]  /*c7f0*/  FMUL.FTZ R4, R35, c[0x0][0x320] ;  /* 0x0000c80023047a20 */ /* 0x004ff20000410000 */
[----:B------:R2:W-:Y:S01]  /*c800*/  MUFU.TANH R9, R4 ;  /* 0x0000000400097308 */ /* 0x0005e20000002400 */
[----:B-1----:R-:W-:Y:S01]  /*c810*/  FMUL.FTZ R2, R19, c[0x0][0x320] ;  /* 0x0000c80013027a20 */ /* 0x002fe20000410000 */
[----:B---3--:R-:W-:Y:S08]  /*c820*/  FMNMX.FTZ R3, R144, R3, !PT ;  /* 0x0000000390037209 */ /* 0x008ff00007810000 */
[----:B------:R1:W3:Y:S01]  /*c830*/  MUFU.TANH R140, R2 ;  /* 0x00000002008c7308 */ /* 0x0002e20000002400 */
[----:B------:R-:W-:Y:S02]  /*c840*/  FMNMX.FTZ R3, R141, R3, !PT ;  /* 0x000000038d037209 */ /* 0x000fe40007810000 */
[----:B--2---:R-:W-:Y:S04]  /*c850*/  IADD3 R4, R178, 0x1, RZ ;  /* 0x00000001b2047810 */ /* 0x004fe80007ffe0ff */
[----:B------:R-:W-:Y:S01]  /*c860*/  SEL R178, R4, RZ, !P0 ;  /* 0x000000ff04b27207 */ /* 0x000fe20004000000 */
[----:B-1----:R-:W-:Y:S01]  /*c870*/  FMUL.FTZ R2, R20, c[0x0][0x320] ;  /* 0x0000c80014027a20 */ /* 0x002fe20000410000 */
[----:B---3--:R-:W-:Y:S03]  /*c880*/  FMNMX.FTZ R3, R140, R3, !PT ;  /* 0x000000038c037209 */ /* 0x008fe60007810000 */
[----:B------:R1:W-:Y:S02]  /*c890*/  MUFU.TANH R20, R2 ;  /* 0x0000000200147308 */ /* 0x0003e40000002400 */
[----:B-1----:R-:W-:Y:S08]  /*c8a0*/  FMUL.FTZ R2, R22, c[0x0][0x320] ;  /* 0x0000c80016027a20 */ /* 0x002ff00000410000 */
[----:B------:R1:W2:Y:S02]  /*c8b0*/  MUFU.TANH R137, R2 ;  /* 0x0000000200897308 */ /* 0x0002a40000002400 */
[----:B-1----:R-:W-:Y:S01]  /*c8c0*/  FMUL.FTZ R2, R21, c[0x0][0x320] ;  /* 0x0000c80015027a20 */ /* 0x002fe20000410000 */
[----:B--2---:R-:W-:Y:S07]  /*c8d0*/  FMNMX.FTZ R3, R137, R3, !PT ;  /* 0x0000000389037209 */ /* 0x004fee0007810000 */
[----:B------:R1:W-:Y:S02]  /*c8e0*/  MUFU.TANH R17, R2 ;  /* 0x0000000200117308 */ /* 0x0003e40000002400 */
[----:B-1----:R-:W-:Y:S08]  /*c8f0*/  FMUL.FTZ R2, R23, c[0x0][0x320] ;  /* 0x0000c80017027a20 */ /* 0x002ff00000410000 */
[----:B------:R1:W2:Y:S02]  /*c900*/  MUFU.TANH R103, R2 ;  /* 0x0000000200677308 */ /* 0x0002a40000002400 */
[----:B-1----:R-:W-:Y:S01]  /*c910*/  FMUL.FTZ R2, R24, c[0x0][0x320] ;  /* 0x0000c80018027a20 */ /* 0x002fe20000410000 */
[----:B--2---:R-:W-:Y:S07]  /*c920*/  FMNMX.FTZ R3, R103, R3, !PT ;  /* 0x0000000367037209 */ /* 0x004fee0007810000 */
[----:B------:R1:W-:Y:S02]  /*c930*/  MUFU.TANH R15, R2 ;  /* 0x00000002000f7308 */ /* 0x0003e40000002400 */
[----:B-1----:R-:W-:Y:S08]  /*c940*/  FMUL.FTZ R2, R26, c[0x0][0x320] ;  /* 0x0000c8001a027a20 */ /* 0x002ff00000410000 */
[----:B------:R-:W1:Y:S02]  /*c950*/  MUFU.TANH R22, R2 ;  /* 0x0000000200167308 */ /* 0x000e640000002400 */
[----:B-1----:R-:W-:Y:S01]  /*c960*/  FMNMX.FTZ R3, R22, R3, !PT ;  /* 0x0000000316037209 */ /* 0x002fe20007810000 */
[----:B------:R-:W-:Y:S07]  /*c970*/  FMUL.FTZ R2, R27, c[0x0][0x320] ;  /* 0x0000c8001b027a20 */ /* 0x000fee0000410000 */
[----:B------:R-:W1:Y:S02]  /*c980*/  MUFU.TANH R18, R2 ;  /* 0x0000000200127308 */ /* 0x000e640000002400 */
[----:B-1----:R-:W-:Y:S01]  /*c990*/  FMNMX.FTZ R3, R18, R3, !PT ;  /* 0x0000000312037209 */ /* 0x002fe20007810000 */
[----:B------:R-:W-:Y:S07]  /*c9a0*/  FMUL.FTZ R2, R28, c[0x0][0x320] ;  /* 0x0000c8001c027a20 */ /* 0x000fee0000410000 */
        /* <DEDUP_REMOVED lines=27> */
.L_x_2192:
        /* <DEDUP_REMOVED lines=42> */
[----:B------:R-:W3:Y:S01]  /*ce00*/  MUFU.EX2 R14, R23 ;  /* 0x00000017000e7308 */ /* 0x000ee20000000800 */
[C---:B------:R-:W-:Y:S02]  /*ce10*/  FMUL.FTZ R40, R2.reuse, R40 ;  /* 0x0000002802287220 */ /* 0x040fe40000410000 */
[C---:B------:R-:W-:Y:S01]  /*ce20*/  FMUL.FTZ R41, R2.reuse, R41 ;  /* 0x0000002902297220 */ /* 0x040fe20000410000 */
[C---:B-1----:R-:W-:Y:S01]  /*ce30*/  F2FP.PACK_AB R136, R3.reuse, R6 ;  /* 0x000000060388723e */ /* 0x042fe200000000ff */
[----:B------:R-:W-:Y:S02]  /*ce40*/  FADD.FTZ R8, R3, R0 ;  /* 0x0000000003087221 */ /* 0x000fe40000010000 */
[----:B------:R-:W1:Y:S01]  /*ce50*/  SHFL.BFLY PT, R0, R5, 0x2, 0x1f ;  /* 0x0c401f0005007f89 */ /* 0x000e6200000e0000 */
[C---:B------:R-:W-:Y:S02]  /*ce60*/  FMUL.FTZ R44, R2.reuse, R44 ;  /* 0x0000002c022c7220 */ /* 0x040fe40000410000 */
[C---:B------:R-:W-:Y:S01]  /*ce70*/  FMUL.FTZ R45, R2.reuse, R45 ;  /* 0x0000002d022d7220 */ /* 0x040fe20000410000 */
[----:B------:R-:W4:Y:S01]  /*ce80*/  MUFU.EX2 R19, R19 ;  /* 0x0000001300137308 */ /* 0x000f220000000800 */
[C---:B------:R-:W-:Y:S02]  /*ce90*/  FMUL.FTZ R48, R2.reuse, R48 ;  /* 0x0000003002307220 */ /* 0x040fe40000410000 */
[C---:B--2---:R-:W-:Y:S02]  /*cea0*/  FMUL.FTZ R21, R2.reuse, R117 ;  /* 0x0000007502157220 */ /* 0x044fe40000410000 */
[C---:B------:R-:W-:Y:S02]  /*ceb0*/  FMUL.FTZ R49, R2.reuse, R49 ;  /* 0x0000003102317220 */ /* 0x040fe40000410000 */
[C---:B------:R-:W-:Y:S02]  /*cec0*/  FMUL.FTZ R52, R2.reuse, R52 ;  /* 0x0000003402347220 */ /* 0x040fe40000410000 */
[C---:B------:R-:W-:Y:S01]  /*ced0*/  FMUL.FTZ R53, R2.reuse, R53 ;  /* 0x0000003502357220 */ /* 0x040fe20000410000 */
[----:B------:R-:W-:Y:S01]  /*cee0*/  MUFU.EX2 R109, R149 ;  /* 0x00000095006d7308 */ /* 0x000fe20000000800 */
[C---:B------:R-:W-:Y:S02]  /*cef0*/  FMUL.FTZ R56, R2.reuse, R56 ;  /* 0x0000003802387220 */ /* 0x040fe40000410000 */
[----:B------:R-:W-:Y:S01]  /*cf00*/  FMUL.FTZ R57, R2, R57 ;  /* 0x0000003902397220 */ /* 0x000fe20000410000 */
[----:B---3--:R-:W-:Y:S01]  /*cf10*/  F2FP.PACK_AB R138, R10, R14 ;  /* 0x0000000e0a8a723e */ /* 0x008fe200000000ff */
[C---:B------:R-:W-:Y:S02]  /*cf20*/  FMUL.FTZ R60, R2.reuse, R60 ;  /* 0x0000003c023c7220 */ /* 0x040fe40000410000 */
[C---:B------:R-:W-:Y:S02]  /*cf30*/  FMUL.FTZ R61, R2.reuse, R61 ;  /* 0x0000003d023d7220 */ /* 0x040fe40000410000 */
[C---:B------:R-:W-:Y:S01]  /*cf40*/  FMUL.FTZ R64, R2.reuse, R64 ;  /* 0x0000004002407220 */ /* 0x040fe20000410000 */
[----:B-1----:R-:W-:Y:S01]  /*cf50*/  FMNMX.FTZ R0, R5, R0, !PT ;  /* 0x0000000005007209 */ /* 0x002fe20007810000 */
[C---:B------:R-:W-:Y:S01]  /*cf60*/  FMUL.FTZ R65, R2.reuse, R65 ;  /* 0x0000004102417220 */ /* 0x040fe20000410000 */
[----:B------:R-:W-:Y:S01]  /*cf70*/  MUFU.EX2 R113, R159 ;  /* 0x0000009f00717308 */ /* 0x000fe20000000800 */
[C---:B------:R-:W-:Y:S01]  /*cf80*/  FMUL.FTZ R68, R2.reuse, R68 ;  /* 0x0000004402447220 */ /* 0x040fe20000410000 */
[----:B----4-:R-:W-:Y:S01]  /*cf90*/  F2FP.PACK_AB R108, R15, R19 ;  /* 0x000000130f6c723e */ /* 0x010fe200000000ff */
[----:B------:R-:W1:Y:S01]  /*cfa0*/  SHFL.BFLY PT, R3, R0, 0x1, 0x1f ;  /* 0x0c201f0000037f89 */ /* 0x000e6200000e0000 */
        /* <DEDUP_REMOVED lines=13> */
[----:B------:R-:W-:Y:S01]  /*d080*/  FMUL.FTZ R92, R2, R92 ;  /* 0x0000005c025c7220 */ /* 0x000fe20000410000 */
[----:B-1----:R-:W-:Y:S01]  /*d090*/  FMNMX.FTZ R100, R0, R3, !PT ;  /* 0x0000000300647209 */ /* 0x002fe20007810000 */
[C---:B------:R-:W-:Y:S02]  /*d0a0*/  FMUL.FTZ R93, R2.reuse, R93 ;  /* 0x0000005d025d7220 */ /* 0x040fe40000410000 */
[----:B------:R-:W-:Y:S01]  /*d0b0*/  FMUL.FTZ R96, R2, R96 ;  /* 0x0000006002607220 */ /* 0x000fe20000410000 */
[----:B------:R-:W-:Y:S01]  /*d0c0*/  MUFU.EX2 R116, R156 ;  /* 0x0000009c00747308 */ /* 0x000fe20000000800 */
[C---:B------:R-:W-:Y:S02]  /*d0d0*/  FMUL.FTZ R3, R100.reuse, c[0x0][0x2d0] ;  /* 0x0000b40064037a20 */ /* 0x040fe40000410000 */
[----:B------:R-:W-:Y:S02]  /*d0e0*/  FADD.FTZ R0, -R100, R102 ;  /* 0x0000006664007221 */ /* 0x000fe40000010100 */
[--C-:B------:R-:W-:Y:S02]  /*d0f0*/  FFMA.FTZ R4, R154, c[0x0][0x2d0], -R3.reuse ;  /* 0x0000b4009a047a23 */ /* 0x100fe40000010803 */
[--C-:B------:R-:W-:Y:S02]  /*d100*/  FFMA.FTZ R5, R155, c[0x0][0x2d0], -R3.reuse ;  /* 0x0000b4009b057a23 */ /* 0x100fe40000010803 */
[--C-:B------:R-:W-:Y:S02]  /*d110*/  FFMA.FTZ R161, R11, c[0x0][0x2d0], -R3.reuse ;  /* 0x0000b4000ba17a23 */ /* 0x100fe40000010803 */
        /* <DEDUP_REMOVED lines=8> */
[C---:B------:R-:W-:Y:S02]  /*d1a0*/  FMUL.FTZ R9, R2.reuse, R129 ;  /* 0x0000008102097220 */ /* 0x040fe40000410000 */
[----:B------:R-:W-:Y:S02]  /*d1b0*/  FMUL.FTZ R97, R2, R97 ;  /* 0x0000006102617220 */ /* 0x000fe40000410000 */
[--C-:B------:R-:W-:Y:S02]  /*d1c0*/  FFMA.FTZ R6, R153, c[0x0][0x2d0], -R3.reuse ;  /* 0x0000b40099067a23 */ /* 0x100fe40000010803 */
[--C-:B------:R-:W-:Y:S01]  /*d1d0*/  FFMA.FTZ R153, R18, c[0x0][0x2d0], -R3.reuse ;  /* 0x0000b40012997a23 */ /* 0x100fe20000010803 */
[----:B------:R-:W3:Y:S01]  /*d1e0*/  MUFU.EX2 R0, R0 ;  /* 0x0000000000007308 */ /* 0x000ee20000000800 */
[--C-:B------:R-:W-:Y:S02]  /*d1f0*/  FFMA.FTZ R144, R144, c[0x0][0x2d0], -R3.reuse ;  /* 0x0000b40090907a23 */ /* 0x100fe40000010803 */
[--C-:B------:R-:W-:Y:S02]  /*d200*/  FFMA.FTZ R151, R137, c[0x0][0x2d0], -R3.reuse ;  /* 0x0000b40089977a23 */ /* 0x100fe40000010803 */
[----:B-1----:R-:W-:Y:S02]  /*d210*/  FMUL.FTZ R4, R2, R132 ;  /* 0x0000008402047220 */ /* 0x002fe40000410000 */
[--C-:B------:R-:W-:Y:S02]  /*d220*/  FFMA.FTZ R150, R103, c[0x0][0x2d0], -R3.reuse ;  /* 0x0000b40067967a23 */ /* 0x100fe40000010803 */
[--C-:B------:R-:W-:Y:S01]  /*d230*/  FFMA.FTZ R152, R22, c[0x0][0x2d0], -R3.reuse ;  /* 0x0000b40016987a23 */ /* 0x100fe20000010803 */
[----:B------:R-:W-:Y:S01]  /*d240*/  MUFU.EX2 R121, R145 ;  /* 0x0000009100797308 */ /* 0x000fe20000000800 */
[--C-:B------:R-:W-:Y:S02]  /*d250*/  FFMA.FTZ R154, R13, c[0x0][0x2d0], -R3.reuse ;  /* 0x0000b4000d9a7a23 */ /* 0x100fe40000010803 */
[C---:B------:R-:W-:Y:S01]  /*d260*/  FMUL.FTZ R13, R2.reuse, R125 ;  /* 0x0000007d020d7220 */ /* 0x040fe20000410000 */
[----:B--2---:R-:W-:Y:S01]  /*d270*/  F2FP.PACK_AB R137, R181, R11 ;  /* 0x0000000bb589723e */ /* 0x004fe200000000ff */
[----:B------:R-:W-:Y:S02]  /*d280*/  FMUL.FTZ R5, R2, R133 ;  /* 0x0000008502057220 */ /* 0x000fe40000410000 */
[----:B------:R-:W-:Y:S02]  /*d290*/  FFMA.FTZ R155, R12, c[0x0][0x2d0], -R3 ;  /* 0x0000b4000c9b7a23 */ /* 0x000fe40000010803 */
[----:B------:R-:W-:Y:S01]  /*d2a0*/  FMUL.FTZ R12, R2, R124 ;  /* 0x0000007c020c7220 */ /* 0x000fe20000410000 */
[----:B------:R1:W-:Y:S01]  /*d2b0*/  MUFU.EX2 R125, R6 ;  /* 0x00000006007d7308 */ /* 0x0003e20000000800 */
[----:B------:R-:W-:Y:S02]  /*d2c0*/  FADD.FTZ R3, R14, R8 ;  /* 0x000000080e037221 */ /* 0x000fe40000010000 */
[----:B------:R-:W-:Y:S01]  /*d2d0*/  FMUL.FTZ R8, R2, R128 ;  /* 0x0000008002087220 */ /* 0x000fe20000410000 */
[----:B------:R-:W-:Y:S01]  /*d2e0*/  IADD3 R2, R171, R162, RZ ;  /* 0x000000a2ab027210 */ /* 0x000fe20007ffe0ff */
[C---:B---3--:R-:W-:Y:S02]  /*d2f0*/  FMUL.FTZ R34, R0.reuse, R106 ;  /* 0x0000006a00227220 */ /* 0x048fe40000410000 */
[----:B------:R-:W-:Y:S01]  /*d300*/  FMUL.FTZ R35, R0, R107 ;  /* 0x0000006b00237220 */ /* 0x000fe20000410000 */
[----:B------:R-:W-:Y:S01]  /*d310*/  IADD3 R102, R169, R2, RZ ;  /* 0x00000002a9667210 */ /* 0x000fe20007ffe0ff */
[----:B------:R-:W2:Y:S01]  /*d320*/  LDSM.16.MT88.4 R140, [R2] ;  /* 0x00000000028c783b */ /* 0x000ea20000004200 */
[----:B------:R-:W3:Y:S01]  /*d330*/  MUFU.EX2 R128, R7 ;  /* 0x0000000700807308 */ /* 0x000ee20000000800 */
[----:B------:R-:W-:Y:S02]  /*d340*/  FADD.FTZ R3, R10, R3 ;  /* 0x000000030a037221 */ /* 0x000fe40000010000 */
[C---:B------:R-:W-:Y:S02]  /*d350*/  FMUL.FTZ R10, R0.reuse, R130 ;  /* 0x00000082000a7220 */ /* 0x040fe40000410000 */
[C---:B------:R-:W-:Y:S02]  /*d360*/  FFMA.FTZ R120, R0.reuse, R184, R11 ;  /* 0x000000b800787223 */ /* 0x040fe4000001000b */
[----:B------:R-:W4:Y:S01]  /*d370*/  LDSM.16.MT88.4 R104, [R102] ;  /* 0x000000006668783b */ /* 0x000f220000004200 */
[C---:B------:R-:W-:Y:S02]  /*d380*/  FMUL.FTZ R11, R0.reuse, R131 ;  /* 0x00000083000b7220 */ /* 0x040fe40000410000 */
[----:B------:R-:W-:Y:S01]  /*d390*/  FADD.FTZ R3, R19, R3 ;  /* 0x0000000313037221 */ /* 0x000fe20000010000 */
[----:B------:R-:W-:Y:S01]  /*d3a0*/  MUFU.EX2 R124, R144 ;  /* 0x00000090007c7308 */ /* 0x000fe20000000800 */
[C---:B------:R-:W-:Y:S02]  /*d3b0*/  FMUL.FTZ R14, R0.reuse, R126 ;  /* 0x0000007e000e7220 */ /* 0x040fe40000410000 */
[C---:B-1----:R-:W-:Y:S02]  /*d3c0*/  FMUL.FTZ R6, R0.reuse, R134 ;  /* 0x0000008600067220 */ /* 0x042fe40000410000 */
[----:B------:R-:W-:Y:S02]  /*d3d0*/  FADD.FTZ R103, R15, R3 ;  /* 0x000000030f677221 */ /* 0x000fe40000010000 */
[C---:B------:R-:W-:Y:S02]  /*d3e0*/  FMUL.FTZ R15, R0.reuse, R127 ;  /* 0x0000007f000f7220 */ /* 0x040fe40000410000 */
[C---:B------:R-:W-:Y:S01]  /*d3f0*/  FMUL.FTZ R18, R0.reuse, R122 ;  /* 0x0000007a00127220 */ /* 0x040fe20000410000 */
[----:B------:R-:W-:Y:S01]  /*d400*/  MUFU.EX2 R149, R147 ;  /* 0x0000009300957308 */ /* 0x000fe20000000800 */
[----:B------:R-:W-:Y:S01]  /*d410*/  FMUL.FTZ R19, R0, R123 ;  /* 0x0000007b00137220 */ /* 0x000fe20000410000 */
[----:B---3--:R-:W-:Y:S01]  /*d420*/  F2FP.PACK_AB R139, R128, R125 ;  /* 0x0000007d808b723e */ /* 0x008fe200000000ff */
[C---:B------:R-:W-:Y:S02]  /*d430*/  FMUL.FTZ R7, R0.reuse, R135 ;  /* 0x0000008700077220 */ /* 0x040fe40000410000 */
[C---:B------:R-:W-:Y:S02]  /*d440*/  FMUL.FTZ R26, R0.reuse, R114 ;  /* 0x00000072001a7220 */ /* 0x040fe40000410000 */
[C---:B------:R-:W-:Y:S02]  /*d450*/  FMUL.FTZ R27, R0.reuse, R115 ;  /* 0x00000073001b7220 */ /* 0x040fe40000410000 */
[----:B------:R-:W-:Y:S01]  /*d460*/  FADD.FTZ R120, R181, R120 ;  /* 0x00000078b5787221 */ /* 0x000fe20000010000 */
[----:B------:R-:W-:Y:S01]  /*d470*/  MUFU.EX2 R147, R150 ;  /* 0x0000009600937308 */ /* 0x000fe20000000800 */
[C---:B------:R-:W-:Y:S02]  /*d480*/  FMUL.FTZ R22, R0.reuse, R118 ;  /* 0x0000007600167220 */ /* 0x040fe40000410000 */
[C---:B------:R-:W-:Y:S02]  /*d490*/  FMUL.FTZ R23, R0.reuse, R119 ;  /* 0x0000007700177220 */ /* 0x040fe40000410000 */
[C---:B------:R-:W-:Y:S01]  /*d4a0*/  FMUL.FTZ R30, R0.reuse, R110 ;  /* 0x0000006e001e7220 */ /* 0x040fe20000410000 */
[C---:B--2---:R-:W-:Y:S04]  /*d4b0*/  HMMA.16816.F32 R4, R136.reuse, R140, R4 ;  /* 0x0000008c8804723c */ /* 0x044fe80000001804 */
[----:B------:R-:W-:Y:S01]  /*d4c0*/  MUFU.EX2 R110, R148 ;  /* 0x00000094006e7308 */ /* 0x000fe20000000800 */
[C---:B------:R-:W-:Y:S02]  /*d4d0*/  FMUL.FTZ R31, R0.reuse, R111 ;  /* 0x0000006f001f7220 */ /* 0x040fe40000410000 */
[C---:B------:R-:W-:Y:S01]  /*d4e0*/  FMUL.FTZ R38, R0.reuse, R38 ;  /* 0x0000002600267220 */ /* 0x040fe20000410000 */
[C---:B------:R-:W-:Y:S04]  /*d4f0*/  HMMA.16816.F32 R8, R136.reuse, R142, R8 ;  /* 0x0000008e8808723c */ /* 0x040fe80000001808 */
[C---:B------:R-:W-:Y:S02]  /*d500*/  FMUL.FTZ R39, R0.reuse, R39 ;  /* 0x0000002700277220 */ /* 0x040fe40000410000 */
[----:B------:R-:W1:Y:S01]  /*d510*/  MUFU.EX2 R148, R146 ;  /* 0x0000009200947308 */ /* 0x000e620000000800 */
[C---:B------:R-:W-:Y:S01]  /*d520*/  FMUL.FTZ R42, R0.reuse, R42 ;  /* 0x0000002a002a7220 */ /* 0x040fe20000410000 */
[C---:B----4-:R-:W-:Y:S04]  /*d530*/  HMMA.16816.F32 R12, R136.reuse, R104, R12 ;  /* 0x00000068880c723c */ /* 0x050fe8000000180c */
[C---:B------:R-:W-:Y:S02]  /*d540*/  FMUL.FTZ R43, R0.reuse, R43 ;  /* 0x0000002b002b7220 */ /* 0x040fe40000410000 */
[C---:B------:R-:W-:Y:S02]  /*d550*/  FMUL.FTZ R46, R0.reuse, R46 ;  /* 0x0000002e002e7220 */ /* 0x040fe40000410000 */
[----:B------:R-:W-:Y:S01]  /*d560*/  MUFU.EX2 R146, R151 ;  /* 0x0000009700927308 */ /* 0x000fe20000000800 */
[C---:B------:R-:W-:Y:S03]  /*d570*/  HMMA.16816.F32 R16, R136.reuse, R106, R16 ;  /* 0x0000006a8810723c */ /* 0x040fe60000001810 */
[C---:B------:R-:W-:Y:S02]  /*d580*/  FMUL.FTZ R47, R0.reuse, R47 ;  /* 0x0000002f002f7220 */ /* 0x040fe40000410000 */
[C---:B------:R-:W-:Y:S02]  /*d590*/  FMUL.FTZ R50, R0.reuse, R50 ;  /* 0x0000003200327220 */ /* 0x040fe40000410000 */
[C---:B------:R-:W-:Y:S02]  /*d5a0*/  FMUL.FTZ R51, R0.reuse, R51 ;  /* 0x0000003300337220 */ /* 0x040fe40000410000 */
[----:B------:R-:W-:Y:S03]  /*d5b0*/  MUFU.EX2 R144, R152 ;  /* 0x0000009800907308 */ /* 0x000fe60000000800 */
[C---:B------:R-:W-:Y:S01]  /*d5c0*/  FMUL.FTZ R54, R0.reuse, R54 ;  /* 0x0000003600367220 */ /* 0x040fe20000410000 */
        /* <DEDUP_REMOVED lines=28> */
[----:B------:R-:W-:Y:S01]  /*d790*/  IADD3 R0, R172, R162, RZ ;  /* 0x000000a2ac007210 */ /* 0x000fe20007ffe0ff */
[----:B------:R-:W-:Y:S01]  /*d7a0*/  FADD.FTZ R103, R109, R103 ;  /* 0x000000676d677221 */ /* 0x000fe20000010000 */
[----:B------:R-:W2:Y:S02]  /*d7b0*/  MUFU.EX2 R142, R155 ;  /* 0x0000009b008e7308 */ /* 0x000ea40000000800 */
[----:B------:R-:W-:Y:S01]  /*d7c0*/  IADD3 R3, R169, R0, RZ ;  /* 0x00000000a9037210 */ /* 0x000fe20007ffe0ff */
[----:B------:R-:W3:Y:S01]  /*d7d0*/  LDSM.16.MT88.4 R104, [R0] ;  /* 0x000000000068783b */ /* 0x000ee20000004200 */
[C---:B------:R-:W-:Y:S01]  /*d7e0*/  FADD.FTZ R103, R110.reuse, R103 ;  /* 0x000000676e677221 */ /* 0x040fe20000010000 */
[----:B------:R-:W-:Y:S02]  /*d7f0*/  F2FP.PACK_AB R110, R110, R109 ;  /* 0x0000006d6e6e723e */ /* 0x000fe400000000ff */
[----:B------:R-:W-:Y:S01]  /*d800*/  F2FP.PACK_AB R109, R124, R121 ;  /* 0x000000797c6d723e */ /* 0x000fe200000000ff */
[----:B------:R-:W-:Y:S02]  /*d810*/  FADD.FTZ R103, R113, R103 ;  /* 0x0000006771677221 */ /* 0x000fe40000010000 */
[----:B------:R-:W-:Y:S02]  /*d820*/  MUFU.EX2 R141, R161 ;  /* 0x000000a1008d7308 */ /* 0x000fe40000000800 */
[----:B------:R-:W-:Y:S04]  /*d830*/  FADD.FTZ R103, R112, R103 ;  /* 0x0000006770677221 */ /* 0x000fe80000010000 */
[----:B------:R-:W-:Y:S04]  /*d840*/  FADD.FTZ R103, R117, R103 ;  /* 0x0000006775677221 */ /* 0x000fe80000010000 */
[----:B------:R-:W-:Y:S01]  /*d850*/  FADD.FTZ R103, R116, R103 ;  /* 0x0000006774677221 */ /* 0x000fe20000010000 */
[----:B------:R-:W4:Y:S03]  /*d860*/  MUFU.EX2 R140, R180 ;  /* 0x000000b4008c7308 */ /* 0x000f260000000800 */
[----:B-1----:R-:W-:Y:S01]  /*d870*/  FADD.FTZ R103, R119, R103 ;  /* 0x0000006777677221 */ /* 0x002fe20000010000 */
[C---:B---3--:R-:W-:Y:S08]  /*d880*/  HMMA.16816.F32 R20, R136.reuse, R104, R20 ;  /* 0x000000688814723c */ /* 0x048ff00000001814 */
        /* <DEDUP_REMOVED lines=30> */
[----:B----4-:R-:W-:Y:S01]  /*da70*/  F2FP.PACK_AB R139, R140, R141 ;  /* 0x0000008d8c8b723e */ /* 0x010fe200000000ff */
        /* <DEDUP_REMOVED lines=80> */
[C---:B------:R-:W-:Y:S04]  /*df80*/  HMMA.16816.F32 R88, R104.reuse, R110, R88 ;  /* 0x0000006e6858723c */ /* 0x040fe80000001858 */
[----:B------:R-:W-:Y:S02]  /*df90*/  FADD.FTZ R108, R128, R108 ;  /* 0x0000006c806c7221 */ /* 0x000fe40000010000 */
[----:B------:R-:W1:Y:S02]  /*dfa0*/  LDSM.16.MT88.4 R128, [R2+0x1800] ;  /* 0x001800000280783b */ /* 0x000e640000004200 */
        /* <DEDUP_REMOVED lines=42> */
[C---:B----4-:R-:W-:Y:S04]  /*e250*/  HMMA.16816.F32 R68, R136.reuse, R8, R68 ;  /* 0x000000088844723c */ /* 0x050fe80000001844 */
[----:B------:R-:W-:Y:S04]  /*e260*/  FADD.FTZ R184, R140, R0 ;  /* 0x000000008cb87221 */ /* 0x000fe80000010000 */
        /* <DEDUP_REMOVED lines=13> */
[----:B------:R-:W-:Y:S01]  /*e340*/  IMAD R2, R173, 0x40, R193 ;  /* 0x00000040ad027824 */ /* 0x000fe200078e02c1 */
[----:B------:R-:W-:Y:S01]  /*e350*/  ISETP.NE.AND P4, PT, R215, 0x1, PT ;  /* 0x00000001d700780c */ /* 0x000fe20003f85270 */
[----:B------:R-:W-:Y:S01]  /*e360*/  IMAD.MOV.U32 R174, RZ, RZ, RZ ;  /* 0x000000ffffae7224 */ /* 0x000fe200078e00ff */
[----:B------:R-:W-:Y:S01]  /*e370*/  ISETP.GT.AND P3, PT, R214, 0x3f, PT ;  /* 0x0000003fd600780c */ /* 0x000fe20003f64270 */
[----:B------:R-:W-:Y:S01]  /*e380*/  IMAD.SHL.U32 R18, R185, 0x2, RZ ;  /* 0x00000002b9127824 */ /* 0x000fe200078e00ff */
[----:B------:R-:W-:Y:S01]  /*e390*/  IADD3 R2, R2, -0x80, R214 ;  /* 0xffffff8002027810 */ /* 0x000fe20007ffe0d6 */
[C---:B------:R-:W-:Y:S01]  /*e3a0*/  IMAD.SHL.U32 R17, R186.reuse, 0x2, RZ ;  /* 0x00000002ba117824 */ /* 0x040fe200078e00ff */
[----:B------:R-:W-:Y:S01]  /*e3b0*/  SHF.R.S32.HI R214, RZ, 0x1f, R185 ;  /* 0x0000001fffd67819 */ /* 0x000fe200000114b9 */
[----:B------:R-:W-:Y:S01]  /*e3c0*/  IMAD.SHL.U32 R16, R177, 0x2, RZ ;  /* 0x00000002b1107824 */ /* 0x000fe200078e00ff */
[----:B------:R-:W-:Y:S01]  /*e3d0*/  SHF.L.U64.HI R14, R186, 0x1, R7 ;  /* 0x00000001ba0e7819 */ /* 0x000fe20000010207 */
[----:B------:R-:W-:Y:S01]  /*e3e0*/  IMAD.MOV.U32 R0, RZ, RZ, R2 ;  /* 0x000000ffff007224 */ /* 0x000fe200078e0002 */
[----:B------:R-:W-:Y:S02]  /*e3f0*/  SHF.L.U64.HI R15, R185, 0x1, R214 ;  /* 0x00000001b90f7819 */ /* 0x000fe400000102d6 */
        /* <DEDUP_REMOVED lines=25> */
.L_x_2193:
[----:B------:R-:W-:-:S05]  /*e590*/  BRA.DIV ~URZ, `(.L_x_2087) ;  /* 0x0000a7227f007947 */ /* 0x000fca000b800000 */
[----:B------:R-:W3:Y:S01]  /*e5a0*/  SHFL.IDX PT, R2, R10, RZ, 0x181f ;  /* 0x00181fff0a027589 */ /* 0x000ee200000e0000 */
[----:B------:R-:W-:Y:S01]  /*e5b0*/  IMAD R0, R178, 0x6000, R207 ;  /* 0x00006000b2007824 */ /* 0x000fe200078e02cf */
[----:B---3--:R-:W-:Y:S05]  /*e5c0*/  IADD3 R8, P0, R2, R16, RZ ;  /* 0x0000001002087210 */ /* 0x008fea0007f1e0ff */
[----:B--2---:R-:W-:Y:S01]  /*e5d0*/  IMAD.X R9, R4, 0x1, R12, P0 ;  /* 0x0000000104097824 */ /* 0x004fe200000e060c */
[----:B------:R-:W-:Y:S05]  /*e5e0*/  IADD3 R6, P0, R2, R17, RZ ;  /* 0x0000001102067210 */ /* 0x000fea0007f1e0ff */
[----:B------:R-:W-:Y:S01]  /*e5f0*/  IMAD.X R7, R4, 0x1, R14, P0 ;  /* 0x0000000104077824 */ /* 0x000fe200000e060e */
[----:B------:R-:W-:Y:S04]  /*e600*/  ISETP.GE.AND P0, PT, R177, c[0x0][0x1d4], PT ;  /* 0x00007500b1007a0c */ /* 0x000fe80003f06270 */
[----:B------:R-:W-:Y:S09]  /*e610*/  SEL R13, RZ, 0x10, P0 ;  /* 0x00000010ff0d7807 */ /* 0x000ff20000000000 */
[----:B------:R-:W-:Y:S01]  /*e620*/  @!PT LDS RZ, [RZ] ;  /* 0x00000000fffff984 */ /* 0x000fe20000000800 */
[----:B------:R-:W-:Y:S01]  /*e630*/  @!PT LDS RZ, [RZ] ;  /* 0x00000000fffff984 */ /* 0x000fe20000000800 */
[----:B------:R2:W-:Y:S01]  /*e640*/  LDGSTS.E.BYPASS.LTC128B.128 [R0], [R8.64], !P0 ;  /* 0x0000000008007fae */ /* 0x0005e2000c101d46 */
[----:B------:R-:W-:Y:S04]  /*e650*/  ISETP.GE.AND P0, PT, R186, c[0x0][0x1d4], PT ;  /* 0x00007500ba007a0c */ /* 0x000fe80003f06270 */
[----:B------:R-:W-:Y:S09]  /*e660*/  SEL R11, RZ, 0x10, P0 ;  /* 0x00000010ff0b7807 */ /* 0x000ff20000000000 */
[----:B------:R2:W-:Y:S01]  /*e670*/  LDGSTS.E.BYPASS.LTC128B.128 [R0+0x2000], [R6.64], !P0 ;  /* 0x0200000006007fae */ /* 0x0005e2000c101d46 */
[----:B------:R-:W-:Y:S05]  /*e680*/  IADD3 R2, P0, R2, R18, RZ ;  /* 0x0000001202027210 */ /* 0x000fea0007f1e0ff */
[----:B------:R-:W-:Y:S01]  /*e690*/  IMAD.X R3, R4, 0x1, R15, P0 ;  /* 0x0000000104037824 */ /* 0x000fe200000e060f */
[----:B------:R-:W-:Y:S01]  /*e6a0*/  ISETP.GE.AND P0, PT, R185, c[0x0][0x1d4], PT ;  /* 0x00007500b9007a0c */ /* 0x000fe20003f06270 */
[----:B------:R3:W4:Y:S11]  /*e6b0*/  SHFL.IDX PT, R4, R5, 0x1, 0x181f ;  /* 0x00381f0005047f89 */ /* 0x00073600000e0000 */
[----:B------:R-:W-:Y:S01]  /*e6c0*/  @!UPT UIADD3 URZ, URZ, URZ, URZ ;  /* 0x0000003f3f3ff290 */ /* 0x000fe2000fffe03f */
[----:B------:R5:W-:Y:S01]  /*e6d0*/  LDGSTS.E.BYPASS.LTC128B.128 [R0+0x4000], [R2.64], !P0 ;  /* 0x0400000002007fae */ /* 0x000be2000c101d46 */
[----:B-1-3--:R-:W-:Y:S03]  /*e6e0*/  SEL R5, RZ, 0x10, P0 ;  /* 0x00000010ff057807 */ /* 0x00afe60000000000 */
[----:B-----5:R2:W1:Y:S04]  /*e6f0*/  SHFL.IDX PT, R2, R10, 0x1, 0x181f ;  /* 0x00381f000a027f89 */ /* 0x02046800000e0000 */
.L_x_2194:
[----:B----4-:R-:W-:Y:S04]  /*e700*/  IADD3 R3, -R13, 0x10, RZ ;  /* 0x000000100d037810 */ /* 0x010fe80007ffe1ff */
        /* <DEDUP_REMOVED lines=23> */
.L_x_2085:
[----:B------:R-:W-:Y:S05]  /*e880*/  BSYNC B0 ;  /* 0x0000000000007941 */ /* 0x000fea0003800000 */
.L_x_2084:
[C---:B------:R-:W-:Y:S01]  /*e890*/  ISETP.GE.AND P0, PT, R163.reuse, 0x1, PT ;  /* 0x00000001a300780c */ /* 0x040fe20003f06270 */
[----:B------:R-:W0:Y:S01]  /*e8a0*/  LDGDEPBAR ;  /* 0x00000000000079af */ /* 0x000e220000000000 */
[----:B-1----:R-:W-:Y:S01]  /*e8b0*/  IADD3 R0, R163, 0x1, RZ ;  /* 0x00000001a3007810 */ /* 0x002fe20007ffe0ff */
[----:B------:R-:W-:Y:S03]  /*e8c0*/  IMAD.MOV.U32 R102, RZ, RZ, R100 ;  /* 0x000000ffff667224 */ /* 0x000fe600078e0064 */
[----:B------:R-:W-:Y:S01]  /*e8d0*/  SEL R163, R0, RZ, !P0 ;  /* 0x000000ff00a37207 */ /* 0x000fe20004000000 */
[----:B------:R-:W-:Y:S01]  /*e8e0*/  IMAD.MOV.U32 R0, RZ, RZ, R101 ;  /* 0x000000ffff007224 */ /* 0x000fe200078e0065 */
[C---:B------:R-:W-:Y:S02]  /*e8f0*/  ISETP.GT.AND P0, PT, R173.reuse, R182, PT ;  /* 0x000000b6ad00720c */ /* 0x040fe40003f04270 */
[----:B------:R-:W-:Y:S11]  /*e900*/  IADD3 R173, R173, -0x1, RZ ;  /* 0xffffffffadad7810 */ /* 0x000ff60007ffe0ff */
[----:B------:R-:W-:-:S05]  /*e910*/  @P0 BRA `(.L_x_2088) ;  /* 0xffffcc9000000947 */ /* 0x000fca000383ffff */
.L_x_2078:
[----:B------:R-:W-:-:S13]  /*e920*/  ISETP.GE.AND P0, PT, R173, R188, PT ;  /* 0x000000bcad00720c */ /* 0x000fda0003f06270 */
[----:B------:R-:W-:Y:S05]  /*e930*/  @!P0 BRA `(.L_x_2089) ;  /* 0x00003e7000008947 */ /* 0x000fea0003800000 */
[----:B------:R-:W-:Y:S02]  /*e940*/  MOV R103, R100 ;  /* 0x0000006400677202 */ /* 0x000fe40000000f00 */
[----:B------:R-:W-:Y:S02]  /*e950*/  MOV R102, R101 ;  /* 0x0000006500667202 */ /* 0x000fe40000000f00 */
.L_x_2106:
[----:B------:R-:W-:Y:S04]  /*e960*/  DEPBAR.LE SB0, 0x2 ;  /* 0x000080800000791a */ /* 0x000fe80000000000 */
[----:B------:R-:W-:Y:S01]  /*e970*/  WARPSYNC 0xffffffff ;  /* 0xffffffff00007948 */ /* 0x000fe20003800000 */
[----:B------:R-:W-:Y:S01]  /*e980*/  BAR.SYNC.DEFER_BLOCKING 0x0 ;  /* 0x0000000000007b1d */ /* 0x000fe20000010000 */
[----:B------:R-:W-:Y:S01]  /*e990*/  IMAD.MOV.U32 R0, RZ, RZ, 0x20 ;  /* 0x00000020ff007424 */ /* 0x000fe200078e00ff */
[----:B------:R-:W-:Y:S01]  /*e9a0*/  ISETP.GE.AND P0, PT, R188, R173, PT ;  /* 0x000000adbc00720c */ /* 0x000fe20003f06270 */
[----:B------:R-:W-:Y:S03]  /*e9b0*/  IMAD R162, R163, 0x6000, RZ ;  /* 0x00006000a3a27824 */ /* 0x000fe600078e02ff */
[----:B------:R-:W-:Y:S02]  /*e9c0*/  SEL R160, R0, 0xffffffe0, !P2 ;  /* 0xffffffe000a07807 */ /* 0x000fe40005000000 */
[----:B------:R-:W-:Y:S05]  /*e9d0*/  IADD3 R0, R170, R162, RZ ;  /* 0x000000a2aa007210 */ /* 0x000fea0007ffe0ff */
        /* <DEDUP_REMOVED lines=37> */
.L_x_2195:
        /* <DEDUP_REMOVED lines=22> */
.L_x_2196:
        /* <DEDUP_REMOVED lines=23> */
.L_x_2091:
[----:B------:R-:W-:Y:S05]  /*ef00*/  BSYNC B0 ;  /* 0x0000000000007941 */ /* 0x000fea0003800000 */
.L_x_2090:
[----:B------:R-:W0:Y:S01]  /*ef10*/  LDGDEPBAR ;  /* 0x00000000000079af */ /* 0x000e220000000000 */
[----:B------:R-:W-:Y:S01]  /*ef20*/  WARPSYNC 0xffffffff ;  /* 0xffffffff00007948 */ /* 0x000fe20003800000 */
[C---:B--23--:R-:W-:Y:S01]  /*ef30*/  HMMA.16816.F32 R4, R32.reuse, R8, RZ ;  /* 0x000000082004723c */ /* 0x04cfe200000018ff */
[----:B------:R-:W-:Y:S01]  /*ef40*/  MOV R2, 0x40 ;  /* 0x0000004000027802 */ /* 0x000fe20000000f00 */
[----:B------:R-:W-:Y:S02]  /*ef50*/  ULDC UR4, c[0x0][0x324] ;  /* 0x0000c90000047ab9 */ /* 0x000fe40000000800 */
[----:B------:R-:W-:Y:S01]  /*ef60*/  IADD3 R3, R170, R162, RZ ;  /* 0x000000a2aa037210 */ /* 0x000fe20007ffe0ff */
[----:B------:R-:W-:Y:S01]  /*ef70*/  ULOP3.LUT UR4, URZ, UR4, URZ, 0x33, !UPT ;  /* 0x000000043f047292 */ /* 0x000fe2000f8e333f */
[----:B------:R-:W-:Y:S02]  /*ef80*/  SEL R161, R2, 0xffffffc0, !P1 ;  /* 0xffffffc002a17807 */ /* 0x000fe40004800000 */
[C---:B------:R-:W-:Y:S01]  /*ef90*/  HMMA.16816.F32 R8, R32.reuse, R10, RZ ;  /* 0x0000000a2008723c */ /* 0x040fe200000018ff */
[CC--:B------:R-:W-:Y:S03]  /*efa0*/  IADD3 R2, R160.reuse, R3.reuse, RZ ;  /* 0x00000003a0027210 */ /* 0x0c0fe60007ffe0ff */
[C---:B------:R-:W-:Y:S02]  /*efb0*/  IADD3 R100, R161.reuse, R0, RZ ;  /* 0x00000000a1647210 */ /* 0x040fe40007ffe0ff */
[----:B------:R-:W-:Y:S02]  /*efc0*/  IADD3 R3, R160, R3, R161 ;  /* 0x00000003a0037210 */ /* 0x000fe40007ffe0a1 */
[C---:B----4-:R-:W-:Y:S01]  /*efd0*/  HMMA.16816.F32 R12, R32.reuse, R16, RZ ;  /* 0x00000010200c723c */ /* 0x050fe200000018ff */
[----:B------:R-:W-:Y:S04]  /*efe0*/  MOV R168, c[0x0][0x2c4] ;  /* 0x0000b10000a87a02 */ /* 0x000fe80000000f00 */
[----:B------:R-:W-:Y:S02]  /*eff0*/  ISETP.NE.AND P0, PT, R168, 0x1, PT ;  /* 0x00000001a800780c */ /* 0x000fe40003f05270 */
[----:B------:R-:W-:Y:S01]  /*f000*/  MOV R168, c[0x0][0x32c] ;  /* 0x0000cb0000a87a02 */ /* 0x000fe20000000f00 */
[C---:B------:R-:W-:Y:S03]  /*f010*/  HMMA.16816.F32 R16, R32.reuse, R18, RZ ;  /* 0x000000122010723c */ /* 0x040fe600000018ff */
[----:B------:R-:W-:Y:S05]  /*f020*/  ISETP.GE.AND P4, PT, R168, 0x1, PT ;  /* 0x00000001a800780c */ /* 0x000fea0003f86270 */
        /* <DEDUP_REMOVED lines=15> */
[----:B------:R-:W-:Y:S01]  /*f120*/  IADD3 R156, R161, R101, RZ ;  /* 0x00000065a19c7210 */ /* 0x000fe20007ffe0ff */
        /* <DEDUP_REMOVED lines=155> */
[----:B------:R5:W2:Y:S01]  /*fae0*/  MUFU.TANH R8, R2 ;  /* 0x0000000200087308 */ /* 0x000aa20000002400 */
[----:B-1----:R-:W-:Y:S09]  /*faf0*/  FMUL.FTZ R0, R14, c[0x0][0x320] ;  /* 0x0000c8000e007a20 */ /* 0x002ff20000410000 */
[----:B------:R1:W1:Y:S01]  /*fb00*/  MUFU.TANH R152, R0 ;  /* 0x0000000000987308 */ /* 0x0002620000002400 */
[----:B-----5:R-:W-:Y:S01]  /*fb10*/  IADD3 R2, R178, 0x1, RZ ;  /* 0x00000001b2027810 */ /* 0x020fe20007ffe0ff */
        /* <DEDUP_REMOVED lines=34> */
[----:B------:R-:W-:Y:S01]  /*fd40*/  FMUL.FTZ R0, R34, c[0x0][0x320] ;  /* 0x0000c80022007a20 */ /* 0x000fe20000410000 */
[----:B------:R-:W-:Y:S03]  /*fd50*/  ISETP.GE.AND P0, PT, R178, 0x1, PT ;  /* 0x00000001b200780c */ /* 0x000fe60003f06270 */
[----:B------:R1:W1:Y:S01]  /*fd60*/  MUFU.TANH R23, R0 ;  /* 0x0000000000177308 */ /* 0x0002620000002400 */
[----:B------:R-:W-:Y:S01]  /*fd70*/  SEL R178, R2, RZ, !P0 ;  /* 0x000000ff02b27207 */ /* 0x000fe20004000000 */
[----:B------:R-:W5:Y:S01]  /*fd80*/  SHFL.IDX PT, R3, R4, RZ, 0x1c1f ;  /* 0x001c1fff04037589 */ /* 0x000f6200000e0000 */
[----:B-1----:R-:W-:Y:S07]  /*fd90*/  FMUL.FTZ R0, R35, c[0x0][0x320] ;  /* 0x0000c80023007a20 */ /* 0x002fee0000410000 */
        /* <DEDUP_REMOVED lines=21> */
.L_x_2096:
[----:B------:R-:W-:Y:S04]  /*fef0*/  MOV R7, 0x1 ;  /* 0x0000000100077802 */ /* 0x000fe80000000f00 */
[----:B------:R-:W-:Y:S11]  /*ff00*/  ISETP.NE.AND P0, PT, R7, c[0x0][0x32c], PT ;  /* 0x0000cb0007007a0c */ /* 0x000ff60003f05270 */
[----:B------:R-:W-:Y:S02]  /*ff10*/  @!UPT UIADD3 URZ, URZ, URZ, URZ ;  /* 0x0000003f3f3ff290 */ /* 0x000fe4000fffe03f */
[----:B------:R-:W-:Y:S05]  /*ff20*/  @P0 IMAD.HI.U32 R7, R3, c[0x0][0x330], RZ ;  /* 0x0000cc0003070a27 */ /* 0x000fea00078e00ff */
[----:B------:R-:W-:Y:S02]  /*ff30*/  @P0 SHF.R.U32.HI R3, RZ, c[0x0][0x334], R7 ;  /* 0x0000cd00ff030a19 */ /* 0x000fe40000011607 */
.L_x_2097:
[----:B------:R-:W-:Y:S05]  /*ff40*/  BSYNC B0 ;  /* 0x0000000000007941 */ /* 0x000fea0003800000 */
.L_x_2095:
[----:B------:R-:W-:Y:S04]  /*ff50*/  IMAD R3, R3, c[0x0][0x32c], -R150 ;  /* 0x0000cb0003037a24 */ /* 0x000fe800078e0a96 */
[----:B------:R-:W-:Y:S05]  /*ff60*/  IMAD.IADD R3, R3, 0x1, -R191 ;  /* 0x0000000103037824 */ /* 0x000fea00078e0abf */
[----:B------:R-:W-:Y:S02]  /*ff70*/  IMNMX R0, R0, R3, !PT ;  /* 0x0000000300007217 */ /* 0x000fe40007800200 */
[----:B------:R-:W-:Y:S04]  /*ff80*/  IADD3 R3, R3, c[0x0][0x32c], RZ ;  /* 0x0000cb0003037a10 */ /* 0x000fe80007ffe0ff */
[----:B------:R-:W-:Y:S02]  /*ff90*/  IMNMX R2, R2, R3, PT ;  /* 0x0000000302027217 */ /* 0x000fe40003800200 */
.L_x_2094:
        /* <DEDUP_REMOVED lines=66> */
.L_x_2100:
[----:B------:R-:W-:Y:S04]  /*103c0*/  MOV R4, 0x1 ;  /* 0x0000000100047802 */ /* 0x000fe80000000f00 */
[----:B------:R-:W-:Y:S11]  /*103d0*/  ISETP.NE.AND P0, PT, R4, c[0x0][0x32c], PT ;  /* 0x0000cb0004007a0c */ /* 0x000ff60003f05270 */
[----:B------:R-:W-:Y:S02]  /*103e0*/  @!UPT UIADD3 URZ, URZ, URZ, URZ ;  /* 0x0000003f3f3ff290 */ /* 0x000fe4000fffe03f */
[----:B------:R-:W-:Y:S05]  /*103f0*/  @P0 IMAD.HI.U32 R4, R0, c[0x0][0x330], RZ ;  /* 0x0000cc0000040a27 */ /* 0x000fea00078e00ff */
[----:B------:R-:W-:Y:S02]  /*10400*/  @P0 SHF.R.U32.HI R0, RZ, c[0x0][0x334], R4 ;  /* 0x0000cd00ff000a19 */ /* 0x000fe40000011604 */
.L_x_2101:
[----:B------:R-:W-:Y:S05]  /*10410*/  BSYNC B0 ;  /* 0x0000000000007941 */ /* 0x000fea0003800000 */
.L_x_2099:
[----:B------:R-:W-:Y:S04]  /*10420*/  IMAD R0, R0, c[0x0][0x32c], -R150 ;  /* 0x0000cb0000007a24 */ /* 0x000fe800078e0a96 */
[----:B------:R-:W-:Y:S05]  /*10430*/  IMAD.IADD R0, R0, 0x1, -R191 ;  /* 0x0000000100007824 */ /* 0x000fea00078e0abf */
[----:B------:R-:W-:Y:S02]  /*10440*/  IMNMX R2, R2, R0, !PT ;  /* 0x0000000002027217 */ /* 0x000fe40007800200 */
[----:B------:R-:W-:Y:S04]  /*10450*/  IADD3 R0, R0, c[0x0][0x32c], RZ ;  /* 0x0000cb0000007a10 */ /* 0x000fe80007ffe0ff */
[----:B------:R-:W-:Y:S02]  /*10460*/  IMNMX R3, R3, R0, PT ;  /* 0x0000000003037217 */ /* 0x000fe40003800200 */
.L_x_2098:
        /* <DEDUP_REMOVED lines=48> */
[C---:B------:R-:W-:Y:S01]  /*10770*/  ISETP.GT.AND P0, PT, R2.reuse, 0x1, P3 ;  /* 0x000000010200780c */ /* 0x040fe20001f04270 */
[----:B------:R-:W-:Y:S03]  /*10780*/  MUFU.EX2 R8, R7 ;  /* 0x0000000700087308 */ /* 0x000fe60000000800 */
[----:B------:R-:W-:Y:S04]  /*10790*/  ISETP.LT.OR P0, PT, R3, 0x2, P0 ;  /* 0x000000020300780c */ /* 0x000fe80000701670 */
[----:B------:R-:W-:Y:S02]  /*107a0*/  FSEL R5, R155, -INF , !P0 ;  /* 0xff8000009b057808 */ /* 0x000fe40004000000 */
[----:B------:R-:W-:Y:S01]  /*107b0*/  ISETP.GT.AND P0, PT, R2, 0x8, P3 ;  /* 0x000000080200780c */ /* 0x000fe20001f04270 */
[----:B------:R-:W1:Y:S03]  /*107c0*/  MUFU.EX2 R0, R0 ;  /* 0x0000000000007308 */ /* 0x000e660000000800 */
[C---:B------:R-:W-:Y:S04]  /*107d0*/  ISETP.LT.OR P0, PT, R3.reuse, 0x9, P0 ;  /* 0x000000090300780c */ /* 0x040fe80000701670 */
[----:B------:R-:W-:Y:S02]  /*107e0*/  FSEL R139, R154, -INF , !P0 ;  /* 0xff8000009a8b7808 */ /* 0x000fe40004000000 */
[C---:B------:R-:W-:Y:S01]  /*107f0*/  ISETP.GT.AND P0, PT, R2.reuse, 0x9, P3 ;  /* 0x000000090200780c */ /* 0x040fe20001f04270 */
[----:B------:R-:W2:Y:S03]  /*10800*/  MUFU.EX2 R7, R6 ;  /* 0x0000000600077308 */ /* 0x000ea60000000800 */
[----:B------:R-:W-:Y:S04]  /*10810*/  ISETP.LT.OR P0, PT, R3, 0xa, P0 ;  /* 0x0000000a0300780c */ /* 0x000fe80000701670 */
[----:B------:R-:W-:Y:S02]  /*10820*/  FSEL R140, R153, -INF , !P0 ;  /* 0xff800000998c7808 */ /* 0x000fe40004000000 */
[----:B------:R-:W-:Y:S01]  /*10830*/  ISETP.GT.AND P0, PT, R2, 0x10, P3 ;  /* 0x000000100200780c */ /* 0x000fe20001f04270 */
[----:B------:R-:W-:Y:S03]  /*10840*/  MUFU.EX2 R159, R159 ;  /* 0x0000009f009f7308 */ /* 0x000fe60000000800 */
[C---:B------:R-:W-:Y:S01]  /*10850*/  ISETP.LT.OR P0, PT, R3.reuse, 0x11, P0 ;  /* 0x000000110300780c */ /* 0x040fe20000701670 */
[C---:B-1----:R-:W-:Y:S02]  /*10860*/  FMUL.FTZ R9, R0.reuse, R129 ;  /* 0x0000008100097220 */ /* 0x042fe40000410000 */
        /* <DEDUP_REMOVED lines=8> */
[----:B--2---:R-:W-:Y:S01]  /*108f0*/  F2FP.PACK_AB R136, R7, R8 ;  /* 0x000000080788723e */ /* 0x004fe200000000ff */
[C---:B------:R-:W-:Y:S01]  /*10900*/  FMUL.FTZ R17, R0.reuse, R121 ;  /* 0x0000007900117220 */ /* 0x040fe20000410000 */
[----:B------:R-:W-:Y:S01]  /*10910*/  FSEL R147, R147, -INF , !P0 ;  /* 0xff80000093937808 */ /* 0x000fe20004000000 */
[----:B------:R-:W-:Y:S01]  /*10920*/  FMUL.FTZ R28, R0, R108 ;  /* 0x0000006c001c7220 */ /* 0x000fe20000410000 */
[----:B------:R-:W-:Y:S01]  /*10930*/  ISETP.GT.AND P0, PT, R2, 0x18, P3 ;  /* 0x000000180200780c */ /* 0x000fe20001f04270 */
[C---:B------:R-:W-:Y:S01]  /*10940*/  FMUL.FTZ R29, R0.reuse, R109 ;  /* 0x0000006d001d7220 */ /* 0x040fe20000410000 */
[----:B------:R-:W-:Y:S01]  /*10950*/  MUFU.EX2 R124, R168 ;  /* 0x000000a8007c7308 */ /* 0x000fe20000000800 */
[C---:B------:R-:W-:Y:S01]  /*10960*/  FMUL.FTZ R36, R0.reuse, R36 ;  /* 0x0000002400247220 */ /* 0x040fe20000410000 */
[C---:B------:R-:W-:Y:S01]  /*10970*/  ISETP.LT.OR P0, PT, R3.reuse, 0x19, P0 ;  /* 0x000000190300780c */ /* 0x040fe20000701670 */
[C---:B------:R-:W-:Y:S02]  /*10980*/  FMUL.FTZ R37, R0.reuse, R37 ;  /* 0x0000002500257220 */ /* 0x040fe40000410000 */
[----:B------:R-:W-:Y:S01]  /*10990*/  FMUL.FTZ R40, R0, R40 ;  /* 0x0000002800287220 */ /* 0x000fe20000410000 */
[----:B------:R-:W-:Y:S01]  /*109a0*/  FSEL R146, R146, -INF , !P0 ;  /* 0xff80000092927808 */ /* 0x000fe20004000000 */
[----:B------:R-:W-:Y:S01]  /*109b0*/  FMUL.FTZ R41, R0, R41 ;  /* 0x0000002900297220 */ /* 0x000fe20000410000 */
[----:B------:R-:W-:Y:S01]  /*109c0*/  ISETP.GT.AND P0, PT, R2, 0x19, P3 ;  /* 0x000000190200780c */ /* 0x000fe20001f04270 */
[C---:B------:R-:W-:Y:S01]  /*109d0*/  FMUL.FTZ R44, R0.reuse, R44 ;  /* 0x0000002c002c7220 */ /* 0x040fe20000410000 */
[----:B------:R-:W-:Y:S01]  /*109e0*/  MUFU.EX2 R109, R148 ;  /* 0x00000094006d7308 */ /* 0x000fe20000000800 */
[C---:B------:R-:W-:Y:S01]  /*109f0*/  FMUL.FTZ R45, R0.reuse, R45 ;  /* 0x0000002d002d7220 */ /* 0x040fe20000410000 */
[----:B------:R-:W-:Y:S01]  /*10a00*/  ISETP.LT.OR P0, PT, R3, 0x1a, P0 ;  /* 0x0000001a0300780c */ /* 0x000fe20000701670 */
[C---:B------:R-:W-:Y:S02]  /*10a10*/  FMUL.FTZ R48, R0.reuse, R48 ;  /* 0x0000003000307220 */ /* 0x040fe40000410000 */
        /* <DEDUP_REMOVED lines=41> */
[C---:B------:R-:W-:Y:S03]  /*10cb0*/  FMUL.FTZ R97, R0.reuse, R97 ;  /* 0x0000006100617220 */ /* 0x040fe60000410000 */
[----:B------:R-:W-:Y:S01]  /*10cc0*/  FSEL R154, R25, -INF , !P0 ;  /* 0xff800000199a7808 */ /* 0x000fe20004000000 */
[----:B------:R-:W-:Y:S01]  /*10cd0*/  FMUL.FTZ R25, R0, R113 ;  /* 0x0000007100197220 */ /* 0x000fe20000410000 */
[----:B------:R-:W-:Y:S04]  /*10ce0*/  ISETP.GT.AND P0, PT, R2, 0x31, P3 ;  /* 0x000000310200780c */ /* 0x000fe80001f04270 */
[C---:B------:R-:W-:Y:S04]  /*10cf0*/  ISETP.LT.OR P0, PT, R3.reuse, 0x32, P0 ;  /* 0x000000320300780c */ /* 0x040fe80000701670 */
[----:B------:R-:W-:Y:S01]  /*10d00*/  FSEL R155, R24, -INF , !P0 ;  /* 0xff800000189b7808 */ /* 0x000fe20004000000 */
[----:B------:R-:W-:Y:S01]  /*10d10*/  FMUL.FTZ R24, R0, R112 ;  /* 0x0000007000187220 */ /* 0x000fe20000410000 */
[C---:B------:R-:W-:Y:S04]  /*10d20*/  ISETP.GT.AND P0, PT, R2.reuse, 0x38, P3 ;  /* 0x000000380200780c */ /* 0x040fe80001f04270 */
[----:B------:R-:W-:Y:S04]  /*10d30*/  ISETP.LT.OR P0, PT, R3, 0x39, P0 ;  /* 0x000000390300780c */ /* 0x000fe80000701670 */
[----:B------:R-:W-:Y:S02]  /*10d40*/  FSEL R156, R23, -INF , !P0 ;  /* 0xff800000179c7808 */ /* 0x000fe40004000000 */
[----:B------:R-:W-:Y:S01]  /*10d50*/  ISETP.GT.AND P0, PT, R2, 0x39, P3 ;  /* 0x000000390200780c */ /* 0x000fe20001f04270 */
[----:B------:R-:W-:Y:S02]  /*10d60*/  FFMA.FTZ R2, R0, R183, R8 ;  /* 0x000000b700027223 */ /* 0x000fe40000010008 */
[----:B------:R1:W-:Y:S01]  /*10d70*/  MUFU.EX2 R8, R21 ;  /* 0x0000001500087308 */ /* 0x0003e20000000800 */
[----:B------:R-:W-:Y:S01]  /*10d80*/  ISETP.LT.OR P0, PT, R3, 0x3a, P0 ;  /* 0x0000003a0300780c */ /* 0x000fe20000701670 */
[----:B------:R-:W-:Y:S01]  /*10d90*/  FADD.FTZ R6, R7, R2 ;  /* 0x0000000207067221 */ /* 0x000fe20000010000 */
[----:B------:R-:W-:Y:S02]  /*10da0*/  FMNMX.FTZ R2, R4, R103, !PT ;  /* 0x0000006704027209 */ /* 0x000fe40007810000 */
[----:B------:R-:W-:Y:S02]  /*10db0*/  FSEL R153, R26, -INF , !P0 ;  /* 0xff8000001a997808 */ /* 0x000fe40004000000 */
[----:B------:R-:W-:Y:S03]  /*10dc0*/  FMNMX.FTZ R2, R5, R2, !PT ;  /* 0x0000000205027209 */ /* 0x000fe60007810000 */
[----:B------:R-:W2:Y:S01]  /*10dd0*/  MUFU.EX2 R7, R20 ;  /* 0x0000001400077308 */ /* 0x000ea20000000800 */
[----:B------:R-:W-:Y:S04]  /*10de0*/  FMNMX.FTZ R2, R139, R2, !PT ;  /* 0x000000028b027209 */ /* 0x000fe80007810000 */
[----:B------:R-:W-:Y:S04]  /*10df0*/  FMNMX.FTZ R2, R140, R2, !PT ;  /* 0x000000028c027209 */ /* 0x000fe80007810000 */
[----:B------:R-:W-:Y:S04]  /*10e00*/  FMNMX.FTZ R2, R142, R2, !PT ;  /* 0x000000028e027209 */ /* 0x000fe80007810000 */
[----:B------:R-:W-:Y:S01]  /*10e10*/  FMNMX.FTZ R2, R147, R2, !PT ;  /* 0x0000000293027209 */ /* 0x000fe20007810000 */
[----:B-1----:R-:W-:Y:S03]  /*10e20*/  FMUL.FTZ R21, R0, R117 ;  /* 0x0000007500157220 */ /* 0x002fe60000410000 */
[----:B------:R-:W-:Y:S04]  /*10e30*/  FMNMX.FTZ R2, R146, R2, !PT ;  /* 0x0000000292027209 */ /* 0x000fe80007810000 */
[----:B------:R-:W-:Y:S02]  /*10e40*/  FMNMX.FTZ R2, R145, R2, !PT ;  /* 0x0000000291027209 */ /* 0x000fe40007810000 */
[----:B--2---:R-:W-:Y:S01]  /*10e50*/  F2FP.PACK_AB R138, R7, R8 ;  /* 0x00000008078a723e */ /* 0x004fe200000000ff */
[----:B------:R-:W-:Y:S01]  /*10e60*/  FMUL.FTZ R20, R0, R116 ;  /* 0x0000007400147220 */ /* 0x000fe20000410000 */
        /* <DEDUP_REMOVED lines=11> */
[----:B-1----:R-:W-:Y:S01]  /*10f20*/  FMNMX.FTZ R100, R2, R3, !PT ;  /* 0x0000000302647209 */ /* 0x002fe20007810000 */
[----:B------:R-:W-:Y:S02]  /*10f30*/  FADD.FTZ R2, R8, R6 ;  /* 0x0000000608027221 */ /* 0x000fe40000010000 */
[----:B------:R-:W-:Y:S01]  /*10f40*/  FMUL.FTZ R8, R0, R128 ;  /* 0x0000008000087220 */ /* 0x000fe20000410000 */
[C---:B------:R-:W-:Y:S01]  /*10f50*/  FSETP.NEU.FTZ.AND P0, PT, R100.reuse, -INF , PT ;  /* 0xff8000006400780b */ /* 0x040fe20003f1d000 */
[----:B------:R-:W-:Y:S02]  /*10f60*/  FADD.FTZ R141, R7, R2 ;  /* 0x00000002078d7221 */ /* 0x000fe40000010000 */
[C---:B------:R-:W-:Y:S01]  /*10f70*/  FMUL.FTZ R3, R100.reuse, c[0x0][0x2d0] ;  /* 0x0000b40064037a20 */ /* 0x040fe20000410000 */
        /* <DEDUP_REMOVED lines=9> */
[----:B------:R-:W-:Y:S05]  /*11010*/  FFMA.FTZ R112, R144, c[0x0][0x2d0], -R103 ;  /* 0x0000b40090707a23 */ /* 0x000fea0000010867 */
[----:B------:R-:W2:Y:S10]  /*11020*/  MUFU.EX2 R3, R3 ;  /* 0x0000000300037308 */ /* 0x000eb40000000800 */
[----:B------:R-:W3:Y:S01]  /*11030*/  MUFU.EX2 R0, R6 ;  /* 0x0000000600007308 */ /* 0x000ee20000000800 */
[C---:B-1----:R-:W-:Y:S02]  /*11040*/  FMUL.FTZ R19, R2.reuse, R123 ;  /* 0x0000007b02137220 */ /* 0x042fe40000410000 */
[C---:B------:R-:W-:Y:S02]  /*11050*/  FMUL.FTZ R27, R2.reuse, R115 ;  /* 0x00000073021b7220 */ /* 0x040fe40000410000 */
[C---:B------:R-:W-:Y:S02]  /*11060*/  FMUL.FTZ R10, R2.reuse, R130 ;  /* 0x00000082020a7220 */ /* 0x040fe40000410000 */
[C---:B------:R-:W-:Y:S03]  /*11070*/  FMUL.FTZ R11, R2.reuse, R131 ;  /* 0x00000083020b7220 */ /* 0x040fe60000410000 */
[----:B------:R-:W-:Y:S01]  /*11080*/  MUFU.EX2 R117, R112 ;  /* 0x0000007000757308 */ /* 0x000fe20000000800 */
[C---:B------:R-:W-:Y:S02]  /*11090*/  FMUL.FTZ R34, R2.reuse, R106 ;  /* 0x0000006a02227220 */ /* 0x040fe40000410000 */
[C---:B--2---:R-:W-:Y:S02]  /*110a0*/  FFMA.FTZ R102, R2.reuse, R184, R3 ;  /* 0x000000b802667223 */ /* 0x044fe40000010003 */
[C---:B------:R-:W-:Y:S02]  /*110b0*/  FMUL.FTZ R35, R2.reuse, R107 ;  /* 0x0000006b02237220 */ /* 0x040fe40000410000 */
[C---:B------:R-:W-:Y:S02]  /*110c0*/  FMUL.FTZ R7, R2.reuse, R135 ;  /* 0x0000008702077220 */ /* 0x040fe40000410000 */
[C---:B------:R-:W-:Y:S01]  /*110d0*/  FMUL.FTZ R14, R2.reuse, R126 ;  /* 0x0000007e020e7220 */ /* 0x040fe20000410000 */
[----:B------:R-:W-:Y:S01]  /*110e0*/  MUFU.EX2 R132, R160 ;  /* 0x000000a000847308 */ /* 0x000fe20000000800 */
[----:B------:R-:W-:Y:S02]  /*110f0*/  FMUL.FTZ R15, R2, R127 ;  /* 0x0000007f020f7220 */ /* 0x000fe40000410000 */
[C---:B---3--:R-:W-:Y:S01]  /*11100*/  FADD.FTZ R123, R0.reuse, R102 ;  /* 0x00000066007b7221 */ /* 0x048fe20000010000 */
[----:B------:R-:W-:Y:S01]  /*11110*/  F2FP.PACK_AB R137, R0, R3 ;  /* 0x000000030089723e */ /* 0x000fe200000000ff */
[--C-:B------:R-:W-:Y:S02]  /*11120*/  FFMA.FTZ R0, R139, c[0x0][0x2d0], -R103.reuse ;  /* 0x0000b4008b007a23 */ /* 0x100fe40000010867 */
        /* <DEDUP_REMOVED lines=34> */
[C---:B------:R-:W-:Y:S01]  /*11350*/  FMUL.FTZ R79, R2.reuse, R79 ;  /* 0x0000004f024f7220 */ /* 0x040fe20000410000 */
[----:B--2---:R-:W-:Y:S01]  /*11360*/  F2FP.PACK_AB R110, R127, R126 ;  /* 0x0000007e7f6e723e */ /* 0x004fe200000000ff */
        /* <DEDUP_REMOVED lines=11> */
[--C-:B------:R-:W-:Y:S02]  /*11420*/  FFMA.FTZ R0, R140, c[0x0][0x2d0], -R103.reuse ;  /* 0x0000b4008c007a23 */ /* 0x100fe40000010867 */
[----:B------:R-:W-:Y:S01]  /*11430*/  FFMA.FTZ R112, R143, c[0x0][0x2d0], -R103 ;  /* 0x0000b4008f707a23 */ /* 0x000fe20000010867 */
[----:B------:R-:W-:Y:S01]  /*11440*/  IADD3 R102, R169, R2, RZ ;  /* 0x00000002a9667210 */ /* 0x000fe20007ffe0ff */
[----:B------:R-:W1:Y:S01]  /*11450*/  LDSM.16.MT88.4 R104, [R2] ;  /* 0x000000000268783b */ /* 0x000e620000004200 */
[----:B------:R-:W2:Y:S07]  /*11460*/  MUFU.EX2 R114, R0 ;  /* 0x0000000000727308 */ /* 0x000eae0000000800 */
[----:B------:R-:W-:Y:S03]  /*11470*/  LDSM.16.MT88.4 R128, [R2+0x1800] ;  /* 0x001800000280783b */ /* 0x000fe60000004200 */
[----:B------:R-:W-:Y:S01]  /*11480*/  MUFU.EX2 R119, R112 ;  /* 0x0000007000777308 */ /* 0x000fe20000000800 */
[----:B--2---:R-:W-:Y:S01]  /*11490*/  F2FP.PACK_AB R139, R114, R115 ;  /* 0x00000073728b723e */ /* 0x004fe200000000ff */
[----:B------:R-:W-:Y:S04]  /*114a0*/  FADD.FTZ R0, R3, R141 ;  /* 0x0000008d03007221 */ /* 0x000fe80000010000 */
[----:B------:R-:W-:Y:S01]  /*114b0*/  FADD.FTZ R121, R109, R0 ;  /* 0x000000006d797221 */ /* 0x000fe20000010000 */
[----:B------:R-:W-:Y:S01]  /*114c0*/  IADD3 R0, R172, R162, RZ ;  /* 0x000000a2ac007210 */ /* 0x000fe20007ffe0ff */
[--C-:B------:R-:W-:Y:S03]  /*114d0*/  FFMA.FTZ R109, R145, c[0x0][0x2d0], -R103.reuse ;  /* 0x0000b400916d7a23 */ /* 0x100fe60000010867 */
[----:B------:R-:W-:Y:S01]  /*114e0*/  IADD3 R3, R169, R0, RZ ;  /* 0x00000000a9037210 */ /* 0x000fe20007ffe0ff */
[----:B------:R-:W-:Y:S01]  /*114f0*/  MUFU.EX2 R122, R109 ;  /* 0x0000006d007a7308 */ /* 0x000fe20000000800 */
        /* <DEDUP_REMOVED lines=37> */
[----:B------:R-:W-:Y:S01]  /*11750*/  F2FP.PACK_AB R138, R149, R148 ;  /* 0x00000094958a723e */ /* 0x000fe200000000ff */
[--C-:B-1----:R-:W-:Y:S05]  /*11760*/  FFMA.FTZ R104, R147, c[0x0][0x2d0], -R103.reuse ;  /* 0x0000b40093687a23 */ /* 0x102fea0000010867 */
[----:B------:R-:W-:Y:S10]  /*11770*/  MUFU.EX2 R147, R180 ;  /* 0x000000b400937308 */ /* 0x000ff40000000800 */
[----:B------:R1:W2:Y:S02]  /*11780*/  MUFU.EX2 R120, R104 ;  /* 0x0000006800787308 */ /* 0x0002a40000000800 */
[--C-:B-1----:R-:W-:Y:S01]  /*11790*/  FFMA.FTZ R104, R146, c[0x0][0x2d0], -R103.reuse ;  /* 0x0000b40092687a23 */ /* 0x102fe20000010867 */
[----:B--2---:R-:W-:Y:S07]  /*117a0*/  F2FP.PACK_AB R109, R120, R113 ;  /* 0x00000071786d723e */ /* 0x004fee00000000ff */
[----:B------:R-:W1:Y:S10]  /*117b0*/  MUFU.EX2 R146, R181 ;  /* 0x000000b500927308 */ /* 0x000e740000000800 */
[----:B------:R2:W3:Y:S01]  /*117c0*/  MUFU.EX2 R116, R104 ;  /* 0x0000006800747308 */ /* 0x0004e20000000800 */
[----:B-1----:R-:W-:Y:S01]  /*117d0*/  F2FP.PACK_AB R136, R147, R146 ;  /* 0x000000929388723e */ /* 0x002fe200000000ff */
[----:B--2---:R-:W1:Y:S01]  /*117e0*/  LDSM.16.MT88.4 R104, [R2+0x800] ;  /* 0x000800000268783b */ /* 0x004e620000004200 */
[----:B---3--:R-:W-:Y:S07]  /*117f0*/  F2FP.PACK_AB R111, R122, R116 ;  /* 0x000000747a6f723e */ /* 0x008fee00000000ff */
        /* <DEDUP_REMOVED lines=38> */
[----:B------:R-:W-:Y:S03]  /*11a60*/  FFMA.FTZ R105, R152, c[0x0][0x2d0], -R103 ;  /* 0x0000b40098697a23 */ /* 0x000fe60000010867 */
[----:B------:R-:W-:Y:S06]  /*11a70*/  F2FP.PACK_AB R106, R159, R132 ;  /* 0x000000849f6a723e */ /* 0x000fec00000000ff */
[----:B------:R3:W4:Y:S01]  /*11a80*/  MUFU.EX2 R145, R105 ;  /* 0x0000006900917308 */ /* 0x0007220000000800 */
[----:B--2---:R-:W-:Y:S04]  /*11a90*/  FADD.FTZ R104, R115, R123 ;  /* 0x0000007b73687221 */ /* 0x004fe80000010000 */
[----:B------:R-:W-:Y:S04]  /*11aa0*/  FADD.FTZ R104, R114, R104 ;  /* 0x0000006872687221 */ /* 0x000fe80000010000 */
[----:B------:R-:W-:Y:S02]  /*11ab0*/  FADD.FTZ R104, R113, R104 ;  /* 0x0000006871687221 */ /* 0x000fe40000010000 */
[----:B---3--:R-:W-:Y:S01]  /*11ac0*/  FADD.FTZ R105, R126, R121 ;  /* 0x000000797e697221 */ /* 0x008fe20000010000 */
[----:B------:R-:W2:Y:S01]  /*11ad0*/  LDSM.16.MT88.4 R112, [R102+0x1000] ;  /* 0x001000006670783b */ /* 0x000ea20000004200 */
[----:B------:R-:W-:Y:S01]  /*11ae0*/  FADD.FTZ R104, R120, R104 ;  /* 0x0000006878687221 */ /* 0x000fe20000010000 */
[----:B----4-:R-:W-:Y:S01]  /*11af0*/  F2FP.PACK_AB R107, R145, R118 ;  /* 0x00000076916b723e */ /* 0x010fe200000000ff */
[----:B------:R-:W-:Y:S01]  /*11b00*/  FADD.FTZ R121, R127, R105 ;  /* 0x000000697f797221 */ /* 0x000fe20000010000 */
[----:B------:R-:W-:Y:S01]  /*11b10*/  F2FP.PACK_AB R105, R119, R117 ;  /* 0x000000757769723e */ /* 0x000fe200000000ff */
        /* <DEDUP_REMOVED lines=44> */
[----:B------:R-:W-:Y:S02]  /*11de0*/  FADD.FTZ R143, R132, R117 ;  /* 0x00000075848f7221 */ /* 0x000fe40000010000 */
[----:B------:R-:W-:Y:S01]  /*11df0*/  FADD.FTZ R144, R118, R116 ;  /* 0x0000007476907221 */ /* 0x000fe20000010000 */
[C---:B--2---:R-:W-:Y:S08]  /*11e00*/  HMMA.16816.F32 R92, R104.reuse, R112, R92 ;  /* 0x00000070685c723c */ /* 0x044ff0000000185c */
        /* <DEDUP_REMOVED lines=28> */
[C---:B---3--:R-:W-:Y:S04]  /*11fd0*/  HMMA.16816.F32 R44, R136.reuse, R8, R44 ;  /* 0x00000008882c723c */ /* 0x048fe8000000182c */
[----:B------:R-:W-:Y:S04]  /*11fe0*/  FADD.FTZ R0, R140, R0 ;  /* 0x000000008c007221 */ /* 0x000fe80000010000 */
[C---:B------:R-:W-:Y:S01]  /*11ff0*/  HMMA.16816.F32 R48, R136.reuse, R10, R48 ;  /* 0x0000000a8830723c */ /* 0x040fe20000001830 */
[----:B------:R2:W3:Y:S03]  /*12000*/  LDSM.16.MT88.4 R8, [R2+0x5800] ;  /* 0x005800000208783b */ /* 0x0004e60000004200 */
[----:B------:R-:W-:Y:S04]  /*12010*/  FADD.FTZ R184, R103, R0 ;  /* 0x0000000067b87221 */ /* 0x000fe80000010000 */
        /* <DEDUP_REMOVED lines=8> */
[----:B------:R-:W-:Y:S01]  /*120a0*/  FADD.FTZ R2, R148, R2 ;  /* 0x0000000294027221 */ /* 0x000fe20000010000 */
[----:B----4-:R-:W-:Y:S04]  /*120b0*/  IADD3 R3, R173, -0x2, RZ ;  /* 0xfffffffead037810 */ /* 0x010fe80007ffe0ff */
[C---:B---3--:R-:W-:Y:S03]  /*120c0*/  HMMA.16816.F32 R68, R136.reuse, R8, R68 ;  /* 0x000000088844723c */ /* 0x048fe60000001844 */
[----:B------:R-:W-:Y:S01]  /*120d0*/  ISETP.GE.AND P0, PT, R3, R188, PT ;  /* 0x000000bc0300720c */ /* 0x000fe20003f06270 */
[----:B------:R-:W-:Y:S04]  /*120e0*/  FADD.FTZ R183, R149, R2 ;  /* 0x0000000295b77221 */ /* 0x000fe80000010000 */
[C---:B------:R-:W-:Y:S08]  /*120f0*/  HMMA.16816.F32 R72, R136.reuse, R10, R72 ;  /* 0x0000000a8848723c */ /* 0x040ff00000001848 */
        /* <DEDUP_REMOVED lines=16> */
[----:B------:R-:W-:Y:S01]  /*12200*/  IADD3 R2, R182, R150, R193 ;  /* 0x00000096b6027210 */ /* 0x000fe20007ffe0c1 */
        /* <DEDUP_REMOVED lines=32> */
.L_x_2197:
        /* <DEDUP_REMOVED lines=23> */
.L_x_2198:
        /* <DEDUP_REMOVED lines=24> */
.L_x_2103:
[----:B------:R-:W-:Y:S05]  /*12700*/  BSYNC B0 ;  /* 0x0000000000007941 */ /* 0x000fea0003800000 */
.L_x_2102:
[C---:B------:R-:W-:Y:S01]  /*12710*/  ISETP.GE.AND P0, PT, R163.reuse, 0x1, PT ;  /* 0x00000001a300780c */ /* 0x040fe20003f06270 */
[----:B------:R-:W0:Y:S01]  /*12720*/  LDGDEPBAR ;  /* 0x00000000000079af */ /* 0x000e220000000000 */
[----:B-1----:R-:W-:Y:S01]  /*12730*/  IADD3 R0, R163, 0x1, RZ ;  /* 0x00000001a3007810 */ /* 0x002fe20007ffe0ff */
[----:B------:R-:W-:Y:S02]  /*12740*/  IMAD.MOV.U32 R103, RZ, RZ, R100 ;  /* 0x000000ffff677224 */ /* 0x000fe400078e0064 */
[----:B------:R-:W-:Y:S01]  /*12750*/  IMAD.MOV.U32 R102, RZ, RZ, R101 ;  /* 0x000000ffff667224 */ /* 0x000fe200078e0065 */
[----:B------:R-:W-:Y:S02]  /*12760*/  SEL R163, R0, RZ, !P0 ;  /* 0x000000ff00a37207 */ /* 0x000fe40004000000 */
[----:B------:R-:W-:Y:S02]  /*12770*/  ISETP.GE.AND P0, PT, R188, R173, PT ;  /* 0x000000adbc00720c */ /* 0x000fe40003f06270 */
[----:B------:R-:W-:Y:S05]  /*12780*/  IADD3 R0, R173, -0x1, RZ ;  /* 0xffffffffad007810 */ /* 0x000fea0007ffe0ff */
[----:B------:R-:W-:Y:S06]  /*12790*/  IMAD.MOV.U32 R173, RZ, RZ, R0 ;  /* 0x000000ffffad7224 */ /* 0x000fec00078e0000 */
[----:B------:R-:W-:-:S05]  /*127a0*/  @!P0 BRA `(.L_x_2106) ;  /* 0xffffc1b000008947 */ /* 0x000fca000383ffff */
.L_x_2089:
[----:B------:R-:W-:Y:S05]  /*127b0*/  BRA.DIV ~URZ, `(.L_x_2107) ;  /* 0x00006cd27f007947 */ /* 0x000fea000b800000 */
[----:B------:R1:W2:Y:S02]  /*127c0*/  SHFL.BFLY PT, R0, R183, 0x2, 0x1f ;  /* 0x0c401f00b7007f89 */ /* 0x0002a400000e0000 */
.L_x_2199:
[----:B--2---:R-:W-:Y:S01]  /*127d0*/  FADD.FTZ R0, R0, R183 ;  /* 0x000000b700007221 */ /* 0x004fe20000010000 */
[----:B------:R-:W-:Y:S05]  /*127e0*/  BRA.DIV ~URZ, `(.L_x_2108) ;  /* 0x00006d027f007947 */ /* 0x000fea000b800000 */
[----:B------:R-:W2:Y:S04]  /*127f0*/  SHFL.BFLY PT, R2, R184, 0x2, 0x1f ;  /* 0x0c401f00b8027f89 */ /* 0x000ea800000e0000 */
[----:B------:R-:W3:Y:S01]  /*12800*/  SHFL.BFLY PT, R5, R0, 0x1, 0x1f ;  /* 0x0c201f0000057f89 */ /* 0x000ee200000e0000 */
[----:B--2---:R-:W-:-:S02]  /*12810*/  FADD.FTZ R4, R2, R184 ;  /* 0x000000b802047221 */ /* 0x004fc40000010000 */
[----:B---3--:R-:W-:-:S03]  /*12820*/  FADD.FTZ R0, R0, R5 ;  /* 0x0000000500007221 */ /* 0x008fc60000010000 */
[----:B------:R2:W3:Y:S04]  /*12830*/  SHFL.BFLY PT, R3, R4, 0x1, 0x1f ;  /* 0x0c201f0004037f89 */ /* 0x0004e800000e0000 */
.L_x_2200:
[----:B------:R-:W-:Y:S01]  /*12840*/  FSETP.NE.FTZ.AND P1, PT, R0, RZ, PT ;  /* 0x000000ff0000720b */ /* 0x000fe20003f35000 */
[----:B---3--:R-:W-:Y:S01]  /*12850*/  FADD.FTZ R3, R3, R4 ;  /* 0x0000000403037221 */ /* 0x008fe20000010000 */
[----:B------:R-:W-:Y:S02]  /*12860*/  MOV R2, RZ ;  /* 0x000000ff00027202 */ /* 0x000fe40000000f00 */
[----:B------:R-:W-:Y:S02]  /*12870*/  MOV R22, 0xff800000 ;  /* 0xff80000000167802 */ /* 0x000fe40000000f00 */
[----:B------:R-:W-:Y:S02]  /*12880*/  FSETP.NE.FTZ.AND P0, PT, R3, RZ, PT ;  /* 0x000000ff0300720b */ /* 0x000fe40003f15000 */
[----:B------:R-:W-:-:S05]  /*12890*/  MOV R17, 0xff800000 ;  /* 0xff80000000117802 */ /* 0x000fca0000000f00 */
[----:B------:R-:W3:Y:S01]  /*128a0*/  @P1 MUFU.RCP R2, R0 ;  /* 0x0000000000021308 */ /* 0x000ee20000001000 */
[----:B--2---:R-:W-:-:S05]  /*128b0*/  @P1 MOV R4, 0x3f317218 ;  /* 0x3f31721800041802 */ /* 0x004fca0000000f00 */
[----:B------:R-:W-:Y:S02]  /*128c0*/  @P1 FMUL.FTZ R4, R4, c[0x0][0x2d0] ;  /* 0x0000b40004041a20 */ /* 0x000fe40000410000 */
[----:B------:R2:W4:Y:S01]  /*128d0*/  @P1 MUFU.LG2 R5, R0 ;  /* 0x0000000000051308 */ /* 0x0005220000000c00 */
[C---:B---3--:R-:W-:Y:S02]  /*128e0*/  FMUL.FTZ R34, R2.reuse, R120 ;  /* 0x0000007802227220 */ /* 0x048fe40000410000 */
[C---:B------:R-:W-:Y:S02]  /*128f0*/  FMUL.FTZ R35, R2.reuse, R121 ;  /* 0x0000007902237220 */ /* 0x040fe40000410000 */
[C---:B------:R-:W-:Y:S02]  /*12900*/  FMUL.FTZ R120, R2.reuse, R68 ;  /* 0x0000004402787220 */ /* 0x040fe40000410000 */
[C---:B------:R-:W-:Y:S01]  /*12910*/  FMUL.FTZ R121, R2.reuse, R69 ;  /* 0x0000004502797220 */ /* 0x040fe20000410000 */
[----:B--2---:R-:W-:Y:S01]  /*12920*/  MOV R0, RZ ;  /* 0x000000ff00007202 */ /* 0x004fe20000000f00 */
        /* <DEDUP_REMOVED lines=47> */
[C---:B--2---:R-:W-:Y:S02]  /*12c20*/  FMUL.FTZ R36, R0.reuse, R118 ;  /* 0x0000007600247220 */ /* 0x044fe40000410000 */
[----:B------:R-:W-:Y:S02]  /*12c30*/  FMUL.FTZ R37, R0, R119 ;  /* 0x0000007700257220 */ /* 0x000fe40000410000 */
[----:B------:R-:W-:Y:S01]  /*12c40*/  @P1 FFMA.FTZ R22, R4, R101, R5 ;  /* 0x0000006504161223 */ /* 0x000fe20000010005 */
[----:B------:R-:W-:Y:S01]  /*12c50*/  MOV R4, 0x1 ;  /* 0x0000000100047802 */ /* 0x000fe20000000f00 */
[----:B------:R-:W-:-:S02]  /*12c60*/  FMUL.FTZ R118, R0, R38 ;  /* 0x0000002600767220 */ /* 0x000fc40000410000 */
[C---:B------:R-:W-:Y:S02]  /*12c70*/  FMUL.FTZ R119, R0.reuse, R39 ;  /* 0x0000002700777220 */ /* 0x040fe40000410000 */
[C---:B------:R-:W-:Y:S02]  /*12c80*/  FMUL.FTZ R26, R0.reuse, R130 ;  /* 0x00000082001a7220 */ /* 0x040fe40000410000 */
[C---:B------:R-:W-:Y:S01]  /*12c90*/  FMUL.FTZ R27, R0.reuse, R131 ;  /* 0x00000083001b7220 */ /* 0x040fe20000410000 */
[----:B---3--:R-:W-:Y:S01]  /*12ca0*/  @P0 MOV R3, 0x3f317218 ;  /* 0x3f31721800030802 */ /* 0x008fe20000000f00 */
[C---:B------:R-:W-:Y:S02]  /*12cb0*/  FMUL.FTZ R92, R0.reuse, R122 ;  /* 0x0000007a005c7220 */ /* 0x040fe40000410000 */
[C---:B------:R-:W-:Y:S02]  /*12cc0*/  FMUL.FTZ R93, R0.reuse, R123 ;  /* 0x0000007b005d7220 */ /* 0x040fe40000410000 */
[----:B------:R-:W-:-:S02]  /*12cd0*/  FMUL.FTZ R38, R0, R46 ;  /* 0x0000002e00267220 */ /* 0x000fc40000410000 */
[----:B------:R-:W-:Y:S02]  /*12ce0*/  FMUL.FTZ R39, R0, R47 ;  /* 0x0000002f00277220 */ /* 0x000fe40000410000 */
[----:B-----5:R-:W-:Y:S02]  /*12cf0*/  @P0 FMUL.FTZ R2, R2, 0.69314718246459960938 ;  /* 0x3f31721802020820 */ /* 0x020fe40000410000 */
[----:B------:R-:W-:Y:S02]  /*12d00*/  @P0 FMUL.FTZ R3, R3, c[0x0][0x2d0] ;  /* 0x0000b40003030a20 */ /* 0x000fe40000410000 */
        /* <DEDUP_REMOVED lines=40> */
.L_x_2019:
        /* <DEDUP_REMOVED lines=17> */
.L_x_2110:
[----:B------:R-:W-:Y:S05]  /*130a0*/  BSYNC B0 ;  /* 0x0000000000007941 */ /* 0x000fea0003800000 */
.L_x_2109:
        /* <DEDUP_REMOVED lines=10> */
[----:B------:R-:W-:Y:S01]  /*13150*/  F2FP.PACK_AB R2, R85, R84 ;  /* 0x000000545502723e */ /* 0x000fe200000000ff */
[----:B------:R-:W-:Y:S01]  /*13160*/  IMAD.MOV.U32 R6, RZ, RZ, RZ ;  /* 0x000000ffff067224 */ /* 0x000fe200078e00ff */
        /* <DEDUP_REMOVED lines=88> */
[----:B------:R-:W-:Y:S01]  /*136f0*/  STS [R251+0x8400], R3 ;  /* 0x00840003fb007388 */ /* 0x000fe20000000800 */
[----:B----4-:R-:W-:-:S03]  /*13700*/  F2FP.PACK_AB R2, R81, R80 ;  /* 0x000000505102723e */ /* 0x010fc600000000ff */
[----:B------:R2:W-:Y:S04]  /*13710*/  STS [R251+0x8000], R4 ;  /* 0x00800004fb007388 */ /* 0x0005e80000000800 */
[----:B------:R3:W-:Y:S01]  /*13720*/  STS [R252+0x8000], R2 ;  /* 0x00800002fc007388 */ /* 0x0007e20000000800 */
[----:B-1----:R-:W-:-:S05]  /*13730*/  F2FP.PACK_AB R0, R55, R54 ;  /* 0x000000363700723e */ /* 0x002fca00000000ff */
[----:B------:R1:W-:Y:S01]  /*13740*/  STS [R252+0x8400], R0 ;  /* 0x00840000fc007388 */ /* 0x0003e20000000800 */
[----:B--2---:R-:W-:Y:S01]  /*13750*/  F2FP.PACK_AB R4, R25, R24 ;  /* 0x000000181904723e */ /* 0x004fe200000000ff */
[----:B---3--:R-:W-:-:S04]  /*13760*/  IMAD.MOV.U32 R2, RZ, RZ, 0x4 ;  /* 0x00000004ff027424 */ /* 0x008fc800078e00ff */
[----:B------:R2:W-:Y:S01]  /*13770*/  STS [R250+0x8000], R4 ;  /* 0x00800004fa007388 */ /* 0x0005e20000000800 */
[----:B------:R-:W-:-:S04]  /*13780*/  @P1 IMAD.WIDE R8, R211, R2, c[0x0][0x508] ;  /* 0x00014200d3081625 */ /* 0x000fc800078e0202 */
[----:B------:R-:W-:Y:S01]  /*13790*/  IMAD.WIDE R2, R211, R2, c[0x0][0x500] ;  /* 0x00014000d3027625 */ /* 0x000fe200078e0202 */
[----:B-1----:R-:W-:-:S05]  /*137a0*/  F2FP.PACK_AB R0, R43, R42 ;  /* 0x0000002a2b00723e */ /* 0x002fca00000000ff */
[----:B------:R1:W-:Y:S04]  /*137b0*/  STS [R250+0x8400], R0 ;  /* 0x00840000fa007388 */ /* 0x0003e80000000800 */
[----:B------:R-:W-:Y:S06]  /*137c0*/  BAR.SYNC.DEFER_BLOCKING 0x1, 0x100 ;  /* 0x0044000000007b1d */ /* 0x000fec0000010000 */
[----:B------:R1:W5:Y:S04]  /*137d0*/  @P1 LDG.E R16, [R8.64] ;  /* 0x0000000608101981 */ /* 0x000368000c1e1900 */
[----:B------:R1:W5:Y:S01]  /*137e0*/  @P2 LDG.E R6, [R2.64] ;  /* 0x0000000602062981 */ /* 0x000362000c1e1900 */
[----:B------:R-:W-:-:S04]  /*137f0*/  ISETP.NE.AND P0, PT, R221, RZ, PT ;  /* 0x000000ffdd00720c */ /* 0x000fc80003f05270 */
[----:B--2---:R-:W-:Y:S01]  /*13800*/  SEL R4, R221, c[0x0][0x3d4], P0 ;  /* 0x0000f500dd047a07 */ /* 0x004fe20000000000 */
[----:B------:R-:W-:Y:S05]  /*13810*/  @P1 BRA `(.L_x_2113) ;  /* 0x0000004000001947 */ /* 0x000fea0003800000 */
[----:B------:R-:W-:Y:S05]  /*13820*/  @!P2 BRA `(.L_x_2113) ;  /* 0x000000300000a947 */ /* 0x000fea0003800000 */
[----:B-1----:R1:W2:Y:S04]  /*13830*/  LDG.E R0, [R2.64] ;  /* 0x0000000602007981 */ /* 0x0022a8000c1e1900 */
[----:B-1----:R-:W2:Y:S02]  /*13840*/  LDG.E R2, [R2.64+0x4] ;  /* 0x0000040602027981 */ /* 0x002ea4000c1e1900 */
[----:B--2--5:R-:W-:Y:S02]  /*13850*/  IADD3 R16, -R0, R2, RZ ;  /* 0x0000000200107210 */ /* 0x024fe40007ffe1ff */
.L_x_2113:
[----:B------:R-:W2:Y:S01]  /*13860*/  LDL R30, [R1+0xc] ;  /* 0x00000c00011e7983 */ /* 0x000ea20000100800 */
[----:B-1----:R-:W-:Y:S01]  /*13870*/  IMAD.MOV.U32 R9, RZ, RZ, 0x368 ;  /* 0x00000368ff097424 */ /* 0x002fe200078e00ff */
[----:B------:R-:W-:Y:S01]  /*13880*/  ISETP.GT.AND P2, PT, R4, 0x1, PT ;  /* 0x000000010400780c */ /* 0x000fe20003f44270 */
[----:B------:R-:W-:Y:S01]  /*13890*/  IMAD.MOV.U32 R0, RZ, RZ, c[0x0][0x4e8] ;  /* 0x00013a00ff007624 */ /* 0x000fe200078e00ff */
[----:B------:R-:W-:Y:S01]  /*138a0*/  ISETP.NE.U32.AND P0, PT, RZ, c[0x0][0x500], PT ;  /* 0x00014000ff007a0c */ /* 0x000fe20003f05070 */
[----:B------:R-:W-:Y:S01]  /*138b0*/  IMAD.IADD R13, R212, 0x1, R203 ;  /* 0x00000001d40d7824 */ /* 0x000fe200078e02cb */
[----:B------:R-:W-:Y:S01]  /*138c0*/  SEL R9, R9, 0x328, P2 ;  /* 0x0000032809097807 */ /* 0x000fe20001000000 */
[----:B------:R-:W1:Y:S01]  /*138d0*/  S2R R31, SR_TID.X ;  /* 0x00000000001f7919 */ /* 0x000e620000002100 */
[----:B------:R-:W-:-:S02]  /*138e0*/  ISETP.NE.AND P3, PT, R0, 0x1, PT ;  /* 0x000000010000780c */ /* 0x000fc40003f65270 */
[----:B------:R-:W3:Y:S01]  /*138f0*/  LDC.64 R4, c[0x0][R9+0x170] ;  /* 0x00005c0009047b82 */ /* 0x000ee20000000a00 */
[----:B------:R-:W-:Y:S02]  /*13900*/  ISETP.NE.AND.EX P0, PT, RZ, c[0x0][0x504], PT, P0 ;  /* 0x00014100ff007a0c */ /* 0x000fe40003f05300 */
[----:B------:R-:W-:Y:S02]  /*13910*/  SHF.R.S32.HI R0, RZ, 0x1f, R211 ;  /* 0x0000001fff007819 */ /* 0x000fe400000114d3 */
[----:B------:R-:W-:Y:S02]  /*13920*/  SEL R7, R211, RZ, !P0 ;  /* 0x000000ffd3077207 */ /* 0x000fe40004000000 */
[----:B------:R-:W-:Y:S01]  /*13930*/  SEL R2, R0, RZ, !P0 ;  /* 0x000000ff00027207 */ /* 0x000fe20004000000 */
[----:B------:R-:W4:Y:S01]  /*13940*/  LDC.64 R14, c[0x0][R9+0x168] ;  /* 0x00005a00090e7b82 */ /* 0x000f220000000a00 */
[----:B------:R-:W-:Y:S02]  /*13950*/  LOP3.LUT R11, R210, 0xffff, RZ, 0xc0, !PT ;  /* 0x0000ffffd20b7812 */ /* 0x000fe400078ec0ff */
[----:B------:R-:W-:-:S05]  /*13960*/  @P3 IMAD.HI.U32 R8, R13, c[0x0][0x4ec], RZ ;  /* 0x00013b000d083a27 */ /* 0x000fca00078e00ff */
[----:B------:R3:W4:Y:S01]  /*13970*/  LDC.64 R18, c[0x0][R9+0x178] ;  /* 0x00005e0009127b82 */ /* 0x0007220000000a00 */
[----:B-1----:R-:W-:-:S07]  /*13980*/  SHF.R.S32.HI R23, RZ, 0x1f, R31 ;  /* 0x0000001fff177819 */ /* 0x002fce000001141f */
[----:B------:R1:W1:Y:S01]  /*13990*/  LDC.64 R20, c[0x0][R9+0x160] ;  /* 0x0000580009147b82 */ /* 0x0002620000000a00 */
[----:B------:R-:W-:-:S04]  /*139a0*/  LEA.HI R23, R23, R31, RZ, 0x5 ;  /* 0x0000001f17177211 */ /* 0x000fc800078f28ff */
[----:B------:R-:W-:-:S05]  /*139b0*/  LOP3.LUT R23, R23, 0xffffffe0, RZ, 0xc0, !PT ;  /* 0xffffffe017177812 */ /* 0x000fca00078ec0ff */
[----:B------:R-:W-:Y:S02]  /*139c0*/  IMAD.IADD R23, R31, 0x1, -R23 ;  /* 0x000000011f177824 */ /* 0x000fe400078e0a17 */
[----:B---3--:R-:W-:-:S04]  /*139d0*/  IMAD R0, R5, R7, RZ ;  /* 0x0000000705007224 */ /* 0x008fc800078e02ff */
[C---:B------:R-:W-:Y:S02]  /*139e0*/  IMAD R10, R4.reuse, R2, R0 ;  /* 0x00000002040a7224 */ /* 0x040fe400078e0200 */
        /* <DEDUP_REMOVED lines=10> */
[----:B------:R-:W-:Y:S02]  /*13a90*/  IMAD R10, R19, R8, RZ ;  /* 0x00000008130a7224 */ /* 0x000fe400078e02ff */
[----:B------:R-:W-:Y:S01]  /*13aa0*/  IMAD.MOV R3, RZ, RZ, -R0 ;  /* 0x000000ffff037224 */ /* 0x000fe200078e0a00 */
[----:B------:R-:W-:Y:S01]  /*13ab0*/  IADD3.X R12, R12, R2, R9, P1, P0 ;  /* 0x000000020c0c7210 */ /* 0x000fe20000fe0409 */
[----:B------:R-:W-:-:S04]  /*13ac0*/  IMAD.WIDE.U32 R4, R18, R8, RZ ;  /* 0x0000000812047225 */ /* 0x000fc800078e00ff */
        /* <DEDUP_REMOVED lines=11> */
[----:B------:R-:W-:Y:S02]  /*13b80*/  IMAD.MOV.U32 R5, RZ, RZ, c[0x0][0x4ac] ;  /* 0x00012b00ff057624 */ /* 0x000fe400078e00ff */
[----:B------:R-:W-:Y:S01]  /*13b90*/  IMAD.IADD R3, R3, 0x1, R0 ;  /* 0x0000000103037824 */ /* 0x000fe200078e0200 */
[----:B------:R-:W-:Y:S01]  /*13ba0*/  LEA R0, P0, R2, R4, 0x2 ;  /* 0x0000000402007211 */ /* 0x000fe200078010ff */
[----:B------:R-:W-:Y:S01]  /*13bb0*/  IMAD R12, R16, c[0x0][0x4e8], RZ ;  /* 0x00013a00100c7a24 */ /* 0x000fe200078e02ff */
[----:B------:R-:W-:-:S03]  /*13bc0*/  SEL R5, R5, c[0x0][0x454], P2 ;  /* 0x0001150005057a07 */ /* 0x000fc60001000000 */
[----:B------:R-:W-:Y:S01]  /*13bd0*/  SHFL.IDX PT, R4, R0, RZ, 0x1c1f ;  /* 0x001c1fff00047589 */ /* 0x000fe200000e0000 */
[----:B------:R-:W-:Y:S02]  /*13be0*/  LEA.HI.X R3, R2, R5, R3, 0x2, P0 ;  /* 0x0000000502037211 */ /* 0x000fe400000f1403 */
[----:B------:R-:W-:Y:S01]  /*13bf0*/  LOP3.LUT P0, RZ, R23, 0x3, RZ, 0xc0, !PT ;  /* 0x0000000317ff7812 */ /* 0x000fe2000780c0ff */
[----:B------:R2:W-:Y:S04]  /*13c00*/  SHFL.IDX PT, R2, R0, 0x1, 0x1c1f ;  /* 0x003c1f0000027f89 */ /* 0x0005e800000e0000 */
[----:B------:R-:W1:Y:S04]  /*13c10*/  SHFL.IDX PT, R5, R3, RZ, 0x1c1f ;  /* 0x001c1fff03057589 */ /* 0x000e6800000e0000 */
[----:B------:R-:W3:Y:S01]  /*13c20*/  SHFL.IDX PT, R3, R3, 0x1, 0x1c1f ;  /* 0x003c1f0003037f89 */ /* 0x000ee200000e0000 */
        /* <DEDUP_REMOVED lines=8> */
[----:B------:R-:W-:Y:S01]  /*13cb0*/  P2R R14, PR, RZ, 0x2 ;  /* 0x00000002ff0e7803 */ /* 0x000fe20000000000 */
[----:B------:R-:W-:Y:S05]  /*13cc0*/  @P2 BRA `(.L_x_2114) ;  /* 0x0000088000002947 */ /* 0x000fea0003800000 */
[----:B------:R-:W-:Y:S01]  /*13cd0*/  IMAD R0, R9, c[0x0][0x3a0], RZ ;  /* 0x0000e80009007a24 */ /* 0x000fe200078e02ff */
[----:B------:R-:W-:Y:S01]  /*13ce0*/  LEA R23, R187, R205, 0x5 ;  /* 0x000000cdbb177211 */ /* 0x000fe200078e28ff */
[C---:B-1----:R-:W-:Y:S01]  /*13cf0*/  IMAD.WIDE.U32 R2, R6.reuse, c[0x0][0x3a0], RZ ;  /* 0x0000e80006027a25 */ /* 0x042fe200078e00ff */
[----:B------:R-:W-:Y:S01]  /*13d00*/  SHF.R.S32.HI R5, RZ, 0x1f, R7 ;  /* 0x0000001fff057819 */ /* 0x000fe20000011407 */
[----:B------:R1:W2:Y:S01]  /*13d10*/  LDS.128 R24, [R204+0x80] ;  /* 0x00008000cc187984 */ /* 0x0002a20000000c00 */
[----:B------:R-:W-:Y:S01]  /*13d20*/  IADD3 R4, R23, R203, RZ ;  /* 0x000000cb17047210 */ /* 0x000fe20007ffe0ff */
[----:B------:R-:W-:-:S02]  /*13d30*/  IMAD R6, R6, c[0x0][0x3a4], R0 ;  /* 0x0000e90006067a24 */ /* 0x000fc400078e0200 */
[----:B------:R1:W3:Y:S01]  /*13d40*/  LDS.128 R40, [R204+0x1080] ;  /* 0x00108000cc287984 */ /* 0x0002e20000000c00 */
[----:B------:R-:W-:Y:S01]  /*13d50*/  IMAD R5, R5, c[0x0][0x3f0], RZ ;  /* 0x0000fc0005057a24 */ /* 0x000fe200078e02ff */
[----:B------:R-:W-:Y:S02]  /*13d60*/  MOV R0, R4 ;  /* 0x0000000400007202 */ /* 0x000fe40000000f00 */
[----:B------:R-:W-:Y:S01]  /*13d70*/  IADD3 R3, R3, R6, RZ ;  /* 0x0000000603037210 */ /* 0x000fe20007ffe0ff */
[----:B------:R-:W-:Y:S01]  /*13d80*/  @P3 IMAD.HI.U32 R6, R4, c[0x0][0x4ec], RZ ;  /* 0x00013b0004063a27 */ /* 0x000fe200078e00ff */
[----:B------:R1:W4:Y:S03]  /*13d90*/  LDS.128 R52, [R204+0x2080] ;  /* 0x00208000cc347984 */ /* 0x0003260000000c00 */
        /* <DEDUP_REMOVED lines=31> */
.L_x_2201:
[----:B------:R-:W-:Y:S05]  /*13f90*/  BRA.DIV ~URZ, `(.L_x_2116) ;  /* 0x000056b27f007947 */ /* 0x000fea000b800000 */
[----:B------:R4:W2:Y:S02]  /*13fa0*/  SHFL.IDX PT, R0, R11, RZ, 0x181f ;  /* 0x00181fff0b007589 */ /* 0x0008a400000e0000 */
.L_x_2202:
        /* <DEDUP_REMOVED lines=19> */
.L_x_2118:
[----:B------:R-:W-:Y:S05]  /*140e0*/  BSYNC B0 ;  /* 0x0000000000007941 */ /* 0x000fea0003800000 */
.L_x_2117:
[----:B------:R-:W-:Y:S05]  /*140f0*/  BRA.DIV ~URZ, `(.L_x_2119) ;  /* 0x000055c27f007947 */ /* 0x000fea000b800000 */
[----:B---3--:R3:W4:Y:S04]  /*14100*/  SHFL.IDX PT, R8, R9, 0x1, 0x181f ;  /* 0x00381f0009087f89 */ /* 0x00872800000e0000 */
[----:B--2---:R3:W2:Y:S02]  /*14110*/  SHFL.IDX PT, R0, R11, 0x1, 0x181f ;  /* 0x00381f000b007f89 */ /* 0x0046a400000e0000 */
.L_x_2203:
        /* <DEDUP_REMOVED lines=19> */
.L_x_2121:
[----:B------:R-:W-:Y:S05]  /*14250*/  BSYNC B0 ;  /* 0x0000000000007941 */ /* 0x000fea0003800000 */
.L_x_2120:
[----:B------:R-:W-:Y:S05]  /*14260*/  BRA.DIV ~URZ, `(.L_x_2122) ;  /* 0x000055227f007947 */ /* 0x000fea000b800000 */
[----:B----4-:R4:W3:Y:S02]  /*14270*/  SHFL.IDX PT, R8, R9, 0x2, 0x181f ;  /* 0x00581f0009087f89 */ /* 0x0108e400000e0000 */
.L_x_2204:
[----:B------:R-:W-:Y:S05]  /*14280*/  BRA.DIV ~URZ, `(.L_x_2123) ;  /* 0x000055727f007947 */ /* 0x000fea000b800000 */
[----:B--2---:R2:W4:Y:S02]  /*14290*/  SHFL.IDX PT, R0, R11, 0x2, 0x181f ;  /* 0x00581f000b007f89 */ /* 0x00452400000e0000 */
.L_x_2205:
        /* <DEDUP_REMOVED lines=19> */
.L_x_2125:
[----:B------:R-:W-:Y:S05]  /*143d0*/  BSYNC B0 ;  /* 0x0000000000007941 */ /* 0x000fea0003800000 */
.L_x_2124:
[----:B------:R-:W-:Y:S05]  /*143e0*/  BRA.DIV ~URZ, `(.L_x_2126) ;  /* 0x000054827f007947 */ /* 0x000fea000b800000 */
[----:B---3--:R3:W2:Y:S04]  /*143f0*/  SHFL.IDX PT, R6, R9, 0x3, 0x181f ;  /* 0x00781f0009067f89 */ /* 0x0086a800000e0000 */
[----:B----4-:R3:W4:Y:S02]  /*14400*/  SHFL.IDX PT, R0, R11, 0x3, 0x181f ;  /* 0x00781f000b007f89 */ /* 0x01072400000e0000 */
.L_x_2206:
        /* <DEDUP_REMOVED lines=20> */
.L_x_2114:
[----:B------:R-:W-:Y:S02]  /*14550*/  IMAD R0, R9, c[0x0][0x408], RZ ;  /* 0x0001020009007a24 */ /* 0x000fe400078e02ff */
[----:B-1----:R-:W-:-:S04]  /*14560*/  IMAD.WIDE.U32 R2, R6, c[0x0][0x408], RZ ;  /* 0x0001020006027a25 */ /* 0x002fc800078e00ff */
[----:B------:R-:W-:Y:S01]  /*14570*/  IMAD R6, R6, c[0x0][0x40c], R0 ;  /* 0x0001030006067a24 */ /* 0x000fe200078e0200 */
[----:B------:R-:W-:Y:S01]  /*14580*/  SHF.R.S32.HI R0, RZ, 0x1f, R7 ;  /* 0x0000001fff007819 */ /* 0x000fe20000011407 */
[----:B------:R-:W-:-:S03]  /*14590*/  @P3 IMAD.HI.U32 R5, R13, c[0x0][0x4ec], RZ ;  /* 0x00013b000d053a27 */ /* 0x000fc600078e00ff */
[----:B------:R-:W-:Y:S01]  /*145a0*/  IADD3 R3, R3, R6, RZ ;  /* 0x0000000603037210 */ /* 0x000fe20007ffe0ff */
[----:B------:R-:W-:-:S04]  /*145b0*/  IMAD R0, R0, c[0x0][0x440], RZ ;  /* 0x0001100000007a24 */ /* 0x000fc800078e02ff */
[----:B------:R-:W-:-:S04]  /*145c0*/  IMAD.WIDE.U32 R2, R11, c[0x0][0x438], R2 ;  /* 0x00010e000b027a25 */ /* 0x000fc800078e0002 */
        /* <DEDUP_REMOVED lines=24> */
.L_x_2207:
[----:B------:R-:W-:Y:S05]  /*14750*/  BRA.DIV ~URZ, `(.L_x_2129) ;  /* 0x000052527f007947 */ /* 0x000fea000b800000 */
[----:B------:R3:W4:Y:S02]  /*14760*/  SHFL.IDX PT, R0, R12, RZ, 0x1c1f ;  /* 0x001c1fff0c007589 */ /* 0x00072400000e0000 */
.L_x_2208:
        /* <DEDUP_REMOVED lines=9> */
[-C--:B----4-:R-:W-:Y:S02]  /*14800*/  @!P1 LEA R2, P5, R191, R0.reuse, 0x2 ;  /* 0x00000000bf029211 */ /* 0x090fe400078a10ff */
[----:B------:R-:W-:Y:S02]  /*14810*/  @!P0 LEA R6, P2, R249, R0, 0x2 ;  /* 0x00000000f9068211 */ /* 0x000fe400078410ff */
        /* <DEDUP_REMOVED lines=111> */
.L_x_2131:
[----:B------:R-:W-:Y:S05]  /*14f10*/  BSYNC B0 ;  /* 0x0000000000007941 */ /* 0x000fea0003800000 */
.L_x_2130:
[----:B------:R-:W-:Y:S05]  /*14f20*/  BRA.DIV ~URZ, `(.L_x_2132) ;  /* 0x00004af27f007947 */ /* 0x000fea000b800000 */
[----:B--2---:R2:W1:Y:S04]  /*14f30*/  SHFL.IDX PT, R4, R5, 0x1, 0x1c1f ;  /* 0x003c1f0005047f89 */ /* 0x00446800000e0000 */
[----:B----4-:R2:W4:Y:S02]  /*14f40*/  SHFL.IDX PT, R0, R12, 0x1, 0x1c1f ;  /* 0x003c1f000c007f89 */ /* 0x01052400000e0000 */
.L_x_2209:
        /* <DEDUP_REMOVED lines=136> */
.L_x_2112:
        /* <DEDUP_REMOVED lines=18> */
.L_x_2133:
        /* <DEDUP_REMOVED lines=35> */
[----:B------:R-:W-:-:S03]  /*15b20*/  IMAD.WIDE.U32 R4, R8, R6, RZ ;  /* 0x0000000608047225 */ /* 0x000fc600078e00ff */
[----:B------:R-:W-:Y:S01]  /*15b30*/  IADD3.X R8, R3, R16, R18, P1, P0 ;  /* 0x0000001003087210 */ /* 0x000fe20000fe0412 */
[----:B------:R-:W-:Y:S01]  /*15b40*/  IMAD.MOV R2, RZ, RZ, -R0 ;  /* 0x000000ffff027224 */ /* 0x000fe200078e0a00 */
[----:B------:R-:W-:Y:S01]  /*15b50*/  IADD3 R5, R5, R7, RZ ;  /* 0x0000000705057210 */ /* 0x000fe20007ffe0ff */
[----:B------:R-:W-:Y:S01]  /*15b60*/  IMAD.MOV.U32 R7, RZ, RZ, c[0x0][0x4a8] ;  /* 0x00012a00ff077624 */ /* 0x000fe200078e00ff */
[----:B------:R-:W-:Y:S01]  /*15b70*/  IADD3 R4, P1, P0, R0, R17, R4 ;  /* 0x0000001100047210 */ /* 0x000fe2000783e004 */
[----:B------:R-:W-:Y:S01]  /*15b80*/  IMAD R2, R2, c[0x0][0x4e8], R11 ;  /* 0x00013a0002027a24 */ /* 0x000fe200078e020b */
[----:B------:R-:W-:-:S03]  /*15b90*/  SHF.R.S32.HI R3, RZ, 0x1f, R0 ;  /* 0x0000001fff037819 */ /* 0x000fc60000011400 */
[----:B-1----:R-:W-:Y:S01]  /*15ba0*/  IMAD R0, R13, R2, RZ ;  /* 0x000000020d007224 */ /* 0x002fe200078e02ff */
[----:B------:R-:W-:Y:S02]  /*15bb0*/  SHF.R.S32.HI R6, RZ, 0x1f, R2 ;  /* 0x0000001fff067819 */ /* 0x000fe40000011402 */
        /* <DEDUP_REMOVED lines=11> */
.L_x_2135:
[----:B------:R-:W-:Y:S05]  /*15c70*/  BSYNC B0 ;  /* 0x0000000000007941 */ /* 0x000fea0003800000 */
.L_x_2134:
        /* <DEDUP_REMOVED lines=8> */
[----:B------:R-:W-:-:S03]  /*15d00*/  IADD3 R4, R4, R203, RZ ;  /* 0x000000cb04047210 */ /* 0x000fc60007ffe0ff */
        /* <DEDUP_REMOVED lines=26> */
.L_x_2210:
[----:B------:R-:W-:Y:S05]  /*15eb0*/  BRA.DIV ~URZ, `(.L_x_2137) ;  /* 0x00003ca27f007947 */ /* 0x000fea000b800000 */
[----:B------:R3:W4:Y:S02]  /*15ec0*/  SHFL.IDX PT, R0, R12, RZ, 0x181f ;  /* 0x00181fff0c007589 */ /* 0x00072400000e0000 */
.L_x_2211:
        /* <DEDUP_REMOVED lines=20> */
.L_x_2139:
[----:B------:R-:W-:Y:S05]  /*16010*/  BSYNC B0 ;  /* 0x0000000000007941 */ /* 0x000fea0003800000 */
.L_x_2138:
[----:B------:R-:W-:Y:S05]  /*16020*/  BRA.DIV ~URZ, `(.L_x_2140) ;  /* 0x00003ba27f007947 */ /* 0x000fea000b800000 */
[----:B--2---:R2:W1:Y:S04]  /*16030*/  SHFL.IDX PT, R8, R9, 0x1, 0x181f ;  /* 0x00381f0009087f89 */ /* 0x00446800000e0000 */
[----:B----4-:R2:W4:Y:S02]  /*16040*/  SHFL.IDX PT, R0, R12, 0x1, 0x181f ;  /* 0x00381f000c007f89 */ /* 0x01052400000e0000 */
.L_x_2212:
        /* <DEDUP_REMOVED lines=19> */
.L_x_2142:
[----:B------:R-:W-:Y:S05]  /*16180*/  BSYNC B0 ;  /* 0x0000000000007941 */ /* 0x000fea0003800000 */
.L_x_2141:
[----:B------:R-:W-:Y:S05]  /*16190*/  BRA.DIV ~URZ, `(.L_x_2143) ;  /* 0x00003b027f007947 */ /* 0x000fea000b800000 */
[----:B-1----:R1:W2:Y:S02]  /*161a0*/  SHFL.IDX PT, R8, R9, 0x2, 0x181f ;  /* 0x00581f0009087f89 */ /* 0x0022a400000e0000 */
.L_x_2213:
[----:B------:R-:W-:Y:S05]  /*161b0*/  BRA.DIV ~URZ, `(.L_x_2144) ;  /* 0x00003b527f007947 */ /* 0x000fea000b800000 */
[----:B----4-:R4:W1:Y:S02]  /*161c0*/  SHFL.IDX PT, R0, R12, 0x2, 0x181f ;  /* 0x00581f000c007f89 */ /* 0x01086400000e0000 */
.L_x_2214:
        /* <DEDUP_REMOVED lines=19> */
.L_x_2146:
[----:B------:R-:W-:Y:S05]  /*16300*/  BSYNC B0 ;  /* 0x0000000000007941 */ /* 0x000fea0003800000 */
.L_x_2145:
[----:B------:R-:W-:Y:S05]  /*16310*/  BRA.DIV ~URZ, `(.L_x_2147) ;  /* 0x00003a627f007947 */ /* 0x000fea000b800000 */
[----:B--2---:R2:W3:Y:S04]  /*16320*/  SHFL.IDX PT, R8, R9, 0x3, 0x181f ;  /* 0x00781f0009087f89 */ /* 0x0044e800000e0000 */
[----:B-1----:R2:W1:Y:S02]  /*16330*/  SHFL.IDX PT, R0, R12, 0x3, 0x181f ;  /* 0x00781f000c007f89 */ /* 0x00246400000e0000 */
.L_x_2215:
        /* <DEDUP_REMOVED lines=18> */
.L_x_2127:
[----:B------:R-:W-:Y:S05]  /*16460*/  BSYNC B1 ;  /* 0x0000000000017941 */ /* 0x000fea0003800000 */
.L_x_2111:
        /* <DEDUP_REMOVED lines=8> */
[----:B------:R-:W-:Y:S01]  /*164f0*/  IMAD.MOV.U32 R7, RZ, RZ, RZ ;  /* 0x000000ffff077224 */ /* 0x000fe200078e00ff */
[----:B----4-:R-:W-:-:S04]  /*16500*/  LOP3.LUT R13, R0, 0x1f, RZ, 0xc0, !PT ;  /* 0x0000001f000d7812 */ /* 0x010fc800078ec0ff */
[----:B------:R-:W-:Y:S01]  /*16510*/  ISETP.NE.AND P6, PT, R13, 0x1f, PT ;  /* 0x0000001f0d00780c */ /* 0x000fe20003fc5270 */
[----:B------:R-:W-:Y:S10]  /*16520*/  BRA.DIV ~URZ, `(.L_x_2149) ;  /* 0x000039227f007947 */ /* 0x000ff4000b800000 */
[----:B--23--:R2:W3:Y:S02]  /*16530*/  SHFL.IDX PT, R9, R82, RZ, 0x1f ;  /* 0x00001fff52097589 */ /* 0x00c4e400000e0000 */
.L_x_2216:
[----:B------:R-:W-:Y:S05]  /*16540*/  BRA.DIV ~URZ, `(.L_x_2150) ;  /* 0x000039727f007947 */ /* 0x000fea000b800000 */
[----:B------:R4:W2:Y:S02]  /*16550*/  SHFL.IDX PT, R8, R82, 0x1, 0x1f ;  /* 0x00201f0052087f89 */ /* 0x0008a400000e0000 */
.L_x_2217:
        /* <DEDUP_REMOVED lines=18> */
.L_x_2218:
        /* <DEDUP_REMOVED lines=16> */
.L_x_2219:
[----:B----4-:R-:W-:Y:S01]  /*16780*/  IMAD R0, R0, c[0x0][0x538], RZ ;  /* 0x00014e0000007a24 */ /* 0x010fe200078e02ff */
[----:B------:R-:W-:Y:S04]  /*16790*/  BSSY B1, `(.L_x_2153) ;  /* 0x00000c6000017945 */ /* 0x000fe80003800000 */
[----:B--2---:R-:W-:-:S04]  /*167a0*/  IADD3 R8, R0, R8, RZ ;  /* 0x0000000800087210 */ /* 0x004fc80007ffe0ff */
[----:B---3--:R-:W-:-:S13]  /*167b0*/  ISETP.GT.AND P0, PT, R8, R9, PT ;  /* 0x000000090800720c */ /* 0x008fda0003f04270 */
[----:B------:R-:W-:Y:S05]  /*167c0*/  @P0 BRA `(.L_x_2154) ;  /* 0x0000024000000947 */ /* 0x000fea0003800000 */
.L_x_2158:
        /* <DEDUP_REMOVED lines=16> */
.L_x_2220:
        /* <DEDUP_REMOVED lines=16> */
.L_x_2221:
[----:B--2---:R-:W-:-:S05]  /*169d0*/  IMAD R0, R0, c[0x0][0x538], RZ ;  /* 0x00014e0000007a24 */ /* 0x004fca00078e02ff */
[----:B------:R-:W-:-:S04]  /*169e0*/  IADD3 R8, R0, R8, RZ ;  /* 0x0000000800087210 */ /* 0x000fc80007ffe0ff */
[----:B------:R-:W-:-:S13]  /*169f0*/  ISETP.GT.AND P0, PT, R8, R9, PT ;  /* 0x000000090800720c */ /* 0x000fda0003f04270 */
[----:B-1----:R-:W-:Y:S05]  /*16a00*/  @!P0 BRA `(.L_x_2158) ;  /* 0xfffffdc000008947 */ /* 0x002fea000383ffff */
.L_x_2154:
[----:B------:R-:W-:-:S05]  /*16a10*/  IADD3 R8, -R0, R8, RZ ;  /* 0x0000000800087210 */ /* 0x000fca0007ffe1ff */
[----:B------:R-:W-:-:S05]  /*16a20*/  IMAD R0, R4, c[0x0][0x538], R8 ;  /* 0x00014e0004007a24 */ /* 0x000fca00078e0208 */
[----:B------:R-:W-:Y:S01]  /*16a30*/  ISETP.GT.AND P0, PT, R0, R9, PT ;  /* 0x000000090000720c */ /* 0x000fe20003f04270 */
[----:B------:R-:W-:-:S12]  /*16a40*/  BRA.DIV ~URZ, `(.L_x_2159) ;  /* 0x000038d27f007947 */ /* 0x000fd8000b800000 */
[----:B------:R-:W-:-:S04]  /*16a50*/  VOTE.ANY R5, PT, !P0 ;  /* 0x0000000000057806 */ /* 0x000fc800040e0100 */
.L_x_2222:
[----:B------:R-:W2:Y:S02]  /*16a60*/  POPC R0, R5 ;  /* 0x0000000500007309 */ /* 0x000ea40000000000 */
[----:B--2---:R-:W-:Y:S01]  /*16a70*/  IADD3 R211, R0, R211, RZ ;  /* 0x000000d300d37210 */ /* 0x004fe20007ffe0ff */
[----:B------:R-:W-:Y:S05]  /*16a80*/  BRA.DIV ~URZ, `(.L_x_2160) ;  /* 0x000038e27f007947 */ /* 0x000fea000b800000 */
[----:B------:R2:W3:Y:S04]  /*16a90*/  SHFL.IDX PT, R10, R6, R0, 0x1f ;  /* 0x00001f00060a7589 */ /* 0x0004e800000e0000 */
[----:B------:R2:W4:Y:S02]  /*16aa0*/  SHFL.IDX PT, R7, R7, R0, 0x1f ;  /* 0x00001f0007077589 */ /* 0x00052400000e0000 */
.L_x_2223:
[----:B------:R-:W-:Y:S01]  /*16ab0*/  ISETP.NE.AND P0, PT, R5, RZ, PT ;  /* 0x000000ff0500720c */ /* 0x000fe20003f05270 */
[----:B------:R-:W-:-:S12]  /*16ac0*/  BSSY B0, `(.L_x_2161) ;  /* 0x0000005000007945 */ /* 0x000fd80003800000 */
[----:B------:R-:W-:Y:S05]  /*16ad0*/  @!P0 BRA `(.L_x_2162) ;  /* 0x0000003000008947 */ /* 0x000fea0003800000 */
[----:B--2---:R-:W-:Y:S01]  /*16ae0*/  IADD3 R0, R0, -0x1, RZ ;  /* 0xffffffff00007810 */ /* 0x004fe20007ffe0ff */
[----:B------:R-:W-:Y:S05]  /*16af0*/  BRA.DIV ~URZ, `(.L_x_2163) ;  /* 0x000039427f007947 */ /* 0x000fea000b800000 */
[----:B------:R2:W1:Y:S02]  /*16b00*/  SHFL.IDX PT, R11, R4, R0, 0x1f ;  /* 0x00001f00040b7589 */ /* 0x00046400000e0000 */
.L_x_2162:
[----:B------:R-:W-:Y:S05]  /*16b10*/  BSYNC B0 ;  /* 0x0000000000007941 */ /* 0x000fea0003800000 */
.L_x_2161:
[----:B----4-:R-:W-:Y:S01]  /*16b20*/  ISETP.NE.AND P0, PT, R7, 0x1, PT ;  /* 0x000000010700780c */ /* 0x010fe20003f05270 */
[----:B-1----:R-:W-:Y:S01]  /*16b30*/  IMAD R208, R11, c[0x0][0x538], R8 ;  /* 0x00014e000bd07a24 */ /* 0x002fe200078e0208 */
[----:B------:R-:W-:Y:S04]  /*16b40*/  BSSY B0, `(.L_x_2164) ;  /* 0x0000083000007945 */ /* 0x000fe80003800000 */
[----:B------:R-:W-:-:S07]  /*16b50*/  IADD3 R9, -R208, R9, RZ ;  /* 0x00000009d0097210 */ /* 0x000fce0007ffe1ff */
[----:B------:R-:W-:Y:S05]  /*16b60*/  @!P0 BRA `(.L_x_2165) ;  /* 0x000003e000008947 */ /* 0x000fea0003800000 */
[-C--:B--23--:R-:W-:Y:S02]  /*16b70*/  IABS R0, R10.reuse ;  /* 0x0000000a00007213 */ /* 0x08cfe40000000000 */
        /* <DEDUP_REMOVED lines=15> */
[----:B------:R-:W-:-:S04]  /*16c70*/  IMAD.MOV R0, RZ, RZ, -R8 ;  /* 0x000000ffff007224 */ /* 0x000fc800078e0a08 */
        /* <DEDUP_REMOVED lines=14> */
[----:B-1----:R-:W-:-:S04]  /*16d60*/  IADD3 R2, RZ, -R3, RZ ;  /* 0x80000003ff027210 */ /* 0x002fc80007ffe0ff */
[----:B------:R-:W-:Y:S01]  /*16d70*/  @!P1 IMAD.MOV R0, RZ, RZ, -R0 ;  /* 0x000000ffff009224 */ /* 0x000fe200078e0a00 */
[----:B------:R-:W-:Y:S01]  /*16d80*/  @!P0 LOP3.LUT R0, RZ, R10, RZ, 0x33, !PT ;  /* 0x0000000aff008212 */ /* 0x000fe200078e33ff */
[----:B------:R-:W-:Y:S01]  /*16d90*/  IMAD.MOV.U32 R4, RZ, RZ, R2 ;  /* 0x000000ffff047224 */ /* 0x000fe200078e0002 */
[----:B------:R-:W-:Y:S02]  /*16da0*/  IABS R2, R7 ;  /* 0x0000000700027213 */ /* 0x000fe40000000000 */
[----:B------:R-:W-:Y:S01]  /*16db0*/  IABS R8, R0 ;  /* 0x0000000000087213 */ /* 0x000fe20000000000 */
[----:B------:R-:W-:Y:S02]  /*16dc0*/  IMAD R4, R4, R5, RZ ;  /* 0x0000000504047224 */ /* 0x000fe400078e02ff */
[----:B------:R-:W-:Y:S01]  /*16dd0*/  IMAD.MOV R6, RZ, RZ, -R2 ;  /* 0x000000ffff067224 */ /* 0x000fe200078e0a02 */
[----:B------:R-:W-:-:S05]  /*16de0*/  MOV R2, RZ ;  /* 0x000000ff00027202 */ /* 0x000fca0000000f00 */
        /* <DEDUP_REMOVED lines=16> */
[----:B------:R-:W-:Y:S01]  /*16ef0*/  IMAD.MOV R3, RZ, RZ, -R2 ;  /* 0x000000ffff037224 */ /* 0x000fe200078e0a02 */
[----:B------:R-:W-:-:S03]  /*16f00*/  LEA R2, R7, R2, 0x18 ;  /* 0x0000000207027211 */ /* 0x000fc600078ec0ff */
[----:B------:R-:W-:Y:S02]  /*16f10*/  IMAD R3, R7, R3, R0 ;  /* 0x0000000307037224 */ /* 0x000fe400078e0200 */
[----:B------:R-:W-:Y:S02]  /*16f20*/  IMAD R0, R10, R4, R9 ;  /* 0x000000040a007224 */ /* 0x000fe400078e0209 */
[----:B------:R-:W-:Y:S01]  /*16f30*/  IMAD R210, R3, 0x10000, R2 ;  /* 0x0001000003d27824 */ /* 0x000fe200078e0202 */
[----:B------:R-:W-:Y:S05]  /*16f40*/  BRA `(.L_x_2166) ;  /* 0x0000042000007947 */ /* 0x000fea0003800000 */
.L_x_2165:
        /* <DEDUP_REMOVED lines=66> */
.L_x_2166:
[----:B------:R-:W-:Y:S05]  /*17370*/  BSYNC B0 ;  /* 0x0000000000007941 */ /* 0x000fea0003800000 */
.L_x_2164:
[----:B------:R-:W-:-:S04]  /*17380*/  LOP3.LUT R0, RZ, R0, RZ, 0x33, !PT ;  /* 0x00000000ff007212 */ /* 0x000fc800078e33ff */
[----:B------:R-:W-:Y:S01]  /*17390*/  IADD3 R209, R0, R10, RZ ;  /* 0x0000000a00d17210 */ /* 0x000fe20007ffe0ff */
[----:B------:R-:W-:Y:S05]  /*173a0*/  BRA `(.L_x_2167) ;  /* 0x0000004000007947 */ /* 0x000fea0003800000 */
.L_x_2155:
[----:B------:R-:W-:Y:S01]  /*173b0*/  IMAD.MOV.U32 R208, RZ, RZ, R9 ;  /* 0x000000ffffd07224 */ /* 0x000fe200078e0009 */
[----:B------:R-:W-:Y:S01]  /*173c0*/  MOV R210, RZ ;  /* 0x000000ff00d27202 */ /* 0x000fe20000000f00 */
[----:B------:R-:W-:Y:S01]  /*173d0*/  IMAD.MOV.U32 R209, RZ, RZ, RZ ;  /* 0x000000ffffd17224 */ /* 0x000fe200078e00ff */
[----:B------:R-:W-:Y:S02]  /*173e0*/  MOV R211, c[0x0][0x53c] ;  /* 0x00014f0000d37a02 */ /* 0x000fe40000000f00 */
.L_x_2167:
[----:B------:R-:W-:Y:S05]  /*173f0*/  BSYNC B1 ;  /* 0x0000000000017941 */ /* 0x000fea0003800000 */
.L_x_2153:
[----:B------:R-:W-:Y:S01]  /*17400*/  WARPSYNC 0xffffffff ;  /* 0xffffffff00007948 */ /* 0x000fe20003800000 */
[----:B------:R-:W-:Y:S01]  /*17410*/  BAR.SYNC.DEFER_BLOCKING 0x4, 0x100 ;  /* 0x0104000000007b1d */ /* 0x000fe20000010000 */
[----:B------:R-:W-:-:S13]  /*17420*/  ISETP.NE.AND P0, PT, R13, RZ, PT ;  /* 0x000000ff0d00720c */ /* 0x000fda0003f05270 */
[----:B------:R2:W-:Y:S04]  /*17430*/  @!P0 STS.128 [0x24100], R208 ;  /* 0x024100d0ff008388 */ /* 0x0005e80000000c00 */
[----:B------:R-:W-:Y:S06]  /*17440*/  BAR.ARV 0x5, 0x100 ;  /* 0x0144000000007b1d */ /* 0x000fec0000002000 */
.L_x_2148:
[----:B-1----:R-:W-:-:S13]  /*17450*/  ISETP.GE.AND P0, PT, R211, c[0x0][0x53c], PT ;  /* 0x00014f00d3007a0c */ /* 0x002fda0003f06270 */
[----:B--23--:R-:W-:Y:S01]  /*17460*/  @P0 CALL.REL.NOINC `(.L_x_2168) ;  /* 0x0000001000000944 */ /* 0x00cfe20003c00000 */
[----:B------:R-:W-:Y:S05]  /*17470*/  BRA `(.L_x_2169) ;  /* 0xfffea5e000007947 */ /* 0x000fea000383ffff */
.L_x_2168:
[----:B------:R-:W-:Y:S05]  /*17480*/  EXIT ;  /* 0x000000000000794d */ /* 0x000fea0003800000 */
.L_x_1994:
[----:B------:R-:W-:Y:S01]  /*17490*/  IMAD.MOV.U32 R0, RZ, RZ, R5 ;  /* 0x000000ffff007224 */ /* 0x000fe200078e0005 */
[----:B------:R-:W-:Y:S02]  /*174a0*/  MOV R2, 0x1 ;  /* 0x0000000100027802 */ /* 0x000fe40000000f00 */
[----:B------:R-:W-:Y:S02]  /*174b0*/  MOV R3, 0x174d0 ;  /* 0x000174d000037802 */ /* 0x000fe40000000f00 */
[----:B--2---:R-:W-:Y:S05]  /*174c0*/  CALL.REL.NOINC `($__internal_36_$__cuda_sm70_shflsync_up_p) ;  /* 0x0000308000007944 */ /* 0x004fea0003c00000 */
[----:B------:R-:W-:Y:S01]  /*174d0*/  MOV R0, R4 ;  /* 0x0000000400007202 */ /* 0x000fe20000000f00 */
[----:B------:R-:W-:Y:S05]  /*174e0*/  BRA `(.L_x_2170) ;  /* 0xfffe8f5000007947 */ /* 0x000fea000383ffff */
.L_x_1995:
[----:B------:R-:W-:Y:S01]  /*174f0*/  IMAD.MOV.U32 R0, RZ, RZ, R5 ;  /* 0x000000ffff007224 */ /* 0x000fe200078e0005 */
[----:B------:R-:W-:Y:S02]  /*17500*/  MOV R2, 0x2 ;  /* 0x0000000200027802 */ /* 0x000fe40000000f00 */
[----:B------:R-:W-:Y:S02]  /*17510*/  MOV R3, 0x17530 ;  /* 0x0001753000037802 */ /* 0x000fe40000000f00 */
[----:B--2---:R-:W-:Y:S05]  /*17520*/  CALL.REL.NOINC `($__internal_36_$__cuda_sm70_shflsync_up_p) ;  /* 0x0000302000007944 */ /* 0x004fea0003c00000 */
[----:B------:R-:W-:Y:S01]  /*17530*/  SEL R0, R4, RZ, P4 ;  /* 0x000000ff04007207 */ /* 0x000fe20002000000 */
[----:B------:R-:W-:Y:S01]  /*17540*/  IMAD.MOV.U32 R2, RZ, RZ, 0x4 ;  /* 0x00000004ff027424 */ /* 0x000fe200078e00ff */
[----:B------:R-:W-:-:S03]  /*17550*/  MOV R3, 0x17580 ;  /* 0x0001758000037802 */ /* 0x000fc60000000f00 */
[----:B------:R-:W-:Y:S02]  /*17560*/  IMAD.IADD R0, R5, 0x1, R0 ;  /* 0x0000000105007824 */ /* 0x000fe400078e0200 */
[----:B------:R-:W-:Y:S05]  /*17570*/  CALL.REL.NOINC `($__internal_36_$__cuda_sm70_shflsync_up_p) ;  /* 0x00002fd000007944 */ /* 0x000fea0003c00000 */
        /* <DEDUP_REMOVED lines=12> */
[----:B------:R-:W-:Y:S02]  /*17640*/  MOV R30, 0x1f ;  /* 0x0000001f001e7802 */ /* 0x000fe40000000f00 */
[----:B------:R-:W-:Y:S01]  /*17650*/  MOV R3, 0x17690 ;  /* 0x0001769000037802 */ /* 0x000fe20000000f00 */
[----:B------:R-:W-:-:S04]  /*17660*/  IMAD.IADD R4, R0, 0x1, R4 ;  /* 0x0000000100047824 */ /* 0x000fc800078e0204 */
[----:B------:R-:W-:Y:S02]  /*17670*/  IMAD.MOV.U32 R31, RZ, RZ, R4 ;  /* 0x000000ffff1f7224 */ /* 0x000fe400078e0004 */
[----:B------:R-:W-:Y:S05]  /*17680*/  CALL.REL.NOINC `($__internal_35_$__cuda_sm70_shflsync_idx_p) ;  /* 0x00002e6000007944 */ /* 0x000fea0003c00000 */
[----:B------:R-:W-:Y:S01]  /*17690*/  MOV R0, R30 ;  /* 0x0000001e00007202 */ /* 0x000fe20000000f00 */
[----:B------:R-:W-:Y:S05]  /*176a0*/  BRA `(.L_x_2171) ;  /* 0xfffe8e9000007947 */ /* 0x000fea000383ffff */
.L_x_1997:
[----:B------:R-:W-:Y:S02]  /*176b0*/  SEL R0, RZ, 0x1, P0 ;  /* 0x00000001ff007807 */ /* 0x000fe40000000000 */
[----:B------:R-:W-:Y:S02]  /*176c0*/  MOV R2, 0x176e0 ;  /* 0x000176e000027802 */ /* 0x000fe40000000f00 */
[----:B--2---:R-:W-:Y:S05]  /*176d0*/  CALL.REL.NOINC `($__internal_37_$__cuda_sm70_votesync_ballot) ;  /* 0x00002ee000007944 */ /* 0x004fea0003c00000 */
[----:B------:R-:W-:Y:S01]  /*176e0*/  MOV R6, R0 ;  /* 0x0000000000067202 */ /* 0x000fe20000000f00 */
[----:B------:R-:W-:Y:S05]  /*176f0*/  BRA `(.L_x_2172) ;  /* 0xfffe8ed000007947 */ /* 0x000fea000383ffff */
.L_x_1998:
[----:B------:R-:W-:Y:S01]  /*17700*/  IMAD.MOV.U32 R31, RZ, RZ, R9 ;  /* 0x000000ffff1f7224 */ /* 0x000fe200078e0009 */
[----:B------:R-:W-:Y:S01]  /*17710*/  MOV R2, R0 ;  /* 0x0000000000027202 */ /* 0x000fe20000000f00 */
[----:B------:R-:W-:Y:S01]  /*17720*/  IMAD.MOV.U32 R30, RZ, RZ, 0x1f ;  /* 0x0000001fff1e7424 */ /* 0x000fe200078e00ff */
[----:B------:R-:W-:Y:S02]  /*17730*/  MOV R3, 0x17750 ;  /* 0x0001775000037802 */ /* 0x000fe40000000f00 */
[----:B------:R-:W-:Y:S05]  /*17740*/  CALL.REL.NOINC `($__internal_35_$__cuda_sm70_shflsync_idx_p) ;  /* 0x00002da000007944 */ /* 0x000fea0003c00000 */
[----:B------:R-:W-:Y:S01]  /*17750*/  IMAD.MOV.U32 R12, RZ, RZ, R30 ;  /* 0x000000ffff0c7224 */ /* 0x000fe200078e001e */
[----:B------:R-:W-:Y:S01]  /*17760*/  MOV R31, R8 ;  /* 0x00000008001f7202 */ /* 0x000fe20000000f00 */
[----:B------:R-:W-:Y:S01]  /*17770*/  IMAD.MOV.U32 R5, RZ, RZ, RZ ;  /* 0x000000ffff057224 */ /* 0x000fe200078e00ff */
[----:B------:R-:W-:Y:S01]  /*17780*/  MOV R2, R0 ;  /* 0x0000000000027202 */ /* 0x000fe20000000f00 */
[----:B------:R-:W-:Y:S01]  /*17790*/  IMAD.MOV.U32 R30, RZ, RZ, 0x1f ;  /* 0x0000001fff1e7424 */ /* 0x000fe200078e00ff */
[----:B------:R-:W-:-:S02]  /*177a0*/  MOV R3, 0x177c0 ;  /* 0x000177c000037802 */ /* 0x000fc40000000f00 */
[----:B------:R-:W-:Y:S05]  /*177b0*/  CALL.REL.NOINC `($__internal_35_$__cuda_sm70_shflsync_idx_p) ;  /* 0x00002d3000007944 */ /* 0x000fea0003c00000 */
[----:B------:R-:W-:Y:S01]  /*177c0*/  MOV R9, R30 ;  /* 0x0000001e00097202 */ /* 0x000fe20000000f00 */
[----:B------:R-:W-:Y:S05]  /*177d0*/  BRA `(.L_x_2173) ;  /* 0xfffe8e5000007947 */ /* 0x000fea000383ffff */
.L_x_2001:
[----:B------:R-:W-:Y:S01]  /*177e0*/  IMAD.MOV.U32 R31, RZ, RZ, R4 ;  /* 0x000000ffff1f7224 */ /* 0x000fe200078e0004 */
[----:B------:R-:W-:Y:S01]  /*177f0*/  MOV R2, R0 ;  /* 0x0000000000027202 */ /* 0x000fe20000000f00 */
[----:B------:R-:W-:Y:S01]  /*17800*/  IMAD.MOV.U32 R30, RZ, RZ, 0x1f ;  /* 0x0000001fff1e7424 */ /* 0x000fe200078e00ff */
[----:B------:R-:W-:-:S02]  /*17810*/  MOV R3, 0x17830 ;  /* 0x0001783000037802 */ /* 0x000fc40000000f00 */
[----:B--23--:R-:W-:Y:S05]  /*17820*/  CALL.REL.NOINC `($__internal_35_$__cuda_sm70_shflsync_idx_p) ;  /* 0x00002cc000007944 */ /* 0x00cfea0003c00000 */
[----:B------:R-:W-:Y:S01]  /*17830*/  MOV R5, R30 ;  /* 0x0000001e00057202 */ /* 0x000fe20000000f00 */
[----:B------:R-:W-:Y:S05]  /*17840*/  BRA `(.L_x_2000) ;  /* 0xfffe8e4000007947 */ /* 0x000fea000383ffff */
.L_x_2020:
[----:B------:R-:W-:Y:S01]  /*17850*/  IMAD.MOV.U32 R31, RZ, RZ, R9 ;  /* 0x000000ffff1f7224 */ /* 0x000fe200078e0009 */
[----:B------:R-:W-:Y:S01]  /*17860*/  MOV R2, RZ ;  /* 0x000000ff00027202 */ /* 0x000fe20000000f00 */
[----:B------:R-:W-:Y:S01]  /*17870*/  IMAD.MOV.U32 R30, RZ, RZ, 0x181f ;  /* 0x0000181fff1e7424 */ /* 0x000fe200078e00ff */
[----:B------:R-:W-:-:S02]  /*17880*/  MOV R3, 0x178a0 ;  /* 0x000178a000037802 */ /* 0x000fc40000000f00 */
[----:B-----5:R-:W-:Y:S05]  /*17890*/  CALL.REL.NOINC `($__internal_35_$__cuda_sm70_shflsync_idx_p) ;  /* 0x00002c5000007944 */ /* 0x020fea0003c00000 */
[----:B------:R-:W-:Y:S01]  /*178a0*/  MOV R8, R30 ;  /* 0x0000001e00087202 */ /* 0x000fe20000000f00 */
[----:B------:R-:W-:Y:S05]  /*178b0*/  BRA `(.L_x_2174) ;  /* 0xfffeb12000007947 */ /* 0x000fea000383ffff */
.L_x_2021:
[----:B------:R-:W-:Y:S01]  /*178c0*/  IMAD.MOV.U32 R31, RZ, RZ, R12 ;  /* 0x000000ffff1f7224 */ /* 0x000fe200078e000c */
[----:B------:R-:W-:Y:S01]  /*178d0*/  MOV R2, RZ ;  /* 0x000000ff00027202 */ /* 0x000fe20000000f00 */
[----:B------:R-:W-:Y:S01]  /*178e0*/  IMAD.MOV.U32 R30, RZ, RZ, 0x181f ;  /* 0x0000181fff1e7424 */ /* 0x000fe200078e00ff */
[----:B------:R-:W-:-:S02]  /*178f0*/  MOV R3, 0x17910 ;  /* 0x0001791000037802 */ /* 0x000fc40000000f00 */
[----:B-12--5:R-:W-:Y:S05]  /*17900*/  CALL.REL.NOINC `($__internal_35_$__cuda_sm70_shflsync_idx_p) ;  /* 0x00002be000007944 */ /* 0x026fea0003c00000 */
[----:B------:R-:W-:Y:S01]  /*17910*/  MOV R0, R30 ;  /* 0x0000001e00007202 */ /* 0x000fe20000000f00 */
[----:B------:R-:W-:Y:S05]  /*17920*/  BRA `(.L_x_2175) ;  /* 0xfffeb0d000007947 */ /* 0x000fea000383ffff */
.L_x_2024:
[----:B------:R-:W-:Y:S01]  /*17930*/  IMAD.MOV.U32 R31, RZ, RZ, R9 ;  /* 0x000000ffff1f7224 */ /* 0x000fe200078e0009 */
[----:B--2---:R-:W-:Y:S01]  /*17940*/  MOV R2, 0x1 ;  /* 0x0000000100027802 */ /* 0x004fe20000000f00 */
[----:B------:R-:W-:Y:S01]  /*17950*/  IMAD.MOV.U32 R30, RZ, RZ, 0x181f ;  /* 0x0000181fff1e7424 */ /* 0x000fe200078e00ff */
[----:B------:R-:W-:-:S02]  /*17960*/  MOV R3, 0x17980 ;  /* 0x0001798000037802 */ /* 0x000fc40000000f00 */
[----:B-1-345:R-:W-:Y:S05]  /*17970*/  CALL.REL.NOINC `($__internal_35_$__cuda_sm70_shflsync_idx_p) ;  /* 0x00002b7000007944 */ /* 0x03afea0003c00000 */
[----:B------:R-:W-:Y:S01]  /*17980*/  IMAD.MOV.U32 R8, RZ, RZ, R30 ;  /* 0x000000ffff087224 */ /* 0x000fe200078e001e */
[----:B------:R-:W-:Y:S01]  /*17990*/  MOV R2, 0x1 ;  /* 0x0000000100027802 */ /* 0x000fe20000000f00 */
[----:B------:R-:W-:Y:S01]  /*179a0*/  IMAD.MOV.U32 R31, RZ, RZ, R12 ;  /* 0x000000ffff1f7224 */ /* 0x000fe200078e000c */
[----:B------:R-:W-:-:S02]  /*179b0*/  MOV R30, 0x181f ;  /* 0x0000181f001e7802 */ /* 0x000fc40000000f00 */
[----:B------:R-:W-:Y:S02]  /*179c0*/  MOV R3, 0x179e0 ;  /* 0x000179e000037802 */ /* 0x000fe40000000f00 */
[----:B------:R-:W-:Y:S05]  /*179d0*/  CALL.REL.NOINC `($__internal_35_$__cuda_sm70_shflsync_idx_p) ;  /* 0x00002b1000007944 */ /* 0x000fea0003c00000 */
[----:B------:R-:W-:Y:S01]  /*179e0*/  MOV R0, R30 ;  /* 0x0000001e00007202 */ /* 0x000fe20000000f00 */
[----:B------:R-:W-:Y:S05]  /*179f0*/  BRA `(.L_x_2176) ;  /* 0xfffeb18000007947 */ /* 0x000fea000383ffff */
.L_x_2027:
[----:B------:R-:W-:Y:S01]  /*17a00*/  IMAD.MOV.U32 R31, RZ, RZ, R9 ;  /* 0x000000ffff1f7224 */ /* 0x000fe200078e0009 */
[----:B-1----:R-:W-:Y:S01]  /*17a10*/  MOV R2, 0x2 ;  /* 0x0000000200027802 */ /* 0x002fe20000000f00 */
[----:B------:R-:W-:Y:S01]  /*17a20*/  IMAD.MOV.U32 R30, RZ, RZ, 0x181f ;  /* 0x0000181fff1e7424 */ /* 0x000fe200078e00ff */
[----:B------:R-:W-:Y:S02]  /*17a30*/  MOV R3, 0x17a50 ;  /* 0x00017a5000037802 */ /* 0x000fe40000000f00 */
[----:B--2345:R-:W-:Y:S05]  /*17a40*/  CALL.REL.NOINC `($__internal_35_$__cuda_sm70_shflsync_idx_p) ;  /* 0x00002aa000007944 */ /* 0x03cfea0003c00000 */
[----:B------:R-:W-:Y:S01]  /*17a50*/  MOV R8, R30 ;  /* 0x0000001e00087202 */ /* 0x000fe20000000f00 */
[----:B------:R-:W-:Y:S05]  /*17a60*/  BRA `(.L_x_2177) ;  /* 0xfffeb27000007947 */ /* 0x000fea000383ffff */
.L_x_2028:
[----:B------:R-:W-:Y:S01]  /*17a70*/  IMAD.MOV.U32 R31, RZ, RZ, R12 ;  /* 0x000000ffff1f7224 */ /* 0x000fe200078e000c */
[----:B------:R-:W-:Y:S01]  /*17a80*/  MOV R2, 0x2 ;  /* 0x0000000200027802 */ /* 0x000fe20000000f00 */
[----:B------:R-:W-:Y:S01]  /*17a90*/  IMAD.MOV.U32 R30, RZ, RZ, 0x181f ;  /* 0x0000181fff1e7424 */ /* 0x000fe200078e00ff */
[----:B------:R-:W-:Y:S02]  /*17aa0*/  MOV R3, 0x17ac0 ;  /* 0x00017ac000037802 */ /* 0x000fe40000000f00 */
[----:B-12345:R-:W-:Y:S05]  /*17ab0*/  CALL.REL.NOINC `($__internal_35_$__cuda_sm70_shflsync_idx_p) ;  /* 0x00002a3000007944 */ /* 0x03efea0003c00000 */
[----:B------:R-:W-:Y:S01]  /*17ac0*/  MOV R0, R30 ;  /* 0x0000001e00007202 */ /* 0x000fe20000000f00 */
[----:B------:R-:W-:Y:S05]  /*17ad0*/  BRA `(.L_x_2178) ;  /* 0xfffeb22000007947 */ /* 0x000fea000383ffff */
.L_x_2031:
[----:B------:R-:W-:Y:S01]  /*17ae0*/  IMAD.MOV.U32 R31, RZ, RZ, R9 ;  /* 0x000000ffff1f7224 */ /* 0x000fe200078e0009 */
[----:B-1----:R-:W-:Y:S01]  /*17af0*/  MOV R2, 0x3 ;  /* 0x0000000300027802 */ /* 0x002fe20000000f00 */
[----:B------:R-:W-:Y:S01]  /*17b00*/  IMAD.MOV.U32 R30, RZ, RZ, 0x181f ;  /* 0x0000181fff1e7424 */ /* 0x000fe200078e00ff */
[----:B------:R-:W-:-:S02]  /*17b10*/  MOV R3, 0x17b30 ;  /* 0x00017b3000037802 */ /* 0x000fc40000000f00 */
[----:B--2345:R-:W-:Y:S05]  /*17b20*/  CALL.REL.NOINC `($__internal_35_$__cuda_sm70_shflsync_idx_p) ;  /* 0x000029c000007944 */ /* 0x03cfea0003c00000 */
        /* <DEDUP_REMOVED lines=8> */
.L_x_2034:
[----:B------:R-:W-:Y:S01]  /*17bb0*/  IMAD.MOV.U32 R31, RZ, RZ, R9 ;  /* 0x000000ffff1f7224 */ /* 0x000fe200078e0009 */
[----:B------:R-:W-:Y:S01]  /*17bc0*/  MOV R2, RZ ;  /* 0x000000ff00027202 */ /* 0x000fe20000000f00 */
[----:B------:R-:W-:Y:S01]  /*17bd0*/  IMAD.MOV.U32 R30, RZ, RZ, 0x181f ;  /* 0x0000181fff1e7424 */ /* 0x000fe200078e00ff */
[----:B------:R-:W-:Y:S02]  /*17be0*/  MOV R3, 0x17c00 ;  /* 0x00017c0000037802 */ /* 0x000fe40000000f00 */
[----:B------:R-:W-:Y:S05]  /*17bf0*/  CALL.REL.NOINC `($__internal_35_$__cuda_sm70_shflsync_idx_p) ;  /* 0x000028f000007944 */ /* 0x000fea0003c00000 */
[----:B------:R-:W-:Y:S01]  /*17c00*/  MOV R8, R30 ;  /* 0x0000001e00087202 */ /* 0x000fe20000000f00 */
[----:B------:R-:W-:Y:S05]  /*17c10*/  BRA `(.L_x_2180) ;  /* 0xfffebd8000007947 */ /* 0x000fea000383ffff */
.L_x_2035:
[----:B------:R-:W-:Y:S01]  /*17c20*/  IMAD.MOV.U32 R31, RZ, RZ, R11 ;  /* 0x000000ffff1f7224 */ /* 0x000fe200078e000b */
[----:B------:R-:W-:Y:S01]  /*17c30*/  MOV R2, RZ ;  /* 0x000000ff00027202 */ /* 0x000fe20000000f00 */
[----:B------:R-:W-:Y:S01]  /*17c40*/  IMAD.MOV.U32 R30, RZ, RZ, 0x181f ;  /* 0x0000181fff1e7424 */ /* 0x000fe200078e00ff */
[----:B------:R-:W-:Y:S02]  /*17c50*/  MOV R3, 0x17c70 ;  /* 0x00017c7000037802 */ /* 0x000fe40000000f00 */
[----:B-12---:R-:W-:Y:S05]  /*17c60*/  CALL.REL.NOINC `($__internal_35_$__cuda_sm70_shflsync_idx_p) ;  /* 0x0000288000007944 */ /* 0x006fea0003c00000 */
[----:B------:R-:W-:Y:S01]  /*17c70*/  IADD3 R4, P1, R30, R17, RZ ;  /* 0x000000111e047210 */ /* 0x000fe20007f3e0ff */
[----:B------:R-:W-:Y:S01]  /*17c80*/  IMAD.MOV.U32 R31, RZ, RZ, R9 ;  /* 0x000000ffff1f7224 */ /* 0x000fe200078e0009 */
[----:B------:R-:W-:-:S03]  /*17c90*/  ISETP.GE.AND P0, PT, R177, c[0x0][0x1d4], PT ;  /* 0x00007500b1007a0c */ /* 0x000fc60003f06270 */
[----:B------:R-:W-:Y:S01]  /*17ca0*/  IMAD.X R5, R8, 0x1, R13, P1 ;  /* 0x0000000108057824 */ /* 0x000fe200008e060d */
[----:B------:R-:W-:Y:S02]  /*17cb0*/  IADD3 R6, P1, R30, R18, RZ ;  /* 0x000000121e067210 */ /* 0x000fe40007f3e0ff */
[----:B------:R-:W-:-:S03]  /*17cc0*/  SEL R12, RZ, 0x10, P0 ;  /* 0x00000010ff0c7807 */ /* 0x000fc60000000000 */
[----:B------:R-:W-:Y:S01]  /*17cd0*/  IMAD.X R7, R8, 0x1, R15, P1 ;  /* 0x0000000108077824 */ /* 0x000fe200008e060f */
[----:B------:R-:W-:Y:S01]  /*17ce0*/  IADD3 R2, P1, R30, R19, RZ ;  /* 0x000000131e027210 */ /* 0x000fe20007f3e0ff */
[----:B------:R-:W-:Y:S02]  /*17cf0*/  IMAD.MOV.U32 R30, RZ, RZ, 0x181f ;  /* 0x0000181fff1e7424 */ /* 0x000fe400078e00ff */
[----:B------:R-:W-:Y:S01]  /*17d00*/  @!PT LDS RZ, [RZ] ;  /* 0x00000000fffff984 */ /* 0x000fe20000000800 */
[----:B------:R-:W-:Y:S01]  /*17d10*/  @!PT LDS RZ, [RZ] ;  /* 0x00000000fffff984 */ /* 0x000fe20000000800 */
[----:B------:R-:W-:Y:S01]  /*17d20*/  @!PT LDS RZ, [RZ] ;  /* 0x00000000fffff984 */ /* 0x000fe20000000800 */
[----:B------:R1:W-:Y:S01]  /*17d30*/  LDGSTS.E.BYPASS.LTC128B.128 [R204+0x12100], [R4.64], !P0 ;  /* 0x1210000004cc7fae */ /* 0x0003e2000c101d46 */
[----:B------:R-:W-:Y:S01]  /*17d40*/  ISETP.GE.AND P0, PT, R185, c[0x0][0x1d4], PT ;  /* 0x00007500b9007a0c */ /* 0x000fe20003f06270 */
[----:B------:R-:W-:Y:S01]  /*17d50*/  IMAD.X R3, R8, 0x1, R14, P1 ;  /* 0x0000000108037824 */ /* 0x000fe200008e060e */
[----:B------:R-:W-:Y:S02]  /*17d60*/  ISETP.GE.AND P1, PT, R186, c[0x0][0x1d4], PT ;  /* 0x00007500ba007a0c */ /* 0x000fe40003f26270 */
[----:B------:R-:W-:Y:S02]  /*17d70*/  SEL R9, RZ, 0x10, P0 ;  /* 0x00000010ff097807 */ /* 0x000fe40000000000 */
[----:B------:R-:W-:-:S09]  /*17d80*/  SEL R10, RZ, 0x10, P1 ;  /* 0x00000010ff0a7807 */ /* 0x000fd20000800000 */
[----:B------:R1:W-:Y:S04]  /*17d90*/  LDGSTS.E.BYPASS.LTC128B.128 [R204+0x14100], [R6.64], !P1 ;  /* 0x1410000006cc7fae */ /* 0x0003e8000c901d46 */
[----:B------:R2:W-:Y:S02]  /*17da0*/  LDGSTS.E.BYPASS.LTC128B.128 [R204+0x16100], [R2.64], !P0 ;  /* 0x1610000002cc7fae */ /* 0x0005e4000c101d46 */
[----:B--2---:R-:W-:Y:S01]  /*17db0*/  IMAD.MOV.U32 R2, RZ, RZ, 0x1 ;  /* 0x00000001ff027424 */ /* 0x004fe200078e00ff */
[----:B------:R-:W-:Y:S02]  /*17dc0*/  MOV R3, 0x17de0 ;  /* 0x00017de000037802 */ /* 0x000fe40000000f00 */
[----:B-1----:R-:W-:Y:S05]  /*17dd0*/  CALL.REL.NOINC `($__internal_35_$__cuda_sm70_shflsync_idx_p) ;  /* 0x0000271000007944 */ /* 0x002fea0003c00000 */
        /* <DEDUP_REMOVED lines=8> */
.L_x_2038:
[----:B------:R-:W-:Y:S01]  /*17e60*/  IMAD.MOV.U32 R31, RZ, RZ, R13 ;  /* 0x000000ffff1f7224 */ /* 0x000fe200078e000d */
[----:B------:R-:W-:Y:S01]  /*17e70*/  MOV R2, RZ ;  /* 0x000000ff00027202 */ /* 0x000fe20000000f00 */
[----:B------:R-:W-:Y:S01]  /*17e80*/  IMAD.MOV.U32 R30, RZ, RZ, 0x181f ;  /* 0x0000181fff1e7424 */ /* 0x000fe200078e00ff */
[----:B------:R-:W-:Y:S02]  /*17e90*/  MOV R3, 0x17eb0 ;  /* 0x00017eb000037802 */ /* 0x000fe40000000f00 */
[----:B-1234-:R-:W-:Y:S05]  /*17ea0*/  CALL.REL.NOINC `($__internal_35_$__cuda_sm70_shflsync_idx_p) ;  /* 0x0000264000007944 */ /* 0x01efea0003c00000 */
[----:B------:R-:W-:Y:S01]  /*17eb0*/  MOV R12, R30 ;  /* 0x0000001e000c7202 */ /* 0x000fe20000000f00 */
[----:B------:R-:W-:Y:S05]  /*17ec0*/  BRA `(.L_x_2182) ;  /* 0xfffec05000007947 */ /* 0x000fea000383ffff */
.L_x_2039:
[----:B------:R-:W-:Y:S01]  /*17ed0*/  IMAD.MOV.U32 R31, RZ, RZ, R19 ;  /* 0x000000ffff1f7224 */ /* 0x000fe200078e0013 */
[----:B------:R-:W-:Y:S01]  /*17ee0*/  MOV R2, RZ ;  /* 0x000000ff00027202 */ /* 0x000fe20000000f00 */
[----:B------:R-:W-:Y:S01]  /*17ef0*/  IMAD.MOV.U32 R30, RZ, RZ, 0x181f ;  /* 0x0000181fff1e7424 */ /* 0x000fe200078e00ff */
[----:B------:R-:W-:Y:S02]  /*17f00*/  MOV R3, 0x17f20 ;  /* 0x00017f2000037802 */ /* 0x000fe40000000f00 */
[----:B-1234-:R-:W-:Y:S05]  /*17f10*/  CALL.REL.NOINC `($__internal_35_$__cuda_sm70_shflsync_idx_p) ;  /* 0x000025d000007944 */ /* 0x01efea0003c00000 */
        /* <DEDUP_REMOVED lines=31> */
.L_x_2050:
[----:B------:R-:W-:Y:S01]  /*18110*/  IMAD.MOV.U32 R31, RZ, RZ, R5 ;  /* 0x000000ffff1f7224 */ /* 0x000fe200078e0005 */
[----:B------:R-:W-:Y:S01]  /*18120*/  MOV R2, RZ ;  /* 0x000000ff00027202 */ /* 0x000fe20000000f00 */
[----:B------:R-:W-:Y:S01]  /*18130*/  IMAD.MOV.U32 R30, RZ, RZ, 0x181f ;  /* 0x0000181fff1e7424 */ /* 0x000fe200078e00ff */
[----:B------:R-:W-:Y:S02]  /*18140*/  MOV R3, 0x18160 ;  /* 0x0001816000037802 */ /* 0x000fe40000000f00 */
[----:B------:R-:W-:Y:S05]  /*18150*/  CALL.REL.NOINC `($__internal_35_$__cuda_sm70_shflsync_idx_p) ;  /* 0x0000239000007944 */ /* 0x000fea0003c00000 */
[----:B------:R-:W-:Y:S01]  /*18160*/  MOV R4, R30 ;  /* 0x0000001e00047202 */ /* 0x000fe20000000f00 */
[----:B------:R-:W-:Y:S05]  /*18170*/  BRA `(.L_x_2184) ;  /* 0xfffeee1000007947 */ /* 0x000fea000383ffff */
.L_x_2051:
[----:B------:R-:W-:Y:S01]  /*18180*/  IMAD.MOV.U32 R31, RZ, RZ, R12 ;  /* 0x000000ffff1f7224 */ /* 0x000fe200078e000c */
[----:B------:R-:W-:Y:S01]  /*18190*/  MOV R2, RZ ;  /* 0x000000ff00027202 */ /* 0x000fe20000000f00 */
[----:B------:R-:W-:Y:S01]  /*181a0*/  IMAD.MOV.U32 R30, RZ, RZ, 0x181f ;  /* 0x0000181fff1e7424 */ /* 0x000fe200078e00ff */
[----:B------:R-:W-:Y:S02]  /*181b0*/  MOV R3, 0x181d0 ;  /* 0x000181d000037802 */ /* 0x000fe40000000f00 */
[----:B-12---:R-:W-:Y:S05]  /*181c0*/  CALL.REL.NOINC `($__internal_35_$__cuda_sm70_shflsync_idx_p) ;  /* 0x0000232000007944 */ /* 0x006fea0003c00000 */
[----:B------:R-:W-:Y:S01]  /*181d0*/  IADD3 R6, P0, R30, R17, RZ ;  /* 0x000000111e067210 */ /* 0x000fe20007f1e0ff */
[----:B------:R-:W-:Y:S01]  /*181e0*/  IMAD.MOV.U32 R31, RZ, RZ, R5 ;  /* 0x000000ffff1f7224 */ /* 0x000fe200078e0005 */
[----:B------:R-:W-:-:S02]  /*181f0*/  ISETP.GE.AND P4, PT, R177, c[0x0][0x1d4], PT ;  /* 0x00007500b1007a0c */ /* 0x000fc40003f86270 */
[----:B------:R-:W-:Y:S01]  /*18200*/  ISETP.GE.AND P3, PT, R186, c[0x0][0x1d4], PT ;  /* 0x00007500ba007a0c */ /* 0x000fe20003f66270 */
[----:B------:R-:W-:Y:S01]  /*18210*/  IMAD.X R7, R4, 0x1, R14, P0 ;  /* 0x0000000104077824 */ /* 0x000fe200000e060e */
[----:B------:R-:W-:Y:S02]  /*18220*/  IADD3 R2, P0, R30, R16, RZ ;  /* 0x000000101e027210 */ /* 0x000fe40007f1e0ff */
[----:B------:R-:W-:Y:S02]  /*18230*/  SEL R11, RZ, 0x10, P4 ;  /* 0x00000010ff0b7807 */ /* 0x000fe40002000000 */
[----:B------:R-:W-:Y:S01]  /*18240*/  SEL R10, RZ, 0x10, P3 ;  /* 0x00000010ff0a7807 */ /* 0x000fe20001800000 */
[----:B------:R-:W-:-:S04]  /*18250*/  IMAD.X R3, R4, 0x1, R13, P0 ;  /* 0x0000000104037824 */ /* 0x000fc800000e060d */
[----:B------:R-:W-:Y:S01]  /*18260*/  @!PT LDS RZ, [RZ] ;  /* 0x00000000fffff984 */ /* 0x000fe20000000800 */
[----:B------:R-:W-:Y:S01]  /*18270*/  @!PT LDS RZ, [RZ] ;  /* 0x00000000fffff984 */ /* 0x000fe20000000800 */
[----:B------:R-:W-:Y:S01]  /*18280*/  @!PT LDS RZ, [RZ] ;  /* 0x00000000fffff984 */ /* 0x000fe20000000800 */
[----:B------:R1:W-:Y:S04]  /*18290*/  LDGSTS.E.BYPASS.LTC128B.128 [R204+0xc100], [R6.64], !P4 ;  /* 0x0c10000006cc7fae */ /* 0x0003e8000e101d46 */
[----:B------:R2:W-:Y:S02]  /*182a0*/  LDGSTS.E.BYPASS.LTC128B.128 [R204+0xe100], [R2.64], !P3 ;  /* 0x0e10000002cc7fae */ /* 0x0005e4000d901d46 */
[----:B--2---:R-:W-:Y:S01]  /*182b0*/  IADD3 R2, P0, R30, R18, RZ ;  /* 0x000000121e027210 */ /* 0x004fe20007f1e0ff */
[----:B------:R-:W-:-:S04]  /*182c0*/  IMAD.MOV.U32 R30, RZ, RZ, 0x181f ;  /* 0x0000181fff1e7424 */ /* 0x000fc800078e00ff */
[----:B------:R-:W-:Y:S01]  /*182d0*/  IMAD.X R3, R4, 0x1, R15, P0 ;  /* 0x0000000104037824 */ /* 0x000fe200000e060f */
[----:B------:R-:W-:-:S04]  /*182e0*/  ISETP.GE.AND P0, PT, R185, c[0x0][0x1d4], PT ;  /* 0x00007500b9007a0c */ /* 0x000fc80003f06270 */
[----:B------:R-:W-:-:S09]  /*182f0*/  SEL R5, RZ, 0x10, P0 ;  /* 0x00000010ff057807 */ /* 0x000fd20000000000 */
[----:B------:R2:W-:Y:S02]  /*18300*/  LDGSTS.E.BYPASS.LTC128B.128 [R204+0x10100], [R2.64], !P0 ;  /* 0x1010000002cc7fae */ /* 0x0005e4000c101d46 */
[----:B--2---:R-:W-:Y:S01]  /*18310*/  IMAD.MOV.U32 R2, RZ, RZ, 0x1 ;  /* 0x00000001ff027424 */ /* 0x004fe200078e00ff */
[----:B------:R-:W-:Y:S02]  /*18320*/  MOV R3, 0x18340 ;  /* 0x0001834000037802 */ /* 0x000fe40000000f00 */
[----:B-1----:R-:W-:Y:S05]  /*18330*/  CALL.REL.NOINC `($__internal_35_$__cuda_sm70_shflsync_idx_p) ;  /* 0x000021b000007944 */ /* 0x002fea0003c00000 */
[----:B------:R-:W-:Y:S01]  /*18340*/  IMAD.MOV.U32 R4, RZ, RZ, R30 ;  /* 0x000000ffff047224 */ /* 0x000fe200078e001e */
[----:B------:R-:W-:Y:S01]  /*18350*/  MOV R2, 0x1 ;  /* 0x0000000100027802 */ /* 0x000fe20000000f00 */
[----:B------:R-:W-:Y:S01]  /*18360*/  IMAD.MOV.U32 R31, RZ, RZ, R12 ;  /* 0x000000ffff1f7224 */ /* 0x000fe200078e000c */
[----:B------:R-:W-:Y:S02]  /*18370*/  MOV R30, 0x181f ;  /* 0x0000181f001e7802 */ /* 0x000fe40000000f00 */
[----:B------:R-:W-:Y:S02]  /*18380*/  MOV R3, 0x183a0 ;  /* 0x000183a000037802 */ /* 0x000fe40000000f00 */
[----:B------:R-:W-:Y:S05]  /*18390*/  CALL.REL.NOINC `($__internal_35_$__cuda_sm70_shflsync_idx_p) ;  /* 0x0000215000007944 */ /* 0x000fea0003c00000 */
[----:B------:R-:W-:Y:S01]  /*183a0*/  MOV R0, R30 ;  /* 0x0000001e00007202 */ /* 0x000fe20000000f00 */
[----:B------:R-:W-:Y:S05]  /*183b0*/  BRA `(.L_x_2185) ;  /* 0xfffeed0000007947 */ /* 0x000fea000383ffff */
.L_x_2059:
[----:B------:R-:W-:Y:S01]  /*183c0*/  MOV R2, RZ ;  /* 0x000000ff00027202 */ /* 0x000fe20000000f00 */
[----:B------:R-:W-:Y:S01]  /*183d0*/  IMAD.MOV.U32 R31, RZ, RZ, R12 ;  /* 0x000000ffff1f7224 */ /* 0x000fe200078e000c */
[----:B------:R-:W-:Y:S01]  /*183e0*/  MOV R3, 0x18410 ;  /* 0x0001841000037802 */ /* 0x000fe20000000f00 */
[----:B------:R-:W-:Y:S02]  /*183f0*/  IMAD.MOV.U32 R30, RZ, RZ, 0x181f ;  /* 0x0000181fff1e7424 */ /* 0x000fe400078e00ff */
[----:B-1234-:R-:W-:Y:S05]  /*18400*/  CALL.REL.NOINC `($__internal_35_$__cuda_sm70_shflsync_idx_p) ;  /* 0x000020e000007944 */ /* 0x01efea0003c00000 */
[----:B------:R-:W-:Y:S01]  /*18410*/  MOV R5, R30 ;  /* 0x0000001e00057202 */ /* 0x000fe20000000f00 */
[----:B------:R-:W-:-:S05]  /*18420*/  BRA `(.L_x_2186) ;  /* 0xfffef3c000007947 */ /* 0x000fca000383ffff */
.L_x_2060:
[----:B------:R-:W-:Y:S01]  /*18430*/  MOV R2, RZ ;  /* 0x000000ff00027202 */ /* 0x000fe20000000f00 */
[----:B------:R-:W-:Y:S01]  /*18440*/  IMAD.MOV.U32 R31, RZ, RZ, R13 ;  /* 0x000000ffff1f7224 */ /* 0x000fe200078e000d */
[----:B------:R-:W-:Y:S01]  /*18450*/  MOV R3, 0x18480 ;  /* 0x0001848000037802 */ /* 0x000fe20000000f00 */
[----:B------:R-:W-:Y:S02]  /*18460*/  IMAD.MOV.U32 R30, RZ, RZ, 0x181f ;  /* 0x0000181fff1e7424 */ /* 0x000fe400078e00ff */
[----:B-1234-:R-:W-:Y:S05]  /*18470*/  CALL.REL.NOINC `($__internal_35_$__cuda_sm70_shflsync_idx_p) ;  /* 0x0000207000007944 */ /* 0x01efea0003c00000 */
[----:B------:R-:W-:Y:S01]  /*18480*/  ISETP.GE.AND P4, PT, R177, c[0x0][0x1d4], PT ;  /* 0x00007500b1007a0c */ /* 0x000fe20003f86270 */
[----:B------:R-:W-:Y:S01]  /*18490*/  IMAD R4, R178, 0x6000, R206 ;  /* 0x00006000b2047824 */ /* 0x000fe200078e02ce */
[----:B------:R-:W-:Y:S01]  /*184a0*/  IADD3 R2, P0, R30, R28, RZ ;  /* 0x0000001c1e027210 */ /* 0x000fe20007f1e0ff */
[----:B------:R-:W-:Y:S01]  /*184b0*/  IMAD.MOV.U32 R31, RZ, RZ, R12 ;  /* 0x000000ffff1f7224 */ /* 0x000fe200078e000c */
[----:B------:R-:W-:Y:S02]  /*184c0*/  ISETP.GE.AND P3, PT, R186, c[0x0][0x1d4], PT ;  /* 0x00007500ba007a0c */ /* 0x000fe40003f66270 */
[----:B------:R-:W-:Y:S01]  /*184d0*/  SEL R7, RZ, 0x10, P4 ;  /* 0x00000010ff077807 */ /* 0x000fe20002000000 */
[C---:B------:R-:W-:Y:S01]  /*184e0*/  IMAD.X R3, R5.reuse, 0x1, R20, P0 ;  /* 0x0000000105037824 */ /* 0x040fe200000e0614 */
[----:B------:R-:W-:Y:S05]  /*184f0*/  SEL R15, RZ, 0x10, P3 ;  /* 0x00000010ff0f7807 */ /* 0x000fea0001800000 */
[----:B------:R-:W-:Y:S01]  /*18500*/  @!PT LDS RZ, [RZ] ;  /* 0x00000000fffff984 */ /* 0x000fe20000000800 */
[----:B------:R-:W-:Y:S01]  /*18510*/  @!PT LDS RZ, [RZ] ;  /* 0x00000000fffff984 */ /* 0x000fe20000000800 */
[----:B------:R-:W-:Y:S01]  /*18520*/  @!PT LDS RZ, [RZ] ;  /* 0x00000000fffff984 */ /* 0x000fe20000000800 */
[----:B------:R1:W-:Y:S02]  /*18530*/  LDGSTS.E.BYPASS.LTC128B.128 [R4], [R2.64], !P4 ;  /* 0x0000000002047fae */ /* 0x0003e4000e101d46 */
[C---:B-1----:R-:W-:Y:S05]  /*18540*/  IADD3 R2, P0, R30.reuse, R23, RZ ;  /* 0x000000171e027210 */ /* 0x042fea0007f1e0ff */
[C---:B------:R-:W-:Y:S05]  /*18550*/  IMAD.X R3, R5.reuse, 0x1, R21, P0 ;  /* 0x0000000105037824 */ /* 0x040fea00000e0615 */
[----:B------:R1:W-:Y:S02]  /*18560*/  LDGSTS.E.BYPASS.LTC128B.128 [R4+0x2000], [R2.64], !P3 ;  /* 0x0200000002047fae */ /* 0x0003e4000d901d46 */
[----:B-1----:R-:W-:Y:S01]  /*18570*/  IADD3 R2, P0, R30, R29, RZ ;  /* 0x0000001d1e027210 */ /* 0x002fe20007f1e0ff */
[----:B------:R-:W-:Y:S04]  /*18580*/  IMAD.MOV.U32 R30, RZ, RZ, 0x181f ;  /* 0x0000181fff1e7424 */ /* 0x000fe800078e00ff */
[----:B------:R-:W-:Y:S01]  /*18590*/  IMAD.X R3, R5, 0x1, R22, P0 ;  /* 0x0000000105037824 */ /* 0x000fe200000e0616 */
[----:B------:R-:W-:Y:S04]  /*185a0*/  ISETP.GE.AND P0, PT, R185, c[0x0][0x1d4], PT ;  /* 0x00007500b9007a0c */ /* 0x000fe80003f06270 */
[----:B------:R-:W-:Y:S09]  /*185b0*/  SEL R14, RZ, 0x10, P0 ;  /* 0x00000010ff0e7807 */ /* 0x000ff20000000000 */
[----:B------:R1:W-:Y:S02]  /*185c0*/  LDGSTS.E.BYPASS.LTC128B.128 [R4+0x4000], [R2.64], !P0 ;  /* 0x0400000002047fae */ /* 0x0003e4000c101d46 */
[----:B-1----:R-:W-:Y:S01]  /*185d0*/  MOV R3, 0x18600 ;  /* 0x0001860000037802 */ /* 0x002fe20000000f00 */
[----:B------:R-:W-:Y:S02]  /*185e0*/  IMAD.MOV.U32 R2, RZ, RZ, 0x1 ;  /* 0x00000001ff027424 */ /* 0x000fe400078e00ff */
[----:B------:R-:W-:Y:S05]  /*185f0*/  CALL.REL.NOINC `($__internal_35_$__cuda_sm70_shflsync_idx_p) ;  /* 0x00001ef000007944 */ /* 0x000fea0003c00000 */
[----:B------:R-:W-:Y:S01]  /*18600*/  MOV R2, 0x1 ;  /* 0x0000000100027802 */ /* 0x000fe20000000f00 */
[----:B------:R-:W-:Y:S01]  /*18610*/  IMAD.MOV.U32 R5, RZ, RZ, R30 ;  /* 0x000000ffff057224 */ /* 0x000fe200078e001e */
[----:B------:R-:W-:Y:S01]  /*18620*/  MOV R30, 0x181f ;  /* 0x0000181f001e7802 */ /* 0x000fe20000000f00 */
[----:B------:R-:W-:Y:S01]  /*18630*/  IMAD.MOV.U32 R31, RZ, RZ, R13 ;  /* 0x000000ffff1f7224 */ /* 0x000fe200078e000d */
[----:B------:R-:W-:Y:S02]  /*18640*/  MOV R3, 0x18660 ;  /* 0x0001866000037802 */ /* 0x000fe40000000f00 */
[----:B------:R-:W-:Y:S05]  /*18650*/  CALL.REL.NOINC `($__internal_35_$__cuda_sm70_shflsync_idx_p) ;  /* 0x00001e9000007944 */ /* 0x000fea0003c00000 */
[----:B------:R-:W-:Y:S01]  /*18660*/  MOV R2, R30 ;  /* 0x0000001e00027202 */ /* 0x000fe20000000f00 */
[----:B------:R-:W-:-:S05]  /*18670*/  BRA `(.L_x_2187) ;  /* 0xfffef2d000007947 */ /* 0x000fca000383ffff */
.L_x_2071:
[----:B------:R-:W-:Y:S01]  /*18680*/  MOV R2, RZ ;  /* 0x000000ff00027202 */ /* 0x000fe20000000f00 */
[----:B------:R-:W-:Y:S01]  /*18690*/  IMAD.MOV.U32 R31, RZ, RZ, R5 ;  /* 0x000000ffff1f7224 */ /* 0x000fe200078e0005 */
[----:B------:R-:W-:Y:S01]  /*186a0*/  MOV R3, 0x186d0 ;  /* 0x000186d000037802 */ /* 0x000fe20000000f00 */
[----:B------:R-:W-:Y:S02]  /*186b0*/  IMAD.MOV.U32 R30, RZ, RZ, 0x181f ;  /* 0x0000181fff1e7424 */ /* 0x000fe400078e00ff */
[----:B------:R-:W-:Y:S05]  /*186c0*/  CALL.REL.NOINC `($__internal_35_$__cuda_sm70_shflsync_idx_p) ;  /* 0x00001e2000007944 */ /* 0x000fea0003c00000 */
[----:B------:R-:W-:Y:S01]  /*186d0*/  MOV R4, R30 ;  /* 0x0000001e00047202 */ /* 0x000fe20000000f00 */
[----:B------:R-:W-:-:S05]  /*186e0*/  BRA `(.L_x_2188) ;  /* 0xffff28b000007947 */ /* 0x000fca000383ffff */
.L_x_2072:
[----:B------:R-:W-:Y:S01]  /*186f0*/  MOV R2, RZ ;  /* 0x000000ff00027202 */ /* 0x000fe20000000f00 */
[----:B------:R-:W-:Y:S01]  /*18700*/  IMAD.MOV.U32 R31, RZ, RZ, R12 ;  /* 0x000000ffff1f7224 */ /* 0x000fe200078e000c */
[----:B------:R-:W-:Y:S01]  /*18710*/  MOV R3, 0x18740 ;  /* 0x0001874000037802 */ /* 0x000fe20000000f00 */
[----:B------:R-:W-:Y:S02]  /*18720*/  IMAD.MOV.U32 R30, RZ, RZ, 0x181f ;  /* 0x0000181fff1e7424 */ /* 0x000fe400078e00ff */
[----:B-12---:R-:W-:Y:S05]  /*18730*/  CALL.REL.NOINC `($__internal_35_$__cuda_sm70_shflsync_idx_p) ;  /* 0x00001db000007944 */ /* 0x006fea0003c00000 */
[----:B------:R-:W-:Y:S01]  /*18740*/  ISETP.GE.AND P4, PT, R177, c[0x0][0x1d4], PT ;  /* 0x00007500b1007a0c */ /* 0x000fe20003f86270 */
[----:B------:R-:W-:Y:S01]  /*18750*/  IMAD R0, R178, 0x6000, R207 ;  /* 0x00006000b2007824 */ /* 0x000fe200078e02cf */
[----:B------:R-:W-:Y:S01]  /*18760*/  IADD3 R2, P0, R30, R16, RZ ;  /* 0x000000101e027210 */ /* 0x000fe20007f1e0ff */
[----:B------:R-:W-:Y:S01]  /*18770*/  IMAD.MOV.U32 R31, RZ, RZ, R5 ;  /* 0x000000ffff1f7224 */ /* 0x000fe200078e0005 */
[----:B------:R-:W-:Y:S02]  /*18780*/  ISETP.GE.AND P3, PT, R186, c[0x0][0x1d4], PT ;  /* 0x00007500ba007a0c */ /* 0x000fe40003f66270 */
[----:B------:R-:W-:Y:S01]  /*18790*/  SEL R10, RZ, 0x10, P4 ;  /* 0x00000010ff0a7807 */ /* 0x000fe20002000000 */
[----:B------:R-:W-:Y:S01]  /*187a0*/  IMAD.X R3, R4, 0x1, R13, P0 ;  /* 0x0000000104037824 */ /* 0x000fe200000e060d */
[----:B------:R-:W-:Y:S05]  /*187b0*/  SEL R5, RZ, 0x10, P3 ;  /* 0x00000010ff057807 */ /* 0x000fea0001800000 */
[----:B------:R-:W-:Y:S01]  /*187c0*/  @!PT LDS RZ, [RZ] ;  /* 0x00000000fffff984 */ /* 0x000fe20000000800 */
[----:B------:R-:W-:Y:S01]  /*187d0*/  @!PT LDS RZ, [RZ] ;  /* 0x00000000fffff984 */ /* 0x000fe20000000800 */
[----:B------:R-:W-:Y:S01]  /*187e0*/  @!PT LDS RZ, [RZ] ;  /* 0x00000000fffff984 */ /* 0x000fe20000000800 */
[----:B------:R1:W-:Y:S02]  /*187f0*/  LDGSTS.E.BYPASS.LTC128B.128 [R0], [R2.64], !P4 ;  /* 0x0000000002007fae */ /* 0x0003e4000e101d46 */
[----:B-1----:R-:W-:Y:S05]  /*18800*/  IADD3 R2, P0, R30, R17, RZ ;  /* 0x000000111e027210 */ /* 0x002fea0007f1e0ff */
[----:B------:R-:W-:Y:S05]  /*18810*/  IMAD.X R3, R4, 0x1, R14, P0 ;  /* 0x0000000104037824 */ /* 0x000fea00000e060e */
        /* <DEDUP_REMOVED lines=18> */
.L_x_2081:
[----:B------:R-:W-:Y:S01]  /*18940*/  MOV R2, RZ ;  /* 0x000000ff00027202 */ /* 0x000fe20000000f00 */
[----:B------:R-:W-:Y:S01]  /*18950*/  IMAD.MOV.U32 R31, RZ, RZ, R12 ;  /* 0x000000ffff1f7224 */ /* 0x000fe200078e000c */
[----:B------:R-:W-:Y:S01]  /*18960*/  MOV R3, 0x18990 ;  /* 0x0001899000037802 */ /* 0x000fe20000000f00 */
[----:B------:R-:W-:Y:S02]  /*18970*/  IMAD.MOV.U32 R30, RZ, RZ, 0x181f ;  /* 0x0000181fff1e7424 */ /* 0x000fe400078e00ff */
[----:B-1234-:R-:W-:Y:S05]  /*18980*/  CALL.REL.NOINC `($__internal_35_$__cuda_sm70_shflsync_idx_p) ;  /* 0x00001b6000007944 */ /* 0x01efea0003c00000 */
[----:B------:R-:W-:Y:S01]  /*18990*/  MOV R5, R30 ;  /* 0x0000001e00057202 */ /* 0x000fe20000000f00 */
[----:B------:R-:W-:-:S05]  /*189a0*/  BRA `(.L_x_2190) ;  /* 0xffff2ee000007947 */ /* 0x000fca000383ffff */
.L_x_2082:
        /* <DEDUP_REMOVED lines=37> */
.L_x_2083:
[----:B------:R-:W-:Y:S02]  /*18c00*/  MOV R3, 0x2 ;  /* 0x0000000200037802 */ /* 0x000fe40000000f00 */
[----:B------:R-:W-:Y:S02]  /*18c10*/  MOV R2, 0x18c30 ;  /* 0x00018c3000027802 */ /* 0x000fe40000000f00 */
[----:B------:R-:W-:Y:S05]  /*18c20*/  CALL.REL.NOINC `($__internal_34_$__cuda_sm70_shflsync_bfly_p) ;  /* 0x0000188000007944 */ /* 0x000fea0003c00000 */
[----:B------:R-:W-:Y:S01]  /*18c30*/  MOV R2, R16 ;  /* 0x0000001000027202 */ /* 0x000fe20000000f00 */
[----:B------:R-:W-:-:S05]  /*18c40*/  BRA `(.L_x_2192) ;  /* 0xffff3f1000007947 */ /* 0x000fca000383ffff */
.L_x_2086:
[----:B------:R-:W-:Y:S01]  /*18c50*/  MOV R2, RZ ;  /* 0x000000ff00027202 */ /* 0x000fe20000000f00 */
[----:B------:R-:W-:Y:S01]  /*18c60*/  IMAD.MOV.U32 R31, RZ, RZ, R5 ;  /* 0x000000ffff1f7224 */ /* 0x000fe200078e0005 */
[----:B------:R-:W-:Y:S01]  /*18c70*/  MOV R3, 0x18ca0 ;  /* 0x00018ca000037802 */ /* 0x000fe20000000f00 */
[----:B------:R-:W-:Y:S02]  /*18c80*/  IMAD.MOV.U32 R30, RZ, RZ, 0x181f ;  /* 0x0000181fff1e7424 */ /* 0x000fe400078e00ff */
[----:B------:R-:W-:Y:S05]  /*18c90*/  CALL.REL.NOINC `($__internal_35_$__cuda_sm70_shflsync_idx_p) ;  /* 0x0000185000007944 */ /* 0x000fea0003c00000 */
[----:B------:R-:W-:Y:S01]  /*18ca0*/  MOV R4, R30 ;  /* 0x0000001e00047202 */ /* 0x000fe20000000f00 */
[----:B------:R-:W-:-:S05]  /*18cb0*/  BRA `(.L_x_2193) ;  /* 0xffff58d000007947 */ /* 0x000fca000383ffff */
.L_x_2087:
        /* <DEDUP_REMOVED lines=37> */
.L_x_2092:
[----:B------:R-:W-:Y:S01]  /*18f10*/  MOV R2, RZ ;  /* 0x000000ff00027202 */ /* 0x000fe20000000f00 */
[----:B------:R-:W-:Y:S01]  /*18f20*/  IMAD.MOV.U32 R31, RZ, RZ, R12 ;  /* 0x000000ffff1f7224 */ /* 0x000fe200078e000c */
[----:B------:R-:W-:Y:S01]  /*18f30*/  MOV R3, 0x18f60 ;  /* 0x00018f6000037802 */ /* 0x000fe20000000f00 */
[----:B------:R-:W-:Y:S02]  /*18f40*/  IMAD.MOV.U32 R30, RZ, RZ, 0x181f ;  /* 0x0000181fff1e7424 */ /* 0x000fe400078e00ff */
[----:B-1234-:R-:W-:Y:S05]  /*18f50*/  CALL.REL.NOINC `($__internal_35_$__cuda_sm70_shflsync_idx_p) ;  /* 0x0000159000007944 */ /* 0x01efea0003c00000 */
[----:B------:R-:W-:Y:S01]  /*18f60*/  MOV R5, R30 ;  /* 0x0000001e00057202 */ /* 0x000fe20000000f00 */
[----:B------:R-:W-:-:S05]  /*18f70*/  BRA `(.L_x_2195) ;  /* 0xffff5cb000007947 */ /* 0x000fca000383ffff */
.L_x_2093:
        /* <DEDUP_REMOVED lines=37> */
.L_x_2104:
[----:B------:R-:W-:Y:S01]  /*191d0*/  MOV R2, RZ ;  /* 0x000000ff00027202 */ /* 0x000fe20000000f00 */
[----:B------:R-:W-:Y:S01]  /*191e0*/  IMAD.MOV.U32 R31, RZ, RZ, R5 ;  /* 0x000000ffff1f7224 */ /* 0x000fe200078e0005 */
[----:B------:R-:W-:Y:S01]  /*191f0*/  MOV R3, 0x19220 ;  /* 0x0001922000037802 */ /* 0x000fe20000000f00 */
[----:B------:R-:W-:Y:S02]  /*19200*/  IMAD.MOV.U32 R30, RZ, RZ, 0x181f ;  /* 0x0000181fff1e7424 */ /* 0x000fe400078e00ff */
[----:B------:R-:W-:Y:S05]  /*19210*/  CALL.REL.NOINC `($__internal_35_$__cuda_sm70_shflsync_idx_p) ;  /* 0x000012d000007944 */ /* 0x000fea0003c00000 */
[----:B------:R-:W-:Y:S01]  /*19220*/  MOV R4, R30 ;  /* 0x0000001e00047202 */ /* 0x000fe20000000f00 */
[----:B------:R-:W-:-:S05]  /*19230*/  BRA `(.L_x_2197) ;  /* 0xffff91d000007947 */ /* 0x000fca000383ffff */
.L_x_2105:
        /* <DEDUP_REMOVED lines=37> */
.L_x_2107:
[----:B------:R-:W-:Y:S01]  /*19490*/  IMAD.MOV.U32 R4, RZ, RZ, R183 ;  /* 0x000000ffff047224 */ /* 0x000fe200078e00b7 */
[----:B------:R-:W-:-:S02]  /*194a0*/  MOV R3, 0x2 ;  /* 0x0000000200037802 */ /* 0x000fc40000000f00 */
[----:B------:R-:W-:Y:S02]  /*194b0*/  MOV R2, 0x194d0 ;  /* 0x000194d000027802 */ /* 0x000fe40000000f00 */
[----:B------:R-:W-:Y:S05]  /*194c0*/  CALL.REL.NOINC `($__internal_34_$__cuda_sm70_shflsync_bfly_p) ;  /* 0x00000fe000007944 */ /* 0x000fea0003c00000 */
[----:B------:R-:W-:Y:S01]  /*194d0*/  MOV R0, R16 ;  /* 0x0000001000007202 */ /* 0x000fe20000000f00 */
[----:B------:R-:W-:Y:S05]  /*194e0*/  BRA `(.L_x_2199) ;  /* 0xffff92e000007947 */ /* 0x000fea000383ffff */
.L_x_2108:
[----:B------:R-:W-:Y:S01]  /*194f0*/  IMAD.MOV.U32 R4, RZ, RZ, R0 ;  /* 0x000000ffff047224 */ /* 0x000fe200078e0000 */
[----:B------:R-:W-:Y:S02]  /*19500*/  MOV R3, 0x1 ;  /* 0x0000000100037802 */ /* 0x000fe40000000f00 */
[----:B------:R-:W-:Y:S02]  /*19510*/  MOV R2, 0x19530 ;  /* 0x0001953000027802 */ /* 0x000fe40000000f00 */
[----:B-1----:R-:W-:Y:S05]  /*19520*/  CALL.REL.NOINC `($__internal_34_$__cuda_sm70_shflsync_bfly_p) ;  /* 0x00000f8000007944 */ /* 0x002fea0003c00000 */
[----:B------:R-:W-:Y:S01]  /*19530*/  FADD.FTZ R0, R0, R16 ;  /* 0x0000001000007221 */ /* 0x000fe20000010000 */
[----:B------:R-:W-:Y:S02]  /*19540*/  MOV R4, R184 ;  /* 0x000000b800047202 */ /* 0x000fe40000000f00 */
[----:B------:R-:W-:Y:S02]  /*19550*/  MOV R3, 0x2 ;  /* 0x0000000200037802 */ /* 0x000fe40000000f00 */
[----:B------:R-:W-:Y:S02]  /*19560*/  MOV R2, 0x19580 ;  /* 0x0001958000027802 */ /* 0x000fe40000000f00 */
[----:B------:R-:W-:Y:S05]  /*19570*/  CALL.REL.NOINC `($__internal_34_$__cuda_sm70_shflsync_bfly_p) ;  /* 0x00000f3000007944 */ /* 0x000fea0003c00000 */
[----:B------:R-:W-:Y:S01]  /*19580*/  FADD.FTZ R4, R184, R16 ;  /* 0x00000010b8047221 */ /* 0x000fe20000010000 */
[----:B------:R-:W-:-:S02]  /*19590*/  MOV R3, 0x1 ;  /* 0x0000000100037802 */ /* 0x000fc40000000f00 */
[----:B------:R-:W-:Y:S02]  /*195a0*/  MOV R2, 0x195c0 ;  /* 0x000195c000027802 */ /* 0x000fe40000000f00 */
[----:B------:R-:W-:Y:S05]  /*195b0*/  CALL.REL.NOINC `($__internal_34_$__cuda_sm70_shflsync_bfly_p) ;  /* 0x00000ef000007944 */ /* 0x000fea0003c00000 */
[----:B------:R-:W-:Y:S01]  /*195c0*/  MOV R3, R16 ;  /* 0x0000001000037202 */ /* 0x000fe20000000f00 */
[----:B------:R-:W-:Y:S05]  /*195d0*/  BRA `(.L_x_2200) ;  /* 0xffff926000007947 */ /* 0x000fea000383ffff */
.L_x_2115:
[----:B--234-:R-:W-:Y:S01]  /*195e0*/  IMAD.MOV.U32 R31, RZ, RZ, R9 ;  /* 0x000000ffff1f7224 */ /* 0x01cfe200078e0009 */
[----:B------:R-:W-:Y:S01]  /*195f0*/  MOV R2, RZ ;  /* 0x000000ff00027202 */ /* 0x000fe20000000f00 */
[----:B------:R-:W-:Y:S01]  /*19600*/  IMAD.MOV.U32 R30, RZ, RZ, 0x181f ;  /* 0x0000181fff1e7424 */ /* 0x000fe200078e00ff */
[----:B------:R-:W-:Y:S02]  /*19610*/  MOV R3, 0x19630 ;  /* 0x0001963000037802 */ /* 0x000fe40000000f00 */
[----:B-1----:R-:W-:Y:S05]  /*19620*/  CALL.REL.NOINC `($__internal_35_$__cuda_sm70_shflsync_idx_p) ;  /* 0x00000ec000007944 */ /* 0x002fea0003c00000 */
[----:B------:R-:W-:Y:S01]  /*19630*/  MOV R8, R30 ;  /* 0x0000001e00087202 */ /* 0x000fe20000000f00 */
[----:B------:R-:W-:Y:S05]  /*19640*/  BRA `(.L_x_2201) ;  /* 0xffffa94000007947 */ /* 0x000fea000383ffff */
.L_x_2116:
[----:B------:R-:W-:Y:S01]  /*19650*/  IMAD.MOV.U32 R31, RZ, RZ, R11 ;  /* 0x000000ffff1f7224 */ /* 0x000fe200078e000b */
[----:B------:R-:W-:Y:S01]  /*19660*/  MOV R2, RZ ;  /* 0x000000ff00027202 */ /* 0x000fe20000000f00 */
[----:B------:R-:W-:Y:S01]  /*19670*/  IMAD.MOV.U32 R30, RZ, RZ, 0x181f ;  /* 0x0000181fff1e7424 */ /* 0x000fe200078e00ff */
[----:B------:R-:W-:Y:S02]  /*19680*/  MOV R3, 0x196a0 ;  /* 0x000196a000037802 */ /* 0x000fe40000000f00 */
[----:B-123--:R-:W-:Y:S05]  /*19690*/  CALL.REL.NOINC `($__internal_35_$__cuda_sm70_shflsync_idx_p) ;  /* 0x00000e5000007944 */ /* 0x00efea0003c00000 */
[----:B------:R-:W-:Y:S01]  /*196a0*/  MOV R0, R30 ;  /* 0x0000001e00007202 */ /* 0x000fe20000000f00 */
[----:B------:R-:W-:Y:S05]  /*196b0*/  BRA `(.L_x_2202) ;  /* 0xffffa8f000007947 */ /* 0x000fea000383ffff */
.L_x_2119:
[----:B------:R-:W-:Y:S01]  /*196c0*/  IMAD.MOV.U32 R31, RZ, RZ, R9 ;  /* 0x000000ffff1f7224 */ /* 0x000fe200078e0009 */
[----:B--2---:R-:W-:Y:S01]  /*196d0*/  MOV R2, 0x1 ;  /* 0x0000000100027802 */ /* 0x004fe20000000f00 */
[----:B------:R-:W-:Y:S01]  /*196e0*/  IMAD.MOV.U32 R30, RZ, RZ, 0x181f ;  /* 0x0000181fff1e7424 */ /* 0x000fe200078e00ff */
[----:B------:R-:W-:-:S02]  /*196f0*/  MOV R3, 0x19710 ;  /* 0x0001971000037802 */ /* 0x000fc40000000f00 */
[----:B-1-34-:R-:W-:Y:S05]  /*19700*/  CALL.REL.NOINC `($__internal_35_$__cuda_sm70_shflsync_idx_p) ;  /* 0x00000de000007944 */ /* 0x01afea0003c00000 */
        /* <DEDUP_REMOVED lines=8> */
.L_x_2122:
[----:B------:R-:W-:Y:S01]  /*19790*/  IMAD.MOV.U32 R31, RZ, RZ, R9 ;  /* 0x000000ffff1f7224 */ /* 0x000fe200078e0009 */
[----:B--2---:R-:W-:Y:S01]  /*197a0*/  MOV R2, 0x2 ;  /* 0x0000000200027802 */ /* 0x004fe20000000f00 */
[----:B------:R-:W-:Y:S01]  /*197b0*/  IMAD.MOV.U32 R30, RZ, RZ, 0x181f ;  /* 0x0000181fff1e7424 */ /* 0x000fe200078e00ff */
[----:B------:R-:W-:Y:S02]  /*197c0*/  MOV R3, 0x197e0 ;  /* 0x000197e000037802 */ /* 0x000fe40000000f00 */
[----:B-1-34-:R-:W-:Y:S05]  /*197d0*/  CALL.REL.NOINC `($__internal_35_$__cuda_sm70_shflsync_idx_p) ;  /* 0x00000d1000007944 */ /* 0x01afea0003c00000 */
[----:B------:R-:W-:Y:S01]  /*197e0*/  MOV R8, R30 ;  /* 0x0000001e00087202 */ /* 0x000fe20000000f00 */
[----:B------:R-:W-:Y:S05]  /*197f0*/  BRA `(.L_x_2204) ;  /* 0xffffaa8000007947 */ /* 0x000fea000383ffff */
.L_x_2123:
[----:B------:R-:W-:Y:S01]  /*19800*/  IMAD.MOV.U32 R31, RZ, RZ, R11 ;  /* 0x000000ffff1f7224 */ /* 0x000fe200078e000b */
[----:B--2---:R-:W-:Y:S01]  /*19810*/  MOV R2, 0x2 ;  /* 0x0000000200027802 */ /* 0x004fe20000000f00 */
[----:B------:R-:W-:Y:S01]  /*19820*/  IMAD.MOV.U32 R30, RZ, RZ, 0x181f ;  /* 0x0000181fff1e7424 */ /* 0x000fe200078e00ff */
[----:B------:R-:W-:Y:S02]  /*19830*/  MOV R3, 0x19850 ;  /* 0x0001985000037802 */ /* 0x000fe40000000f00 */
[----:B-1-34-:R-:W-:Y:S05]  /*19840*/  CALL.REL.NOINC `($__internal_35_$__cuda_sm70_shflsync_idx_p) ;  /* 0x00000ca000007944 */ /* 0x01afea0003c00000 */
[----:B------:R-:W-:Y:S01]  /*19850*/  MOV R0, R30 ;  /* 0x0000001e00007202 */ /* 0x000fe20000000f00 */
[----:B------:R-:W-:Y:S05]  /*19860*/  BRA `(.L_x_2205) ;  /* 0xffffaa3000007947 */ /* 0x000fea000383ffff */
.L_x_2126:
[----:B------:R-:W-:Y:S01]  /*19870*/  IMAD.MOV.U32 R31, RZ, RZ, R9 ;  /* 0x000000ffff1f7224 */ /* 0x000fe200078e0009 */
[----:B---3--:R-:W-:Y:S01]  /*19880*/  MOV R2, 0x3 ;  /* 0x0000000300027802 */ /* 0x008fe20000000f00 */
        /* <DEDUP_REMOVED lines=11> */
.L_x_2128:
[----:B------:R-:W-:Y:S01]  /*19940*/  IMAD.MOV.U32 R31, RZ, RZ, R5 ;  /* 0x000000ffff1f7224 */ /* 0x000fe200078e0005 */
[----:B------:R-:W-:Y:S01]  /*19950*/  MOV R2, RZ ;  /* 0x000000ff00027202 */ /* 0x000fe20000000f00 */
[----:B------:R-:W-:Y:S01]  /*19960*/  IMAD.MOV.U32 R30, RZ, RZ, 0x1c1f ;  /* 0x00001c1fff1e7424 */ /* 0x000fe200078e00ff */
[----:B------:R-:W-:Y:S02]  /*19970*/  MOV R3, 0x19990 ;  /* 0x0001999000037802 */ /* 0x000fe40000000f00 */
[----:B------:R-:W-:Y:S05]  /*19980*/  CALL.REL.NOINC `($__internal_35_$__cuda_sm70_shflsync_idx_p) ;  /* 0x00000b6000007944 */ /* 0x000fea0003c00000 */
[----:B------:R-:W-:Y:S01]  /*19990*/  MOV R4, R30 ;  /* 0x0000001e00047202 */ /* 0x000fe20000000f00 */
[----:B------:R-:W-:Y:S05]  /*199a0*/  BRA `(.L_x_2207) ;  /* 0xffffada000007947 */ /* 0x000fea000383ffff */
.L_x_2129:
[----:B------:R-:W-:Y:S01]  /*199b0*/  IMAD.MOV.U32 R31, RZ, RZ, R12 ;  /* 0x000000ffff1f7224 */ /* 0x000fe200078e000c */
[----:B------:R-:W-:Y:S01]  /*199c0*/  MOV R2, RZ ;  /* 0x000000ff00027202 */ /* 0x000fe20000000f00 */
[----:B------:R-:W-:Y:S01]  /*199d0*/  IMAD.MOV.U32 R30, RZ, RZ, 0x1c1f ;  /* 0x00001c1fff1e7424 */ /* 0x000fe200078e00ff */
[----:B------:R-:W-:Y:S02]  /*199e0*/  MOV R3, 0x19a00 ;  /* 0x00019a0000037802 */ /* 0x000fe40000000f00 */
[----:B-12---:R-:W-:Y:S05]  /*199f0*/  CALL.REL.NOINC `($__internal_35_$__cuda_sm70_shflsync_idx_p) ;  /* 0x00000af000007944 */ /* 0x006fea0003c00000 */
[----:B------:R-:W-:Y:S01]  /*19a00*/  MOV R0, R30 ;  /* 0x0000001e00007202 */ /* 0x000fe20000000f00 */
[----:B------:R-:W-:Y:S05]  /*19a10*/  BRA `(.L_x_2208) ;  /* 0xffffad5000007947 */ /* 0x000fea000383ffff */
.L_x_2132:
[----:B------:R-:W-:Y:S01]  /*19a20*/  IMAD.MOV.U32 R31, RZ, RZ, R5 ;  /* 0x000000ffff1f7224 */ /* 0x000fe200078e0005 */
[----:B----4-:R-:W-:Y:S01]  /*19a30*/  MOV R2, 0x1 ;  /* 0x0000000100027802 */ /* 0x010fe20000000f00 */
[----:B------:R-:W-:Y:S01]  /*19a40*/  IMAD.MOV.U32 R30, RZ, RZ, 0x1c1f ;  /* 0x00001c1fff1e7424 */ /* 0x000fe200078e00ff */
[----:B------:R-:W-:-:S02]  /*19a50*/  MOV R3, 0x19a70 ;  /* 0x00019a7000037802 */ /* 0x000fc40000000f00 */
[----:B-123--:R-:W-:Y:S05]  /*19a60*/  CALL.REL.NOINC `($__internal_35_$__cuda_sm70_shflsync_idx_p) ;  /* 0x00000a8000007944 */ /* 0x00efea0003c00000 */
        /* <DEDUP_REMOVED lines=8> */
.L_x_2136:
[----:B------:R-:W-:Y:S01]  /*19af0*/  IMAD.MOV.U32 R31, RZ, RZ, R9 ;  /* 0x000000ffff1f7224 */ /* 0x000fe200078e0009 */
[----:B------:R-:W-:Y:S01]  /*19b00*/  MOV R2, RZ ;  /* 0x000000ff00027202 */ /* 0x000fe20000000f00 */
[----:B------:R-:W-:Y:S01]  /*19b10*/  IMAD.MOV.U32 R30, RZ, RZ, 0x181f ;  /* 0x0000181fff1e7424 */ /* 0x000fe200078e00ff */
[----:B------:R-:W-:Y:S02]  /*19b20*/  MOV R3, 0x19b40 ;  /* 0x00019b4000037802 */ /* 0x000fe40000000f00 */
[----:B------:R-:W-:Y:S05]  /*19b30*/  CALL.REL.NOINC `($__internal_35_$__cuda_sm70_shflsync_idx_p) ;  /* 0x000009b000007944 */ /* 0x000fea0003c00000 */
[----:B------:R-:W-:Y:S01]  /*19b40*/  MOV R8, R30 ;  /* 0x0000001e00087202 */ /* 0x000fe20000000f00 */
[----:B------:R-:W-:Y:S05]  /*19b50*/  BRA `(.L_x_2210) ;  /* 0xffffc35000007947 */ /* 0x000fea000383ffff */
.L_x_2137:
[----:B------:R-:W-:Y:S01]  /*19b60*/  IMAD.MOV.U32 R31, RZ, RZ, R12 ;  /* 0x000000ffff1f7224 */ /* 0x000fe200078e000c */
[----:B------:R-:W-:Y:S01]  /*19b70*/  MOV R2, RZ ;  /* 0x000000ff00027202 */ /* 0x000fe20000000f00 */
[----:B------:R-:W-:Y:S01]  /*19b80*/  IMAD.MOV.U32 R30, RZ, RZ, 0x181f ;  /* 0x0000181fff1e7424 */ /* 0x000fe200078e00ff */
[----:B------:R-:W-:Y:S02]  /*19b90*/  MOV R3, 0x19bb0 ;  /* 0x00019bb000037802 */ /* 0x000fe40000000f00 */
[----:B-12---:R-:W-:Y:S05]  /*19ba0*/  CALL.REL.NOINC `($__internal_35_$__cuda_sm70_shflsync_idx_p) ;  /* 0x0000094000007944 */ /* 0x006fea0003c00000 */
[----:B------:R-:W-:Y:S01]  /*19bb0*/  MOV R0, R30 ;  /* 0x0000001e00007202 */ /* 0x000fe20000000f00 */
[----:B------:R-:W-:Y:S05]  /*19bc0*/  BRA `(.L_x_2211) ;  /* 0xffffc30000007947 */ /* 0x000fea000383ffff */
.L_x_2140:
        /* <DEDUP_REMOVED lines=13> */
.L_x_2143:
[----:B------:R-:W-:Y:S01]  /*19ca0*/  IMAD.MOV.U32 R31, RZ, RZ, R9 ;  /* 0x000000ffff1f7224 */ /* 0x000fe200078e0009 */
[----:B-1----:R-:W-:Y:S01]  /*19cb0*/  MOV R2, 0x2 ;  /* 0x0000000200027802 */ /* 0x002fe20000000f00 */
[----:B------:R-:W-:Y:S01]  /*19cc0*/  IMAD.MOV.U32 R30, RZ, RZ, 0x181f ;  /* 0x0000181fff1e7424 */ /* 0x000fe200078e00ff */
[----:B------:R-:W-:Y:S02]  /*19cd0*/  MOV R3, 0x19cf0 ;  /* 0x00019cf000037802 */ /* 0x000fe40000000f00 */
[----:B--234-:R-:W-:Y:S05]  /*19ce0*/  CALL.REL.NOINC `($__internal_35_$__cuda_sm70_shflsync_idx_p) ;  /* 0x0000080000007944 */ /* 0x01cfea0003c00000 */
[----:B------:R-:W-:Y:S01]  /*19cf0*/  MOV R8, R30 ;  /* 0x0000001e00087202 */ /* 0x000fe20000000f00 */
[----:B------:R-:W-:Y:S05]  /*19d00*/  BRA `(.L_x_2213) ;  /* 0xffffc4a000007947 */ /* 0x000fea000383ffff */
.L_x_2144:
[----:B------:R-:W-:Y:S01]  /*19d10*/  IMAD.MOV.U32 R31, RZ, RZ, R12 ;  /* 0x000000ffff1f7224 */ /* 0x000fe200078e000c */
[----:B------:R-:W-:Y:S01]  /*19d20*/  MOV R2, 0x2 ;  /* 0x0000000200027802 */ /* 0x000fe20000000f00 */
[----:B------:R-:W-:Y:S01]  /*19d30*/  IMAD.MOV.U32 R30, RZ, RZ, 0x181f ;  /* 0x0000181fff1e7424 */ /* 0x000fe200078e00ff */
[----:B------:R-:W-:Y:S02]  /*19d40*/  MOV R3, 0x19d60 ;  /* 0x00019d6000037802 */ /* 0x000fe40000000f00 */
[----:B-1234-:R-:W-:Y:S05]  /*19d50*/  CALL.REL.NOINC `($__internal_35_$__cuda_sm70_shflsync_idx_p) ;  /* 0x0000079000007944 */ /* 0x01efea0003c00000 */
[----:B------:R-:W-:Y:S01]  /*19d60*/  MOV R0, R30 ;  /* 0x0000001e00007202 */ /* 0x000fe20000000f00 */
[----:B------:R-:W-:Y:S05]  /*19d70*/  BRA `(.L_x_2214) ;  /* 0xffffc45000007947 */ /* 0x000fea000383ffff */
.L_x_2147:
[----:B------:R-:W-:Y:S01]  /*19d80*/  IMAD.MOV.U32 R31, RZ, RZ, R9 ;  /* 0x000000ffff1f7224 */ /* 0x000fe200078e0009 */
[----:B-1----:R-:W-:Y:S01]  /*19d90*/  MOV R2, 0x3 ;  /* 0x0000000300027802 */ /* 0x002fe20000000f00 */
[----:B------:R-:W-:Y:S01]  /*19da0*/  IMAD.MOV.U32 R30, RZ, RZ, 0x181f ;  /* 0x0000181fff1e7424 */ /* 0x000fe200078e00ff */
[----:B------:R-:W-:-:S02]  /*19db0*/  MOV R3, 0x19dd0 ;  /* 0x00019dd000037802 */ /* 0x000fc40000000f00 */
[----:B--234-:R-:W-:Y:S05]  /*19dc0*/  CALL.REL.NOINC `($__internal_35_$__cuda_sm70_shflsync_idx_p) ;  /* 0x0000072000007944 */ /* 0x01cfea0003c00000 */
        /* <DEDUP_REMOVED lines=8> */
.L_x_2149:
[----:B------:R-:W-:Y:S01]  /*19e50*/  IMAD.MOV.U32 R31, RZ, RZ, R82 ;  /* 0x000000ffff1f7224 */ /* 0x000fe200078e0052 */
[----:B------:R-:W-:Y:S01]  /*19e60*/  MOV R2, RZ ;  /* 0x000000ff00027202 */ /* 0x000fe20000000f00 */
[----:B------:R-:W-:Y:S01]  /*19e70*/  IMAD.MOV.U32 R30, RZ, RZ, 0x1f ;  /* 0x0000001fff1e7424 */ /* 0x000fe200078e00ff */
[----:B------:R-:W-:Y:S02]  /*19e80*/  MOV R3, 0x19ea0 ;  /* 0x00019ea000037802 */ /* 0x000fe40000000f00 */
[----:B-123--:R-:W-:Y:S05]  /*19e90*/  CALL.REL.NOINC `($__internal_35_$__cuda_sm70_shflsync_idx_p) ;  /* 0x0000065000007944 */ /* 0x00efea0003c00000 */
[----:B------:R-:W-:Y:S01]  /*19ea0*/  MOV R9, R30 ;  /* 0x0000001e00097202 */ /* 0x000fe20000000f00 */
[----:B------:R-:W-:Y:S05]  /*19eb0*/  BRA `(.L_x_2216) ;  /* 0xffffc68000007947 */ /* 0x000fea000383ffff */
.L_x_2150:
[----:B------:R-:W-:Y:S01]  /*19ec0*/  IMAD.MOV.U32 R31, RZ, RZ, R82 ;  /* 0x000000ffff1f7224 */ /* 0x000fe200078e0052 */
[----:B------:R-:W-:Y:S01]  /*19ed0*/  MOV R2, 0x1 ;  /* 0x0000000100027802 */ /* 0x000fe20000000f00 */
[----:B------:R-:W-:Y:S01]  /*19ee0*/  IMAD.MOV.U32 R30, RZ, RZ, 0x1f ;  /* 0x0000001fff1e7424 */ /* 0x000fe200078e00ff */
[----:B------:R-:W-:Y:S02]  /*19ef0*/  MOV R3, 0x19f10 ;  /* 0x00019f1000037802 */ /* 0x000fe40000000f00 */
[----:B-123--:R-:W-:Y:S05]  /*19f00*/  CALL.REL.NOINC `($__internal_35_$__cuda_sm70_shflsync_idx_p) ;  /* 0x000005e000007944 */ /* 0x00efea0003c00000 */
[----:B------:R-:W-:Y:S01]  /*19f10*/  MOV R8, R30 ;  /* 0x0000001e00087202 */ /* 0x000fe20000000f00 */
[----:B------:R-:W-:Y:S05]  /*19f20*/  BRA `(.L_x_2217) ;  /* 0xffffc63000007947 */ /* 0x000fea000383ffff */
.L_x_2151:
[----:B------:R-:W-:Y:S02]  /*19f30*/  MOV R2, 0x1 ;  /* 0x0000000100027802 */ /* 0x000fe40000000f00 */
[----:B------:R-:W-:-:S02]  /*19f40*/  MOV R3, 0x19f60 ;  /* 0x00019f6000037802 */ /* 0x000fc40000000f00 */
[----:B--234-:R-:W-:Y:S05]  /*19f50*/  CALL.REL.NOINC `($__internal_36_$__cuda_sm70_shflsync_up_p) ;  /* 0x000005f000007944 */ /* 0x01cfea0003c00000 */
[----:B------:R-:W-:Y:S05]  /*19f60*/  BRA `(.L_x_2218) ;  /* 0xffffc71000007947 */ /* 0x000fea000383ffff */
.L_x_2152:
[----:B------:R-:W-:Y:S02]  /*19f70*/  MOV R2, 0x2 ;  /* 0x0000000200027802 */ /* 0x000fe40000000f00 */
[----:B------:R-:W-:-:S02]  /*19f80*/  MOV R3, 0x19fa0 ;  /* 0x00019fa000037802 */ /* 0x000fc40000000f00 */
[----:B--23--:R-:W-:Y:S05]  /*19f90*/  CALL.REL.NOINC `($__internal_36_$__cuda_sm70_shflsync_up_p) ;  /* 0x000005b000007944 */ /* 0x00cfea0003c00000 */
        /* <DEDUP_REMOVED lines=24> */
.L_x_2156:
[----:B------:R-:W-:Y:S02]  /*1a120*/  MOV R2, 0x1 ;  /* 0x0000000100027802 */ /* 0x000fe40000000f00 */
[----:B------:R-:W-:Y:S02]  /*1a130*/  MOV R3, 0x1a150 ;  /* 0x0001a15000037802 */ /* 0x000fe40000000f00 */
[----:B------:R-:W-:Y:S05]  /*1a140*/  CALL.REL.NOINC `($__internal_36_$__cuda_sm70_shflsync_up_p) ;  /* 0x0000040000007944 */ /* 0x000fea0003c00000 */
[----:B------:R-:W-:Y:S01]  /*1a150*/  MOV R2, R4 ;  /* 0x0000000400027202 */ /* 0x000fe20000000f00 */
[----:B------:R-:W-:Y:S05]  /*1a160*/  BRA `(.L_x_2220) ;  /* 0xffffc76000007947 */ /* 0x000fea000383ffff */
.L_x_2157:
[----:B------:R-:W-:Y:S02]  /*1a170*/  MOV R2, 0x2 ;  /* 0x0000000200027802 */ /* 0x000fe40000000f00 */
[----:B------:R-:W-:Y:S02]  /*1a180*/  MOV R3, 0x1a1a0 ;  /* 0x0001a1a000037802 */ /* 0x000fe40000000f00 */
        /* <DEDUP_REMOVED lines=25> */
.L_x_2159:
[----:B------:R-:W-:Y:S02]  /*1a320*/  SEL R0, RZ, 0x1, P0 ;  /* 0x00000001ff007807 */ /* 0x000fe40000000000 */
[----:B------:R-:W-:Y:S02]  /*1a330*/  MOV R2, 0x1a350 ;  /* 0x0001a35000027802 */ /* 0x000fe40000000f00 */
[----:B-1----:R-:W-:Y:S05]  /*1a340*/  CALL.REL.NOINC `($__internal_37_$__cuda_sm70_votesync_ballot) ;  /* 0x0000027000007944 */ /* 0x002fea0003c00000 */
[----:B------:R-:W-:Y:S01]  /*1a350*/  MOV R5, R0 ;  /* 0x0000000000057202 */ /* 0x000fe20000000f00 */
[----:B------:R-:W-:Y:S05]  /*1a360*/  BRA `(.L_x_2222) ;  /* 0xffffc6f000007947 */ /* 0x000fea000383ffff */
.L_x_2160:
[----:B------:R-:W-:Y:S01]  /*1a370*/  IMAD.MOV.U32 R31, RZ, RZ, R6 ;  /* 0x000000ffff1f7224 */ /* 0x000fe200078e0006 */
[----:B------:R-:W-:Y:S01]  /*1a380*/  MOV R2, R0 ;  /* 0x0000000000027202 */ /* 0x000fe20000000f00 */
[----:B------:R-:W-:Y:S01]  /*1a390*/  IMAD.MOV.U32 R30, RZ, RZ, 0x1f ;  /* 0x0000001fff1e7424 */ /* 0x000fe200078e00ff */
[----:B------:R-:W-:Y:S02]  /*1a3a0*/  MOV R3, 0x1a3c0 ;  /* 0x0001a3c000037802 */ /* 0x000fe40000000f00 */
[----:B-1----:R-:W-:Y:S05]  /*1a3b0*/  CALL.REL.NOINC `($__internal_35_$__cuda_sm70_shflsync_idx_p) ;  /* 0x0000013000007944 */ /* 0x002fea0003c00000 */
[----:B------:R-:W-:Y:S01]  /*1a3c0*/  IMAD.MOV.U32 R10, RZ, RZ, R30 ;  /* 0x000000ffff0a7224 */ /* 0x000fe200078e001e */
[----:B------:R-:W-:Y:S01]  /*1a3d0*/  MOV R2, R0 ;  /* 0x0000000000027202 */ /* 0x000fe20000000f00 */
[----:B------:R-:W-:Y:S01]  /*1a3e0*/  IMAD.MOV.U32 R31, RZ, RZ, R7 ;  /* 0x000000ffff1f7224 */ /* 0x000fe200078e0007 */
[----:B------:R-:W-:-:S02]  /*1a3f0*/  MOV R30, 0x1f ;  /* 0x0000001f001e7802 */ /* 0x000fc40000000f00 */
[----:B------:R-:W-:Y:S02]  /*1a400*/  MOV R3, 0x1a420 ;  /* 0x0001a42000037802 */ /* 0x000fe40000000f00 */
[----:B------:R-:W-:Y:S05]  /*1a410*/  CALL.REL.NOINC `($__internal_35_$__cuda_sm70_shflsync_idx_p) ;  /* 0x000000d000007944 */ /* 0x000fea0003c00000 */
[----:B------:R-:W-:Y:S01]  /*1a420*/  MOV R7, R30 ;  /* 0x0000001e00077202 */ /* 0x000fe20000000f00 */
[----:B------:R-:W-:Y:S05]  /*1a430*/  BRA `(.L_x_2223) ;  /* 0xffffc67000007947 */ /* 0x000fea000383ffff */
.L_x_2163:
[----:B------:R-:W-:Y:S01]  /*1a440*/  IMAD.MOV.U32 R31, RZ, RZ, R4 ;  /* 0x000000ffff1f7224 */ /* 0x000fe200078e0004 */
[----:B------:R-:W-:Y:S01]  /*1a450*/  MOV R2, R0 ;  /* 0x0000000000027202 */ /* 0x000fe20000000f00 */
[----:B------:R-:W-:Y:S01]  /*1a460*/  IMAD.MOV.U32 R30, RZ, RZ, 0x1f ;  /* 0x0000001fff1e7424 */ /* 0x000fe200078e00ff */
[----:B------:R-:W-:Y:S02]  /*1a470*/  MOV R3, 0x1a490 ;  /* 0x0001a49000037802 */ /* 0x000fe40000000f00 */
[----:B-1-34-:R-:W-:Y:S05]  /*1a480*/  CALL.REL.NOINC `($__internal_35_$__cuda_sm70_shflsync_idx_p) ;  /* 0x0000006000007944 */ /* 0x01afea0003c00000 */
[----:B------:R-:W-:Y:S01]  /*1a490*/  MOV R11, R30 ;  /* 0x0000001e000b7202 */ /* 0x000fe20000000f00 */
[----:B------:R-:W-:Y:S05]  /*1a4a0*/  BRA `(.L_x_2162) ;  /* 0xffffc66000007947 */ /* 0x000fea000383ffff */
        .weak           $__internal_34_$__cuda_sm70_shflsync_bfly_p
        .type           $__internal_34_$__cuda_sm70_shflsync_bfly_p,@function
        .size           $__internal_34_$__cuda_sm70_shflsync_bfly_p,($__internal_35_$__cuda_sm70_shflsync_idx_p - $__internal_34_$__cuda_sm70_shflsync_bfly_p)
$__internal_34_$__cuda_sm70_shflsync_bfly_p:
[----:B------:R-:W-:Y:S04]  /*1a4b0*/  WARPSYNC R192 ;  /* 0x000000c000007348 */ /* 0x000fe80003800000 */
[----:B------:R1:W2:Y:S02]  /*1a4c0*/  SHFL.BFLY PT, R16, R4, R3, R209 ;  /* 0x0c00000304107389 */ /* 0x0002a400000e00d1 */
[----:B-1----:R-:W-:-:S04]  /*1a4d0*/  MOV R3, 0x0 ;  /* 0x0000000000037802 */ /* 0x002fc80000000f00 */
[----:B--2---:R-:W-:Y:S05]  /*1a4e0*/  RET.REL.NODEC R2 `(_ZN7cutlass13device_kernelIN5flash19enable_sm80_to_sm89INS1_16FlashAttnFwdSm80INS1_25CollectiveMainloopFwdSm80ILi8ELi2ELb0EN4cute5tupleIJNS5_1CILi128EEENS7_ILi64EEENS7_ILi192EEEEEELi192ENS_6half_tEfNS_4arch4Sm80ELb0ELb1ELb1ELb1ELb1ELb0ELb1ELb1EEENS1_21CollectiveEpilogueFwdINS6_IJS8_SA_S9_EEENS6_IJNS7_ILi1EEESI_SI_EEESC_SE_Li256ELb1ELb1ELb1ELb0EEENS1_36VarlenDynamicPersistentTileSchedulerILi128ELi64ELi256ELi256ELb1ELb1ELb0ELb1ELb0ELb1EEEEEEEEEvNT_6ParamsE) ;  /* 0xfffe5b1002007950 */ /* 0x004fea0003c3ffff */
        .weak           $__internal_35_$__cuda_sm70_shflsync_idx_p
        .type           $__internal_35_$__cuda_sm70_shflsync_idx_p,@function
        .size           $__internal_35_$__cuda_sm70_shflsync_idx_p,($__internal_36_$__cuda_sm70_shflsync_up_p - $__internal_35_$__cuda_sm70_shflsync_idx_p)
$__internal_35_$__cuda_sm70_shflsync_idx_p:
[----:B------:R-:W-:-:S04]  /*1a4f0*/  MOV R179, 0xffffffff ;  /* 0xffffffff00b37802 */ /* 0x000fc80000000f00 */
[----:B------:R-:W-:Y:S04]  /*1a500*/  WARPSYNC R179 ;  /* 0x000000b300007348 */ /* 0x000fe80003800000 */
[----:B------:R1:W2:Y:S02]  /*1a510*/  SHFL.IDX PT, R30, R31, R2, R30 ;  /* 0x000000021f1e7389 */ /* 0x0002a400000e001e */
[----:B-1----:R-:W-:Y:S02]  /*1a520*/  MOV R2, R3 ;  /* 0x0000000300027202 */ /* 0x002fe40000000f00 */
[----:B------:R-:W-:-:S04]  /*1a530*/  MOV R3, 0x0 ;  /* 0x0000000000037802 */ /* 0x000fc80000000f00 */
[----:B--2---:R-:W-:Y:S05]  /*1a540*/  RET.REL.NODEC R2 `(_ZN7cutlass13device_kernelIN5flash19enable_sm80_to_sm89INS1_16FlashAttnFwdSm80INS1_25CollectiveMainloopFwdSm80ILi8ELi2ELb0EN4cute5tupleIJNS5_1CILi128EEENS7_ILi64EEENS7_ILi192EEEEEELi192ENS_6half_tEfNS_4arch4Sm80ELb0ELb1ELb1ELb1ELb1ELb0ELb1ELb1EEENS1_21CollectiveEpilogueFwdINS6_IJS8_SA_S9_EEENS6_IJNS7_ILi1EEESI_SI_EEESC_SE_Li256ELb1ELb1ELb1ELb0EEENS1_36VarlenDynamicPersistentTileSchedulerILi128ELi64ELi256ELi256ELb1ELb1ELb0ELb1ELb0ELb1EEEEEEEEEvNT_6ParamsE) ;  /* 0xfffe5ab002007950 */ /* 0x004fea0003c3ffff */
        .weak           $__internal_36_$__cuda_sm70_shflsync_up_p
        .type           $__internal_36_$__cuda_sm70_shflsync_up_p,@function
        .size           $__internal_36_$__cuda_sm70_shflsync_up_p,($__internal_37_$__cuda_sm70_votesync_ballot - $__internal_36_$__cuda_sm70_shflsync_up_p)
$__internal_36_$__cuda_sm70_shflsync_up_p:
[----:B------:R-:W-:Y:S02]  /*1a550*/  IMAD.MOV.U32 R4, RZ, RZ, RZ ;  /* 0x000000ffff047224 */ /* 0x000fe400078e00ff */
[----:B------:R-:W-:-:S04]  /*1a560*/  IMAD.MOV.U32 R10, RZ, RZ, -0x1 ;  /* 0xffffffffff0a7424 */ /* 0x000fc800078e00ff */
[----:B------:R-:W-:Y:S04]  /*1a570*/  WARPSYNC R10 ;  /* 0x0000000a00007348 */ /* 0x000fe80003800000 */
[----:B------:R1:W2:Y:S02]  /*1a580*/  SHFL.UP PT, R4, R0, R2, R4 ;  /* 0x0400000200047389 */ /* 0x0002a400000e0004 */
[----:B-1----:R-:W-:Y:S02]  /*1a590*/  MOV R2, R3 ;  /* 0x0000000300027202 */ /* 0x002fe40000000f00 */
[----:B------:R-:W-:-:S04]  /*1a5a0*/  MOV R3, 0x0 ;  /* 0x0000000000037802 */ /* 0x000fc80000000f00 */
[----:B--2---:R-:W-:Y:S05]  /*1a5b0*/  RET.REL.NODEC R2 `(_ZN7cutlass13device_kernelIN5flash19enable_sm80_to_sm89INS1_16FlashAttnFwdSm80INS1_25CollectiveMainloopFwdSm80ILi8ELi2ELb0EN4cute5tupleIJNS5_1CILi128EEENS7_ILi64EEENS7_ILi192EEEEEELi192ENS_6half_tEfNS_4arch4Sm80ELb0ELb1ELb1ELb1ELb1ELb0ELb1ELb1EEENS1_21CollectiveEpilogueFwdINS6_IJS8_SA_S9_EEENS6_IJNS7_ILi1EEESI_SI_EEESC_SE_Li256ELb1ELb1ELb1ELb0EEENS1_36VarlenDynamicPersistentTileSchedulerILi128ELi64ELi256ELi256ELb1ELb1ELb0ELb1ELb0ELb1EEEEEEEEEvNT_6ParamsE) ;  /* 0xfffe5a4002007950 */ /* 0x004fea0003c3ffff */
        .weak           $__internal_37_$__cuda_sm70_votesync_ballot
        .type           $__internal_37_$__cuda_sm70_votesync_ballot,@function
        .size           $__internal_37_$__cuda_sm70_votesync_ballot,(.L_x_3132 - $__internal_37_$__cuda_sm70_votesync_ballot)
$__internal_37_$__cuda_sm70_votesync_ballot:
[----:B------:R-:W-:Y:S01]  /*1a5c0*/  ISETP.NE.U32.AND P0, PT, R0, 0x1, PT ;  /* 0x000000010000780c */ /* 0x000fe20003f05070 */
[----:B------:R-:W-:-:S04]  /*1a5d0*/  IMAD.MOV.U32 R3, RZ, RZ, -0x1 ;  /* 0xffffffffff037424 */ /* 0x000fc800078e00ff */
[----:B------:R-:W-:Y:S08]  /*1a5e0*/  WARPSYNC R3 ;  /* 0x0000000300007348 */ /* 0x000ff00003800000 */
[----:B------:R-:W-:-:S04]  /*1a5f0*/  VOTE.ANY R0, PT, !P0 ;  /* 0x0000000000007806 */ /* 0x000fc800040e0100 */
[----:B------:R-:W-:Y:S01]  /*1a600*/  LOP3.LUT R0, R0, R3, RZ, 0xc0, !PT ;  /* 0x0000000300007212 */ /* 0x000fe200078ec0ff */
[----:B------:R-:W-:-:S04]  /*1a610*/  IMAD.MOV.U32 R3, RZ, RZ, 0x0 ;  /* 0x00000000ff037424 */ /* 0x000fc800078e00ff */
[----:B------:R-:W-:Y:S05]  /*1a620*/  RET.REL.NODEC R2 `(_ZN7cutlass13device_kernelIN5flash19enable_sm80_to_sm89INS1_16FlashAttnFwdSm80INS1_25CollectiveMainloopFwdSm80ILi8ELi2ELb0EN4cute5tupleIJNS5_1CILi128EEENS7_ILi64EEENS7_ILi192EEEEEELi192ENS_6half_tEfNS_4arch4Sm80ELb0ELb1ELb1ELb1ELb1ELb0ELb1ELb1EEENS1_21CollectiveEpilogueFwdINS6_IJS8_SA_S9_EEENS6_IJNS7_ILi1EEESI_SI_EEESC_SE_Li256ELb1ELb1ELb1ELb0EEENS1_36VarlenDynamicPersistentTileSchedulerILi128ELi64ELi256ELi256ELb1ELb1ELb0ELb1ELb0ELb1EEEEEEEEEvNT_6ParamsE) ;  /* 0xfffe59d002007950 */ /* 0x000fea0003c3ffff */
.L_x_2224:
        /* <DEDUP_REMOVED lines=13> */
.L_x_3132:


//--------------------- .text._ZN7cutlass13device_kernelIN5flash19enable_sm80_to_sm89INS1_16FlashAttnFwdSm80INS1_25CollectiveMainloopFwdSm80ILi8ELi2ELb0EN4cute5tupleIJNS5_1CILi128EEENS7_ILi64EEENS7_ILi192EEEEEELi192ENS_6half_tEfNS_4arch4Sm80ELb0ELb1ELb1ELb1ELb1ELb1ELb1ELb1EEENS1_21CollectiveEpilogueFwdINS6_IJS8_SA_S9_EEENS6_IJNS7_ILi1EEESI_SI_EEESC_SE_Li256ELb1ELb1ELb1ELb0EEENS1_36VarlenDynamicPersistentTileSchedulerILi128ELi64ELi256ELi256ELb1ELb1ELb0ELb1ELb0ELb1EEEEEEEEEvNT_6ParamsE --------------------------
	.section	.text._ZN7cutlass13device_kernelIN5flash19enable_sm80_to_sm89INS1_16FlashAttnFwdSm80INS1_25CollectiveMainloopFwdSm80ILi8ELi2ELb0EN4cute5tupleIJNS5_1CILi128EEENS7_ILi64EEENS7_ILi192EEEEEELi192ENS_6half_tEfNS_4arch4Sm80ELb0ELb1ELb1ELb1ELb1ELb1ELb1ELb1EEENS1_21CollectiveEpilogueFwdINS6_IJS8_SA_S9_EEENS6_IJNS7_ILi1EEESI_SI_EEESC_SE_Li256ELb1ELb1ELb1ELb0EEENS1_36VarlenDynamicPersistentTileSchedulerILi128ELi64ELi256ELi256ELb1ELb1ELb0ELb1ELb0ELb1EEEEEEEEEvNT_6ParamsE,"ax",@progbits
	.sectioninfo	@"SHI_REGISTERS=255"
	.align	128
.text._ZN7cutlass13device_kernelIN5flash19enable_sm80_to_sm89INS1_16FlashAttnFwdSm80INS1_25CollectiveMainloopFwdSm80ILi8ELi2ELb0EN4cute5tupleIJNS5_1CILi128EEENS7_ILi64EEENS7_ILi192EEEEEELi192ENS_6half_tEfNS_4arch4Sm80ELb0ELb1ELb1ELb1ELb1ELb1ELb1ELb1EEENS1_21CollectiveEpilogueFwdINS6_IJS8_SA_S9_EEENS6_IJNS7_ILi1EEESI_SI_EEESC_SE_Li256ELb1ELb1ELb1ELb0EEENS1_36VarlenDynamicPersistentTileSchedulerILi128ELi64ELi256ELi256ELb1ELb1ELb0ELb1ELb0ELb1EEEEEEEEEvNT_6ParamsE:
        .type           _ZN7cutlass13device_kernelIN5flash19enable_sm80_to_sm89INS1_16FlashAttnFwdSm80INS1_25CollectiveMainloopFwdSm80ILi8ELi2ELb0EN4cute5tupleIJNS5_1CILi128EEENS7_ILi64EEENS7_ILi192EEEEEELi192ENS_6half_tEfNS_4arch4Sm80ELb0ELb1ELb1ELb1ELb1ELb1ELb1ELb1EEENS1_21CollectiveEpilogueFwdINS6_IJS8_SA_S9_EEENS6_IJNS7_ILi1EEESI_SI_EEESC_SE_Li256ELb1ELb1ELb1ELb0EEENS1_36VarlenDynamicPersistentTileSchedulerILi128ELi64ELi256ELi256ELb1ELb1ELb0ELb1ELb0ELb1EEEEEEEEEvNT_6ParamsE,@function
        .size           _ZN7cutlass13device_kernelIN5flash19enable_sm80_to_sm89INS1_16FlashAttnFwdSm80INS1_25CollectiveMainloopFwdSm80ILi8ELi2ELb0EN4cute5tupleIJNS5_1CILi128EEENS7_ILi64EEENS7_ILi192EEEEEELi192ENS_6half_tEfNS_4arch4Sm80ELb0ELb1ELb1ELb1ELb1ELb1ELb1ELb1EEENS1_21CollectiveEpilogueFwdINS6_IJS8_SA_S9_EEENS6_IJNS7_ILi1EEESI_SI_EEESC_SE_Li256ELb1ELb1ELb1ELb0EEENS1_36VarlenDynamicPersistentTileSchedulerILi128ELi64ELi256ELi256ELb1ELb1ELb0ELb1ELb0ELb1EEEEEEEEEvNT_6ParamsE,(.L_x_3137 - _ZN7cutlass13device_kernelIN5flash19enable_sm80_to_sm89INS1_16FlashAttnFwdSm80INS1_25CollectiveMainloopFwdSm80ILi8ELi2ELb0EN4cute5tupleIJNS5_1CILi128EEENS7_ILi64EEENS7_ILi192EEEEEELi192ENS_6half_tEfNS_4arch4Sm80ELb0ELb1ELb1ELb1ELb1ELb1ELb1ELb1EEENS1_21CollectiveEpilogueFwdINS6_IJS8_SA_S9_EEENS6_IJNS7_ILi1EEESI_SI_EEESC_SE_Li256ELb1ELb1ELb1ELb0EEENS1_36VarlenDynamicPersistentTileSchedulerILi128ELi64ELi256ELi256ELb1ELb1ELb0ELb1ELb0ELb1EEEEEEEEEvNT_6ParamsE)
        .other          _ZN7cutlass13device_kernelIN5flash19enable_sm80_to_sm89INS1_16FlashAttnFwdSm80INS1_25CollectiveMainloopFwdSm80ILi8ELi2ELb0EN4cute5tupleIJNS5_1CILi128EEENS7_ILi64EEENS7_ILi192EEEEEELi192ENS_6half_tEfNS_4arch4Sm80ELb0ELb1ELb1ELb1ELb1ELb1ELb1ELb1EEENS1_21CollectiveEpilogueFwdINS6_IJS8_SA_S9_EEENS6_IJNS7_ILi1EEESI_SI_EEESC_SE_Li256ELb1ELb1ELb1ELb0EEENS1_36VarlenDynamicPersistentTileSchedulerILi128ELi64ELi256ELi256ELb1ELb1ELb0ELb1ELb0ELb1EEEEEEEEEvNT_6ParamsE,@"STO_CUDA_ENTRY STV_DEFAULT"
_ZN7cutlass13device_kernelIN5flash19enable_sm80_to_sm89INS1_16FlashAttnFwdSm80INS1_25CollectiveMainloopFwdSm80ILi8ELi2ELb0EN4cute5tupleIJNS5_1CILi128EEENS7_ILi64EEENS7_ILi192EEEEEELi192ENS_6half_tEfNS_4arch4Sm80ELb0ELb1ELb1ELb1ELb1ELb1ELb1ELb1EEENS1_21CollectiveEpilogueFwdINS6_IJS8_SA_S9_EEENS6_IJNS7_ILi1EEESI_SI_EEESC_SE_Li256ELb1ELb1ELb1ELb0EEENS1_36VarlenDynamicPersistentTileSchedulerILi128ELi64ELi256ELi256ELb1ELb1ELb0ELb1ELb0ELb1EEEEEEEEEvNT_6ParamsE:
        /* <DEDUP_REMOVED lines=52> */
.L_x_2230:
        /* <DEDUP_REMOVED lines=16> */
.L_x_2490:
        /* <DEDUP_REMOVED lines=16> */
.L_x_2491:
[----:B---3--:R-:W-:-:S05]  /*0540*/  IMAD R0, R0, c[0x0][0x538], RZ ;  /* 0x00014e0000007a24 */ /* 0x008fca00078e02ff */
[----:B------:R-:W-:-:S04]  /*0550*/  IADD3 R6, R0, R6, RZ ;  /* 0x0000000600067210 */ /* 0x000fc80007ffe0ff */
[----:B------:R-:W-:-:S13]  /*0560*/  ISETP.GT.AND P0, PT, R6, UR4, PT ;  /* 0x0000000406007c0c */ /* 0x000fda000bf04270 */
[----:B-12---:R-:W-:Y:S05]  /*0570*/  @!P0 BRA `(.L_x_2230) ;  /* 0xfffffdc000008947 */ /* 0x006fea000383ffff */
.L_x_2226:
[----:B------:R-:W-:-:S05]  /*0580*/  IADD3 R10, -R0, R6, RZ ;  /* 0x00000006000a7210 */ /* 0x000fca0007ffe1ff */
[----:B------:R-:W-:-:S05]  /*0590*/  IMAD R0, R4, c[0x0][0x538], R10 ;  /* 0x00014e0004007a24 */ /* 0x000fca00078e020a */
[----:B------:R-:W-:Y:S01]  /*05a0*/  ISETP.GT.AND P0, PT, R0, UR4, PT ;  /* 0x0000000400007c0c */ /* 0x000fe2000bf04270 */
[----:B------:R-:W-:-:S12]  /*05b0*/  BRA.DIV ~URZ, `(.L_x_2231) ;  /* 0x00023ec27f007947 */ /* 0x000fd8000b800000 */
[----:B------:R-:W-:-:S04]  /*05c0*/  VOTE.ANY R6, PT, !P0 ;  /* 0x0000000000067806 */ /* 0x000fc800040e0100 */
.L_x_2492:
[----:B------:R-:W2:Y:S02]  /*05d0*/  POPC R0, R6 ;  /* 0x0000000600007309 */ /* 0x000ea40000000000 */
[----:B-12---:R-:W-:Y:S01]  /*05e0*/  IADD3 R239, R0, R7, RZ ;  /* 0x0000000700ef7210 */ /* 0x006fe20007ffe0ff */
[----:B------:R-:W-:Y:S05]  /*05f0*/  BRA.DIV ~URZ, `(.L_x_2232) ;  /* 0x00023ed27f007947 */ /* 0x000fea000b800000 */
[----:B------:R1:W2:Y:S01]  /*0600*/  SHFL.IDX PT, R12, R9, R0, 0x1f ;  /* 0x00001f00090c7589 */ /* 0x0002a200000e0000 */
[----:B------:R-:W-:-:S03]  /*0610*/  MOV R5, RZ ;  /* 0x000000ff00057202 */ /* 0x000fc60000000f00 */
[----:B------:R1:W3:Y:S04]  /*0620*/  SHFL.IDX PT, R9, R8, R0, 0x1f ;  /* 0x00001f0008097589 */ /* 0x0002e800000e0000 */
.L_x_2493:
[----:B------:R-:W-:Y:S01]  /*0630*/  ISETP.NE.AND P0, PT, R6, RZ, PT ;  /* 0x000000ff0600720c */ /* 0x000fe20003f05270 */
[----:B------:R-:W-:-:S12]  /*0640*/  BSSY B0, `(.L_x_2233) ;  /* 0x0000005000007945 */ /* 0x000fd80003800000 */
[----:B------:R-:W-:Y:S05]  /*0650*/  @!P0 BRA `(.L_x_2234) ;  /* 0x0000003000008947 */ /* 0x000fea0003800000 */
[----:B-1----:R-:W-:Y:S01]  /*0660*/  IADD3 R0, R0, -0x1, RZ ;  /* 0xffffffff00007810 */ /* 0x002fe20007ffe0ff */
[----:B------:R-:W-:Y:S05]  /*0670*/  BRA.DIV ~URZ, `(.L_x_2235) ;  /* 0x00023f327f007947 */ /* 0x000fea000b800000 */
[----:B------:R1:W4:Y:S02]  /*0680*/  SHFL.IDX PT, R5, R4, R0, 0x1f ;  /* 0x00001f0004057589 */ /* 0x00032400000e0000 */
.L_x_2234:
[----:B------:R-:W-:Y:S05]  /*0690*/  BSYNC B0 ;  /* 0x0000000000007941 */ /* 0x000fea0003800000 */
.L_x_2233:
        /* <DEDUP_REMOVED lines=67> */
.L_x_2237:
        /* <DEDUP_REMOVED lines=68> */
.L_x_2238:
[----:B------:R-:W-:Y:S05]  /*0f10*/  BSYNC B0 ;  /* 0x0000000000007941 */ /* 0x000fea0003800000 */
.L_x_2236:
[----:B------:R-:W-:-:S04]  /*0f20*/  LOP3.LUT R0, RZ, R0, RZ, 0x33, !PT ;  /* 0x00000000ff007212 */ /* 0x000fc800078e33ff */
[----:B------:R-:W-:Y:S01]  /*0f30*/  IADD3 R237, R0, R12, RZ ;  /* 0x0000000c00ed7210 */ /* 0x000fe20007ffe0ff */
[----:B------:R-:W-:Y:S05]  /*0f40*/  BRA `(.L_x_2239) ;  /* 0x0000004000007947 */ /* 0x000fea0003800000 */
.L_x_2227:
[----:B-1----:R-:W-:Y:S01]  /*0f50*/  IMAD.MOV.U32 R237, RZ, RZ, RZ ;  /* 0x000000ffffed7224 */ /* 0x002fe200078e00ff */
[----:B------:R-:W-:Y:S01]  /*0f60*/  MOV R238, RZ ;  /* 0x000000ff00ee7202 */ /* 0x000fe20000000f00 */
[----:B------:R-:W-:Y:S01]  /*0f70*/  IMAD.U32 R236, RZ, RZ, UR4 ;  /* 0x00000004ffec7e24 */ /* 0x000fe2000f8e00ff */
[----:B------:R-:W-:Y:S02]  /*0f80*/  MOV R239, c[0x0][0x53c] ;  /* 0x00014f0000ef7a02 */ /* 0x000fe40000000f00 */
.L_x_2239:
[----:B------:R-:W-:Y:S01]  /*0f90*/  ISETP.NE.AND P0, PT, R13, RZ, PT ;  /* 0x000000ff0d00720c */ /* 0x000fe20003f05270 */
[----:B------:R-:W-:-:S12]  /*0fa0*/  WARPSYNC 0xffffffff ;  /* 0xffffffff00007948 */ /* 0x000fd80003800000 */
[----:B------:R1:W-:Y:S04]  /*0fb0*/  @!P0 STS.128 [0x24100], R236 ;  /* 0x024100ecff008388 */ /* 0x0003e80000000c00 */
[----:B------:R-:W-:Y:S06]  /*0fc0*/  BAR.ARV 0x5, 0x100 ;  /* 0x0144000000007b1d */ /* 0x000fec0000002000 */
.L_x_2225:
        /* <DEDUP_REMOVED lines=8> */
[-C--:B------:R-:W-:Y:S02]  /*1050*/  LEA.HI R11, R12, R14.reuse, RZ, 0x3 ;  /* 0x0000000e0c0b7211 */ /* 0x080fe400078f18ff */
[----:B------:R-:W-:Y:S02]  /*1060*/  LOP3.LUT R0, R2, 0xfffffff0, RZ, 0xc0, !PT ;  /* 0xfffffff002007812 */ /* 0x000fe400078ec0ff */
[----:B------:R-:W-:Y:S02]  /*1070*/  SHF.R.S32.HI R232, RZ, 0x3, R11 ;  /* 0x00000003ffe87819 */ /* 0x000fe4000001140b */
[----:B------:R-:W-:Y:S01]  /*1080*/  LOP3.LUT R4, R11, 0xfffffff8, RZ, 0xc0, !PT ;  /* 0xfffffff80b047812 */ /* 0x000fe200078ec0ff */
[----:B------:R-:W-:Y:S01]  /*1090*/  IMAD.IADD R0, R14, 0x1, -R0 ;  /* 0x000000010e007824 */ /* 0x000fe200078e0a00 */
[----:B------:R-:W-:Y:S01]  /*10a0*/  SHF.R.S32.HI R3, RZ, 0x4, R2 ;  /* 0x00000004ff037819 */ /* 0x000fe20000011402 */
[----:B------:R-:W-:Y:S01]  /*10b0*/  IMAD.SHL.U32 R5, R232, 0x40, RZ ;  /* 0x00000040e8057824 */ /* 0x000fe200078e00ff */
[----:B------:R-:W-:Y:S01]  /*10c0*/  LEA.HI R8, R12, R14, RZ, 0x6 ;  /* 0x0000000e0c087211 */ /* 0x000fe200078f30ff */
[----:B------:R-:W-:Y:S01]  /*10d0*/  IMAD.IADD R217, R14, 0x1, -R4 ;  /* 0x000000010ed97824 */ /* 0x000fe200078e0a04 */
[----:B------:R-:W-:-:S02]  /*10e0*/  SHF.R.S32.HI R6, RZ, 0x1f, R0 ;  /* 0x0000001fff067819 */ /* 0x000fc40000011400 */
[----:B------:R-:W-:Y:S01]  /*10f0*/  LEA.HI R4, R2, R3, RZ, 0x1 ;  /* 0x0000000302047211 */ /* 0x000fe200078f08ff */
[----:B------:R-:W-:Y:S01]  /*1100*/  IMAD.SHL.U32 R200, R217, 0x8, RZ ;  /* 0x00000008d9c87824 */ /* 0x000fe200078e00ff */
[----:B------:R-:W-:Y:S02]  /*1110*/  LEA.HI R13, R6, R0, RZ, 0x3 ;  /* 0x00000000060d7211 */ /* 0x000fe400078f18ff */
[----:B------:R-:W-:Y:S02]  /*1120*/  LOP3.LUT R2, R5, 0x1c0, RZ, 0xc0, !PT ;  /* 0x000001c005027812 */ /* 0x000fe400078ec0ff */
[----:B------:R-:W-:Y:S02]  /*1130*/  LOP3.LUT R6, R4, 0xfffffffe, RZ, 0xc0, !PT ;  /* 0xfffffffe04067812 */ /* 0x000fe400078ec0ff */
[----:B------:R-:W-:Y:S02]  /*1140*/  SHF.R.U32.HI R5, RZ, 0x3, R2 ;  /* 0x00000003ff057819 */ /* 0x000fe40000011602 */
[----:B------:R-:W-:Y:S01]  /*1150*/  LOP3.LUT R4, R13, 0xfffffff8, RZ, 0xc0, !PT ;  /* 0xfffffff80d047812 */ /* 0x000fe200078ec0ff */
[----:B------:R-:W-:Y:S01]  /*1160*/  IMAD.IADD R9, R3, 0x1, -R6 ;  /* 0x0000000103097824 */ /* 0x000fe200078e0a06 */
[----:B------:R-:W-:-:S02]  /*1170*/  LOP3.LUT R2, R2, 0x38, R200, 0xf8, !PT ;  /* 0x0000003802027812 */ /* 0x000fc400078ef8c8 */
[----:B------:R-:W-:Y:S01]  /*1180*/  LEA.HI R3, R12, R14, RZ, 0x5 ;  /* 0x0000000e0c037211 */ /* 0x000fe200078f28ff */
[----:B------:R-:W-:Y:S01]  /*1190*/  IMAD.IADD R6, R0, 0x1, -R4 ;  /* 0x0000000100067824 */ /* 0x000fe200078e0a04 */
[----:B------:R-:W-:Y:S01]  /*11a0*/  LOP3.LUT R7, R2, R5, RZ, 0x3c, !PT ;  /* 0x0000000502077212 */ /* 0x000fe200078e3cff */
[----:B------:R-:W-:Y:S01]  /*11b0*/  IMAD.SHL.U32 R0, R217, 0x40, RZ ;  /* 0x00000040d9007824 */ /* 0x000fe200078e00ff */
[----:B------:R-:W-:Y:S02]  /*11c0*/  LOP3.LUT R2, R3, 0xffffffe0, RZ, 0xc0, !PT ;  /* 0xffffffe003027812 */ /* 0x000fe400078ec0ff */
[--C-:B------:R-:W-:Y:S02]  /*11d0*/  SHF.R.S32.HI R10, RZ, 0x5, R3.reuse ;  /* 0x00000005ff0a7819 */ /* 0x100fe40000011403 */
[----:B------:R-:W-:Y:S01]  /*11e0*/  LOP3.LUT R0, R0, 0x1c0, RZ, 0xc0, !PT ;  /* 0x000001c000007812 */ /* 0x000fe200078ec0ff */
[----:B------:R-:W-:Y:S01]  /*11f0*/  IMAD.IADD R19, R14, 0x1, -R2 ;  /* 0x000000010e137824 */ /* 0x000fe200078e0a02 */
[----:B------:R-:W-:Y:S01]  /*1200*/  SHF.R.S32.HI R3, RZ, 0x1f, R3 ;  /* 0x0000001fff037819 */ /* 0x000fe20000011403 */
[----:B------:R-:W-:Y:S01]  /*1210*/  IMAD.SHL.U32 R151, R10, 0x200, RZ ;  /* 0x000002000a977824 */ /* 0x000fe200078e00ff */
[----:B------:R-:W-:-:S02]  /*1220*/  LOP3.LUT R5, R0, 0x8, R11, 0xf8, !PT ;  /* 0x0000000800057812 */ /* 0x000fc400078ef80b */
[----:B------:R-:W-:Y:S01]  /*1230*/  LEA.HI R2, R3, R10, RZ, 0x3 ;  /* 0x0000000a03027211 */ /* 0x000fe200078f18ff */
[----:B------:R-:W-:Y:S01]  /*1240*/  IMAD.SHL.U32 R3, R8, 0x8, RZ ;  /* 0x0000000808037824 */ /* 0x000fe200078e00ff */
[----:B------:R-:W-:Y:S02]  /*1250*/  SHF.R.S32.HI R11, RZ, 0x1f, R19 ;  /* 0x0000001fff0b7819 */ /* 0x000fe40000011413 */
[----:B------:R-:W-:Y:S02]  /*1260*/  SHF.R.U32.HI R4, RZ, 0x3, R0 ;  /* 0x00000003ff047819 */ /* 0x000fe40000011600 */
[----:B------:R-:W-:Y:S02]  /*1270*/  LOP3.LUT R0, R2, 0xffffff8, RZ, 0xc0, !PT ;  /* 0x0ffffff802007812 */ /* 0x000fe400078ec0ff */
[----:B------:R-:W-:Y:S02]  /*1280*/  LEA.HI R11, R11, R19, RZ, 0x2 ;  /* 0x000000130b0b7211 */ /* 0x000fe400078f10ff */
[----:B------:R-:W-:Y:S01]  /*1290*/  LOP3.LUT R144, R7, 0x7ffffe00, R3, 0xf8, !PT ;  /* 0x7ffffe0007907812 */ /* 0x000fe200078ef803 */
[----:B------:R-:W-:Y:S01]  /*12a0*/  IMAD.IADD R3, R10, 0x1, -R0 ;  /* 0x000000010a037824 */ /* 0x000fe200078e0a00 */
[----:B------:R-:W-:Y:S01]  /*12b0*/  SHF.R.S32.HI R2, RZ, 0x2, R11 ;  /* 0x00000002ff027819 */ /* 0x000fe2000001140b */
[----:B------:R-:W-:Y:S01]  /*12c0*/  IMAD.SHL.U32 R0, R6, 0x40, RZ ;  /* 0x0000004006007824 */ /* 0x000fe200078e00ff */
[----:B------:R-:W-:Y:S01]  /*12d0*/  LEA.HI R7, R12, R14, RZ, 0x2 ;  /* 0x0000000e0c077211 */ /* 0x000fe200078f10ff */
[----:B------:R-:W-:Y:S01]  /*12e0*/  IMAD.SHL.U32 R10, R10, 0x400, RZ ;  /* 0x000004000a0a7824 */ /* 0x000fe200078e00ff */
[----:B------:R-:W-:Y:S01]  /*12f0*/  LOP3.LUT R8, R5, R4, RZ, 0x3c, !PT ;  /* 0x0000000405087212 */ /* 0x000fe200078e3cff */
[----:B------:R-:W-:Y:S01]  /*1300*/  IMAD R18, R3, 0x10, R2 ;  /* 0x0000001003127824 */ /* 0x000fe200078e0202 */
[----:B------:R-:W-:Y:S01]  /*1310*/  LOP3.LUT R2, R7, 0xfffffffc, RZ, 0xc0, !PT ;  /* 0xfffffffc07027812 */ /* 0x000fe200078ec0ff */
[----:B------:R-:W-:Y:S01]  /*1320*/  IMAD.SHL.U32 R4, R9, 0x8, RZ ;  /* 0x0000000809047824 */ /* 0x000fe200078e00ff */
[----:B------:R-:W-:Y:S01]  /*1330*/  LOP3.LUT R0, R0, 0x1c0, RZ, 0xc0, !PT ;  /* 0x000001c000007812 */ /* 0x000fe200078ec0ff */
[----:B------:R-:W-:Y:S01]  /*1340*/  IMAD.SHL.U32 R144, R144, 0x2, RZ ;  /* 0x0000000290907824 */ /* 0x000fe200078e00ff */
[--C-:B------:R-:W-:Y:S01]  /*1350*/  SHF.R.S32.HI R216, RZ, 0x2, R7.reuse ;  /* 0x00000002ffd87819 */ /* 0x100fe20000011407 */
[----:B------:R-:W-:Y:S01]  /*1360*/  IMAD.IADD R241, R14, 0x1, -R2 ;  /* 0x000000010ef17824 */ /* 0x000fe200078e0a02 */
[----:B------:R-:W-:Y:S01]  /*1370*/  SHF.R.S32.HI R3, RZ, 0x1f, R7 ;  /* 0x0000001fff037819 */ /* 0x000fe20000011407 */
[----:B------:R1:W-:Y:S01]  /*1380*/  STL [R1+0x30], R18 ;  /* 0x0000301201007387 */ /* 0x0003e20000100800 */
[----:B------:R-:W-:Y:S01]  /*1390*/  LOP3.LUT R5, R0, 0x8, R4, 0xf8, !PT ;  /* 0x0000000800057812 */ /* 0x000fe200078ef804 */
[----:B------:R-:W-:Y:S01]  /*13a0*/  IMAD.SHL.U32 R142, R241, 0x4, RZ ;  /* 0x00000004f18e7824 */ /* 0x000fe200078e00ff */
[----:B------:R-:W-:Y:S01]  /*13b0*/  SHF.R.U32.HI R4, RZ, 0x3, R0 ;  /* 0x00000003ff047819 */ /* 0x000fe20000011600 */
[----:B------:R-:W-:Y:S01]  /*13c0*/  IMAD R0, R9, 0x200, R8 ;  /* 0x0000020009007824 */ /* 0x000fe200078e0208 */
[----:B------:R-:W-:Y:S01]  /*13d0*/  LEA.HI R3, R3, R216, RZ, 0x3 ;  /* 0x000000d803037211 */ /* 0x000fe200078f18ff */
[----:B------:R-:W-:Y:S01]  /*13e0*/  IMAD.SHL.U32 R106, R241, 0x8, RZ ;  /* 0x00000008f16a7824 */ /* 0x000fe200078e00ff */
[----:B------:R-:W-:-:S02]  /*13f0*/  LOP3.LUT R9, R5, R4, RZ, 0x3c, !PT ;  /* 0x0000000405097212 */ /* 0x000fc400078e3cff */
[----:B------:R-:W-:Y:S02]  /*1400*/  IADD3 R5, R216, 0x40, RZ ;  /* 0x00000040d8057810 */ /* 0x000fe40007ffe0ff */
[----:B------:R-:W-:Y:S02]  /*1410*/  LOP3.LUT R3, R3, 0xfffffff8, RZ, 0xc0, !PT ;  /* 0xfffffff803037812 */ /* 0x000fe400078ec0ff */
[----:B------:R-:W-:Y:S01]  /*1420*/  IADD3 R146, R142, 0x20, RZ ;  /* 0x000000208e927810 */ /* 0x000fe20007ffe0ff */
[----:B------:R-:W-:Y:S01]  /*1430*/  IMAD.SHL.U32 R2, R5, 0x40, RZ ;  /* 0x0000004005027824 */ /* 0x000fe200078e00ff */
[----:B------:R-:W-:Y:S01]  /*1440*/  SHF.R.S32.HI R4, RZ, 0x1f, R5 ;  /* 0x0000001fff047819 */ /* 0x000fe20000011405 */
[----:B------:R-:W-:Y:S01]  /*1450*/  IMAD.IADD R242, R216, 0x1, -R3 ;  /* 0x00000001d8f27824 */ /* 0x000fe200078e0a03 */
[C---:B------:R-:W-:Y:S01]  /*1460*/  IADD3 R145, R142.reuse, 0x40, RZ ;  /* 0x000000408e917810 */ /* 0x040fe20007ffe0ff */
[----:B------:R-:W-:Y:S01]  /*1470*/  IMAD.IADD R141, R142, 0x1, R146 ;  /* 0x000000018e8d7824 */ /* 0x000fe200078e0292 */
[----:B------:R-:W-:Y:S01]  /*1480*/  LEA.HI R3, R4, R5, RZ, 0x3 ;  /* 0x0000000504037211 */ /* 0x000fe200078f18ff */
[----:B------:R-:W-:Y:S01]  /*1490*/  IMAD.SHL.U32 R4, R242, 0x40, RZ ;  /* 0x00000040f2047824 */ /* 0x000fe200078e00ff */
[----:B------:R-:W-:Y:S01]  /*14a0*/  LOP3.LUT R20, R2, 0x1c0, RZ, 0xc0, !PT ;  /* 0x000001c002147812 */ /* 0x000fe200078ec0ff */
[----:B------:R-:W-:Y:S01]  /*14b0*/  IMAD.IADD R140, R142, 0x1, R145 ;  /* 0x000000018e8c7824 */ /* 0x000fe200078e0291 */
[----:B------:R-:W-:Y:S01]  /*14c0*/  SHF.R.S32.HI R2, RZ, 0x1f, R141 ;  /* 0x0000001fff027819 */ /* 0x000fe2000001148d */
[----:B------:R-:W-:Y:S01]  /*14d0*/  IMAD.SHL.U32 R3, R3, 0x40, RZ ;  /* 0x0000004003037824 */ /* 0x000fe200078e00ff */
[----:B------:R-:W-:-:S02]  /*14e0*/  LOP3.LUT R229, R4, 0x1c0, RZ, 0xc0, !PT ;  /* 0x000001c004e57812 */ /* 0x000fc400078ec0ff */
[CC--:B------:R-:W-:Y:S02]  /*14f0*/  LEA.HI R4, R2.reuse, R141.reuse, RZ, 0x6 ;  /* 0x0000008d02047211 */ /* 0x0c0fe400078f30ff */
[----:B------:R-:W-:Y:S02]  /*1500*/  LEA.HI R8, R2, R141, RZ, 0x3 ;  /* 0x0000008d02087211 */ /* 0x000fe400078f18ff */
[----:B------:R-:W-:Y:S01]  /*1510*/  LOP3.LUT R16, R3, 0xfffffe00, RZ, 0xc0, !PT ;  /* 0xfffffe0003107812 */ /* 0x000fe200078ec0ff */
[----:B------:R-:W-:Y:S01]  /*1520*/  IMAD.SHL.U32 R2, R4, 0x80, RZ ;  /* 0x0000008004027824 */ /* 0x000fe200078e00ff */
[----:B------:R-:W-:Y:S02]  /*1530*/  SHF.R.U32.HI R150, RZ, 0x3, R229 ;  /* 0x00000003ff967819 */ /* 0x000fe400000116e5 */
[----:B------:R-:W-:Y:S01]  /*1540*/  LOP3.LUT R5, R229, 0x38, R8, 0xf8, !PT ;  /* 0x00000038e5057812 */ /* 0x000fe200078ef808 */
[----:B------:R-:W-:Y:S01]  /*1550*/  STL [R1], R16 ;  /* 0x0000001001007387 */ /* 0x000fe20000100800 */
[----:B------:R-:W-:-:S02]  /*1560*/  SHF.R.U32.HI R17, RZ, 0x3, R20 ;  /* 0x00000003ff117819 */ /* 0x000fc40000011614 */
[----:B------:R-:W-:Y:S02]  /*1570*/  LOP3.LUT R4, R20, 0x38, R8, 0xf8, !PT ;  /* 0x0000003814047812 */ /* 0x000fe400078ef808 */
[----:B------:R-:W-:Y:S02]  /*1580*/  SHF.R.S32.HI R3, RZ, 0x1f, R140 ;  /* 0x0000001fff037819 */ /* 0x000fe4000001148c */
[----:B------:R-:W-:Y:S02]  /*1590*/  R2P PR, R6, 0x6 ;  /* 0x0000000606007804 */ /* 0x000fe40000000000 */
[----:B------:R-:W-:Y:S02]  /*15a0*/  LOP3.LUT R6, R5, R150, RZ, 0x3c, !PT ;  /* 0x0000009605067212 */ /* 0x000fe400078e3cff */
[----:B------:R-:W-:Y:S02]  /*15b0*/  LOP3.LUT R2, R2, 0xffffe000, RZ, 0xc0, !PT ;  /* 0xffffe00002027812 */ /* 0x000fe400078ec0ff */
[----:B------:R-:W-:-:S02]  /*15c0*/  LOP3.LUT R4, R4, R17, RZ, 0x3c, !PT ;  /* 0x0000001104047212 */ /* 0x000fc400078e3cff */
[CC--:B------:R-:W-:Y:S02]  /*15d0*/  LEA.HI R5, R3.reuse, R140.reuse, RZ, 0x6 ;  /* 0x0000008c03057211 */ /* 0x0c0fe400078f30ff */
[----:B------:R-:W-:Y:S02]  /*15e0*/  LEA.HI R7, R3, R140, RZ, 0x3 ;  /* 0x0000008c03077211 */ /* 0x000fe400078f18ff */
[-C--:B------:R-:W-:Y:S01]  /*15f0*/  IADD3 R15, R6, R2.reuse, R151 ;  /* 0x00000002060f7210 */ /* 0x080fe20007ffe097 */
[----:B------:R-:W-:Y:S01]  /*1600*/  IMAD.SHL.U32 R6, R13, 0x40, RZ ;  /* 0x000000400d067824 */ /* 0x000fe200078e00ff */
[----:B------:R-:W-:Y:S01]  /*1610*/  IADD3 R14, R4, R2, R16 ;  /* 0x00000002040e7210 */ /* 0x000fe20007ffe010 */
[----:B------:R-:W-:Y:S01]  /*1620*/  IMAD.SHL.U32 R2, R5, 0x80, RZ ;  /* 0x0000008005027824 */ /* 0x000fe200078e00ff */
[--C-:B------:R-:W-:Y:S02]  /*1630*/  LOP3.LUT R4, R229, 0x38, R7.reuse, 0xf8, !PT ;  /* 0x00000038e5047812 */ /* 0x100fe400078ef807 */
[----:B------:R-:W-:-:S02]  /*1640*/  LOP3.LUT R3, R20, 0x38, R7, 0xf8, !PT ;  /* 0x0000003814037812 */ /* 0x000fc400078ef807 */
[----:B------:R-:W-:Y:S02]  /*1650*/  LOP3.LUT R2, R2, 0xffffe000, RZ, 0xc0, !PT ;  /* 0xffffe00002027812 */ /* 0x000fe400078ec0ff */
[----:B------:R-:W-:Y:S02]  /*1660*/  LOP3.LUT R5, R4, R150, RZ, 0x3c, !PT ;  /* 0x0000009604057212 */ /* 0x000fe400078e3cff */
[----:B------:R-:W-:Y:S02]  /*1670*/  LOP3.LUT R4, R3, R17, RZ, 0x3c, !PT ;  /* 0x0000001103047212 */ /* 0x000fe400078e3cff */
[----:B------:R-:W-:Y:S02]  /*1680*/  IADD3 R13, R5, R2, R151 ;  /* 0x00000002050d7210 */ /* 0x000fe40007ffe097 */
[----:B------:R-:W-:Y:S02]  /*1690*/  LEA.HI R5, R241, R241, RZ, 0x1 ;  /* 0x000000f1f1057211 */ /* 0x000fe400078f08ff */
[----:B------:R-:W-:Y:S01]  /*16a0*/  LOP3.LUT R3, R6, 0xfffffe00, RZ, 0xc0, !PT ;  /* 0xfffffe0006037812 */ /* 0x000fe200078ec0ff */
[----:B------:R-:W-:Y:S01]  /*16b0*/  IMAD R6, R217, 0x20, R232 ;  /* 0x00000020d9067824 */ /* 0x000fe200078e02e8 */
[----:B------:R-:W-:-:S02]  /*16c0*/  LOP3.LUT R6, R11, 0x7ffffffc, RZ, 0xc0, !PT ;  /* 0x7ffffffc0b067812 */ /* 0x000fc400078ec0ff */
[----:B------:R-:W-:Y:S01]  /*16d0*/  IADD3 R12, R4, R2, R16 ;  /* 0x00000002040c7210 */ /* 0x000fe20007ffe010 */
[----:B------:R-:W-:Y:S01]  /*16e0*/  IMAD.MOV.U32 R4, RZ, RZ, 0x20 ;  /* 0x00000020ff047424 */ /* 0x000fe200078e00ff */
[----:B------:R-:W-:Y:S01]  /*16f0*/  LOP3.LUT R5, R5, 0x1ffffffe, RZ, 0xc0, !PT ;  /* 0x1ffffffe05057812 */ /* 0x000fe200078ec0ff */
[----:B------:R-:W-:Y:S01]  /*1700*/  IMAD.IADD R6, R19, 0x1, -R6 ;  /* 0x0000000113067824 */ /* 0x000fe200078e0a06 */
[----:B------:R-:W-:Y:S02]  /*1710*/  IADD3 R149, R142, 0x10, RZ ;  /* 0x000000108e957810 */ /* 0x000fe40007ffe0ff */
[-C--:B------:R-:W-:Y:S01]  /*1720*/  IADD3 R2, R9, R3.reuse, R10 ;  /* 0x0000000309027210 */ /* 0x080fe20007ffe00a */
[----:B------:R-:W-:Y:S01]  /*1730*/  IMAD.IADD R5, R241, 0x1, -R5 ;  /* 0x00000001f1057824 */ /* 0x000fe200078e0a05 */
[----:B------:R-:W-:Y:S01]  /*1740*/  LOP3.LUT R3, R9, R3, RZ, 0xfc, !PT ;  /* 0x0000000309037212 */ /* 0x000fe200078efcff */
[----:B------:R-:W-:Y:S01]  /*1750*/  IMAD.SHL.U32 R214, R6, 0x2, RZ ;  /* 0x0000000206d67824 */ /* 0x000fe200078e00ff */
[----:B------:R-:W-:Y:S01]  /*1760*/  LOP3.LUT R9, R20, 0x38, R106, 0xf8, !PT ;  /* 0x0000003814097812 */ /* 0x000fe200078ef86a */
[----:B------:R-:W-:Y:S01]  /*1770*/  IMAD R240, R5, 0x8, R18 ;  /* 0x0000000805f07824 */ /* 0x000fe200078e0212 */
[----:B------:R-:W-:Y:S01]  /*1780*/  SHF.R.S32.HI R20, RZ, 0x1f, R149 ;  /* 0x0000001fff147819 */ /* 0x000fe20000011495 */
[----:B------:R-:W-:Y:S01]  /*1790*/  IMAD.MOV.U32 R10, RZ, RZ, 0x40 ;  /* 0x00000040ff0a7424 */ /* 0x000fe200078e00ff */
[----:B------:R-:W-:-:S02]  /*17a0*/  IADD3 R148, R142, 0x30, RZ ;  /* 0x000000308e947810 */ /* 0x000fc40007ffe0ff */
[----:B------:R-:W-:Y:S01]  /*17b0*/  SHF.R.S32.HI R11, RZ, 0x1f, R146 ;  /* 0x0000001fff0b7819 */ /* 0x000fe20000011492 */
[----:B------:R2:W-:Y:S01]  /*17c0*/  STL [R1+0x14], R20 ;  /* 0x0000141401007387 */ /* 0x0005e20000100800 */
[----:B------:R-:W-:Y:S02]  /*17d0*/  IADD3 R147, R142, 0x50, RZ ;  /* 0x000000508e937810 */ /* 0x000fe40007ffe0ff */
[----:B------:R-:W-:Y:S01]  /*17e0*/  SHF.R.S32.HI R21, RZ, 0x1f, R148 ;  /* 0x0000001fff157819 */ /* 0x000fe20000011494 */
[----:B------:R3:W-:Y:S01]  /*17f0*/  STL [R1+0x10], R11 ;  /* 0x0000100b01007387 */ /* 0x0007e20000100800 */
[----:B------:R-:W-:Y:S02]  /*1800*/  LOP3.LUT R5, R16, R9, R17, 0xf6, !PT ;  /* 0x0000000910057212 */ /* 0x000fe400078ef611 */
[C---:B------:R-:W-:Y:S01]  /*1810*/  IADD3 R26, R214.reuse, 0x8, RZ ;  /* 0x00000008d61a7810 */ /* 0x040fe20007ffe0ff */
[----:B------:R4:W-:Y:S01]  /*1820*/  STL [R1+0xc], R21 ;  /* 0x00000c1501007387 */ /* 0x0009e20000100800 */
[----:B------:R-:W-:-:S02]  /*1830*/  IADD3 R25, R214, 0x10, RZ ;  /* 0x00000010d6197810 */ /* 0x000fc40007ffe0ff */
[----:B------:R-:W-:Y:S02]  /*1840*/  LEA R5, R5, 0x18100, 0x1 ;  /* 0x0001810005057811 */ /* 0x000fe400078e08ff */
[C---:B------:R-:W-:Y:S02]  /*1850*/  IADD3 R24, R214.reuse, 0x18, RZ ;  /* 0x00000018d6187810 */ /* 0x040fe40007ffe0ff */
[C---:B------:R-:W-:Y:S02]  /*1860*/  IADD3 R23, R214.reuse, 0x20, RZ ;  /* 0x00000020d6177810 */ /* 0x040fe40007ffe0ff */
[C---:B------:R-:W-:Y:S02]  /*1870*/  IADD3 R22, R214.reuse, 0x28, RZ ;  /* 0x00000028d6167810 */ /* 0x040fe40007ffe0ff */
[C---:B------:R-:W-:Y:S02]  /*1880*/  IADD3 R19, R214.reuse, 0x40, RZ ;  /* 0x00000040d6137810 */ /* 0x040fe40007ffe0ff */
[----:B-1----:R-:W-:-:S02]  /*1890*/  IADD3 R18, R214, 0x48, RZ ;  /* 0x00000048d6127810 */ /* 0x002fc40007ffe0ff */
[C---:B------:R-:W-:Y:S02]  /*18a0*/  IADD3 R17, R214.reuse, 0x50, RZ ;  /* 0x00000050d6117810 */ /* 0x040fe40007ffe0ff */
[----:B--2---:R-:W-:Y:S02]  /*18b0*/  SHF.R.S32.HI R20, RZ, 0x1f, R145 ;  /* 0x0000001fff147819 */ /* 0x004fe40000011491 */
[----:B------:R-:W-:Y:S02]  /*18c0*/  SHF.R.S32.HI R28, RZ, 0x1f, R26 ;  /* 0x0000001fff1c7819 */ /* 0x000fe4000001141a */
[----:B---3--:R-:W-:Y:S01]  /*18d0*/  SHF.R.S32.HI R11, RZ, 0x1f, R147 ;  /* 0x0000001fff0b7819 */ /* 0x008fe20000011493 */
[----:B------:R1:W-:Y:S01]  /*18e0*/  STL [R1+0x8], R20 ;  /* 0x0000081401007387 */ /* 0x0003e20000100800 */
[----:B------:R-:W-:Y:S02]  /*18f0*/  SHF.R.S32.HI R27, RZ, 0x1f, R25 ;  /* 0x0000001fff1b7819 */ /* 0x000fe40000011419 */
[----:B----4-:R-:W-:Y:S01]  /*1900*/  IADD3 R21, R214, 0x30, RZ ;  /* 0x00000030d6157810 */ /* 0x010fe20007ffe0ff */
[----:B------:R-:W-:Y:S01]  /*1910*/  STL [R1+0x4], R11 ;  /* 0x0000040b01007387 */ /* 0x000fe20000100800 */
[----:B------:R-:W-:-:S02]  /*1920*/  SHF.R.S32.HI R231, RZ, 0x3, R8 ;  /* 0x00000003ffe77819 */ /* 0x000fc40000011408 */
[----:B------:R-:W-:Y:S01]  /*1930*/  SHF.R.S32.HI R230, RZ, 0x3, R7 ;  /* 0x00000003ffe67819 */ /* 0x000fe20000011407 */
[----:B------:R2:W-:Y:S01]  /*1940*/  STL [R1+0x2c], R5 ;  /* 0x00002c0501007387 */ /* 0x0005e20000100800 */
[C---:B------:R-:W-:Y:S02]  /*1950*/  IADD3 R16, R214.reuse, 0x58, RZ ;  /* 0x00000058d6107810 */ /* 0x040fe40007ffe0ff */
[----:B------:R-:W-:Y:S02]  /*1960*/  IADD3 R9, R214, 0x60, RZ ;  /* 0x00000060d6097810 */ /* 0x000fe40007ffe0ff */
[----:B------:R-:W-:Y:S02]  /*1970*/  SHF.R.S32.HI R26, RZ, 0x1f, R24 ;  /* 0x0000001fff1a7819 */ /* 0x000fe40000011418 */
[----:B------:R-:W-:Y:S02]  /*1980*/  SHF.R.S32.HI R25, RZ, 0x1f, R23 ;  /* 0x0000001fff197819 */ /* 0x000fe40000011417 */
[----:B------:R-:W-:-:S02]  /*1990*/  SEL R185, R4, 0xffffffe0, !P1 ;  /* 0xffffffe004b97807 */ /* 0x000fc40004800000 */
[C---:B------:R-:W-:Y:S02]  /*19a0*/  IADD3 R8, R214.reuse, 0x68, RZ ;  /* 0x00000068d6087810 */ /* 0x040fe40007ffe0ff */
[C---:B------:R-:W-:Y:S02]  /*19b0*/  IADD3 R7, R214.reuse, 0x70, RZ ;  /* 0x00000070d6077810 */ /* 0x040fe40007ffe0ff */
[----:B------:R-:W-:Y:S02]  /*19c0*/  SHF.R.S32.HI R24, RZ, 0x1f, R22 ;  /* 0x0000001fff187819 */ /* 0x000fe40000011416 */
[----:B-1----:R-:W-:Y:S02]  /*19d0*/  IADD3 R20, R214, 0x38, RZ ;  /* 0x00000038d6147810 */ /* 0x002fe40007ffe0ff */
[----:B------:R-:W-:Y:S02]  /*19e0*/  SHF.R.S32.HI R23, RZ, 0x1f, R21 ;  /* 0x0000001fff177819 */ /* 0x000fe40000011415 */
[----:B------:R-:W-:-:S02]  /*19f0*/  SHF.R.S32.HI R4, RZ, 0x1f, R214 ;  /* 0x0000001fff047819 */ /* 0x000fc400000114d6 */
[C---:B------:R-:W-:Y:S02]  /*1a00*/  IADD3 R6, R214.reuse, 0x78, RZ ;  /* 0x00000078d6067810 */ /* 0x040fe40007ffe0ff */
[C---:B--2---:R-:W-:Y:S02]  /*1a10*/  IADD3 R5, R214.reuse, 0x80, RZ ;  /* 0x00000080d6057810 */ /* 0x044fe40007ffe0ff */
[----:B------:R-:W-:Y:S02]  /*1a20*/  SHF.R.S32.HI R22, RZ, 0x1f, R20 ;  /* 0x0000001fff167819 */ /* 0x000fe40000011414 */
[----:B------:R-:W-:Y:S02]  /*1a30*/  SHF.R.S32.HI R21, RZ, 0x1f, R19 ;  /* 0x0000001fff157819 */ /* 0x000fe40000011413 */
[C---:B------:R-:W-:Y:S02]  /*1a40*/  IADD3 R4, R214.reuse, 0x88, RZ ;  /* 0x00000088d6047810 */ /* 0x040fe40007ffe0ff */
[----:B------:R-:W-:-:S02]  /*1a50*/  IADD3 R252, R214, 0x90, RZ ;  /* 0x00000090d6fc7810 */ /* 0x000fc40007ffe0ff */
[----:B------:R-:W-:Y:S02]  /*1a60*/  SHF.R.S32.HI R20, RZ, 0x1f, R18 ;  /* 0x0000001fff147819 */ /* 0x000fe40000011412 */
[----:B------:R-:W-:Y:S02]  /*1a70*/  SHF.R.S32.HI R19, RZ, 0x1f, R17 ;  /* 0x0000001fff137819 */ /* 0x000fe40000011411 */
[----:B------:R-:W-:Y:S02]  /*1a80*/  LEA R181, R2, 0x18100, 0x1 ;  /* 0x0001810002b57811 */ /* 0x000fe400078e08ff */
[C---:B------:R-:W-:Y:S02]  /*1a90*/  IADD3 R251, R214.reuse, 0x98, RZ ;  /* 0x00000098d6fb7810 */ /* 0x040fe40007ffe0ff */
[----:B------:R-:W-:Y:S01]  /*1aa0*/  IADD3 R249, R214, 0xa8, RZ ;  /* 0x000000a8d6f97810 */ /* 0x000fe20007ffe0ff */
[----:B------:R-:W-:Y:S01]  /*1ab0*/  IMAD.IADD R182, R181, 0x1, R185 ;  /* 0x00000001b5b67824 */ /* 0x000fe200078e02b9 */
[----:B------:R-:W-:-:S02]  /*1ac0*/  SHF.R.S32.HI R18, RZ, 0x1f, R16 ;  /* 0x0000001fff127819 */ /* 0x000fc40000011410 */
[----:B------:R-:W-:Y:S02]  /*1ad0*/  SHF.R.S32.HI R17, RZ, 0x1f, R9 ;  /* 0x0000001fff117819 */ /* 0x000fe40000011409 */
[----:B------:R-:W-:Y:S02]  /*1ae0*/  LEA R187, R3, 0x100, 0x1 ;  /* 0x0000010003bb7811 */ /* 0x000fe400078e08ff */
[----:B------:R-:W-:Y:S02]  /*1af0*/  IADD3 R248, R214, 0xb0, RZ ;  /* 0x000000b0d6f87810 */ /* 0x000fe40007ffe0ff */
[----:B------:R-:W-:Y:S01]  /*1b00*/  SHF.R.S32.HI R16, RZ, 0x1f, R8 ;  /* 0x0000001fff107819 */ /* 0x000fe20000011408 */
[----:B------:R-:W-:Y:S01]  /*1b10*/  IMAD.IADD R243, R185, 0x1, R187 ;  /* 0x00000001b9f37824 */ /* 0x000fe200078e02bb */
[----:B------:R-:W-:Y:S02]  /*1b20*/  SHF.R.S32.HI R9, RZ, 0x1f, R7 ;  /* 0x0000001fff097819 */ /* 0x000fe40000011407 */
[----:B------:R-:W-:-:S02]  /*1b30*/  LEA R186, R0, 0xc100, 0x1 ;  /* 0x0000c10000ba7811 */ /* 0x000fc400078e08ff */
[----:B------:R-:W-:Y:S02]  /*1b40*/  SHF.R.S32.HI R8, RZ, 0x1f, R6 ;  /* 0x0000001fff087819 */ /* 0x000fe40000011406 */
[----:B------:R-:W-:Y:S02]  /*1b50*/  SHF.R.S32.HI R7, RZ, 0x1f, R5 ;  /* 0x0000001fff077819 */ /* 0x000fe40000011405 */
[----:B------:R-:W-:Y:S02]  /*1b60*/  SEL R0, R10, 0xffffffc0, !P2 ;  /* 0xffffffc00a007807 */ /* 0x000fe40005000000 */
[----:B------:R-:W-:Y:S02]  /*1b70*/  SHF.R.S32.HI R6, RZ, 0x1f, R4 ;  /* 0x0000001fff067819 */ /* 0x000fe40000011404 */
        /* <DEDUP_REMOVED lines=8> */
[----:B------:R-:W-:Y:S01]  /*1c00*/  LEA R5, R15, 0x18100, 0x1 ;  /* 0x000181000f057811 */ /* 0x000fe200078e08ff */
[----:B------:R-:W-:Y:S01]  /*1c10*/  IMAD.IADD R244, R185, 0x1, R188 ;  /* 0x00000001b9f47824 */ /* 0x000fe200078e02bc */
[----:B------:R-:W-:-:S02]  /*1c20*/  LEA R4, R14, 0x18100, 0x1 ;  /* 0x000181000e047811 */ /* 0x000fc400078e08ff */
[----:B------:R-:W-:Y:S01]  /*1c30*/  LEA R3, R13, 0x18100, 0x1 ;  /* 0x000181000d037811 */ /* 0x000fe200078e08ff */
[----:B------:R1:W-:Y:S01]  /*1c40*/  STL [R1+0x28], R5 ;  /* 0x0000280501007387 */ /* 0x0003e20000100800 */
[----:B------:R-:W-:Y:S02]  /*1c50*/  LEA R2, R12, 0x18100, 0x1 ;  /* 0x000181000c027811 */ /* 0x000fe400078e08ff */
[----:B------:R-:W-:Y:S01]  /*1c60*/  IADD3 R250, R214, 0xa0, RZ ;  /* 0x000000a0d6fa7810 */ /* 0x000fe20007ffe0ff */
[----:B------:R1:W-:Y:S01]  /*1c70*/  STL [R1+0x24], R4 ;  /* 0x0000240401007387 */ /* 0x0003e20000100800 */
[C---:B------:R-:W-:Y:S02]  /*1c80*/  IADD3 R202, R200.reuse, 0x40, RZ ;  /* 0x00000040c8ca7810 */ /* 0x040fe40007ffe0ff */
[----:B------:R-:W-:Y:S01]  /*1c90*/  IADD3 R196, R200, 0x80, RZ ;  /* 0x00000080c8c47810 */ /* 0x000fe20007ffe0ff */
[----:B------:R1:W-:Y:S01]  /*1ca0*/  STL [R1+0x20], R3 ;  /* 0x0000200301007387 */ /* 0x0003e20000100800 */
[----:B------:R-:W-:-:S02]  /*1cb0*/  IADD3 R209, R106, 0x60, RZ ;  /* 0x000000606ad17810 */ /* 0x000fc40007ffe0ff */
[C---:B------:R-:W-:Y:S01]  /*1cc0*/  IADD3 R208, R106.reuse, 0x80, RZ ;  /* 0x000000806ad07810 */ /* 0x040fe20007ffe0ff */
[----:B------:R1:W-:Y:S01]  /*1cd0*/  STL [R1+0x1c], R2 ;  /* 0x00001c0201007387 */ /* 0x0003e20000100800 */
[----:B------:R-:W-:Y:S02]  /*1ce0*/  IADD3 R207, R106, 0xa0, RZ ;  /* 0x000000a06acf7810 */ /* 0x000fe40007ffe0ff */
[----:B------:R-:W-:Y:S01]  /*1cf0*/  IADD3 R247, R214, 0xb8, RZ ;  /* 0x000000b8d6f77810 */ /* 0x000fe20007ffe0ff */
        /* <DEDUP_REMOVED lines=9> */
[----:B------:R-:W-:-:S02]  /*1d90*/  IADD3 R11, R144, 0xc100, RZ ;  /* 0x0000c100900b7810 */ /* 0x000fc40007ffe0ff */
[----:B------:R-:W-:Y:S02]  /*1da0*/  IADD3 R10, R144, 0x100, RZ ;  /* 0x00000100900a7810 */ /* 0x000fe40007ffe0ff */
[----:B------:R-:W-:Y:S02]  /*1db0*/  SHF.R.S32.HI R6, RZ, 0x1f, R247 ;  /* 0x0000001fff067819 */ /* 0x000fe400000114f7 */
.L_x_2489:
        /* <DEDUP_REMOVED lines=14> */
[CC--:B-1----:R-:W-:Y:S01]  /*1ea0*/  IMAD.WIDE R4, R239.reuse, R15.reuse, c[0x0][0x350] ;  /* 0x0000d400ef047625 */ /* 0x0c2fe200078e020f */
[----:B------:R-:W-:Y:S02]  /*1eb0*/  ISETP.NE.AND.EX P3, PT, RZ, c[0x0][0x354], PT, P3 ;  /* 0x0000d500ff007a0c */ /* 0x000fe40003f65330 */
[----:B------:R-:W-:Y:S01]  /*1ec0*/  ISETP.NE.AND.EX P5, PT, RZ, c[0x0][0x35c], PT, P5 ;  /* 0x0000d700ff007a0c */ /* 0x000fe20003fa5350 */
[----:B------:R-:W-:-:S04]  /*1ed0*/  @P2 IMAD.WIDE R12, R239, R15, c[0x0][0x370] ;  /* 0x0000dc00ef0c2625 */ /* 0x000fc800078e020f */
[CC--:B------:R-:W-:Y:S01]  /*1ee0*/  @P0 IMAD.WIDE R8, R239.reuse, R15.reuse, c[0x0][0x360] ;  /* 0x0000d800ef080625 */ /* 0x0c0fe200078e020f */
[----:B------:R1:W5:Y:S03]  /*1ef0*/  @P2 LDG.E R228, [R12.64] ;  /* 0x0000000c0ce42981 */ /* 0x000366000c1e1900 */
[----:B------:R-:W-:Y:S01]  /*1f00*/  IMAD.WIDE R2, R239, R15, c[0x0][0x358] ;  /* 0x0000d600ef027625 */ /* 0x000fe200078e020f */
        /* <DEDUP_REMOVED lines=11> */
.L_x_2240:
[----:B------:R-:W-:-:S04]  /*1fc0*/  ISETP.NE.U32.AND P0, PT, RZ, c[0x0][0x368], PT ;  /* 0x0000da00ff007a0c */ /* 0x000fc80003f05070 */
[----:B------:R-:W-:-:S13]  /*1fd0*/  ISETP.NE.AND.EX P0, PT, RZ, c[0x0][0x36c], PT, P0 ;  /* 0x0000db00ff007a0c */ /* 0x000fda0003f05300 */
[----:B------:R-:W-:Y:S05]  /*1fe0*/  @!P0 BRA `(.L_x_2241) ;  /* 0x0000003000008947 */ /* 0x000fea0003800000 */
[----:B-1----:R-:W-:-:S05]  /*1ff0*/  IMAD.WIDE R4, R239, R15, c[0x0][0x368] ;  /* 0x0000da00ef047625 */ /* 0x002fca00078e020f */
[----:B------:R1:W5:Y:S01]  /*2000*/  LDG.E R18, [R4.64] ;  /* 0x0000000c04127981 */ /* 0x000362000c1e1900 */
[----:B------:R-:W-:Y:S05]  /*2010*/  BRA `(.L_x_2242) ;  /* 0x0000005000007947 */ /* 0x000fea0003800000 */
.L_x_2241:
[----:B------:R-:W-:Y:S01]  /*2020*/  MOV R18, UR10 ;  /* 0x0000000a00127c02 */ /* 0x000fe20008000f00 */
[----:B------:R-:W-:Y:S05]  /*2030*/  @!P3 BRA `(.L_x_2242) ;  /* 0x000000300000b947 */ /* 0x000fea0003800000 */
[----:B-1----:R-:W2:Y:S04]  /*2040*/  LDG.E R6, [R4.64] ;  /* 0x0000000c04067981 */ /* 0x002ea8000c1e1900 */
[----:B------:R-:W2:Y:S02]  /*2050*/  LDG.E R0, [R4.64+0x4] ;  /* 0x0000040c04007981 */ /* 0x000ea4000c1e1900 */
[----:B--2---:R-:W-:Y:S02]  /*2060*/  IADD3 R18, -R6, R0, RZ ;  /* 0x0000000006127210 */ /* 0x004fe40007ffe1ff */
.L_x_2242:
        /* <DEDUP_REMOVED lines=41> */
.L_x_2245:
[----:B------:R-:W-:-:S13]  /*2300*/  ISETP.NE.AND P0, PT, R6, 0x1, PT ;  /* 0x000000010600780c */ /* 0x000fda0003f05270 */
[----:B------:R-:W-:-:S05]  /*2310*/  @P0 IMAD.HI.U32 R0, R2, c[0x0][0x330], RZ ;  /* 0x0000cc0002000a27 */ /* 0x000fca00078e00ff */
[----:B------:R-:W-:Y:S02]  /*2320*/  @P0 SHF.R.U32.HI R2, RZ, c[0x0][0x334], R0 ;  /* 0x0000cd00ff020a19 */ /* 0x000fe40000011600 */
.L_x_2246:
[----:B------:R-:W-:Y:S05]  /*2330*/  BSYNC B0 ;  /* 0x0000000000007941 */ /* 0x000fea0003800000 */
.L_x_2244:
[----:B------:R-:W-:-:S05]  /*2340*/  IMAD R2, R2, R6, c[0x0][0x32c] ;  /* 0x0000cb0002027624 */ /* 0x000fca00078e0206 */
[----:B------:R-:W-:-:S04]  /*2350*/  IMNMX R3, R3, R2, PT ;  /* 0x0000000203037217 */ /* 0x000fc80003800200 */
.L_x_2243:
        /* <DEDUP_REMOVED lines=21> */
.L_x_2249:
[----:B------:R-:W-:-:S13]  /*24b0*/  ISETP.NE.AND P0, PT, R6, 0x1, PT ;  /* 0x000000010600780c */ /* 0x000fda0003f05270 */
[----:B------:R-:W-:-:S05]  /*24c0*/  @P0 IMAD.HI.U32 R3, R0, c[0x0][0x330], RZ ;  /* 0x0000cc0000030a27 */ /* 0x000fca00078e00ff */
[----:B------:R-:W-:Y:S02]  /*24d0*/  @P0 SHF.R.U32.HI R0, RZ, c[0x0][0x334], R3 ;  /* 0x0000cd00ff000a19 */ /* 0x000fe40000011603 */
.L_x_2250:
[----:B------:R-:W-:Y:S05]  /*24e0*/  BSYNC B0 ;  /* 0x0000000000007941 */ /* 0x000fea0003800000 */
.L_x_2248:
[----:B------:R-:W-:-:S05]  /*24f0*/  IMAD R0, R0, c[0x0][0x32c], RZ ;  /* 0x0000cb0000007a24 */ /* 0x000fca00078e02ff */
[----:B------:R-:W-:-:S04]  /*2500*/  IMNMX R2, R2, R0, !PT ;  /* 0x0000000002027217 */ /* 0x000fc80007800200 */
.L_x_2247:
        /* <DEDUP_REMOVED lines=45> */
.L_x_2252:
[----:B------:R-:W-:Y:S05]  /*27e0*/  BSYNC B0 ;  /* 0x0000000000007941 */ /* 0x000fea0003800000 */
.L_x_2251:
[----:B------:R-:W-:-:S04]  /*27f0*/  IMAD R2, R245, R0, R6 ;  /* 0x00000000f5027224 */ /* 0x000fc800078e0206 */
[C---:B------:R-:W-:Y:S02]  /*2800*/  IMAD.IADD R3, R2.reuse, 0x1, R0 ;  /* 0x0000000102037824 */ /* 0x040fe400078e0200 */
[----:B------:R-:W-:-:S03]  /*2810*/  IMAD R0, R2, 0x40, -R13 ;  /* 0x0000004002007824 */ /* 0x000fc600078e0a0d */
[----:B------:R-:W-:Y:S02]  /*2820*/  IMNMX R3, R7, R3, PT ;  /* 0x0000000307037217 */ /* 0x000fe40003800200 */
[----:B------:R-:W-:-:S03]  /*2830*/  IMNMX R0, RZ, R0, !PT ;  /* 0x00000000ff007217 */ /* 0x000fc60007800200 */
[----:B------:R-:W-:Y:S01]  /*2840*/  IMAD R2, R3, 0x40, -R13 ;  /* 0x0000004003027824 */ /* 0x000fe200078e0a0d */
[----:B------:R-:W-:-:S04]  /*2850*/  SHF.R.U32.HI R33, RZ, 0x6, R0 ;  /* 0x00000006ff217819 */ /* 0x000fc80000011600 */
[----:B------:R-:W-:Y:S01]  /*2860*/  IMNMX R2, R2, R76, PT ;  /* 0x0000004c02027217 */ /* 0x000fe20003800200 */
[----:B------:R-:W-:-:S03]  /*2870*/  IMAD.MOV.U32 R12, RZ, RZ, R33 ;  /* 0x000000ffff0c7224 */ /* 0x000fc600078e0021 */
[----:B------:R-:W-:-:S13]  /*2880*/  ISETP.GT.AND P0, PT, R2, R0, PT ;  /* 0x000000000200720c */ /* 0x000fda0003f04270 */
[----:B------:R-:W-:-:S04]  /*2890*/  @P0 IADD3 R2, R2, 0x3f, RZ ;  /* 0x0000003f02020810 */ /* 0x000fc80007ffe0ff */
[----:B------:R-:W-:-:S04]  /*28a0*/  @P0 SHF.R.S32.HI R0, RZ, 0x1f, R2 ;  /* 0x0000001fff000819 */ /* 0x000fc80000011402 */
[----:B------:R-:W-:-:S04]  /*28b0*/  @P0 LEA.HI R2, R0, R2, RZ, 0x6 ;  /* 0x0000000200020211 */ /* 0x000fc800078f30ff */
[----:B------:R-:W-:-:S04]  /*28c0*/  @P0 SHF.R.S32.HI R12, RZ, 0x6, R2 ;  /* 0x00000006ff0c0819 */ /* 0x000fc80000011402 */
[----:B------:R-:W-:-:S13]  /*28d0*/  ISETP.GT.AND P0, PT, R12, R33, PT ;  /* 0x000000210c00720c */ /* 0x000fda0003f04270 */
[----:B------:R-:W-:Y:S05]  /*28e0*/  @!P0 BRA `(.L_x_2253) ;  /* 0x000055e000008947 */ /* 0x000fea0003800000 */
[----:B------:R-:W-:-:S04]  /*28f0*/  ISETP.NE.U32.AND P0, PT, RZ, c[0x0][0x340], PT ;  /* 0x0000d000ff007a0c */ /* 0x000fc80003f05070 */
[----:B------:R-:W-:-:S13]  /*2900*/  ISETP.NE.AND.EX P4, PT, RZ, c[0x0][0x344], PT, P0 ;  /* 0x0000d100ff007a0c */ /* 0x000fda0003f85300 */
[----:B------:R-:W-:-:S05]  /*2910*/  @P4 IMAD.WIDE R2, R239, R15, c[0x0][0x340] ;  /* 0x0000d000ef024625 */ /* 0x000fca00078e020f */
[----:B------:R1:W2:Y:S01]  /*2920*/  @P4 LDG.E R16, [R2.64] ;  /* 0x0000000c02104981 */ /* 0x0002a2000c1e1900 */
[----:B------:R-:W-:Y:S01]  /*2930*/  IADD3 R0, P0, R232, R14, RZ ;  /* 0x0000000ee8007210 */ /* 0x000fe20007f1e0ff */
[----:B------:R-:W-:Y:S01]  /*2940*/  IMAD.MOV.U32 R125, RZ, RZ, 0x6 ;  /* 0x00000006ff7d7424 */ /* 0x000fe200078e00ff */
[----:B------:R-:W-:Y:S01]  /*2950*/  LOP3.LUT R22, R238, 0xffff, RZ, 0xc0, !PT ;  /* 0x0000ffffee167812 */ /* 0x000fe200078ec0ff */
[----:B------:R-:W-:Y:S01]  /*2960*/  IMAD.MOV.U32 R126, RZ, RZ, 0x5 ;  /* 0x00000005ff7e7424 */ /* 0x000fe200078e00ff */
[----:B------:R-:W-:Y:S01]  /*2970*/  SHF.R.S32.HI R13, RZ, 0x1f, R239 ;  /* 0x0000001fff0d7819 */ /* 0x000fe200000114ef */
[----:B------:R-:W-:Y:S01]  /*2980*/  IMAD.MOV.U32 R122, RZ, RZ, c[0x0][0x27c] ;  /* 0x00009f00ff7a7624 */ /* 0x000fe200078e00ff */
[----:B------:R-:W-:Y:S01]  /*2990*/  IADD3 R19, R12, -0x1, RZ ;  /* 0xffffffff0c137810 */ /* 0x000fe20007ffe0ff */
[C---:B------:R-:W-:Y:S01]  /*29a0*/  IMAD.WIDE.U32 R78, R22.reuse, c[0x0][0x1e8], RZ ;  /* 0x00007a00164e7a25 */ /* 0x040fe200078e00ff */
[----:B------:R-:W-:Y:S02]  /*29b0*/  SEL R15, R13, RZ, !P5 ;  /* 0x000000ff0d0f7207 */ /* 0x000fe40006800000 */
[----:B------:R-:W-:Y:S01]  /*29c0*/  MOV R7, c[0x0][0x238] ;  /* 0x00008e0000077a02 */ /* 0x000fe20000000f00 */
[--C-:B------:R-:W-:Y:S01]  /*29d0*/  IMAD.MOV.U32 R28, RZ, RZ, R19.reuse ;  /* 0x000000ffff1c7224 */ /* 0x100fe200078e0013 */
[----:B------:R-:W-:Y:S01]  /*29e0*/  SHF.R.S32.HI R20, RZ, 0x1f, R19 ;  /* 0x0000001fff147819 */ /* 0x000fe20000011413 */
[----:B------:R-:W-:Y:S01]  /*29f0*/  IMAD R5, R15, c[0x0][0x248], RZ ;  /* 0x000092000f057a24 */ /* 0x000fe200078e02ff */
[C---:B------:R-:W-:Y:S01]  /*2a00*/  SHF.L.U64.HI R127, R7.reuse, R125, c[0x0][0x23c] ;  /* 0x00008f00077f7619 */ /* 0x040fe2000001027d */
[C---:B------:R-:W-:Y:S01]  /*2a10*/  IMAD.SHL.U32 R128, R7.reuse, 0x40, RZ ;  /* 0x0000004007807824 */ /* 0x040fe200078e00ff */
[C---:B------:R-:W-:Y:S01]  /*2a20*/  SHF.L.U32 R129, R7.reuse, 0x5, RZ ;  /* 0x0000000507817819 */ /* 0x040fe200000006ff */
[----:B------:R-:W-:Y:S01]  /*2a30*/  IMAD R82, R22, c[0x0][0x1ec], R79 ;  /* 0x00007b0016527a24 */ /* 0x000fe200078e024f */
[----:B------:R-:W-:-:S02]  /*2a40*/  SHF.L.U64.HI R124, R7, R126, c[0x0][0x23c] ;  /* 0x00008f00077c7619 */ /* 0x000fc4000001027e */
[----:B------:R-:W-:Y:S02]  /*2a50*/  ISETP.GE.AND P6, PT, R200, c[0x0][0x1d4], PT ;  /* 0x00007500c8007a0c */ /* 0x000fe40003fc6270 */
[----:B------:R-:W-:Y:S02]  /*2a60*/  MOV R131, c[0x0][0x258] ;  /* 0x0000960000837a02 */ /* 0x000fe40000000f00 */
[----:B-1----:R-:W-:Y:S02]  /*2a70*/  SHF.R.S32.HI R2, RZ, 0x1f, R14 ;  /* 0x0000001fff027819 */ /* 0x002fe4000001140e */
[----:B------:R-:W-:Y:S02]  /*2a80*/  SEL R14, R239, RZ, !P5 ;  /* 0x000000ffef0e7207 */ /* 0x000fe40006800000 */
[----:B------:R-:W-:Y:S01]  /*2a90*/  LEA.HI.X.SX32 R8, R232, R2, 0x1, P0 ;  /* 0x00000002e8087211 */ /* 0x000fe200000f0eff */
[----:B------:R-:W-:Y:S01]  /*2aa0*/  IMAD.WIDE.U32 R2, R0, c[0x0][0x238], R200 ;  /* 0x00008e0000027a25 */ /* 0x000fe200078e00c8 */
[----:B------:R-:W-:-:S02]  /*2ab0*/  ISETP.GE.AND P5, PT, R202, c[0x0][0x1d4], PT ;  /* 0x00007500ca007a0c */ /* 0x000fc40003fa6270 */
[C---:B------:R-:W-:Y:S01]  /*2ac0*/  SHF.L.U64.HI R125, R131.reuse, R125, c[0x0][0x25c] ;  /* 0x00009700837d7619 */ /* 0x040fe2000001027d */
[----:B------:R-:W-:Y:S01]  /*2ad0*/  IMAD R4, R8, c[0x0][0x238], RZ ;  /* 0x00008e0008047a24 */ /* 0x000fe200078e02ff */
[C---:B------:R-:W-:Y:S01]  /*2ae0*/  SHF.L.U64.HI R126, R131.reuse, R126, c[0x0][0x25c] ;  /* 0x00009700837e7619 */ /* 0x040fe2000001027e */
[----:B------:R-:W-:Y:S01]  /*2af0*/  IMAD R5, R14, c[0x0][0x24c], R5 ;  /* 0x000093000e057a24 */ /* 0x000fe200078e0205 */
[----:B------:R-:W-:Y:S01]  /*2b00*/  SHF.L.U32 R130, R131, 0x6, RZ ;  /* 0x0000000683827819 */ /* 0x000fe200000006ff */
[----:B------:R-:W-:Y:S01]  /*2b10*/  IMAD R4, R0, c[0x0][0x23c], R4 ;  /* 0x00008f0000047a24 */ /* 0x000fe200078e0204 */
[----:B------:R-:W-:Y:S01]  /*2b20*/  SHF.R.S32.HI R143, RZ, 0x1f, R142 ;  /* 0x0000001fff8f7819 */ /* 0x000fe2000001148e */
[----:B------:R-:W-:Y:S01]  /*2b30*/  IMAD R17, R8, c[0x0][0x258], RZ ;  /* 0x0000960008117a24 */ /* 0x000fe200078e02ff */
[----:B------:R-:W-:Y:S01]  /*2b40*/  SHF.L.U32 R122, R122, 0x1, RZ ;  /* 0x000000017a7a7819 */ /* 0x000fe200000006ff */
[----:B------:R-:W-:Y:S02]  /*2b50*/  IMAD.IADD R3, R3, 0x1, R4 ;  /* 0x0000000103037824 */ /* 0x000fe400078e0204 */
[----:B------:R-:W-:-:S02]  /*2b60*/  IMAD.IADD R4, R76, 0x1, -R232 ;  /* 0x000000014c047824 */ /* 0x000fc400078e0ae8 */
[----:B------:R-:W-:-:S04]  /*2b70*/  IMAD.WIDE.U32 R2, R22, c[0x0][0x240], R2 ;  /* 0x0000900016027a25 */ /* 0x000fc800078e0002 */
[----:B------:R-:W-:Y:S02]  /*2b80*/  IMAD R3, R22, c[0x0][0x244], R3 ;  /* 0x0000910016037a24 */ /* 0x000fe400078e0203 */
[----:B------:R-:W-:Y:S02]  /*2b90*/  IMAD R4, R19, -0x40, R4 ;  /* 0xffffffc013047824 */ /* 0x000fe400078e0204 */
[----:B------:R-:W-:-:S03]  /*2ba0*/  IMAD.WIDE.U32 R88, R14, c[0x0][0x248], R2 ;  /* 0x000092000e587a25 */ /* 0x000fc600078e0002 */
[C---:B------:R-:W-:Y:S01]  /*2bb0*/  ISETP.GE.AND P0, PT, R4.reuse, 0x1, PT ;  /* 0x000000010400780c */ /* 0x040fe20003f06270 */
[----:B------:R-:W-:Y:S01]  /*2bc0*/  IMAD R2, R127, R19, RZ ;  /* 0x000000137f027224 */ /* 0x000fe200078e02ff */
[----:B------:R-:W-:Y:S01]  /*2bd0*/  ISETP.GE.AND P1, PT, R4, 0x21, PT ;  /* 0x000000210400780c */ /* 0x000fe20003f26270 */
[----:B------:R-:W-:Y:S01]  /*2be0*/  IMAD.MOV.U32 R84, RZ, RZ, R88 ;  /* 0x000000ffff547224 */ /* 0x000fe200078e0058 */
[----:B------:R-:W-:Y:S01]  /*2bf0*/  IADD3 R85, R89, R5, RZ ;  /* 0x0000000559557210 */ /* 0x000fe20007ffe0ff */
[----:B------:R-:W-:Y:S02]  /*2c00*/  IMAD R4, R20, R128, R2 ;  /* 0x0000008014047224 */ /* 0x000fe400078e0202 */
[----:B------:R-:W-:-:S04]  /*2c10*/  IMAD.WIDE.U32 R8, R0, c[0x0][0x258], R200 ;  /* 0x0000960000087a25 */ /* 0x000fc800078e00c8 */
[----:B------:R-:W-:-:S04]  /*2c20*/  IMAD.WIDE.U32 R2, R19, R128, R84 ;  /* 0x0000008013027225 */ /* 0x000fc800078e0054 */
[----:B------:R-:W-:Y:S01]  /*2c30*/  IMAD.IADD R4, R3, 0x1, R4 ;  /* 0x0000000103047824 */ /* 0x000fe200078e0204 */
[----:B------:R-:W-:Y:S01]  /*2c40*/  @P0 LEA R6, P3, R2, c[0x0][0x220], 0x1 ;  /* 0x0000880002060a11 */ /* 0x000fe200078608ff */
[----:B------:R-:W-:Y:S01]  /*2c50*/  IMAD R0, R0, c[0x0][0x25c], R17 ;  /* 0x0000970000007a24 */ /* 0x000fe200078e0211 */
[----:B------:R-:W-:Y:S01]  /*2c60*/  @P1 IADD3 R5, P2, R129, R2, RZ ;  /* 0x0000000281051210 */ /* 0x000fe20007f5e0ff */
[----:B------:R-:W-:Y:S01]  /*2c70*/  IMAD.SHL.U32 R131, R131, 0x20, RZ ;  /* 0x0000002083837824 */ /* 0x000fe200078e00ff */
[----:B------:R-:W-:Y:S02]  /*2c80*/  @P0 LEA.HI.X R7, R2, c[0x0][0x224], R4, 0x1, P3 ;  /* 0x0000890002070a11 */ /* 0x000fe400018f0c04 */
[----:B------:R-:W-:Y:S02]  /*2c90*/  @P1 IADD3.X R2, R4, R124, RZ, P2, !PT ;  /* 0x0000007c04021210 */ /* 0x000fe400017fe4ff */
[----:B------:R-:W-:Y:S01]  /*2ca0*/  @P1 LEA R4, P2, R5, c[0x0][0x220], 0x1 ;  /* 0x0000880005041a11 */ /* 0x000fe200078408ff */
[----:B------:R-:W-:Y:S01]  /*2cb0*/  @!PT LDS RZ, [RZ] ;  /* 0x00000000fffff984 */ /* 0x000fe20000000800 */
[----:B------:R-:W-:Y:S01]  /*2cc0*/  @!PT LDS RZ, [RZ] ;  /* 0x00000000fffff984 */ /* 0x000fe20000000800 */
[----:B------:R-:W-:Y:S01]  /*2cd0*/  @!PT LDS RZ, [RZ] ;  /* 0x00000000fffff984 */ /* 0x000fe20000000800 */
[----:B------:R1:W-:Y:S01]  /*2ce0*/  @P0 LDGSTS.E.BYPASS.LTC128B.128 [R144+0xc100], [R6.64], !P6 ;  /* 0x0c10000006900fae */ /* 0x0003e2000f101d4c */
[----:B------:R-:W-:Y:S01]  /*2cf0*/  IADD3 R9, R9, R0, RZ ;  /* 0x0000000009097210 */ /* 0x000fe20007ffe0ff */
[----:B------:R-:W-:Y:S01]  /*2d00*/  IMAD R0, R15, c[0x0][0x268], RZ ;  /* 0x00009a000f007a24 */ /* 0x000fe200078e02ff */
[----:B------:R-:W-:Y:S01]  /*2d10*/  @P1 LEA.HI.X R5, R5, c[0x0][0x224], R2, 0x1, P2 ;  /* 0x0000890005051a11 */ /* 0x000fe200010f0c02 */
[----:B------:R1:W-:Y:S01]  /*2d20*/  @P0 LDGSTS.E.BYPASS.LTC128B.128 [R144+0xe100], [R6.64+0x80], !P5 ;  /* 0x0e10008006900fae */ /* 0x0003e2000e901d4c */
[----:B------:R-:W-:Y:S01]  /*2d30*/  SHF.R.S32.HI R15, RZ, 0x1f, R216 ;  /* 0x0000001fff0f7819 */ /* 0x000fe200000114d8 */
[----:B------:R-:W-:-:S04]  /*2d40*/  IMAD.WIDE.U32 R8, R22, c[0x0][0x260], R8 ;  /* 0x0000980016087a25 */ /* 0x000fc800078e0008 */
[----:B------:R-:W-:Y:S01]  /*2d50*/  IMAD R0, R14, c[0x0][0x26c], R0 ;  /* 0x00009b000e007a24 */ /* 0x000fe200078e0200 */
[--C-:B--2---:R-:W-:Y:S01]  /*2d60*/  @P4 SHF.R.S32.HI R3, RZ, 0x1f, R16.reuse ;  /* 0x0000001fff034819 */ /* 0x104fe20000011410 */
[----:B------:R-:W-:Y:S01]  /*2d70*/  @P4 IMAD.MOV.U32 R2, RZ, RZ, R16 ;  /* 0x000000ffff024224 */ /* 0x000fe200078e0010 */
[----:B------:R-:W-:Y:S01]  /*2d80*/  @!P4 MOV R2, R239 ;  /* 0x000000ef0002c202 */ /* 0x000fe20000000f00 */
[----:B------:R-:W-:Y:S01]  /*2d90*/  @!P4 IMAD.MOV.U32 R3, RZ, RZ, R13 ;  /* 0x000000ffff03c224 */ /* 0x000fe200078e000d */
[----:B------:R-:W-:-:S13]  /*2da0*/  ISETP.GE.AND P4, PT, R196, c[0x0][0x1d4], PT ;  /* 0x00007500c4007a0c */ /* 0x000fda0003f86270 */
[----:B------:R1:W-:Y:S04]  /*2db0*/  @P0 LDGSTS.E.BYPASS.LTC128B.128 [R144+0x10100], [R6.64+0x100], !P4 ;  /* 0x1010010006900fae */ /* 0x0003e8000e101d4c */
[----:B------:R2:W-:Y:S04]  /*2dc0*/  @P1 LDGSTS.E.BYPASS.LTC128B.128 [R144+0xd100], [R4.64], !P6 ;  /* 0x0d10000004901fae */ /* 0x0005e8000f101d4c */
[----:B------:R2:W-:Y:S04]  /*2dd0*/  @P1 LDGSTS.E.BYPASS.LTC128B.128 [R144+0xf100], [R4.64+0x80], !P5 ;  /* 0x0f10008004901fae */ /* 0x0005e8000e901d4c */
[----:B------:R2:W-:Y:S04]  /*2de0*/  @P1 LDGSTS.E.BYPASS.LTC128B.128 [R144+0x11100], [R4.64+0x100], !P4 ;  /* 0x1110010004901fae */ /* 0x0005e8000e101d4c */
[----:B------:R-:W0:Y:S01]  /*2df0*/  LDGDEPBAR ;  /* 0x00000000000079af */ /* 0x000e220000000000 */
[----:B------:R-:W-:Y:S01]  /*2e00*/  WARPSYNC 0xffffffff ;  /* 0xffffffff00007948 */ /* 0x000fe20003800000 */
[----:B-1----:R-:W-:-:S02]  /*2e10*/  IMAD R7, R22, c[0x0][0x264], R9 ;  /* 0x0000990016077a24 */ /* 0x002fc400078e0209 */
[----:B------:R-:W-:-:S04]  /*2e20*/  IMAD.MOV.U32 R6, RZ, RZ, R8 ;  /* 0x000000ffff067224 */ /* 0x000fc800078e0008 */
[----:B------:R-:W-:-:S05]  /*2e30*/  IMAD.WIDE.U32 R86, R14, c[0x0][0x268], R6 ;  /* 0x00009a000e567a25 */ /* 0x000fca00078e0006 */
[----:B------:R-:W-:Y:S02]  /*2e40*/  IADD3 R83, R87, R0, RZ ;  /* 0x0000000057537210 */ /* 0x000fe40007ffe0ff */
[----:B------:R-:W-:Y:S01]  /*2e50*/  BAR.SYNC.DEFER_BLOCKING 0x0 ;  /* 0x0000000000007b1d */ /* 0x000fe20000010000 */
[----:B------:R-:W-:Y:S01]  /*2e60*/  IMAD R0, R125, R19, RZ ;  /* 0x000000137d007224 */ /* 0x000fe200078e02ff */
[----:B------:R-:W-:Y:S01]  /*2e70*/  ISETP.GE.AND P3, PT, R141, c[0x0][0x27c], PT ;  /* 0x00009f008d007a0c */ /* 0x000fe20003f66270 */
[----:B--2---:R-:W-:Y:S01]  /*2e80*/  IMAD.MOV.U32 R4, RZ, RZ, R86 ;  /* 0x000000ffff047224 */ /* 0x004fe200078e0056 */
[----:B------:R-:W-:Y:S01]  /*2e90*/  LOP3.LUT R205, R205, 0xfffffffd, RZ, 0xc0, !PT ;  /* 0xfffffffdcdcd7812 */ /* 0x000fe200078ec0ff */
[----:B------:R-:W-:Y:S01]  /*2ea0*/  IMAD.MOV.U32 R5, RZ, RZ, R83 ;  /* 0x000000ffff057224 */ /* 0x000fe200078e0053 */
[----:B------:R-:W-:Y:S01]  /*2eb0*/  ULDC UR9, c[0x0][0x290] ;  /* 0x0000a40000097ab9 */ /* 0x000fe20000000800 */
[-C--:B------:R-:W-:Y:S01]  /*2ec0*/  IMAD R0, R20, R130.reuse, R0 ;  /* 0x0000008214007224 */ /* 0x080fe200078e0200 */
[----:B------:R-:W-:Y:S01]  /*2ed0*/  UMOV UR6, 0x6 ;  /* 0x0000000600067882 */ /* 0x000fe20000000000 */
[----:B------:R-:W-:Y:S01]  /*2ee0*/  IMAD.WIDE.U32 R4, R19, R130, R4 ;  /* 0x0000008213047225 */ /* 0x000fe200078e0004 */
[----:B------:R-:W-:-:S02]  /*2ef0*/  ULDC UR5, c[0x0][0x294] ;  /* 0x0000a50000057ab9 */ /* 0x000fc40000000800 */
[----:B------:R-:W-:Y:S01]  /*2f00*/  ULDC UR8, c[0x0][0x280] ;  /* 0x0000a00000087ab9 */ /* 0x000fe20000000800 */
[----:B------:R-:W-:Y:S01]  /*2f10*/  IMAD.IADD R0, R5, 0x1, R0 ;  /* 0x0000000105007824 */ /* 0x000fe200078e0200 */
[----:B------:R-:W-:Y:S01]  /*2f20*/  @P0 LEA R6, P2, R4, c[0x0][0x250], 0x1 ;  /* 0x0000940004060a11 */ /* 0x000fe200078408ff */
[----:B------:R-:W-:Y:S01]  /*2f30*/  IMAD R14, R15, c[0x0][0x290], RZ ;  /* 0x0000a4000f0e7a24 */ /* 0x000fe200078e02ff */
[----:B------:R-:W-:Y:S01]  /*2f40*/  ULDC UR4, c[0x0][0x284] ;  /* 0x0000a10000047ab9 */ /* 0x000fe20000000800 */
[----:B------:R-:W-:Y:S01]  /*2f50*/  IMAD.WIDE.U32 R16, R216, c[0x0][0x290], R142 ;  /* 0x0000a400d8107a25 */ /* 0x000fe200078e008e */
[----:B------:R-:W-:Y:S01]  /*2f60*/  @P0 LEA.HI.X R7, R4, c[0x0][0x254], R0, 0x1, P2 ;  /* 0x0000950004070a11 */ /* 0x000fe200010f0c00 */
[----:B------:R-:W-:Y:S01]  /*2f70*/  USHF.L.U64.HI UR5, UR9, UR6, UR5 ;  /* 0x0000000609057299 */ /* 0x000fe20008010205 */
[----:B------:R-:W-:Y:S01]  /*2f80*/  @P1 IADD3 R5, P2, R131, R4, RZ ;  /* 0x0000000483051210 */ /* 0x000fe20007f5e0ff */
[----:B------:R-:W-:Y:S01]  /*2f90*/  IMAD R14, R216, c[0x0][0x294], R14 ;  /* 0x0000a500d80e7a24 */ /* 0x000fe200078e020e */
[----:B------:R-:W-:Y:S01]  /*2fa0*/  USHF.L.U64.HI UR4, UR8, UR6, UR4 ;  /* 0x0000000608047299 */ /* 0x000fe20008010204 */
[----:B------:R-:W-:Y:S01]  /*2fb0*/  IMAD.IADD R119, R18, 0x1, R21 ;  /* 0x0000000112777824 */ /* 0x000fe200078e0215 */
[----:B------:R-:W-:Y:S01]  /*2fc0*/  @!PT LDS RZ, [RZ] ;  /* 0x00000000fffff984 */ /* 0x000fe20000000800 */
[----:B------:R-:W-:Y:S01]  /*2fd0*/  @!PT LDS RZ, [RZ] ;  /* 0x00000000fffff984 */ /* 0x000fe20000000800 */
[----:B------:R-:W-:Y:S01]  /*2fe0*/  @!PT LDS RZ, [RZ] ;  /* 0x00000000fffff984 */ /* 0x000fe20000000800 */
[----:B------:R1:W-:Y:S01]  /*2ff0*/  @P0 LDGSTS.E.BYPASS.LTC128B.128 [R144+0x100], [R6.64], !P6 ;  /* 0x0010000006900fae */ /* 0x0003e2000f101d4c */
[----:B------:R-:W-:Y:S01]  /*3000*/  @P1 IMAD.X R0, R0, 0x1, R126, P2 ;  /* 0x0000000100001824 */ /* 0x000fe200010e067e */
[C---:B------:R-:W-:Y:S01]  /*3010*/  @P1 LEA R4, P2, R5.reuse, c[0x0][0x250], 0x1 ;  /* 0x0000940005041a11 */ /* 0x040fe200078408ff */
[----:B------:R-:W-:Y:S01]  /*3020*/  IMAD.MOV.U32 R133, RZ, RZ, 0x1 ;  /* 0x00000001ff857424 */ /* 0x000fe200078e00ff */
[----:B------:R1:W-:Y:S01]  /*3030*/  @P0 LDGSTS.E.BYPASS.LTC128B.128 [R144+0x2100], [R6.64+0x80], !P5 ;  /* 0x0210008006900fae */ /* 0x0003e2000e901d4c */
[----:B------:R-:W-:Y:S01]  /*3040*/  IMAD.WIDE.U32 R100, R2, c[0x0][0x2b0], RZ ;  /* 0x0000ac0002647a25 */ /* 0x000fe200078e00ff */
[----:B------:R-:W-:Y:S01]  /*3050*/  @P1 LEA.HI.X R5, R5, c[0x0][0x254], R0, 0x1, P2 ;  /* 0x0000950005051a11 */ /* 0x000fe200010f0c00 */
[----:B------:R-:W-:Y:S01]  /*3060*/  ULDC.U8 UR7, c[0x0][0x298] ;  /* 0x0000a60000077ab9 */ /* 0x000fe20000000000 */
[----:B------:R1:W-:Y:S01]  /*3070*/  @P0 LDGSTS.E.BYPASS.LTC128B.128 [R144+0x4100], [R6.64+0x100], !P4 ;  /* 0x0410010006900fae */ /* 0x0003e2000e101d4c */
[----:B------:R-:W-:Y:S01]  /*3080*/  ISETP.GT.AND P0, PT, R28, R33, PT ;  /* 0x000000211c00720c */ /* 0x000fe20003f04270 */
[----:B------:R-:W-:Y:S01]  /*3090*/  IMAD.WIDE.U32 R98, R22, c[0x0][0x210], RZ ;  /* 0x0000840016627a25 */ /* 0x000fe200078e00ff */
[----:B------:R-:W-:Y:S01]  /*30a0*/  ISETP.GE.AND P2, PT, R106, c[0x0][0x27c], PT ;  /* 0x00009f006a007a0c */ /* 0x000fe20003f46270 */
[----:B------:R2:W-:Y:S01]  /*30b0*/  @P1 LDGSTS.E.BYPASS.LTC128B.128 [R144+0x1100], [R4.64], !P6 ;  /* 0x0110000004901fae */ /* 0x0005e2000f101d4c */
[----:B------:R-:W-:Y:S01]  /*30c0*/  USHF.L.U32 UR9, UR9, 0x6, URZ ;  /* 0x0000000609097899 */ /* 0x000fe2000800063f */
[----:B------:R-:W-:Y:S01]  /*30d0*/  IMAD R132, R241, 0x40, R216 ;  /* 0x00000040f1847824 */ /* 0x000fe200078e02d8 */
[----:B------:R-:W-:Y:S01]  /*30e0*/  USHF.L.U32 UR8, UR8, 0x6, URZ ;  /* 0x0000000608087899 */ /* 0x000fe2000800063f */
[----:B------:R2:W-:Y:S01]  /*30f0*/  @P1 LDGSTS.E.BYPASS.LTC128B.128 [R144+0x3100], [R4.64+0x80], !P5 ;  /* 0x0310008004901fae */ /* 0x0005e2000e901d4c */
[----:B------:R-:W-:-:S02]  /*3100*/  IMAD.MOV.U32 R34, RZ, RZ, RZ ;  /* 0x000000ffff227224 */ /* 0x000fc400078e00ff */
[----:B------:R-:W-:Y:S01]  /*3110*/  IMAD.MOV.U32 R38, RZ, RZ, 0x1 ;  /* 0x00000001ff267424 */ /* 0x000fe200078e00ff */
[----:B------:R2:W-:Y:S01]  /*3120*/  @P1 LDGSTS.E.BYPASS.LTC128B.128 [R144+0x5100], [R4.64+0x100], !P4 ;  /* 0x0510010004901fae */ /* 0x0005e2000e101d4c */
[----:B------:R-:W-:Y:S01]  /*3130*/  IMAD R115, R22, c[0x0][0x214], R99 ;  /* 0x0000850016737a24 */ /* 0x000fe200078e0263 */
[----:B------:R-:W-:Y:S02]  /*3140*/  @P0 IADD3 R0, R12, -0x2, RZ ;  /* 0xfffffffe0c000810 */ /* 0x000fe40007ffe0ff */
[----:B------:R-:W0:Y:S01]  /*3150*/  LDGDEPBAR ;  /* 0x00000000000079af */ /* 0x000e220000000000 */
[----:B------:R-:W-:Y:S02]  /*3160*/  @P2 LOP3.LUT R205, R205, 0x2, RZ, 0xfc, !PT ;  /* 0x00000002cdcd2812 */ /* 0x000fe400078efcff */
[----:B------:R-:W-:Y:S01]  /*3170*/  @P0 SHF.R.S32.HI R9, RZ, 0x1f, R0 ;  /* 0x0000001fff090819 */ /* 0x000fe20000011400 */
[----:B------:R-:W-:Y:S01]  /*3180*/  @P0 IMAD R8, R127, R0, RZ ;  /* 0x000000007f080224 */ /* 0x000fe200078e02ff */
[----:B------:R-:W-:-:S04]  /*3190*/  LOP3.LUT R205, R205, 0xfffffffe, RZ, 0xc0, !PT ;  /* 0xfffffffecdcd7812 */ /* 0x000fc800078ec0ff */
[----:B------:R-:W-:Y:S01]  /*31a0*/  @P3 LOP3.LUT R205, R205, 0x1, RZ, 0xfc, !PT ;  /* 0x00000001cdcd3812 */ /* 0x000fe200078efcff */
[----:B-1----:R-:W-:-:S03]  /*31b0*/  @P0 IMAD.WIDE.U32 R6, R0, R128, R84 ;  /* 0x0000008000060225 */ /* 0x002fc600078e0054 */
[----:B------:R-:W-:Y:S01]  /*31c0*/  LOP3.LUT R205, R205, 0xfffffffb, RZ, 0xc0, !PT ;  /* 0xfffffffbcdcd7812 */ /* 0x000fe200078ec0ff */
[----:B------:R-:W-:Y:S02]  /*31d0*/  @P0 IMAD R0, R9, R128, R8 ;  /* 0x0000008009000224 */ /* 0x000fe400078e0208 */
[----:B------:R-:W-:-:S04]  /*31e0*/  IMAD.WIDE.U32 R8, R216, c[0x0][0x290], R106 ;  /* 0x0000a400d8087a25 */ /* 0x000fc800078e006a */
[----:B------:R-:W-:Y:S01]  /*31f0*/  @P0 IMAD.IADD R0, R7, 0x1, R0 ;  /* 0x0000000107000824 */ /* 0x000fe200078e0200 */
[C---:B--2---:R-:W-:Y:S01]  /*3200*/  @P0 LEA R4, P1, R6.reuse, c[0x0][0x220], 0x1 ;  /* 0x0000880006040a11 */ /* 0x044fe200078208ff */
[----:B------:R-:W-:Y:S02]  /*3210*/  IMAD.IADD R13, R9, 0x1, R14 ;  /* 0x00000001090d7824 */ /* 0x000fe400078e020e */
[----:B------:R-:W-:Y:S01]  /*3220*/  IMAD.MOV.U32 R12, RZ, RZ, R8 ;  /* 0x000000ffff0c7224 */ /* 0x000fe200078e0008 */
[----:B------:R-:W-:Y:S01]  /*3230*/  @P0 LEA.HI.X R5, R6, c[0x0][0x224], R0, 0x1, P1 ;  /* 0x0000890006050a11 */ /* 0x000fe200008f0c00 */
[----:B------:R-:W-:Y:S01]  /*3240*/  IMAD R0, R15, c[0x0][0x280], RZ ;  /* 0x0000a0000f007a24 */ /* 0x000fe200078e02ff */
[C---:B------:R-:W-:Y:S01]  /*3250*/  @P0 LEA R6, P1, R129.reuse, R4, 0x1 ;  /* 0x0000000481060211 */ /* 0x040fe200078208ff */
[----:B-----5:R-:W-:Y:S02]  /*3260*/  IMAD.WIDE.U32 R96, R134, c[0x0][0x290], R12 ;  /* 0x0000a40086607a25 */ /* 0x020fe400078e000c */
[----:B------:R1:W-:Y:S01]  /*3270*/  @P0 LDGSTS.E.BYPASS.LTC128B.128 [R144+0x12100], [R4.64], !P6 ;  /* 0x1210000004900fae */ /* 0x0003e2000f101d4c */
[----:B------:R-:W-:Y:S01]  /*3280*/  @P0 LEA.HI.X R7, R129, R5, R124, 0x1, P1 ;  /* 0x0000000581070211 */ /* 0x000fe200008f0c7c */
[----:B------:R-:W-:Y:S01]  /*3290*/  IMAD R0, R216, c[0x0][0x284], R0 ;  /* 0x0000a100d8007a24 */ /* 0x000fe200078e0200 */
[----:B------:R-:W-:Y:S01]  /*32a0*/  ISETP.NE.AND P1, PT, R133, c[0x0][0x2b8], PT ;  /* 0x0000ae0085007a0c */ /* 0x000fe20003f25270 */
[----:B------:R1:W-:Y:S04]  /*32b0*/  @P0 LDGSTS.E.BYPASS.LTC128B.128 [R144+0x14100], [R4.64+0x80], !P5 ;  /* 0x1410008004900fae */ /* 0x0003e8000e901d4c */
[----:B------:R1:W-:Y:S04]  /*32c0*/  @P0 LDGSTS.E.BYPASS.LTC128B.128 [R144+0x16100], [R4.64+0x100], !P4 ;  /* 0x1610010004900fae */ /* 0x0003e8000e101d4c */
[----:B------:R2:W-:Y:S04]  /*32d0*/  @P0 LDGSTS.E.BYPASS.LTC128B.128 [R144+0x13100], [R6.64], !P6 ;  /* 0x1310000006900fae */ /* 0x0005e8000f101d4c */
[----:B------:R2:W-:Y:S04]  /*32e0*/  @P0 LDGSTS.E.BYPASS.LTC128B.128 [R144+0x15100], [R6.64+0x80], !P5 ;  /* 0x1510008006900fae */ /* 0x0005e8000e901d4c */
[----:B------:R2:W-:Y:S01]  /*32f0*/  @P0 LDGSTS.E.BYPASS.LTC128B.128 [R144+0x17100], [R6.64+0x100], !P4 ;  /* 0x1710010006900fae */ /* 0x0005e2000e101d4c */
[----:B------:R-:W-:-:S03]  /*3300*/  ISETP.GE.AND P0, PT, R140, c[0x0][0x27c], PT ;  /* 0x00009f008c007a0c */ /* 0x000fc60003f06270 */
[----:B------:R-:W0:Y:S10]  /*3310*/  LDGDEPBAR ;  /* 0x00000000000079af */ /* 0x000e340000000000 */
[----:B------:R-:W-:Y:S01]  /*3320*/  @P0 LOP3.LUT R205, R205, 0x4, RZ, 0xfc, !PT ;  /* 0x00000004cdcd0812 */ /* 0x000fe200078efcff */
[----:B-1----:R-:W-:-:S03]  /*3330*/  IMAD.WIDE.U32 R4, R216, c[0x0][0x280], R106 ;  /* 0x0000a000d8047a25 */ /* 0x002fc600078e006a */
[----:B------:R-:W-:Y:S01]  /*3340*/  LOP3.LUT R205, R205, 0xfffffff7, RZ, 0xc0, !PT ;  /* 0xfffffff7cdcd7812 */ /* 0x000fe200078ec0ff */
[----:B------:R-:W-:Y:S02]  /*3350*/  IMAD.IADD R9, R5, 0x1, R0 ;  /* 0x0000000105097824 */ /* 0x000fe400078e0200 */
[----:B------:R-:W-:Y:S01]  /*3360*/  IMAD.MOV.U32 R8, RZ, RZ, R4 ;  /* 0x000000ffff087224 */ /* 0x000fe200078e0004 */
[----:B------:R-:W-:-:S03]  /*3370*/  SEL R4, RZ, c[0x0][0x27c], !P3 ;  /* 0x00009f00ff047a07 */ /* 0x000fc60005800000 */
[----:B------:R-:W-:-:S04]  /*3380*/  IMAD.WIDE.U32 R94, R134, c[0x0][0x280], R8 ;  /* 0x0000a000865e7a25 */ /* 0x000fc800078e0008 */
[----:B--2---:R-:W-:Y:S01]  /*3390*/  IMAD.IADD R7, R14, 0x1, R17 ;  /* 0x000000010e077824 */ /* 0x004fe200078e0211 */
[----:B------:R-:W-:Y:S01]  /*33a0*/  SEL R17, RZ, c[0x0][0x27c], !P2 ;  /* 0x00009f00ff117a07 */ /* 0x000fe20005000000 */
[----:B------:R-:W-:-:S04]  /*33b0*/  IMAD.WIDE.U32 R14, R216, c[0x0][0x280], R142 ;  /* 0x0000a000d80e7a25 */ /* 0x000fc800078e008e */
[----:B------:R-:W-:Y:S02]  /*33c0*/  IMAD.IADD R5, R0, 0x1, R15 ;  /* 0x0000000100057824 */ /* 0x000fe400078e020f */
[----:B------:R-:W-:Y:S01]  /*33d0*/  IMAD.IADD R0, R106, 0x1, R17 ;  /* 0x000000016a007824 */ /* 0x000fe200078e0211 */
[----:B------:R-:W-:Y:S01]  /*33e0*/  SEL R17, RZ, c[0x0][0x27c], !P0 ;  /* 0x00009f00ff117a07 */ /* 0x000fe20004000000 */
[----:B------:R-:W-:Y:S01]  /*33f0*/  IMAD.IADD R18, R141, 0x1, R4 ;  /* 0x000000018d127824 */ /* 0x000fe200078e0204 */
[----:B------:R-:W-:Y:S01]  /*3400*/  LOP3.LUT P0, RZ, R242, 0x4, RZ, 0xc0, !PT ;  /* 0x00000004f2ff7812 */ /* 0x000fe2000780c0ff */
[----:B------:R-:W-:Y:S01]  /*3410*/  IMAD.MOV.U32 R4, RZ, RZ, R14 ;  /* 0x000000ffff047224 */ /* 0x000fe200078e000e */
[----:B------:R-:W-:Y:S01]  /*3420*/  SHF.R.S32.HI R15, RZ, 0x1f, R0 ;  /* 0x0000001fff0f7819 */ /* 0x000fe20000011400 */
[----:B------:R-:W-:Y:S01]  /*3430*/  IMAD.IADD R17, R140, 0x1, R17 ;  /* 0x000000018c117824 */ /* 0x000fe200078e0211 */
[----:B------:R-:W-:Y:S01]  /*3440*/  SHF.R.S32.HI R14, RZ, 0x1f, R18 ;  /* 0x0000001fff0e7819 */ /* 0x000fe20000011412 */
[----:B------:R-:W-:Y:S01]  /*3450*/  IMAD.MOV.U32 R6, RZ, RZ, R16 ;  /* 0x000000ffff067224 */ /* 0x000fe200078e0010 */
[CC--:B------:R-:W-:Y:S01]  /*3460*/  LEA.HI R19, R15.reuse, R0.reuse, RZ, 0x6 ;  /* 0x000000000f137211 */ /* 0x0c0fe200078f30ff */
[----:B------:R-:W-:Y:S01]  /*3470*/  IMAD.WIDE.U32 R90, R134, c[0x0][0x280], R4 ;  /* 0x0000a000865a7a25 */ /* 0x000fe200078e0004 */
[----:B------:R-:W-:-:S02]  /*3480*/  LEA.HI R16, R15, R0, RZ, 0x3 ;  /* 0x000000000f107211 */ /* 0x000fc400078f18ff */
[-C--:B------:R-:W-:Y:S01]  /*3490*/  LEA.HI R15, R14, R18.reuse, RZ, 0x3 ;  /* 0x000000120e0f7211 */ /* 0x080fe200078f18ff */
[----:B------:R-:W-:Y:S01]  /*34a0*/  IMAD.SHL.U32 R19, R19, 0x40, RZ ;  /* 0x0000004013137824 */ /* 0x000fe200078e00ff */
[----:B------:R-:W-:Y:S01]  /*34b0*/  SHF.R.S32.HI R0, RZ, 0x1f, R17 ;  /* 0x0000001fff007819 */ /* 0x000fe20000011411 */
[----:B------:R-:W-:Y:S01]  /*34c0*/  IMAD.WIDE.U32 R92, R134, c[0x0][0x290], R6 ;  /* 0x0000a400865c7a25 */ /* 0x000fe200078e0006 */
[----:B------:R-:W-:Y:S02]  /*34d0*/  LEA.HI R18, R14, R18, RZ, 0x6 ;  /* 0x000000120e127211 */ /* 0x000fe400078f30ff */
[----:B------:R-:W-:Y:S02]  /*34e0*/  LOP3.LUT R21, R19, 0xfffff000, RZ, 0xc0, !PT ;  /* 0xfffff00013157812 */ /* 0x000fe400078ec0ff */
[CC--:B------:R-:W-:Y:S02]  /*34f0*/  LEA.HI R14, R0.reuse, R17.reuse, RZ, 0x3 ;  /* 0x00000011000e7211 */ /* 0x0c0fe400078f18ff */
[----:B------:R-:W-:Y:S01]  /*3500*/  LEA.HI R19, R0, R17, RZ, 0x6 ;  /* 0x0000001100137211 */ /* 0x000fe200078f30ff */
[----:B------:R-:W-:Y:S01]  /*3510*/  IMAD.SHL.U32 R0, R18, 0x40, RZ ;  /* 0x0000004012007824 */ /* 0x000fe200078e00ff */
[----:B------:R-:W-:-:S02]  /*3520*/  LOP3.LUT R17, R229, 0x38, R15, 0xf8, !PT ;  /* 0x00000038e5117812 */ /* 0x000fc400078ef80f */
[----:B------:R-:W-:Y:S02]  /*3530*/  @P0 LOP3.LUT R205, R205, 0x8, RZ, 0xfc, !PT ;  /* 0x00000008cdcd0812 */ /* 0x000fe400078efcff */
[----:B------:R-:W-:Y:S01]  /*3540*/  LOP3.LUT R18, R0, 0xfffff000, RZ, 0xc0, !PT ;  /* 0xfffff00000127812 */ /* 0x000fe200078ec0ff */
[----:B------:R-:W-:Y:S01]  /*3550*/  IMAD.SHL.U32 R0, R19, 0x40, RZ ;  /* 0x0000004013007824 */ /* 0x000fe200078e00ff */
[----:B------:R-:W-:Y:S02]  /*3560*/  LOP3.LUT R17, R17, R150, RZ, 0x3c, !PT ;  /* 0x0000009611117212 */ /* 0x000fe400078e3cff */
[----:B------:R-:W-:Y:S02]  /*3570*/  LOP3.LUT R19, R229, 0x38, R14, 0xf8, !PT ;  /* 0x00000038e5137812 */ /* 0x000fe400078ef80e */
[----:B------:R-:W-:Y:S02]  /*3580*/  IADD3 R117, R17, R18, R151 ;  /* 0x0000001211757210 */ /* 0x000fe40007ffe097 */
[----:B------:R-:W-:Y:S01]  /*3590*/  LOP3.LUT R18, R0, 0xfffff000, RZ, 0xc0, !PT ;  /* 0xfffff00000127812 */ /* 0x000fe200078ec0ff */
[----:B------:R-:W-:Y:S01]  /*35a0*/  IMAD R0, R3, c[0x0][0x2b0], RZ ;  /* 0x0000ac0003007a24 */ /* 0x000fe200078e02ff */
[----:B------:R-:W-:-:S02]  /*35b0*/  LOP3.LUT R17, R19, R150, RZ, 0x3c, !PT ;  /* 0x0000009613117212 */ /* 0x000fc400078e3cff */
[----:B------:R-:W-:Y:S02]  /*35c0*/  ISETP.LE.AND P0, PT, R133, c[0x0][0x27c], PT ;  /* 0x00009f0085007a0c */ /* 0x000fe40003f03270 */
[----:B------:R-:W-:Y:S01]  /*35d0*/  IADD3 R116, R17, R18, R151 ;  /* 0x0000001211747210 */ /* 0x000fe20007ffe097 */
[----:B------:R-:W-:Y:S01]  /*35e0*/  IMAD R17, R2, c[0x0][0x2b4], R0 ;  /* 0x0000ad0002117a24 */ /* 0x000fe200078e0200 */
[----:B------:R-:W-:Y:S02]  /*35f0*/  SHF.R.S32.HI R2, RZ, 0x1f, R134 ;  /* 0x0000001fff027819 */ /* 0x000fe40000011486 */
[----:B------:R-:W-:Y:S01]  /*3600*/  LOP3.LUT R205, R205, 0xffffffdf, RZ, 0xc0, !PT ;  /* 0xffffffdfcdcd7812 */ /* 0x000fe200078ec0ff */
[----:B------:R-:W-:Y:S01]  /*3610*/  IMAD.IADD R114, R101, 0x1, R17 ;  /* 0x0000000165727824 */ /* 0x000fe200078e0211 */
[----:B------:R-:W-:Y:S01]  /*3620*/  LOP3.LUT R20, R229, 0x38, R16, 0xf8, !PT ;  /* 0x00000038e5147812 */ /* 0x000fe200078ef810 */
[C---:B------:R-:W-:Y:S01]  /*3630*/  IMAD R3, R2.reuse, c[0x0][0x290], RZ ;  /* 0x0000a40002037a24 */ /* 0x040fe200078e02ff */
[----:B------:R-:W-:Y:S01]  /*3640*/  LOP3.LUT R205, R205, 0xffffffef, RZ, 0xc0, !PT ;  /* 0xffffffefcdcd7812 */ /* 0x000fe200078ec0ff */
[----:B------:R-:W-:Y:S01]  /*3650*/  IMAD R2, R2, c[0x0][0x280], RZ ;  /* 0x0000a00002027a24 */ /* 0x000fe200078e02ff */
[----:B------:R-:W-:Y:S01]  /*3660*/  LOP3.LUT R20, R20, R150, RZ, 0x3c, !PT ;  /* 0x0000009614147212 */ /* 0x000fe200078e3cff */
[C---:B------:R-:W-:Y:S01]  /*3670*/  IMAD R3, R134.reuse, c[0x0][0x294], R3 ;  /* 0x0000a50086037a24 */ /* 0x040fe200078e0203 */
[----:B------:R-:W-:Y:S01]  /*3680*/  LOP3.LUT R0, R229, 0x18, R106, 0xf8, !PT ;  /* 0x00000018e5007812 */ /* 0x000fe200078ef86a */
[----:B------:R-:W-:Y:S01]  /*3690*/  IMAD R2, R134, c[0x0][0x284], R2 ;  /* 0x0000a10086027a24 */ /* 0x000fe200078e0202 */
[----:B------:R-:W-:Y:S01]  /*36a0*/  LOP3.LUT R81, R16, 0xfffffff8, RZ, 0xc0, !PT ;  /* 0xfffffff810517812 */ /* 0x000fe200078ec0ff */
[----:B------:R-:W-:Y:S01]  /*36b0*/  IMAD.IADD R110, R97, 0x1, R3 ;  /* 0x00000001616e7824 */ /* 0x000fe200078e0203 */
[----:B------:R-:W-:Y:S01]  /*36c0*/  LOP3.LUT R80, R15, 0xfffffff8, RZ, 0xc0, !PT ;  /* 0xfffffff80f507812 */ /* 0x000fe200078ec0ff */
[----:B------:R-:W-:Y:S01]  /*36d0*/  IMAD.IADD R108, R3, 0x1, R93 ;  /* 0x00000001036c7824 */ /* 0x000fe200078e025d */
[----:B------:R-:W-:Y:S01]  /*36e0*/  LOP3.LUT R77, R14, 0xfffffff8, RZ, 0xc0, !PT ;  /* 0xfffffff80e4d7812 */ /* 0x000fe200078ec0ff */
[----:B------:R-:W-:Y:S01]  /*36f0*/  IMAD.IADD R109, R95, 0x1, R2 ;  /* 0x000000015f6d7824 */ /* 0x000fe200078e0202 */
[----:B------:R-:W-:Y:S01]  /*3700*/  @P1 LOP3.LUT R205, R205, 0x10, RZ, 0xfc, !PT ;  /* 0x00000010cdcd1812 */ /* 0x000fe200078efcff */
[----:B------:R-:W-:Y:S01]  /*3710*/  IMAD.IADD R102, R2, 0x1, R91 ;  /* 0x0000000102667824 */ /* 0x000fe200078e025b */
[----:B------:R-:W-:-:S02]  /*3720*/  IADD3 R118, R20, R21, R151 ;  /* 0x0000001514767210 */ /* 0x000fc40007ffe097 */
[----:B------:R-:W-:Y:S02]  /*3730*/  LOP3.LUT R0, R151, R0, R150, 0xf6, !PT ;  /* 0x0000000097007212 */ /* 0x000fe400078ef696 */
[----:B------:R-:W-:Y:S02]  /*3740*/  SHF.R.S32.HI R113, RZ, 0x3, R16 ;  /* 0x00000003ff717819 */ /* 0x000fe40000011410 */
[----:B------:R-:W-:Y:S02]  /*3750*/  SHF.R.S32.HI R112, RZ, 0x3, R15 ;  /* 0x00000003ff707819 */ /* 0x000fe4000001140f */
[----:B------:R-:W-:Y:S02]  /*3760*/  SHF.R.S32.HI R111, RZ, 0x3, R14 ;  /* 0x00000003ff6f7819 */ /* 0x000fe4000001140e */
[----:B------:R-:W-:Y:S02]  /*3770*/  SHF.R.S32.HI R105, RZ, 0x1f, R81 ;  /* 0x0000001fff697819 */ /* 0x000fe40000011451 */
[----:B------:R-:W-:-:S02]  /*3780*/  SHF.R.S32.HI R104, RZ, 0x1f, R80 ;  /* 0x0000001fff687819 */ /* 0x000fc40000011450 */
[----:B------:R-:W-:Y:S02]  /*3790*/  SHF.R.S32.HI R103, RZ, 0x1f, R77 ;  /* 0x0000001fff677819 */ /* 0x000fe4000001144d */
[----:B------:R-:W-:Y:S02]  /*37a0*/  @P0 LOP3.LUT R205, R205, 0x20, RZ, 0xfc, !PT ;  /* 0x00000020cdcd0812 */ /* 0x000fe400078efcff */
.L_x_2278:
        /* <DEDUP_REMOVED lines=31> */
[----:B-----5:R-:W-:Y:S03]  /*39a0*/  SHF.R.S32.HI R75, RZ, 0x1f, R69 ;  /* 0x0000001fff4b7819 */ /* 0x020fe60000011445 */
[----:B------:R-:W-:Y:S04]  /*39b0*/  IMAD R4, R74, c[0x0][0x1e0], RZ ;  /* 0x000078004a047a24 */ /* 0x000fe800078e02ff */
[----:B------:R-:W-:Y:S05]  /*39c0*/  IMAD R4, R72, c[0x0][0x1e4], R4 ;  /* 0x0000790048047a24 */ /* 0x000fea00078e0204 */
[----:B------:R-:W-:Y:S01]  /*39d0*/  IADD3 R3, R3, R4, RZ ;  /* 0x0000000403037210 */ /* 0x000fe20007ffe0ff */
[----:B------:R-:W-:Y:S04]  /*39e0*/  IMAD R4, R75, c[0x0][0x1f0], RZ ;  /* 0x00007c004b047a24 */ /* 0x000fe800078e02ff */
[C---:B------:R-:W-:Y:S04]  /*39f0*/  IMAD.WIDE.U32 R2, R69.reuse, c[0x0][0x1f0], R2 ;  /* 0x00007c0045027a25 */ /* 0x040fe800078e0002 */
[----:B------:R-:W-:Y:S01]  /*3a00*/  IMAD R4, R69, c[0x0][0x1f4], R4 ;  /* 0x00007d0045047a24 */ /* 0x000fe200078e0204 */
[----:B------:R-:W-:Y:S04]  /*3a10*/  IADD3 R2, P0, R78, R2, RZ ;  /* 0x000000024e027210 */ /* 0x000fe80007f1e0ff */
[----:B------:R-:W-:Y:S01]  /*3a20*/  IADD3.X R3, R82, R3, R4, P0, !PT ;  /* 0x0000000352037210 */ /* 0x000fe200007fe404 */
[----:B------:R-:W-:Y:S01]  /*3a30*/  IMAD R4, R28, UR4, RZ ;  /* 0x000000041c047c24 */ /* 0x000fe2000f8e02ff */
[C---:B------:R-:W-:Y:S04]  /*3a40*/  LEA R30, P0, R2.reuse, c[0x0][0x1c8], 0x1 ;  /* 0x00007200021e7a11 */ /* 0x040fe800078008ff */
[----:B------:R-:W-:Y:S01]  /*3a50*/  LEA.HI.X R29, R2, c[0x0][0x1cc], R3, 0x1, P0 ;  /* 0x00007300021d7a11 */ /* 0x000fe200000f0c03 */
[----:B------:R-:W-:Y:S01]  /*3a60*/  IMAD R3, R28, UR5, RZ ;  /* 0x000000051c037c24 */ /* 0x000fe2000f8e02ff */
[----:B------:R-:W-:Y:S02]  /*3a70*/  ISETP.NE.AND P0, PT, RZ, UR7, PT ;  /* 0x00000007ff007c0c */ /* 0x000fe4000bf05270 */
[----:B------:R-:W-:Y:S05]  /*3a80*/  SHF.R.S32.HI R2, RZ, 0x1f, R28 ;  /* 0x0000001fff027819 */ /* 0x000fea000001141c */
[C---:B-1----:R-:W-:Y:S02]  /*3a90*/  IMAD R6, R2.reuse, UR8, R4 ;  /* 0x0000000802067c24 */ /* 0x042fe4000f8e0204 */
[----:B------:R-:W-:Y:S01]  /*3aa0*/  IMAD R3, R2, UR9, R3 ;  /* 0x0000000902037c24 */ /* 0x000fe2000f8e0203 */
[----:B------:R-:W-:Y:S01]  /*3ab0*/  IADD3 R2, -R8, R76, RZ ;  /* 0x0000004c08027210 */ /* 0x000fe20007ffe1ff */
[----:B------:R-:W-:Y:S03]  /*3ac0*/  IMAD.WIDE.U32 R4, R28, UR8, RZ ;  /* 0x000000081c047c25 */ /* 0x000fe6000f8e00ff */
[----:B------:R-:W-:Y:S01]  /*3ad0*/  IMNMX R73, R2, 0x40, PT ;  /* 0x0000004002497817 */ /* 0x000fe20003800200 */
[----:B------:R-:W-:Y:S01]  /*3ae0*/  IMAD.WIDE.U32 R8, R28, UR9, RZ ;  /* 0x000000091c087c25 */ /* 0x000fe2000f8e00ff */
[----:B------:R-:W-:Y:S04]  /*3af0*/  IADD3 R22, R5, R6, RZ ;  /* 0x0000000605167210 */ /* 0x000fe80007ffe0ff */
        /* <DEDUP_REMOVED lines=61> */
.L_x_2258:
[----:B------:R-:W-:Y:S05]  /*3ed0*/  BSYNC B0 ;  /* 0x0000000000007941 */ /* 0x000fea0003800000 */
.L_x_2257:
[----:B------:R2:W3:Y:S04]  /*3ee0*/  SHFL.IDX PT, R57, R29, RZ, 0x1c1f ;  /* 0x001c1fff1d397589 */ /* 0x0004e800000e0000 */
[----:B------:R2:W4:Y:S01]  /*3ef0*/  SHFL.IDX PT, R56, R30, RZ, 0x1c1f ;  /* 0x001c1fff1e387589 */ /* 0x00052200000e0000 */
[----:B------:R-:W-:-:S05]  /*3f00*/  @P1 BRA `(.L_x_2259) ;  /* 0x000038c000001947 */ /* 0x000fca0003800000 */
[----:B-1---5:R-:W-:Y:S01]  /*3f10*/  MOV R4, R47 ;  /* 0x0000002f00047202 */ /* 0x022fe20000000f00 */
[----:B------:R-:W-:Y:S01]  /*3f20*/  IMAD.MOV.U32 R9, RZ, RZ, R48 ;  /* 0x000000ffff097224 */ /* 0x000fe200078e0030 */
[----:B------:R-:W-:Y:S01]  /*3f30*/  ISETP.GE.AND P0, PT, R106, c[0x0][0x1d4], PT ;  /* 0x000075006a007a0c */ /* 0x000fe20003f06270 */
[----:B------:R-:W-:Y:S01]  /*3f40*/  IMAD.MOV.U32 R8, RZ, RZ, R49 ;  /* 0x000000ffff087224 */ /* 0x000fe200078e0031 */
[----:B------:R-:W-:Y:S01]  /*3f50*/  BSSY B0, `(.L_x_2260) ;  /* 0x0000056000007945 */ /* 0x000fe20003800000 */
        /* <DEDUP_REMOVED lines=17> */
[----:B------:R-:W-:Y:S02]  /*4070*/  MOV R9, R20 ;  /* 0x0000001400097202 */ /* 0x000fe40000000f00 */
[----:B------:R-:W-:Y:S02]  /*4080*/  MOV R4, R19 ;  /* 0x0000001300047202 */ /* 0x000fe40000000f00 */
[----:B--2---:R-:W-:Y:S01]  /*4090*/  PRMT R30, R9, 0x5410, R8 ;  /* 0x00005410091e7816 */ /* 0x004fe20000000008 */
[----:B------:R-:W-:Y:S01]  /*40a0*/  IMAD.MOV.U32 R9, RZ, RZ, R16 ;  /* 0x000000ffff097224 */ /* 0x000fe200078e0010 */
[----:B------:R-:W-:Y:S01]  /*40b0*/  PRMT R29, R5, 0x5410, R4 ;  /* 0x00005410051d7816 */ /* 0x000fe20000000004 */
[----:B------:R-:W-:Y:S01]  /*40c0*/  IMAD.MOV.U32 R8, RZ, RZ, R17 ;  /* 0x000000ffff087224 */ /* 0x000fe200078e0011 */
[----:B------:R-:W-:Y:S01]  /*40d0*/  MOV R5, R6 ;  /* 0x0000000600057202 */ /* 0x000fe20000000f00 */
[----:B------:R-:W-:Y:S03]  /*40e0*/  IMAD.MOV.U32 R4, RZ, RZ, R7 ;  /* 0x000000ffff047224 */ /* 0x000fe600078e0007 */
[----:B------:R-:W-:Y:S02]  /*40f0*/  PRMT R27, R9, 0x5410, R8 ;  /* 0x00005410091b7816 */ /* 0x000fe40000000008 */
[----:B------:R-:W-:Y:S01]  /*4100*/  PRMT R26, R5, 0x5410, R4 ;  /* 0x00005410051a7816 */ /* 0x000fe20000000004 */
[----:B------:R-:W-:-:S05]  /*4110*/  @P0 BRA `(.L_x_2261) ;  /* 0x0000039000000947 */ /* 0x000fca0003800000 */
[C---:B----4-:R-:W-:Y:S01]  /*4120*/  LEA R58, P0, R106.reuse, R56, 0x1 ;  /* 0x000000386a3a7211 */ /* 0x050fe200078008ff */
[----:B------:R-:W1:Y:S01]  /*4130*/  LDS.128 R12, [R70+0xc000] ;  /* 0x00c00000460c7984 */ /* 0x000e620000000c00 */
[----:B------:R-:W-:Y:S01]  /*4140*/  MOV R5, R2 ;  /* 0x0000000200057202 */ /* 0x000fe20000000f00 */
[----:B------:R-:W-:Y:S01]  /*4150*/  IMAD.MOV.U32 R9, RZ, RZ, R3 ;  /* 0x000000ffff097224 */ /* 0x000fe200078e0003 */
[----:B---3--:R-:W-:Y:S02]  /*4160*/  LEA.HI.X R59, R106, R57, R107, 0x1, P0 ;  /* 0x000000396a3b7211 */ /* 0x008fe400000f0c6b */
[----:B------:R-:W-:Y:S02]  /*4170*/  ISETP.GE.AND P0, PT, R142, c[0x0][0x27c], PT ;  /* 0x00009f008e007a0c */ /* 0x000fe40003f06270 */
[----:B------:R-:W-:Y:S02]  /*4180*/  MOV R23, R36 ;  /* 0x0000002400177202 */ /* 0x000fe40000000f00 */
[----:B------:R-:W-:Y:S09]  /*4190*/  MOV R39, R37 ;  /* 0x0000002500277202 */ /* 0x000ff20000000f00 */
[--C-:B------:R-:W-:Y:S01]  /*41a0*/  @!P0 SHF.R.U64 R8, R2, 0x10, R3.reuse ;  /* 0x0000001002088819 */ /* 0x100fe20000001203 */
[----:B------:R-:W-:Y:S01]  /*41b0*/  @!P0 HADD2.F32 R2, -RZ, R5.H0_H0 ;  /* 0x20000005ff028230 */ /* 0x000fe20000004100 */
[----:B------:R-:W-:Y:S01]  /*41c0*/  @!P0 SHF.R.U32.HI R22, RZ, 0x10, R3 ;  /* 0x00000010ff168819 */ /* 0x000fe20000011603 */
[----:B------:R-:W-:Y:S01]  /*41d0*/  @!P0 HADD2.F32 R23, -RZ, R23.H0_H0 ;  /* 0x20000017ff178230 */ /* 0x000fe20000004100 */
[--C-:B------:R-:W-:Y:S02]  /*41e0*/  @!P0 SHF.R.U64 R35, R36, 0x10, R37.reuse ;  /* 0x0000001024238819 */ /* 0x100fe40000001225 */
[----:B------:R-:W-:Y:S01]  /*41f0*/  @!P0 SHF.R.U32.HI R50, RZ, 0x10, R37 ;  /* 0x00000010ff328819 */ /* 0x000fe20000011625 */
[----:B------:R-:W-:Y:S02]  /*4200*/  @!P0 HADD2.F32 R37, -RZ, R39.H0_H0 ;  /* 0x20000027ff258230 */ /* 0x000fe40000004100 */
[----:B------:R-:W-:Y:S01]  /*4210*/  @!P0 HADD2.F32 R35, -RZ, R35.H0_H0 ;  /* 0x20000023ff238230 */ /* 0x000fe20000004100 */
[----:B-1----:R-:W-:Y:S05]  /*4220*/  @!P0 MOV R4, R12 ;  /* 0x0000000c00048202 */ /* 0x002fea0000000f00 */
[--C-:B------:R-:W-:Y:S02]  /*4230*/  @!P0 HADD2.F32 R5, -RZ, R4.reuse.H1_H1 ;  /* 0x30000004ff058230 */ /* 0x100fe40000004100 */
[----:B------:R-:W-:Y:S01]  /*4240*/  @!P0 HADD2.F32 R3, -RZ, R4.H0_H0 ;  /* 0x20000004ff038230 */ /* 0x000fe20000004100 */
[----:B------:R-:W-:Y:S02]  /*4250*/  @!P0 MOV R4, R13 ;  /* 0x0000000d00048202 */ /* 0x000fe40000000f00 */
[-C--:B------:R-:W-:Y:S02]  /*4260*/  @!P0 FMUL.FTZ R32, R5, R2.reuse ;  /* 0x0000000205208220 */ /* 0x080fe40000410000 */
        /* <DEDUP_REMOVED lines=8> */
[-C--:B------:R-:W-:Y:S01]  /*42f0*/  @!P0 FMUL.FTZ R8, R32, R3.reuse ;  /* 0x0000000320088220 */ /* 0x080fe20000410000 */
[----:B------:R-:W-:Y:S01]  /*4300*/  @!P0 HADD2.F32 R9, -RZ, R22.H0_H0 ;  /* 0x20000016ff098230 */ /* 0x000fe20000004100 */
[C---:B------:R-:W-:Y:S01]  /*4310*/  @!P0 FMUL.FTZ R3, R4.reuse, R3 ;  /* 0x0000000304038220 */ /* 0x040fe20000410000 */
[--C-:B------:R-:W-:Y:S01]  /*4320*/  @!P0 HADD2.F32 R36, -RZ, R5.reuse.H1_H1 ;  /* 0x30000005ff248230 */ /* 0x100fe20000004100 */
[----:B------:R-:W-:Y:S01]  /*4330*/  @!P0 FFMA.FTZ R61, R4, R35, -R8 ;  /* 0x00000023043d8223 */ /* 0x000fe20000010808 */
[----:B------:R-:W-:Y:S01]  /*4340*/  @!P0 MOV R8, R15 ;  /* 0x0000000f00088202 */ /* 0x000fe20000000f00 */
[----:B------:R-:W-:Y:S01]  /*4350*/  @!P0 FFMA.FTZ R3, R32, R35, R3 ;  /* 0x0000002320038223 */ /* 0x000fe20000010003 */
[----:B------:R-:W-:Y:S01]  /*4360*/  @!P0 HADD2.F32 R5, -RZ, R5.H0_H0 ;  /* 0x20000005ff058230 */ /* 0x000fe20000004100 */
[-C--:B------:R-:W-:Y:S02]  /*4370*/  @!P0 FMUL.FTZ R39, R36, R23.reuse ;  /* 0x0000001724278220 */ /* 0x080fe40000410000 */
[--C-:B------:R-:W-:Y:S02]  /*4380*/  @!P0 HADD2.F32 R22, -RZ, R8.reuse.H1_H1 ;  /* 0x30000008ff168230 */ /* 0x100fe40000004100 */
[C---:B------:R-:W-:Y:S01]  /*4390*/  @!P0 FMUL.FTZ R4, R5.reuse, R23 ;  /* 0x0000001705048220 */ /* 0x040fe20000410000 */
[----:B------:R-:W-:Y:S01]  /*43a0*/  @!P0 HADD2.F32 R8, -RZ, R8.H0_H0 ;  /* 0x20000008ff088230 */ /* 0x000fe20000004100 */
[----:B------:R-:W-:Y:S01]  /*43b0*/  @!P0 FFMA.FTZ R60, R5, R37, -R39 ;  /* 0x00000025053c8223 */ /* 0x000fe20000010827 */
[----:B------:R-:W-:Y:S01]  /*43c0*/  @!P0 HADD2.F32 R23, -RZ, R50.H0_H0 ;  /* 0x20000032ff178230 */ /* 0x000fe20000004100 */
[-C--:B------:R-:W-:Y:S02]  /*43d0*/  @!P0 FMUL.FTZ R39, R22, R9.reuse ;  /* 0x0000000916278220 */ /* 0x080fe40000410000 */
[----:B------:R-:W-:Y:S01]  /*43e0*/  @!P0 FMUL.FTZ R5, R8, R9 ;  /* 0x0000000908058220 */ /* 0x000fe20000410000 */
[----:B------:R-:W-:Y:S01]  /*43f0*/  @!P0 F2FP.PACK_AB R9, R2, R62 ;  /* 0x0000003e0209823e */ /* 0x000fe200000000ff */
[----:B------:R-:W-:Y:S02]  /*4400*/  @!P0 FFMA.FTZ R4, R36, R37, R4 ;  /* 0x0000002524048223 */ /* 0x000fe40000010004 */
[----:B------:R-:W-:Y:S01]  /*4410*/  @!P0 FFMA.FTZ R39, R8, R23, -R39 ;  /* 0x0000001708278223 */ /* 0x000fe20000010827 */
[----:B------:R-:W-:Y:S01]  /*4420*/  @!P0 F2FP.PACK_AB R8, R3, R61 ;  /* 0x0000003d0308823e */ /* 0x000fe200000000ff */
[----:B------:R-:W-:Y:S01]  /*4430*/  @!P0 FFMA.FTZ R5, R22, R23, R5 ;  /* 0x0000001716058223 */ /* 0x000fe20000010005 */
[----:B------:R-:W-:Y:S02]  /*4440*/  @!P0 F2FP.PACK_AB R3, R4, R60 ;  /* 0x0000003c0403823e */ /* 0x000fe400000000ff */
[----:B------:R-:W-:Y:S01]  /*4450*/  @!P0 MOV R12, R9 ;  /* 0x00000009000c8202 */ /* 0x000fe20000000f00 */
[----:B------:R-:W-:Y:S01]  /*4460*/  @!P0 IMAD.MOV.U32 R13, RZ, RZ, R8 ;  /* 0x000000ffff0d8224 */ /* 0x000fe200078e0008 */
[----:B------:R-:W-:Y:S02]  /*4470*/  @!P0 F2FP.PACK_AB R2, R5, R39 ;  /* 0x000000270502823e */ /* 0x000fe400000000ff */
[----:B------:R-:W-:Y:S02]  /*4480*/  @!P0 MOV R14, R3 ;  /* 0x00000003000e8202 */ /* 0x000fe40000000f00 */
[----:B------:R-:W-:Y:S05]  /*4490*/  @!P0 MOV R15, R2 ;  /* 0x00000002000f8202 */ /* 0x000fea0000000f00 */
[----:B------:R1:W-:Y:S02]  /*44a0*/  ST.E.128 [R58.64], R12 ;  /* 0x0000000c3a007985 */ /* 0x0003e4000c101d0c */
.L_x_2261:
[----:B------:R-:W-:Y:S05]  /*44b0*/  BSYNC B0 ;  /* 0x0000000000007941 */ /* 0x000fea0003800000 */
.L_x_2260:
[----:B------:R-:W-:Y:S01]  /*44c0*/  ISETP.GE.AND P0, PT, R141, c[0x0][0x1d4], PT ;  /* 0x000075008d007a0c */ /* 0x000fe20003f06270 */
[----:B------:R-:W-:Y:S01]  /*44d0*/  @!UPT UIADD3 URZ, URZ, URZ, URZ ;  /* 0x0000003f3f3ff290 */ /* 0x000fe2000fffe03f */
[----:B------:R-:W-:Y:S11]  /*44e0*/  BSSY B0, `(.L_x_2262) ;  /* 0x0000039000007945 */ /* 0x000ff60003800000 */
[----:B------:R-:W-:-:S05]  /*44f0*/  @P0 BRA `(.L_x_2263) ;  /* 0x0000037000000947 */ /* 0x000fca0003800000 */
[----:B-1----:R-:W1:Y:S01]  /*4500*/  LDS.128 R12, [R71+0xc000] ;  /* 0x00c00000470c7984 */ /* 0x002e620000000c00 */
[----:B------:R-:W-:Y:S04]  /*4510*/  SHF.L.U32 R2, R231, 0x3, RZ ;  /* 0x00000003e7027819 */ /* 0x000fe800000006ff */
[C---:B----4-:R-:W-:Y:S04]  /*4520*/  LEA R36, P0, R2.reuse, R56, 0x1 ;  /* 0x0000003802247211 */ /* 0x050fe800078008ff */
[----:B---3--:R-:W-:Y:S02]  /*4530*/  LEA.HI.X.SX32 R37, R2, R57, 0x1, P0 ;  /* 0x0000003902257211 */ /* 0x008fe400000f0eff */
[----:B------:R-:W-:Y:S11]  /*4540*/  ISETP.GE.AND P0, PT, R149, c[0x0][0x27c], PT ;  /* 0x00009f0095007a0c */ /* 0x000ff60003f06270 */
[----:B------:R-:W-:Y:S02]  /*4550*/  @!UPT UIADD3 URZ, URZ, URZ, URZ ;  /* 0x0000003f3f3ff290 */ /* 0x000fe4000fffe03f */
[----:B------:R-:W-:Y:S01]  /*4560*/  @!P0 SHF.R.U64 R5, R6, 0x10, R7 ;  /* 0x0000001006058819 */ /* 0x000fe20000001207 */
[----:B------:R-:W-:Y:S01]  /*4570*/  @!P0 HADD2.F32 R2, -RZ, R26.H0_H0 ;  /* 0x2000001aff028230 */ /* 0x000fe20000004100 */
        /* <DEDUP_REMOVED lines=23> */
[----:B------:R-:W-:Y:S01]  /*46f0*/  @!P0 HADD2.F32 R4, -RZ, R26.H1_H1 ;  /* 0x3000001aff048230 */ /* 0x000fe20000004100 */
[----:B------:R-:W-:Y:S01]  /*4700*/  @!P0 FFMA.FTZ R3, R9, R22, R3 ;  /* 0x0000001609038223 */ /* 0x000fe20000010003 */
[--C-:B------:R-:W-:Y:S02]  /*4710*/  @!P0 HADD2.F32 R23, -RZ, R6.reuse.H1_H1 ;  /* 0x30000006ff178230 */ /* 0x100fe40000004100 */
[----:B------:R-:W-:Y:S02]  /*4720*/  @!P0 HADD2.F32 R7, -RZ, R6.H0_H0 ;  /* 0x20000006ff078230 */ /* 0x000fe40000004100 */
[----:B------:R-:W-:Y:S02]  /*4730*/  @!P0 HADD2.F32 R6, -RZ, R5.H0_H0 ;  /* 0x20000005ff068230 */ /* 0x000fe40000004100 */
[----:B------:R-:W-:Y:S02]  /*4740*/  @!P0 HADD2.F32 R26, -RZ, R51.H1_H1 ;  /* 0x30000033ff1a8230 */ /* 0x000fe40000004100 */
        /* <DEDUP_REMOVED lines=9> */
[----:B------:R-:W-:Y:S01]  /*47e0*/  @!P0 FFMA.FTZ R39, R6, R35, -R39 ;  /* 0x0000002306278223 */ /* 0x000fe20000010827 */
        /* <DEDUP_REMOVED lines=8> */
.L_x_2263:
[----:B------:R-:W-:Y:S05]  /*4870*/  BSYNC B0 ;  /* 0x0000000000007941 */ /* 0x000fea0003800000 */
.L_x_2262:
[----:B------:R-:W-:Y:S01]  /*4880*/  ISETP.GE.AND P0, PT, R140, c[0x0][0x1d4], PT ;  /* 0x000075008c007a0c */ /* 0x000fe20003f06270 */
[----:B------:R-:W-:Y:S01]  /*4890*/  @!UPT UIADD3 URZ, URZ, URZ, URZ ;  /* 0x0000003f3f3ff290 */ /* 0x000fe2000fffe03f */
[----:B------:R-:W-:Y:S11]  /*48a0*/  BSSY B0, `(.L_x_2264) ;  /* 0x000003b000007945 */ /* 0x000ff60003800000 */
[----:B------:R-:W-:-:S05]  /*48b0*/  @P0 BRA `(.L_x_2265) ;  /* 0x0000039000000947 */ /* 0x000fca0003800000 */
[----:B---3--:R-:W-:Y:S01]  /*48c0*/  IMAD.MOV.U32 R3, RZ, RZ, R57 ;  /* 0x000000ffff037224 */ /* 0x008fe200078e0039 */
[----:B------:R-:W-:Y:S01]  /*48d0*/  SHF.L.U32 R4, R230, 0x3, RZ ;  /* 0x00000003e6047819 */ /* 0x000fe200000006ff */
[----:B-1----:R-:W1:Y:S01]  /*48e0*/  LDS.128 R12, [R70+0xe000] ;  /* 0x00e00000460c7984 */ /* 0x002e620000000c00 */
[----:B----4-:R-:W-:Y:S04]  /*48f0*/  MOV R2, R56 ;  /* 0x0000003800027202 */ /* 0x010fe80000000f00 */
[C---:B------:R-:W-:Y:S04]  /*4900*/  LEA R36, P0, R4.reuse, R2, 0x1 ;  /* 0x0000000204247211 */ /* 0x040fe800078008ff */
[----:B------:R-:W-:Y:S02]  /*4910*/  LEA.HI.X.SX32 R37, R4, R3, 0x1, P0 ;  /* 0x0000000304257211 */ /* 0x000fe400000f0eff */
        /* <DEDUP_REMOVED lines=9> */
[----:B------:R-:W-:Y:S02]  /*49b0*/  @!P0 HADD2.F32 R16, -RZ, R16.H0_H0 ;  /* 0x20000010ff108230 */ /* 0x000fe40000004100 */
[----:B------:R-:W-:Y:S02]  /*49c0*/  @!P0 HADD2.F32 R22, -RZ, R52.H1_H1 ;  /* 0x30000034ff168230 */ /* 0x000fe40000004100 */
        /* <DEDUP_REMOVED lines=40> */
.L_x_2265:
[----:B------:R-:W-:Y:S05]  /*4c50*/  BSYNC B0 ;  /* 0x0000000000007941 */ /* 0x000fea0003800000 */
.L_x_2264:
[----:B------:R-:W-:Y:S01]  /*4c60*/  ISETP.GE.AND P0, PT, R209, c[0x0][0x1d4], PT ;  /* 0x00007500d1007a0c */ /* 0x000fe20003f06270 */
[----:B------:R-:W-:Y:S01]  /*4c70*/  @!UPT UIADD3 URZ, URZ, URZ, URZ ;  /* 0x0000003f3f3ff290 */ /* 0x000fe2000fffe03f */
[----:B------:R-:W-:Y:S11]  /*4c80*/  BSSY B0, `(.L_x_2266) ;  /* 0x0000038000007945 */ /* 0x000ff60003800000 */
[----:B------:R-:W-:-:S05]  /*4c90*/  @P0 BRA `(.L_x_2267) ;  /* 0x0000036000000947 */ /* 0x000fca0003800000 */
[C---:B----4-:R-:W-:Y:S01]  /*4ca0*/  LEA R26, P0, R209.reuse, R56, 0x1 ;  /* 0x00000038d11a7211 */ /* 0x050fe200078008ff */
[----:B-1----:R-:W1:Y:S03]  /*4cb0*/  LDS.128 R12, [R71+0xe000] ;  /* 0x00e00000470c7984 */ /* 0x002e660000000c00 */
        /* <DEDUP_REMOVED lines=52> */
.L_x_2267:
[----:B------:R-:W-:Y:S05]  /*5000*/  BSYNC B0 ;  /* 0x0000000000007941 */ /* 0x000fea0003800000 */
.L_x_2266:
        /* <DEDUP_REMOVED lines=58> */
.L_x_2269:
[----:B------:R-:W-:Y:S05]  /*53b0*/  BSYNC B0 ;  /* 0x0000000000007941 */ /* 0x000fea0003800000 */
.L_x_2268:
[----:B------:R-:W-:Y:S11]  /*53c0*/  ISETP.GE.AND P0, PT, R207, c[0x0][0x1d4], PT ;  /* 0x00007500cf007a0c */ /* 0x000ff60003f06270 */
[----:B------:R-:W-:Y:S02]  /*53d0*/  @!UPT UIADD3 URZ, URZ, URZ, URZ ;  /* 0x0000003f3f3ff290 */ /* 0x000fe4000fffe03f */
[----:B------:R-:W-:-:S05]  /*53e0*/  @P0 BRA `(.L_x_2259) ;  /* 0x000023e000000947 */ /* 0x000fca0003800000 */
[C---:B-1--4-:R-:W-:Y:S01]  /*53f0*/  LEA R22, P0, R207.reuse, R56, 0x1 ;  /* 0x00000038cf167211 */ /* 0x052fe200078008ff */
[----:B------:R-:W1:Y:S03]  /*5400*/  LDS.128 R12, [R71+0x10000] ;  /* 0x01000000470c7984 */ /* 0x000e660000000c00 */
        /* <DEDUP_REMOVED lines=53> */
.L_x_2256:
        /* <DEDUP_REMOVED lines=47> */
.L_x_2271:
[----:B------:R-:W-:Y:S05]  /*5a50*/  BSYNC B0 ;  /* 0x0000000000007941 */ /* 0x000fea0003800000 */
.L_x_2270:
        /* <DEDUP_REMOVED lines=29> */
[----:B--2---:R-:W-:Y:S02]  /*5c30*/  PRMT R30, R5, 0x5410, R4 ;  /* 0x00005410051e7816 */ /* 0x004fe40000000004 */
        /* <DEDUP_REMOVED lines=11> */
[----:B------:R-:W-:Y:S03]  /*5cf0*/  @!P0 HADD2.F32 R6, -RZ, R6.H0_H0 ;  /* 0x20000006ff068230 */ /* 0x000fe60000004100 */
        /* <DEDUP_REMOVED lines=52> */
[----:B------:R-:W-:Y:S01]  /*6040*/  @!P0 HADD2.F32 R36, -RZ, R5.H0_H0 ;  /* 0x20000005ff248230 */ /* 0x000fe20000004100 */
[----:B------:R-:W-:Y:S01]  /*6050*/  @!P0 SHF.R.U32.HI R41, RZ, 0x10, R43 ;  /* 0x00000010ff298819 */ /* 0x000fe2000001162b */
[--C-:B------:R-:W-:Y:S01]  /*6060*/  @!P0 HADD2.F32 R5, -RZ, R8.reuse.H0_H0 ;  /* 0x20000008ff058230 */ /* 0x100fe20000004100 */
[----:B------:R-:W-:Y:S01]  /*6070*/  @!P0 FMUL.FTZ R7, R35, R6 ;  /* 0x0000000623078220 */ /* 0x000fe20000410000 */
[----:B------:R-:W-:Y:S03]  /*6080*/  @!P0 HADD2.F32 R13, -RZ, R13.H0_H0 ;  /* 0x2000000dff0d8230 */ /* 0x000fe60000004100 */
[C---:B------:R-:W-:Y:S01]  /*6090*/  @!P0 FFMA.FTZ R66, R5.reuse, R36, -R7 ;  /* 0x0000002405428223 */ /* 0x040fe20000010807 */
[----:B------:R-:W-:Y:S01]  /*60a0*/  @!P0 SHF.R.U64 R7, R14, 0x10, R15 ;  /* 0x000000100e078819 */ /* 0x000fe2000000120f */
[----:B------:R-:W-:Y:S01]  /*60b0*/  @!P0 FMUL.FTZ R6, R5, R6 ;  /* 0x0000000605068220 */ /* 0x000fe20000410000 */
[----:B------:R-:W-:Y:S01]  /*60c0*/  @!P0 SHF.R.U64 R5, R42, 0x10, R43 ;  /* 0x000000102a058819 */ /* 0x000fe2000000122b */
[----:B------:R-:W-:Y:S01]  /*60d0*/  @!P0 HADD2.F32 R14, -RZ, R37.H1_H1 ;  /* 0x30000025ff0e8230 */ /* 0x000fe20000004100 */
[----:B------:R-:W-:Y:S01]  /*60e0*/  @!P0 F2FP.PACK_AB R42, R67, R68 ;  /* 0x00000044432a823e */ /* 0x000fe200000000ff */
[----:B------:R-:W-:Y:S02]  /*60f0*/  @!P0 HADD2.F32 R7, -RZ, R7.H0_H0 ;  /* 0x20000007ff078230 */ /* 0x000fe40000004100 */
[----:B------:R-:W-:Y:S01]  /*6100*/  @!P0 HADD2.F32 R37, -RZ, R5.H0_H0 ;  /* 0x20000005ff258230 */ /* 0x000fe20000004100 */
[----:B------:R-:W-:Y:S01]  /*6110*/  @!P0 MOV R20, R42 ;  /* 0x0000002a00148202 */ /* 0x000fe20000000f00 */
        /* <DEDUP_REMOVED lines=14> */
[----:B------:R-:W-:Y:S02]  /*6200*/  @!P0 IMAD.MOV.U32 R9, RZ, RZ, R23 ;  /* 0x000000ffff098224 */ /* 0x000fe400078e0017 */
[----:B------:R-:W-:Y:S01]  /*6210*/  @!P0 FFMA.FTZ R5, R12, R13, R5 ;  /* 0x0000000d0c058223 */ /* 0x000fe20000010005 */
[----:B------:R-:W-:Y:S01]  /*6220*/  @!P0 SHF.R.U32.HI R12, RZ, 0x10, R15 ;  /* 0x00000010ff0c8819 */ /* 0x000fe2000001160f */
[----:B------:R-:W-:Y:S01]  /*6230*/  @!P0 FFMA.FTZ R6, R35, R36, R6 ;  /* 0x0000002423068223 */ /* 0x000fe20000010006 */
[----:B------:R-:W-:Y:S01]  /*6240*/  @!P0 HADD2.F32 R13, -RZ, R8.H0_H0 ;  /* 0x20000008ff0d8230 */ /* 0x000fe20000004100 */
[----:B------:R-:W-:Y:S01]  /*6250*/  @!P0 FFMA.FTZ R7, R14, R37, R7 ;  /* 0x000000250e078223 */ /* 0x000fe20000010007 */
[----:B------:R-:W-:Y:S01]  /*6260*/  @!P0 F2FP.PACK_AB R4, R5, R4 ;  /* 0x000000040504823e */ /* 0x000fe200000000ff */
[----:B------:R-:W-:Y:S01]  /*6270*/  @!P0 IMAD.MOV.U32 R21, RZ, RZ, R43 ;  /* 0x000000ffff158224 */ /* 0x000fe200078e002b */
[----:B------:R-:W-:Y:S02]  /*6280*/  @!P0 HADD2.F32 R15, -RZ, R39.H0_H0 ;  /* 0x20000027ff0f8230 */ /* 0x000fe40000004100 */
[----:B------:R-:W-:Y:S01]  /*6290*/  @!P0 HADD2.F32 R35, -RZ, R40.H0_H0 ;  /* 0x20000028ff238230 */ /* 0x000fe20000004100 */
[----:B------:R-:W-:Y:S01]  /*62a0*/  @!P0 IMAD.MOV.U32 R49, RZ, RZ, R4 ;  /* 0x000000ffff318224 */ /* 0x000fe200078e0004 */
        /* <DEDUP_REMOVED lines=8> */
[C---:B------:R-:W-:Y:S02]  /*6330*/  @!P0 FMUL.FTZ R39, R36.reuse, R12 ;  /* 0x0000000c24278220 */ /* 0x040fe40000410000 */
[----:B------:R-:W-:Y:S02]  /*6340*/  @!P0 FFMA.FTZ R8, R15, R35, R8 ;  /* 0x000000230f088223 */ /* 0x000fe40000010008 */
[-C--:B------:R-:W-:Y:S01]  /*6350*/  @!P0 FFMA.FTZ R41, R9, R13.reuse, -R39 ;  /* 0x0000000d09298223 */ /* 0x080fe20000010827 */
        /* <DEDUP_REMOVED lines=18> */
.L_x_2273:
[----:B------:R-:W-:Y:S05]  /*6480*/  BSYNC B0 ;  /* 0x0000000000007941 */ /* 0x000fea0003800000 */
.L_x_2272:
        /* <DEDUP_REMOVED lines=9> */
[----:B------:R-:W-:Y:S01]  /*6520*/  @!P0 SHF.R.U64 R4, R16, 0x10, R17 ;  /* 0x0000001010048819 */ /* 0x000fe20000001211 */
[----:B------:R-:W-:Y:S01]  /*6530*/  @!P0 HADD2.F32 R9, -RZ, R56.H0_H0 ;  /* 0x20000038ff098230 */ /* 0x000fe20000004100 */
[----:B------:R-:W-:Y:S02]  /*6540*/  LEA.HI.SX32 R2, R2, R112, 0x1c ;  /* 0x0000007002027211 */ /* 0x000fe400078fe2ff */
[----:B------:R-:W-:Y:S01]  /*6550*/  @!P0 SHF.R.U64 R15, R44, 0x10, R45 ;  /* 0x000000102c0f8819 */ /* 0x000fe2000000122d */
[----:B------:R-:W-:Y:S01]  /*6560*/  @!P0 HADD2.F32 R6, -RZ, R4.H0_H0 ;  /* 0x20000004ff068230 */ /* 0x000fe20000004100 */
[----:B------:R-:W-:Y:S02]  /*6570*/  SHF.R.S32.HI R3, RZ, 0x1f, R2 ;  /* 0x0000001fff037819 */ /* 0x000fe40000011402 */
[----:B------:R-:W-:Y:S01]  /*6580*/  SHF.L.U32 R48, R2, 0x3, RZ ;  /* 0x0000000302307819 */ /* 0x000fe200000006ff */
[----:B------:R-:W-:Y:S01]  /*6590*/  @!P0 HADD2.F32 R15, -RZ, R15.H0_H0 ;  /* 0x2000000fff0f8230 */ /* 0x000fe20000004100 */
[----:B------:R-:W-:Y:S02]  /*65a0*/  LEA.HI R2, R3, R2, RZ, 0x3 ;  /* 0x0000000203027211 */ /* 0x000fe400078f18ff */
[----:B------:R-:W-:Y:S02]  /*65b0*/  @!P0 SHF.R.U64 R13, R18, 0x10, R19 ;  /* 0x00000010120d8819 */ /* 0x000fe40000001213 */
[----:B------:R-:W-:Y:S01]  /*65c0*/  @!P0 SHF.R.U32.HI R7, RZ, 0x10, R17 ;  /* 0x00000010ff078819 */ /* 0x000fe20000011611 */
[----:B------:R-:W-:Y:S01]  /*65d0*/  IMAD.SHL.U32 R2, R2, 0x200, RZ ;  /* 0x0000020002027824 */ /* 0x000fe200078e00ff */
[----:B------:R-:W-:Y:S01]  /*65e0*/  LOP3.LUT R3, R229, 0x38, R48, 0xf8, !PT ;  /* 0x00000038e5037812 */ /* 0x000fe200078ef830 */
[----:B------:R-:W-:Y:S01]  /*65f0*/  @!P0 HADD2.F32 R13, -RZ, R13.H0_H0 ;  /* 0x2000000dff0d8230 */ /* 0x000fe20000004100 */
[----:B------:R-:W-:Y:S02]  /*6600*/  @!P0 SHF.R.U32.HI R16, RZ, 0x10, R45 ;  /* 0x00000010ff108819 */ /* 0x000fe4000001162d */
[----:B------:R-:W-:Y:S02]  /*6610*/  LOP3.LUT R3, R3, R150, RZ, 0x3c, !PT ;  /* 0x0000009603037212 */ /* 0x000fe400078e3cff */
[----:B------:R-:W-:Y:S01]  /*6620*/  LOP3.LUT R2, R2, 0x7ffff000, RZ, 0xc0, !PT ;  /* 0x7ffff00002027812 */ /* 0x000fe200078ec0ff */
[----:B------:R-:W-:Y:S01]  /*6630*/  @!P0 HADD2.F32 R16, -RZ, R16.H0_H0 ;  /* 0x20000010ff108230 */ /* 0x000fe20000004100 */
[----:B------:R-:W-:Y:S02]  /*6640*/  @!P0 SHF.R.U32.HI R14, RZ, 0x10, R19 ;  /* 0x00000010ff0e8819 */ /* 0x000fe40000011613 */
[----:B------:R-:W-:Y:S02]  /*6650*/  IADD3 R2, R3, R2, R151 ;  /* 0x0000000203027210 */ /* 0x000fe40007ffe097 */
[----:B------:R-:W-:Y:S01]  /*6660*/  IADD3 R3, R117, R62, RZ ;  /* 0x0000003e75037210 */ /* 0x000fe20007ffe0ff */
[----:B------:R-:W-:Y:S01]  /*6670*/  @!P0 HADD2.F32 R14, -RZ, R14.H0_H0 ;  /* 0x2000000eff0e8230 */ /* 0x000fe20000004100 */
[--C-:B------:R-:W-:Y:S01]  /*6680*/  @!P0 SHF.R.U32.HI R36, RZ, 0x10, R47.reuse ;  /* 0x00000010ff248819 */ /* 0x100fe2000001162f */
[----:B------:R-:W-:Y:S01]  /*6690*/  IMAD.IADD R2, R62, 0x1, R2 ;  /* 0x000000013e027824 */ /* 0x000fe200078e0202 */
[----:B------:R-:W-:Y:S02]  /*66a0*/  SHF.L.U32 R3, R3, 0x1, RZ ;  /* 0x0000000103037819 */ /* 0x000fe400000006ff */
[----:B------:R-:W-:Y:S01]  /*66b0*/  @!P0 SHF.R.U64 R39, R46, 0x10, R47 ;  /* 0x000000102e278819 */ /* 0x000fe2000000122f */
[----:B------:R-:W-:Y:S01]  /*66c0*/  IMAD.SHL.U32 R2, R2, 0x2, RZ ;  /* 0x0000000202027824 */ /* 0x000fe200078e00ff */
[----:B------:R-:W-:Y:S01]  /*66d0*/  @!P0 HADD2.F32 R36, -RZ, R36.H0_H0 ;  /* 0x20000024ff248230 */ /* 0x000fe20000004100 */
[----:B------:R1:W-:Y:S08]  /*66e0*/  LDS.128 R20, [R3+0xc100] ;  /* 0x00c1000003147984 */ /* 0x0003f00000000c00 */
[----:B------:R-:W2:Y:S01]  /*66f0*/  LDS.128 R40, [R2+0xc100] ;  /* 0x00c1000002287984 */ /* 0x000ea20000000c00 */
[----:B-1----:R-:W-:Y:S01]  /*6700*/  @!P0 HADD2.F32 R3, -RZ, R29.H0_H0 ;  /* 0x2000001dff038230 */ /* 0x002fe20000004100 */
[----:B--2---:R-:W-:Y:S01]  /*6710*/  @!P0 IMAD.MOV.U32 R12, RZ, RZ, R40 ;  /* 0x000000ffff0c8224 */ /* 0x004fe200078e0028 */
[----:B------:R-:W-:Y:S02]  /*6720*/  @!P0 MOV R2, R20 ;  /* 0x0000001400028202 */ /* 0x000fe40000000f00 */
[----:B------:R-:W-:Y:S02]  /*6730*/  @!P0 MOV R37, R42 ;  /* 0x0000002a00258202 */ /* 0x000fe40000000f00 */
[----:B------:R-:W-:Y:S01]  /*6740*/  @!P0 HADD2.F32 R8, -RZ, R12.H0_H0 ;  /* 0x2000000cff088230 */ /* 0x000fe20000004100 */
[----:B------:R-:W-:Y:S01]  /*6750*/  @!P0 MOV R19, R43 ;  /* 0x0000002b00138202 */ /* 0x000fe20000000f00 */
[----:B------:R-:W-:Y:S02]  /*6760*/  @!P0 HADD2.F32 R5, -RZ, R2.H0_H0 ;  /* 0x20000002ff058230 */ /* 0x000fe40000004100 */
[----:B------:R-:W-:Y:S01]  /*6770*/  @!P0 HADD2.F32 R12, -RZ, R12.H1_H1 ;  /* 0x3000000cff0c8230 */ /* 0x000fe20000004100 */
[-C--:B------:R-:W-:Y:S01]  /*6780*/  @!P0 FMUL.FTZ R18, R8, R3.reuse ;  /* 0x0000000308128220 */ /* 0x080fe20000410000 */
[----:B------:R-:W-:Y:S01]  /*6790*/  @!P0 HADD2.F32 R4, -RZ, R2.H1_H1 ;  /* 0x30000002ff048230 */ /* 0x000fe20000004100 */
[C---:B------:R-:W-:Y:S01]  /*67a0*/  @!P0 FMUL.FTZ R2, R5.reuse, R3 ;  /* 0x0000000305028220 */ /* 0x040fe20000410000 */
[----:B------:R-:W-:Y:S01]  /*67b0*/  @!P0 HADD2.F32 R35, -RZ, R19.H1_H1 ;  /* 0x30000013ff238230 */ /* 0x000fe20000004100 */
[-C--:B------:R-:W-:Y:S02]  /*67c0*/  @!P0 FMUL.FTZ R17, R12, R6.reuse ;  /* 0x000000060c118220 */ /* 0x080fe40000410000 */
[----:B------:R-:W-:Y:S01]  /*67d0*/  @!P0 FMUL.FTZ R3, R4, R6 ;  /* 0x0000000604038220 */ /* 0x000fe20000410000 */
[----:B------:R-:W-:Y:S01]  /*67e0*/  @!P0 MOV R6, R41 ;  /* 0x0000002900068202 */ /* 0x000fe20000000f00 */
[-C--:B------:R-:W-:Y:S01]  /*67f0*/  @!P0 FFMA.FTZ R51, R5, R9.reuse, -R18 ;  /* 0x0000000905338223 */ /* 0x080fe20000010812 */
[----:B------:R-:W-:Y:S01]  /*6800*/  @!P0 HADD2.F32 R18, -RZ, R57.H0_H0 ;  /* 0x20000039ff128230 */ /* 0x000fe20000004100 */
[----:B------:R-:W-:Y:S02]  /*6810*/  @!P0 IMAD.MOV.U32 R5, RZ, RZ, R21 ;  /* 0x000000ffff058224 */ /* 0x000fe400078e0015 */
[----:B------:R-:W-:Y:S01]  /*6820*/  @!P0 FFMA.FTZ R2, R8, R9, R2 ;  /* 0x0000000908028223 */ /* 0x000fe20000010002 */
[--C-:B------:R-:W-:Y:S01]  /*6830*/  @!P0 HADD2.F32 R9, -RZ, R6.reuse.H0_H0 ;  /* 0x20000006ff098230 */ /* 0x100fe20000004100 */
[-C--:B------:R-:W-:Y:S01]  /*6840*/  @!P0 FFMA.FTZ R50, R4, R15.reuse, -R17 ;  /* 0x0000000f04328223 */ /* 0x080fe20000010811 */
[----:B------:R-:W-:Y:S01]  /*6850*/  @!P0 HADD2.F32 R4, -RZ, R29.H1_H1 ;  /* 0x3000001dff048230 */ /* 0x000fe20000004100 */
[----:B------:R-:W-:Y:S01]  /*6860*/  @!P0 FFMA.FTZ R3, R12, R15, R3 ;  /* 0x0000000f0c038223 */ /* 0x000fe20000010003 */
[----:B------:R-:W-:Y:S02]  /*6870*/  @!P0 HADD2.F32 R8, -RZ, R7.H0_H0 ;  /* 0x20000007ff088230 */ /* 0x000fe40000004100 */
[--C-:B------:R-:W-:Y:S02]  /*6880*/  @!P0 HADD2.F32 R7, -RZ, R5.reuse.H0_H0 ;  /* 0x20000005ff078230 */ /* 0x100fe40000004100 */
[----:B------:R-:W-:Y:S02]  /*6890*/  @!P0 HADD2.F32 R15, -RZ, R6.H1_H1 ;  /* 0x30000006ff0f8230 */ /* 0x000fe40000004100 */
[----:B------:R-:W-:Y:S02]  /*68a0*/  @!P0 HADD2.F32 R12, -RZ, R56.H1_H1 ;  /* 0x30000038ff0c8230 */ /* 0x000fe40000004100 */
[----:B------:R-:W-:Y:S01]  /*68b0*/  @!P0 HADD2.F32 R6, -RZ, R5.H1_H1 ;  /* 0x30000005ff068230 */ /* 0x000fe20000004100 */
[-C--:B------:R-:W-:Y:S01]  /*68c0*/  @!P0 FMUL.FTZ R5, R9, R4.reuse ;  /* 0x0000000409058220 */ /* 0x080fe20000410000 */
[----:B------:R-:W-:Y:S01]  /*68d0*/  @!P0 HADD2.F32 R29, -RZ, R19.H0_H0 ;  /* 0x20000013ff1d8230 */ /* 0x000fe20000004100 */
[----:B------:R-:W-:Y:S01]  /*68e0*/  @!P0 FMUL.FTZ R4, R7, R4 ;  /* 0x0000000407048220 */ /* 0x000fe20000410000 */
[--C-:B------:R-:W-:Y:S01]  /*68f0*/  @!P0 HADD2.F32 R19, -RZ, R37.reuse.H1_H1 ;  /* 0x30000025ff138230 */ /* 0x100fe20000004100 */
[----:B------:R-:W-:Y:S02]  /*6900*/  @!P0 FMUL.FTZ R17, R15, R8 ;  /* 0x000000080f118220 */ /* 0x000fe40000410000 */
[-C--:B------:R-:W-:Y:S02]  /*6910*/  @!P0 FFMA.FTZ R49, R7, R12.reuse, -R5 ;  /* 0x0000000c07318223 */ /* 0x080fe40000010805 */
[----:B------:R-:W-:Y:S02]  /*6920*/  @!P0 FFMA.FTZ R4, R9, R12, R4 ;  /* 0x0000000c09048223 */ /* 0x000fe40000010004 */
[----:B------:R-:W-:Y:S02]  /*6930*/  @!P0 IMAD.MOV.U32 R12, RZ, RZ, R22 ;  /* 0x000000ffff0c8224 */ /* 0x000fe400078e0016 */
[C---:B------:R-:W-:Y:S01]  /*6940*/  @!P0 FMUL.FTZ R5, R6.reuse, R8 ;  /* 0x0000000806058220 */ /* 0x040fe20000410000 */
[--C-:B------:R-:W-:Y:S01]  /*6950*/  @!P0 HADD2.F32 R8, -RZ, R30.reuse.H1_H1 ;  /* 0x3000001eff088230 */ /* 0x100fe20000004100 */
[----:B------:R-:W-:Y:S01]  /*6960*/  @!P0 FFMA.FTZ R47, R6, R16, -R17 ;  /* 0x00000010062f8223 */ /* 0x000fe20000010811 */
[----:B------:R-:W-:Y:S01]  /*6970*/  @!P0 HADD2.F32 R6, -RZ, R30.H0_H0 ;  /* 0x2000001eff068230 */ /* 0x000fe20000004100 */
[----:B------:R-:W-:Y:S01]  /*6980*/  @!P0 IMAD.MOV.U32 R9, RZ, RZ, R23 ;  /* 0x000000ffff098224 */ /* 0x000fe200078e0017 */
[----:B------:R-:W-:Y:S01]  /*6990*/  @!P0 HADD2.F32 R17, -RZ, R37.H0_H0 ;  /* 0x20000025ff118230 */ /* 0x000fe20000004100 */
[----:B------:R-:W-:Y:S01]  /*69a0*/  @!P0 FMUL.FTZ R44, R29, R8 ;  /* 0x000000081d2c8220 */ /* 0x000fe20000410000 */
[--C-:B------:R-:W-:Y:S01]  /*69b0*/  @!P0 HADD2.F32 R7, -RZ, R12.reuse.H0_H0 ;  /* 0x2000000cff078230 */ /* 0x100fe20000004100 */
[----:B------:R-:W-:Y:S02]  /*69c0*/  @!P0 FFMA.FTZ R5, R15, R16, R5 ;  /* 0x000000100f058223 */ /* 0x000fe40000010005 */
[-C--:B------:R-:W-:Y:S02]  /*69d0*/  @!P0 FMUL.FTZ R30, R17, R6.reuse ;  /* 0x00000006111e8220 */ /* 0x080fe40000410000 */
[----:B------:R-:W-:Y:S01]  /*69e0*/  @!P0 FMUL.FTZ R6, R7, R6 ;  /* 0x0000000607068220 */ /* 0x000fe20000410000 */
[----:B------:R-:W-:Y:S01]  /*69f0*/  @!P0 F2FP.PACK_AB R4, R5, R4 ;  /* 0x000000040504823e */ /* 0x000fe200000000ff */
[-C--:B------:R-:W-:Y:S01]  /*6a00*/  @!P0 FFMA.FTZ R46, R7, R18.reuse, -R30 ;  /* 0x00000012072e8223 */ /* 0x080fe2000001081e */
[----:B------:R-:W-:Y:S01]  /*6a10*/  @!P0 HADD2.F32 R30, -RZ, R57.H1_H1 ;  /* 0x30000039ff1e8230 */ /* 0x000fe20000004100 */
[----:B------:R-:W-:Y:S01]  /*6a20*/  @!P0 FFMA.FTZ R6, R17, R18, R6 ;  /* 0x0000001211068223 */ /* 0x000fe20000010006 */
[--C-:B------:R-:W-:Y:S01]  /*6a30*/  @!P0 HADD2.F32 R7, -RZ, R9.reuse.H0_H0 ;  /* 0x20000009ff078230 */ /* 0x100fe20000004100 */
[----:B------:R-:W-:Y:S04]  /*6a40*/  @!P0 IMAD.MOV.U32 R41, RZ, RZ, R4 ;  /* 0x000000ffff298224 */ /* 0x000fe800078e0004 */
[----:B------:R-:W-:Y:S01]  /*6a50*/  @!P0 FFMA.FTZ R45, R7, R30, -R44 ;  /* 0x0000001e072d8223 */ /* 0x000fe2000001082c */
[----:B------:R-:W-:Y:S01]  /*6a60*/  @!P0 F2FP.PACK_AB R44, R47, R49 ;  /* 0x000000312f2c823e */ /* 0x000fe200000000ff */
[----:B------:R-:W-:Y:S01]  /*6a70*/  @!P0 FMUL.FTZ R8, R7, R8 ;  /* 0x0000000807088220 */ /* 0x000fe20000410000 */
[----:B------:R-:W-:Y:S01]  /*6a80*/  @!P0 HADD2.F32 R7, -RZ, R9.H1_H1 ;  /* 0x30000009ff078230 */ /* 0x000fe20000004100 */
[----:B------:R-:W-:Y:S02]  /*6a90*/  @!P0 FMUL.FTZ R9, R35, R14 ;  /* 0x0000000e23098220 */ /* 0x000fe40000410000 */
[----:B------:R-:W-:Y:S02]  /*6aa0*/  @!P0 IMAD.MOV.U32 R21, RZ, RZ, R44 ;  /* 0x000000ffff158224 */ /* 0x000fe400078e002c */
[C---:B------:R-:W-:Y:S02]  /*6ab0*/  @!P0 FFMA.FTZ R37, R7.reuse, R36, -R9 ;  /* 0x0000002407258223 */ /* 0x040fe40000010809 */
[----:B------:R-:W-:Y:S01]  /*6ac0*/  @!P0 FMUL.FTZ R9, R7, R14 ;  /* 0x0000000e07098220 */ /* 0x000fe20000410000 */
[----:B------:R-:W-:Y:S01]  /*6ad0*/  @!P0 HADD2.F32 R14, -RZ, R39.H0_H0 ;  /* 0x20000027ff0e8230 */ /* 0x000fe20000004100 */
[----:B------:R-:W-:Y:S01]  /*6ae0*/  @!P0 F2FP.PACK_AB R39, R50, R51 ;  /* 0x000000333227823e */ /* 0x000fe200000000ff */
[----:B------:R-:W-:Y:S01]  /*6af0*/  @!P0 HADD2.F32 R7, -RZ, R12.H1_H1 ;  /* 0x3000000cff078230 */ /* 0x000fe20000004100 */
[----:B------:R-:W-:Y:S01]  /*6b00*/  @!P0 F2FP.PACK_AB R37, R37, R45 ;  /* 0x0000002d2525823e */ /* 0x000fe200000000ff */
[----:B------:R-:W-:Y:S01]  /*6b10*/  @!P0 FMUL.FTZ R12, R19, R13 ;  /* 0x0000000d130c8220 */ /* 0x000fe20000410000 */
[----:B------:R-:W-:Y:S03]  /*6b20*/  @!P0 MOV R20, R39 ;  /* 0x0000002700148202 */ /* 0x000fe60000000f00 */
[C---:B------:R-:W-:Y:S02]  /*6b30*/  @!P0 FFMA.FTZ R12, R7.reuse, R14, -R12 ;  /* 0x0000000e070c8223 */ /* 0x040fe4000001080c */
[----:B------:R-:W-:Y:S02]  /*6b40*/  @!P0 FMUL.FTZ R7, R7, R13 ;  /* 0x0000000d07078220 */ /* 0x000fe40000410000 */
[----:B------:R-:W-:Y:S01]  /*6b50*/  @!P0 IMAD.MOV.U32 R23, RZ, RZ, R37 ;  /* 0x000000ffff178224 */ /* 0x000fe200078e0025 */
        /* <DEDUP_REMOVED lines=17> */
.L_x_2275:
[----:B------:R-:W-:Y:S05]  /*6c70*/  BSYNC B0 ;  /* 0x0000000000007941 */ /* 0x000fea0003800000 */
.L_x_2274:
        /* <DEDUP_REMOVED lines=13> */
[----:B------:R-:W-:Y:S01]  /*6d50*/  @!P0 HADD2.F32 R12, -RZ, R58.H0_H0 ;  /* 0x2000003aff0c8230 */ /* 0x000fe20000004100 */
[----:B------:R-:W-:Y:S01]  /*6d60*/  LEA.HI R2, R3, R2, RZ, 0x3 ;  /* 0x0000000203027211 */ /* 0x000fe200078f18ff */
[--C-:B------:R-:W-:Y:S01]  /*6d70*/  @!P0 HADD2.F32 R29, -RZ, R59.reuse.H0_H0 ;  /* 0x2000003bff1d8230 */ /* 0x100fe20000004100 */
[----:B------:R-:W-:Y:S02]  /*6d80*/  LOP3.LUT R3, R229, 0x38, R35, 0xf8, !PT ;  /* 0x00000038e5037812 */ /* 0x000fe400078ef823 */
[----:B------:R-:W-:Y:S01]  /*6d90*/  @!P0 SHF.R.U64 R14, R26, 0x10, R27 ;  /* 0x000000101a0e8819 */ /* 0x000fe2000000121b */
[----:B------:R-:W-:Y:S01]  /*6da0*/  IMAD.SHL.U32 R2, R2, 0x200, RZ ;  /* 0x0000020002027824 */ /* 0x000fe200078e00ff */
[----:B------:R-:W-:Y:S02]  /*6db0*/  LOP3.LUT R3, R3, R150, RZ, 0x3c, !PT ;  /* 0x0000009603037212 */ /* 0x000fe400078e3cff */
[----:B------:R-:W-:Y:S01]  /*6dc0*/  @!P0 SHF.R.U64 R4, R24, 0x10, R25 ;  /* 0x0000001018048819 */ /* 0x000fe20000001219 */
[----:B------:R-:W-:Y:S01]  /*6dd0*/  @!P0 HADD2.F32 R14, -RZ, R14.H0_H0 ;  /* 0x2000000eff0e8230 */ /* 0x000fe20000004100 */
[----:B------:R-:W-:Y:S01]  /*6de0*/  LOP3.LUT R2, R2, 0x7ffff000, RZ, 0xc0, !PT ;  /* 0x7ffff00002027812 */ /* 0x000fe200078ec0ff */
[----:B------:R-:W-:Y:S01]  /*6df0*/  @!P0 HADD2.F32 R24, -RZ, R59.H1_H1 ;  /* 0x3000003bff188230 */ /* 0x000fe20000004100 */
[----:B------:R-:W-:Y:S01]  /*6e00*/  @!P0 SHF.R.U64 R15, R52, 0x10, R53 ;  /* 0x00000010340f8819 */ /* 0x000fe20000001235 */
[----:B------:R-:W-:Y:S01]  /*6e10*/  @!P0 HADD2.F32 R7, -RZ, R4.H0_H0 ;  /* 0x20000004ff078230 */ /* 0x000fe20000004100 */
[----:B------:R-:W-:Y:S02]  /*6e20*/  IADD3 R2, R3, R2, R151 ;  /* 0x0000000203027210 */ /* 0x000fe40007ffe097 */
[----:B------:R-:W-:Y:S01]  /*6e30*/  IADD3 R3, R116, R62, RZ ;  /* 0x0000003e74037210 */ /* 0x000fe20007ffe0ff */
[----:B------:R-:W-:Y:S01]  /*6e40*/  @!P0 HADD2.F32 R15, -RZ, R15.H0_H0 ;  /* 0x2000000fff0f8230 */ /* 0x000fe20000004100 */
[----:B------:R-:W-:Y:S01]  /*6e50*/  @!P0 SHF.R.U32.HI R6, RZ, 0x10, R25 ;  /* 0x00000010ff068819 */ /* 0x000fe20000011619 */
[----:B------:R-:W-:Y:S01]  /*6e60*/  IMAD.IADD R2, R62, 0x1, R2 ;  /* 0x000000013e027824 */ /* 0x000fe200078e0202 */
[----:B------:R-:W-:Y:S02]  /*6e70*/  SHF.L.U32 R3, R3, 0x1, RZ ;  /* 0x0000000103037819 */ /* 0x000fe400000006ff */
[----:B------:R-:W-:Y:S01]  /*6e80*/  @!P0 SHF.R.U32.HI R22, RZ, 0x10, R53 ;  /* 0x00000010ff168819 */ /* 0x000fe20000011635 */
[----:B------:R-:W-:Y:S01]  /*6e90*/  IMAD.SHL.U32 R2, R2, 0x2, RZ ;  /* 0x0000000202027824 */ /* 0x000fe200078e00ff */
[----:B------:R-:W-:Y:S01]  /*6ea0*/  @!P0 SHF.R.U32.HI R9, RZ, 0x10, R27 ;  /* 0x00000010ff098819 */ /* 0x000fe2000001161b */
[----:B------:R1:W-:Y:S01]  /*6eb0*/  LDS.128 R16, [R3+0xc100] ;  /* 0x00c1000003107984 */ /* 0x0003e20000000c00 */
[--C-:B------:R-:W-:Y:S01]  /*6ec0*/  @!P0 SHF.R.U32.HI R23, RZ, 0x10, R55.reuse ;  /* 0x00000010ff178819 */ /* 0x100fe20000011637 */
[----:B------:R-:W-:Y:S01]  /*6ed0*/  @!P0 HADD2.F32 R22, -RZ, R22.H0_H0 ;  /* 0x20000016ff168230 */ /* 0x000fe20000004100 */
[----:B------:R-:W-:Y:S05]  /*6ee0*/  @!P0 SHF.R.U64 R26, R54, 0x10, R55 ;  /* 0x00000010361a8819 */ /* 0x000fea0000001237 */
[----:B------:R-:W2:Y:S01]  /*6ef0*/  LDS.128 R40, [R2+0xc100] ;  /* 0x00c1000002287984 */ /* 0x000ea20000000c00 */
[----:B------:R-:W-:Y:S02]  /*6f00*/  @!P0 HADD2.F32 R26, -RZ, R26.H0_H0 ;  /* 0x2000001aff1a8230 */ /* 0x000fe40000004100 */
[----:B-1----:R-:W-:Y:S01]  /*6f10*/  @!P0 HADD2.F32 R3, -RZ, R31.H0_H0 ;  /* 0x2000001fff038230 */ /* 0x002fe20000004100 */
[----:B--2---:R-:W-:Y:S01]  /*6f20*/  @!P0 IMAD.MOV.U32 R13, RZ, RZ, R40 ;  /* 0x000000ffff0d8224 */ /* 0x004fe200078e0028 */
[----:B------:R-:W-:Y:S04]  /*6f30*/  @!P0 MOV R2, R16 ;  /* 0x0000001000028202 */ /* 0x000fe80000000f00 */
[--C-:B------:R-:W-:Y:S02]  /*6f40*/  @!P0 HADD2.F32 R8, -RZ, R13.reuse.H0_H0 ;  /* 0x2000000dff088230 */ /* 0x100fe40000004100 */
[--C-:B------:R-:W-:Y:S02]  /*6f50*/  @!P0 HADD2.F32 R5, -RZ, R2.reuse.H0_H0 ;  /* 0x20000002ff058230 */ /* 0x100fe40000004100 */
[----:B------:R-:W-:Y:S01]  /*6f60*/  @!P0 HADD2.F32 R4, -RZ, R2.H1_H1 ;  /* 0x30000002ff048230 */ /* 0x000fe20000004100 */
[CC--:B------:R-:W-:Y:S01]  /*6f70*/  @!P0 FMUL.FTZ R21, R8.reuse, R3.reuse ;  /* 0x0000000308158220 */ /* 0x0c0fe20000410000 */
[----:B------:R-:W-:Y:S01]  /*6f80*/  @!P0 HADD2.F32 R13, -RZ, R13.H1_H1 ;  /* 0x3000000dff0d8230 */ /* 0x000fe20000004100 */
[C---:B------:R-:W-:Y:S02]  /*6f90*/  @!P0 FMUL.FTZ R2, R5.reuse, R3 ;  /* 0x0000000305028220 */ /* 0x040fe40000410000 */
[-C--:B------:R-:W-:Y:S02]  /*6fa0*/  @!P0 FFMA.FTZ R48, R5, R12.reuse, -R21 ;  /* 0x0000000c05308223 */ /* 0x080fe40000010815 */
[----:B------:R-:W-:Y:S01]  /*6fb0*/  @!P0 FFMA.FTZ R2, R8, R12, R2 ;  /* 0x0000000c08028223 */ /* 0x000fe20000010002 */
[----:B------:R-:W-:Y:S01]  /*6fc0*/  @!P0 MOV R12, R41 ;  /* 0x00000029000c8202 */ /* 0x000fe20000000f00 */
[CC--:B------:R-:W-:Y:S01]  /*6fd0*/  @!P0 FMUL.FTZ R20, R13.reuse, R7.reuse ;  /* 0x000000070d148220 */ /* 0x0c0fe20000410000 */
[----:B------:R-:W-:Y:S01]  /*6fe0*/  @!P0 HADD2.F32 R8, -RZ, R6.H0_H0 ;  /* 0x20000006ff088230 */ /* 0x000fe20000004100 */
[C---:B------:R-:W-:Y:S02]  /*6ff0*/  @!P0 FMUL.FTZ R3, R4.reuse, R7 ;  /* 0x0000000704038220 */ /* 0x040fe40000410000 */
[----:B------:R-:W-:Y:S01]  /*7000*/  @!P0 IMAD.MOV.U32 R5, RZ, RZ, R17 ;  /* 0x000000ffff058224 */ /* 0x000fe200078e0011 */
[----:B------:R-:W-:Y:S01]  /*7010*/  @!P0 HADD2.F32 R21, -RZ, R12.H1_H1 ;  /* 0x3000000cff158230 */ /* 0x000fe20000004100 */
[-C--:B------:R-:W-:Y:S01]  /*7020*/  @!P0 FFMA.FTZ R45, R4, R15.reuse, -R20 ;  /* 0x0000000f042d8223 */ /* 0x080fe20000010814 */
[----:B------:R-:W-:Y:S01]  /*7030*/  @!P0 HADD2.F32 R20, -RZ, R58.H1_H1 ;  /* 0x3000003aff148230 */ /* 0x000fe20000004100 */
[----:B------:R-:W-:Y:S01]  /*7040*/  @!P0 FFMA.FTZ R3, R13, R15, R3 ;  /* 0x0000000f0d038223 */ /* 0x000fe20000010003 */
[----:B------:R-:W-:Y:S01]  /*7050*/  @!P0 HADD2.F32 R15, -RZ, R12.H0_H0 ;  /* 0x2000000cff0f8230 */ /* 0x000fe20000004100 */
[----:B------:R-:W-:Y:S01]  /*7060*/  @!P0 FMUL.FTZ R12, R21, R8 ;  /* 0x00000008150c8220 */ /* 0x000fe20000410000 */
[----:B------:R-:W-:Y:S02]  /*7070*/  @!P0 HADD2.F32 R4, -RZ, R31.H1_H1 ;  /* 0x3000001fff048230 */ /* 0x000fe40000004100 */
[--C-:B------:R-:W-:Y:S02]  /*7080*/  @!P0 HADD2.F32 R7, -RZ, R5.reuse.H0_H0 ;  /* 0x20000005ff078230 */ /* 0x100fe40000004100 */
[----:B------:R-:W-:Y:S01]  /*7090*/  @!P0 HADD2.F32 R6, -RZ, R5.H1_H1 ;  /* 0x30000005ff068230 */ /* 0x000fe20000004100 */
[-C--:B------:R-:W-:Y:S01]  /*70a0*/  @!P0 FMUL.FTZ R5, R15, R4.reuse ;  /* 0x000000040f058220 */ /* 0x080fe20000410000 */
[----:B------:R-:W-:Y:S01]  /*70b0*/  @!P0 HADD2.F32 R31, -RZ, R23.H0_H0 ;  /* 0x20000017ff1f8230 */ /* 0x000fe20000004100 */
[C---:B------:R-:W-:Y:S02]  /*70c0*/  @!P0 FMUL.FTZ R4, R7.reuse, R4 ;  /* 0x0000000407048220 */ /* 0x040fe40000410000 */
[----:B------:R-:W-:Y:S02]  /*70d0*/  @!P0 FFMA.FTZ R44, R7, R20, -R5 ;  /* 0x00000014072c8223 */ /* 0x000fe40000010805 */
[C---:B------:R-:W-:Y:S01]  /*70e0*/  @!P0 FMUL.FTZ R5, R6.reuse, R8 ;  /* 0x0000000806058220 */ /* 0x040fe20000410000 */
[----:B------:R-:W-:Y:S01]  /*70f0*/  @!P0 MOV R8, R43 ;  /* 0x0000002b00088202 */ /* 0x000fe20000000f00 */
[----:B------:R-:W-:Y:S02]  /*7100*/  @!P0 IMAD.MOV.U32 R7, RZ, RZ, R19 ;  /* 0x000000ffff078224 */ /* 0x000fe400078e0013 */
[----:B------:R-:W-:Y:S01]  /*7110*/  @!P0 FFMA.FTZ R39, R6, R22, -R12 ;  /* 0x0000001606278223 */ /* 0x000fe2000001080c */
[----:B------:R-:W-:Y:S01]  /*7120*/  @!P0 HADD2.F32 R6, -RZ, R32.H0_H0 ;  /* 0x20000020ff068230 */ /* 0x000fe20000004100 */
[----:B------:R-:W-:Y:S01]  /*7130*/  @!P0 FFMA.FTZ R4, R15, R20, R4 ;  /* 0x000000140f048223 */ /* 0x000fe20000010004 */
[--C-:B------:R-:W-:Y:S01]  /*7140*/  @!P0 HADD2.F32 R27, -RZ, R8.reuse.H0_H0 ;  /* 0x20000008ff1b8230 */ /* 0x100fe20000004100 */
[----:B------:R-:W-:Y:S01]  /*7150*/  @!P0 FFMA.FTZ R5, R21, R22, R5 ;  /* 0x0000001615058223 */ /* 0x000fe20000010005 */
[----:B------:R-:W-:Y:S01]  /*7160*/  @!P0 HADD2.F32 R12, -RZ, R9.H0_H0 ;  /* 0x20000009ff0c8230 */ /* 0x000fe20000004100 */
[----:B------:R-:W-:Y:S01]  /*7170*/  @!P0 F2FP.PACK_AB R20, R39, R44 ;  /* 0x0000002c2714823e */ /* 0x000fe200000000ff */
[--C-:B------:R-:W-:Y:S01]  /*7180*/  @!P0 HADD2.F32 R9, -RZ, R7.reuse.H0_H0 ;  /* 0x20000007ff098230 */ /* 0x100fe20000004100 */
[----:B------:R-:W-:Y:S01]  /*7190*/  @!P0 FMUL.FTZ R13, R27, R6 ;  /* 0x000000061b0d8220 */ /* 0x000fe20000410000 */
[----:B------:R-:W-:Y:S01]  /*71a0*/  @!P0 HADD2.F32 R7, -RZ, R7.H1_H1 ;  /* 0x30000007ff078230 */ /* 0x000fe20000004100 */
[----:B------:R-:W-:Y:S01]  /*71b0*/  @!P0 F2FP.PACK_AB R15, R45, R48 ;  /* 0x000000302d0f823e */ /* 0x000fe200000000ff */
[----:B------:R-:W-:Y:S01]  /*71c0*/  @!P0 IMAD.MOV.U32 R17, RZ, RZ, R20 ;  /* 0x000000ffff118224 */ /* 0x000fe200078e0014 */
[----:B------:R-:W-:Y:S01]  /*71d0*/  @!P0 HADD2.F32 R30, -RZ, R8.H1_H1 ;  /* 0x30000008ff1e8230 */ /* 0x000fe20000004100 */
[C---:B------:R-:W-:Y:S01]  /*71e0*/  @!P0 FMUL.FTZ R8, R9.reuse, R6 ;  /* 0x0000000609088220 */ /* 0x040fe20000410000 */
[----:B------:R-:W-:Y:S01]  /*71f0*/  @!P0 MOV R16, R15 ;  /* 0x0000000f00108202 */ /* 0x000fe20000000f00 */
[----:B------:R-:W-:Y:S01]  /*7200*/  @!P0 FFMA.FTZ R37, R9, R29, -R13 ;  /* 0x0000001d09258223 */ /* 0x000fe2000001080d */
[----:B------:R-:W-:Y:S01]  /*7210*/  @!P0 F2FP.PACK_AB R4, R5, R4 ;  /* 0x000000040504823e */ /* 0x000fe200000000ff */
[-C--:B------:R-:W-:Y:S02]  /*7220*/  @!P0 FMUL.FTZ R6, R30, R12.reuse ;  /* 0x0000000c1e068220 */ /* 0x080fe40000410000 */
[C---:B------:R-:W-:Y:S01]  /*7230*/  @!P0 FMUL.FTZ R9, R7.reuse, R12 ;  /* 0x0000000c07098220 */ /* 0x040fe20000410000 */
[----:B------:R-:W-:Y:S01]  /*7240*/  @!P0 MOV R12, R42 ;  /* 0x0000002a000c8202 */ /* 0x000fe20000000f00 */
[----:B------:R-:W-:Y:S01]  /*7250*/  @!P0 FFMA.FTZ R36, R7, R31, -R6 ;  /* 0x0000001f07248223 */ /* 0x000fe20000010806 */
[----:B------:R-:W-:Y:S01]  /*7260*/  @!P0 HADD2.F32 R6, -RZ, R32.H1_H1 ;  /* 0x30000020ff068230 */ /* 0x000fe20000004100 */
[----:B------:R-:W-:Y:S02]  /*7270*/  @!P0 IMAD.MOV.U32 R7, RZ, RZ, R18 ;  /* 0x000000ffff078224 */ /* 0x000fe400078e0012 */
[----:B------:R-:W-:Y:S01]  /*7280*/  @!P0 IMAD.MOV.U32 R41, RZ, RZ, R4 ;  /* 0x000000ffff298224 */ /* 0x000fe200078e0004 */
[--C-:B------:R-:W-:Y:S02]  /*7290*/  @!P0 HADD2.F32 R25, -RZ, R12.reuse.H1_H1 ;  /* 0x3000000cff198230 */ /* 0x100fe40000004100 */
[----:B------:R-:W-:Y:S02]  /*72a0*/  @!P0 HADD2.F32 R23, -RZ, R12.H0_H0 ;  /* 0x2000000cff178230 */ /* 0x000fe40000004100 */
[--C-:B------:R-:W-:Y:S01]  /*72b0*/  @!P0 HADD2.F32 R13, -RZ, R7.reuse.H0_H0 ;  /* 0x20000007ff0d8230 */ /* 0x100fe20000004100 */
[----:B------:R-:W-:Y:S01]  /*72c0*/  @!P0 FMUL.FTZ R32, R25, R14 ;  /* 0x0000000e19208220 */ /* 0x000fe20000410000 */
[----:B------:R-:W-:Y:S01]  /*72d0*/  @!P0 HADD2.F32 R12, -RZ, R7.H1_H1 ;  /* 0x30000007ff0c8230 */ /* 0x000fe20000004100 */
[-C--:B------:R-:W-:Y:S02]  /*72e0*/  @!P0 FMUL.FTZ R7, R23, R6.reuse ;  /* 0x0000000617078220 */ /* 0x080fe40000410000 */
[C---:B------:R-:W-:Y:S02]  /*72f0*/  @!P0 FMUL.FTZ R6, R13.reuse, R6 ;  /* 0x000000060d068220 */ /* 0x040fe40000410000 */
[----:B------:R-:W-:Y:S02]  /*7300*/  @!P0 FFMA.FTZ R13, R13, R24, -R7 ;  /* 0x000000180d0d8223 */ /* 0x000fe40000010807 */
[C---:B------:R-:W-:Y:S02]  /*7310*/  @!P0 FFMA.FTZ R32, R12.reuse, R26, -R32 ;  /* 0x0000001a0c208223 */ /* 0x040fe40000010820 */
[----:B------:R-:W-:Y:S01]  /*7320*/  @!P0 FMUL.FTZ R7, R12, R14 ;  /* 0x0000000e0c078220 */ /* 0x000fe20000410000 */
[----:B------:R-:W-:Y:S01]  /*7330*/  @!P0 F2FP.PACK_AB R14, R36, R37 ;  /* 0x00000025240e823e */ /* 0x000fe200000000ff */
[----:B------:R-:W-:Y:S01]  /*7340*/  @!P0 FFMA.FTZ R6, R23, R24, R6 ;  /* 0x0000001817068223 */ /* 0x000fe20000010006 */
[----:B------:R-:W-:Y:S01]  /*7350*/  @!P0 F2FP.PACK_AB R13, R32, R13 ;  /* 0x0000000d200d823e */ /* 0x000fe200000000ff */
[----:B------:R-:W-:Y:S01]  /*7360*/  @!P0 FFMA.FTZ R7, R25, R26, R7 ;  /* 0x0000001a19078223 */ /* 0x000fe20000010007 */
[----:B------:R-:W-:Y:S01]  /*7370*/  @!P0 F2FP.PACK_AB R12, R3, R2 ;  /* 0x00000002030c823e */ /* 0x000fe200000000ff */
[----:B------:R-:W-:Y:S01]  /*7380*/  @!P0 FFMA.FTZ R8, R27, R29, R8 ;  /* 0x0000001d1b088223 */ /* 0x000fe20000010008 */
[----:B------:R-:W-:Y:S01]  /*7390*/  @!P0 MOV R18, R13 ;  /* 0x0000000d00128202 */ /* 0x000fe20000000f00 */
[----:B------:R-:W-:Y:S01]  /*73a0*/  @!P0 IMAD.MOV.U32 R19, RZ, RZ, R14 ;  /* 0x000000ffff138224 */ /* 0x000fe200078e000e */
[----:B------:R-:W-:Y:S01]  /*73b0*/  @!P0 F2FP.PACK_AB R3, R7, R6 ;  /* 0x000000060703823e */ /* 0x000fe200000000ff */
[----:B------:R-:W-:Y:S01]  /*73c0*/  @!P0 FFMA.FTZ R9, R30, R31, R9 ;  /* 0x0000001f1e098223 */ /* 0x000fe20000010009 */
[----:B------:R-:W-:Y:S02]  /*73d0*/  @!P0 MOV R40, R12 ;  /* 0x0000000c00288202 */ /* 0x000fe40000000f00 */
[----:B------:R1:W-:Y:S01]  /*73e0*/  ST.E.128 [R46.64], R16 ;  /* 0x000000102e007985 */ /* 0x0003e2000c101d0c */
[----:B------:R-:W-:Y:S02]  /*73f0*/  @!P0 MOV R42, R3 ;  /* 0x00000003002a8202 */ /* 0x000fe40000000f00 */
[----:B------:R-:W-:Y:S04]  /*7400*/  @!P0 F2FP.PACK_AB R2, R9, R8 ;  /* 0x000000080902823e */ /* 0x000fe800000000ff */
        /* <DEDUP_REMOVED lines=8> */
.L_x_2255:
        /* <DEDUP_REMOVED lines=21> */
[C---:B------:R-:W-:Y:S02]  /*75e0*/  ISETP.GE.AND P3, PT, R209.reuse, c[0x0][0x1d4], PT ;  /* 0x00007500d1007a0c */ /* 0x040fe40003f66270 */
[----:B------:R-:W-:Y:S09]  /*75f0*/  ISETP.GE.AND P2, PT, R208, c[0x0][0x1d4], PT ;  /* 0x00007500d0007a0c */ /* 0x000ff20003f46270 */
        /* <DEDUP_REMOVED lines=29> */
.L_x_2259:
[----:B--2-4-:R-:W-:Y:S05]  /*77d0*/  BSYNC B1 ;  /* 0x0000000000017941 */ /* 0x014fea0003800000 */
.L_x_2254:
[----:B------:R-:W-:Y:S01]  /*77e0*/  ISETP.GT.AND P0, PT, R28, R33, PT ;  /* 0x000000211c00720c */ /* 0x000fe20003f04270 */
[----:B-1----:R-:W-:Y:S01]  /*77f0*/  IMAD R8, R75, c[0x0][0x218], RZ ;  /* 0x000086004b087a24 */ /* 0x002fe200078e02ff */
[C---:B------:R-:W-:Y:S01]  /*7800*/  ISETP.GE.AND P1, PT, R38.reuse, 0x1, PT ;  /* 0x000000012600780c */ /* 0x040fe20003f26270 */
[----:B------:R-:W-:Y:S01]  /*7810*/  BSSY B0, `(.L_x_2276) ;  /* 0x000004a000007945 */ /* 0x000fe20003800000 */
[C---:B-----5:R-:W-:Y:S01]  /*7820*/  IADD3 R3, R38.reuse, 0x1, RZ ;  /* 0x0000000126037810 */ /* 0x060fe20007ffe0ff */
[----:B------:R-:W-:Y:S08]  /*7830*/  IMAD R8, R69, c[0x0][0x21c], R8 ;  /* 0x0000870045087a24 */ /* 0x000ff000078e0208 */
[----:B------:R-:W-:Y:S01]  /*7840*/  @P0 IMAD R2, R38, 0x6000, R10 ;  /* 0x0000600026020824 */ /* 0x000fe200078e020a */
[----:B------:R-:W-:Y:S01]  /*7850*/  SEL R38, R3, RZ, !P1 ;  /* 0x000000ff03267207 */ /* 0x000fe20004800000 */
[----:B------:R-:W-:Y:S01]  /*7860*/  @P0 IMAD.MOV.U32 R6, RZ, RZ, R86 ;  /* 0x000000ffff060224 */ /* 0x000fe200078e0056 */
        /* <DEDUP_REMOVED lines=37> */
[C---:B------:R-:W-:Y:S02]  /*7ac0*/  ISETP.GE.AND P3, PT, R209.reuse, c[0x0][0x1d4], PT ;  /* 0x00007500d1007a0c */ /* 0x040fe40003f66270 */
[----:B------:R-:W-:Y:S09]  /*7ad0*/  ISETP.GE.AND P2, PT, R208, c[0x0][0x1d4], PT ;  /* 0x00007500d0007a0c */ /* 0x000ff20003f46270 */
        /* <DEDUP_REMOVED lines=29> */
.L_x_2277:
[----:B-12-4-:R-:W-:Y:S05]  /*7cb0*/  BSYNC B0 ;  /* 0x0000000000007941 */ /* 0x016fea0003800000 */
.L_x_2276:
        /* <DEDUP_REMOVED lines=33> */
.L_x_2253:
[----:B------:R-:W-:Y:S02]  /*7ed0*/  IMAD.MOV.U32 R0, RZ, RZ, c[0x0][0x2c4] ;  /* 0x0000b100ff007624 */ /* 0x000fe400078e00ff */
[----:B------:R-:W-:-:S03]  /*7ee0*/  IMAD.MOV.U32 R3, RZ, RZ, c[0x0][0x32c] ;  /* 0x0000cb00ff037624 */ /* 0x000fc600078e00ff */
[----:B------:R-:W-:Y:S02]  /*7ef0*/  ISETP.NE.AND P3, PT, R0, 0x1, PT ;  /* 0x000000010000780c */ /* 0x000fe40003f65270 */
[----:B------:R-:W-:Y:S02]  /*7f00*/  IADD3 R0, R227, 0x7f, RZ ;  /* 0x0000007fe3007810 */ /* 0x000fe40007ffe0ff */
[----:B------:R-:W-:-:S09]  /*7f10*/  ISETP.GE.AND P1, PT, R3, 0x1, PT ;  /* 0x000000010300780c */ /* 0x000fd20003f26270 */
[----:B-1----:R-:W-:-:S05]  /*7f20*/  @P3 IMAD.HI.U32 R2, R0, c[0x0][0x2c8], RZ ;  /* 0x0000b20000023a27 */ /* 0x002fca00078e00ff */
[----:B------:R-:W-:-:S05]  /*7f30*/  @P3 SHF.R.U32.HI R0, RZ, c[0x0][0x2cc], R2 ;  /* 0x0000b300ff003a19 */ /* 0x000fca0000011602 */
[----:B------:R-:W-:-:S05]  /*7f40*/  IMAD.IADD R0, R246, 0x1, R0 ;  /* 0x00000001f6007824 */ /* 0x000fca00078e0200 */
[----:B------:R-:W-:Y:S01]  /*7f50*/  IADD3 R3, R0, c[0x0][0x328], RZ ;  /* 0x0000ca0000037a10 */ /* 0x000fe20007ffe0ff */
        /* <DEDUP_REMOVED lines=12> */
.L_x_2281:
[----:B------:R-:W-:-:S04]  /*8020*/  MOV R0, 0x1 ;  /* 0x0000000100007802 */ /* 0x000fc80000000f00 */
[----:B------:R-:W-:-:S13]  /*8030*/  ISETP.NE.AND P0, PT, R0, c[0x0][0x32c], PT ;  /* 0x0000cb0000007a0c */ /* 0x000fda0003f05270 */
[----:B------:R-:W-:-:S05]  /*8040*/  @P0 IMAD.HI.U32 R0, R2, c[0x0][0x330], RZ ;  /* 0x0000cc0002000a27 */ /* 0x000fca00078e00ff */
[----:B------:R-:W-:Y:S02]  /*8050*/  @P0 SHF.R.U32.HI R2, RZ, c[0x0][0x334], R0 ;  /* 0x0000cd00ff020a19 */ /* 0x000fe40000011600 */
.L_x_2282:
[----:B------:R-:W-:Y:S05]  /*8060*/  BSYNC B0 ;  /* 0x0000000000007941 */ /* 0x000fea0003800000 */
.L_x_2280:
[----:B------:R-:W-:-:S05]  /*8070*/  MOV R0, c[0x0][0x32c] ;  /* 0x0000cb0000007a02 */ /* 0x000fca0000000f00 */
[----:B------:R-:W-:-:S05]  /*8080*/  IMAD R2, R2, R0, c[0x0][0x32c] ;  /* 0x0000cb0002027624 */ /* 0x000fca00078e0200 */
[----:B------:R-:W-:-:S04]  /*8090*/  IMNMX R3, R3, R2, PT ;  /* 0x0000000203037217 */ /* 0x000fc80003800200 */
.L_x_2279:
        /* <DEDUP_REMOVED lines=21> */
.L_x_2285:
[----:B------:R-:W-:-:S04]  /*81f0*/  MOV R3, c[0x0][0x32c] ;  /* 0x0000cb0000037a02 */ /* 0x000fc80000000f00 */
[----:B------:R-:W-:-:S13]  /*8200*/  ISETP.NE.AND P0, PT, R3, 0x1, PT ;  /* 0x000000010300780c */ /* 0x000fda0003f05270 */
[----:B------:R-:W-:-:S05]  /*8210*/  @P0 IMAD.HI.U32 R3, R0, c[0x0][0x330], RZ ;  /* 0x0000cc0000030a27 */ /* 0x000fca00078e00ff */
[----:B------:R-:W-:Y:S02]  /*8220*/  @P0 SHF.R.U32.HI R0, RZ, c[0x0][0x334], R3 ;  /* 0x0000cd00ff000a19 */ /* 0x000fe40000011603 */
.L_x_2286:
[----:B------:R-:W-:Y:S05]  /*8230*/  BSYNC B0 ;  /* 0x0000000000007941 */ /* 0x000fea0003800000 */
.L_x_2284:
[----:B------:R-:W-:-:S05]  /*8240*/  IMAD R0, R0, c[0x0][0x32c], RZ ;  /* 0x0000cb0000007a24 */ /* 0x000fca00078e02ff */
[----:B------:R-:W-:-:S04]  /*8250*/  IMNMX R2, R2, R0, !PT ;  /* 0x0000000002027217 */ /* 0x000fc80007800200 */
.L_x_2283:
        /* <DEDUP_REMOVED lines=37> */
.L_x_2288:
[----:B------:R-:W-:Y:S05]  /*84b0*/  BSYNC B0 ;  /* 0x0000000000007941 */ /* 0x000fea0003800000 */
.L_x_2287:
        /* <DEDUP_REMOVED lines=61> */
[----:B------:R-:W-:Y:S01]  /*8890*/  SHF.R.S32.HI R0, RZ, 0x1f, R135 ;  /* 0x0000001fff007819 */ /* 0x000fe20000011487 */
[----:B------:R-:W-:Y:S01]  /*88a0*/  IMAD R4, R217, 0x20, R232 ;  /* 0x00000020d9047824 */ /* 0x000fe200078e02e8 */
        /* <DEDUP_REMOVED lines=11> */
[----:B-1----:R-:W-:-:S05]  /*8960*/  IMAD.WIDE.U32 R2, R135, c[0x0][0x178], RZ ;  /* 0x00005e0087027a25 */ /* 0x002fca00078e00ff */
[----:B------:R-:W-:Y:S02]  /*8970*/  IADD3 R3, R3, R0, RZ ;  /* 0x0000000003037210 */ /* 0x000fe40007ffe0ff */
        /* <DEDUP_REMOVED lines=19> */
[----:B------:R-:W-:Y:S01]  /*8ab0*/  IMAD R0, R5, c[0x0][0x1a8], RZ ;  /* 0x00006a0005007a24 */ /* 0x000fe200078e02ff */
[----:B------:R-:W-:-:S03]  /*8ac0*/  IADD3 R5, R232, R227, RZ ;  /* 0x000000e3e8057210 */ /* 0x000fc60007ffe0ff */
[C---:B------:R-:W-:Y:S02]  /*8ad0*/  IMAD R0, R4.reuse, c[0x0][0x1ac], R0 ;  /* 0x00006b0004007a24 */ /* 0x040fe400078e0200 */
[----:B------:R-:W-:-:S04]  /*8ae0*/  IMAD.WIDE.U32 R2, R4, c[0x0][0x1a8], R2 ;  /* 0x00006a0004027a25 */ /* 0x000fc800078e0002 */
[----:B------:R-:W-:Y:S01]  /*8af0*/  IMAD.IADD R0, R3, 0x1, R0 ;  /* 0x0000000103007824 */ /* 0x000fe200078e0200 */
[----:B------:R-:W-:-:S04]  /*8b00*/  LEA R13, P0, R2, c[0x0][0x160], 0x1 ;  /* 0x00005800020d7a11 */ /* 0x000fc800078008ff */
[----:B------:R-:W-:Y:S01]  /*8b10*/  LEA.HI.X R12, R2, c[0x0][0x164], R0, 0x1, P0 ;  /* 0x00005900020c7a11 */ /* 0x000fe200000f0c00 */
[----:B------:R-:W-:Y:S01]  /*8b20*/  @!P1 IMAD.MOV.U32 R14, RZ, RZ, R239 ;  /* 0x000000ffff0e9224 */ /* 0x000fe200078e00ef */
[----:B------:R-:W-:Y:S05]  /*8b30*/  BRA.DIV ~URZ, `(.L_x_2290) ;  /* 0x0001bae27f007947 */ /* 0x000fea000b800000 */
[----:B------:R1:W2:Y:S02]  /*8b40*/  SHFL.IDX PT, R4, R12, RZ, 0x181f ;  /* 0x00181fff0c047589 */ /* 0x0002a400000e0000 */
.L_x_2494:
[----:B------:R-:W-:Y:S05]  /*8b50*/  BRA.DIV ~URZ, `(.L_x_2291) ;  /* 0x0001bb327f007947 */ /* 0x000fea000b800000 */
[----:B------:R3:W4:Y:S02]  /*8b60*/  SHFL.IDX PT, R0, R13, RZ, 0x181f ;  /* 0x00181fff0d007589 */ /* 0x00072400000e0000 */
.L_x_2495:
[----:B------:R-:W-:Y:S01]  /*8b70*/  IMAD R37, R211, c[0x0][0x2c4], RZ ;  /* 0x0000b100d3257a24 */ /* 0x000fe200078e02ff */
[----:B------:R-:W-:Y:S04]  /*8b80*/  BSSY B0, `(.L_x_2292) ;  /* 0x000000f000007945 */ /* 0x000fe80003800000 */
[----:B------:R-:W-:-:S13]  /*8b90*/  ISETP.GE.AND P0, PT, R5, R37, PT ;  /* 0x000000250500720c */ /* 0x000fda0003f06270 */
[----:B------:R-:W-:Y:S05]  /*8ba0*/  @P0 BRA `(.L_x_2293) ;  /* 0x000000c000000947 */ /* 0x000fea0003800000 */
[-C--:B----4-:R-:W-:Y:S02]  /*8bb0*/  LEA R8, P0, R200, R0.reuse, 0x1 ;  /* 0x00000000c8087211 */ /* 0x090fe400078008ff */
[----:B------:R-:W-:Y:S02]  /*8bc0*/  LEA R6, P1, R202, R0, 0x1 ;  /* 0x00000000ca067211 */ /* 0x000fe400078208ff */
[----:B--2---:R-:W-:Y:S02]  /*8bd0*/  LEA.HI.X R9, R200, R4, R201, 0x1, P0 ;  /* 0x00000004c8097211 */ /* 0x004fe400000f0cc9 */
[----:B------:R-:W-:Y:S02]  /*8be0*/  LEA R2, P0, R196, R0, 0x1 ;  /* 0x00000000c4027211 */ /* 0x000fe400078008ff */
        /* <DEDUP_REMOVED lines=8> */
.L_x_2293:
[----:B------:R-:W-:Y:S05]  /*8c70*/  BSYNC B0 ;  /* 0x0000000000007941 */ /* 0x000fea0003800000 */
.L_x_2292:
[----:B------:R-:W-:Y:S05]  /*8c80*/  BRA.DIV ~URZ, `(.L_x_2294) ;  /* 0x0001ba727f007947 */ /* 0x000fea000b800000 */
[----:B--2---:R2:W1:Y:S04]  /*8c90*/  SHFL.IDX PT, R4, R12, 0x1, 0x181f ;  /* 0x00381f000c047f89 */ /* 0x00446800000e0000 */
[----:B----4-:R2:W4:Y:S02]  /*8ca0*/  SHFL.IDX PT, R0, R13, 0x1, 0x181f ;  /* 0x00381f000d007f89 */ /* 0x01052400000e0000 */
.L_x_2496:
[----:B------:R-:W-:Y:S01]  /*8cb0*/  IADD3 R2, R5, 0x20, RZ ;  /* 0x0000002005027810 */ /* 0x000fe20007ffe0ff */
[----:B------:R-:W-:Y:S03]  /*8cc0*/  BSSY B0, `(.L_x_2295) ;  /* 0x000000f000007945 */ /* 0x000fe60003800000 */
[----:B------:R-:W-:-:S13]  /*8cd0*/  ISETP.GE.AND P0, PT, R2, R37, PT ;  /* 0x000000250200720c */ /* 0x000fda0003f06270 */
[----:B------:R-:W-:Y:S05]  /*8ce0*/  @P0 BRA `(.L_x_2296) ;  /* 0x000000c000000947 */ /* 0x000fea0003800000 */
[-C--:B----4-:R-:W-:Y:S02]  /*8cf0*/  LEA R8, P0, R200, R0.reuse, 0x1 ;  /* 0x00000000c8087211 */ /* 0x090fe400078008ff */
[----:B------:R-:W-:Y:S02]  /*8d00*/  LEA R6, P1, R202, R0, 0x1 ;  /* 0x00000000ca067211 */ /* 0x000fe400078208ff */
[----:B-1----:R-:W-:Y:S02]  /*8d10*/  LEA.HI.X R9, R200, R4, R201, 0x1, P0 ;  /* 0x00000004c8097211 */ /* 0x002fe400000f0cc9 */
        /* <DEDUP_REMOVED lines=9> */
.L_x_2296:
[----:B------:R-:W-:Y:S05]  /*8db0*/  BSYNC B0 ;  /* 0x0000000000007941 */ /* 0x000fea0003800000 */
.L_x_2295:
[----:B------:R-:W-:Y:S05]  /*8dc0*/  BRA.DIV ~URZ, `(.L_x_2297) ;  /* 0x0001ba027f007947 */ /* 0x000fea000b800000 */
[----:B-1----:R1:W2:Y:S02]  /*8dd0*/  SHFL.IDX PT, R4, R12, 0x2, 0x181f ;  /* 0x00581f000c047f89 */ /* 0x0022a400000e0000 */
.L_x_2497:
[----:B------:R-:W-:Y:S05]  /*8de0*/  BRA.DIV ~URZ, `(.L_x_2298) ;  /* 0x0001ba527f007947 */ /* 0x000fea000b800000 */
[----:B----4-:R4:W1:Y:S02]  /*8df0*/  SHFL.IDX PT, R0, R13, 0x2, 0x181f ;  /* 0x00581f000d007f89 */ /* 0x01086400000e0000 */
.L_x_2498:
[----:B------:R-:W-:Y:S01]  /*8e00*/  IADD3 R2, R5, 0x40, RZ ;  /* 0x0000004005027810 */ /* 0x000fe20007ffe0ff */
[----:B------:R-:W-:Y:S03]  /*8e10*/  BSSY B0, `(.L_x_2299) ;  /* 0x000000f000007945 */ /* 0x000fe60003800000 */
[----:B------:R-:W-:-:S13]  /*8e20*/  ISETP.GE.AND P0, PT, R2, R37, PT ;  /* 0x000000250200720c */ /* 0x000fda0003f06270 */
[----:B------:R-:W-:Y:S05]  /*8e30*/  @P0 BRA `(.L_x_2300) ;  /* 0x000000c000000947 */ /* 0x000fea0003800000 */
[-C--:B-1----:R-:W-:Y:S02]  /*8e40*/  LEA R8, P0, R200, R0.reuse, 0x1 ;  /* 0x00000000c8087211 */ /* 0x082fe400078008ff */
        /* <DEDUP_REMOVED lines=11> */
.L_x_2300:
[----:B------:R-:W-:Y:S05]  /*8f00*/  BSYNC B0 ;  /* 0x0000000000007941 */ /* 0x000fea0003800000 */
.L_x_2299:
[----:B------:R-:W-:Y:S05]  /*8f10*/  BRA.DIV ~URZ, `(.L_x_2301) ;  /* 0x0001b9927f007947 */ /* 0x000fea000b800000 */
[----:B--2---:R2:W3:Y:S04]  /*8f20*/  SHFL.IDX PT, R4, R12, 0x3, 0x181f ;  /* 0x00781f000c047f89 */ /* 0x0044e800000e0000 */
[----:B-1----:R2:W1:Y:S02]  /*8f30*/  SHFL.IDX PT, R0, R13, 0x3, 0x181f ;  /* 0x00781f000d007f89 */ /* 0x00246400000e0000 */
.L_x_2499:
[----:B------:R-:W-:Y:S01]  /*8f40*/  IADD3 R2, R5, 0x60, RZ ;  /* 0x0000006005027810 */ /* 0x000fe20007ffe0ff */
[----:B-----5:R-:W-:-:S03]  /*8f50*/  IMAD.WIDE.U32 R220, R14, c[0x0][0x2b0], RZ ;  /* 0x0000ac000edc7a25 */ /* 0x020fc600078e00ff */
[----:B------:R-:W-:-:S13]  /*8f60*/  ISETP.GE.AND P0, PT, R2, R37, PT ;  /* 0x000000250200720c */ /* 0x000fda0003f06270 */
        /* <DEDUP_REMOVED lines=31> */
[----:B------:R-:W-:Y:S01]  /*9160*/  IMAD.WIDE.U32 R222, R15, c[0x0][0x210], RZ ;  /* 0x000084000fde7a25 */ /* 0x000fe200078e00ff */
[----:B------:R-:W-:-:S03]  /*9170*/  SHF.L.U64.HI R16, R200, 0x1, R201 ;  /* 0x00000001c8107819 */ /* 0x000fc600000102c9 */
[C---:B------:R-:W-:Y:S01]  /*9180*/  IMAD.SHL.U32 R17, R202.reuse, 0x2, RZ ;  /* 0x00000002ca117824 */ /* 0x040fe200078e00ff */
[----:B------:R-:W-:Y:S01]  /*9190*/  SHF.L.U64.HI R19, R202, 0x1, R213 ;  /* 0x00000001ca137819 */ /* 0x000fe200000102d5 */
[----:B------:R-:W-:Y:S01]  /*91a0*/  IMAD.MOV.U32 R0, RZ, RZ, R2 ;  /* 0x000000ffff007224 */ /* 0x000fe200078e0002 */
[----:B------:R-:W-:Y:S01]  /*91b0*/  @P6 SHF.R.U32.HI R0, RZ, c[0x0][0x2c0], R3 ;  /* 0x0000b000ff006a19 */ /* 0x000fe20000011603 */
[----:B------:R-:W-:Y:S02]  /*91c0*/  IMAD.IADD R101, R210, 0x1, -R104 ;  /* 0x00000001d2657824 */ /* 0x000fe400078e0a68 */
[----:B------:R-:W-:Y:S01]  /*91d0*/  IMAD.SHL.U32 R20, R196, 0x2, RZ ;  /* 0x00000002c4147824 */ /* 0x000fe200078e00ff */
[----:B------:R-:W-:Y:S02]  /*91e0*/  @!P0 IADD3 R3, P1, R0, R220, RZ ;  /* 0x000000dc00038210 */ /* 0x000fe40007f3e0ff */
[----:B------:R-:W-:Y:S02]  /*91f0*/  SHF.L.U64.HI R18, R196, 0x1, R212 ;  /* 0x00000001c4127819 */ /* 0x000fe400000102d4 */
[----:B------:R-:W-:-:S02]  /*9200*/  @!P0 LEA.HI.X.SX32 R5, R0, R225, 0x1, P1 ;  /* 0x000000e100058211 */ /* 0x000fc400008f0eff */
[C---:B------:R-:W-:Y:S02]  /*9210*/  @!P0 LEA R4, P1, R3.reuse, c[0x0][0x2a0], 0x2 ;  /* 0x0000a80003048a11 */ /* 0x040fe400078210ff */
[----:B------:R-:W-:Y:S02]  /*9220*/  ISETP.GT.AND P5, PT, R22, 0x3f, PT ;  /* 0x0000003f1600780c */ /* 0x000fe40003fa4270 */
[----:B------:R-:W-:Y:S02]  /*9230*/  @!P0 LEA.HI.X R5, R3, c[0x0][0x2a4], R5, 0x2, P1 ;  /* 0x0000a90003058a11 */ /* 0x000fe400008f1405 */
[----:B------:R-:W-:-:S03]  /*9240*/  @P6 LOP3.LUT R205, R205, 0x8, RZ, 0xfc, !PT ;  /* 0x00000008cdcd6812 */ /* 0x000fc600078efcff */
[----:B------:R1:W3:Y:S01]  /*9250*/  @!P0 LDG.E R190, [R4.64] ;  /* 0x0000000c04be8981 */ /* 0x0002e2000c1e1900 */
[----:B------:R-:W-:Y:S01]  /*9260*/  IMAD.MOV R0, RZ, RZ, -R0 ;  /* 0x000000ffff007224 */ /* 0x000fe200078e0a00 */
[----:B------:R-:W-:Y:S01]  /*9270*/  LOP3.LUT R205, R205, 0xfffffffe, RZ, 0xc0, !PT ;  /* 0xfffffffecdcd7812 */ /* 0x000fe200078ec0ff */
[----:B------:R-:W-:Y:S01]  /*9280*/  IMAD R224, R15, c[0x0][0x1ec], R219 ;  /* 0x00007b000fe07a24 */ /* 0x000fe200078e02db */
[----:B------:R-:W-:Y:S01]  /*9290*/  BSSY B0, `(.L_x_2302) ;  /* 0x00000a5000007945 */ /* 0x000fe20003800000 */
[----:B------:R-:W-:Y:S01]  /*92a0*/  IMAD R192, R0, c[0x0][0x2b8], R2 ;  /* 0x0000ae0000c07a24 */ /* 0x000fe200078e0202 */
[----:B------:R-:W-:Y:S01]  /*92b0*/  @P5 LOP3.LUT R205, R205, 0x1, RZ, 0xfc, !PT ;  /* 0x00000001cdcd5812 */ /* 0x000fe200078efcff */
[----:B--2---:R-:W-:Y:S02]  /*92c0*/  IMAD.IADD R12, R101, 0x1, -R232 ;  /* 0x00000001650c7824 */ /* 0x004fe400078e0ae8 */
[----:B------:R-:W-:-:S03]  /*92d0*/  IMAD.WIDE.U32 R2, R192, c[0x0][0x1e0], RZ ;  /* 0x00007800c0027a25 */ /* 0x000fc600078e00ff */
[----:B------:R-:W-:Y:S01]  /*92e0*/  ISETP.GE.AND P1, PT, R12, 0x1, PT ;  /* 0x000000010c00780c */ /* 0x000fe20003f26270 */
[----:B------:R-:W-:Y:S02]  /*92f0*/  IMAD R226, R15, c[0x0][0x214], R223 ;  /* 0x000085000fe27a24 */ /* 0x000fe400078e02df */
[----:B------:R-:W-:Y:S01]  /*9300*/  IMAD.SHL.U32 R15, R200, 0x2, RZ ;  /* 0x00000002c80f7824 */ /* 0x000fe200078e00ff */
[----:B-1----:R-:W-:-:S09]  /*9310*/  SHF.R.S32.HI R4, RZ, 0x1f, R192 ;  /* 0x0000001fff047819 */ /* 0x002fd200000114c0 */
[----:B------:R-:W-:Y:S02]  /*9320*/  @P1 ISETP.GE.AND P3, PT, R200, c[0x0][0x1d4], PT ;  /* 0x00007500c8001a0c */ /* 0x000fe40003f66270 */
[----:B------:R-:W-:Y:S01]  /*9330*/  @P1 ISETP.GE.AND P2, PT, R202, c[0x0][0x1d4], PT ;  /* 0x00007500ca001a0c */ /* 0x000fe20003f46270 */
[C---:B------:R-:W-:Y:S02]  /*9340*/  IMAD R0, R4.reuse, c[0x0][0x1e0], RZ ;  /* 0x0000780004007a24 */ /* 0x040fe400078e02ff */
[----:B------:R-:W-:Y:S02]  /*9350*/  IMAD R6, R4, c[0x0][0x208], RZ ;  /* 0x0000820004067a24 */ /* 0x000fe400078e02ff */
[C---:B------:R-:W-:Y:S02]  /*9360*/  IMAD R0, R192.reuse, c[0x0][0x1e4], R0 ;  /* 0x00007900c0007a24 */ /* 0x040fe400078e0200 */
[----:B------:R-:W-:Y:S02]  /*9370*/  IMAD R6, R192, c[0x0][0x20c], R6 ;  /* 0x00008300c0067a24 */ /* 0x000fe400078e0206 */
[----:B------:R-:W-:Y:S01]  /*9380*/  IMAD.IADD R3, R3, 0x1, R0 ;  /* 0x0000000103037824 */ /* 0x000fe200078e0200 */
[----:B---3--:R-:W-:-:S03]  /*9390*/  SHF.R.S32.HI R14, RZ, 0x1f, R190 ;  /* 0x0000001fff0e7819 */ /* 0x008fc600000114be */
[----:B------:R-:W-:-:S04]  /*93a0*/  IMAD.WIDE.U32 R2, R190, c[0x0][0x1f0], R2 ;  /* 0x00007c00be027a25 */ /* 0x000fc800078e0002 */
[----:B------:R-:W-:-:S04]  /*93b0*/  IMAD R0, R14, c[0x0][0x1f0], RZ ;  /* 0x00007c000e007a24 */ /* 0x000fc800078e02ff */
[----:B------:R-:W-:Y:S01]  /*93c0*/  IMAD R5, R190, c[0x0][0x1f4], R0 ;  /* 0x00007d00be057a24 */ /* 0x000fe200078e0200 */
[----:B------:R-:W-:-:S04]  /*93d0*/  IADD3 R0, P0, R2, R218, RZ ;  /* 0x000000da02007210 */ /* 0x000fc80007f1e0ff */
[----:B------:R-:W-:Y:S02]  /*93e0*/  IADD3.X R3, R224, R3, R5, P0, !PT ;  /* 0x00000003e0037210 */ /* 0x000fe400007fe405 */
[----:B------:R-:W-:-:S04]  /*93f0*/  LEA R2, P0, R0, c[0x0][0x1c8], 0x1 ;  /* 0x0000720000027a11 */ /* 0x000fc800078008ff */
[----:B------:R-:W-:Y:S01]  /*9400*/  LEA.HI.X R5, R0, c[0x0][0x1cc], R3, 0x1, P0 ;  /* 0x0000730000057a11 */ /* 0x000fe200000f0c03 */
[----:B------:R-:W-:Y:S04]  /*9410*/  SHFL.IDX PT, R9, R2, 0x1, 0x181f ;  /* 0x00381f0002097f89 */ /* 0x000fe800000e0000 */
[----:B------:R1:W2:Y:S04]  /*9420*/  SHFL.IDX PT, R0, R2, RZ, 0x181f ;  /* 0x00181fff02007589 */ /* 0x0002a800000e0000 */
[----:B------:R-:W3:Y:S04]  /*9430*/  SHFL.IDX PT, R8, R5, RZ, 0x181f ;  /* 0x00181fff05087589 */ /* 0x000ee800000e0000 */
[----:B----4-:R3:W4:Y:S01]  /*9440*/  SHFL.IDX PT, R13, R5, 0x1, 0x181f ;  /* 0x00381f00050d7f89 */ /* 0x01072200000e0000 */
[----:B-1----:R-:W-:Y:S01]  /*9450*/  IMAD.WIDE.U32 R2, R192, c[0x0][0x208], RZ ;  /* 0x00008200c0027a25 */ /* 0x002fe200078e00ff */
[----:B--2---:R-:W-:-:S03]  /*9460*/  @P1 LEA R4, P0, R200, R0, 0x1 ;  /* 0x00000000c8041211 */ /* 0x004fc600078008ff */
[----:B------:R-:W-:Y:S01]  /*9470*/  IMAD.IADD R3, R3, 0x1, R6 ;  /* 0x0000000103037824 */ /* 0x000fe200078e0206 */
[----:B------:R-:W-:Y:S02]  /*9480*/  @P1 LEA R6, P4, R202, R0, 0x1 ;  /* 0x00000000ca061211 */ /* 0x000fe400078808ff */
[-C--:B---3--:R-:W-:Y:S01]  /*9490*/  @P1 LEA.HI.X R5, R200, R8.reuse, R201, 0x1, P0 ;  /* 0x00000008c8051211 */ /* 0x088fe200000f0cc9 */
[----:B------:R-:W-:Y:S01]  /*94a0*/  IMAD.WIDE.U32 R2, R190, c[0x0][0x218], R2 ;  /* 0x00008600be027a25 */ /* 0x000fe200078e0002 */
[----:B------:R-:W-:Y:S02]  /*94b0*/  ISETP.GE.AND P0, PT, R12, 0x21, PT ;  /* 0x000000210c00780c */ /* 0x000fe40003f06270 */
[----:B------:R-:W-:Y:S01]  /*94c0*/  @P1 LEA.HI.X R7, R202, R8, R213, 0x1, P4 ;  /* 0x00000008ca071211 */ /* 0x000fe200020f0cd5 */
[----:B------:R1:W-:Y:S04]  /*94d0*/  @P1 LDGSTS.E.BYPASS.LTC128B.128 [R144+0xc100], [R4.64], !P3 ;  /* 0x0c10000004901fae */ /* 0x0003e8000d901d4c */
[----:B------:R2:W-:Y:S06]  /*94e0*/  @P1 LDGSTS.E.BYPASS.LTC128B.128 [R144+0xe100], [R6.64], !P2 ;  /* 0x0e10000006901fae */ /* 0x0005ec000d101d4c */
[----:B------:R-:W-:Y:S01]  /*94f0*/  @P0 ISETP.GE.AND P4, PT, R200, c[0x0][0x1d4], PT ;  /* 0x00007500c8000a0c */ /* 0x000fe20003f86270 */
[----:B-1----:R-:W-:Y:S01]  /*9500*/  IMAD R5, R14, c[0x0][0x218], RZ ;  /* 0x000086000e057a24 */ /* 0x002fe200078e02ff */
[----:B------:R-:W-:-:S02]  /*9510*/  @P1 LEA R4, P2, R196, R0, 0x1 ;  /* 0x00000000c4041211 */ /* 0x000fc400078408ff */
[----:B------:R-:W-:Y:S01]  /*9520*/  IADD3 R0, P3, R2, R222, RZ ;  /* 0x000000de02007210 */ /* 0x000fe20007f7e0ff */
[----:B--2---:R-:W-:Y:S01]  /*9530*/  IMAD R6, R190, c[0x0][0x21c], R5 ;  /* 0x00008700be067a24 */ /* 0x004fe200078e0205 */
[----:B------:R-:W-:Y:S02]  /*9540*/  @P1 LEA.HI.X R5, R196, R8, R212, 0x1, P2 ;  /* 0x00000008c4051211 */ /* 0x000fe400010f0cd4 */
[----:B------:R-:W-:Y:S02]  /*9550*/  @P0 LEA R2, P2, R200, R9, 0x1 ;  /* 0x00000009c8020211 */ /* 0x000fe400078408ff */
[----:B------:R-:W-:Y:S02]  /*9560*/  IADD3.X R6, R226, R3, R6, P3, !PT ;  /* 0x00000003e2067210 */ /* 0x000fe40001ffe406 */
[----:B----4-:R-:W-:Y:S02]  /*9570*/  @P0 LEA.HI.X R3, R200, R13, R201, 0x1, P2 ;  /* 0x0000000dc8030211 */ /* 0x010fe400010f0cc9 */
[----:B------:R-:W-:-:S02]  /*9580*/  @P1 ISETP.GE.AND P2, PT, R196, c[0x0][0x1d4], PT ;  /* 0x00007500c4001a0c */ /* 0x000fc40003f46270 */
[----:B------:R-:W-:-:S04]  /*9590*/  LEA R8, P3, R0, c[0x0][0x1f8], 0x1 ;  /* 0x00007e0000087a11 */ /* 0x000fc800078608ff */
[----:B------:R-:W-:Y:S02]  /*95a0*/  LEA.HI.X R14, R0, c[0x0][0x1fc], R6, 0x1, P3 ;  /* 0x00007f00000e7a11 */ /* 0x000fe400018f0c06 */
[----:B------:R-:W1:Y:S01]  /*95b0*/  SHFL.IDX PT, R6, R8, RZ, 0x181f ;  /* 0x00181fff08067589 */ /* 0x000e6200000e0000 */
[----:B------:R-:W-:-:S03]  /*95c0*/  @P0 ISETP.GE.AND P3, PT, R202, c[0x0][0x1d4], PT ;  /* 0x00007500ca000a0c */ /* 0x000fc60003f66270 */
[----:B------:R-:W2:Y:S04]  /*95d0*/  SHFL.IDX PT, R7, R14, RZ, 0x181f ;  /* 0x00181fff0e077589 */ /* 0x000ea800000e0000 */
[----:B------:R3:W-:Y:S01]  /*95e0*/  @P1 LDGSTS.E.BYPASS.LTC128B.128 [R144+0x10100], [R4.64], !P2 ;  /* 0x1010000004901fae */ /* 0x0007e2000d101d4c */
[----:B------:R-:W-:-:S03]  /*95f0*/  @P0 ISETP.GE.AND P2, PT, R196, c[0x0][0x1d4], PT ;  /* 0x00007500c4000a0c */ /* 0x000fc60003f46270 */
[----:B------:R4:W-:Y:S01]  /*9600*/  @P0 LDGSTS.E.BYPASS.LTC128B.128 [R144+0xd100], [R2.64], !P4 ;  /* 0x0d10000002900fae */ /* 0x0009e2000e101d4c */
[----:B------:R-:W-:-:S03]  /*9610*/  ISETP.GE.AND P4, PT, R200, c[0x0][0x1d4], PT ;  /* 0x00007500c8007a0c */ /* 0x000fc60003f86270 */
[----:B------:R-:W5:Y:S01]  /*9620*/  SHFL.IDX PT, R0, R8, 0x1, 0x181f ;  /* 0x00381f0008007f89 */ /* 0x000f6200000e0000 */
[----:B---3--:R-:W-:-:S04]  /*9630*/  @P0 LEA R4, P1, R202, R9, 0x1 ;  /* 0x00000009ca040211 */ /* 0x008fc800078208ff */
[----:B------:R-:W-:Y:S02]  /*9640*/  @P0 LEA.HI.X R5, R202, R13, R213, 0x1, P1 ;  /* 0x0000000dca050211 */ /* 0x000fe400008f0cd5 */
[----:B----4-:R-:W-:-:S03]  /*9650*/  @P0 LEA R2, P1, R196, R9, 0x1 ;  /* 0x00000009c4020211 */ /* 0x010fc600078208ff */
        /* <DEDUP_REMOVED lines=14> */
[----:B------:R-:W-:Y:S01]  /*9740*/  IMAD.X R3, R7, 0x1, R19, P0 ;  /* 0x0000000107037824 */ /* 0x000fe200000e0613 */
[----:B---3--:R-:W-:-:S04]  /*9750*/  IADD3 R4, P0, R6, R20, RZ ;  /* 0x0000001406047210 */ /* 0x008fc80007f1e0ff */
[----:B------:R1:W-:Y:S01]  /*9760*/  LDGSTS.E.BYPASS.LTC128B.128 [R144+0x2100], [R2.64], !P1 ;  /* 0x0210000002907fae */ /* 0x0003e2000c901d4c */
[----:B------:R-:W-:Y:S01]  /*9770*/  ISETP.GE.AND P1, PT, R196, c[0x0][0x1d4], PT ;  /* 0x00007500c4007a0c */ /* 0x000fe20003f26270 */
[----:B------:R-:W-:-:S03]  /*9780*/  IMAD.X R5, R7, 0x1, R18, P0 ;  /* 0x0000000107057824 */ /* 0x000fc600000e0612 */
[C---:B------:R-:W-:Y:S02]  /*9790*/  ISETP.LT.OR P0, PT, R12.reuse, 0x1, P1 ;  /* 0x000000010c00780c */ /* 0x040fe40000f01670 */
[----:B------:R-:W-:-:S11]  /*97a0*/  ISETP.LT.OR P1, PT, R12, 0x21, P1 ;  /* 0x000000210c00780c */ /* 0x000fd60000f21670 */
[----:B------:R2:W-:Y:S01]  /*97b0*/  LDGSTS.E.BYPASS.LTC128B.128 [R144+0x4100], [R4.64], !P0 ;  /* 0x0410000004907fae */ /* 0x0005e2000c101d4c */
[----:B-----5:R-:W-:-:S03]  /*97c0*/  IADD3 R8, P0, R0, R15, RZ ;  /* 0x0000000f00087210 */ /* 0x020fc60007f1e0ff */
[----:B-1----:R-:W1:Y:S02]  /*97d0*/  SHFL.IDX PT, R2, R14, 0x1, 0x181f ;  /* 0x00381f000e027f89 */ /* 0x002e6400000e0000 */
[----:B-1----:R-:W-:Y:S01]  /*97e0*/  IMAD.X R9, R2, 0x1, R16, P0 ;  /* 0x0000000102097824 */ /* 0x002fe200000e0610 */
[----:B------:R-:W-:-:S04]  /*97f0*/  IADD3 R6, P0, R0, R17, RZ ;  /* 0x0000001100067210 */ /* 0x000fc80007f1e0ff */
[----:B------:R1:W-:Y:S01]  /*9800*/  LDGSTS.E.BYPASS.LTC128B.128 [R144+0x1100], [R8.64], !P4 ;  /* 0x0110000008907fae */ /* 0x0003e2000e101d4c */
[----:B------:R-:W-:Y:S01]  /*9810*/  IMAD.X R7, R2, 0x1, R19, P0 ;  /* 0x0000000102077824 */ /* 0x000fe200000e0613 */
[----:B--2---:R-:W-:-:S04]  /*9820*/  IADD3 R4, P0, R0, R20, RZ ;  /* 0x0000001400047210 */ /* 0x004fc80007f1e0ff */
[----:B------:R1:W-:Y:S01]  /*9830*/  LDGSTS.E.BYPASS.LTC128B.128 [R144+0x3100], [R6.64], !P2 ;  /* 0x0310000006907fae */ /* 0x0003e2000d101d4c */
[----:B------:R-:W-:-:S05]  /*9840*/  IMAD.X R5, R2, 0x1, R18, P0 ;  /* 0x0000000102057824 */ /* 0x000fca00000e0612 */
[----:B------:R1:W-:Y:S04]  /*9850*/  LDGSTS.E.BYPASS.LTC128B.128 [R144+0x5100], [R4.64], !P1 ;  /* 0x0510000004907fae */ /* 0x0003e8000c901d4c */
[----:B------:R-:W0:Y:S01]  /*9860*/  LDGDEPBAR ;  /* 0x00000000000079af */ /* 0x000e220000000000 */
[----:B------:R-:W-:Y:S05]  /*9870*/  @!P3 BRA `(.L_x_2303) ;  /* 0x000004600000b947 */ /* 0x000fea0003800000 */
[----:B------:R-:W-:Y:S01]  /*9880*/  IADD3 R2, R22, R104, R228 ;  /* 0x0000006816027210 */ /* 0x000fe20007ffe0e4 */
[----:B------:R-:W-:-:S03]  /*9890*/  IMAD.MOV.U32 R190, RZ, RZ, RZ ;  /* 0x000000ffffbe7224 */ /* 0x000fc600078e00ff */
[----:B------:R-:W-:-:S05]  /*98a0*/  IADD3 R2, R2, -0x40, RZ ;  /* 0xffffffc002027810 */ /* 0x000fca0007ffe0ff */
[----:B------:R-:W-:-:S04]  /*98b0*/  @P6 IMAD.HI.U32 R3, R2, c[0x0][0x2bc], RZ ;  /* 0x0000af0002036a27 */ /* 0x000fc800078e00ff */
[----:B------:R-:W-:Y:S01]  /*98c0*/  IMAD.MOV.U32 R0, RZ, RZ, R2 ;  /* 0x000000ffff007224 */ /* 0x000fe200078e0002 */
[----:B------:R-:W-:-:S04]  /*98d0*/  @P6 SHF.R.U32.HI R0, RZ, c[0x0][0x2c0], R3 ;  /* 0x0000b000ff006a19 */ /* 0x000fc80000011603 */
[----:B------:R-:W-:-:S04]  /*98e0*/  @!P5 IADD3 R3, P0, R0, R220, RZ ;  /* 0x000000dc0003d210 */ /* 0x000fc80007f1e0ff */
[----:B-1----:R-:W-:Y:S02]  /*98f0*/  @!P5 LEA.HI.X.SX32 R5, R0, R225, 0x1, P0 ;  /* 0x000000e10005d211 */ /* 0x002fe400000f0eff */
        /* <DEDUP_REMOVED lines=20> */
.L_x_2500:
        /* <DEDUP_REMOVED lines=21> */
.L_x_2501:
        /* <DEDUP_REMOVED lines=21> */
.L_x_2303:
[----:B------:R-:W-:Y:S05]  /*9ce0*/  BSYNC B0 ;  /* 0x0000000000007941 */ /* 0x000fea0003800000 */
.L_x_2302:
[----:B------:R-:W-:Y:S01]  /*9cf0*/  ISETP.LT.AND P0, PT, RZ, c[0x0][0x27c], PT ;  /* 0x00009f00ff007a0c */ /* 0x000fe20003f01270 */
[----:B------:R-:W0:Y:S01]  /*9d00*/  LDGDEPBAR ;  /* 0x00000000000079af */ /* 0x000e220000000000 */
[----:B------:R-:W-:Y:S11]  /*9d10*/  BSSY B2, `(.L_x_2306) ;  /* 0x00006ab000027945 */ /* 0x000ff60003800000 */
[----:B------:R-:W-:Y:S05]  /*9d20*/  @P0 BRA `(.L_x_2307) ;  /* 0x0000002000000947 */ /* 0x000fea0003800000 */
[----:B------:R-:W-:-:S04]  /*9d30*/  DEPBAR.LE SB0, 0x3 ;  /* 0x000080c00000791a */ /* 0x000fc80000000000 */
[----:B------:R-:W-:Y:S05]  /*9d40*/  BRA `(.L_x_2308) ;  /* 0x00006a7000007947 */ /* 0x000fea0003800000 */
.L_x_2307:
[----:B------:R-:W-:Y:S01]  /*9d50*/  ULDC.U8 UR6, c[0x0][0x298] ;  /* 0x0000a60000067ab9 */ /* 0x000fe20000000000 */
[----:B------:R-:W-:Y:S01]  /*9d60*/  SHF.R.S32.HI R0, RZ, 0x1f, R134 ;  /* 0x0000001fff007819 */ /* 0x000fe20000011486 */
[----:B-1----:R-:W-:Y:S01]  /*9d70*/  IMAD.WIDE.U32 R4, R134, c[0x0][0x280], RZ ;  /* 0x0000a00086047a25 */ /* 0x002fe200078e00ff */
[----:B------:R-:W-:Y:S02]  /*9d80*/  ISETP.NE.AND P0, PT, RZ, UR6, PT ;  /* 0x00000006ff007c0c */ /* 0x000fe4000bf05270 */
        /* <DEDUP_REMOVED lines=10> */
[----:B------:R-:W-:Y:S02]  /*9e30*/  IMAD.MOV.U32 R8, RZ, RZ, c[0x0][0x2c4] ;  /* 0x0000b100ff087624 */ /* 0x000fe400078e00ff */
[----:B------:R-:W-:Y:S01]  /*9e40*/  IMAD.MOV.U32 R5, RZ, RZ, R7 ;  /* 0x000000ffff057224 */ /* 0x000fe200078e0007 */
[----:B------:R-:W-:Y:S01]  /*9e50*/  MOV R7, R6 ;  /* 0x0000000600077202 */ /* 0x000fe20000000f00 */
[----:B------:R-:W-:Y:S01]  /*9e60*/  IMAD.MOV.U32 R6, RZ, RZ, R2 ;  /* 0x000000ffff067224 */ /* 0x000fe200078e0002 */
[----:B------:R-:W-:-:S13]  /*9e70*/  ISETP.NE.AND P1, PT, R8, 0x1, PT ;  /* 0x000000010800780c */ /* 0x000fda0003f25270 */
[----:B------:R-:W-:-:S05]  /*9e80*/  @P1 IMAD.HI.U32 R3, R0, c[0x0][0x2c8], RZ ;  /* 0x0000b20000031a27 */ /* 0x000fca00078e00ff */
[----:B------:R-:W-:-:S04]  /*9e90*/  @P1 SHF.R.U32.HI R0, RZ, c[0x0][0x2cc], R3 ;  /* 0x0000b300ff001a19 */ /* 0x000fc80000011603 */
[----:B------:R-:W-:Y:S01]  /*9ea0*/  SHF.R.S32.HI R3, RZ, 0x1f, R0 ;  /* 0x0000001fff037819 */ /* 0x000fe20000011400 */
[----:B------:R-:W-:-:S04]  /*9eb0*/  IMAD.WIDE.U32 R4, R0, c[0x0][0x280], R4 ;  /* 0x0000a00000047a25 */ /* 0x000fc800078e0004 */
[C---:B------:R-:W-:Y:S01]  /*9ec0*/  IMAD R9, R3.reuse, c[0x0][0x280], RZ ;  /* 0x0000a00003097a24 */ /* 0x040fe200078e02ff */
[----:B------:R-:W-:Y:S01]  /*9ed0*/  LEA R27, P1, R4, c[0x0][0x270], 0x1 ;  /* 0x00009c00041b7a11 */ /* 0x000fe200078208ff */
[----:B------:R-:W-:Y:S02]  /*9ee0*/  IMAD R8, R3, c[0x0][0x290], RZ ;  /* 0x0000a40003087a24 */ /* 0x000fe400078e02ff */
[----:B------:R-:W-:-:S04]  /*9ef0*/  IMAD.WIDE.U32 R2, R0, c[0x0][0x290], R6 ;  /* 0x0000a40000027a25 */ /* 0x000fc800078e0006 */
[----:B------:R-:W-:Y:S01]  /*9f00*/  IMAD R6, R0, c[0x0][0x284], R9 ;  /* 0x0000a10000067a24 */ /* 0x000fe200078e0209 */
[----:B------:R-:W-:Y:S01]  /*9f10*/  LEA R32, P0, R2, c[0x0][0x288], 0x1 ;  /* 0x0000a20002207a11 */ /* 0x000fe200078008ff */
[----:B------:R-:W-:-:S03]  /*9f20*/  IMAD R0, R0, c[0x0][0x294], R8 ;  /* 0x0000a50000007a24 */ /* 0x000fc600078e0208 */
[----:B------:R-:W-:Y:S02]  /*9f30*/  IADD3 R6, R5, R6, RZ ;  /* 0x0000000605067210 */ /* 0x000fe40007ffe0ff */
[----:B------:R-:W-:Y:S02]  /*9f40*/  IADD3 R0, R3, R0, RZ ;  /* 0x0000000003007210 */ /* 0x000fe40007ffe0ff */
[----:B------:R-:W-:Y:S02]  /*9f50*/  LEA.HI.X R26, R4, c[0x0][0x274], R6, 0x1, P1 ;  /* 0x00009d00041a7a11 */ /* 0x000fe400008f0c06 */
[----:B------:R-:W-:Y:S01]  /*9f60*/  LEA.HI.X R13, R2, c[0x0][0x28c], R0, 0x1, P0 ;  /* 0x0000a300020d7a11 */ /* 0x000fe200000f0c00 */
[----:B------:R-:W-:Y:S05]  /*9f70*/  BRA.DIV ~URZ, `(.L_x_2310) ;  /* 0x0001acb27f007947 */ /* 0x000fea000b800000 */
[----:B------:R1:W2:Y:S02]  /*9f80*/  SHFL.IDX PT, R5, R26, RZ, 0x1c1f ;  /* 0x001c1fff1a057589 */ /* 0x0002a400000e0000 */
.L_x_2502:
[----:B------:R-:W-:Y:S05]  /*9f90*/  BRA.DIV ~URZ, `(.L_x_2311) ;  /* 0x0001ad027f007947 */ /* 0x000fea000b800000 */
[----:B------:R3:W4:Y:S04]  /*9fa0*/  SHFL.IDX PT, R4, R27, RZ, 0x1c1f ;  /* 0x001c1fff1b047589 */ /* 0x00072800000e0000 */
[----:B------:R3:W1:Y:S04]  /*9fb0*/  SHFL.IDX PT, R12, R13, RZ, 0x1c1f ;  /* 0x001c1fff0d0c7589 */ /* 0x00066800000e0000 */
[----:B------:R3:W2:Y:S02]  /*9fc0*/  SHFL.IDX PT, R0, R32, RZ, 0x1c1f ;  /* 0x001c1fff20007589 */ /* 0x0006a400000e0000 */
.L_x_2503:
        /* <DEDUP_REMOVED lines=16> */
[----:B---3--:R-:W3:Y:S04]  /*a0d0*/  LDL R3, [R1+0x14] ;  /* 0x0000140001037983 */ /* 0x008ee80000100800 */
[----:B----4-:R-:W4:Y:S04]  /*a0e0*/  LDL R15, [R1+0x10] ;  /* 0x00001000010f7983 */ /* 0x010f280000100800 */
[----:B--2---:R-:W2:Y:S01]  /*a0f0*/  LDL R14, [R1+0xc] ;  /* 0x00000c00010e7983 */ /* 0x004ea20000100800 */
[----:B------:R-:W-:-:S03]  /*a100*/  ISETP.GE.AND P0, PT, R149, c[0x0][0x27c], PT ;  /* 0x00009f0095007a0c */ /* 0x000fc60003f06270 */
[----:B------:R-:W2:Y:S04]  /*a110*/  LDL R9, [R1+0x8] ;  /* 0x0000080001097983 */ /* 0x000ea80000100800 */
[----:B------:R-:W2:Y:S06]  /*a120*/  LDL R33, [R1+0x4] ;  /* 0x0000040001217983 */ /* 0x000eac0000100800 */
[----:B------:R-:W-:-:S05]  /*a130*/  @!P0 IMAD.SHL.U32 R2, R149, 0x2, RZ ;  /* 0x0000000295028824 */ /* 0x000fca00078e00ff */
[----:B------:R-:W-:Y:S01]  /*a140*/  @!P0 IADD3 R6, P1, R4, R2, RZ ;  /* 0x0000000204068210 */ /* 0x000fe20007f3e0ff */
[----:B------:R-:W-:Y:S01]  /*a150*/  CS2R R18, SRZ ;  /* 0x0000000000127805 */ /* 0x000fe2000001ff00 */
[----:B------:R-:W-:Y:S01]  /*a160*/  CS2R R20, SRZ ;  /* 0x0000000000147805 */ /* 0x000fe2000001ff00 */
[----:B------:R-:W-:Y:S01]  /*a170*/  CS2R R22, SRZ ;  /* 0x0000000000167805 */ /* 0x000fe2000001ff00 */
[----:B------:R-:W-:Y:S01]  /*a180*/  CS2R R24, SRZ ;  /* 0x0000000000187805 */ /* 0x000fe2000001ff00 */
[----:B------:R-:W-:Y:S01]  /*a190*/  ISETP.GE.AND P2, PT, R145, c[0x0][0x27c], PT ;  /* 0x00009f0091007a0c */ /* 0x000fe20003f46270 */
[----:B------:R-:W-:Y:S01]  /*a1a0*/  CS2R R28, SRZ ;  /* 0x00000000001c7805 */ /* 0x000fe2000001ff00 */
[----:B------:R-:W-:Y:S01]  /*a1b0*/  CS2R R30, SRZ ;  /* 0x00000000001e7805 */ /* 0x000fe2000001ff00 */
[----:B------:R-:W-:Y:S01]  /*a1c0*/  CS2R R40, SRZ ;  /* 0x0000000000287805 */ /* 0x000fe2000001ff00 */
[----:B------:R-:W-:Y:S01]  /*a1d0*/  CS2R R38, SRZ ;  /* 0x0000000000267805 */ /* 0x000fe2000001ff00 */
[----:B------:R-:W-:Y:S01]  /*a1e0*/  CS2R R44, SRZ ;  /* 0x00000000002c7805 */ /* 0x000fe2000001ff00 */
[----:B------:R-:W-:Y:S01]  /*a1f0*/  CS2R R46, SRZ ;  /* 0x00000000002e7805 */ /* 0x000fe2000001ff00 */
[----:B---3--:R-:W-:-:S05]  /*a200*/  @!P0 SHF.L.U64.HI R3, R149, 0x1, R3 ;  /* 0x0000000195038819 */ /* 0x008fca0000010203 */
[----:B------:R-:W-:Y:S01]  /*a210*/  @!P0 IMAD.X R7, R5, 0x1, R3, P1 ;  /* 0x0000000105078824 */ /* 0x000fe200008e0603 */
[----:B------:R-:W-:-:S04]  /*a220*/  @!P0 IADD3 R2, P1, R0, R2, RZ ;  /* 0x0000000200028210 */ /* 0x000fc80007f3e0ff */
[----:B------:R3:W5:Y:S01]  /*a230*/  @!P0 LD.E.64 R18, [R6.64] ;  /* 0x0000000c06128980 */ /* 0x000762000c101b00 */
[----:B-1----:R-:W-:Y:S01]  /*a240*/  @!P0 IMAD.X R3, R12, 0x1, R3, P1 ;  /* 0x000000010c038824 */ /* 0x002fe200008e0603 */
[----:B------:R-:W-:-:S04]  /*a250*/  ISETP.GE.AND P1, PT, R146, c[0x0][0x27c], PT ;  /* 0x00009f0092007a0c */ /* 0x000fc80003f26270 */
[----:B------:R4:W5:Y:S09]  /*a260*/  @!P0 LD.E.64 R20, [R2.64] ;  /* 0x0000000c02148980 */ /* 0x000972000c101b00 */
[----:B------:R-:W-:-:S05]  /*a270*/  @!P1 IMAD.SHL.U32 R8, R146, 0x2, RZ ;  /* 0x0000000292089824 */ /* 0x000fca00078e00ff */
[----:B---3--:R-:W-:Y:S02]  /*a280*/  @!P1 IADD3 R6, P0, R4, R8, RZ ;  /* 0x0000000804069210 */ /* 0x008fe40007f1e0ff */
[----:B----4-:R-:W-:-:S05]  /*a290*/  @!P1 SHF.L.U64.HI R3, R146, 0x1, R15 ;  /* 0x0000000192039819 */ /* 0x010fca000001020f */
[----:B------:R-:W-:Y:S01]  /*a2a0*/  @!P1 IMAD.X R7, R5, 0x1, R3, P0 ;  /* 0x0000000105079824 */ /* 0x000fe200000e0603 */
[----:B------:R-:W-:-:S04]  /*a2b0*/  @!P1 IADD3 R2, P0, R0, R8, RZ ;  /* 0x0000000800029210 */ /* 0x000fc80007f1e0ff */
[----:B------:R1:W5:Y:S01]  /*a2c0*/  @!P1 LD.E.64 R22, [R6.64] ;  /* 0x0000000c06169980 */ /* 0x000362000c101b00 */
[----:B------:R-:W-:Y:S01]  /*a2d0*/  @!P1 IMAD.X R3, R12, 0x1, R3, P0 ;  /* 0x000000010c039824 */ /* 0x000fe200000e0603 */
[----:B------:R-:W-:-:S04]  /*a2e0*/  ISETP.GE.AND P0, PT, R148, c[0x0][0x27c], PT ;  /* 0x00009f0094007a0c */ /* 0x000fc80003f06270 */
[----:B------:R2:W5:Y:S09]  /*a2f0*/  @!P1 LD.E.64 R24, [R2.64] ;  /* 0x0000000c02189980 */ /* 0x000572000c101b00 */
[----:B------:R-:W-:-:S05]  /*a300*/  @!P0 IMAD.SHL.U32 R8, R148, 0x2, RZ ;  /* 0x0000000294088824 */ /* 0x000fca00078e00ff */
[----:B-1----:R-:W-:Y:S02]  /*a310*/  @!P0 IADD3 R6, P1, R4, R8, RZ ;  /* 0x0000000804068210 */ /* 0x002fe40007f3e0ff */
[----:B--2---:R-:W-:-:S05]  /*a320*/  @!P0 SHF.L.U64.HI R3, R148, 0x1, R14 ;  /* 0x0000000194038819 */ /* 0x004fca000001020e */
[----:B------:R-:W-:Y:S01]  /*a330*/  @!P0 IMAD.X R7, R5, 0x1, R3, P1 ;  /* 0x0000000105078824 */ /* 0x000fe200008e0603 */
[----:B------:R-:W-:Y:S01]  /*a340*/  @!P0 IADD3 R2, P1, R0, R8, RZ ;  /* 0x0000000800028210 */ /* 0x000fe20007f3e0ff */
[----:B------:R-:W-:-:S03]  /*a350*/  @!P2 IMAD.SHL.U32 R8, R145, 0x2, RZ ;  /* 0x000000029108a824 */ /* 0x000fc600078e00ff */
[----:B------:R1:W5:Y:S01]  /*a360*/  @!P0 LD.E.64 R28, [R6.64] ;  /* 0x0000000c061c8980 */ /* 0x000362000c101b00 */
[----:B------:R-:W-:-:S05]  /*a370*/  @!P0 IMAD.X R3, R12, 0x1, R3, P1 ;  /* 0x000000010c038824 */ /* 0x000fca00008e0603 */
[----:B------:R2:W5:Y:S01]  /*a380*/  @!P0 LD.E.64 R30, [R2.64] ;  /* 0x0000000c021e8980 */ /* 0x000562000c101b00 */
[----:B------:R-:W-:Y:S02]  /*a390*/  ISETP.GE.AND P1, PT, R142, c[0x0][0x27c], PT ;  /* 0x00009f008e007a0c */ /* 0x000fe40003f26270 */
[----:B-1----:R-:W-:Y:S02]  /*a3a0*/  @!P2 IADD3 R6, P0, R4, R8, RZ ;  /* 0x000000080406a210 */ /* 0x002fe40007f1e0ff */
[----:B--2---:R-:W-:-:S05]  /*a3b0*/  @!P2 SHF.L.U64.HI R3, R145, 0x1, R9 ;  /* 0x000000019103a819 */ /* 0x004fca0000010209 */
[----:B------:R-:W-:Y:S01]  /*a3c0*/  @!P2 IMAD.X R7, R5, 0x1, R3, P0 ;  /* 0x000000010507a824 */ /* 0x000fe200000e0603 */
[----:B------:R-:W-:-:S03]  /*a3d0*/  @!P2 IADD3 R2, P0, R0, R8, RZ ;  /* 0x000000080002a210 */ /* 0x000fc60007f1e0ff */
[----:B------:R-:W-:Y:S02]  /*a3e0*/  @!P1 IMAD.MOV.U32 R14, RZ, RZ, R0 ;  /* 0x000000ffff0e9224 */ /* 0x000fe400078e0000 */
[----:B------:R-:W-:Y:S01]  /*a3f0*/  @!P1 IMAD.MOV.U32 R15, RZ, RZ, R12 ;  /* 0x000000ffff0f9224 */ /* 0x000fe200078e000c */
[----:B------:R1:W5:Y:S01]  /*a400*/  @!P2 LD.E.64 R38, [R6.64] ;  /* 0x0000000c0626a980 */ /* 0x000362000c101b00 */
[----:B------:R-:W-:Y:S01]  /*a410*/  @!P2 IMAD.X R3, R12, 0x1, R3, P0 ;  /* 0x000000010c03a824 */ /* 0x000fe200000e0603 */
[----:B------:R-:W-:-:S04]  /*a420*/  ISETP.GE.AND P0, PT, R147, c[0x0][0x27c], PT ;  /* 0x00009f0093007a0c */ /* 0x000fc80003f06270 */
[----:B------:R2:W5:Y:S01]  /*a430*/  @!P2 LD.E.64 R40, [R2.64] ;  /* 0x0000000c0228a980 */ /* 0x000562000c101b00 */
[----:B------:R-:W-:Y:S01]  /*a440*/  CS2R R8, SRZ ;  /* 0x0000000000087805 */ /* 0x000fe2000001ff00 */
[----:B------:R-:W-:Y:S01]  /*a450*/  @!P1 IMAD.WIDE R14, R142, 0x2, R14 ;  /* 0x000000028e0e9825 */ /* 0x000fe200078e020e */
[----:B-1----:R-:W-:-:S03]  /*a460*/  CS2R R6, SRZ ;  /* 0x0000000000067805 */ /* 0x002fc6000001ff00 */
[----:B--2---:R-:W-:-:S03]  /*a470*/  @!P1 IMAD.MOV.U32 R2, RZ, RZ, R4 ;  /* 0x000000ffff029224 */ /* 0x004fc600078e0004 */
[----:B------:R1:W5:Y:S01]  /*a480*/  @!P1 LD.E.64 R6, [R14.64] ;  /* 0x0000000c0e069980 */ /* 0x000362000c101b00 */
[----:B------:R-:W-:-:S04]  /*a490*/  @!P1 IMAD.MOV.U32 R3, RZ, RZ, R5 ;  /* 0x000000ffff039224 */ /* 0x000fc800078e0005 */
[----:B------:R-:W-:-:S04]  /*a4a0*/  @!P1 IMAD.WIDE R16, R142, 0x2, R2 ;  /* 0x000000028e109825 */ /* 0x000fc800078e0202 */
[C---:B------:R-:W-:Y:S01]  /*a4b0*/  @!P0 IMAD.SHL.U32 R2, R147.reuse, 0x2, RZ ;  /* 0x0000000293028824 */ /* 0x040fe200078e00ff */
[----:B------:R1:W5:Y:S01]  /*a4c0*/  @!P1 LD.E.64 R8, [R16.64] ;  /* 0x0000000c10089980 */ /* 0x000362000c101b00 */
[----:B------:R-:W-:-:S03]  /*a4d0*/  @!P0 SHF.L.U64.HI R3, R147, 0x1, R33 ;  /* 0x0000000193038819 */ /* 0x000fc60000010221 */
[----:B------:R-:W-:-:S05]  /*a4e0*/  @!P0 IADD3 R4, P1, R4, R2, RZ ;  /* 0x0000000204048210 */ /* 0x000fca0007f3e0ff */
[----:B------:R-:W-:Y:S01]  /*a4f0*/  @!P0 IMAD.X R5, R5, 0x1, R3, P1 ;  /* 0x0000000105058824 */ /* 0x000fe200008e0603 */
[----:B------:R-:W-:-:S04]  /*a500*/  @!P0 IADD3 R2, P1, R0, R2, RZ ;  /* 0x0000000200028210 */ /* 0x000fc80007f3e0ff */
[----:B------:R1:W5:Y:S01]  /*a510*/  @!P0 LD.E.64 R44, [R4.64] ;  /* 0x0000000c042c8980 */ /* 0x000362000c101b00 */
[----:B------:R-:W-:-:S05]  /*a520*/  @!P0 IMAD.X R3, R12, 0x1, R3, P1 ;  /* 0x000000010c038824 */ /* 0x000fca00008e0603 */
[----:B------:R1:W5:Y:S03]  /*a530*/  @!P0 LD.E.64 R46, [R2.64] ;  /* 0x0000000c022e8980 */ /* 0x000366000c101b00 */
.L_x_2313:
[----:B------:R-:W-:Y:S05]  /*a540*/  BSYNC B0 ;  /* 0x0000000000007941 */ /* 0x000fea0003800000 */
.L_x_2312:
[----:B-1---5:R-:W-:Y:S02]  /*a550*/  IMAD.MOV.U32 R3, RZ, RZ, R45 ;  /* 0x000000ffff037224 */ /* 0x022fe400078e002d */
[----:B------:R-:W-:Y:S02]  /*a560*/  IMAD.MOV.U32 R2, RZ, RZ, R38 ;  /* 0x000000ffff027224 */ /* 0x000fe400078e0026 */
[----:B--2---:R-:W-:Y:S01]  /*a570*/  IMAD.MOV.U32 R0, RZ, RZ, R39 ;  /* 0x000000ffff007224 */ /* 0x004fe200078e0027 */
[----:B------:R-:W-:Y:S01]  /*a580*/  PRMT R82, R82, 0x5410, R3 ;  /* 0x0000541052527816 */ /* 0x000fe20000000003 */
[----:B----4-:R-:W-:Y:S01]  /*a590*/  IMAD.MOV.U32 R4, RZ, RZ, R44 ;  /* 0x000000ffff047224 */ /* 0x010fe200078e002c */
[----:B------:R-:W-:Y:S01]  /*a5a0*/  PRMT R77, R77, 0x5410, R2 ;  /* 0x000054104d4d7816 */ /* 0x000fe20000000002 */
[----:B------:R-:W-:Y:S01]  /*a5b0*/  IMAD.MOV.U32 R3, RZ, RZ, R29 ;  /* 0x000000ffff037224 */ /* 0x000fe200078e001d */
[----:B------:R-:W-:Y:S01]  /*a5c0*/  PRMT R78, R78, 0x5410, R0 ;  /* 0x000054104e4e7816 */ /* 0x000fe20000000000 */
[----:B------:R-:W-:Y:S01]  /*a5d0*/  IMAD.MOV.U32 R2, RZ, RZ, R22 ;  /* 0x000000ffff027224 */ /* 0x000fe200078e0016 */
[----:B------:R-:W-:Y:S01]  /*a5e0*/  PRMT R81, R81, 0x5410, R4 ;  /* 0x0000541051517816 */ /* 0x000fe20000000004 */
[----:B------:R-:W-:Y:S01]  /*a5f0*/  IMAD.MOV.U32 R0, RZ, RZ, R23 ;  /* 0x000000ffff007224 */ /* 0x000fe200078e0017 */
[----:B------:R-:W-:-:S04]  /*a600*/  MOV R4, R28 ;  /* 0x0000001c00047202 */ /* 0x000fc80000000f00 */
        /* <DEDUP_REMOVED lines=14> */
[----:B------:R-:W-:Y:S02]  /*a6f0*/  PRMT R79, R79, 0x5410, R4 ;  /* 0x000054104f4f7816 */ /* 0x000fe40000000004 */
[----:B------:R-:W-:Y:S01]  /*a700*/  PRMT R76, R2, 0x5410, R0 ;  /* 0x00005410024c7816 */ /* 0x000fe20000000000 */
[----:B------:R-:W-:Y:S01]  /*a710*/  IMAD.MOV.U32 R2, RZ, RZ, R24 ;  /* 0x000000ffff027224 */ /* 0x000fe200078e0018 */
[----:B------:R-:W-:-:S02]  /*a720*/  MOV R4, R30 ;  /* 0x0000001e00047202 */ /* 0x000fc40000000f00 */
[----:B------:R-:W-:Y:S02]  /*a730*/  MOV R0, R25 ;  /* 0x0000001900007202 */ /* 0x000fe40000000f00 */
[----:B------:R-:W-:Y:S01]  /*a740*/  PRMT R74, R4, 0x5410, R3 ;  /* 0x00005410044a7816 */ /* 0x000fe20000000003 */
[----:B------:R-:W-:Y:S01]  /*a750*/  IMAD.MOV.U32 R4, RZ, RZ, R20 ;  /* 0x000000ffff047224 */ /* 0x000fe200078e0014 */
[----:B------:R-:W-:Y:S01]  /*a760*/  PRMT R72, R2, 0x5410, R0 ;  /* 0x0000541002487816 */ /* 0x000fe20000000000 */
[----:B------:R-:W-:Y:S01]  /*a770*/  IMAD.MOV.U32 R3, RZ, RZ, R21 ;  /* 0x000000ffff037224 */ /* 0x000fe200078e0015 */
[----:B------:R-:W-:Y:S01]  /*a780*/  MOV R2, R6 ;  /* 0x0000000600027202 */ /* 0x000fe20000000f00 */
[----:B------:R-:W-:-:S03]  /*a790*/  IMAD.MOV.U32 R0, RZ, RZ, R7 ;  /* 0x000000ffff007224 */ /* 0x000fc600078e0007 */
[----:B------:R-:W-:Y:S02]  /*a7a0*/  PRMT R70, R4, 0x5410, R3 ;  /* 0x0000541004467816 */ /* 0x000fe40000000003 */
[----:B------:R-:W-:Y:S01]  /*a7b0*/  PRMT R68, R2, 0x5410, R0 ;  /* 0x0000541002447816 */ /* 0x000fe20000000000 */
[----:B------:R-:W-:Y:S05]  /*a7c0*/  BRA.DIV ~URZ, `(.L_x_2314) ;  /* 0x0001a6027f007947 */ /* 0x000fea000b800000 */
[----:B------:R1:W2:Y:S04]  /*a7d0*/  SHFL.IDX PT, R5, R26, 0x1, 0x1c1f ;  /* 0x003c1f001a057f89 */ /* 0x0002a800000e0000 */
[----:B------:R1:W4:Y:S04]  /*a7e0*/  SHFL.IDX PT, R4, R27, 0x1, 0x1c1f ;  /* 0x003c1f001b047f89 */ /* 0x00032800000e0000 */
[----:B------:R1:W3:Y:S04]  /*a7f0*/  SHFL.IDX PT, R12, R13, 0x1, 0x1c1f ;  /* 0x003c1f000d0c7f89 */ /* 0x0002e800000e0000 */
[----:B------:R1:W1:Y:S02]  /*a800*/  SHFL.IDX PT, R0, R32, 0x1, 0x1c1f ;  /* 0x003c1f0020007f89 */ /* 0x00026400000e0000 */
.L_x_2504:
[----:B------:R-:W-:Y:S01]  /*a810*/  IADD3 R2, R36, 0x40, RZ ;  /* 0x0000004024027810 */ /* 0x000fe20007ffe0ff */
[----:B------:R-:W-:Y:S01]  /*a820*/  BSSY B0, `(.L_x_2315) ;  /* 0x0000055000007945 */ /* 0x000fe20003800000 */
[----:B------:R-:W-:Y:S01]  /*a830*/  CS2R R62, SRZ ;  /* 0x00000000003e7805 */ /* 0x000fe2000001ff00 */
[----:B------:R-:W-:Y:S01]  /*a840*/  CS2R R56, SRZ ;  /* 0x0000000000387805 */ /* 0x000fe2000001ff00 */
[----:B------:R-:W-:Y:S01]  /*a850*/  ISETP.GE.AND P0, PT, R2, R37, PT ;  /* 0x000000250200720c */ /* 0x000fe20003f06270 */
        /* <DEDUP_REMOVED lines=8> */
[----:B------:R-:W-:-:S04]  /*a8e0*/  CS2R R42, SRZ ;  /* 0x00000000002a7805 */ /* 0x000fc8000001ff00 */
[----:B------:R-:W-:Y:S05]  /*a8f0*/  @P0 BRA `(.L_x_2316) ;  /* 0x0000047000000947 */ /* 0x000fea0003800000 */
[----:B----4-:R-:W4:Y:S04]  /*a900*/  LDL R3, [R1+0x14] ;  /* 0x0000140001037983 */ /* 0x010f280000100800 */
[----:B-1-3--:R-:W3:Y:S01]  /*a910*/  LDL R26, [R1+0x10] ;  /* 0x00001000011a7983 */ /* 0x00aee20000100800 */
[----:B------:R-:W-:-:S03]  /*a920*/  ISETP.GE.AND P0, PT, R149, c[0x0][0x27c], PT ;  /* 0x00009f0095007a0c */ /* 0x000fc60003f06270 */
[----:B--2---:R-:W2:Y:S04]  /*a930*/  LDL R17, [R1+0xc] ;  /* 0x00000c0001117983 */ /* 0x004ea80000100800 */
[----:B------:R-:W2:Y:S06]  /*a940*/  LDL R16, [R1+0x8] ;  /* 0x0000080001107983 */ /* 0x000eac0000100800 */
[----:B------:R-:W-:-:S05]  /*a950*/  @!P0 IMAD.SHL.U32 R2, R149, 0x2, RZ ;  /* 0x0000000295028824 */ /* 0x000fca00078e00ff */
[----:B------:R-:W-:Y:S01]  /*a960*/  @!P0 IADD3 R14, P1, R4, R2, RZ ;  /* 0x00000002040e8210 */ /* 0x000fe20007f3e0ff */
[----:B------:R-:W-:Y:S01]  /*a970*/  CS2R R50, SRZ ;  /* 0x0000000000327805 */ /* 0x000fe2000001ff00 */
[----:B------:R-:W-:Y:S01]  /*a980*/  CS2R R48, SRZ ;  /* 0x0000000000307805 */ /* 0x000fe2000001ff00 */
[----:B------:R-:W-:Y:S01]  /*a990*/  CS2R R52, SRZ ;  /* 0x0000000000347805 */ /* 0x000fe2000001ff00 */
[----:B------:R-:W-:Y:S01]  /*a9a0*/  CS2R R54, SRZ ;  /* 0x0000000000367805 */ /* 0x000fe2000001ff00 */
[----:B----4-:R-:W-:-:S05]  /*a9b0*/  @!P0 SHF.L.U64.HI R3, R149, 0x1, R3 ;  /* 0x0000000195038819 */ /* 0x010fca0000010203 */
[----:B------:R-:W-:Y:S01]  /*a9c0*/  @!P0 IMAD.X R15, R5, 0x1, R3, P1 ;  /* 0x00000001050f8824 */ /* 0x000fe200008e0603 */
[----:B------:R-:W-:-:S04]  /*a9d0*/  @!P0 IADD3 R2, P1, R0, R2, RZ ;  /* 0x0000000200028210 */ /* 0x000fc80007f3e0ff */
[----:B------:R1:W5:Y:S01]  /*a9e0*/  @!P0 LD.E.64 R48, [R14.64] ;  /* 0x0000000c0e308980 */ /* 0x000362000c101b00 */
[----:B------:R-:W-:Y:S01]  /*a9f0*/  @!P0 IMAD.X R3, R12, 0x1, R3, P1 ;  /* 0x000000010c038824 */ /* 0x000fe200008e0603 */
[----:B------:R-:W-:-:S04]  /*aa00*/  ISETP.GE.AND P1, PT, R146, c[0x0][0x27c], PT ;  /* 0x00009f0092007a0c */ /* 0x000fc80003f26270 */
[----:B------:R3:W5:Y:S09]  /*aa10*/  @!P0 LD.E.64 R50, [R2.64] ;  /* 0x0000000c02328980 */ /* 0x000772000c101b00 */
[C---:B---3--:R-:W-:Y:S02]  /*aa20*/  @!P1 SHF.L.U64.HI R3, R146.reuse, 0x1, R26 ;  /* 0x0000000192039819 */ /* 0x048fe4000001021a */
[----:B------:R-:W3:Y:S01]  /*aa30*/  LDL R26, [R1+0x4] ;  /* 0x00000400011a7983 */ /* 0x000ee20000100800 */
[----:B------:R-:W-:-:S05]  /*aa40*/  @!P1 IMAD.SHL.U32 R13, R146, 0x2, RZ ;  /* 0x00000002920d9824 */ /* 0x000fca00078e00ff */
[----:B-1----:R-:W-:-:S05]  /*aa50*/  @!P1 IADD3 R14, P0, R4, R13, RZ ;  /* 0x0000000d040e9210 */ /* 0x002fca0007f1e0ff */
[--C-:B------:R-:W-:Y:S01]  /*aa60*/  @!P1 IMAD.X R15, R5, 0x1, R3.reuse, P0 ;  /* 0x00000001050f9824 */ /* 0x100fe200000e0603 */
[----:B------:R-:W-:Y:S02]  /*aa70*/  @!P1 IADD3 R2, P0, R0, R13, RZ ;  /* 0x0000000d00029210 */ /* 0x000fe40007f1e0ff */
[----:B------:R-:W-:Y:S02]  /*aa80*/  ISETP.GE.AND P2, PT, R145, c[0x0][0x27c], PT ;  /* 0x00009f0091007a0c */ /* 0x000fe40003f46270 */
[----:B------:R1:W5:Y:S01]  /*aa90*/  @!P1 LD.E.64 R52, [R14.64] ;  /* 0x0000000c0e349980 */ /* 0x000362000c101b00 */
[----:B------:R-:W-:Y:S01]  /*aaa0*/  @!P1 IMAD.X R3, R12, 0x1, R3, P0 ;  /* 0x000000010c039824 */ /* 0x000fe200000e0603 */
[----:B------:R-:W-:-:S04]  /*aab0*/  ISETP.GE.AND P0, PT, R148, c[0x0][0x27c], PT ;  /* 0x00009f0094007a0c */ /* 0x000fc80003f06270 */
[----:B------:R2:W5:Y:S09]  /*aac0*/  @!P1 LD.E.64 R54, [R2.64] ;  /* 0x0000000c02369980 */ /* 0x000572000c101b00 */
[----:B------:R-:W-:-:S05]  /*aad0*/  @!P0 IMAD.SHL.U32 R13, R148, 0x2, RZ ;  /* 0x00000002940d8824 */ /* 0x000fca00078e00ff */
[----:B-1----:R-:W-:Y:S02]  /*aae0*/  @!P0 IADD3 R14, P1, R4, R13, RZ ;  /* 0x0000000d040e8210 */ /* 0x002fe40007f3e0ff */
[----:B--2---:R-:W-:-:S05]  /*aaf0*/  @!P0 SHF.L.U64.HI R3, R148, 0x1, R17 ;  /* 0x0000000194038819 */ /* 0x004fca0000010211 */
[--C-:B------:R-:W-:Y:S01]  /*ab00*/  @!P0 IMAD.X R15, R5, 0x1, R3.reuse, P1 ;  /* 0x00000001050f8824 */ /* 0x100fe200008e0603 */
[----:B------:R-:W-:Y:S01]  /*ab10*/  @!P0 IADD3 R2, P1, R0, R13, RZ ;  /* 0x0000000d00028210 */ /* 0x000fe20007f3e0ff */
[----:B------:R-:W-:Y:S01]  /*ab20*/  CS2R R56, SRZ ;  /* 0x0000000000387805 */ /* 0x000fe2000001ff00 */
[----:B------:R-:W-:Y:S01]  /*ab30*/  CS2R R58, SRZ ;  /* 0x00000000003a7805 */ /* 0x000fe2000001ff00 */
[----:B------:R-:W-:Y:S02]  /*ab40*/  @!P2 IMAD.SHL.U32 R13, R145, 0x2, RZ ;  /* 0x00000002910da824 */ /* 0x000fe400078e00ff */
[----:B------:R-:W-:Y:S02]  /*ab50*/  @!P0 IMAD.X R3, R12, 0x1, R3, P1 ;  /* 0x000000010c038824 */ /* 0x000fe400008e0603 */
[----:B------:R1:W5:Y:S04]  /*ab60*/  @!P0 LD.E.64 R56, [R14.64] ;  /* 0x0000000c0e388980 */ /* 0x000368000c101b00 */
[----:B------:R2:W5:Y:S01]  /*ab70*/  @!P0 LD.E.64 R58, [R2.64] ;  /* 0x0000000c023a8980 */ /* 0x000562000c101b00 */
[----:B------:R-:W-:Y:S01]  /*ab80*/  ISETP.GE.AND P1, PT, R142, c[0x0][0x27c], PT ;  /* 0x00009f008e007a0c */ /* 0x000fe20003f26270 */
[----:B------:R-:W-:Y:S01]  /*ab90*/  CS2R R62, SRZ ;  /* 0x00000000003e7805 */ /* 0x000fe2000001ff00 */
[----:B------:R-:W-:Y:S01]  /*aba0*/  CS2R R60, SRZ ;  /* 0x00000000003c7805 */ /* 0x000fe2000001ff00 */
[----:B-1----:R-:W-:-:S02]  /*abb0*/  @!P2 IADD3 R14, P0, R4, R13, RZ ;  /* 0x0000000d040ea210 */ /* 0x002fc40007f1e0ff */
[----:B--2---:R-:W-:-:S05]  /*abc0*/  @!P2 SHF.L.U64.HI R3, R145, 0x1, R16 ;  /* 0x000000019103a819 */ /* 0x004fca0000010210 */
[----:B------:R-:W-:Y:S01]  /*abd0*/  @!P2 IMAD.X R15, R5, 0x1, R3, P0 ;  /* 0x00000001050fa824 */ /* 0x000fe200000e0603 */
[----:B------:R-:W-:-:S04]  /*abe0*/  @!P2 IADD3 R2, P0, R0, R13, RZ ;  /* 0x0000000d0002a210 */ /* 0x000fc80007f1e0ff */
[----:B------:R1:W5:Y:S01]  /*abf0*/  @!P2 LD.E.64 R62, [R14.64] ;  /* 0x0000000c0e3ea980 */ /* 0x000362000c101b00 */
[----:B------:R-:W-:Y:S01]  /*ac00*/  @!P2 IMAD.X R3, R12, 0x1, R3, P0 ;  /* 0x000000010c03a824 */ /* 0x000fe200000e0603 */
[----:B------:R-:W-:-:S04]  /*ac10*/  ISETP.GE.AND P0, PT, R147, c[0x0][0x27c], PT ;  /* 0x00009f0093007a0c */ /* 0x000fc80003f06270 */
[----:B------:R2:W5:Y:S01]  /*ac20*/  @!P2 LD.E.64 R60, [R2.64] ;  /* 0x0000000c023ca980 */ /* 0x000562000c101b00 */
[----:B------:R-:W-:Y:S01]  /*ac30*/  CS2R R34, SRZ ;  /* 0x0000000000227805 */ /* 0x000fe2000001ff00 */
[----:B------:R-:W-:Y:S01]  /*ac40*/  CS2R R42, SRZ ;  /* 0x00000000002a7805 */ /* 0x000fe2000001ff00 */
[----:B-1----:R-:W-:Y:S02]  /*ac50*/  @!P1 IMAD.MOV.U32 R14, RZ, RZ, R0 ;  /* 0x000000ffff0e9224 */ /* 0x002fe400078e0000 */
[----:B------:R-:W-:Y:S02]  /*ac60*/  @!P1 IMAD.MOV.U32 R15, RZ, RZ, R12 ;  /* 0x000000ffff0f9224 */ /* 0x000fe400078e000c */
[----:B--2---:R-:W-:Y:S02]  /*ac70*/  @!P1 IMAD.MOV.U32 R2, RZ, RZ, R4 ;  /* 0x000000ffff029224 */ /* 0x004fe400078e0004 */
[----:B------:R-:W-:Y:S02]  /*ac80*/  @!P1 IMAD.MOV.U32 R3, RZ, RZ, R5 ;  /* 0x000000ffff039224 */ /* 0x000fe400078e0005 */
[----:B------:R-:W-:-:S04]  /*ac90*/  @!P1 IMAD.WIDE R14, R142, 0x2, R14 ;  /* 0x000000028e0e9825 */ /* 0x000fc800078e020e */
[----:B------:R-:W-:Y:S01]  /*aca0*/  @!P1 IMAD.WIDE R16, R142, 0x2, R2 ;  /* 0x000000028e109825 */ /* 0x000fe200078e0202 */
[----:B------:R1:W5:Y:S03]  /*acb0*/  @!P1 LD.E.64 R42, [R14.64] ;  /* 0x0000000c0e2a9980 */ /* 0x000366000c101b00 */
[C---:B------:R-:W-:Y:S01]  /*acc0*/  @!P0 IMAD.SHL.U32 R2, R147.reuse, 0x2, RZ ;  /* 0x0000000293028824 */ /* 0x040fe200078e00ff */
[----:B------:R1:W5:Y:S04]  /*acd0*/  @!P1 LD.E.64 R34, [R16.64] ;  /* 0x0000000c10229980 */ /* 0x000368000c101b00 */
[----:B------:R-:W-:Y:S01]  /*ace0*/  @!P0 IADD3 R4, P1, R4, R2, RZ ;  /* 0x0000000204048210 */ /* 0x000fe20007f3e0ff */
[----:B------:R-:W-:Y:S01]  /*acf0*/  CS2R R66, SRZ ;  /* 0x0000000000427805 */ /* 0x000fe2000001ff00 */
[----:B------:R-:W-:Y:S01]  /*ad00*/  CS2R R64, SRZ ;  /* 0x0000000000407805 */ /* 0x000fe2000001ff00 */
[----:B---3--:R-:W-:-:S05]  /*ad10*/  @!P0 SHF.L.U64.HI R3, R147, 0x1, R26 ;  /* 0x0000000193038819 */ /* 0x008fca000001021a */
[----:B------:R-:W-:Y:S01]  /*ad20*/  @!P0 IMAD.X R5, R5, 0x1, R3, P1 ;  /* 0x0000000105058824 */ /* 0x000fe200008e0603 */
[----:B------:R-:W-:-:S04]  /*ad30*/  @!P0 IADD3 R2, P1, R0, R2, RZ ;  /* 0x0000000200028210 */ /* 0x000fc80007f3e0ff */
[----:B------:R1:W5:Y:S01]  /*ad40*/  @!P0 LD.E.64 R66, [R4.64] ;  /* 0x0000000c04428980 */ /* 0x000362000c101b00 */
[----:B------:R-:W-:-:S05]  /*ad50*/  @!P0 IMAD.X R3, R12, 0x1, R3, P1 ;  /* 0x000000010c038824 */ /* 0x000fca00008e0603 */
[----:B------:R1:W5:Y:S03]  /*ad60*/  @!P0 LD.E.64 R64, [R2.64] ;  /* 0x0000000c02408980 */ /* 0x000366000c101b00 */
.L_x_2316:
[----:B------:R-:W-:Y:S05]  /*ad70*/  BSYNC B0 ;  /* 0x0000000000007941 */ /* 0x000fea0003800000 */
.L_x_2315:
[----:B-1--45:R-:W-:Y:S01]  /*ad80*/  IMAD.MOV.U32 R4, RZ, RZ, R66 ;  /* 0x000000ffff047224 */ /* 0x032fe200078e0042 */
[----:B------:R-:W-:Y:S01]  /*ad90*/  LOP3.LUT P0, RZ, R242, 0x4, RZ, 0xc0, !PT ;  /* 0x00000004f2ff7812 */ /* 0x000fe2000780c0ff */
[----:B------:R-:W-:Y:S01]  /*ada0*/  IMAD.MOV.U32 R3, RZ, RZ, R67 ;  /* 0x000000ffff037224 */ /* 0x000fe200078e0043 */
[----:B------:R-:W-:-:S04]  /*adb0*/  DEPBAR.LE SB0, 0x3 ;  /* 0x000080c00000791a */ /* 0x000fc80000000000 */
[----:B------:R-:W-:Y:S01]  /*adc0*/  IMAD.MOV.U32 R2, RZ, RZ, R62 ;  /* 0x000000ffff027224 */ /* 0x000fe200078e003e */
[----:B------:R-:W-:Y:S01]  /*add0*/  PRMT R90, R4, 0x5410, R3 ;  /* 0x00005410045a7816 */ /* 0x000fe20000000003 */
[----:B------:R-:W-:Y:S01]  /*ade0*/  IMAD.MOV.U32 R0, RZ, RZ, R63 ;  /* 0x000000ffff007224 */ /* 0x000fe200078e003f */
[----:B------:R-:W-:Y:S01]  /*adf0*/  WARPSYNC 0xffffffff ;  /* 0xffffffff00007948 */ /* 0x000fe20003800000 */
[----:B------:R-:W-:Y:S01]  /*ae00*/  IMAD.MOV.U32 R4, RZ, RZ, R56 ;  /* 0x000000ffff047224 */ /* 0x000fe200078e0038 */
[----:B------:R-:W-:Y:S01]  /*ae10*/  BSSY B1, `(.L_x_2317) ;  /* 0x000013f000017945 */ /* 0x000fe20003800000 */
        /* <DEDUP_REMOVED lines=17> */
[----:B------:R-:W-:-:S02]  /*af30*/  MOV R0, R61 ;  /* 0x0000003d00007202 */ /* 0x000fc40000000f00 */
[----:B------:R-:W-:Y:S01]  /*af40*/  PRMT R89, R4, 0x5410, R3 ;  /* 0x0000541004597816 */ /* 0x000fe20000000003 */
[----:B------:R-:W-:Y:S01]  /*af50*/  IMAD.MOV.U32 R4, RZ, RZ, R58 ;  /* 0x000000ffff047224 */ /* 0x000fe200078e003a */
[----:B------:R-:W-:Y:S01]  /*af60*/  PRMT R87, R2, 0x5410, R0 ;  /* 0x0000541002577816 */ /* 0x000fe20000000000 */
[----:B------:R-:W-:Y:S02]  /*af70*/  IMAD.MOV.U32 R3, RZ, RZ, R59 ;  /* 0x000000ffff037224 */ /* 0x000fe400078e003b */
[----:B------:R-:W-:Y:S02]  /*af80*/  IMAD.MOV.U32 R2, RZ, RZ, R54 ;  /* 0x000000ffff027224 */ /* 0x000fe400078e0036 */
[----:B------:R-:W-:Y:S01]  /*af90*/  IMAD.MOV.U32 R0, RZ, RZ, R55 ;  /* 0x000000ffff007224 */ /* 0x000fe200078e0037 */
[----:B------:R-:W-:Y:S01]  /*afa0*/  PRMT R85, R4, 0x5410, R3 ;  /* 0x0000541004557816 */ /* 0x000fe20000000003 */
[----:B------:R-:W-:Y:S01]  /*afb0*/  IMAD.MOV.U32 R4, RZ, RZ, R51 ;  /* 0x000000ffff047224 */ /* 0x000fe200078e0033 */
[----:B------:R-:W-:-:S02]  /*afc0*/  IADD3 R3, -R227, R37, RZ ;  /* 0x00000025e3037210 */ /* 0x000fc40007ffe1ff */
[----:B------:R-:W-:Y:S01]  /*afd0*/  PRMT R83, R2, 0x5410, R0 ;  /* 0x0000541002537816 */ /* 0x000fe20000000000 */
[----:B------:R-:W-:Y:S01]  /*afe0*/  IMAD.MOV.U32 R2, RZ, RZ, R50 ;  /* 0x000000ffff027224 */ /* 0x000fe200078e0032 */
[----:B------:R-:W-:Y:S02]  /*aff0*/  IMNMX R36, R3, 0x80, PT ;  /* 0x0000008003247817 */ /* 0x000fe40003800200 */
[----:B------:R-:W-:Y:S01]  /*b000*/  LOP3.LUT R0, R229, 0x18, R106, 0xf8, !PT ;  /* 0x00000018e5007812 */ /* 0x000fe200078ef86a */
[----:B------:R-:W-:Y:S01]  /*b010*/  BAR.SYNC.DEFER_BLOCKING 0x0 ;  /* 0x0000000000007b1d */ /* 0x000fe20000010000 */
[----:B------:R-:W-:Y:S02]  /*b020*/  ISETP.GE.AND P1, PT, R216, R36, PT ;  /* 0x00000024d800720c */ /* 0x000fe40003f26270 */
[----:B------:R-:W-:Y:S02]  /*b030*/  LOP3.LUT R0, R151, R0, R150, 0xf6, !PT ;  /* 0x0000000097007212 */ /* 0x000fe400078ef696 */
[----:B------:R-:W-:Y:S01]  /*b040*/  PRMT R79, R2, 0x7610, R79 ;  /* 0x00007610024f7816 */ /* 0x000fe2000000004f */
[----:B------:R-:W-:Y:S01]  /*b050*/  IMAD.MOV.U32 R2, RZ, RZ, R42 ;  /* 0x000000ffff027224 */ /* 0x000fe200078e002a */
[----:B------:R-:W-:Y:S01]  /*b060*/  PRMT R80, R4, 0x7610, R80 ;  /* 0x0000761004507816 */ /* 0x000fe20000000050 */
[----:B------:R-:W-:-:S02]  /*b070*/  IMAD.SHL.U32 R26, R0, 0x2, RZ ;  /* 0x00000002001a7824 */ /* 0x000fc400078e00ff */
[----:B------:R-:W-:-:S03]  /*b080*/  IMAD.MOV.U32 R0, RZ, RZ, R43 ;  /* 0x000000ffff007224 */ /* 0x000fc600078e002b */
[C---:B------:R-:W-:Y:S02]  /*b090*/  IADD3 R3, R26.reuse, 0x18100, RZ ;  /* 0x000181001a037810 */ /* 0x040fe40007ffe0ff */
[----:B---3--:R-:W-:Y:S02]  /*b0a0*/  IADD3 R32, R26, 0x18140, RZ ;  /* 0x000181401a207810 */ /* 0x008fe40007ffe0ff */
[----:B------:R-:W-:Y:S02]  /*b0b0*/  PRMT R37, R2, 0x5410, R0 ;  /* 0x0000541002257816 */ /* 0x000fe40000000000 */
[----:B------:R-:W-:Y:S01]  /*b0c0*/  @P0 IADD3 R32, R3, -0x40, RZ ;  /* 0xffffffc003200810 */ /* 0x000fe20007ffe0ff */
[----:B------:R-:W-:Y:S05]  /*b0d0*/  @P1 BRA `(.L_x_2318) ;  /* 0x0000112000001947 */ /* 0x000fea0003800000 */
[----:B------:R-:W-:Y:S01]  /*b0e0*/  ISETP.GE.AND P0, PT, R142, c[0x0][0x27c], PT ;  /* 0x00009f008e007a0c */ /* 0x000fe20003f06270 */
[----:B------:R-:W-:-:S12]  /*b0f0*/  BSSY B0, `(.L_x_2319) ;  /* 0x000002c000007945 */ /* 0x000fd80003800000 */
[----:B------:R-:W-:Y:S05]  /*b100*/  @P0 BRA `(.L_x_2320) ;  /* 0x000002a000000947 */ /* 0x000fea0003800000 */
[----:B------:R-:W1:Y:S01]  /*b110*/  LDS.128 R12, [R26+0x18100] ;  /* 0x018100001a0c7984 */ /* 0x000e620000000c00 */
[----:B------:R-:W-:Y:S02]  /*b120*/  SHF.R.U32.HI R0, RZ, 0x10, R7 ;  /* 0x00000010ff007819 */ /* 0x000fe40000011607 */
[----:B------:R-:W-:Y:S02]  /*b130*/  SHF.R.U64 R27, R8, 0x10, R9 ;  /* 0x00000010081b7819 */ /* 0x000fe40000001209 */
[----:B------:R-:W-:Y:S02]  /*b140*/  SHF.R.U64 R17, R6, 0x10, R7 ;  /* 0x0000001006117819 */ /* 0x000fe40000001207 */
[----:B------:R-:W-:-:S05]  /*b150*/  SHF.R.U32.HI R3, RZ, 0x10, R9 ;  /* 0x00000010ff037819 */ /* 0x000fca0000011609 */
[----:B------:R-:W-:Y:S02]  /*b160*/  HADD2.F32 R33, -RZ, R3.H0_H0 ;  /* 0x20000003ff217230 */ /* 0x000fe40000004100 */
[----:B------:R-:W-:Y:S02]  /*b170*/  HADD2.F32 R3, -RZ, R69.H0_H0 ;  /* 0x20000045ff037230 */ /* 0x000fe40000004100 */
[--C-:B-1----:R-:W-:Y:S02]  /*b180*/  HADD2.F32 R8, -RZ, R12.reuse.H0_H0 ;  /* 0x2000000cff087230 */ /* 0x102fe40000004100 */
[----:B------:R-:W-:Y:S02]  /*b190*/  HADD2.F32 R7, -RZ, R12.H1_H1 ;  /* 0x3000000cff077230 */ /* 0x000fe40000004100 */
[--C-:B------:R-:W-:Y:S02]  /*b1a0*/  HADD2.F32 R12, -RZ, R14.reuse.H0_H0 ;  /* 0x2000000eff0c7230 */ /* 0x100fe40000004100 */
[----:B------:R-:W-:-:S02]  /*b1b0*/  HADD2.F32 R4, -RZ, R14.H1_H1 ;  /* 0x3000000eff047230 */ /* 0x000fc40000004100 */
[--C-:B------:R-:W-:Y:S02]  /*b1c0*/  HADD2.F32 R2, -RZ, R15.reuse.H1_H1 ;  /* 0x3000000fff027230 */ /* 0x100fe40000004100 */
[----:B------:R-:W-:Y:S02]  /*b1d0*/  HADD2.F32 R14, -RZ, R0.H0_H0 ;  /* 0x20000000ff0e7230 */ /* 0x000fe40000004100 */
[----:B------:R-:W-:Y:S02]  /*b1e0*/  HADD2.F32 R9, -RZ, R15.H0_H0 ;  /* 0x2000000fff097230 */ /* 0x000fe40000004100 */
[--C-:B------:R-:W-:Y:S02]  /*b1f0*/  HADD2.F32 R6, -RZ, R13.reuse.H0_H0 ;  /* 0x2000000dff067230 */ /* 0x100fe40000004100 */
[----:B--2---:R-:W-:Y:S01]  /*b200*/  HADD2.F32 R5, -RZ, R13.H1_H1 ;  /* 0x3000000dff057230 */ /* 0x004fe20000004100 */
[-C--:B------:R-:W-:Y:S01]  /*b210*/  FMUL.FTZ R13, R2, R14.reuse ;  /* 0x0000000e020d7220 */ /* 0x080fe20000410000 */
[----:B------:R-:W-:Y:S01]  /*b220*/  HADD2.F32 R0, -RZ, R68.H0_H0 ;  /* 0x20000044ff007230 */ /* 0x000fe20000004100 */
[----:B------:R-:W-:-:S02]  /*b230*/  FMUL.FTZ R14, R9, R14 ;  /* 0x0000000e090e7220 */ /* 0x000fc40000410000 */
[----:B------:R-:W-:Y:S02]  /*b240*/  FFMA.FTZ R16, R9, R33, -R13 ;  /* 0x0000002109107223 */ /* 0x000fe4000001080d */
[-C--:B------:R-:W-:Y:S02]  /*b250*/  FMUL.FTZ R9, R8, R0.reuse ;  /* 0x0000000008097220 */ /* 0x080fe40000410000 */
[C---:B------:R-:W-:Y:S01]  /*b260*/  FMUL.FTZ R15, R7.reuse, R0 ;  /* 0x00000000070f7220 */ /* 0x040fe20000410000 */
[----:B------:R-:W-:Y:S01]  /*b270*/  HADD2.F32 R0, -RZ, R68.H1_H1 ;  /* 0x30000044ff007230 */ /* 0x000fe20000004100 */
[----:B------:R-:W-:Y:S01]  /*b280*/  FFMA.FTZ R13, R7, R3, R9 ;  /* 0x00000003070d7223 */ /* 0x000fe20000010009 */
[----:B------:R-:W-:Y:S01]  /*b290*/  HADD2.F32 R9, -RZ, R17.H0_H0 ;  /* 0x20000011ff097230 */ /* 0x000fe20000004100 */
[----:B------:R-:W-:Y:S01]  /*b2a0*/  FFMA.FTZ R14, R2, R33, R14 ;  /* 0x00000021020e7223 */ /* 0x000fe2000001000e */
[----:B------:R-:W-:Y:S01]  /*b2b0*/  HADD2.F32 R2, -RZ, R69.H1_H1 ;  /* 0x30000045ff027230 */ /* 0x000fe20000004100 */
[----:B------:R-:W-:Y:S01]  /*b2c0*/  FFMA.FTZ R15, R8, R3, -R15 ;  /* 0x00000003080f7223 */ /* 0x000fe2000001080f */
[----:B------:R-:W-:Y:S01]  /*b2d0*/  HADD2.F32 R17, -RZ, R27.H0_H0 ;  /* 0x2000001bff117230 */ /* 0x000fe20000004100 */
[----:B------:R-:W-:-:S02]  /*b2e0*/  FMUL.FTZ R3, R4, R0 ;  /* 0x0000000004037220 */ /* 0x000fc40000410000 */
[----:B------:R-:W-:Y:S02]  /*b2f0*/  FMUL.FTZ R0, R12, R0 ;  /* 0x000000000c007220 */ /* 0x000fe40000410000 */
[-C--:B------:R-:W-:Y:S02]  /*b300*/  FMUL.FTZ R7, R5, R9.reuse ;  /* 0x0000000905077220 */ /* 0x080fe40000410000 */
[----:B------:R-:W-:Y:S02]  /*b310*/  FMUL.FTZ R9, R6, R9 ;  /* 0x0000000906097220 */ /* 0x000fe40000410000 */
[-C--:B------:R-:W-:Y:S02]  /*b320*/  FFMA.FTZ R8, R12, R2.reuse, -R3 ;  /* 0x000000020c087223 */ /* 0x080fe40000010803 */
[----:B------:R-:W-:Y:S01]  /*b330*/  FFMA.FTZ R2, R4, R2, R0 ;  /* 0x0000000204027223 */ /* 0x000fe20000010000 */
[----:B------:R-:W-:Y:S01]  /*b340*/  F2FP.PACK_AB R4, R13, R15 ;  /* 0x0000000f0d04723e */ /* 0x000fe200000000ff */
[-C--:B------:R-:W-:Y:S01]  /*b350*/  FFMA.FTZ R3, R6, R17.reuse, -R7 ;  /* 0x0000001106037223 */ /* 0x080fe20000010807 */
[----:B------:R-:W-:Y:S01]  /*b360*/  F2FP.PACK_AB R7, R14, R16 ;  /* 0x000000100e07723e */ /* 0x000fe200000000ff */
[----:B------:R-:W-:Y:S01]  /*b370*/  FFMA.FTZ R0, R5, R17, R9 ;  /* 0x0000001105007223 */ /* 0x000fe20000010009 */
[----:B------:R-:W-:-:S04]  /*b380*/  F2FP.PACK_AB R6, R2, R8 ;  /* 0x000000080206723e */ /* 0x000fc800000000ff */
[----:B------:R-:W-:-:S05]  /*b390*/  F2FP.PACK_AB R5, R0, R3 ;  /* 0x000000030005723e */ /* 0x000fca00000000ff */
[----:B------:R1:W-:Y:S02]  /*b3a0*/  STS.128 [R26+0x18100], R4 ;  /* 0x018100041a007388 */ /* 0x0003e40000000c00 */
.L_x_2320:
[----:B------:R-:W-:Y:S05]  /*b3b0*/  BSYNC B0 ;  /* 0x0000000000007941 */ /* 0x000fea0003800000 */
.L_x_2319:
[----:B------:R-:W-:Y:S01]  /*b3c0*/  ISETP.GE.AND P0, PT, R149, c[0x0][0x27c], PT ;  /* 0x00009f0095007a0c */ /* 0x000fe20003f06270 */
[----:B------:R-:W-:-:S12]  /*b3d0*/  BSSY B0, `(.L_x_2321) ;  /* 0x000002c000007945 */ /* 0x000fd80003800000 */
[----:B------:R-:W-:Y:S05]  /*b3e0*/  @P0 BRA `(.L_x_2322) ;  /* 0x000002a000000947 */ /* 0x000fea0003800000 */
[----:B-12---:R-:W1:Y:S01]  /*b3f0*/  LDS.128 R4, [R32] ;  /* 0x0000000020047984 */ /* 0x006e620000000c00 */
[----:B------:R-:W-:Y:S02]  /*b400*/  SHF.R.U32.HI R0, RZ, 0x10, R21 ;  /* 0x00000010ff007819 */ /* 0x000fe40000011615 */
[--C-:B------:R-:W-:Y:S02]  /*b410*/  SHF.R.U32.HI R2, RZ, 0x10, R19.reuse ;  /* 0x00000010ff027819 */ /* 0x100fe40000011613 */
        /* <DEDUP_REMOVED lines=13> */
[-C--:B------:R-:W-:Y:S01]  /*b4f0*/  FMUL.FTZ R5, R7, R14.reuse ;  /* 0x0000000e07057220 */ /* 0x080fe20000410000 */
[--C-:B------:R-:W-:Y:S01]  /*b500*/  HADD2.F32 R13, -RZ, R6.reuse.H0_H0 ;  /* 0x20000006ff0d7230 */ /* 0x100fe20000004100 */
[----:B------:R-:W-:Y:S01]  /*b510*/  FMUL.FTZ R14, R12, R14 ;  /* 0x0000000e0c0e7220 */ /* 0x000fe20000410000 */
[----:B------:R-:W-:Y:S01]  /*b520*/  HADD2.F32 R6, -RZ, R6.H1_H1 ;  /* 0x30000006ff067230 */ /* 0x000fe20000004100 */
[----:B------:R-:W-:Y:S02]  /*b530*/  FMUL.FTZ R15, R8, R0 ;  /* 0x00000000080f7220 */ /* 0x000fe40000410000 */
[----:B------:R-:W-:Y:S02]  /*b540*/  FFMA.FTZ R12, R12, R18, -R5 ;  /* 0x000000120c0c7223 */ /* 0x000fe40000010805 */
[C---:B------:R-:W-:Y:S01]  /*b550*/  FMUL.FTZ R5, R9.reuse, R0 ;  /* 0x0000000009057220 */ /* 0x040fe20000410000 */
[----:B------:R-:W-:Y:S01]  /*b560*/  HADD2.F32 R0, -RZ, R70.H1_H1 ;  /* 0x30000046ff007230 */ /* 0x000fe20000004100 */
[----:B------:R-:W-:-:S02]  /*b570*/  FFMA.FTZ R15, R9, R2, -R15 ;  /* 0x00000002090f7223 */ /* 0x000fc4000001080f */
[----:B------:R-:W-:Y:S01]  /*b580*/  FFMA.FTZ R9, R8, R2, R5 ;  /* 0x0000000208097223 */ /* 0x000fe20000010005 */
[----:B------:R-:W-:Y:S01]  /*b590*/  HADD2.F32 R8, -RZ, R16.H0_H0 ;  /* 0x20000010ff087230 */ /* 0x000fe20000004100 */
[----:B------:R-:W-:Y:S01]  /*b5a0*/  FFMA.FTZ R14, R7, R18, R14 ;  /* 0x00000012070e7223 */ /* 0x000fe2000001000e */
[----:B------:R-:W-:Y:S01]  /*b5b0*/  HADD2.F32 R2, -RZ, R71.H1_H1 ;  /* 0x30000047ff027230 */ /* 0x000fe20000004100 */
[-C--:B------:R-:W-:Y:S02]  /*b5c0*/  FMUL.FTZ R5, R6, R0.reuse ;  /* 0x0000000006057220 */ /* 0x080fe40000410000 */
[----:B------:R-:W-:Y:S02]  /*b5d0*/  FMUL.FTZ R0, R13, R0 ;  /* 0x000000000d007220 */ /* 0x000fe40000410000 */
[-C--:B------:R-:W-:Y:S02]  /*b5e0*/  FMUL.FTZ R7, R3, R8.reuse ;  /* 0x0000000803077220 */ /* 0x080fe40000410000 */
[----:B------:R-:W-:-:S02]  /*b5f0*/  FMUL.FTZ R8, R4, R8 ;  /* 0x0000000804087220 */ /* 0x000fc40000410000 */
[-C--:B------:R-:W-:Y:S02]  /*b600*/  FFMA.FTZ R5, R13, R2.reuse, -R5 ;  /* 0x000000020d057223 */ /* 0x080fe40000010805 */
[----:B------:R-:W-:Y:S02]  /*b610*/  FFMA.FTZ R2, R6, R2, R0 ;  /* 0x0000000206027223 */ /* 0x000fe40000010000 */
[-C--:B------:R-:W-:Y:S01]  /*b620*/  FFMA.FTZ R0, R4, R17.reuse, -R7 ;  /* 0x0000001104007223 */ /* 0x080fe20000010807 */
[----:B------:R-:W-:Y:S01]  /*b630*/  F2FP.PACK_AB R7, R14, R12 ;  /* 0x0000000c0e07723e */ /* 0x000fe200000000ff */
[----:B------:R-:W-:Y:S01]  /*b640*/  FFMA.FTZ R3, R3, R17, R8 ;  /* 0x0000001103037223 */ /* 0x000fe20000010008 */
[----:B------:R-:W-:Y:S02]  /*b650*/  F2FP.PACK_AB R6, R2, R5 ;  /* 0x000000050206723e */ /* 0x000fe400000000ff */
[----:B------:R-:W-:Y:S02]  /*b660*/  F2FP.PACK_AB R4, R9, R15 ;  /* 0x0000000f0904723e */ /* 0x000fe400000000ff */
[----:B------:R-:W-:-:S05]  /*b670*/  F2FP.PACK_AB R5, R3, R0 ;  /* 0x000000000305723e */ /* 0x000fca00000000ff */
[----:B------:R1:W-:Y:S02]  /*b680*/  STS.128 [R32], R4 ;  /* 0x0000000420007388 */ /* 0x0003e40000000c00 */
.L_x_2322:
[----:B------:R-:W-:Y:S05]  /*b690*/  BSYNC B0 ;  /* 0x0000000000007941 */ /* 0x000fea0003800000 */
.L_x_2321:
[----:B------:R-:W-:Y:S01]  /*b6a0*/  ISETP.GE.AND P0, PT, R146, c[0x0][0x27c], PT ;  /* 0x00009f0092007a0c */ /* 0x000fe20003f06270 */
[----:B------:R-:W-:-:S12]  /*b6b0*/  BSSY B0, `(.L_x_2323) ;  /* 0x000002c000007945 */ /* 0x000fd80003800000 */
[----:B------:R-:W-:Y:S05]  /*b6c0*/  @P0 BRA `(.L_x_2324) ;  /* 0x000002a000000947 */ /* 0x000fea0003800000 */
[----:B-12---:R-:W1:Y:S01]  /*b6d0*/  LDS.128 R4, [R26+0x1c100] ;  /* 0x01c100001a047984 */ /* 0x006e620000000c00 */
        /* <DEDUP_REMOVED lines=40> */
[----:B------:R1:W-:Y:S02]  /*b960*/  STS.128 [R26+0x1c100], R4 ;  /* 0x01c100041a007388 */ /* 0x0003e40000000c00 */
.L_x_2324:
[----:B------:R-:W-:Y:S05]  /*b970*/  BSYNC B0 ;  /* 0x0000000000007941 */ /* 0x000fea0003800000 */
.L_x_2323:
        /* <DEDUP_REMOVED lines=45> */
.L_x_2326:
[----:B------:R-:W-:Y:S05]  /*bc50*/  BSYNC B0 ;  /* 0x0000000000007941 */ /* 0x000fea0003800000 */
.L_x_2325:
        /* <DEDUP_REMOVED lines=45> */
.L_x_2328:
[----:B------:R-:W-:Y:S05]  /*bf30*/  BSYNC B0 ;  /* 0x0000000000007941 */ /* 0x000fea0003800000 */
.L_x_2327:
[----:B------:R-:W-:-:S13]  /*bf40*/  ISETP.GE.AND P0, PT, R147, c[0x0][0x27c], PT ;  /* 0x00009f0093007a0c */ /* 0x000fda0003f06270 */
[----:B------:R-:W-:Y:S05]  /*bf50*/  @P0 BRA `(.L_x_2318) ;  /* 0x000002a000000947 */ /* 0x000fea0003800000 */
[----:B-12---:R-:W1:Y:S01]  /*bf60*/  LDS.128 R4, [R32+0x8000] ;  /* 0x0080000020047984 */ /* 0x006e620000000c00 */
[----:B------:R-:W-:Y:S02]  /*bf70*/  SHF.R.U32.HI R0, RZ, 0x10, R47 ;  /* 0x00000010ff007819 */ /* 0x000fe4000001162f */
[----:B------:R-:W-:Y:S02]  /*bf80*/  SHF.R.U32.HI R2, RZ, 0x10, R45 ;  /* 0x00000010ff027819 */ /* 0x000fe4000001162d */
[----:B------:R-:W-:Y:S01]  /*bf90*/  SHF.R.U64 R16, R46, 0x10, R47 ;  /* 0x000000102e107819 */ /* 0x000fe2000000122f */
[----:B------:R-:W-:Y:S01]  /*bfa0*/  HADD2.F32 R14, -RZ, R0.H0_H0 ;  /* 0x20000000ff0e7230 */ /* 0x000fe20000004100 */
[----:B------:R-:W-:Y:S01]  /*bfb0*/  SHF.R.U64 R17, R44, 0x10, R45 ;  /* 0x000000102c117819 */ /* 0x000fe2000000122d */
[----:B------:R-:W-:Y:S02]  /*bfc0*/  HADD2.F32 R0, -RZ, R79.H1_H1 ;  /* 0x3000004fff007230 */ /* 0x000fe40000004100 */
        /* <DEDUP_REMOVED lines=35> */
.L_x_2318:
[----:B------:R-:W-:Y:S05]  /*c200*/  BSYNC B1 ;  /* 0x0000000000017941 */ /* 0x000fea0003800000 */
.L_x_2317:
[----:B------:R-:W-:-:S04]  /*c210*/  IADD3 R0, R216, 0x40, RZ ;  /* 0x00000040d8007810 */ /* 0x000fc80007ffe0ff */
[----:B------:R-:W-:-:S13]  /*c220*/  ISETP.GE.AND P0, PT, R0, R36, PT ;  /* 0x000000240000720c */ /* 0x000fda0003f06270 */
[----:B------:R-:W-:Y:S05]  /*c230*/  @P0 BRA `(.L_x_2308) ;  /* 0x0000458000000947 */ /* 0x000fea0003800000 */
        /* <DEDUP_REMOVED lines=31> */
[----:B------:R-:W-:Y:S01]  /*c430*/  HADD2.F32 R2, -RZ, R78.H0_H0 ;  /* 0x2000004eff027230 */ /* 0x000fe20000004100 */
        /* <DEDUP_REMOVED lines=13> */
.L_x_2330:
[----:B------:R-:W-:Y:S05]  /*c510*/  BSYNC B0 ;  /* 0x0000000000007941 */ /* 0x000fea0003800000 */
.L_x_2329:
        /* <DEDUP_REMOVED lines=26> */
[----:B------:R-:W-:Y:S01]  /*c6c0*/  HADD2.F32 R0, -RZ, R80.H0_H0 ;  /* 0x20000050ff007230 */ /* 0x000fe20000004100 */
        /* <DEDUP_REMOVED lines=18> */
.L_x_2332:
[----:B------:R-:W-:Y:S05]  /*c7f0*/  BSYNC B0 ;  /* 0x0000000000007941 */ /* 0x000fea0003800000 */
.L_x_2331:
        /* <DEDUP_REMOVED lines=45> */
.L_x_2334:
[----:B------:R-:W-:Y:S05]  /*cad0*/  BSYNC B0 ;  /* 0x0000000000007941 */ /* 0x000fea0003800000 */
.L_x_2333:
        /* <DEDUP_REMOVED lines=45> */
.L_x_2336:
[----:B------:R-:W-:Y:S05]  /*cdb0*/  BSYNC B0 ;  /* 0x0000000000007941 */ /* 0x000fea0003800000 */
.L_x_2335:
        /* <DEDUP_REMOVED lines=45> */
.L_x_2338:
[----:B------:R-:W-:Y:S05]  /*d090*/  BSYNC B0 ;  /* 0x0000000000007941 */ /* 0x000fea0003800000 */
.L_x_2337:
        /* <DEDUP_REMOVED lines=43> */
[----:B------:R1:W-:Y:S01]  /*d350*/  STS.128 [R32+0xa000], R4 ;  /* 0x00a0000420007388 */ /* 0x0003e20000000c00 */
[----:B------:R-:W-:Y:S05]  /*d360*/  BRA `(.L_x_2308) ;  /* 0x0000345000007947 */ /* 0x000fea0003800000 */
.L_x_2309:
        /* <DEDUP_REMOVED lines=22> */
.L_x_2505:
[----:B------:R-:W-:Y:S05]  /*d4d0*/  BRA.DIV ~URZ, `(.L_x_2340) ;  /* 0x00017af27f007947 */ /* 0x000fea000b800000 */
[----:B------:R3:W4:Y:S01]  /*d4e0*/  SHFL.IDX PT, R8, R23, RZ, 0x1c1f ;  /* 0x001c1fff17087589 */ /* 0x00072200000e0000 */
[----:B--2---:R-:W-:-:S03]  /*d4f0*/  MOV R9, R0 ;  /* 0x0000000000097202 */ /* 0x004fc60000000f00 */
[----:B------:R3:W2:Y:S04]  /*d500*/  SHFL.IDX PT, R20, R21, RZ, 0x1c1f ;  /* 0x001c1fff15147589 */ /* 0x0006a800000e0000 */
[----:B------:R3:W1:Y:S02]  /*d510*/  SHFL.IDX PT, R3, R32, RZ, 0x1c1f ;  /* 0x001c1fff20037589 */ /* 0x00066400000e0000 */
.L_x_2506:
        /* <DEDUP_REMOVED lines=23> */
[----:B----4-:R-:W-:-:S04]  /*d690*/  @!P1 IADD3 R18, P0, R8, R2, RZ ;  /* 0x0000000208129210 */ /* 0x010fc80007f1e0ff */
[----:B------:R-:W-:Y:S02]  /*d6a0*/  @!P1 IADD3.X R19, R9, R0, RZ, P0, !PT ;  /* 0x0000000009139210 */ /* 0x000fe400007fe4ff */
[----:B-1----:R-:W-:Y:S02]  /*d6b0*/  @!P1 IADD3 R16, P0, R3, R2, RZ ;  /* 0x0000000203109210 */ /* 0x002fe40007f1e0ff */
[----:B------:R-:W-:Y:S01]  /*d6c0*/  MOV R2, R3 ;  /* 0x0000000300027202 */ /* 0x000fe20000000f00 */
[----:B--2---:R-:W-:Y:S02]  /*d6d0*/  IMAD.MOV.U32 R3, RZ, RZ, R20 ;  /* 0x000000ffff037224 */ /* 0x004fe400078e0014 */
[----:B------:R-:W-:Y:S01]  /*d6e0*/  @!P1 IMAD.X R17, R20, 0x1, R0, P0 ;  /* 0x0000000114119824 */ /* 0x000fe200000e0600 */
[----:B------:R-:W-:-:S13]  /*d6f0*/  ISETP.GE.AND P0, PT, R141, c[0x0][0x27c], PT ;  /* 0x00009f008d007a0c */ /* 0x000fda0003f06270 */
[----:B------:R-:W-:-:S05]  /*d700*/  @!P0 SHF.L.U32 R0, R231, 0x3, RZ ;  /* 0x00000003e7008819 */ /* 0x000fca00000006ff */
[----:B------:R-:W-:-:S04]  /*d710*/  @!P0 IMAD.WIDE R6, R0, 0x2, R8 ;  /* 0x0000000200068825 */ /* 0x000fc800078e0208 */
[----:B------:R-:W-:Y:S01]  /*d720*/  @!P0 IMAD.WIDE R4, R0, 0x2, R2 ;  /* 0x0000000200048825 */ /* 0x000fe200078e0202 */
[----:B------:R1:W5:Y:S04]  /*d730*/  @!P0 LD.E.128 R28, [R6.64] ;  /* 0x0000000c061c8980 */ /* 0x000368000c101d00 */
[----:B------:R2:W5:Y:S01]  /*d740*/  @!P0 LD.E.128 R24, [R4.64] ;  /* 0x0000000c04188980 */ /* 0x000562000c101d00 */
[----:B------:R-:W-:Y:S01]  /*d750*/  ISETP.GE.AND P0, PT, R140, c[0x0][0x27c], PT ;  /* 0x00009f008c007a0c */ /* 0x000fe20003f06270 */
[----:B------:R-:W-:Y:S01]  /*d760*/  CS2R R46, SRZ ;  /* 0x00000000002e7805 */ /* 0x000fe2000001ff00 */
[----:B------:R-:W-:Y:S01]  /*d770*/  CS2R R44, SRZ ;  /* 0x00000000002c7805 */ /* 0x000fe2000001ff00 */
[----:B------:R-:W-:-:S10]  /*d780*/  CS2R R42, SRZ ;  /* 0x00000000002a7805 */ /* 0x000fd4000001ff00 */
[----:B------:R-:W-:Y:S01]  /*d790*/  @!P0 IMAD.SHL.U32 R0, R230, 0x8, RZ ;  /* 0x00000008e6008824 */ /* 0x000fe200078e00ff */
[----:B------:R-:W-:Y:S01]  /*d7a0*/  CS2R R40, SRZ ;  /* 0x0000000000287805 */ /* 0x000fe2000001ff00 */
[----:B------:R-:W-:Y:S01]  /*d7b0*/  CS2R R14, SRZ ;  /* 0x00000000000e7805 */ /* 0x000fe2000001ff00 */
[----:B------:R-:W-:Y:S01]  /*d7c0*/  CS2R R12, SRZ ;  /* 0x00000000000c7805 */ /* 0x000fe2000001ff00 */
[----:B------:R-:W-:Y:S01]  /*d7d0*/  @!P0 IMAD.WIDE R2, R0, 0x2, R2 ;  /* 0x0000000200028825 */ /* 0x000fe200078e0202 */
[----:B-1----:R-:W-:-:S04]  /*d7e0*/  CS2R R6, SRZ ;  /* 0x0000000000067805 */ /* 0x002fc8000001ff00 */
[----:B------:R1:W5:Y:S01]  /*d7f0*/  @!P0 LD.E.128 R40, [R2.64] ;  /* 0x0000000c02288980 */ /* 0x000362000c101d00 */
[----:B--2---:R-:W-:-:S03]  /*d800*/  @!P0 IMAD.WIDE R4, R0, 0x2, R8 ;  /* 0x0000000200048825 */ /* 0x004fc600078e0208 */
[----:B------:R1:W5:Y:S04]  /*d810*/  @!P1 LD.E.128 R12, [R18.64] ;  /* 0x0000000c120c9980 */ /* 0x000368000c101d00 */
[----:B------:R2:W5:Y:S02]  /*d820*/  @!P0 LD.E.128 R44, [R4.64] ;  /* 0x0000000c042c8980 */ /* 0x000564000c101d00 */
[----:B--2---:R-:W-:-:S06]  /*d830*/  CS2R R4, SRZ ;  /* 0x0000000000047805 */ /* 0x004fcc000001ff00 */
[----:B------:R1:W5:Y:S02]  /*d840*/  @!P1 LD.E.128 R4, [R16.64] ;  /* 0x0000000c10049980 */ /* 0x000364000c101d00 */
.L_x_2342:
[----:B------:R-:W-:Y:S05]  /*d850*/  BSYNC B0 ;  /* 0x0000000000007941 */ /* 0x000fea0003800000 */
.L_x_2341:
[----:B----45:R-:W-:Y:S02]  /*d860*/  IMAD.MOV.U32 R8, RZ, RZ, R46 ;  /* 0x000000ffff087224 */ /* 0x030fe400078e002e */
[----:B-1----:R-:W-:Y:S02]  /*d870*/  IMAD.MOV.U32 R3, RZ, RZ, R47 ;  /* 0x000000ffff037224 */ /* 0x002fe400078e002f */
        /* <DEDUP_REMOVED lines=27> */
[----:B------:R-:W-:Y:S01]  /*da30*/  MOV R3, R27 ;  /* 0x0000001b00037202 */ /* 0x000fe20000000f00 */
[----:B------:R-:W-:Y:S01]  /*da40*/  IMAD.MOV.U32 R0, RZ, RZ, R25 ;  /* 0x000000ffff007224 */ /* 0x000fe200078e0019 */
[----:B------:R-:W-:Y:S01]  /*da50*/  PRMT R82, R82, 0x5410, R8 ;  /* 0x0000541052527816 */ /* 0x000fe20000000008 */
[----:B------:R-:W-:Y:S01]  /*da60*/  IMAD.MOV.U32 R8, RZ, RZ, R6 ;  /* 0x000000ffff087224 */ /* 0x000fe200078e0006 */
[----:B------:R-:W-:-:S02]  /*da70*/  PRMT R83, R3, 0x7610, R83 ;  /* 0x0000761003537816 */ /* 0x000fc40000000053 */
[----:B------:R-:W-:Y:S01]  /*da80*/  PRMT R81, R0, 0x5410, R2 ;  /* 0x0000541000517816 */ /* 0x000fe20000000002 */
[----:B------:R-:W-:Y:S01]  /*da90*/  IMAD.MOV.U32 R2, RZ, RZ, R4 ;  /* 0x000000ffff027224 */ /* 0x000fe200078e0004 */
[----:B------:R-:W-:Y:S01]  /*daa0*/  MOV R3, R7 ;  /* 0x0000000700037202 */ /* 0x000fe20000000f00 */
[----:B------:R-:W-:-:S03]  /*dab0*/  IMAD.MOV.U32 R0, RZ, RZ, R5 ;  /* 0x000000ffff007224 */ /* 0x000fc600078e0005 */
[----:B------:R-:W-:Y:S02]  /*dac0*/  PRMT R70, R8, 0x5410, R3 ;  /* 0x0000541008467816 */ /* 0x000fe40000000003 */
[----:B------:R-:W-:Y:S01]  /*dad0*/  PRMT R39, R0, 0x5410, R2 ;  /* 0x0000541000277816 */ /* 0x000fe20000000002 */
[----:B------:R-:W-:Y:S05]  /*dae0*/  BRA.DIV ~URZ, `(.L_x_2343) ;  /* 0x000176227f007947 */ /* 0x000fea000b800000 */
[----:B------:R1:W4:Y:S04]  /*daf0*/  SHFL.IDX PT, R9, R22, 0x1, 0x1c1f ;  /* 0x003c1f0016097f89 */ /* 0x00032800000e0000 */
[----:B------:R1:W3:Y:S04]  /*db00*/  SHFL.IDX PT, R8, R23, 0x1, 0x1c1f ;  /* 0x003c1f0017087f89 */ /* 0x0002e800000e0000 */
[----:B--2---:R1:W2:Y:S04]  /*db10*/  SHFL.IDX PT, R20, R21, 0x1, 0x1c1f ;  /* 0x003c1f0015147f89 */ /* 0x0042a800000e0000 */
[----:B------:R1:W1:Y:S02]  /*db20*/  SHFL.IDX PT, R2, R32, 0x1, 0x1c1f ;  /* 0x003c1f0020027f89 */ /* 0x00026400000e0000 */
.L_x_2507:
        /* <DEDUP_REMOVED lines=23> */
[----:B----4-:R-:W-:Y:S01]  /*dca0*/  @!P1 IMAD.X R19, R9, 0x1, R3, P0 ;  /* 0x0000000109139824 */ /* 0x010fe200000e0603 */
[----:B-1----:R-:W-:-:S04]  /*dcb0*/  @!P1 IADD3 R16, P0, R2, R0, RZ ;  /* 0x0000000002109210 */ /* 0x002fc80007f1e0ff */
[----:B--2---:R-:W-:Y:S01]  /*dcc0*/  @!P1 IADD3.X R17, R20, R3, RZ, P0, !PT ;  /* 0x0000000314119210 */ /* 0x004fe200007fe4ff */
[----:B------:R-:W-:Y:S01]  /*dcd0*/  IMAD.MOV.U32 R3, RZ, RZ, R20 ;  /* 0x000000ffff037224 */ /* 0x000fe200078e0014 */
        /* <DEDUP_REMOVED lines=15> */
[----:B------:R1:W5:Y:S01]  /*ddd0*/  @!P1 LD.E.128 R48, [R18.64] ;  /* 0x0000000c12309980 */ /* 0x000362000c101d00 */
[----:B------:R-:W-:-:S03]  /*dde0*/  @!P0 IMAD.SHL.U32 R0, R230, 0x8, RZ ;  /* 0x00000008e6008824 */ /* 0x000fc600078e00ff */
[----:B------:R1:W5:Y:S01]  /*ddf0*/  @!P1 LD.E.128 R52, [R16.64] ;  /* 0x0000000c10349980 */ /* 0x000362000c101d00 */
[----:B------:R-:W-:-:S04]  /*de00*/  @!P0 IMAD.WIDE R8, R0, 0x2, R8 ;  /* 0x0000000200088825 */ /* 0x000fc800078e0208 */
[----:B------:R-:W-:Y:S01]  /*de10*/  @!P0 IMAD.WIDE R2, R0, 0x2, R2 ;  /* 0x0000000200028825 */ /* 0x000fe200078e0202 */
[----:B------:R1:W5:Y:S04]  /*de20*/  @!P0 LD.E.128 R76, [R8.64] ;  /* 0x0000000c084c8980 */ /* 0x000368000c101d00 */
[----:B------:R1:W5:Y:S02]  /*de30*/  @!P0 LD.E.128 R72, [R2.64] ;  /* 0x0000000c02488980 */ /* 0x000364000c101d00 */
.L_x_2345:
[----:B------:R-:W-:Y:S05]  /*de40*/  BSYNC B0 ;  /* 0x0000000000007941 */ /* 0x000fea0003800000 */
.L_x_2344:
[----:B-----5:R-:W-:Y:S01]  /*de50*/  IMAD.MOV.U32 R0, RZ, RZ, R78 ;  /* 0x000000ffff007224 */ /* 0x020fe200078e004e */
[----:B------:R-:W-:-:S04]  /*de60*/  DEPBAR.LE SB0, 0x3 ;  /* 0x000080c00000791a */ /* 0x000fc80000000000 */
[----:B-1-3--:R-:W-:Y:S01]  /*de70*/  IMAD.MOV.U32 R8, RZ, RZ, R79 ;  /* 0x000000ffff087224 */ /* 0x00afe200078e004f */
[----:B------:R-:W-:Y:S01]  /*de80*/  WARPSYNC 0xffffffff ;  /* 0xffffffff00007948 */ /* 0x000fe20003800000 */
[----:B------:R-:W-:Y:S01]  /*de90*/  IMAD.MOV.U32 R3, RZ, RZ, R76 ;  /* 0x000000ffff037224 */ /* 0x000fe200078e004c */
[----:B------:R-:W-:Y:S01]  /*dea0*/  BSSY B1, `(.L_x_2346) ;  /* 0x000015c000017945 */ /* 0x000fe20003800000 */
        /* <DEDUP_REMOVED lines=12> */
[----:B------:R-:W-:Y:S02]  /*df70*/  PRMT R92, R92, 0x5410, R0 ;  /* 0x000054105c5c7816 */ /* 0x000fe40000000000 */
[----:B------:R-:W-:Y:S01]  /*df80*/  PRMT R95, R95, 0x5410, R3 ;  /* 0x000054105f5f7816 */ /* 0x000fe20000000003 */
[----:B------:R-:W-:Y:S01]  /*df90*/  IMAD.MOV.U32 R3, RZ, RZ, R48 ;  /* 0x000000ffff037224 */ /* 0x000fe200078e0030 */
[----:B------:R-:W-:Y:S01]  /*dfa0*/  PRMT R92, R8, 0x7610, R92 ;  /* 0x00007610085c7816 */ /* 0x000fe2000000005c */
[----:B------:R-:W-:Y:S01]  /*dfb0*/  IMAD.MOV.U32 R8, RZ, RZ, R75 ;  /* 0x000000ffff087224 */ /* 0x000fe200078e004b */
[----:B------:R-:W-:Y:S01]  /*dfc0*/  PRMT R94, R2, 0x7610, R94 ;  /* 0x00007610025e7816 */ /* 0x000fe2000000005e */
[----:B------:R-:W-:Y:S01]  /*dfd0*/  IMAD.MOV.U32 R2, RZ, RZ, R49 ;  /* 0x000000ffff027224 */ /* 0x000fe200078e0031 */
[----:B------:R-:W-:-:S02]  /*dfe0*/  MOV R0, R74 ;  /* 0x0000004a00007202 */ /* 0x000fc40000000f00 */
[----:B------:R-:W-:Y:S02]  /*dff0*/  PRMT R99, R8, 0x7610, R99 ;  /* 0x0000761008637816 */ /* 0x000fe40000000063 */
[----:B------:R-:W-:Y:S02]  /*e000*/  IADD3 R8, -R227, R37, RZ ;  /* 0x00000025e3087210 */ /* 0x000fe40007ffe1ff */
[----:B------:R-:W-:Y:S01]  /*e010*/  PRMT R91, R91, 0x5410, R3 ;  /* 0x000054105b5b7816 */ /* 0x000fe20000000003 */
[----:B------:R-:W-:Y:S01]  /*e020*/  IMAD.MOV.U32 R3, RZ, RZ, R72 ;  /* 0x000000ffff037224 */ /* 0x000fe200078e0048 */
[----:B------:R-:W-:Y:S01]  /*e030*/  IMNMX R80, R8, 0x80, PT ;  /* 0x0000008008507817 */ /* 0x000fe20003800200 */
[----:B------:R-:W-:Y:S01]  /*e040*/  IMAD.MOV.U32 R8, RZ, RZ, R54 ;  /* 0x000000ffff087224 */ /* 0x000fe200078e0036 */
[----:B------:R-:W-:Y:S01]  /*e050*/  PRMT R90, R2, 0x7610, R90 ;  /* 0x00007610025a7816 */ /* 0x000fe2000000005a */
[----:B------:R-:W-:Y:S01]  /*e060*/  IMAD.MOV.U32 R2, RZ, RZ, R73 ;  /* 0x000000ffff027224 */ /* 0x000fe200078e0049 */
[----:B------:R-:W-:Y:S01]  /*e070*/  PRMT R98, R98, 0x5410, R0 ;  /* 0x0000541062627816 */ /* 0x000fe20000000000 */
[----:B------:R-:W-:Y:S01]  /*e080*/  IMAD.MOV.U32 R0, RZ, RZ, R66 ;  /* 0x000000ffff007224 */ /* 0x000fe200078e0042 */
[----:B------:R-:W-:Y:S01]  /*e090*/  BAR.SYNC.DEFER_BLOCKING 0x0 ;  /* 0x0000000000007b1d */ /* 0x000fe20000010000 */
[----:B------:R-:W-:-:S02]  /*e0a0*/  ISETP.GE.AND P0, PT, R216, R80, PT ;  /* 0x00000050d800720c */ /* 0x000fc40003f06270 */
[----:B------:R-:W-:Y:S01]  /*e0b0*/  PRMT R97, R2, 0x5410, R3 ;  /* 0x0000541002617816 */ /* 0x000fe20000000003 */
[----:B------:R-:W-:Y:S01]  /*e0c0*/  IMAD.MOV.U32 R3, RZ, RZ, R67 ;  /* 0x000000ffff037224 */ /* 0x000fe200078e0043 */
[----:B------:R-:W-:Y:S01]  /*e0d0*/  PRMT R94, R94, 0x5410, R0 ;  /* 0x000054105e5e7816 */ /* 0x000fe20000000000 */
[----:B------:R-:W-:Y:S01]  /*e0e0*/  IMAD.MOV.U32 R2, RZ, RZ, R64 ;  /* 0x000000ffff027224 */ /* 0x000fe200078e0040 */
[----:B------:R-:W-:Y:S01]  /*e0f0*/  PRMT R90, R90, 0x5410, R8 ;  /* 0x000054105a5a7816 */ /* 0x000fe20000000008 */
[----:B------:R-:W-:Y:S01]  /*e100*/  IMAD.MOV.U32 R0, RZ, RZ, R65 ;  /* 0x000000ffff007224 */ /* 0x000fe200078e0041 */
[----:B------:R-:W-:Y:S01]  /*e110*/  PRMT R95, R3, 0x7610, R95 ;  /* 0x00007610035f7816 */ /* 0x000fe2000000005f */
        /* <DEDUP_REMOVED lines=11> */
[----:B------:R-:W-:Y:S02]  /*e1d0*/  MOV R0, c[0x0][0x27c] ;  /* 0x00009f0000007a02 */ /* 0x000fe40000000f00 */
[--C-:B------:R-:W-:Y:S02]  /*e1e0*/  SHF.R.U64 R38, R4, 0x10, R5.reuse ;  /* 0x0000001004267819 */ /* 0x100fe40000001205 */
[----:B------:R-:W-:Y:S02]  /*e1f0*/  LEA.HI R0, R0, R241, RZ, 0x1d ;  /* 0x000000f100007211 */ /* 0x000fe400078fe8ff */
[----:B------:R-:W-:Y:S01]  /*e200*/  SHF.R.U32.HI R4, RZ, 0x10, R5 ;  /* 0x00000010ff047819 */ /* 0x000fe20000011605 */
[----:B------:R-:W-:Y:S01]  /*e210*/  HADD2.F32 R5, -RZ, R56.H0_H0 ;  /* 0x20000038ff057230 */ /* 0x000fe20000004100 */
[----:B------:R-:W-:Y:S02]  /*e220*/  SHF.R.S32.HI R3, RZ, 0x1f, R0 ;  /* 0x0000001fff037819 */ /* 0x000fe40000011400 */
[----:B------:R-:W-:-:S02]  /*e230*/  SHF.L.U32 R2, R0, 0x3, RZ ;  /* 0x0000000300027819 */ /* 0x000fc400000006ff */
[----:B------:R-:W-:Y:S02]  /*e240*/  LEA.HI R0, R3, R0, RZ, 0x3 ;  /* 0x0000000003007211 */ /* 0x000fe400078f18ff */
[C---:B------:R-:W-:Y:S02]  /*e250*/  LOP3.LUT R2, R229.reuse, 0x38, R2, 0xf8, !PT ;  /* 0x00000038e5027812 */ /* 0x040fe400078ef802 */
[----:B------:R-:W-:Y:S02]  /*e260*/  SHF.L.U32 R0, R0, 0xa, RZ ;  /* 0x0000000a00007819 */ /* 0x000fe400000006ff */
[----:B------:R-:W-:Y:S02]  /*e270*/  LOP3.LUT R3, R229, 0x38, R106, 0xf8, !PT ;  /* 0x00000038e5037812 */ /* 0x000fe400078ef86a */
[----:B------:R-:W-:Y:S02]  /*e280*/  LOP3.LUT R2, R2, R150, RZ, 0x3c, !PT ;  /* 0x0000009602027212 */ /* 0x000fe400078e3cff */
[----:B------:R-:W-:-:S02]  /*e290*/  LOP3.LUT R0, R0, 0x7fffe000, RZ, 0xc0, !PT ;  /* 0x7fffe00000007812 */ /* 0x000fc400078ec0ff */
[----:B------:R-:W-:Y:S02]  /*e2a0*/  LOP3.LUT R3, R151, R3, R150, 0xf6, !PT ;  /* 0x0000000397037212 */ /* 0x000fe400078ef696 */
[----:B------:R-:W-:Y:S01]  /*e2b0*/  IADD3 R0, R2, R0, R151 ;  /* 0x0000000002007210 */ /* 0x000fe20007ffe097 */
[----:B------:R-:W-:Y:S01]  /*e2c0*/  HADD2.F32 R2, -RZ, R39.H0_H0 ;  /* 0x20000027ff027230 */ /* 0x000fe20000004100 */
[----:B------:R-:W-:Y:S02]  /*e2d0*/  SHF.L.U32 R34, R3, 0x1, RZ ;  /* 0x0000000103227819 */ /* 0x000fe400000006ff */
[----:B------:R-:W-:Y:S02]  /*e2e0*/  SHF.L.U32 R33, R0, 0x1, RZ ;  /* 0x0000000100217819 */ /* 0x000fe400000006ff */
[--C-:B------:R-:W-:Y:S01]  /*e2f0*/  SHF.R.U64 R59, R12, 0x10, R13.reuse ;  /* 0x000000100c3b7819 */ /* 0x100fe2000000120d */
[----:B--2---:R-:W1:Y:S01]  /*e300*/  LDS.128 R20, [R34+0x18100] ;  /* 0x0181000022147984 */ /* 0x004e620000000c00 */
[----:B----4-:R-:W-:-:S02]  /*e310*/  SHF.R.U32.HI R9, RZ, 0x10, R13 ;  /* 0x00000010ff097819 */ /* 0x010fc4000001160d */
[--C-:B------:R-:W-:Y:S01]  /*e320*/  SHF.R.U64 R57, R6, 0x10, R7.reuse ;  /* 0x0000001006397819 */ /* 0x100fe20000001207 */
[----:B------:R-:W2:Y:S01]  /*e330*/  LDS.128 R16, [R33+0x18100] ;  /* 0x0181000021107984 */ /* 0x000ea20000000c00 */
[----:B------:R-:W-:Y:S01]  /*e340*/  SHF.R.U32.HI R13, RZ, 0x10, R7 ;  /* 0x00000010ff0d7819 */ /* 0x000fe20000011607 */
[----:B------:R-:W-:Y:S01]  /*e350*/  HADD2.F32 R7, -RZ, R4.H0_H0 ;  /* 0x20000004ff077230 */ /* 0x000fe20000004100 */
[--C-:B------:R-:W-:Y:S02]  /*e360*/  SHF.R.U64 R68, R14, 0x10, R15.reuse ;  /* 0x000000100e447819 */ /* 0x100fe4000000120f */
[----:B------:R-:W-:Y:S01]  /*e370*/  SHF.R.U32.HI R14, RZ, 0x10, R15 ;  /* 0x00000010ff0e7819 */ /* 0x000fe2000001160f */
[----:B------:R-:W-:Y:S02]  /*e380*/  HADD2.F32 R15, -RZ, R9.H0_H0 ;  /* 0x20000009ff0f7230 */ /* 0x000fe40000004100 */
[--C-:B-1----:R-:W-:Y:S02]  /*e390*/  HADD2.F32 R8, -RZ, R21.reuse.H0_H0 ;  /* 0x20000015ff087230 */ /* 0x102fe40000004100 */
[----:B------:R-:W-:-:S02]  /*e3a0*/  HADD2.F32 R6, -RZ, R21.H1_H1 ;  /* 0x30000015ff067230 */ /* 0x000fc40000004100 */
[----:B--2---:R-:W-:Y:S01]  /*e3b0*/  HADD2.F32 R0, -RZ, R17.H0_H0 ;  /* 0x20000011ff007230 */ /* 0x004fe20000004100 */
[----:B------:R-:W-:Y:S01]  /*e3c0*/  FMUL.FTZ R3, R8, R2 ;  /* 0x0000000208037220 */ /* 0x000fe20000410000 */
[----:B------:R-:W-:-:S03]  /*e3d0*/  HADD2.F32 R4, -RZ, R20.H0_H0 ;  /* 0x20000014ff047230 */ /* 0x000fc60000004100 */
[C---:B------:R-:W-:Y:S01]  /*e3e0*/  FMUL.FTZ R12, R0.reuse, R2 ;  /* 0x00000002000c7220 */ /* 0x040fe20000410000 */
[----:B------:R-:W-:Y:S01]  /*e3f0*/  HADD2.F32 R2, -RZ, R39.H1_H1 ;  /* 0x30000027ff027230 */ /* 0x000fe20000004100 */
[----:B------:R-:W-:Y:S01]  /*e400*/  FFMA.FTZ R69, R0, R5, R3 ;  /* 0x0000000500457223 */ /* 0x000fe20000010003 */
[----:B------:R-:W-:Y:S01]  /*e410*/  HADD2.F32 R0, -RZ, R17.H1_H1 ;  /* 0x30000011ff007230 */ /* 0x000fe20000004100 */
[----:B------:R-:W-:Y:S02]  /*e420*/  FMUL.FTZ R3, R6, R7 ;  /* 0x0000000706037220 */ /* 0x000fe40000410000 */
[----:B------:R-:W-:Y:S01]  /*e430*/  FFMA.FTZ R39, R8, R5, -R12 ;  /* 0x0000000508277223 */ /* 0x000fe2000001080c */
[----:B------:R-:W-:Y:S01]  /*e440*/  HADD2.F32 R8, -RZ, R22.H0_H0 ;  /* 0x20000016ff087230 */ /* 0x000fe20000004100 */
[C---:B------:R-:W-:Y:S01]  /*e450*/  FMUL.FTZ R9, R0.reuse, R7 ;  /* 0x0000000700097220 */ /* 0x040fe20000410000 */
[----:B------:R-:W-:Y:S01]  /*e460*/  HADD2.F32 R5, -RZ, R23.H1_H1 ;  /* 0x30000017ff057230 */ /* 0x000fe20000004100 */
[-C--:B------:R-:W-:Y:S01]  /*e470*/  FFMA.FTZ R58, R0, R15.reuse, R3 ;  /* 0x0000000f003a7223 */ /* 0x080fe20000010003 */
[----:B------:R-:W-:Y:S01]  /*e480*/  HADD2.F32 R0, -RZ, R16.H0_H0 ;  /* 0x20000010ff007230 */ /* 0x000fe20000004100 */
[-C--:B------:R-:W-:Y:S01]  /*e490*/  FMUL.FTZ R7, R4, R2.reuse ;  /* 0x0000000204077220 */ /* 0x080fe20000410000 */
[----:B------:R-:W-:Y:S01]  /*e4a0*/  HADD2.F32 R3, -RZ, R56.H1_H1 ;  /* 0x30000038ff037230 */ /* 0x000fe20000004100 */
[----:B------:R-:W-:Y:S01]  /*e4b0*/  FFMA.FTZ R37, R6, R15, -R9 ;  /* 0x0000000f06257223 */ /* 0x000fe20000010809 */
[----:B------:R-:W-:Y:S01]  /*e4c0*/  HADD2.F32 R6, -RZ, R71.H0_H0 ;  /* 0x20000047ff067230 */ /* 0x000fe20000004100 */
[C---:B------:R-:W-:Y:S01]  /*e4d0*/  FMUL.FTZ R2, R0.reuse, R2 ;  /* 0x0000000200027220 */ /* 0x040fe20000410000 */
[----:B------:R-:W-:Y:S01]  /*e4e0*/  HADD2.F32 R9, -RZ, R13.H0_H0 ;  /* 0x2000000dff097230 */ /* 0x000fe20000004100 */
[-C--:B------:R-:W-:Y:S01]  /*e4f0*/  FFMA.FTZ R56, R0, R3.reuse, R7 ;  /* 0x0000000300387223 */ /* 0x080fe20000010007 */
[----:B------:R-:W-:Y:S01]  /*e500*/  HADD2.F32 R0, -RZ, R70.H0_H0 ;  /* 0x20000046ff007230 */ /* 0x000fe20000004100 */
[----:B------:R-:W-:Y:S01]  /*e510*/  FFMA.FTZ R36, R4, R3, -R2 ;  /* 0x0000000304247223 */ /* 0x000fe20000010802 */
[----:B------:R-:W-:-:S02]  /*e520*/  HADD2.F32 R2, -RZ, R18.H0_H0 ;  /* 0x20000012ff027230 */ /* 0x000fc40000004100 */
[----:B------:R-:W-:Y:S01]  /*e530*/  HADD2.F32 R3, -RZ, R70.H1_H1 ;  /* 0x30000046ff037230 */ /* 0x000fe20000004100 */
[-C--:B------:R-:W-:Y:S01]  /*e540*/  FMUL.FTZ R4, R8, R0.reuse ;  /* 0x0000000008047220 */ /* 0x080fe20000410000 */
[----:B------:R-:W-:Y:S01]  /*e550*/  HADD2.F32 R7, -RZ, R23.H0_H0 ;  /* 0x20000017ff077230 */ /* 0x000fe20000004100 */
[C---:B------:R-:W-:Y:S01]  /*e560*/  FMUL.FTZ R32, R2.reuse, R0 ;  /* 0x0000000002207220 */ /* 0x040fe20000410000 */
[----:B------:R-:W-:Y:S01]  /*e570*/  HADD2.F32 R0, -RZ, R19.H0_H0 ;  /* 0x20000013ff007230 */ /* 0x000fe20000004100 */
[----:B------:R-:W-:Y:S01]  /*e580*/  FFMA.FTZ R35, R2, R6, R4 ;  /* 0x0000000602237223 */ /* 0x000fe20000010004 */
        /* <DEDUP_REMOVED lines=20> */
[----:B------:R-:W-:Y:S01]  /*e6d0*/  F2FP.PACK_AB R7, R17, R23 ;  /* 0x000000171107723e */ /* 0x000fe200000000ff */
[----:B------:R-:W-:Y:S01]  /*e6e0*/  FFMA.FTZ R14, R0, R19, R9 ;  /* 0x00000013000e7223 */ /* 0x000fe20000010009 */
[----:B------:R-:W-:Y:S01]  /*e6f0*/  HADD2.F32 R0, -RZ, R18.H1_H1 ;  /* 0x30000012ff007230 */ /* 0x000fe20000004100 */
[----:B------:R-:W-:-:S02]  /*e700*/  FMUL.FTZ R9, R2, R12 ;  /* 0x0000000c02097220 */ /* 0x000fc40000410000 */
[----:B------:R-:W-:Y:S01]  /*e710*/  FFMA.FTZ R3, R3, R19, -R13 ;  /* 0x0000001303037223 */ /* 0x000fe2000001080d */
[----:B------:R-:W-:Y:S01]  /*e720*/  F2FP.PACK_AB R4, R14, R56 ;  /* 0x000000380e04723e */ /* 0x000fe200000000ff */
[C---:B------:R-:W-:Y:S01]  /*e730*/  FMUL.FTZ R12, R0.reuse, R12 ;  /* 0x0000000c000c7220 */ /* 0x040fe20000410000 */
[----:B------:R-:W-:Y:S01]  /*e740*/  F2FP.PACK_AB R13, R37, R39 ;  /* 0x00000027250d723e */ /* 0x000fe200000000ff */
[----:B------:R-:W-:Y:S02]  /*e750*/  FFMA.FTZ R9, R0, R16, R9 ;  /* 0x0000001000097223 */ /* 0x000fe40000010009 */
        /* <DEDUP_REMOVED lines=9> */
.L_x_2349:
[----:B------:R-:W-:Y:S05]  /*e7f0*/  BSYNC B0 ;  /* 0x0000000000007941 */ /* 0x000fea0003800000 */
.L_x_2348:
[----:B------:R-:W-:Y:S01]  /*e800*/  ISETP.GE.AND P0, PT, R141, c[0x0][0x27c], PT ;  /* 0x00009f008d007a0c */ /* 0x000fe20003f06270 */
[----:B------:R-:W-:-:S12]  /*e810*/  BSSY B0, `(.L_x_2350) ;  /* 0x0000062000007945 */ /* 0x000fd80003800000 */
[----:B------:R-:W-:Y:S05]  /*e820*/  @P0 BRA `(.L_x_2351) ;  /* 0x0000060000000947 */ /* 0x000fea0003800000 */
[----:B------:R-:W3:Y:S01]  /*e830*/  LDL R68, [R1+0x28] ;  /* 0x0000280001447983 */ /* 0x000ee20000100800 */
[----:B------:R-:W-:Y:S02]  /*e840*/  MOV R0, c[0x0][0x27c] ;  /* 0x00009f0000007a02 */ /* 0x000fe40000000f00 */
[--C-:B------:R-:W-:Y:S02]  /*e850*/  SHF.R.U64 R39, R24, 0x10, R25.reuse ;  /* 0x0000001018277819 */ /* 0x100fe40000001219 */
[----:B------:R-:W-:Y:S02]  /*e860*/  LEA.HI R0, R0, R231, RZ, 0x1d ;  /* 0x000000e700007211 */ /* 0x000fe400078fe8ff */
[----:B------:R-:W-:Y:S02]  /*e870*/  SHF.R.U32.HI R24, RZ, 0x10, R25 ;  /* 0x00000010ff187819 */ /* 0x000fe40000011619 */
        /* <DEDUP_REMOVED lines=9> */
[----:B------:R-:W-:Y:S01]  /*e910*/  SHF.R.U32.HI R28, RZ, 0x10, R29 ;  /* 0x00000010ff1c7819 */ /* 0x000fe2000001161d */
[----:B------:R-:W-:Y:S01]  /*e920*/  HADD2.F32 R57, -RZ, R57.H0_H0 ;  /* 0x20000039ff397230 */ /* 0x000fe20000004100 */
[----:B------:R-:W-:Y:S01]  /*e930*/  SHF.L.U32 R32, R0, 0x1, RZ ;  /* 0x0000000100207819 */ /* 0x000fe200000006ff */
[----:B------:R-:W-:Y:S01]  /*e940*/  HADD2.F32 R0, -RZ, R81.H0_H0 ;  /* 0x20000051ff007230 */ /* 0x000fe20000004100 */
[----:B------:R-:W-:Y:S01]  /*e950*/  SHF.R.U64 R56, R30, 0x10, R31 ;  /* 0x000000101e387819 */ /* 0x000fe2000000121f */
[----:B------:R-:W-:Y:S01]  /*e960*/  HADD2.F32 R59, -RZ, R28.H0_H0 ;  /* 0x2000001cff3b7230 */ /* 0x000fe20000004100 */
[--C-:B------:R-:W-:Y:S01]  /*e970*/  SHF.R.U64 R30, R26, 0x10, R27.reuse ;  /* 0x000000101a1e7819 */ /* 0x100fe2000000121b */
[----:B-1----:R-:W1:Y:S01]  /*e980*/  LDS.128 R12, [R32+0x18100] ;  /* 0x01810000200c7984 */ /* 0x002e620000000c00 */
[----:B------:R-:W-:-:S02]  /*e990*/  SHF.R.U32.HI R26, RZ, 0x10, R27 ;  /* 0x00000010ff1a7819 */ /* 0x000fc4000001161b */
[----:B------:R-:W-:-:S05]  /*e9a0*/  SHF.R.U32.HI R25, RZ, 0x10, R31 ;  /* 0x00000010ff197819 */ /* 0x000fca000001161f */
[----:B------:R-:W-:Y:S02]  /*e9b0*/  HADD2.F32 R58, -RZ, R25.H0_H0 ;  /* 0x20000019ff3a7230 */ /* 0x000fe40000004100 */
[----:B-1----:R-:W-:Y:S02]  /*e9c0*/  HADD2.F32 R3, -RZ, R13.H0_H0 ;  /* 0x2000000dff037230 */ /* 0x002fe40000004100 */
[----:B----4-:R-:W-:Y:S02]  /*e9d0*/  HADD2.F32 R9, -RZ, R15.H0_H0 ;  /* 0x2000000fff097230 */ /* 0x010fe40000004100 */
[----:B------:R-:W-:Y:S01]  /*e9e0*/  HADD2.F32 R2, -RZ, R13.H1_H1 ;  /* 0x3000000dff027230 */ /* 0x000fe20000004100 */
[----:B------:R-:W-:Y:S01]  /*e9f0*/  FMUL.FTZ R34, R3, R0 ;  /* 0x0000000003227220 */ /* 0x000fe20000410000 */
[--C-:B------:R-:W-:Y:S02]  /*ea00*/  HADD2.F32 R8, -RZ, R12.reuse.H0_H0 ;  /* 0x2000000cff087230 */ /* 0x100fe40000004100 */
[----:B------:R-:W-:-:S02]  /*ea10*/  HADD2.F32 R13, -RZ, R12.H1_H1 ;  /* 0x3000000cff0d7230 */ /* 0x000fc40000004100 */
        /* <DEDUP_REMOVED lines=15> */
[--C-:B--2---:R-:W-:Y:S01]  /*eb10*/  HADD2.F32 R20, -RZ, R4.reuse.H0_H0 ;  /* 0x20000004ff147230 */ /* 0x104fe20000004100 */
[----:B------:R-:W-:Y:S01]  /*eb20*/  FFMA.FTZ R37, R2, R59, R0 ;  /* 0x0000003b02257223 */ /* 0x000fe20000010000 */
[----:B------:R-:W-:Y:S01]  /*eb30*/  HADD2.F32 R23, -RZ, R4.H1_H1 ;  /* 0x30000004ff177230 */ /* 0x000fe20000004100 */
[----:B------:R-:W-:Y:S01]  /*eb40*/  FFMA.FTZ R38, R3, R6, R5 ;  /* 0x0000000603267223 */ /* 0x000fe20000010005 */
[----:B------:R-:W-:-:S02]  /*eb50*/  HADD2.F32 R4, -RZ, R81.H1_H1 ;  /* 0x30000051ff047230 */ /* 0x000fc40000004100 */
[--C-:B------:R-:W-:Y:S02]  /*eb60*/  HADD2.F32 R5, -RZ, R83.reuse.H1_H1 ;  /* 0x30000053ff057230 */ /* 0x100fe40000004100 */
[----:B------:R-:W-:Y:S01]  /*eb70*/  HADD2.F32 R0, -RZ, R83.H0_H0 ;  /* 0x20000053ff007230 */ /* 0x000fe20000004100 */
[-C--:B------:R-:W-:Y:S01]  /*eb80*/  FMUL.FTZ R3, R20, R4.reuse ;  /* 0x0000000414037220 */ /* 0x080fe20000410000 */
[----:B------:R-:W-:Y:S01]  /*eb90*/  HADD2.F32 R24, -RZ, R26.H0_H0 ;  /* 0x2000001aff187230 */ /* 0x000fe20000004100 */
[C---:B------:R-:W-:Y:S01]  /*eba0*/  FMUL.FTZ R31, R8.reuse, R4 ;  /* 0x00000004081f7220 */ /* 0x040fe20000410000 */
[----:B------:R-:W-:Y:S01]  /*ebb0*/  HADD2.F32 R2, -RZ, R82.H1_H1 ;  /* 0x30000052ff027230 */ /* 0x000fe20000004100 */
[----:B------:R-:W-:Y:S01]  /*ebc0*/  FFMA.FTZ R35, R8, R5, R3 ;  /* 0x0000000508237223 */ /* 0x000fe20000010003 */
[--C-:B------:R-:W-:Y:S01]  /*ebd0*/  HADD2.F32 R3, -RZ, R84.reuse.H0_H0 ;  /* 0x20000054ff037230 */ /* 0x100fe20000004100 */
[-C--:B------:R-:W-:Y:S01]  /*ebe0*/  FMUL.FTZ R8, R17, R0.reuse ;  /* 0x0000000011087220 */ /* 0x080fe20000410000 */
[----:B------:R-:W-:Y:S01]  /*ebf0*/  HADD2.F32 R4, -RZ, R84.H1_H1 ;  /* 0x30000054ff047230 */ /* 0x000fe20000004100 */
[----:B------:R-:W-:-:S02]  /*ec00*/  FMUL.FTZ R26, R9, R0 ;  /* 0x00000000091a7220 */ /* 0x000fc40000410000 */
[----:B------:R-:W-:Y:S01]  /*ec10*/  FFMA.FTZ R28, R9, R3, R8 ;  /* 0x00000003091c7223 */ /* 0x000fe20000010008 */
[----:B------:R-:W-:Y:S01]  /*ec20*/  HADD2.F32 R8, -RZ, R39.H0_H0 ;  /* 0x20000027ff087230 */ /* 0x000fe20000004100 */
[----:B------:R-:W-:Y:S01]  /*ec30*/  FMUL.FTZ R0, R16, R24 ;  /* 0x0000001810007220 */ /* 0x000fe20000410000 */
[----:B------:R-:W-:Y:S01]  /*ec40*/  HADD2.F32 R9, -RZ, R30.H0_H0 ;  /* 0x2000001eff097230 */ /* 0x000fe20000004100 */
[-C--:B------:R-:W-:Y:S01]  /*ec50*/  FMUL.FTZ R15, R18, R2.reuse ;  /* 0x00000002120f7220 */ /* 0x080fe20000410000 */
[----:B------:R-:W-:Y:S01]  /*ec60*/  HADD2.F32 R39, -RZ, R56.H0_H0 ;  /* 0x20000038ff277230 */ /* 0x000fe20000004100 */
[----:B------:R-:W-:Y:S02]  /*ec70*/  FMUL.FTZ R29, R12, R2 ;  /* 0x000000020c1d7220 */ /* 0x000fe40000410000 */
[----:B------:R-:W-:Y:S02]  /*ec80*/  FFMA.FTZ R25, R7, R58, R0 ;  /* 0x0000003a07197223 */ /* 0x000fe40000010000 */
[----:B------:R-:W-:-:S02]  /*ec90*/  FMUL.FTZ R2, R23, R8 ;  /* 0x0000000817027220 */ /* 0x000fc40000410000 */
[----:B------:R-:W-:Y:S02]  /*eca0*/  FFMA.FTZ R36, R12, R4, R15 ;  /* 0x000000040c247223 */ /* 0x000fe4000001000f */
[----:B------:R-:W-:Y:S02]  /*ecb0*/  FMUL.FTZ R24, R7, R24 ;  /* 0x0000001807187220 */ /* 0x000fe40000410000 */
[-C--:B------:R-:W-:Y:S02]  /*ecc0*/  FMUL.FTZ R0, R21, R9.reuse ;  /* 0x0000000915007220 */ /* 0x080fe40000410000 */
[C---:B------:R-:W-:Y:S02]  /*ecd0*/  FMUL.FTZ R15, R13.reuse, R8 ;  /* 0x000000080d0f7220 */ /* 0x040fe40000410000 */
[----:B------:R-:W-:Y:S02]  /*ece0*/  FMUL.FTZ R7, R14, R9 ;  /* 0x000000090e077220 */ /* 0x000fe40000410000 */
[----:B------:R-:W-:-:S02]  /*ecf0*/  FFMA.FTZ R27, R13, R57, R2 ;  /* 0x000000390d1b7223 */ /* 0x000fc40000010002 */
        /* <DEDUP_REMOVED lines=10> */
[----:B------:R-:W-:Y:S02]  /*eda0*/  FFMA.FTZ R2, R23, R57, -R15 ;  /* 0x0000003917027223 */ /* 0x000fe4000001080f */
[----:B------:R-:W-:Y:S01]  /*edb0*/  FFMA.FTZ R6, R21, R39, -R7 ;  /* 0x0000002715067223 */ /* 0x000fe20000010807 */
[----:B------:R-:W-:Y:S02]  /*edc0*/  F2FP.PACK_AB R15, R0, R3 ;  /* 0x00000003000f723e */ /* 0x000fe400000000ff */
[----:B------:R-:W-:Y:S02]  /*edd0*/  F2FP.PACK_AB R12, R2, R9 ;  /* 0x00000009020c723e */ /* 0x000fe400000000ff */
[----:B------:R-:W-:Y:S02]  /*ede0*/  F2FP.PACK_AB R14, R6, R8 ;  /* 0x00000008060e723e */ /* 0x000fe400000000ff */
[----:B------:R-:W-:Y:S02]  /*edf0*/  F2FP.PACK_AB R7, R25, R28 ;  /* 0x0000001c1907723e */ /* 0x000fe400000000ff */
[----:B------:R-:W-:Y:S01]  /*ee00*/  F2FP.PACK_AB R6, R30, R36 ;  /* 0x000000241e06723e */ /* 0x000fe200000000ff */
[----:B------:R1:W-:Y:S04]  /*ee10*/  STS.128 [R68], R12 ;  /* 0x0000000c44007388 */ /* 0x0003e80000000c00 */
[----:B------:R1:W-:Y:S02]  /*ee20*/  STS.128 [R32+0x18100], R4 ;  /* 0x0181000420007388 */ /* 0x0003e40000000c00 */
.L_x_2351:
[----:B------:R-:W-:Y:S05]  /*ee30*/  BSYNC B0 ;  /* 0x0000000000007941 */ /* 0x000fea0003800000 */
.L_x_2350:
[----:B------:R-:W-:-:S13]  /*ee40*/  ISETP.GE.AND P0, PT, R140, c[0x0][0x27c], PT ;  /* 0x00009f008c007a0c */ /* 0x000fda0003f06270 */
[----:B------:R-:W-:Y:S05]  /*ee50*/  @P0 BRA `(.L_x_2347) ;  /* 0x0000060000000947 */ /* 0x000fea0003800000 */
[----:B------:R-:W3:Y:S01]  /*ee60*/  LDL R56, [R1+0x20] ;  /* 0x0000200001387983 */ /* 0x000ee20000100800 */
[----:B------:R-:W-:Y:S02]  /*ee70*/  MOV R0, c[0x0][0x27c] ;  /* 0x00009f0000007a02 */ /* 0x000fe40000000f00 */
[----:B------:R-:W-:Y:S02]  /*ee80*/  SHF.R.U32.HI R24, RZ, 0x10, R41 ;  /* 0x00000010ff187819 */ /* 0x000fe40000011629 */
        /* <DEDUP_REMOVED lines=15> */
[----:B------:R-:W-:Y:S02]  /*ef80*/  SHF.R.U64 R39, R40, 0x10, R41 ;  /* 0x0000001028277819 */ /* 0x000fe40000001229 */
[----:B------:R-:W-:Y:S01]  /*ef90*/  SHF.R.U32.HI R27, RZ, 0x10, R47 ;  /* 0x00000010ff1b7819 */ /* 0x000fe2000001162f */
[----:B-1----:R-:W1:Y:S01]  /*efa0*/  LDS.128 R12, [R29+0x18100] ;  /* 0x018100001d0c7984 */ /* 0x002e620000000c00 */
[----:B------:R-:W-:-:S02]  /*efb0*/  SHF.R.U64 R44, R44, 0x10, R45 ;  /* 0x000000102c2c7819 */ /* 0x000fc4000000122d */
[----:B------:R-:W-:Y:S01]  /*efc0*/  SHF.R.U64 R40, R46, 0x10, R47 ;  /* 0x000000102e287819 */ /* 0x000fe2000000122f */
[----:B------:R-:W-:Y:S02]  /*efd0*/  HADD2.F32 R42, -RZ, R27.H0_H0 ;  /* 0x2000001bff2a7230 */ /* 0x000fe40000004100 */
[----:B------:R-:W-:Y:S02]  /*efe0*/  HADD2.F32 R41, -RZ, R44.H0_H0 ;  /* 0x2000002cff297230 */ /* 0x000fe40000004100 */
[----:B-1----:R-:W-:Y:S02]  /*eff0*/  HADD2.F32 R3, -RZ, R13.H0_H0 ;  /* 0x2000000dff037230 */ /* 0x002fe40000004100 */
[----:B----4-:R-:W-:Y:S02]  /*f000*/  HADD2.F32 R9, -RZ, R15.H0_H0 ;  /* 0x2000000fff097230 */ /* 0x010fe40000004100 */
[----:B------:R-:W-:Y:S01]  /*f010*/  HADD2.F32 R2, -RZ, R13.H1_H1 ;  /* 0x3000000dff027230 */ /* 0x000fe20000004100 */
[----:B------:R-:W-:Y:S01]  /*f020*/  FMUL.FTZ R34, R3, R0 ;  /* 0x0000000003227220 */ /* 0x000fe20000410000 */
[----:B------:R-:W-:-:S02]  /*f030*/  HADD2.F32 R8, -RZ, R12.H0_H0 ;  /* 0x2000000cff087230 */ /* 0x000fc40000004100 */
[----:B------:R-:W-:Y:S02]  /*f040*/  HADD2.F32 R13, -RZ, R12.H1_H1 ;  /* 0x3000000cff0d7230 */ /* 0x000fe40000004100 */
        /* <DEDUP_REMOVED lines=20> */
[----:B------:R-:W-:Y:S02]  /*f190*/  HADD2.F32 R5, -RZ, R88.H0_H0 ;  /* 0x20000058ff057230 */ /* 0x000fe40000004100 */
        /* <DEDUP_REMOVED lines=44> */
.L_x_2347:
[----:B------:R-:W-:Y:S05]  /*f460*/  BSYNC B1 ;  /* 0x0000000000017941 */ /* 0x000fea0003800000 */
.L_x_2346:
        /* <DEDUP_REMOVED lines=14> */
[----:B---3--:R-:W3:Y:S01]  /*f550*/  LDL R44, [R1+0x2c] ;  /* 0x00002c00012c7983 */ /* 0x008ee20000100800 */
        /* <DEDUP_REMOVED lines=15> */
[----:B-1----:R-:W-:Y:S01]  /*f650*/  SHF.L.U32 R29, R0, 0x1, RZ ;  /* 0x00000001001d7819 */ /* 0x002fe200000006ff */
[----:B------:R-:W-:Y:S01]  /*f660*/  HADD2.F32 R0, -RZ, R87.H1_H1 ;  /* 0x30000057ff007230 */ /* 0x000fe20000004100 */
[----:B------:R-:W-:-:S02]  /*f670*/  SHF.R.U32.HI R27, RZ, 0x10, R51 ;  /* 0x00000010ff1b7819 */ /* 0x000fc40000011633 */
[----:B------:R-:W-:Y:S01]  /*f680*/  SHF.R.U64 R35, R54, 0x10, R55 ;  /* 0x0000001036237819 */ /* 0x000fe20000001237 */
[----:B------:R-:W1:Y:S01]  /*f690*/  LDS.128 R12, [R29+0x18100] ;  /* 0x018100001d0c7984 */ /* 0x000e620000000c00 */
[----:B------:R-:W-:Y:S01]  /*f6a0*/  SHF.R.U64 R38, R48, 0x10, R49 ;  /* 0x0000001030267819 */ /* 0x000fe20000001231 */
[----:B------:R-:W-:Y:S01]  /*f6b0*/  HADD2.F32 R42, -RZ, R27.H0_H0 ;  /* 0x2000001bff2a7230 */ /* 0x000fe20000004100 */
[----:B------:R-:W-:-:S03]  /*f6c0*/  SHF.R.U64 R40, R50, 0x10, R51 ;  /* 0x0000001032287819 */ /* 0x000fc60000001233 */
        /* <DEDUP_REMOVED lines=72> */
.L_x_2353:
[----:B------:R-:W-:Y:S05]  /*fb50*/  BSYNC B0 ;  /* 0x0000000000007941 */ /* 0x000fea0003800000 */
.L_x_2352:
[----:B------:R-:W-:Y:S01]  /*fb60*/  ISETP.GE.AND P0, PT, R141, c[0x0][0x27c], PT ;  /* 0x00009f008d007a0c */ /* 0x000fe20003f06270 */
[----:B------:R-:W-:-:S12]  /*fb70*/  BSSY B0, `(.L_x_2354) ;  /* 0x0000062000007945 */ /* 0x000fd80003800000 */
[----:B------:R-:W-:Y:S05]  /*fb80*/  @P0 BRA `(.L_x_2355) ;  /* 0x0000060000000947 */ /* 0x000fea0003800000 */
[----:B-1-3--:R-:W3:Y:S01]  /*fb90*/  LDL R44, [R1+0x24] ;  /* 0x00002400012c7983 */ /* 0x00aee20000100800 */
        /* <DEDUP_REMOVED lines=95> */
.L_x_2355:
[----:B------:R-:W-:Y:S05]  /*10190*/  BSYNC B0 ;  /* 0x0000000000007941 */ /* 0x000fea0003800000 */
.L_x_2354:
[----:B------:R-:W-:-:S13]  /*101a0*/  ISETP.GE.AND P0, PT, R140, c[0x0][0x27c], PT ;  /* 0x00009f008c007a0c */ /* 0x000fda0003f06270 */
        /* <DEDUP_REMOVED lines=97> */
.L_x_2308:
[----:B------:R-:W-:Y:S05]  /*107c0*/  BSYNC B2 ;  /* 0x0000000000027941 */ /* 0x000fea0003800000 */
.L_x_2306:
[----:B------:R-:W-:-:S04]  /*107d0*/  DEPBAR.LE SB0, 0x2 ;  /* 0x000080800000791a */ /* 0x000fc80000000000 */
[----:B------:R-:W-:Y:S01]  /*107e0*/  WARPSYNC 0xffffffff ;  /* 0xffffffff00007948 */ /* 0x000fe20003800000 */
[----:B------:R-:W-:Y:S01]  /*107f0*/  BAR.SYNC.DEFER_BLOCKING 0x0 ;  /* 0x0000000000007b1d */ /* 0x000fe20000010000 */
[----:B------:R-:W-:Y:S01]  /*10800*/  IMAD.MOV.U32 R0, RZ, RZ, 0x20 ;  /* 0x00000020ff007424 */ /* 0x000fe200078e00ff */
[----:B------:R-:W-:-:S04]  /*10810*/  LOP3.LUT P2, RZ, R217, 0x2, RZ, 0xc0, !PT ;  /* 0x00000002d9ff7812 */ /* 0x000fc8000784c0ff */
[----:B------:R-:W-:Y:S01]  /*10820*/  SEL R180, R0, 0xffffffe0, !P2 ;  /* 0xffffffe000b47807 */ /* 0x000fe20005000000 */
[----:B------:R-:W-:Y:S04]  /*10830*/  BSSY B0, `(.L_x_2356) ;  /* 0x000004c000007945 */ /* 0x000fe80003800000 */
[----:B-1----:R-:W-:Y:S01]  /*10840*/  IMAD.IADD R8, R186, 0x1, R180 ;  /* 0x00000001ba087824 */ /* 0x002fe200078e02b4 */
[----:B--2---:R1:W2:Y:S04]  /*10850*/  LDSM.16.M88.4 R4, [R181] ;  /* 0x00000000b504783b */ /* 0x0042a80000000200 */
[----:B------:R1:W3:Y:S04]  /*10860*/  LDSM.16.M88.4 R36, [R186] ;  /* 0x00000000ba24783b */ /* 0x0002e80000000200 */
[----:B------:R1:W4:Y:S04]  /*10870*/  LDSM.16.M88.4 R40, [R186+0x800] ;  /* 0x00080000ba28783b */ /* 0x0003280000000200 */
[----:B-----5:R1:W1:Y:S04]  /*10880*/  LDSM.16.M88.4 R44, [R186+0x1000] ;  /* 0x00100000ba2c783b */ /* 0x0202680000000200 */
        /* <DEDUP_REMOVED lines=9> */
[----:B----4-:R-:W-:-:S02]  /*10920*/  SHF.R.S32.HI R9, RZ, 0x1f, R190 ;  /* 0x0000001fff097819 */ /* 0x010fc400000114be */
[----:B------:R-:W-:Y:S01]  /*10930*/  SHF.L.U64.HI R29, R196, 0x1, R212 ;  /* 0x00000001c41d7819 */ /* 0x000fe200000102d4 */
[----:B------:R-:W-:Y:S01]  /*10940*/  IMAD R0, R0, c[0x0][0x208], RZ ;  /* 0x0000820000007a24 */ /* 0x000fe200078e02ff */
[----:B------:R-:W-:Y:S01]  /*10950*/  SHF.L.U64.HI R27, R202, 0x1, R213 ;  /* 0x00000001ca1b7819 */ /* 0x000fe200000102d5 */
        /* <DEDUP_REMOVED lines=15> */
.L_x_2508:
        /* <DEDUP_REMOVED lines=12> */
[C---:B------:R-:W-:Y:S01]  /*10b10*/  IMAD.X R17, R9.reuse, 0x1, R27, P0 ;  /* 0x0000000109117824 */ /* 0x040fe200000e061b */
        /* <DEDUP_REMOVED lines=8> */
.L_x_2509:
        /* <DEDUP_REMOVED lines=21> */
.L_x_2357:
[----:B------:R-:W-:Y:S05]  /*10cf0*/  BSYNC B0 ;  /* 0x0000000000007941 */ /* 0x000fea0003800000 */
.L_x_2356:
[----:B------:R-:W-:Y:S01]  /*10d00*/  LOP3.LUT P1, RZ, R217, 0x4, RZ, 0xc0, !PT ;  /* 0x00000004d9ff7812 */ /* 0x000fe2000782c0ff */
[----:B------:R-:W0:Y:S01]  /*10d10*/  LDGDEPBAR ;  /* 0x00000000000079af */ /* 0x000e220000000000 */
[----:B------:R-:W-:Y:S01]  /*10d20*/  MOV R0, 0x40 ;  /* 0x0000004000007802 */ /* 0x000fe20000000f00 */
[----:B------:R-:W-:Y:S01]  /*10d30*/  WARPSYNC 0xffffffff ;  /* 0xffffffff00007948 */ /* 0x000fe20003800000 */
[----:B--23--:R-:W-:Y:S01]  /*10d40*/  HMMA.16816.F32 R16, R4, R36, RZ ;  /* 0x000000240410723c */ /* 0x00cfe200000018ff */
[----:B----4-:R-:W-:Y:S01]  /*10d50*/  MOV R9, c[0x0][0x2c4] ;  /* 0x0000b10000097a02 */ /* 0x010fe20000000f00 */
        /* <DEDUP_REMOVED lines=10> */
[C---:B------:R-:W-:Y:S01]  /*10e00*/  HMMA.16816.F32 R20, R4.reuse, R40, RZ ;  /* 0x000000280414723c */ /* 0x040fe200000018ff */
[----:B------:R-:W-:Y:S04]  /*10e10*/  LDSM.16.M88.4 R60, [R2+0x800] ;  /* 0x00080000023c783b */ /* 0x000fe80000000200 */
[----:B------:R-:W-:Y:S03]  /*10e20*/  LDSM.16.M88.4 R68, [R2+0x1000] ;  /* 0x001000000244783b */ /* 0x000fe60000000200 */
[C---:B------:R-:W-:Y:S01]  /*10e30*/  HMMA.16816.F32 R36, R4.reuse, R42, RZ ;  /* 0x0000002a0424723c */ /* 0x040fe200000018ff */
[----:B------:R-:W-:Y:S04]  /*10e40*/  LDSM.16.M88.4 R84, [R0] ;  /* 0x000000000054783b */ /* 0x000fe80000000200 */
[----:B------:R-:W-:Y:S03]  /*10e50*/  LDSM.16.M88.4 R88, [R0+0x1000] ;  /* 0x001000000058783b */ /* 0x000fe60000000200 */
[C---:B-1----:R-:W-:Y:S08]  /*10e60*/  HMMA.16816.F32 R40, R4.reuse, R44, RZ ;  /* 0x0000002c0428723c */ /* 0x042ff000000018ff */
        /* <DEDUP_REMOVED lines=93> */
[C---:B----4-:R-:W-:Y:S01]  /*11440*/  HMMA.16816.F32 R88, R24.reuse, R64, R68 ;  /* 0x000000401858723c */ /* 0x050fe20000001844 */
[----:B------:R-:W3:Y:S07]  /*11450*/  LDSM.16.M88.4 R68, [R0+0x4000] ;  /* 0x004000000044783b */ /* 0x000eee0000000200 */
[C---:B------:R-:W-:Y:S01]  /*11460*/  HMMA.16816.F32 R84, R24.reuse, R54, R56 ;  /* 0x000000361854723c */ /* 0x040fe20000001838 */
[----:B------:R-:W4:Y:S04]  /*11470*/  LDSM.16.M88.4 R52, [R186+0x5000] ;  /* 0x00500000ba34783b */ /* 0x000f280000000200 */
[----:B------:R-:W-:Y:S03]  /*11480*/  LDSM.16.M88.4 R56, [R8+0x5000] ;  /* 0x005000000838783b */ /* 0x000fe60000000200 */
[----:B------:R-:W-:Y:S01]  /*11490*/  HMMA.16816.F32 R80, R24, R66, R80 ;  /* 0x000000421850723c */ /* 0x000fe20000001850 */
[----:B------:R-:W-:Y:S07]  /*114a0*/  LDSM.16.M88.4 R64, [R2+0x4800] ;  /* 0x004800000240783b */ /* 0x000fee0000000200 */
[----:B------:R-:W-:Y:S08]  /*114b0*/  HMMA.16816.F32 R28, R16, R74, R28 ;  /* 0x0000004a101c723c */ /* 0x000ff0000000181c */
[----:B-1----:R-:W-:Y:S08]  /*114c0*/  HMMA.16816.F32 R24, R12, R44, R32 ;  /* 0x0000002c0c18723c */ /* 0x002ff00000001820 */
[C---:B--2---:R-:W-:Y:S08]  /*114d0*/  HMMA.16816.F32 R36, R20.reuse, R40, R36 ;  /* 0x000000281424723c */ /* 0x044ff00000001824 */
[----:B------:R-:W-:Y:S01]  /*114e0*/  HMMA.16816.F32 R40, R20, R42, R76 ;  /* 0x0000002a1428723c */ /* 0x000fe2000000184c */
[----:B------:R-:W1:Y:S07]  /*114f0*/  LDSM.16.M88.4 R76, [R186+0x5800] ;  /* 0x00580000ba4c783b */ /* 0x000e6e0000000200 */
[----:B------:R-:W-:Y:S08]  /*11500*/  HMMA.16816.F32 R32, R12, R46, R28 ;  /* 0x0000002e0c20723c */ /* 0x000ff0000000181c */
[----:B---3--:R-:W-:Y:S08]  /*11510*/  HMMA.16816.F32 R28, R4, R68, R24 ;  /* 0x00000044041c723c */ /* 0x008ff00000001818 */
[C---:B------:R-:W-:Y:S08]  /*11520*/  HMMA.16816.F32 R24, R16.reuse, R48, R36 ;  /* 0x000000301018723c */ /* 0x040ff00000001824 */
[----:B------:R-:W-:Y:S01]  /*11530*/  HMMA.16816.F32 R36, R16, R50, R40 ;  /* 0x000000321024723c */ /* 0x000fe20000001828 */
[----:B------:R-:W2:Y:S07]  /*11540*/  LDSM.16.M88.4 R48, [R0+0x4800] ;  /* 0x004800000030783b */ /* 0x000eae0000000200 */
[C---:B----4-:R-:W-:Y:S01]  /*11550*/  HMMA.16816.F32 R72, R20.reuse, R52, R60 ;  /* 0x000000341448723c */ /* 0x050fe2000000183c */
[----:B------:R-:W-:Y:S01]  /*11560*/  FMUL.FTZ R3, R28, c[0x0][0x320] ;  /* 0x0000c8001c037a20 */ /* 0x000fe20000410000 */
[----:B------:R-:W3:Y:S06]  /*11570*/  LDSM.16.M88.4 R60, [R2+0x5000] ;  /* 0x00500000023c783b */ /* 0x000eec0000000200 */
[----:B------:R-:W-:Y:S01]  /*11580*/  HMMA.16816.F32 R52, R20, R54, R84 ;  /* 0x000000361434723c */ /* 0x000fe20000001854 */
[----:B------:R4:W2:Y:S07]  /*11590*/  MUFU.TANH R85, R3 ;  /* 0x0000000300557308 */ /* 0x0008ae0000002400 */
[----:B------:R-:W-:Y:S08]  /*115a0*/  HMMA.16816.F32 R44, R4, R70, R32 ;  /* 0x00000046042c723c */ /* 0x000ff00000001820 */
[----:B-1----:R-:W-:Y:S01]  /*115b0*/  HMMA.16816.F32 R68, R20, R76, R88 ;  /* 0x0000004c1444723c */ /* 0x002fe20000001858 */
[----:B----4-:R-:W-:-:S04]  /*115c0*/  FMUL.FTZ R3, R29, c[0x0][0x320] ;  /* 0x0000c8001d037a20 */ /* 0x010fc80000410000 */
[----:B------:R1:W4:Y:S03]  /*115d0*/  MUFU.TANH R84, R3 ;  /* 0x0000000300547308 */ /* 0x0003260000002400 */
[----:B------:R-:W-:Y:S08]  /*115e0*/  HMMA.16816.F32 R24, R12, R64, R24 ;  /* 0x000000400c18723c */ /* 0x000ff00000001818 */
[----:B------:R-:W-:Y:S01]  /*115f0*/  HMMA.16816.F32 R32, R16, R56, R72 ;  /* 0x000000381020723c */ /* 0x000fe20000001848 */
[----:B-1----:R-:W-:-:S07]  /*11600*/  FMUL.FTZ R3, R30, c[0x0][0x320] ;  /* 0x0000c8001e037a20 */ /* 0x002fce0000410000 */
[----:B------:R-:W-:Y:S01]  /*11610*/  HMMA.16816.F32 R40, R16, R58, R52 ;  /* 0x0000003a1028723c */ /* 0x000fe20000001834 */
[----:B------:R1:W1:Y:S01]  /*11620*/  MUFU.TANH R76, R3 ;  /* 0x00000003004c7308 */ /* 0x0002620000002400 */
[----:B------:R-:W5:Y:S06]  /*11630*/  LDSM.16.M88.4 R52, [R0+0x5000] ;  /* 0x005000000034783b */ /* 0x000f6c0000000200 */
[----:B--2---:R-:W-:Y:S08]  /*11640*/  HMMA.16816.F32 R24, R4, R48, R24 ;  /* 0x000000300418723c */ /* 0x004ff00000001818 */
[----:B------:R-:W-:Y:S01]  /*11650*/  HMMA.16816.F32 R20, R20, R78, R80 ;  /* 0x0000004e1414723c */ /* 0x000fe20000001850 */
[----:B-1----:R-:W-:-:S04]  /*11660*/  FMUL.FTZ R3, R31, c[0x0][0x320] ;  /* 0x0000c8001f037a20 */ /* 0x002fc80000410000 */
[----:B------:R1:W2:Y:S03]  /*11670*/  MUFU.TANH R75, R3 ;  /* 0x00000003004b7308 */ /* 0x0002a60000002400 */
[C---:B------:R-:W-:Y:S01]  /*11680*/  HMMA.16816.F32 R28, R12.reuse, R66, R36 ;  /* 0x000000420c1c723c */ /* 0x040fe20000001824 */
[----:B------:R-:W2:Y:S07]  /*11690*/  LDSM.16.M88.4 R64, [R8+0x5800] ;  /* 0x005800000840783b */ /* 0x000eae0000000200 */
[----:B---3--:R-:W-:Y:S01]  /*116a0*/  HMMA.16816.F32 R36, R12, R60, R32 ;  /* 0x0000003c0c24723c */ /* 0x008fe20000001820 */
[----:B-1----:R-:W-:-:S07]  /*116b0*/  FMUL.FTZ R3, R44, c[0x0][0x320] ;  /* 0x0000c8002c037a20 */ /* 0x002fce0000410000 */
[----:B------:R-:W-:Y:S01]  /*116c0*/  HMMA.16816.F32 R32, R12, R62, R40 ;  /* 0x0000003e0c20723c */ /* 0x000fe20000001828 */
[----:B------:R1:W3:Y:S01]  /*116d0*/  MUFU.TANH R73, R3 ;  /* 0x0000000300497308 */ /* 0x0002e20000002400 */
[----:B------:R-:W-:Y:S11]  /*116e0*/  LDSM.16.M88.4 R40, [R0+0x5800] ;  /* 0x005800000028783b */ /* 0x000ff60000000200 */
[----:B------:R-:W-:Y:S03]  /*116f0*/  @!UPT UIADD3 URZ, URZ, URZ, URZ ;  /* 0x0000003f3f3ff290 */ /* 0x000fe6000fffe03f */
[----:B-----5:R-:W-:Y:S01]  /*11700*/  HMMA.16816.F32 R36, R4, R52, R36 ;  /* 0x000000340424723c */ /* 0x020fe20000001824 */
[----:B-1----:R-:W-:-:S04]  /*11710*/  FMUL.FTZ R3, R45, c[0x0][0x320] ;  /* 0x0000c8002d037a20 */ /* 0x002fc80000410000 */
[----:B------:R1:W1:Y:S03]  /*11720*/  MUFU.TANH R72, R3 ;  /* 0x0000000300487308 */ /* 0x0002660000002400 */
[----:B--2---:R-:W-:Y:S01]  /*11730*/  HMMA.16816.F32 R20, R16, R66, R20 ;  /* 0x000000421014723c */ /* 0x004fe20000001814 */
[----:B-1----:R-:W-:-:S04]  /*11740*/  FMUL.FTZ R3, R46, c[0x0][0x320] ;  /* 0x0000c8002e037a20 */ /* 0x002fc80000410000 */
[----:B------:R1:W2:Y:S02]  /*11750*/  MUFU.TANH R74, R3 ;  /* 0x00000003004a7308 */ /* 0x0002a40000002400 */
[----:B-1----:R-:W-:Y:S02]  /*11760*/  FMUL.FTZ R3, R47, c[0x0][0x320] ;  /* 0x0000c8002f037a20 */ /* 0x002fe40000410000 */
[----:B------:R-:W-:Y:S01]  /*11770*/  HMMA.16816.F32 R44, R4, R50, R28 ;  /* 0x00000032042c723c */ /* 0x000fe2000000181c */
[----:B------:R1:W5:Y:S03]  /*11780*/  LDSM.16.M88.4 R48, [R2+0x5800] ;  /* 0x005800000230783b */ /* 0x0003660000000200 */
[----:B------:R-:W1:Y:S04]  /*11790*/  MUFU.TANH R60, R3 ;  /* 0x00000003003c7308 */ /* 0x000e680000002400 */
[----:B------:R-:W-:Y:S01]  /*117a0*/  HMMA.16816.F32 R28, R16, R64, R68 ;  /* 0x00000040101c723c */ /* 0x000fe20000001844 */
[----:B-1----:R-:W-:Y:S11]  /*117b0*/  FMUL.FTZ R2, R24, c[0x0][0x320] ;  /* 0x0000c80018027a20 */ /* 0x002ff60000410000 */
[----:B------:R-:W-:Y:S04]  /*117c0*/  @!UPT UIADD3 URZ, URZ, URZ, URZ ;  /* 0x0000003f3f3ff290 */ /* 0x000fe8000fffe03f */
[----:B------:R-:W-:Y:S01]  /*117d0*/  FMUL.FTZ R0, R44, c[0x0][0x320] ;  /* 0x0000c8002c007a20 */ /* 0x000fe20000410000 */
[----:B------:R1:W1:Y:S08]  /*117e0*/  MUFU.TANH R58, R2 ;  /* 0x00000002003a7308 */ /* 0x0002700000002400 */
        /* <DEDUP_REMOVED lines=8> */
[----:B------:R-:W-:Y:S01]  /*11870*/  HMMA.16816.F32 R16, R4, R40, R16 ;  /* 0x000000280410723c */ /* 0x000fe20000001810 */
[----:B------:R1:W1:Y:S01]  /*11880*/  MUFU.TANH R59, R2 ;  /* 0x00000002003b7308 */ /* 0x0002620000002400 */
[----:B--2---:R-:W-:-:S06]  /*11890*/  FMUL.FTZ R0, R46, c[0x0][0x320] ;  /* 0x0000c8002e007a20 */ /* 0x004fcc0000410000 */
[----:B------:R-:W-:Y:S01]  /*118a0*/  HMMA.16816.F32 R12, R4, R42, R12 ;  /* 0x0000002a040c723c */ /* 0x000fe2000000180c */
[----:B------:R2:W2:Y:S01]  /*118b0*/  MUFU.TANH R46, R0 ;  /* 0x00000000002e7308 */ /* 0x0004a20000002400 */
[----:B-1----:R-:W-:-:S06]  /*118c0*/  FMUL.FTZ R2, R27, c[0x0][0x320] ;  /* 0x0000c8001b027a20 */ /* 0x002fcc0000410000 */
[----:B------:R-:W-:Y:S01]  /*118d0*/  HMMA.16816.F32 R24, R4, R54, R32 ;  /* 0x000000360418723c */ /* 0x000fe20000001820 */
[----:B------:R-:W1:Y:S07]  /*118e0*/  MUFU.TANH R57, R2 ;  /* 0x0000000200397308 */ /* 0x000e6e0000002400 */
[----:B------:R-:W-:Y:S02]  /*118f0*/  FMUL.FTZ R3, R18, c[0x0][0x320] ;  /* 0x0000c80012037a20 */ /* 0x000fe40000410000 */
[----:B--2---:R-:W-:Y:S01]  /*11900*/  FMUL.FTZ R0, R47, c[0x0][0x320] ;  /* 0x0000c8002f007a20 */ /* 0x004fe20000410000 */
[----:B------:R-:W-:-:S03]  /*11910*/  IADD3 R7, -R214, R101, RZ ;  /* 0x00000065d6077210 */ /* 0x000fc60007ffe1ff */
        /* <DEDUP_REMOVED lines=14> */
[----:B------:R-:W2:Y:S08]  /*11a00*/  MUFU.TANH R26, R3 ;  /* 0x00000003001a7308 */ /* 0x000eb00000002400 */
[----:B------:R5:W1:Y:S02]  /*11a10*/  MUFU.TANH R30, R0 ;  /* 0x00000000001e7308 */ /* 0x000a640000002400 */
[----:B-----5:R-:W-:-:S06]  /*11a20*/  FMUL.FTZ R0, R27, c[0x0][0x320] ;  /* 0x0000c8001b007a20 */ /* 0x020fcc0000410000 */
[----:B------:R5:W1:Y:S02]  /*11a30*/  MUFU.TANH R27, R0 ;  /* 0x00000000001b7308 */ /* 0x000a640000002400 */
[----:B-----5:R-:W-:-:S06]  /*11a40*/  FMUL.FTZ R0, R16, c[0x0][0x320] ;  /* 0x0000c80010007a20 */ /* 0x020fcc0000410000 */
[----:B------:R5:W1:Y:S02]  /*11a50*/  MUFU.TANH R20, R0 ;  /* 0x0000000000147308 */ /* 0x000a640000002400 */
[----:B-----5:R-:W-:-:S06]  /*11a60*/  FMUL.FTZ R0, R17, c[0x0][0x320] ;  /* 0x0000c80011007a20 */ /* 0x020fcc0000410000 */
[----:B------:R5:W1:Y:S02]  /*11a70*/  MUFU.TANH R16, R0 ;  /* 0x0000000000107308 */ /* 0x000a640000002400 */
[----:B-----5:R-:W-:-:S04]  /*11a80*/  IADD3 R0, R240, R227, RZ ;  /* 0x000000e3f0007210 */ /* 0x020fc80007ffe0ff */
[----:B------:R-:W-:Y:S01]  /*11a90*/  MOV R4, R0 ;  /* 0x0000000000047202 */ /* 0x000fe20000000f00 */
[----:B------:R-:W-:-:S04]  /*11aa0*/  @P0 IMAD.HI.U32 R2, R0, c[0x0][0x2c8], RZ ;  /* 0x0000b20000020a27 */ /* 0x000fc800078e00ff */
[----:B------:R-:W-:Y:S01]  /*11ab0*/  FMUL.FTZ R0, R19, c[0x0][0x320] ;  /* 0x0000c80013007a20 */ /* 0x000fe20000410000 */
[----:B------:R-:W-:Y:S01]  /*11ac0*/  @P0 SHF.R.U32.HI R4, RZ, c[0x0][0x2cc], R2 ;  /* 0x0000b300ff040a19 */ /* 0x000fe20000011602 */
[----:B------:R-:W-:Y:S02]  /*11ad0*/  FMUL.FTZ R2, R14, c[0x0][0x320] ;  /* 0x0000c8000e027a20 */ /* 0x000fe40000410000 */
[----:B------:R5:W1:Y:S02]  /*11ae0*/  MUFU.TANH R24, R0 ;  /* 0x0000000000187308 */ /* 0x000a640000002400 */
[----:B------:R-:W1:Y:S06]  /*11af0*/  SHFL.IDX PT, R3, R4, RZ, 0x1c1f ;  /* 0x001c1fff04037589 */ /* 0x000e6c00000e0000 */
[----:B------:R2:W1:Y:S01]  /*11b00*/  MUFU.TANH R19, R2 ;  /* 0x0000000200137308 */ /* 0x0004620000002400 */
[----:B-----5:R-:W-:-:S07]  /*11b10*/  FMUL.FTZ R0, R12, c[0x0][0x320] ;  /* 0x0000c8000c007a20 */ /* 0x020fce0000410000 */
[----:B------:R5:W1:Y:S01]  /*11b20*/  MUFU.TANH R12, R0 ;  /* 0x00000000000c7308 */ /* 0x000a620000002400 */
[----:B--2---:R-:W-:-:S07]  /*11b30*/  FMUL.FTZ R2, R15, c[0x0][0x320] ;  /* 0x0000c8000f027a20 */ /* 0x004fce0000410000 */
[----:B------:R-:W2:Y:S01]  /*11b40*/  MUFU.TANH R29, R2 ;  /* 0x00000002001d7308 */ /* 0x000ea20000002400 */
[----:B-----5:R-:W-:-:S07]  /*11b50*/  FMUL.FTZ R0, R13, c[0x0][0x320] ;  /* 0x0000c8000d007a20 */ /* 0x020fce0000410000 */
[----:B------:R5:W1:Y:S02]  /*11b60*/  MUFU.TANH R9, R0 ;  /* 0x0000000000097308 */ /* 0x000a640000002400 */
[----:B-----5:R-:W-:-:S04]  /*11b70*/  IADD3 R0, R210, 0x1, -R104 ;  /* 0x00000001d2007810 */ /* 0x020fc80007ffe868 */
[----:B------:R-:W-:-:S04]  /*11b80*/  IADD3 R0, -R211, R0, -R214 ;  /* 0x00000000d3007210 */ /* 0x000fc80007ffe9d6 */
[C---:B------:R-:W-:Y:S02]  /*11b90*/  IADD3 R5, R0.reuse, c[0x0][0x328], RZ ;  /* 0x0000ca0000057a10 */ /* 0x040fe40007ffe0ff */
[----:B------:R-:W-:Y:S02]  /*11ba0*/  IADD3 R6, R0, UR6, RZ ;  /* 0x0000000600067c10 */ /* 0x000fe4000fffe0ff */
[-C--:B-1----:R-:W-:Y:S02]  /*11bb0*/  IADD3 R2, R5, R3.reuse, RZ ;  /* 0x0000000305027210 */ /* 0x082fe40007ffe0ff */
[----:B------:R-:W-:Y:S02]  /*11bc0*/  IADD3 R0, R6, R3, RZ ;  /* 0x0000000306007210 */ /* 0x000fe40007ffe0ff */
[----:B------:R-:W-:Y:S01]  /*11bd0*/  IMNMX R2, R7, R2, PT ;  /* 0x0000000207027217 */ /* 0x000fe20003800200 */
[----:B------:R-:W-:Y:S05]  /*11be0*/  @!P4 BRA `(.L_x_2360) ;  /* 0x000001500000c947 */ /* 0x000fea0003800000 */
[----:B--234-:R-:W-:Y:S01]  /*11bf0*/  IADD3 R3, -R211, R210, R3 ;  /* 0x000000d2d3037210 */ /* 0x01cfe20007ffe103 */
        /* <DEDUP_REMOVED lines=10> */
.L_x_2362:
[----:B------:R-:W-:-:S04]  /*11ca0*/  MOV R8, 0x1 ;  /* 0x0000000100087802 */ /* 0x000fc80000000f00 */
[----:B------:R-:W-:-:S13]  /*11cb0*/  ISETP.NE.AND P0, PT, R8, c[0x0][0x32c], PT ;  /* 0x0000cb0008007a0c */ /* 0x000fda0003f05270 */
[----:B------:R-:W-:-:S05]  /*11cc0*/  @P0 IMAD.HI.U32 R8, R3, c[0x0][0x330], RZ ;  /* 0x0000cc0003080a27 */ /* 0x000fca00078e00ff */
[----:B------:R-:W-:Y:S02]  /*11cd0*/  @P0 SHF.R.U32.HI R3, RZ, c[0x0][0x334], R8 ;  /* 0x0000cd00ff030a19 */ /* 0x000fe40000011608 */
.L_x_2363:
[----:B------:R-:W-:Y:S05]  /*11ce0*/  BSYNC B0 ;  /* 0x0000000000007941 */ /* 0x000fea0003800000 */
.L_x_2361:
[----:B------:R-:W-:-:S04]  /*11cf0*/  IMAD R3, R3, c[0x0][0x32c], -R104 ;  /* 0x0000cb0003037a24 */ /* 0x000fc800078e0a68 */
[----:B------:R-:W-:-:S05]  /*11d00*/  IMAD.IADD R3, R3, 0x1, -R214 ;  /* 0x0000000103037824 */ /* 0x000fca00078e0ad6 */
[----:B------:R-:W-:Y:S02]  /*11d10*/  IADD3 R8, R3, c[0x0][0x32c], RZ ;  /* 0x0000cb0003087a10 */ /* 0x000fe40007ffe0ff */
[----:B------:R-:W-:Y:S02]  /*11d20*/  IMNMX R0, R0, R3, !PT ;  /* 0x0000000300007217 */ /* 0x000fe40007800200 */
[----:B------:R-:W-:Y:S02]  /*11d30*/  IMNMX R2, R2, R8, PT ;  /* 0x0000000802027217 */ /* 0x000fe40003800200 */
.L_x_2360:
[----:B--234-:R-:W-:Y:S01]  /*11d40*/  ISETP.GT.AND P3, PT, R189, RZ, PT ;  /* 0x000000ffbd00720c */ /* 0x01cfe20003f64270 */
        /* <DEDUP_REMOVED lines=64> */
.L_x_2366:
[----:B------:R-:W-:-:S04]  /*12150*/  MOV R4, 0x1 ;  /* 0x0000000100047802 */ /* 0x000fc80000000f00 */
[----:B------:R-:W-:-:S13]  /*12160*/  ISETP.NE.AND P0, PT, R4, c[0x0][0x32c], PT ;  /* 0x0000cb0004007a0c */ /* 0x000fda0003f05270 */
[----:B------:R-:W-:-:S05]  /*12170*/  @P0 IMAD.HI.U32 R4, R3, c[0x0][0x330], RZ ;  /* 0x0000cc0003040a27 */ /* 0x000fca00078e00ff */
[----:B------:R-:W-:Y:S02]  /*12180*/  @P0 SHF.R.U32.HI R3, RZ, c[0x0][0x334], R4 ;  /* 0x0000cd00ff030a19 */ /* 0x000fe40000011604 */
.L_x_2367:
[----:B------:R-:W-:Y:S05]  /*12190*/  BSYNC B0 ;  /* 0x0000000000007941 */ /* 0x000fea0003800000 */
.L_x_2365:
[----:B------:R-:W-:-:S04]  /*121a0*/  IMAD R3, R3, c[0x0][0x32c], -R104 ;  /* 0x0000cb0003037a24 */ /* 0x000fc800078e0a68 */
[----:B------:R-:W-:-:S05]  /*121b0*/  IMAD.IADD R3, R3, 0x1, -R214 ;  /* 0x0000000103037824 */ /* 0x000fca00078e0ad6 */
[----:B------:R-:W-:Y:S02]  /*121c0*/  IADD3 R4, R3, c[0x0][0x32c], RZ ;  /* 0x0000cb0003047a10 */ /* 0x000fe40007ffe0ff */
[----:B------:R-:W-:Y:S02]  /*121d0*/  IMNMX R0, R0, R3, !PT ;  /* 0x0000000300007217 */ /* 0x000fe40007800200 */
[----:B------:R-:W-:Y:S02]  /*121e0*/  IMNMX R2, R2, R4, PT ;  /* 0x0000000402027217 */ /* 0x000fe40003800200 */
.L_x_2364:
        /* <DEDUP_REMOVED lines=90> */
[----:B------:R-:W1:Y:S04]  /*12790*/  SHFL.BFLY PT, R3, R0, 0x1, 0x1f ;  /* 0x0c201f0000037f89 */ /* 0x000e6800000e0000 */
[----:B------:R-:W3:Y:S01]  /*127a0*/  SHFL.BFLY PT, R4, R2, 0x2, 0x1f ;  /* 0x0c401f0002047f89 */ /* 0x000ee200000e0000 */
[----:B-1----:R-:W-:Y:S02]  /*127b0*/  FMNMX.FTZ R9, R0, R3, !PT ;  /* 0x0000000300097209 */ /* 0x002fe40007810000 */
[----:B---3--:R-:W-:-:S03]  /*127c0*/  FMNMX.FTZ R0, R2, R4, !PT ;  /* 0x0000000402007209 */ /* 0x008fc60007810000 */
[C---:B------:R-:W-:Y:S01]  /*127d0*/  FMUL.FTZ R2, R9.reuse, c[0x0][0x2d0] ;  /* 0x0000b40009027a20 */ /* 0x040fe20000410000 */
[----:B------:R-:W-:Y:S01]  /*127e0*/  FSETP.NEU.FTZ.AND P0, PT, R9, -INF , PT ;  /* 0xff8000000900780b */ /* 0x000fe20003f1d000 */
[----:B------:R-:W1:Y:S03]  /*127f0*/  SHFL.BFLY PT, R4, R0, 0x1, 0x1f ;  /* 0x0c201f0000047f89 */ /* 0x000e6600000e0000 */
[----:B------:R-:W-:-:S05]  /*12800*/  FSEL R2, R2, RZ, P0 ;  /* 0x000000ff02027208 */ /* 0x000fca0000000000 */
[----:B------:R-:W-:-:S04]  /*12810*/  FFMA.FTZ R3, R8, c[0x0][0x2d0], -R2 ;  /* 0x0000b40008037a23 */ /* 0x000fc80000010802 */
[----:B------:R3:W-:Y:S01]  /*12820*/  MUFU.EX2 R93, R3 ;  /* 0x00000003005d7308 */ /* 0x0007e20000000800 */
[----:B-1----:R-:W-:Y:S01]  /*12830*/  FMNMX.FTZ R8, R0, R4, !PT ;  /* 0x0000000400087209 */ /* 0x002fe20007810000 */
[--C-:B------:R-:W-:Y:S02]  /*12840*/  FFMA.FTZ R0, R15, c[0x0][0x2d0], -R2.reuse ;  /* 0x0000b4000f007a23 */ /* 0x100fe40000010802 */
[----:B---3--:R-:W-:Y:S01]  /*12850*/  FFMA.FTZ R3, R13, c[0x0][0x2d0], -R2 ;  /* 0x0000b4000d037a23 */ /* 0x008fe20000010802 */
[----:B------:R-:W-:-:S03]  /*12860*/  FSETP.NEU.FTZ.AND P0, PT, R8, -INF , PT ;  /* 0xff8000000800780b */ /* 0x000fc60003f1d000 */
[----:B------:R1:W-:Y:S08]  /*12870*/  MUFU.EX2 R95, R0 ;  /* 0x00000000005f7308 */ /* 0x0003f00000000800 */
[----:B------:R3:W-:Y:S01]  /*12880*/  MUFU.EX2 R92, R3 ;  /* 0x00000003005c7308 */ /* 0x0007e20000000800 */
[----:B-1----:R-:W-:-:S05]  /*12890*/  FMUL.FTZ R0, R8, c[0x0][0x2d0] ;  /* 0x0000b40008007a20 */ /* 0x002fca0000410000 */
[----:B------:R-:W-:Y:S01]  /*128a0*/  FSEL R0, R0, RZ, P0 ;  /* 0x000000ff00007208 */ /* 0x000fe20000000000 */
[--C-:B---3--:R-:W-:Y:S01]  /*128b0*/  FFMA.FTZ R3, R14, c[0x0][0x2d0], -R2.reuse ;  /* 0x0000b4000e037a23 */ /* 0x108fe20000010802 */
[----:B--2---:R-:W-:Y:S03]  /*128c0*/  LDSM.16.MT88.4 R40, [R103] ;  /* 0x000000006728783b */ /* 0x004fe60000004200 */
[----:B------:R1:W2:Y:S01]  /*128d0*/  MUFU.EX2 R94, R3 ;  /* 0x00000003005e7308 */ /* 0x0002a20000000800 */
[----:B------:R-:W3:Y:S01]  /*128e0*/  LDSM.16.MT88.4 R12, [R187] ;  /* 0x00000000bb0c783b */ /* 0x000ee20000004200 */
[----:B-1----:R-:W-:Y:S01]  /*128f0*/  FFMA.FTZ R3, R18, c[0x0][0x2d0], -R2 ;  /* 0x0000b40012037a23 */ /* 0x002fe20000010802 */
[----:B--2---:R-:W-:-:S05]  /*12900*/  F2FP.PACK_AB R18, R95, R94 ;  /* 0x0000005e5f12723e */ /* 0x004fca00000000ff */
[----:B------:R1:W-:Y:S02]  /*12910*/  MUFU.EX2 R97, R3 ;  /* 0x0000000300617308 */ /* 0x0003e40000000800 */
[----:B-1----:R-:W-:-:S06]  /*12920*/  FFMA.FTZ R3, R6, c[0x0][0x2d0], -R0 ;  /* 0x0000b40006037a23 */ /* 0x002fcc0000010800 */
[----:B------:R1:W-:Y:S02]  /*12930*/  MUFU.EX2 R69, R3 ;  /* 0x0000000300457308 */ /* 0x0003e40000000800 */
[--C-:B-1----:R-:W-:Y:S02]  /*12940*/  FFMA.FTZ R3, R7, c[0x0][0x2d0], -R0.reuse ;  /* 0x0000b40007037a23 */ /* 0x102fe40000010800 */
[----:B------:R-:W1:Y:S04]  /*12950*/  LDSM.16.MT88.4 R4, [R243] ;  /* 0x00000000f304783b */ /* 0x000e680000004200 */
[----:B------:R2:W4:Y:S02]  /*12960*/  MUFU.EX2 R68, R3 ;  /* 0x0000000300447308 */ /* 0x0005240000000800 */
[----:B--2---:R-:W-:Y:S01]  /*12970*/  FFMA.FTZ R3, R16, c[0x0][0x2d0], -R0 ;  /* 0x0000b40010037a23 */ /* 0x004fe20000010800 */
[----:B------:R-:W-:-:S05]  /*12980*/  F2FP.PACK_AB R16, R92, R93 ;  /* 0x0000005d5c10723e */ /* 0x000fca00000000ff */
[----:B------:R2:W-:Y:S02]  /*12990*/  MUFU.EX2 R70, R3 ;  /* 0x0000000300467308 */ /* 0x0005e40000000800 */
[----:B--2---:R-:W-:Y:S01]  /*129a0*/  FFMA.FTZ R3, R17, c[0x0][0x2d0], -R0 ;  /* 0x0000b40011037a23 */ /* 0x004fe20000010800 */
[----:B----4-:R-:W-:-:S05]  /*129b0*/  F2FP.PACK_AB R17, R68, R69 ;  /* 0x000000454411723e */ /* 0x010fca00000000ff */
[----:B------:R2:W4:Y:S02]  /*129c0*/  MUFU.EX2 R72, R3 ;  /* 0x0000000300487308 */ /* 0x0005240000000800 */
[----:B--2---:R-:W-:Y:S01]  /*129d0*/  FFMA.FTZ R3, R22, c[0x0][0x2d0], -R2 ;  /* 0x0000b40016037a23 */ /* 0x004fe20000010802 */
[----:B----4-:R-:W-:-:S05]  /*129e0*/  F2FP.PACK_AB R19, R72, R70 ;  /* 0x000000464813723e */ /* 0x010fca00000000ff */
[----:B------:R2:W4:Y:S02]  /*129f0*/  MUFU.EX2 R96, R3 ;  /* 0x0000000300607308 */ /* 0x0005240000000800 */
[C---:B---3--:R-:W-:Y:S08]  /*12a00*/  HMMA.16816.F32 R44, R16.reuse, R12, RZ ;  /* 0x0000000c102c723c */ /* 0x048ff000000018ff */
[----:B------:R-:W-:Y:S01]  /*12a10*/  HMMA.16816.F32 R28, R16, R14, RZ ;  /* 0x0000000e101c723c */ /* 0x000fe200000018ff */
[----:B--2---:R-:W-:Y:S01]  /*12a20*/  FFMA.FTZ R3, R23, c[0x0][0x2d0], -R2 ;  /* 0x0000b40017037a23 */ /* 0x004fe20000010802 */
[----:B----4-:R-:W-:-:S03]  /*12a30*/  F2FP.PACK_AB R12, R96, R97 ;  /* 0x00000061600c723e */ /* 0x010fc600000000ff */
[----:B------:R2:W-:Y:S02]  /*12a40*/  MUFU.EX2 R98, R3 ;  /* 0x0000000300627308 */ /* 0x0005e40000000800 */
[----:B--2---:R-:W-:Y:S02]  /*12a50*/  FFMA.FTZ R3, R25, c[0x0][0x2d0], -R2 ;  /* 0x0000b40019037a23 */ /* 0x004fe40000010802 */
[----:B-1----:R-:W-:Y:S04]  /*12a60*/  HMMA.16816.F32 R24, R16, R4, RZ ;  /* 0x000000041018723c */ /* 0x002fe800000018ff */
        /* <DEDUP_REMOVED lines=17> */
[----:B------:R-:W-:Y:S02]  /*12b80*/  HMMA.16816.F32 R172, R12, R32, R24 ;  /* 0x000000200cac723c */ /* 0x000fe40000001818 */
[----:B------:R-:W-:-:S06]  /*12b90*/  FADD.FTZ R3, R95, R3 ;  /* 0x000000035f037221 */ /* 0x000fcc0000010000 */
[----:B------:R-:W-:Y:S01]  /*12ba0*/  HMMA.16816.F32 R120, R12, R34, R20 ;  /* 0x000000220c78723c */ /* 0x000fe20000001814 */
[----:B------:R-:W-:Y:S07]  /*12bb0*/  LDSM.16.MT88.4 R32, [R243+0x2800] ;  /* 0x00280000f320783b */ /* 0x000fee0000004200 */
[C---:B------:R-:W-:Y:S08]  /*12bc0*/  HMMA.16816.F32 R24, R16.reuse, R40, RZ ;  /* 0x000000281018723c */ /* 0x040ff000000018ff */
[----:B------:R-:W-:Y:S01]  /*12bd0*/  HMMA.16816.F32 R20, R16, R42, RZ ;  /* 0x0000002a1014723c */ /* 0x000fe200000018ff */
[----:B------:R-:W2:Y:S07]  /*12be0*/  LDSM.16.MT88.4 R40, [R243+0x2000] ;  /* 0x00200000f328783b */ /* 0x000eae0000004200 */
[C---:B------:R-:W-:Y:S01]  /*12bf0*/  HMMA.16816.F32 R136, R12.reuse, R36, R44 ;  /* 0x000000240c88723c */ /* 0x040fe2000000182c */
[----:B------:R-:W3:Y:S07]  /*12c00*/  LDSM.16.MT88.4 R44, [R188+0x2000] ;  /* 0x00200000bc2c783b */ /* 0x000eee0000004200 */
[C---:B------:R-:W-:Y:S01]  /*12c10*/  HMMA.16816.F32 R128, R12.reuse, R38, R28 ;  /* 0x000000260c80723c */ /* 0x040fe2000000181c */
[----:B------:R-:W4:Y:S07]  /*12c20*/  LDSM.16.MT88.4 R36, [R188+0x2800] ;  /* 0x00280000bc24783b */ /* 0x000f2e0000004200 */
        /* <DEDUP_REMOVED lines=8> */
[C---:B------:R-:W-:Y:S08]  /*12cb0*/  HMMA.16816.F32 R112, R12.reuse, R58, R28 ;  /* 0x0000003a0c70723c */ /* 0x040ff0000000181c */
[----:B------:R-:W-:Y:S08]  /*12cc0*/  HMMA.16816.F32 R160, R12, R64, R4 ;  /* 0x000000400ca0723c */ /* 0x000ff00000001804 */
[C---:B------:R-:W-:Y:S08]  /*12cd0*/  HMMA.16816.F32 R28, R16.reuse, R62, RZ ;  /* 0x0000003e101c723c */ /* 0x040ff000000018ff */
[----:B---3--:R-:W-:Y:S08]  /*12ce0*/  HMMA.16816.F32 R4, R16, R44, RZ ;  /* 0x0000002c1004723c */ /* 0x008ff000000018ff */
[C---:B------:R-:W-:Y:S01]  /*12cf0*/  HMMA.16816.F32 R56, R12.reuse, R32, R24 ;  /* 0x000000200c38723c */ /* 0x040fe20000001818 */
[----:B------:R-:W2:Y:S06]  /*12d00*/  LDSM.16.MT88.4 R24, [R244+0x2800] ;  /* 0x00280000f418783b */ /* 0x000eac0000004200 */
[----:B------:R-:W-:Y:S01]  /*12d10*/  FFMA.FTZ R32, R80, c[0x0][0x2d0], -R2 ;  /* 0x0000b40050207a23 */ /* 0x000fe20000010802 */
[----:B------:R-:W-:Y:S01]  /*12d20*/  HMMA.16816.F32 R48, R12, R66, R28 ;  /* 0x000000420c30723c */ /* 0x000fe2000000181c */
[----:B------:R-:W3:Y:S01]  /*12d30*/  LDSM.16.MT88.4 R28, [R187+0x4000] ;  /* 0x00400000bb1c783b */ /* 0x000ee20000004200 */
[----:B------:R-:W-:-:S06]  /*12d40*/  FFMA.FTZ R33, R90, c[0x0][0x2d0], -R0 ;  /* 0x0000b4005a217a23 */ /* 0x000fcc0000010800 */
[----:B----4-:R-:W-:Y:S07]  /*12d50*/  HMMA.16816.F32 R64, R12, R36, R4 ;  /* 0x000000240c40723c */ /* 0x010fee0000001804 */
[--C-:B------:R-:W-:Y:S01]  /*12d60*/  FFMA.FTZ R36, R88, c[0x0][0x2d0], -R0.reuse ;  /* 0x0000b40058247a23 */ /* 0x100fe20000010800 */
[----:B-1----:R-:W-:Y:S01]  /*12d70*/  HMMA.16816.F32 R4, R16, R40, RZ ;  /* 0x000000281004723c */ /* 0x002fe200000018ff */
[----:B------:R-:W-:-:S06]  /*12d80*/  FFMA.FTZ R37, R87, c[0x0][0x2d0], -R0 ;  /* 0x0000b40057257a23 */ /* 0x000fcc0000010800 */
[--C-:B------:R-:W-:Y:S01]  /*12d90*/  FFMA.FTZ R41, R85, c[0x0][0x2d0], -R0.reuse ;  /* 0x0000b40055297a23 */ /* 0x100fe20000010800 */
[----:B------:R-:W-:Y:S01]  /*12da0*/  HMMA.16816.F32 R60, R12, R34, R20 ;  /* 0x000000220c3c723c */ /* 0x000fe20000001814 */
[----:B------:R-:W-:-:S06]  /*12db0*/  FFMA.FTZ R40, R76, c[0x0][0x2d0], -R0 ;  /* 0x0000b4004c287a23 */ /* 0x000fcc0000010800 */
[----:B------:R-:W-:Y:S01]  /*12dc0*/  FFMA.FTZ R34, R79, c[0x0][0x2d0], -R2 ;  /* 0x0000b4004f227a23 */ /* 0x000fe20000010802 */
[----:B------:R-:W-:Y:S01]  /*12dd0*/  HMMA.16816.F32 R20, R16, R46, RZ ;  /* 0x0000002e1014723c */ /* 0x000fe200000018ff */
[----:B------:R-:W-:-:S07]  /*12de0*/  FFMA.FTZ R35, R89, c[0x0][0x2d0], -R0 ;  /* 0x0000b40059237a23 */ /* 0x000fce0000010800 */
[----:B--2---:R-:W-:Y:S08]  /*12df0*/  HMMA.16816.F32 R132, R12, R24, R4 ;  /* 0x000000180c84723c */ /* 0x004ff00000001804 */
[----:B------:R-:W-:Y:S07]  /*12e00*/  HMMA.16816.F32 R4, R16, R42, RZ ;  /* 0x0000002a1004723c */ /* 0x000fee00000018ff */
[--C-:B------:R-:W-:Y:S01]  /*12e10*/  FFMA.FTZ R42, R78, c[0x0][0x2d0], -R2.reuse ;  /* 0x0000b4004e2a7a23 */ /* 0x100fe20000010802 */
[----:B------:R-:W-:Y:S01]  /*12e20*/  HMMA.16816.F32 R124, R12, R38, R20 ;  /* 0x000000260c7c723c */ /* 0x000fe20000001814 */
[----:B------:R-:W1:Y:S06]  /*12e30*/  LDSM.16.MT88.4 R20, [R187+0x4800] ;  /* 0x00480000bb14783b */ /* 0x000e6c0000004200 */
[----:B------:R-:W-:-:S02]  /*12e40*/  FFMA.FTZ R39, R77, c[0x0][0x2d0], -R2 ;  /* 0x0000b4004d277a23 */ /* 0x000fc40000010802 */
[----:B------:R-:W-:-:S07]  /*12e50*/  FFMA.FTZ R38, R86, c[0x0][0x2d0], -R0 ;  /* 0x0000b40056267a23 */ /* 0x000fce0000010800 */
[----:B------:R-:W-:Y:S01]  /*12e60*/  HMMA.16816.F32 R116, R12, R26, R4 ;  /* 0x0000001a0c74723c */ /* 0x000fe20000001804 */
[----:B------:R-:W2:Y:S07]  /*12e70*/  LDSM.16.MT88.4 R24, [R243+0x4000] ;  /* 0x00400000f318783b */ /* 0x000eae0000004200 */
[----:B---3--:R-:W-:Y:S07]  /*12e80*/  HMMA.16816.F32 R4, R16, R28, RZ ;  /* 0x0000001c1004723c */ /* 0x008fee00000018ff */
[----:B------:R-:W-:-:S02]  /*12e90*/  FFMA.FTZ R29, R82, c[0x0][0x2d0], -R2 ;  /* 0x0000b400521d7a23 */ /* 0x000fc40000010802 */
[----:B------:R-:W-:-:S04]  /*12ea0*/  FFMA.FTZ R28, R81, c[0x0][0x2d0], -R2 ;  /* 0x0000b400511c7a23 */ /* 0x000fc80000010802 */
[----:B------:R-:W-:Y:S11]  /*12eb0*/  MUFU.EX2 R29, R29 ;  /* 0x0000001d001d7308 */ /* 0x000ff60000000800 */
[----:B-1----:R-:W-:Y:S07]  /*12ec0*/  HMMA.16816.F32 R108, R12, R20, R4 ;  /* 0x000000140c6c723c */ /* 0x002fee0000001804 */
[----:B------:R-:W-:Y:S01]  /*12ed0*/  FADD.FTZ R20, R97, R3 ;  /* 0x0000000361147221 */ /* 0x000fe20000010000 */
[----:B------:R-:W-:Y:S01]  /*12ee0*/  HMMA.16816.F32 R4, R16, R30, RZ ;  /* 0x0000001e1004723c */ /* 0x000fe200000018ff */
[----:B------:R-:W-:-:S04]  /*12ef0*/  FADD.FTZ R3, R69, R68 ;  /* 0x0000004445037221 */ /* 0x000fc80000010000 */
[----:B------:R-:W-:Y:S02]  /*12f00*/  FADD.FTZ R3, R70, R3 ;  /* 0x0000000346037221 */ /* 0x000fe40000010000 */
[--C-:B------:R-:W-:Y:S02]  /*12f10*/  FFMA.FTZ R31, R84, c[0x0][0x2d0], -R2.reuse ;  /* 0x0000b400541f7a23 */ /* 0x100fe40000010802 */
[----:B------:R-:W-:Y:S01]  /*12f20*/  FFMA.FTZ R30, R83, c[0x0][0x2d0], -R2 ;  /* 0x0000b400531e7a23 */ /* 0x000fe20000010802 */
[----:B------:R-:W-:Y:S01]  /*12f30*/  LDSM.16.MT88.4 R84, [R243+0x5800] ;  /* 0x00580000f354783b */ /* 0x000fe20000004200 */
[----:B------:R-:W-:Y:S02]  /*12f40*/  FADD.FTZ R3, R72, R3 ;  /* 0x0000000348037221 */ /* 0x000fe40000010000 */
[----:B------:R-:W-:Y:S02]  /*12f50*/  MUFU.EX2 R31, R31 ;  /* 0x0000001f001f7308 */ /* 0x000fe40000000800 */
[----:B------:R-:W-:-:S02]  /*12f60*/  FADD.FTZ R3, R71, R3 ;  /* 0x0000000347037221 */ /* 0x000fc40000010000 */
[----:B------:R-:W-:Y:S02]  /*12f70*/  LDSM.16.MT88.4 R68, [R244+0x3800] ;  /* 0x00380000f444783b */ /* 0x000fe40000004200 */
[----:B------:R-:W-:Y:S02]  /*12f80*/  FADD.FTZ R3, R73, R3 ;  /* 0x0000000349037221 */ /* 0x000fe40000010000 */
[----:B------:R-:W1:Y:S02]  /*12f90*/  MUFU.EX2 R30, R30 ;  /* 0x0000001e001e7308 */ /* 0x000e640000000800 */
[----:B------:R-:W-:Y:S01]  /*12fa0*/  FADD.FTZ R3, R74, R3 ;  /* 0x000000034a037221 */ /* 0x000fe20000010000 */
[----:B------:R-:W-:Y:S07]  /*12fb0*/  HMMA.16816.F32 R92, R12, R22, R4 ;  /* 0x000000160c5c723c */ /* 0x000fee0000001804 */
[----:B------:R-:W-:-:S02]  /*12fc0*/  FADD.FTZ R4, R96, R20 ;  /* 0x0000001460047221 */ /* 0x000fc40000010000 */
[----:B------:R-:W3:Y:S02]  /*12fd0*/  LDSM.16.MT88.4 R20, [R243+0x4800] ;  /* 0x00480000f314783b */ /* 0x000ee40000004200 */
[----:B------:R-:W-:Y:S02]  /*12fe0*/  FADD.FTZ R2, R98, R4 ;  /* 0x0000000462027221 */ /* 0x000fe40000010000 */
[----:B--2---:R-:W-:Y:S02]  /*12ff0*/  HMMA.16816.F32 R4, R16, R24, RZ ;  /* 0x000000181004723c */ /* 0x004fe400000018ff */
[----:B------:R-:W-:Y:S11]  /*13000*/  FADD.FTZ R2, R100, R2 ;  /* 0x0000000264027221 */ /* 0x000ff60000010000 */
[----:B------:R-:W-:Y:S11]  /*13010*/  @!UPT UIADD3 URZ, URZ, URZ, URZ ;  /* 0x0000003f3f3ff290 */ /* 0x000ff6000fffe03f */
[----:B---3--:R-:W-:Y:S01]  /*13020*/  HMMA.16816.F32 R96, R12, R20, R4 ;  /* 0x000000140c60723c */ /* 0x008fe20000001804 */
[----:B------:R-:W2:Y:S07]  /*13030*/  MUFU.EX2 R21, R28 ;  /* 0x0000001c00157308 */ /* 0x000eae0000000800 */
[----:B------:R-:W-:Y:S01]  /*13040*/  HMMA.16816.F32 R4, R16, R26, RZ ;  /* 0x0000001a1004723c */ /* 0x000fe200000018ff */
[----:B------:R-:W3:Y:S01]  /*13050*/  LDSM.16.MT88.4 R24, [R188+0x4000] ;  /* 0x00400000bc18783b */ /* 0x000ee20000004200 */
[----:B------:R-:W4:Y:S11]  /*13060*/  MUFU.EX2 R20, R32 ;  /* 0x0000002000147308 */ /* 0x000f360000000800 */
[----:B------:R-:W-:Y:S11]  /*13070*/  @!UPT UIADD3 URZ, URZ, URZ, URZ ;  /* 0x0000003f3f3ff290 */ /* 0x000ff6000fffe03f */
[----:B------:R-:W-:Y:S07]  /*13080*/  HMMA.16816.F32 R152, R12, R22, R4 ;  /* 0x000000160c98723c */ /* 0x000fee0000001804 */
[----:B------:R-:W-:Y:S01]  /*13090*/  FFMA.FTZ R7, R91, c[0x0][0x2d0], -R0 ;  /* 0x0000b4005b077a23 */ /* 0x000fe20000010800 */
[----:B-1----:R-:W-:Y:S01]  /*130a0*/  F2FP.PACK_AB R4, R30, R31 ;  /* 0x0000001f1e04723e */ /* 0x002fe200000000ff */
[----:B------:R-:W-:Y:S01]  /*130b0*/  FADD.FTZ R0, R31, R2 ;  /* 0x000000021f007221 */ /* 0x000fe20000010000 */
[----:B--2---:R-:W-:Y:S01]  /*130c0*/  F2FP.PACK_AB R6, R21, R29 ;  /* 0x0000001d1506723e */ /* 0x004fe200000000ff */
[----:B------:R-:W1:Y:S01]  /*130d0*/  MUFU.EX2 R2, R34 ;  /* 0x0000002200027308 */ /* 0x000e620000000800 */
[----:B------:R-:W-:-:S02]  /*130e0*/  FADD.FTZ R5, R75, R3 ;  /* 0x000000034b057221 */ /* 0x000fc40000010000 */
[----:B------:R-:W-:-:S04]  /*130f0*/  FADD.FTZ R0, R30, R0 ;  /* 0x000000001e007221 */ /* 0x000fc80000010000 */
[----:B------:R-:W-:Y:S01]  /*13100*/  FADD.FTZ R0, R29, R0 ;  /* 0x000000001d007221 */ /* 0x000fe20000010000 */
[----:B------:R-:W-:Y:S01]  /*13110*/  MUFU.EX2 R3, R36 ;  /* 0x0000002400037308 */ /* 0x000fe20000000800 */
[----:B------:R-:W2:Y:S02]  /*13120*/  LDSM.16.MT88.4 R28, [R188+0x4800] ;  /* 0x00480000bc1c783b */ /* 0x000ea40000004200 */
[----:B------:R-:W-:-:S04]  /*13130*/  FADD.FTZ R0, R21, R0 ;  /* 0x0000000015007221 */ /* 0x000fc80000010000 */
[----:B----4-:R-:W-:Y:S01]  /*13140*/  FADD.FTZ R0, R20, R0 ;  /* 0x0000000014007221 */ /* 0x010fe20000010000 */
[C---:B-1----:R-:W-:Y:S02]  /*13150*/  F2FP.PACK_AB R100, R2.reuse, R20 ;  /* 0x000000140264723e */ /* 0x042fe400000000ff */
[C---:B---3--:R-:W-:Y:S01]  /*13160*/  HMMA.16816.F32 R20, R16.reuse, R24, RZ ;  /* 0x000000181014723c */ /* 0x048fe200000018ff */
[----:B------:R-:W-:Y:S02]  /*13170*/  FADD.FTZ R32, R2, R0 ;  /* 0x0000000002207221 */ /* 0x000fe40000010000 */
[----:B------:R-:W1:Y:S05]  /*13180*/  MUFU.EX2 R2, R7 ;  /* 0x0000000700027308 */ /* 0x000e6a0000000800 */
[----:B------:R-:W-:Y:S03]  /*13190*/  HMMA.16816.F32 R24, R16, R26, RZ ;  /* 0x0000001a1018723c */ /* 0x000fe600000018ff */
[----:B------:R-:W3:Y:S08]  /*131a0*/  MUFU.EX2 R0, R33 ;  /* 0x0000002100007308 */ /* 0x000ef00000000800 */
[----:B------:R-:W4:Y:S01]  /*131b0*/  MUFU.EX2 R7, R35 ;  /* 0x0000002300077308 */ /* 0x000f220000000800 */
[----:B-1----:R-:W-:-:S04]  /*131c0*/  FADD.FTZ R5, R2, R5 ;  /* 0x0000000502057221 */ /* 0x002fc80000010000 */
[C---:B--2---:R-:W-:Y:S03]  /*131d0*/  HMMA.16816.F32 R52, R12.reuse, R28, R20 ;  /* 0x0000001c0c34723c */ /* 0x044fe60000001814 */
[----:B------:R-:W1:Y:S04]  /*131e0*/  MUFU.EX2 R28, R42 ;  /* 0x0000002a001c7308 */ /* 0x000e680000000800 */
[----:B---3--:R-:W-:Y:S01]  /*131f0*/  FADD.FTZ R22, R0, R5 ;  /* 0x0000000500167221 */ /* 0x008fe20000010000 */
[----:B------:R-:W-:Y:S03]  /*13200*/  HMMA.16816.F32 R44, R12, R30, R24 ;  /* 0x0000001e0c2c723c */ /* 0x000fe60000001818 */
[----:B------:R-:W2:Y:S01]  /*13210*/  MUFU.EX2 R23, R39 ;  /* 0x0000002700177308 */ /* 0x000ea20000000800 */
[----:B----4-:R-:W-:Y:S01]  /*13220*/  FADD.FTZ R22, R7, R22 ;  /* 0x0000001607167221 */ /* 0x010fe20000010000 */
[----:B------:R-:W-:-:S03]  /*13230*/  F2FP.PACK_AB R7, R3, R7 ;  /* 0x000000070307723e */ /* 0x000fc600000000ff */
[----:B------:R-:W-:-:S03]  /*13240*/  FADD.FTZ R22, R3, R22 ;  /* 0x0000001603167221 */ /* 0x000fc60000010000 */
[----:B------:R-:W3:Y:S01]  /*13250*/  MUFU.EX2 R21, R37 ;  /* 0x0000002500157308 */ /* 0x000ee20000000800 */
[----:B-1----:R-:W-:-:S07]  /*13260*/  FADD.FTZ R5, R28, R32 ;  /* 0x000000201c057221 */ /* 0x002fce0000010000 */
[----:B------:R-:W1:Y:S01]  /*13270*/  MUFU.EX2 R20, R38 ;  /* 0x0000002600147308 */ /* 0x000e620000000800 */
[C---:B--2---:R-:W-:Y:S01]  /*13280*/  FADD.FTZ R203, R23.reuse, R5 ;  /* 0x0000000517cb7221 */ /* 0x044fe20000010000 */
[----:B------:R-:W-:Y:S02]  /*13290*/  F2FP.PACK_AB R5, R0, R2 ;  /* 0x000000020005723e */ /* 0x000fe400000000ff */
[----:B------:R-:W-:Y:S01]  /*132a0*/  F2FP.PACK_AB R102, R23, R28 ;  /* 0x0000001c1766723e */ /* 0x000fe200000000ff */
[----:B---3--:R-:W-:-:S03]  /*132b0*/  FADD.FTZ R0, R21, R22 ;  /* 0x0000001615007221 */ /* 0x008fc60000010000 */
[----:B------:R-:W2:Y:S01]  /*132c0*/  MUFU.EX2 R2, R41 ;  /* 0x0000002900027308 */ /* 0x000ea20000000800 */
[C---:B-1----:R-:W-:Y:S01]  /*132d0*/  FADD.FTZ R3, R20.reuse, R0 ;  /* 0x0000000014037221 */ /* 0x042fe20000010000 */
[----:B------:R-:W-:-:S06]  /*132e0*/  F2FP.PACK_AB R101, R20, R21 ;  /* 0x000000151465723e */ /* 0x000fcc00000000ff */
[----:B------:R-:W1:Y:S01]  /*132f0*/  MUFU.EX2 R0, R40 ;  /* 0x0000002800007308 */ /* 0x000e620000000800 */
[----:B------:R3:W4:Y:S01]  /*13300*/  LDSM.16.MT88.4 R20, [R103+0x4000] ;  /* 0x004000006714783b */ /* 0x0007220000004200 */
[----:B--2---:R-:W-:-:S04]  /*13310*/  FADD.FTZ R3, R2, R3 ;  /* 0x0000000302037221 */ /* 0x004fc80000010000 */
[C---:B-1----:R-:W-:Y:S01]  /*13320*/  FADD.FTZ R204, R0.reuse, R3 ;  /* 0x0000000300cc7221 */ /* 0x042fe20000010000 */
[----:B---3--:R-:W-:Y:S02]  /*13330*/  F2FP.PACK_AB R103, R0, R2 ;  /* 0x000000020067723e */ /* 0x008fe400000000ff */
        /* <DEDUP_REMOVED lines=31> */
[C---:B-1----:R-:W-:Y:S01]  /*13530*/  HMMA.16816.F32 R76, R4.reuse, R12, R132 ;  /* 0x0000000c044c723c */ /* 0x042fe20000001884 */
[----:B------:R-:W1:Y:S07]  /*13540*/  LDSM.16.MT88.4 R132, [R187+0x1800] ;  /* 0x00180000bb84783b */ /* 0x000e6e0000004200 */
[----:B------:R-:W-:Y:S01]  /*13550*/  HMMA.16816.F32 R80, R4, R14, R116 ;  /* 0x0000000e0450723c */ /* 0x000fe20000001874 */
[----:B------:R-:W3:Y:S04]  /*13560*/  LDSM.16.MT88.4 R12, [R187+0x5000] ;  /* 0x00500000bb0c783b */ /* 0x000ee80000004200 */
[----:B------:R-:W4:Y:S03]  /*13570*/  LDSM.16.MT88.4 R116, [R188+0x1800] ;  /* 0x00180000bc74783b */ /* 0x000f260000004200 */
[C---:B--2---:R-:W-:Y:S08]  /*13580*/  HMMA.16816.F32 R128, R100.reuse, R124, R128 ;  /* 0x0000007c6480723c */ /* 0x044ff00000001880 */
[C---:B------:R-:W-:Y:S08]  /*13590*/  HMMA.16816.F32 R124, R100.reuse, R126, R28 ;  /* 0x0000007e647c723c */ /* 0x040ff0000000181c */
[----:B-1----:R-:W-:Y:S08]  /*135a0*/  HMMA.16816.F32 R136, R100, R132, R136 ;  /* 0x000000846488723c */ /* 0x002ff00000001888 */
[C---:B---3--:R-:W-:Y:S01]  /*135b0*/  HMMA.16816.F32 R88, R4.reuse, R12, R108 ;  /* 0x0000000c0458723c */ /* 0x048fe2000000186c */
[----:B------:R-:W1:Y:S07]  /*135c0*/  LDSM.16.MT88.4 R108, [R244+0x1800] ;  /* 0x00180000f46c783b */ /* 0x000e6e0000004200 */
[----:B------:R-:W-:Y:S01]  /*135d0*/  HMMA.16816.F32 R92, R4, R14, R92 ;  /* 0x0000000e045c723c */ /* 0x000fe2000000185c */
[----:B------:R-:W2:Y:S07]  /*135e0*/  LDSM.16.MT88.4 R12, [R243+0x5000] ;  /* 0x00500000f30c783b */ /* 0x000eae0000004200 */
[C---:B----4-:R-:W-:Y:S08]  /*135f0*/  HMMA.16816.F32 R120, R100.reuse, R116, R120 ;  /* 0x000000746478723c */ /* 0x050ff00000001878 */
[C---:B------:R-:W-:Y:S08]  /*13600*/  HMMA.16816.F32 R132, R100.reuse, R134, R20 ;  /* 0x000000866484723c */ /* 0x040ff00000001814 */
[C---:B------:R-:W-:Y:S08]  /*13610*/  HMMA.16816.F32 R116, R100.reuse, R118, R32 ;  /* 0x000000766474723c */ /* 0x040ff00000001820 */
[----:B-1----:R-:W-:Y:S08]  /*13620*/  HMMA.16816.F32 R112, R100, R108, R112 ;  /* 0x0000006c6470723c */ /* 0x002ff00000001870 */
[C---:B--2---:R-:W-:Y:S08]  /*13630*/  HMMA.16816.F32 R96, R4.reuse, R12, R96 ;  /* 0x0000000c0460723c */ /* 0x044ff00000001860 */
[----:B------:R-:W-:Y:S01]  /*13640*/  HMMA.16816.F32 R152, R4, R14, R152 ;  /* 0x0000000e0498723c */ /* 0x000fe20000001898 */
[----:B------:R-:W1:Y:S07]  /*13650*/  LDSM.16.MT88.4 R12, [R188+0x5000] ;  /* 0x00500000bc0c783b */ /* 0x000e6e0000004200 */
        /* <DEDUP_REMOVED lines=68> */
.L_x_2510:
[----:B------:R-:W-:Y:S05]  /*13aa0*/  BRA.DIV ~URZ, `(.L_x_2371) ;  /* 0x00011b227f007947 */ /* 0x000fea000b800000 */
[----:B------:R-:W3:Y:S01]  /*13ab0*/  SHFL.IDX PT, R0, R7, RZ, 0x181f ;  /* 0x00181fff07007589 */ /* 0x000ee200000e0000 */
[----:B------:R-:W-:Y:S02]  /*13ac0*/  ISETP.GE.AND P4, PT, R200, c[0x0][0x1d4], PT ;  /* 0x00007500c8007a0c */ /* 0x000fe40003f86270 */
[----:B------:R-:W-:Y:S02]  /*13ad0*/  ISETP.GE.AND P3, PT, R202, c[0x0][0x1d4], PT ;  /* 0x00007500ca007a0c */ /* 0x000fe40003f66270 */
[----:B------:R-:W-:Y:S02]  /*13ae0*/  SEL R5, RZ, 0x10, P4 ;  /* 0x00000010ff057807 */ /* 0x000fe40002000000 */
        /* <DEDUP_REMOVED lines=10> */
[----:B------:R2:W3:Y:S03]  /*13b90*/  SHFL.IDX PT, R0, R7, 0x1, 0x181f ;  /* 0x00381f0007007f89 */ /* 0x0004e600000e0000 */
[----:B------:R-:W-:Y:S01]  /*13ba0*/  IMAD.X R3, R4, 0x1, R19, P0 ;  /* 0x0000000104037824 */ /* 0x000fe200000e0613 */
[----:B------:R-:W-:Y:S01]  /*13bb0*/  ISETP.GE.AND P0, PT, R196, c[0x0][0x1d4], PT ;  /* 0x00007500c4007a0c */ /* 0x000fe20003f06270 */
[----:B------:R2:W4:Y:S03]  /*13bc0*/  SHFL.IDX PT, R4, R6, 0x1, 0x181f ;  /* 0x00381f0006047f89 */ /* 0x00052600000e0000 */
[----:B------:R-:W-:-:S09]  /*13bd0*/  SEL R14, RZ, 0x10, P0 ;  /* 0x00000010ff0e7807 */ /* 0x000fd20000000000 */
[----:B------:R2:W-:Y:S02]  /*13be0*/  LDGSTS.E.BYPASS.LTC128B.128 [R144+0x10100], [R2.64], !P0 ;  /* 0x1010000002907fae */ /* 0x0005e4000c101d4c */
.L_x_2511:
[----:B--2---:R-:W-:Y:S02]  /*13bf0*/  IADD3 R2, -R15, 0x10, RZ ;  /* 0x000000100f027810 */ /* 0x004fe40007ffe1ff */
[----:B------:R-:W-:Y:S02]  /*13c00*/  ISETP.NE.U32.AND P4, PT, R5, RZ, PT ;  /* 0x000000ff0500720c */ /* 0x000fe40003f85070 */
[----:B------:R-:W-:-:S04]  /*13c10*/  LOP3.LUT R2, R2, 0xf, RZ, 0xc0, !PT ;  /* 0x0000000f02027812 */ /* 0x000fc800078ec0ff */
[----:B-1-3--:R-:W-:Y:S02]  /*13c20*/  IADD3 R6, P3, P0, R2, R0, R12 ;  /* 0x0000000002067210 */ /* 0x00afe4000787e00c */
[----:B------:R-:W-:Y:S02]  /*13c30*/  IADD3 R2, -R5, 0x10, RZ ;  /* 0x0000001005027810 */ /* 0x000fe40007ffe1ff */
[----:B----4-:R-:W-:Y:S02]  /*13c40*/  IADD3.X R7, RZ, R4, R16, P3, P0 ;  /* 0x00000004ff077210 */ /* 0x010fe40001fe0410 */
[----:B------:R-:W-:-:S04]  /*13c50*/  LOP3.LUT R2, R2, 0xf, RZ, 0xc0, !PT ;  /* 0x0000000f02027812 */ /* 0x000fc800078ec0ff */
[----:B------:R-:W-:Y:S02]  /*13c60*/  IADD3 R12, P3, P0, R2, R0, R13 ;  /* 0x00000000020c7210 */ /* 0x000fe4000787e00d */
[----:B------:R-:W-:Y:S02]  /*13c70*/  IADD3 R2, -R14, 0x10, RZ ;  /* 0x000000100e027810 */ /* 0x000fe40007ffe1ff */
[----:B------:R-:W-:Y:S02]  /*13c80*/  IADD3.X R13, RZ, R4, R17, P3, P0 ;  /* 0x00000004ff0d7210 */ /* 0x000fe40001fe0411 */
[----:B------:R-:W-:-:S03]  /*13c90*/  LOP3.LUT R2, R2, 0xf, RZ, 0xc0, !PT ;  /* 0x0000000f02027812 */ /* 0x000fc600078ec0ff */
[----:B------:R-:W-:Y:S01]  /*13ca0*/  @!PT LDS RZ, [RZ] ;  /* 0x00000000fffff984 */ /* 0x000fe20000000800 */
[----:B------:R-:W-:Y:S01]  /*13cb0*/  @!PT LDS RZ, [RZ] ;  /* 0x00000000fffff984 */ /* 0x000fe20000000800 */
[----:B------:R-:W-:Y:S01]  /*13cc0*/  @!PT LDS RZ, [RZ] ;  /* 0x00000000fffff984 */ /* 0x000fe20000000800 */
[----:B------:R1:W-:Y:S01]  /*13cd0*/  LDGSTS.E.BYPASS.LTC128B.128.ZFILL [R144+0xd100], [R12.64], P4 ;  /* 0x0d1000000c907fae */ /* 0x0003e2000a141d4c */
[----:B------:R-:W-:-:S04]  /*13ce0*/  IADD3 R2, P3, P0, R2, R0, R18 ;  /* 0x0000000002027210 */ /* 0x000fc8000787e012 */
[----:B------:R-:W-:Y:S02]  /*13cf0*/  IADD3.X R3, RZ, R4, R19, P3, P0 ;  /* 0x00000004ff037210 */ /* 0x000fe40001fe0413 */
[----:B------:R-:W-:-:S13]  /*13d00*/  ISETP.NE.U32.AND P0, PT, R15, RZ, PT ;  /* 0x000000ff0f00720c */ /* 0x000fda0003f05070 */
[----:B------:R1:W-:Y:S01]  /*13d10*/  LDGSTS.E.BYPASS.LTC128B.128.ZFILL [R144+0xf100], [R6.64], P0 ;  /* 0x0f10000006907fae */ /* 0x0003e20008141d4c */
[----:B------:R-:W-:-:S13]  /*13d20*/  ISETP.NE.U32.AND P0, PT, R14, RZ, PT ;  /* 0x000000ff0e00720c */ /* 0x000fda0003f05070 */
[----:B------:R1:W-:Y:S02]  /*13d30*/  LDGSTS.E.BYPASS.LTC128B.128.ZFILL [R144+0x11100], [R2.64], P0 ;  /* 0x1110000002907fae */ /* 0x0003e40008141d4c */
.L_x_2369:
[----:B------:R-:W-:Y:S05]  /*13d40*/  BSYNC B0 ;  /* 0x0000000000007941 */ /* 0x000fea0003800000 */
.L_x_2368:
        /* <DEDUP_REMOVED lines=23> */
.L_x_2374:
[----:B------:R-:W-:-:S04]  /*13ec0*/  MOV R2, 0x1 ;  /* 0x0000000100027802 */ /* 0x000fc80000000f00 */
[----:B------:R-:W-:-:S13]  /*13ed0*/  ISETP.NE.AND P0, PT, R2, c[0x0][0x32c], PT ;  /* 0x0000cb0002007a0c */ /* 0x000fda0003f05270 */
[----:B------:R-:W-:-:S05]  /*13ee0*/  @P0 IMAD.HI.U32 R2, R3, c[0x0][0x330], RZ ;  /* 0x0000cc0003020a27 */ /* 0x000fca00078e00ff */
[----:B------:R-:W-:Y:S02]  /*13ef0*/  @P0 SHF.R.U32.HI R3, RZ, c[0x0][0x334], R2 ;  /* 0x0000cd00ff030a19 */ /* 0x000fe40000011602 */
.L_x_2375:
[----:B------:R-:W-:Y:S05]  /*13f00*/  BSYNC B0 ;  /* 0x0000000000007941 */ /* 0x000fea0003800000 */
.L_x_2373:
[----:B------:R-:W-:-:S05]  /*13f10*/  MOV R2, c[0x0][0x32c] ;  /* 0x0000cb0000027a02 */ /* 0x000fca0000000f00 */
[----:B------:R-:W-:-:S05]  /*13f20*/  IMAD R3, R3, R2, c[0x0][0x32c] ;  /* 0x0000cb0003037624 */ /* 0x000fca00078e0202 */
[----:B------:R-:W-:-:S04]  /*13f30*/  IMNMX R0, R0, R3, PT ;  /* 0x0000000300007217 */ /* 0x000fc80003800200 */
.L_x_2372:
        /* <DEDUP_REMOVED lines=19> */
.L_x_2393:
        /* <DEDUP_REMOVED lines=22> */
[----:B------:R-:W-:Y:S02]  /*141d0*/  SHF.R.S32.HI R5, RZ, 0x1f, R190 ;  /* 0x0000001fff057819 */ /* 0x000fe400000114be */
[----:B------:R-:W-:Y:S01]  /*141e0*/  SHF.L.U64.HI R32, R196, 0x1, R212 ;  /* 0x00000001c4207819 */ /* 0x000fe200000102d4 */
[----:B------:R-:W-:Y:S01]  /*141f0*/  IMAD R4, R2, c[0x0][0x208], RZ ;  /* 0x0000820002047a24 */ /* 0x000fe200078e02ff */
[----:B------:R-:W-:Y:S01]  /*14200*/  SHF.L.U64.HI R26, R202, 0x1, R213 ;  /* 0x00000001ca1a7819 */ /* 0x000fe200000102d5 */
[----:B------:R-:W-:Y:S01]  /*14210*/  IMAD.WIDE.U32 R2, R192, c[0x0][0x208], RZ ;  /* 0x00008200c0027a25 */ /* 0x000fe200078e00ff */
        /* <DEDUP_REMOVED lines=13> */
.L_x_2512:
[----:B------:R-:W-:-:S05]  /*142f0*/  BRA.DIV ~URZ, `(.L_x_2380) ;  /* 0x000115827f007947 */ /* 0x000fca000b800000 */
[----:B------:R-:W5:Y:S01]  /*14300*/  SHFL.IDX PT, R2, R17, RZ, 0x181f ;  /* 0x00181fff11027589 */ /* 0x000f6200000e0000 */
[C---:B------:R-:W-:Y:S01]  /*14310*/  LOP3.LUT P4, RZ, R205.reuse, 0x4, RZ, 0xc0, !PT ;  /* 0x00000004cdff7812 */ /* 0x040fe2000788c0ff */
[----:B------:R-:W-:Y:S01]  /*14320*/  IMAD R4, R194, 0x6000, R10 ;  /* 0x00006000c2047824 */ /* 0x000fe200078e020a */
[----:B------:R-:W-:Y:S04]  /*14330*/  LOP3.LUT P3, RZ, R205, 0x2, RZ, 0xc0, !PT ;  /* 0x00000002cdff7812 */ /* 0x000fe8000786c0ff */
        /* <DEDUP_REMOVED lines=17> */
.L_x_2513:
[C---:B--2---:R-:W-:Y:S02]  /*14450*/  IADD3 R3, -R18.reuse, 0x10, RZ ;  /* 0x0000001012037810 */ /* 0x044fe40007ffe1ff */
[----:B------:R-:W-:Y:S02]  /*14460*/  ISETP.NE.U32.AND P6, PT, R7, RZ, PT ;  /* 0x000000ff0700720c */ /* 0x000fe40003fc5070 */
[----:B------:R-:W-:Y:S04]  /*14470*/  LOP3.LUT R3, R3, 0xf, RZ, 0xc0, !PT ;  /* 0x0000000f03037812 */ /* 0x000fe800078ec0ff */
[-C--:B---3--:R-:W-:Y:S02]  /*14480*/  IADD3 R6, P3, P0, R3, R2.reuse, R19 ;  /* 0x0000000203067210 */ /* 0x088fe4000787e013 */
[----:B------:R-:W-:Y:S02]  /*14490*/  IADD3 R3, -R7, 0x10, RZ ;  /* 0x0000001007037810 */ /* 0x000fe40007ffe1ff */
[-C--:B------:R-:W-:Y:S02]  /*144a0*/  IADD3.X R7, RZ, R5.reuse, R26, P3, P0 ;  /* 0x00000005ff077210 */ /* 0x080fe40001fe041a */
[----:B------:R-:W-:Y:S04]  /*144b0*/  LOP3.LUT R3, R3, 0xf, RZ, 0xc0, !PT ;  /* 0x0000000f03037812 */ /* 0x000fe800078ec0ff */
[-C--:B----4-:R-:W-:Y:S02]  /*144c0*/  IADD3 R16, P5, P4, R3, R2.reuse, R24 ;  /* 0x0000000203107210 */ /* 0x090fe40007cbe018 */
[----:B------:R-:W-:Y:S02]  /*144d0*/  IADD3 R3, -R9, 0x10, RZ ;  /* 0x0000001009037810 */ /* 0x000fe40007ffe1ff */
        /* <DEDUP_REMOVED lines=14> */
.L_x_2378:
[----:B------:R-:W-:Y:S05]  /*145c0*/  BSYNC B0 ;  /* 0x0000000000007941 */ /* 0x000fea0003800000 */
.L_x_2377:
        /* <DEDUP_REMOVED lines=160> */
[----:B------:R-:W4:Y:S01]  /*14fd0*/  MUFU.TANH R170, R8 ;  /* 0x0000000800aa7308 */ /* 0x000f220000002400 */
[----:B-1----:R-:W-:Y:S09]  /*14fe0*/  FMUL.FTZ R0, R5, c[0x0][0x320] ;  /* 0x0000c80005007a20 */ /* 0x002ff20000410000 */
[----:B------:R1:W1:Y:S02]  /*14ff0*/  MUFU.TANH R158, R0 ;  /* 0x00000000009e7308 */ /* 0x0002640000002400 */
[----:B-1----:R-:W-:Y:S08]  /*15000*/  FMUL.FTZ R0, R6, c[0x0][0x320] ;  /* 0x0000c80006007a20 */ /* 0x002ff00000410000 */
        /* <DEDUP_REMOVED lines=12> */
[----:B------:R2:W2:Y:S03]  /*150d0*/  MUFU.TANH R156, R0 ;  /* 0x00000000009c7308 */ /* 0x0004a60000002400 */
[----:B------:R-:W-:Y:S01]  /*150e0*/  FMUL.FTZ R3, R25, c[0x0][0x320] ;  /* 0x0000c80019037a20 */ /* 0x000fe20000410000 */
[----:B-1----:R-:W-:Y:S01]  /*150f0*/  IADD3 R4, R240, R227, RZ ;  /* 0x000000e3f0047210 */ /* 0x002fe20007ffe0ff */
[----:B--2---:R-:W-:Y:S05]  /*15100*/  FMUL.FTZ R0, R16, c[0x0][0x320] ;  /* 0x0000c80010007a20 */ /* 0x004fea0000410000 */
[----:B------:R1:W2:Y:S01]  /*15110*/  MUFU.TANH R153, R0 ;  /* 0x0000000000997308 */ /* 0x0002a20000002400 */
[C---:B-----5:R-:W-:Y:S08]  /*15120*/  HMMA.16816.F32 R32, R164.reuse, R12, R32 ;  /* 0x0000000ca420723c */ /* 0x060ff00000001820 */
[----:B------:R-:W-:Y:S07]  /*15130*/  HMMA.16816.F32 R36, R164, R14, R36 ;  /* 0x0000000ea424723c */ /* 0x000fee0000001824 */
[----:B------:R-:W-:Y:S01]  /*15140*/  SHF.L.U32 R166, R191, 0x6, RZ ;  /* 0x00000006bfa67819 */ /* 0x000fe200000006ff */
[----:B-1----:R-:W-:Y:S02]  /*15150*/  FMUL.FTZ R0, R17, c[0x0][0x320] ;  /* 0x0000c80011007a20 */ /* 0x002fe40000410000 */
[----:B------:R-:W1:Y:S10]  /*15160*/  MUFU.TANH R17, R3 ;  /* 0x0000000300117308 */ /* 0x000e740000002400 */
[----:B------:R5:W1:Y:S04]  /*15170*/  MUFU.TANH R152, R0 ;  /* 0x0000000000987308 */ /* 0x000a680000002400 */
[----:B------:R-:W-:Y:S06]  /*15180*/  FMUL.FTZ R2, R37, c[0x0][0x320] ;  /* 0x0000c80025027a20 */ /* 0x000fec0000410000 */
[----:B------:R-:W1:Y:S01]  /*15190*/  MUFU.TANH R8, R2 ;  /* 0x0000000200087308 */ /* 0x000e620000002400 */
[----:B-----5:R-:W-:Y:S09]  /*151a0*/  FMUL.FTZ R0, R18, c[0x0][0x320] ;  /* 0x0000c80012007a20 */ /* 0x020ff20000410000 */
[----:B------:R5:W1:Y:S02]  /*151b0*/  MUFU.TANH R168, R0 ;  /* 0x0000000000a87308 */ /* 0x000a640000002400 */
[----:B-----5:R-:W-:Y:S08]  /*151c0*/  FMUL.FTZ R0, R19, c[0x0][0x320] ;  /* 0x0000c80013007a20 */ /* 0x020ff00000410000 */
        /* <DEDUP_REMOVED lines=31> */
[----:B-----5:R-:W-:Y:S05]  /*153c0*/  @P3 IMAD.HI.U32 R0, R4, c[0x0][0x2c8], RZ ;  /* 0x0000b20004003a27 */ /* 0x020fea00078e00ff */
[----:B------:R-:W-:Y:S01]  /*153d0*/  @P3 SHF.R.U32.HI R4, RZ, c[0x0][0x2cc], R0 ;  /* 0x0000b300ff043a19 */ /* 0x000fe20000011600 */
[----:B------:R-:W-:Y:S04]  /*153e0*/  FMUL.FTZ R0, R38, c[0x0][0x320] ;  /* 0x0000c80026007a20 */ /* 0x000fe80000410000 */
[----:B------:R5:W1:Y:S01]  /*153f0*/  MUFU.TANH R27, R0 ;  /* 0x00000000001b7308 */ /* 0x000a620000002400 */
[----:B------:R-:W1:Y:S01]  /*15400*/  SHFL.IDX PT, R3, R4, RZ, 0x1c1f ;  /* 0x001c1fff04037589 */ /* 0x000e6200000e0000 */
[----:B-----5:R-:W-:Y:S08]  /*15410*/  FMUL.FTZ R0, R39, c[0x0][0x320] ;  /* 0x0000c80027007a20 */ /* 0x020ff00000410000 */
[----:B------:R5:W1:Y:S02]  /*15420*/  MUFU.TANH R26, R0 ;  /* 0x00000000001a7308 */ /* 0x000a640000002400 */
[----:B-----5:R-:W-:Y:S04]  /*15430*/  IADD3 R0, -R214, 0x1, -R166 ;  /* 0x00000001d6007810 */ /* 0x020fe80007ffe9a6 */
[----:B------:R-:W-:Y:S04]  /*15440*/  IADD3 R0, -R211, R0, R210 ;  /* 0x00000000d3007210 */ /* 0x000fe80007ffe1d2 */
[C---:B------:R-:W-:Y:S02]  /*15450*/  IADD3 R6, R0.reuse, c[0x0][0x328], RZ ;  /* 0x0000ca0000067a10 */ /* 0x040fe40007ffe0ff */
[----:B------:R-:W-:Y:S02]  /*15460*/  IADD3 R5, R0, UR6, RZ ;  /* 0x0000000600057c10 */ /* 0x000fe4000fffe0ff */
[-C--:B-1----:R-:W-:Y:S02]  /*15470*/  IADD3 R2, R6, R3.reuse, RZ ;  /* 0x0000000306027210 */ /* 0x082fe40007ffe0ff */
        /* <DEDUP_REMOVED lines=15> */
.L_x_2383:
[----:B------:R-:W-:Y:S04]  /*15570*/  MOV R7, c[0x0][0x32c] ;  /* 0x0000cb0000077a02 */ /* 0x000fe80000000f00 */
[----:B------:R-:W-:Y:S11]  /*15580*/  ISETP.NE.AND P0, PT, R7, 0x1, PT ;  /* 0x000000010700780c */ /* 0x000ff60003f05270 */
[----:B------:R-:W-:Y:S02]  /*15590*/  @!UPT UIADD3 URZ, URZ, URZ, URZ ;  /* 0x0000003f3f3ff290 */ /* 0x000fe4000fffe03f */
[----:B------:R-:W-:Y:S05]  /*155a0*/  @P0 IMAD.HI.U32 R7, R3, c[0x0][0x330], RZ ;  /* 0x0000cc0003070a27 */ /* 0x000fea00078e00ff */
[----:B------:R-:W-:Y:S02]  /*155b0*/  @P0 SHF.R.U32.HI R3, RZ, c[0x0][0x334], R7 ;  /* 0x0000cd00ff030a19 */ /* 0x000fe40000011607 */
.L_x_2384:
[----:B------:R-:W-:Y:S05]  /*155c0*/  BSYNC B0 ;  /* 0x0000000000007941 */ /* 0x000fea0003800000 */
.L_x_2382:
[----:B------:R-:W-:Y:S04]  /*155d0*/  IMAD R3, R3, c[0x0][0x32c], -R166 ;  /* 0x0000cb0003037a24 */ /* 0x000fe800078e0aa6 */
[----:B------:R-:W-:Y:S05]  /*155e0*/  IMAD.IADD R3, R3, 0x1, -R214 ;  /* 0x0000000103037824 */ /* 0x000fea00078e0ad6 */
[----:B------:R-:W-:Y:S02]  /*155f0*/  IMNMX R0, R0, R3, !PT ;  /* 0x0000000300007217 */ /* 0x000fe40007800200 */
[----:B------:R-:W-:Y:S04]  /*15600*/  IADD3 R3, R3, c[0x0][0x32c], RZ ;  /* 0x0000cb0003037a10 */ /* 0x000fe80007ffe0ff */
[----:B------:R-:W-:Y:S02]  /*15610*/  IMNMX R2, R2, R3, PT ;  /* 0x0000000302027217 */ /* 0x000fe40003800200 */
.L_x_2381:
        /* <DEDUP_REMOVED lines=66> */
.L_x_2387:
[----:B------:R-:W-:Y:S04]  /*15a40*/  MOV R4, c[0x0][0x32c] ;  /* 0x0000cb0000047a02 */ /* 0x000fe80000000f00 */
[----:B------:R-:W-:Y:S11]  /*15a50*/  ISETP.NE.AND P0, PT, R4, 0x1, PT ;  /* 0x000000010400780c */ /* 0x000ff60003f05270 */
[----:B------:R-:W-:Y:S02]  /*15a60*/  @!UPT UIADD3 URZ, URZ, URZ, URZ ;  /* 0x0000003f3f3ff290 */ /* 0x000fe4000fffe03f */
[----:B------:R-:W-:Y:S05]  /*15a70*/  @P0 IMAD.HI.U32 R4, R0, c[0x0][0x330], RZ ;  /* 0x0000cc0000040a27 */ /* 0x000fea00078e00ff */
[----:B------:R-:W-:Y:S02]  /*15a80*/  @P0 SHF.R.U32.HI R0, RZ, c[0x0][0x334], R4 ;  /* 0x0000cd00ff000a19 */ /* 0x000fe40000011604 */
.L_x_2388:
[----:B------:R-:W-:Y:S05]  /*15a90*/  BSYNC B0 ;  /* 0x0000000000007941 */ /* 0x000fea0003800000 */
.L_x_2386:
[----:B------:R-:W-:Y:S04]  /*15aa0*/  IMAD R0, R0, c[0x0][0x32c], -R166 ;  /* 0x0000cb0000007a24 */ /* 0x000fe800078e0aa6 */
[----:B------:R-:W-:Y:S05]  /*15ab0*/  IMAD.IADD R0, R0, 0x1, -R214 ;  /* 0x0000000100007824 */ /* 0x000fea00078e0ad6 */
[----:B------:R-:W-:Y:S02]  /*15ac0*/  IMNMX R2, R2, R0, !PT ;  /* 0x0000000002027217 */ /* 0x000fe40007800200 */
[----:B------:R-:W-:Y:S04]  /*15ad0*/  IADD3 R0, R0, c[0x0][0x32c], RZ ;  /* 0x0000cb0000007a10 */ /* 0x000fe80007ffe0ff */
[----:B------:R-:W-:Y:S02]  /*15ae0*/  IMNMX R3, R3, R0, PT ;  /* 0x0000000003037217 */ /* 0x000fe40003800200 */
.L_x_2385:
        /* <DEDUP_REMOVED lines=45> */
[--C-:B------:R-:W-:Y:S01]  /*15dc0*/  FFMA.FTZ R7, R7, c[0x0][0x2d0], -R4.reuse ;  /* 0x0000b40007077a23 */ /* 0x100fe20000010804 */
[----:B------:R-:W-:Y:S01]  /*15dd0*/  MUFU.EX2 R12, R24 ;  /* 0x00000018000c7308 */ /* 0x000fe20000000800 */
[----:B------:R-:W-:Y:S01]  /*15de0*/  FFMA.FTZ R195, R8, c[0x0][0x2d0], -R4 ;  /* 0x0000b40008c37a23 */ /* 0x000fe20000010804 */
[----:B------:R-:W-:Y:S01]  /*15df0*/  FSEL R4, R172, -INF , !P0 ;  /* 0xff800000ac047808 */ /* 0x000fe20004000000 */
[----:B------:R-:W-:Y:S01]  /*15e00*/  FMUL.FTZ R0, R0, c[0x0][0x2d0] ;  /* 0x0000b40000007a20 */ /* 0x000fe20000410000 */
[C---:B------:R-:W-:Y:S04]  /*15e10*/  ISETP.GT.AND P0, PT, R2.reuse, 0x1, P3 ;  /* 0x000000010200780c */ /* 0x040fe80001f04270 */
[----:B------:R-:W-:Y:S02]  /*15e20*/  ISETP.LT.OR P0, PT, R3, 0x2, P0 ;  /* 0x000000020300780c */ /* 0x000fe40000701670 */
[----:B------:R-:W1:Y:S02]  /*15e30*/  MUFU.EX2 R0, R0 ;  /* 0x0000000000007308 */ /* 0x000e640000000800 */
[----:B------:R-:W-:Y:S02]  /*15e40*/  FSEL R5, R171, -INF , !P0 ;  /* 0xff800000ab057808 */ /* 0x000fe40004000000 */
[----:B------:R-:W-:Y:S04]  /*15e50*/  ISETP.GT.AND P0, PT, R2, 0x8, P3 ;  /* 0x000000080200780c */ /* 0x000fe80001f04270 */
[C---:B------:R-:W-:Y:S02]  /*15e60*/  ISETP.LT.OR P0, PT, R3.reuse, 0x9, P0 ;  /* 0x000000090300780c */ /* 0x040fe40000701670 */
[----:B------:R-:W2:Y:S02]  /*15e70*/  MUFU.EX2 R7, R7 ;  /* 0x0000000700077308 */ /* 0x000ea40000000800 */
[----:B------:R-:W-:Y:S02]  /*15e80*/  FSEL R104, R170, -INF , !P0 ;  /* 0xff800000aa687808 */ /* 0x000fe40004000000 */
[C---:B------:R-:W-:Y:S04]  /*15e90*/  ISETP.GT.AND P0, PT, R2.reuse, 0x9, P3 ;  /* 0x000000090200780c */ /* 0x040fe80001f04270 */
[----:B------:R-:W-:Y:S04]  /*15ea0*/  ISETP.LT.OR P0, PT, R3, 0xa, P0 ;  /* 0x0000000a0300780c */ /* 0x000fe80000701670 */
[----:B------:R-:W-:Y:S02]  /*15eb0*/  FSEL R153, R169, -INF , !P0 ;  /* 0xff800000a9997808 */ /* 0x000fe40004000000 */
[----:B------:R-:W-:Y:S01]  /*15ec0*/  ISETP.GT.AND P0, PT, R2, 0x10, P3 ;  /* 0x000000100200780c */ /* 0x000fe20001f04270 */
[C---:B-1----:R-:W-:Y:S02]  /*15ed0*/  FMUL.FTZ R21, R0.reuse, R125 ;  /* 0x0000007d00157220 */ /* 0x042fe40000410000 */
        /* <DEDUP_REMOVED lines=120> */
[----:B------:R-:W-:Y:S01]  /*16660*/  FMUL.FTZ R5, R0, R137 ;  /* 0x0000008900057220 */ /* 0x000fe20000410000 */
[----:B------:R-:W-:Y:S01]  /*16670*/  IADD3 R0, R187, R177, RZ ;  /* 0x000000b1bb007210 */ /* 0x000fe20007ffe0ff */
[----:B------:R-:W-:Y:S05]  /*16680*/  FFMA.FTZ R113, R161, c[0x0][0x2d0], -R105 ;  /* 0x0000b400a1717a23 */ /* 0x000fea0000010869 */
[----:B------:R-:W2:Y:S10]  /*16690*/  MUFU.EX2 R3, R3 ;  /* 0x0000000300037308 */ /* 0x000eb40000000800 */
[----:B------:R3:W-:Y:S01]  /*166a0*/  MUFU.EX2 R125, R6 ;  /* 0x00000006007d7308 */ /* 0x0007e20000000800 */
[C---:B-1----:R-:W-:Y:S02]  /*166b0*/  FMUL.FTZ R14, R2.reuse, R134 ;  /* 0x00000086020e7220 */ /* 0x042fe40000410000 */
[C---:B------:R-:W-:Y:S02]  /*166c0*/  FMUL.FTZ R15, R2.reuse, R135 ;  /* 0x00000087020f7220 */ /* 0x040fe40000410000 */
[C---:B------:R-:W-:Y:S01]  /*166d0*/  FMUL.FTZ R38, R2.reuse, R110 ;  /* 0x0000006e02267220 */ /* 0x040fe20000410000 */
[----:B------:R-:W-:Y:S01]  /*166e0*/  LDSM.16.MT88.4 R132, [R0+0x1800] ;  /* 0x001800000084783b */ /* 0x000fe20000004200 */
[C---:B------:R-:W-:Y:S03]  /*166f0*/  FMUL.FTZ R39, R2.reuse, R111 ;  /* 0x0000006f02277220 */ /* 0x040fe60000410000 */
[----:B------:R-:W-:Y:S01]  /*16700*/  MUFU.EX2 R136, R176 ;  /* 0x000000b000887308 */ /* 0x000fe20000000800 */
[C---:B------:R-:W-:Y:S02]  /*16710*/  FMUL.FTZ R7, R2.reuse, R139 ;  /* 0x0000008b02077220 */ /* 0x040fe40000410000 */
[C---:B------:R-:W-:Y:S02]  /*16720*/  FMUL.FTZ R18, R2.reuse, R130 ;  /* 0x0000008202127220 */ /* 0x040fe40000410000 */
[C---:B------:R-:W-:Y:S01]  /*16730*/  FMUL.FTZ R19, R2.reuse, R131 ;  /* 0x0000008302137220 */ /* 0x040fe20000410000 */
[----:B------:R-:W1:Y:S01]  /*16740*/  LDSM.16.MT88.4 R108, [R0] ;  /* 0x00000000006c783b */ /* 0x000e620000004200 */
[C---:B------:R-:W-:Y:S02]  /*16750*/  FMUL.FTZ R22, R2.reuse, R126 ;  /* 0x0000007e02167220 */ /* 0x040fe40000410000 */
[C---:B------:R-:W-:Y:S01]  /*16760*/  FMUL.FTZ R23, R2.reuse, R127 ;  /* 0x0000007f02177220 */ /* 0x040fe20000410000 */
[----:B------:R-:W-:Y:S01]  /*16770*/  MUFU.EX2 R126, R113 ;  /* 0x00000071007e7308 */ /* 0x000fe20000000800 */
[C---:B------:R-:W-:Y:S02]  /*16780*/  FMUL.FTZ R26, R2.reuse, R122 ;  /* 0x0000007a021a7220 */ /* 0x040fe40000410000 */
[C---:B---3--:R-:W-:Y:S02]  /*16790*/  FMUL.FTZ R6, R2.reuse, R138 ;  /* 0x0000008a02067220 */ /* 0x048fe40000410000 */
[C---:B------:R-:W-:Y:S02]  /*167a0*/  FMUL.FTZ R27, R2.reuse, R123 ;  /* 0x0000007b021b7220 */ /* 0x040fe40000410000 */
[C---:B------:R-:W-:Y:S02]  /*167b0*/  FMUL.FTZ R30, R2.reuse, R118 ;  /* 0x00000076021e7220 */ /* 0x040fe40000410000 */
[C---:B------:R-:W-:Y:S01]  /*167c0*/  FMUL.FTZ R31, R2.reuse, R119 ;  /* 0x00000077021f7220 */ /* 0x040fe20000410000 */
[----:B------:R-:W-:Y:S01]  /*167d0*/  MUFU.EX2 R130, R174 ;  /* 0x000000ae00827308 */ /* 0x000fe20000000800 */
[C---:B--2---:R-:W-:Y:S02]  /*167e0*/  FFMA.FTZ R119, R2.reuse, R204, R3 ;  /* 0x000000cc02777223 */ /* 0x044fe40000010003 */
[C---:B------:R-:W-:Y:S02]  /*167f0*/  FMUL.FTZ R34, R2.reuse, R114 ;  /* 0x0000007202227220 */ /* 0x040fe40000410000 */
        /* <DEDUP_REMOVED lines=36> */
[----:B------:R-:W-:Y:S10]  /*16a40*/  MUFU.EX2 R104, R164 ;  /* 0x000000a400687308 */ /* 0x000ff40000000800 */
[----:B------:R2:W-:Y:S10]  /*16a50*/  MUFU.EX2 R118, R2 ;  /* 0x0000000200767308 */ /* 0x0005f40000000800 */
[----:B------:R-:W-:Y:S01]  /*16a60*/  MUFU.EX2 R164, R197 ;  /* 0x000000c500a47308 */ /* 0x000fe20000000800 */
[--C-:B--2---:R-:W-:Y:S01]  /*16a70*/  FFMA.FTZ R2, R153, c[0x0][0x2d0], -R105.reuse ;  /* 0x0000b40099027a23 */ /* 0x104fe20000010869 */
[----:B------:R-:W-:Y:S08]  /*16a80*/  F2FP.PACK_AB R153, R125, R3 ;  /* 0x000000037d99723e */ /* 0x000ff000000000ff */
[----:B------:R-:W2:Y:S10]  /*16a90*/  MUFU.EX2 R3, R165 ;  /* 0x000000a500037308 */ /* 0x000eb40000000800 */
[----:B------:R-:W3:Y:S10]  /*16aa0*/  MUFU.EX2 R117, R2 ;  /* 0x0000000200757308 */ /* 0x000ef40000000800 */
[----:B------:R-:W4:Y:S01]  /*16ab0*/  MUFU.EX2 R165, R195 ;  /* 0x000000c300a57308 */ /* 0x000f220000000800 */
[C---:B--2---:R-:W-:Y:S02]  /*16ac0*/  F2FP.PACK_AB R112, R104.reuse, R3 ;  /* 0x000000036870723e */ /* 0x044fe400000000ff */
[----:B---3--:R-:W-:Y:S01]  /*16ad0*/  F2FP.PACK_AB R155, R117, R118 ;  /* 0x00000076759b723e */ /* 0x008fe200000000ff */
[----:B------:R-:W-:Y:S04]  /*16ae0*/  FADD.FTZ R2, R3, R156 ;  /* 0x0000009c03027221 */ /* 0x000fe80000010000 */
[----:B------:R-:W-:Y:S01]  /*16af0*/  FADD.FTZ R127, R104, R2 ;  /* 0x00000002687f7221 */ /* 0x000fe20000010000 */
[C---:B------:R-:W-:Y:S01]  /*16b00*/  IADD3 R2, R185.reuse, R0, RZ ;  /* 0x00000000b9027210 */ /* 0x040fe20007ffe0ff */
[C---:B-1----:R-:W-:Y:S05]  /*16b10*/  HMMA.16816.F32 R4, R152.reuse, R108, R4 ;  /* 0x0000006c9804723c */ /* 0x042fea0000001804 */
        /* <DEDUP_REMOVED lines=167> */
[----:B------:R5:W-:Y:S07]  /*17590*/  LDSM.16.MT88.4 R20, [R2+0x5800] ;  /* 0x005800000214783b */ /* 0x000bee0000004200 */
[C---:B-1----:R-:W-:Y:S01]  /*175a0*/  HMMA.16816.F32 R120, R152.reuse, R112, R24 ;  /* 0x000000709878723c */ /* 0x042fe20000001818 */
[----:B------:R-:W-:Y:S07]  /*175b0*/  LDSM.16.MT88.4 R24, [R104+0x5800] ;  /* 0x005800006818783b */ /* 0x000fee0000004200 */
[C---:B------:R-:W-:Y:S08]  /*175c0*/  HMMA.16816.F32 R116, R152.reuse, R114, R28 ;  /* 0x000000729874723c */ /* 0x040ff0000000181c */
[C---:B------:R-:W-:Y:S04]  /*175d0*/  HMMA.16816.F32 R112, R152.reuse, R108, R32 ;  /* 0x0000006c9870723c */ /* 0x040fe80000001820 */
[----:B-----5:R-:W-:Y:S04]  /*175e0*/  FADD.FTZ R2, R175, R160 ;  /* 0x000000a0af027221 */ /* 0x020fe80000010000 */
[C---:B------:R-:W-:Y:S04]  /*175f0*/  HMMA.16816.F32 R108, R152.reuse, R110, R36 ;  /* 0x0000006e986c723c */ /* 0x040fe80000001824 */
[----:B------:R-:W-:Y:S04]  /*17600*/  FADD.FTZ R2, R162, R2 ;  /* 0x00000002a2027221 */ /* 0x000fe80000010000 */
[C---:B--2---:R-:W-:Y:S04]  /*17610*/  HMMA.16816.F32 R40, R152.reuse, R4, R40 ;  /* 0x000000049828723c */ /* 0x044fe80000001828 */
[----:B------:R-:W-:Y:S04]  /*17620*/  FADD.FTZ R2, R163, R2 ;  /* 0x00000002a3027221 */ /* 0x000fe80000010000 */
[C---:B------:R-:W-:Y:S01]  /*17630*/  HMMA.16816.F32 R44, R152.reuse, R6, R44 ;  /* 0x00000006982c723c */ /* 0x040fe2000000182c */
[----:B------:R-:W1:Y:S07]  /*17640*/  LDSM.16.MT88.4 R4, [R3+0x3800] ;  /* 0x003800000304783b */ /* 0x000e6e0000004200 */
        /* <DEDUP_REMOVED lines=27> */
[----:B------:R-:W-:Y:S01]  /*17800*/  IMAD.MOV.U32 R177, RZ, RZ, c[0x0][0x2b8] ;  /* 0x0000ae00ffb17624 */ /* 0x000fe200078e00ff */
[----:B------:R-:W-:Y:S01]  /*17810*/  SHF.L.U64.HI R20, R196, 0x1, R212 ;  /* 0x00000001c4147819 */ /* 0x000fe200000102d4 */
        /* <DEDUP_REMOVED lines=8> */
[----:B------:R-:W-:Y:S01]  /*178a0*/  IMAD.SHL.U32 R16, R200, 0x2, RZ ;  /* 0x00000002c8107824 */ /* 0x000fe200078e00ff */
[----:B------:R-:W-:Y:S02]  /*178b0*/  IADD3 R2, R2, -0x80, RZ ;  /* 0xffffff8002027810 */ /* 0x000fe40007ffe0ff */
[----:B------:R-:W-:Y:S03]  /*178c0*/  SHF.L.U64.HI R17, R200, 0x1, R201 ;  /* 0x00000001c8117819 */ /* 0x000fe600000102c9 */
        /* <DEDUP_REMOVED lines=25> */
.L_x_2514:
[----:B------:R-:W-:-:S05]  /*17a60*/  BRA.DIV ~URZ, `(.L_x_2392) ;  /* 0x0000e0d27f007947 */ /* 0x000fca000b800000 */
[----:B------:R-:W3:Y:S01]  /*17a70*/  SHFL.IDX PT, R2, R12, RZ, 0x181f ;  /* 0x00181fff0c027589 */ /* 0x000ee200000e0000 */
[C---:B------:R-:W-:Y:S01]  /*17a80*/  LOP3.LUT P4, RZ, R205.reuse, 0x4, RZ, 0xc0, !PT ;  /* 0x00000004cdff7812 */ /* 0x040fe2000788c0ff */
[----:B------:R-:W-:Y:S01]  /*17a90*/  IMAD R0, R194, 0x6000, R11 ;  /* 0x00006000c2007824 */ /* 0x000fe200078e020b */
[----:B------:R-:W-:Y:S04]  /*17aa0*/  LOP3.LUT P3, RZ, R205, 0x2, RZ, 0xc0, !PT ;  /* 0x00000002cdff7812 */ /* 0x000fe8000786c0ff */
        /* <DEDUP_REMOVED lines=10> */
[----:B------:R-:W-:Y:S01]  /*17b50*/  IMAD.X R3, R4, 0x1, R20, P0 ;  /* 0x0000000104037824 */ /* 0x000fe200000e0614 */
[----:B------:R-:W-:Y:S02]  /*17b60*/  ISETP.GE.AND P0, PT, R196, c[0x0][0x1d4], PT ;  /* 0x00007500c4007a0c */ /* 0x000fe40003f06270 */
[----:B------:R3:W4:Y:S02]  /*17b70*/  SHFL.IDX PT, R4, R5, 0x1, 0x181f ;  /* 0x00381f0005047f89 */ /* 0x00072400000e0000 */
[----:B------:R-:W-:Y:S09]  /*17b80*/  SEL R14, RZ, 0x10, P0 ;  /* 0x00000010ff0e7807 */ /* 0x000ff20000000000 */
[----:B------:R5:W-:Y:S01]  /*17b90*/  LDGSTS.E.BYPASS.LTC128B.128 [R0+0x4000], [R2.64], !P0 ;  /* 0x0400000002007fae */ /* 0x000be2000c101d4c */
[----:B-1-3--:R-:W-:Y:S03]  /*17ba0*/  SEL R5, RZ, 0x10, P4 ;  /* 0x00000010ff057807 */ /* 0x00afe60002000000 */
[----:B-----5:R2:W1:Y:S04]  /*17bb0*/  SHFL.IDX PT, R2, R12, 0x1, 0x181f ;  /* 0x00381f000c027f89 */ /* 0x02046800000e0000 */
.L_x_2515:
[----:B----4-:R-:W-:Y:S02]  /*17bc0*/  IADD3 R3, -R15, 0x10, RZ ;  /* 0x000000100f037810 */ /* 0x010fe40007ffe1ff */
[----:B------:R-:W-:Y:S02]  /*17bd0*/  ISETP.NE.U32.AND P6, PT, R5, RZ, PT ;  /* 0x000000ff0500720c */ /* 0x000fe40003fc5070 */
[----:B------:R-:W-:Y:S04]  /*17be0*/  LOP3.LUT R3, R3, 0xf, RZ, 0xc0, !PT ;  /* 0x0000000f03037812 */ /* 0x000fe800078ec0ff */
[----:B-12---:R-:W-:Y:S02]  /*17bf0*/  IADD3 R6, P3, P0, R3, R2, R13 ;  /* 0x0000000203067210 */ /* 0x006fe4000787e00d */
[----:B------:R-:W-:Y:S02]  /*17c00*/  IADD3 R3, -R5, 0x10, RZ ;  /* 0x0000001005037810 */ /* 0x000fe40007ffe1ff */
[----:B------:R-:W-:Y:S02]  /*17c10*/  IADD3.X R7, RZ, R4, R18, P3, P0 ;  /* 0x00000004ff077210 */ /* 0x000fe40001fe0412 */
[----:B------:R-:W-:Y:S04]  /*17c20*/  LOP3.LUT R3, R3, 0xf, RZ, 0xc0, !PT ;  /* 0x0000000f03037812 */ /* 0x000fe800078ec0ff */
[----:B------:R-:W-:Y:S02]  /*17c30*/  IADD3 R12, P5, P4, R3, R2, R16 ;  /* 0x00000002030c7210 */ /* 0x000fe40007cbe010 */
[C---:B------:R-:W-:Y:S02]  /*17c40*/  IADD3 R3, -R14.reuse, 0x10, RZ ;  /* 0x000000100e037810 */ /* 0x040fe40007ffe1ff */
[----:B------:R-:W-:Y:S02]  /*17c50*/  IADD3.X R13, RZ, R4, R17, P5, P4 ;  /* 0x00000004ff0d7210 */ /* 0x000fe40002fe8411 */
        /* <DEDUP_REMOVED lines=13> */
.L_x_2390:
[----:B------:R-:W-:Y:S05]  /*17d30*/  BSYNC B0 ;  /* 0x0000000000007941 */ /* 0x000fea0003800000 */
.L_x_2389:
[C---:B-1----:R-:W-:Y:S01]  /*17d40*/  IADD3 R0, R179.reuse, 0x1, RZ ;  /* 0x00000001b3007810 */ /* 0x042fe20007ffe0ff */
[----:B------:R-:W0:Y:S01]  /*17d50*/  LDGDEPBAR ;  /* 0x00000000000079af */ /* 0x000e220000000000 */
[----:B------:R-:W-:Y:S01]  /*17d60*/  ISETP.GE.AND P0, PT, R179, 0x1, PT ;  /* 0x00000001b300780c */ /* 0x000fe20003f06270 */
[----:B------:R-:W-:Y:S01]  /*17d70*/  IMAD.MOV.U32 R105, RZ, RZ, R8 ;  /* 0x000000ffff697224 */ /* 0x000fe200078e0008 */
[C---:B------:R-:W-:Y:S01]  /*17d80*/  IADD3 R189, R191.reuse, -0x1, RZ ;  /* 0xffffffffbfbd7810 */ /* 0x040fe20007ffe0ff */
[----:B------:R-:W-:Y:S01]  /*17d90*/  IMAD.MOV.U32 R104, RZ, RZ, R9 ;  /* 0x000000ffff687224 */ /* 0x000fe200078e0009 */
[----:B------:R-:W-:Y:S02]  /*17da0*/  SEL R179, R0, RZ, !P0 ;  /* 0x000000ff00b37207 */ /* 0x000fe40004000000 */
[----:B------:R-:W-:Y:S01]  /*17db0*/  ISETP.GT.AND P0, PT, R191, R215, PT ;  /* 0x000000d7bf00720c */ /* 0x000fe20003f04270 */
[----:B------:R-:W-:Y:S11]  /*17dc0*/  IMAD.MOV.U32 R191, RZ, RZ, R189 ;  /* 0x000000ffffbf7224 */ /* 0x000ff600078e00bd */
[----:B------:R-:W-:Y:S01]  /*17dd0*/  @!UPT UIADD3 URZ, URZ, URZ, URZ ;  /* 0x0000003f3f3ff290 */ /* 0x000fe2000fffe03f */
[----:B------:R-:W-:-:S05]  /*17de0*/  @P0 BRA `(.L_x_2393) ;  /* 0xffffc28000000947 */ /* 0x000fca000383ffff */
.L_x_2376:
[----:B------:R-:W-:Y:S02]  /*17df0*/  IMAD.MOV.U32 R0, RZ, RZ, c[0x0][0x2c4] ;  /* 0x0000b100ff007624 */ /* 0x000fe400078e00ff */
        /* <DEDUP_REMOVED lines=19> */
.L_x_2396:
[----:B------:R-:W-:-:S04]  /*17f30*/  MOV R3, c[0x0][0x32c] ;  /* 0x0000cb0000037a02 */ /* 0x000fc80000000f00 */
[----:B------:R-:W-:-:S13]  /*17f40*/  ISETP.NE.AND P0, PT, R3, 0x1, PT ;  /* 0x000000010300780c */ /* 0x000fda0003f05270 */
[----:B------:R-:W-:-:S05]  /*17f50*/  @P0 IMAD.HI.U32 R3, R0, c[0x0][0x330], RZ ;  /* 0x0000cc0000030a27 */ /* 0x000fca00078e00ff */
[----:B------:R-:W-:Y:S02]  /*17f60*/  @P0 SHF.R.U32.HI R0, RZ, c[0x0][0x334], R3 ;  /* 0x0000cd00ff000a19 */ /* 0x000fe40000011603 */
.L_x_2397:
[----:B------:R-:W-:Y:S05]  /*17f70*/  BSYNC B0 ;  /* 0x0000000000007941 */ /* 0x000fea0003800000 */
.L_x_2395:
[----:B------:R-:W-:-:S05]  /*17f80*/  IMAD R0, R0, c[0x0][0x32c], RZ ;  /* 0x0000cb0000007a24 */ /* 0x000fca00078e02ff */
[----:B------:R-:W-:-:S04]  /*17f90*/  IMNMX R2, R2, R0, !PT ;  /* 0x0000000002027217 */ /* 0x000fc80007800200 */
.L_x_2394:
        /* <DEDUP_REMOVED lines=11> */
.L_x_2408:
        /* <DEDUP_REMOVED lines=43> */
.L_x_2516:
        /* <DEDUP_REMOVED lines=17> */
[----:B------:R5:W4:Y:S11]  /*18410*/  SHFL.IDX PT, R5, R9, 0x1, 0x181f ;  /* 0x00381f0009057f89 */ /* 0x000b3600000e0000 */
[----:B------:R2:W-:Y:S01]  /*18420*/  LDGSTS.E.BYPASS.LTC128B.128 [R4+0x4000], [R2.64], !P0 ;  /* 0x0400000002047fae */ /* 0x0005e2000c101d4c */
[----:B---3--:R-:W-:Y:S02]  /*18430*/  SEL R6, RZ, 0x10, P3 ;  /* 0x00000010ff067807 */ /* 0x008fe40001800000 */
[----:B----45:R-:W-:Y:S01]  /*18440*/  SEL R9, RZ, 0x10, P0 ;  /* 0x00000010ff097807 */ /* 0x030fe20000000000 */
[----:B--2---:R2:W3:Y:S04]  /*18450*/  SHFL.IDX PT, R2, R16, 0x1, 0x181f ;  /* 0x00381f0010027f89 */ /* 0x0044e800000e0000 */
.L_x_2517:
[C---:B------:R-:W-:Y:S02]  /*18460*/  IADD3 R3, -R6.reuse, 0x10, RZ ;  /* 0x0000001006037810 */ /* 0x040fe40007ffe1ff */
[----:B------:R-:W-:Y:S02]  /*18470*/  ISETP.NE.U32.AND P3, PT, R6, RZ, PT ;  /* 0x000000ff0600720c */ /* 0x000fe40003f65070 */
[----:B------:R-:W-:Y:S04]  /*18480*/  LOP3.LUT R3, R3, 0xf, RZ, 0xc0, !PT ;  /* 0x0000000f03037812 */ /* 0x000fe800078ec0ff */
[-C--:B--23--:R-:W-:Y:S02]  /*18490*/  IADD3 R16, P1, P0, R3, R2.reuse, R17 ;  /* 0x0000000203107210 */ /* 0x08cfe4000783e011 */
        /* <DEDUP_REMOVED lines=17> */
.L_x_2400:
[----:B------:R-:W-:Y:S05]  /*185b0*/  BSYNC B0 ;  /* 0x0000000000007941 */ /* 0x000fea0003800000 */
.L_x_2399:
        /* <DEDUP_REMOVED lines=155> */
[----:B------:R2:W-:Y:S10]  /*18f70*/  MUFU.TANH R158, R9 ;  /* 0x00000009009e7308 */ /* 0x0005f40000002400 */
[----:B------:R-:W-:Y:S01]  /*18f80*/  MUFU.TANH R168, R8 ;  /* 0x0000000800a87308 */ /* 0x000fe20000002400 */
[----:B-1----:R-:W-:Y:S09]  /*18f90*/  FMUL.FTZ R2, R6, c[0x0][0x320] ;  /* 0x0000c80006027a20 */ /* 0x002ff20000410000 */
[----:B------:R1:W3:Y:S01]  /*18fa0*/  MUFU.TANH R170, R2 ;  /* 0x0000000200aa7308 */ /* 0x0002e20000002400 */
[----:B--2---:R-:W-:Y:S09]  /*18fb0*/  FMUL.FTZ R9, R20, c[0x0][0x320] ;  /* 0x0000c80014097a20 */ /* 0x004ff20000410000 */
[----:B------:R-:W-:Y:S01]  /*18fc0*/  MUFU.TANH R152, R9 ;  /* 0x0000000900987308 */ /* 0x000fe20000002400 */
[----:B-1----:R-:W-:Y:S09]  /*18fd0*/  FMUL.FTZ R2, R5, c[0x0][0x320] ;  /* 0x0000c80005027a20 */ /* 0x002ff20000410000 */
[----:B------:R1:W-:Y:S02]  /*18fe0*/  MUFU.TANH R163, R2 ;  /* 0x0000000200a37308 */ /* 0x0003e40000002400 */
[----:B-1----:R-:W-:Y:S02]  /*18ff0*/  FMUL.FTZ R2, R7, c[0x0][0x320] ;  /* 0x0000c80007027a20 */ /* 0x002fe40000410000 */
[----:B------:R-:W1:Y:S06]  /*19000*/  LDSM.16.M88.4 R4, [R3+0x5000] ;  /* 0x005000000304783b */ /* 0x000e6c0000000200 */
[----:B------:R2:W4:Y:S02]  /*19010*/  MUFU.TANH R171, R2 ;  /* 0x0000000200ab7308 */ /* 0x0005240000002400 */
[----:B--2---:R-:W-:Y:S08]  /*19020*/  FMUL.FTZ R2, R12, c[0x0][0x320] ;  /* 0x0000c8000c027a20 */ /* 0x004ff00000410000 */
[----:B------:R2:W-:Y:S01]  /*19030*/  MUFU.TANH R162, R2 ;  /* 0x0000000200a27308 */ /* 0x0005e20000002400 */
[C---:B-1----:R-:W-:Y:S07]  /*19040*/  HMMA.16816.F32 R24, R164.reuse, R4, R24 ;  /* 0x00000004a418723c */ /* 0x042fee0000001818 */
[----:B------:R-:W-:Y:S01]  /*19050*/  FMUL.FTZ R4, R22, c[0x0][0x320] ;  /* 0x0000c80016047a20 */ /* 0x000fe20000410000 */
[C---:B------:R-:W-:Y:S03]  /*19060*/  HMMA.16816.F32 R28, R164.reuse, R6, R28 ;  /* 0x00000006a41c723c */ /* 0x040fe6000000181c */
[----:B------:R-:W-:Y:S01]  /*19070*/  MUFU.TANH R157, R4 ;  /* 0x00000004009d7308 */ /* 0x000fe20000002400 */
[----:B------:R-:W-:Y:S02]  /*19080*/  FMUL.FTZ R5, R21, c[0x0][0x320] ;  /* 0x0000c80015057a20 */ /* 0x000fe40000410000 */
[----:B--2---:R-:W-:Y:S02]  /*19090*/  FMUL.FTZ R2, R14, c[0x0][0x320] ;  /* 0x0000c8000e027a20 */ /* 0x004fe40000410000 */
[----:B------:R1:W2:Y:S05]  /*190a0*/  LDSM.16.M88.4 R12, [R3+0x5800] ;  /* 0x00580000030c783b */ /* 0x0002aa0000000200 */
[----:B------:R5:W2:Y:S10]  /*190b0*/  MUFU.TANH R169, R2 ;  /* 0x0000000200a97308 */ /* 0x000ab40000002400 */
[----:B------:R-:W-:Y:S01]  /*190c0*/  MUFU.TANH R105, R5 ;  /* 0x0000000500697308 */ /* 0x000fe20000002400 */
[----:B-1----:R-:W-:Y:S02]  /*190d0*/  FMUL.FTZ R3, R29, c[0x0][0x320] ;  /* 0x0000c8001d037a20 */ /* 0x002fe40000410000 */
[----:B-----5:R-:W-:Y:S07]  /*190e0*/  FMUL.FTZ R2, R16, c[0x0][0x320] ;  /* 0x0000c80010027a20 */ /* 0x020fee0000410000 */
[----:B------:R1:W-:Y:S01]  /*190f0*/  MUFU.TANH R155, R2 ;  /* 0x00000002009b7308 */ /* 0x0003e20000002400 */
[C---:B--2---:R-:W-:Y:S08]  /*19100*/  HMMA.16816.F32 R32, R164.reuse, R12, R32 ;  /* 0x0000000ca420723c */ /* 0x044ff00000001820 */
[----:B------:R-:W-:Y:S04]  /*19110*/  HMMA.16816.F32 R36, R164, R14, R36 ;  /* 0x0000000ea424723c */ /* 0x000fe80000001824 */
[----:B-1----:R-:W-:Y:S04]  /*19120*/  FMUL.FTZ R2, R18, c[0x0][0x320] ;  /* 0x0000c80012027a20 */ /* 0x002fe80000410000 */
[----:B------:R1:W2:Y:S08]  /*19130*/  MUFU.TANH R161, R2 ;  /* 0x0000000200a17308 */ /* 0x0002b00000002400 */
[----:B------:R-:W-:Y:S04]  /*19140*/  FMUL.FTZ R4, R35, c[0x0][0x320] ;  /* 0x0000c80023047a20 */ /* 0x000fe80000410000 */
[----:B------:R5:W-:Y:S04]  /*19150*/  MUFU.TANH R15, R4 ;  /* 0x00000004000f7308 */ /* 0x000be80000002400 */
[----:B------:R-:W-:Y:S02]  /*19160*/  FMUL.FTZ R7, R36, c[0x0][0x320] ;  /* 0x0000c80024077a20 */ /* 0x000fe40000410000 */
[----:B------:R-:W-:Y:S04]  /*19170*/  FMUL.FTZ R6, R37, c[0x0][0x320] ;  /* 0x0000c80025067a20 */ /* 0x000fe80000410000 */
[----:B------:R-:W-:Y:S01]  /*19180*/  MUFU.TANH R7, R7 ;  /* 0x0000000700077308 */ /* 0x000fe20000002400 */
[----:B-1----:R-:W-:Y:S09]  /*19190*/  FMUL.FTZ R2, R17, c[0x0][0x320] ;  /* 0x0000c80011027a20 */ /* 0x002ff20000410000 */
[----:B------:R1:W-:Y:S01]  /*191a0*/  MUFU.TANH R154, R2 ;  /* 0x00000002009a7308 */ /* 0x0003e20000002400 */
[----:B-----5:R-:W-:Y:S09]  /*191b0*/  FMUL.FTZ R4, R38, c[0x0][0x320] ;  /* 0x0000c80026047a20 */ /* 0x020ff20000410000 */
[----:B------:R3:W-:Y:S10]  /*191c0*/  MUFU.TANH R17, R3 ;  /* 0x0000000300117308 */ /* 0x0007f40000002400 */
[----:B------:R5:W-:Y:S01]  /*191d0*/  MUFU.TANH R14, R4 ;  /* 0x00000004000e7308 */ /* 0x000be20000002400 */
[----:B-1----:R-:W-:Y:S09]  /*191e0*/  FMUL.FTZ R2, R19, c[0x0][0x320] ;  /* 0x0000c80013027a20 */ /* 0x002ff20000410000 */
[----:B------:R1:W1:Y:S01]  /*191f0*/  MUFU.TANH R160, R2 ;  /* 0x0000000200a07308 */ /* 0x0002620000002400 */
[----:B---3--:R-:W-:Y:S04]  /*19200*/  FMNMX.FTZ R3, R170, R104, !PT ;  /* 0x00000068aa037209 */ /* 0x008fe80007810000 */
[----:B----4-:R-:W-:Y:S05]  /*19210*/  FMNMX.FTZ R3, R171, R3, !PT ;  /* 0x00000003ab037209 */ /* 0x010fea0007810000 */
[----:B------:R-:W-:Y:S01]  /*19220*/  MUFU.TANH R6, R6 ;  /* 0x0000000600067308 */ /* 0x000fe20000002400 */
[----:B------:R-:W-:Y:S01]  /*19230*/  FMNMX.FTZ R3, R169, R3, !PT ;  /* 0x00000003a9037209 */ /* 0x000fe20007810000 */
[----:B-----5:R-:W-:Y:S03]  /*19240*/  FMUL.FTZ R4, R39, c[0x0][0x320] ;  /* 0x0000c80027047a20 */ /* 0x020fe60000410000 */
[----:B------:R-:W-:Y:S05]  /*19250*/  FMNMX.FTZ R3, R168, R3, !PT ;  /* 0x00000003a8037209 */ /* 0x000fea0007810000 */
[----:B------:R3:W-:Y:S01]  /*19260*/  MUFU.TANH R12, R4 ;  /* 0x00000004000c7308 */ /* 0x0007e20000002400 */
[----:B--2---:R-:W-:Y:S01]  /*19270*/  FMNMX.FTZ R3, R161, R3, !PT ;  /* 0x00000003a1037209 */ /* 0x004fe20007810000 */
[----:B-1----:R-:W-:Y:S03]  /*19280*/  FMUL.FTZ R2, R23, c[0x0][0x320] ;  /* 0x0000c80017027a20 */ /* 0x002fe60000410000 */
[----:B------:R-:W-:Y:S04]  /*19290*/  FMNMX.FTZ R3, R160, R3, !PT ;  /* 0x00000003a0037209 */ /* 0x000fe80007810000 */
[----:B------:R-:W-:Y:S01]  /*192a0*/  FMNMX.FTZ R3, R157, R3, !PT ;  /* 0x000000039d037209 */ /* 0x000fe20007810000 */
[----:B------:R1:W2:Y:S01]  /*192b0*/  MUFU.TANH R156, R2 ;  /* 0x00000002009c7308 */ /* 0x0002a20000002400 */
[----:B---3--:R-:W-:Y:S04]  /*192c0*/  IADD3 R4, R194, 0x1, RZ ;  /* 0x00000001c2047810 */ /* 0x008fe80007ffe0ff */
[----:B------:R-:W-:Y:S01]  /*192d0*/  SEL R194, R4, RZ, !P0 ;  /* 0x000000ff04c27207 */ /* 0x000fe20004000000 */
[----:B-1----:R-:W-:Y:S01]  /*192e0*/  FMUL.FTZ R2, R24, c[0x0][0x320] ;  /* 0x0000c80018027a20 */ /* 0x002fe20000410000 */
[----:B--2---:R-:W-:Y:S03]  /*192f0*/  FMNMX.FTZ R3, R156, R3, !PT ;  /* 0x000000039c037209 */ /* 0x004fe60007810000 */
        /* <DEDUP_REMOVED lines=45> */
.L_x_2518:
        /* <DEDUP_REMOVED lines=120> */
[----:B------:R-:W-:Y:S01]  /*19d50*/  FMUL.FTZ R24, R2, R120 ;  /* 0x0000007802187220 */ /* 0x000fe20000410000 */
[----:B------:R-:W-:Y:S01]  /*19d60*/  IADD3 R2, R187, R178, RZ ;  /* 0x000000b2bb027210 */ /* 0x000fe20007ffe0ff */
[----:B------:R-:W-:Y:S02]  /*19d70*/  FADD.FTZ R3, R22, R3 ;  /* 0x0000000316037221 */ /* 0x000fe40000010000 */
[C---:B---3--:R-:W-:Y:S01]  /*19d80*/  FMUL.FTZ R38, R0.reuse, R110 ;  /* 0x0000006e00267220 */ /* 0x048fe20000410000 */
[----:B------:R-:W2:Y:S01]  /*19d90*/  MUFU.EX2 R129, R7 ;  /* 0x0000000700817308 */ /* 0x000ea20000000800 */
        /* <DEDUP_REMOVED lines=13> */
[C---:B------:R-:W-:Y:S01]  /*19e70*/  FMUL.FTZ R23, R0.reuse, R127 ;  /* 0x0000007f00177220 */ /* 0x040fe20000410000 */
[----:B------:R-:W-:Y:S01]  /*19e80*/  MUFU.EX2 R120, R172 ;  /* 0x000000ac00787308 */ /* 0x000fe20000000800 */
[----:B------:R-:W-:Y:S01]  /*19e90*/  FMUL.FTZ R22, R0, R126 ;  /* 0x0000007e00167220 */ /* 0x000fe20000410000 */
[----:B--2---:R-:W-:Y:S01]  /*19ea0*/  F2FP.PACK_AB R155, R132, R129 ;  /* 0x00000081849b723e */ /* 0x004fe200000000ff */
[C---:B------:R-:W-:Y:S02]  /*19eb0*/  FMUL.FTZ R7, R0.reuse, R139 ;  /* 0x0000008b00077220 */ /* 0x040fe40000410000 */
[C---:B------:R-:W-:Y:S02]  /*19ec0*/  FMUL.FTZ R30, R0.reuse, R118 ;  /* 0x00000076001e7220 */ /* 0x040fe40000410000 */
[C---:B------:R-:W-:Y:S03]  /*19ed0*/  FMUL.FTZ R31, R0.reuse, R119 ;  /* 0x00000077001f7220 */ /* 0x040fe60000410000 */
[----:B------:R-:W-:Y:S01]  /*19ee0*/  MUFU.EX2 R126, R160 ;  /* 0x000000a0007e7308 */ /* 0x000fe20000000800 */
[----:B------:R-:W-:Y:S02]  /*19ef0*/  FADD.FTZ R124, R129, R124 ;  /* 0x0000007c817c7221 */ /* 0x000fe40000010000 */
        /* <DEDUP_REMOVED lines=14> */
[----:B------:R-:W-:Y:S01]  /*19fe0*/  MUFU.EX2 R162, R167 ;  /* 0x000000a700a27308 */ /* 0x000fe20000000800 */
[C---:B------:R-:W-:Y:S02]  /*19ff0*/  FMUL.FTZ R51, R0.reuse, R51 ;  /* 0x0000003300337220 */ /* 0x040fe40000410000 */
[C---:B------:R-:W-:Y:S01]  /*1a000*/  HMMA.16816.F32 R20, R152.reuse, R110, R20 ;  /* 0x0000006e9814723c */ /* 0x040fe20000001814 */
[----:B------:R-:W2:Y:S03]  /*1a010*/  LDSM.16.MT88.4 R108, [R104] ;  /* 0x00000000686c783b */ /* 0x000ea60000004200 */
[C---:B------:R-:W-:Y:S02]  /*1a020*/  FMUL.FTZ R54, R0.reuse, R54 ;  /* 0x0000003600367220 */ /* 0x040fe40000410000 */
[C---:B------:R-:W-:Y:S01]  /*1a030*/  FMUL.FTZ R55, R0.reuse, R55 ;  /* 0x0000003700377220 */ /* 0x040fe20000410000 */
[----:B------:R-:W-:Y:S01]  /*1a040*/  MUFU.EX2 R163, R166 ;  /* 0x000000a600a37308 */ /* 0x000fe20000000800 */
[----:B------:R-:W-:Y:S01]  /*1a050*/  FMUL.FTZ R58, R0, R58 ;  /* 0x0000003a003a7220 */ /* 0x000fe20000410000 */
[----:B-1----:R-:W-:Y:S03]  /*1a060*/  F2FP.PACK_AB R115, R164, R128 ;  /* 0x00000080a473723e */ /* 0x002fe600000000ff */
        /* <DEDUP_REMOVED lines=16> */
[C---:B------:R-:W-:Y:S01]  /*1a170*/  FMUL.FTZ R86, R0.reuse, R86 ;  /* 0x0000005600567220 */ /* 0x040fe20000410000 */
[C---:B--2---:R-:W-:Y:S03]  /*1a180*/  HMMA.16816.F32 R24, R152.reuse, R108, R24 ;  /* 0x0000006c9818723c */ /* 0x044fe60000001818 */
        /* <DEDUP_REMOVED lines=10> */
[C---:B------:R-:W-:Y:S02]  /*1a230*/  FMUL.FTZ R102, R0.reuse, R102 ;  /* 0x0000006600667220 */ /* 0x040fe40000410000 */
[----:B------:R-:W-:Y:S01]  /*1a240*/  FMUL.FTZ R103, R0, R103 ;  /* 0x0000006700677220 */ /* 0x000fe20000410000 */
[----:B------:R-:W-:Y:S01]  /*1a250*/  IADD3 R0, R185, R104, RZ ;  /* 0x00000068b9007210 */ /* 0x000fe20007ffe0ff */
[----:B------:R-:W-:Y:S03]  /*1a260*/  FADD.FTZ R105, R113, R105 ;  /* 0x0000006971697221 */ /* 0x000fe60000010000 */
[----:B------:R-:W2:Y:S01]  /*1a270*/  MUFU.EX2 R158, R171 ;  /* 0x000000ab009e7308 */ /* 0x000ea20000000800 */
[----:B------:R-:W3:Y:S01]  /*1a280*/  LDSM.16.MT88.4 R108, [R0] ;  /* 0x00000000006c783b */ /* 0x000ee20000004200 */
[C---:B------:R-:W-:Y:S01]  /*1a290*/  FADD.FTZ R105, R114.reuse, R105 ;  /* 0x0000006972697221 */ /* 0x040fe20000010000 */
[----:B------:R-:W-:Y:S02]  /*1a2a0*/  F2FP.PACK_AB R114, R114, R113 ;  /* 0x000000717272723e */ /* 0x000fe400000000ff */
[----:B------:R-:W-:Y:S01]  /*1a2b0*/  F2FP.PACK_AB R113, R126, R125 ;  /* 0x0000007d7e71723e */ /* 0x000fe200000000ff */
[----:B------:R-:W-:Y:S04]  /*1a2c0*/  FADD.FTZ R105, R117, R105 ;  /* 0x0000006975697221 */ /* 0x000fe80000010000 */
[----:B------:R-:W-:Y:S01]  /*1a2d0*/  FADD.FTZ R105, R116, R105 ;  /* 0x0000006974697221 */ /* 0x000fe20000010000 */
[----:B------:R-:W-:Y:S03]  /*1a2e0*/  MUFU.EX2 R157, R177 ;  /* 0x000000b1009d7308 */ /* 0x000fe60000000800 */
[----:B------:R-:W-:Y:S04]  /*1a2f0*/  FADD.FTZ R105, R121, R105 ;  /* 0x0000006979697221 */ /* 0x000fe80000010000 */
[----:B------:R-:W-:Y:S03]  /*1a300*/  FADD.FTZ R105, R120, R105 ;  /* 0x0000006978697221 */ /* 0x000fe60000010000 */
[----:B------:R-:W4:Y:S01]  /*1a310*/  MUFU.EX2 R156, R195 ;  /* 0x000000c3009c7308 */ /* 0x000f220000000800 */
[----:B-1----:R-:W-:Y:S01]  /*1a320*/  FADD.FTZ R105, R123, R105 ;  /* 0x000000697b697221 */ /* 0x002fe20000010000 */
        /* <DEDUP_REMOVED lines=128> */
[----:B------:R-:W-:Y:S01]  /*1ab30*/  LDSM.16.MT88.4 R24, [R104+0x5800] ;  /* 0x005800006818783b */ /* 0x000fe20000004200 */
[C---:B------:R-:W-:Y:S08]  /*1ab40*/  HMMA.16816.F32 R116, R152.reuse, R114, R28 ;  /* 0x000000729874723c */ /* 0x040ff0000000181c */
[C---:B----4-:R-:W-:Y:S08]  /*1ab50*/  HMMA.16816.F32 R112, R152.reuse, R108, R32 ;  /* 0x0000006c9870723c */ /* 0x050ff00000001820 */
[C---:B------:R-:W-:Y:S08]  /*1ab60*/  HMMA.16816.F32 R108, R152.reuse, R110, R36 ;  /* 0x0000006e986c723c */ /* 0x040ff00000001824 */
[C---:B-1----:R-:W-:Y:S08]  /*1ab70*/  HMMA.16816.F32 R40, R152.reuse, R4, R40 ;  /* 0x000000049828723c */ /* 0x042ff00000001828 */
[C---:B------:R-:W-:Y:S01]  /*1ab80*/  HMMA.16816.F32 R44, R152.reuse, R6, R44 ;  /* 0x00000006982c723c */ /* 0x040fe2000000182c */
[----:B------:R-:W1:Y:S07]  /*1ab90*/  LDSM.16.MT88.4 R4, [R0+0x3800] ;  /* 0x003800000004783b */ /* 0x000e6e0000004200 */
[C---:B-----5:R-:W-:Y:S08]  /*1aba0*/  HMMA.16816.F32 R48, R152.reuse, R12, R48 ;  /* 0x0000000c9830723c */ /* 0x060ff00000001830 */
        /* <DEDUP_REMOVED lines=27> */
[----:B------:R-:W-:Y:S01]  /*1ad60*/  SHF.L.U64.HI R21, R196, 0x1, R212 ;  /* 0x00000001c4157819 */ /* 0x000fe200000102d4 */
[----:B------:R-:W-:Y:S01]  /*1ad70*/  IMAD.MOV.U32 R246, RZ, RZ, c[0x0][0x2b8] ;  /* 0x0000ae00fff67624 */ /* 0x000fe200078e00ff */
[C---:B------:R-:W-:Y:S01]  /*1ad80*/  SHF.L.U64.HI R19, R202.reuse, 0x1, R213 ;  /* 0x00000001ca137819 */ /* 0x040fe200000102d5 */
[----:B------:R-:W-:Y:S01]  /*1ad90*/  IMAD R198, R217, 0x20, R232 ;  /* 0x00000020d9c67824 */ /* 0x000fe200078e02e8 */
[----:B------:R-:W-:Y:S01]  /*1ada0*/  SHF.L.U32 R16, R202, 0x1, RZ ;  /* 0x00000001ca107819 */ /* 0x000fe200000006ff */
[----:B------:R-:W-:Y:S01]  /*1adb0*/  IMAD R2, R189, 0x40, R228 ;  /* 0x00000040bd027824 */ /* 0x000fe200078e02e4 */
[----:B------:R-:W-:Y:S01]  /*1adc0*/  ISETP.NE.AND P4, PT, R246, 0x1, PT ;  /* 0x00000001f600780c */ /* 0x000fe20003f85270 */
[----:B------:R-:W-:Y:S01]  /*1add0*/  IMAD.MOV.U32 R190, RZ, RZ, RZ ;  /* 0x000000ffffbe7224 */ /* 0x000fe200078e00ff */
[----:B------:R-:W-:Y:S01]  /*1ade0*/  ISETP.GT.AND P3, PT, R198, 0x3f, PT ;  /* 0x0000003fc600780c */ /* 0x000fe20003f64270 */
[----:B------:R-:W-:Y:S01]  /*1adf0*/  IMAD.SHL.U32 R20, R196, 0x2, RZ ;  /* 0x00000002c4147824 */ /* 0x000fe200078e00ff */
[----:B------:R-:W-:Y:S01]  /*1ae00*/  IADD3 R2, R2, -0x80, R198 ;  /* 0xffffff8002027810 */ /* 0x000fe20007ffe0c6 */
[C---:B------:R-:W-:Y:S01]  /*1ae10*/  IMAD.SHL.U32 R17, R200.reuse, 0x2, RZ ;  /* 0x00000002c8117824 */ /* 0x040fe200078e00ff */
[----:B------:R-:W-:Y:S03]  /*1ae20*/  SHF.L.U64.HI R18, R200, 0x1, R201 ;  /* 0x00000001c8127819 */ /* 0x000fe600000102c9 */
[--C-:B------:R-:W-:Y:S04]  /*1ae30*/  IMAD.MOV.U32 R0, RZ, RZ, R2.reuse ;  /* 0x000000ffff007224 */ /* 0x100fe800078e0002 */
        /* <DEDUP_REMOVED lines=24> */
.L_x_2519:
[----:B------:R-:W-:-:S05]  /*1afc0*/  BRA.DIV ~URZ, `(.L_x_2407) ;  /* 0x0000b1427f007947 */ /* 0x000fca000b800000 */
[----:B------:R-:W3:Y:S01]  /*1afd0*/  SHFL.IDX PT, R2, R13, RZ, 0x181f ;  /* 0x00181fff0d027589 */ /* 0x000ee200000e0000 */
[----:B------:R-:W-:Y:S01]  /*1afe0*/  ISETP.GE.AND P4, PT, R200, c[0x0][0x1d4], PT ;  /* 0x00007500c8007a0c */ /* 0x000fe20003f86270 */
[----:B------:R-:W-:Y:S01]  /*1aff0*/  IMAD R0, R194, 0x6000, R11 ;  /* 0x00006000c2007824 */ /* 0x000fe200078e020b */
[----:B------:R-:W-:Y:S02]  /*1b000*/  ISETP.GE.AND P3, PT, R202, c[0x0][0x1d4], PT ;  /* 0x00007500ca007a0c */ /* 0x000fe40003f66270 */
        /* <DEDUP_REMOVED lines=13> */
[----:B------:R2:W3:Y:S02]  /*1b0e0*/  SHFL.IDX PT, R4, R12, 0x1, 0x181f ;  /* 0x00381f000c047f89 */ /* 0x0004e400000e0000 */
[----:B------:R-:W-:Y:S09]  /*1b0f0*/  SEL R14, RZ, 0x10, P0 ;  /* 0x00000010ff0e7807 */ /* 0x000ff20000000000 */
[----:B------:R4:W-:Y:S04]  /*1b100*/  LDGSTS.E.BYPASS.LTC128B.128 [R0+0x4000], [R2.64], !P0 ;  /* 0x0400000002007fae */ /* 0x0009e8000c101d4c */
[----:B----4-:R2:W4:Y:S02]  /*1b110*/  SHFL.IDX PT, R2, R13, 0x1, 0x181f ;  /* 0x00381f000d027f89 */ /* 0x01052400000e0000 */
.L_x_2520:
[----:B---3--:R-:W-:Y:S02]  /*1b120*/  IADD3 R3, -R15, 0x10, RZ ;  /* 0x000000100f037810 */ /* 0x008fe40007ffe1ff */
[----:B------:R-:W-:Y:S02]  /*1b130*/  ISETP.NE.U32.AND P6, PT, R5, RZ, PT ;  /* 0x000000ff0500720c */ /* 0x000fe40003fc5070 */
[----:B------:R-:W-:Y:S04]  /*1b140*/  LOP3.LUT R3, R3, 0xf, RZ, 0xc0, !PT ;  /* 0x0000000f03037812 */ /* 0x000fe800078ec0ff */
[----:B--2-4-:R-:W-:Y:S02]  /*1b150*/  IADD3 R6, P3, P0, R3, R2, R16 ;  /* 0x0000000203067210 */ /* 0x014fe4000787e010 */
[----:B------:R-:W-:Y:S02]  /*1b160*/  IADD3 R3, -R5, 0x10, RZ ;  /* 0x0000001005037810 */ /* 0x000fe40007ffe1ff */
[----:B------:R-:W-:Y:S02]  /*1b170*/  IADD3.X R7, RZ, R4, R19, P3, P0 ;  /* 0x00000004ff077210 */ /* 0x000fe40001fe0413 */
[----:B------:R-:W-:Y:S04]  /*1b180*/  LOP3.LUT R3, R3, 0xf, RZ, 0xc0, !PT ;  /* 0x0000000f03037812 */ /* 0x000fe800078ec0ff */
[----:B-1----:R-:W-:Y:S02]  /*1b190*/  IADD3 R12, P5, P4, R3, R2, R17 ;  /* 0x00000002030c7210 */ /* 0x002fe40007cbe011 */
        /* <DEDUP_REMOVED lines=15> */
.L_x_2405:
[----:B------:R-:W-:Y:S05]  /*1b290*/  BSYNC B0 ;  /* 0x0000000000007941 */ /* 0x000fea0003800000 */
.L_x_2404:
        /* <DEDUP_REMOVED lines=9> */
.L_x_2398:
[----:B------:R-:W-:-:S13]  /*1b330*/  ISETP.GE.AND P0, PT, R189, R206, PT ;  /* 0x000000cebd00720c */ /* 0x000fda0003f06270 */
[----:B------:R-:W-:Y:S05]  /*1b340*/  @!P0 BRA `(.L_x_2409) ;  /* 0x00003df000008947 */ /* 0x000fea0003800000 */
[----:B------:R-:W-:Y:S02]  /*1b350*/  MOV R105, R8 ;  /* 0x0000000800697202 */ /* 0x000fe40000000f00 */
[----:B------:R-:W-:Y:S02]  /*1b360*/  MOV R104, R9 ;  /* 0x0000000900687202 */ /* 0x000fe40000000f00 */
.L_x_2426:
        /* <DEDUP_REMOVED lines=42> */
.L_x_2521:
        /* <DEDUP_REMOVED lines=22> */
.L_x_2522:
[----:B------:R-:W-:Y:S02]  /*1b770*/  IADD3 R3, -R18, 0x10, RZ ;  /* 0x0000001012037810 */ /* 0x000fe40007ffe1ff */
[----:B------:R-:W-:Y:S02]  /*1b780*/  ISETP.NE.U32.AND P6, PT, R7, RZ, PT ;  /* 0x000000ff0700720c */ /* 0x000fe40003fc5070 */
[----:B------:R-:W-:Y:S04]  /*1b790*/  LOP3.LUT R3, R3, 0xf, RZ, 0xc0, !PT ;  /* 0x0000000f03037812 */ /* 0x000fe800078ec0ff */
[-C--:B---3--:R-:W-:Y:S02]  /*1b7a0*/  IADD3 R6, P3, P0, R3, R2.reuse, R17 ;  /* 0x0000000203067210 */ /* 0x088fe4000787e011 */
[----:B------:R-:W-:Y:S02]  /*1b7b0*/  IADD3 R3, -R7, 0x10, RZ ;  /* 0x0000001007037810 */ /* 0x000fe40007ffe1ff */
[-C--:B------:R-:W-:Y:S02]  /*1b7c0*/  IADD3.X R7, RZ, R5.reuse, R25, P3, P0 ;  /* 0x00000005ff077210 */ /* 0x080fe40001fe0419 */
[----:B------:R-:W-:Y:S04]  /*1b7d0*/  LOP3.LUT R3, R3, 0xf, RZ, 0xc0, !PT ;  /* 0x0000000f03037812 */ /* 0x000fe800078ec0ff */
[-C--:B--2---:R-:W-:Y:S02]  /*1b7e0*/  IADD3 R16, P5, P4, R3, R2.reuse, R19 ;  /* 0x0000000203107210 */ /* 0x084fe40007cbe013 */
        /* <DEDUP_REMOVED lines=15> */
.L_x_2411:
[----:B------:R-:W-:Y:S05]  /*1b8e0*/  BSYNC B0 ;  /* 0x0000000000007941 */ /* 0x000fea0003800000 */
.L_x_2410:
        /* <DEDUP_REMOVED lines=159> */
[----:B------:R3:W4:Y:S10]  /*1c2e0*/  MUFU.TANH R170, R2 ;  /* 0x0000000200aa7308 */ /* 0x0007340000002400 */
[----:B------:R-:W2:Y:S01]  /*1c2f0*/  MUFU.TANH R171, R8 ;  /* 0x0000000800ab7308 */ /* 0x000ea20000002400 */
        /* <DEDUP_REMOVED lines=93> */
.L_x_2416:
[----:B------:R-:W-:Y:S04]  /*1c8d0*/  MOV R7, 0x1 ;  /* 0x0000000100077802 */ /* 0x000fe80000000f00 */
[----:B------:R-:W-:Y:S11]  /*1c8e0*/  ISETP.NE.AND P0, PT, R7, c[0x0][0x32c], PT ;  /* 0x0000cb0007007a0c */ /* 0x000ff60003f05270 */
[----:B------:R-:W-:Y:S02]  /*1c8f0*/  @!UPT UIADD3 URZ, URZ, URZ, URZ ;  /* 0x0000003f3f3ff290 */ /* 0x000fe4000fffe03f */
[----:B------:R-:W-:Y:S05]  /*1c900*/  @P0 IMAD.HI.U32 R7, R3, c[0x0][0x330], RZ ;  /* 0x0000cc0003070a27 */ /* 0x000fea00078e00ff */
[----:B------:R-:W-:Y:S02]  /*1c910*/  @P0 SHF.R.U32.HI R3, RZ, c[0x0][0x334], R7 ;  /* 0x0000cd00ff030a19 */ /* 0x000fe40000011607 */
.L_x_2417:
[----:B------:R-:W-:Y:S05]  /*1c920*/  BSYNC B0 ;  /* 0x0000000000007941 */ /* 0x000fea0003800000 */
.L_x_2415:
[----:B------:R-:W-:Y:S04]  /*1c930*/  IMAD R3, R3, c[0x0][0x32c], -R166 ;  /* 0x0000cb0003037a24 */ /* 0x000fe800078e0aa6 */
[----:B------:R-:W-:Y:S05]  /*1c940*/  IMAD.IADD R3, R3, 0x1, -R214 ;  /* 0x0000000103037824 */ /* 0x000fea00078e0ad6 */
[----:B------:R-:W-:Y:S02]  /*1c950*/  IMNMX R0, R0, R3, !PT ;  /* 0x0000000300007217 */ /* 0x000fe40007800200 */
[----:B------:R-:W-:Y:S04]  /*1c960*/  IADD3 R3, R3, c[0x0][0x32c], RZ ;  /* 0x0000cb0003037a10 */ /* 0x000fe80007ffe0ff */
[----:B------:R-:W-:Y:S02]  /*1c970*/  IMNMX R2, R2, R3, PT ;  /* 0x0000000302027217 */ /* 0x000fe40003800200 */
.L_x_2414:
        /* <DEDUP_REMOVED lines=66> */
.L_x_2420:
[----:B------:R-:W-:Y:S04]  /*1cda0*/  MOV R4, 0x1 ;  /* 0x0000000100047802 */ /* 0x000fe80000000f00 */
[----:B------:R-:W-:Y:S11]  /*1cdb0*/  ISETP.NE.AND P0, PT, R4, c[0x0][0x32c], PT ;  /* 0x0000cb0004007a0c */ /* 0x000ff60003f05270 */
[----:B------:R-:W-:Y:S02]  /*1cdc0*/  @!UPT UIADD3 URZ, URZ, URZ, URZ ;  /* 0x0000003f3f3ff290 */ /* 0x000fe4000fffe03f */
[----:B------:R-:W-:Y:S05]  /*1cdd0*/  @P0 IMAD.HI.U32 R4, R0, c[0x0][0x330], RZ ;  /* 0x0000cc0000040a27 */ /* 0x000fea00078e00ff */
[----:B------:R-:W-:Y:S02]  /*1cde0*/  @P0 SHF.R.U32.HI R0, RZ, c[0x0][0x334], R4 ;  /* 0x0000cd00ff000a19 */ /* 0x000fe40000011604 */
.L_x_2421:
[----:B------:R-:W-:Y:S05]  /*1cdf0*/  BSYNC B0 ;  /* 0x0000000000007941 */ /* 0x000fea0003800000 */
.L_x_2419:
[----:B------:R-:W-:Y:S04]  /*1ce00*/  IMAD R0, R0, c[0x0][0x32c], -R166 ;  /* 0x0000cb0000007a24 */ /* 0x000fe800078e0aa6 */
[----:B------:R-:W-:Y:S05]  /*1ce10*/  IMAD.IADD R0, R0, 0x1, -R214 ;  /* 0x0000000100007824 */ /* 0x000fea00078e0ad6 */
[----:B------:R-:W-:Y:S02]  /*1ce20*/  IMNMX R2, R2, R0, !PT ;  /* 0x0000000002027217 */ /* 0x000fe40007800200 */
[----:B------:R-:W-:Y:S04]  /*1ce30*/  IADD3 R0, R0, c[0x0][0x32c], RZ ;  /* 0x0000cb0000007a10 */ /* 0x000fe80007ffe0ff */
[----:B------:R-:W-:Y:S02]  /*1ce40*/  IMNMX R3, R3, R0, PT ;  /* 0x0000000003037217 */ /* 0x000fe40003800200 */
.L_x_2418:
        /* <DEDUP_REMOVED lines=49> */
[----:B------:R-:W-:Y:S04]  /*1d160*/  ISETP.GT.AND P0, PT, R2, 0x1, P3 ;  /* 0x000000010200780c */ /* 0x000fe80001f04270 */
[C---:B------:R-:W-:Y:S02]  /*1d170*/  ISETP.LT.OR P0, PT, R3.reuse, 0x2, P0 ;  /* 0x000000020300780c */ /* 0x040fe40000701670 */
[----:B------:R-:W1:Y:S02]  /*1d180*/  MUFU.EX2 R0, R0 ;  /* 0x0000000000007308 */ /* 0x000e640000000800 */
[----:B------:R-:W-:Y:S02]  /*1d190*/  FSEL R5, R172, -INF , !P0 ;  /* 0xff800000ac057808 */ /* 0x000fe40004000000 */
[C---:B------:R-:W-:Y:S04]  /*1d1a0*/  ISETP.GT.AND P0, PT, R2.reuse, 0x8, P3 ;  /* 0x000000080200780c */ /* 0x040fe80001f04270 */
[----:B------:R-:W-:Y:S02]  /*1d1b0*/  ISETP.LT.OR P0, PT, R3, 0x9, P0 ;  /* 0x000000090300780c */ /* 0x000fe40000701670 */
[----:B------:R-:W-:Y:S02]  /*1d1c0*/  MUFU.EX2 R8, R7 ;  /* 0x0000000700087308 */ /* 0x000fe40000000800 */
[----:B------:R-:W-:Y:S02]  /*1d1d0*/  FSEL R104, R171, -INF , !P0 ;  /* 0xff800000ab687808 */ /* 0x000fe40004000000 */
[----:B------:R-:W-:Y:S04]  /*1d1e0*/  ISETP.GT.AND P0, PT, R2, 0x9, P3 ;  /* 0x000000090200780c */ /* 0x000fe80001f04270 */
[C---:B------:R-:W-:Y:S02]  /*1d1f0*/  ISETP.LT.OR P0, PT, R3.reuse, 0xa, P0 ;  /* 0x0000000a0300780c */ /* 0x040fe40000701670 */
[----:B------:R-:W2:Y:S02]  /*1d200*/  MUFU.EX2 R7, R6 ;  /* 0x0000000600077308 */ /* 0x000ea40000000800 */
[----:B------:R-:W-:Y:S02]  /*1d210*/  FSEL R155, R170, -INF , !P0 ;  /* 0xff800000aa9b7808 */ /* 0x000fe40004000000 */
[----:B------:R-:W-:Y:S01]  /*1d220*/  ISETP.GT.AND P0, PT, R2, 0x10, P3 ;  /* 0x000000100200780c */ /* 0x000fe20001f04270 */
[C---:B-1----:R-:W-:Y:S02]  /*1d230*/  FMUL.FTZ R13, R0.reuse, R133 ;  /* 0x00000085000d7220 */ /* 0x042fe40000410000 */
        /* <DEDUP_REMOVED lines=13> */
[----:B------:R-:W-:Y:S01]  /*1d310*/  FMUL.FTZ R32, R0, R112 ;  /* 0x0000007000207220 */ /* 0x000fe20000410000 */
[----:B------:R-:W-:Y:S01]  /*1d320*/  FSEL R158, R168, -INF , !P0 ;  /* 0xff800000a89e7808 */ /* 0x000fe20004000000 */
[----:B------:R-:W-:Y:S01]  /*1d330*/  FMUL.FTZ R33, R0, R113 ;  /* 0x0000007100217220 */ /* 0x000fe20000410000 */
[----:B------:R-:W-:Y:S01]  /*1d340*/  ISETP.GT.AND P0, PT, R2, 0x18, P3 ;  /* 0x000000180200780c */ /* 0x000fe20001f04270 */
[C---:B------:R-:W-:Y:S01]  /*1d350*/  FMUL.FTZ R36, R0.reuse, R108 ;  /* 0x0000006c00247220 */ /* 0x040fe20000410000 */
[----:B--2---:R-:W-:Y:S01]  /*1d360*/  F2FP.PACK_AB R152, R7, R8 ;  /* 0x000000080798723e */ /* 0x004fe200000000ff */
        /* <DEDUP_REMOVED lines=57> */
[C---:B------:R-:W-:Y:S04]  /*1d700*/  ISETP.GT.AND P0, PT, R2.reuse, 0x31, P3 ;  /* 0x000000310200780c */ /* 0x040fe80001f04270 */
[----:B------:R-:W-:Y:S04]  /*1d710*/  ISETP.LT.OR P0, PT, R3, 0x32, P0 ;  /* 0x000000320300780c */ /* 0x000fe80000701670 */
[----:B------:R-:W-:Y:S02]  /*1d720*/  FSEL R170, R27, -INF , !P0 ;  /* 0xff8000001baa7808 */ /* 0x000fe40004000000 */
[----:B------:R-:W-:Y:S04]  /*1d730*/  ISETP.GT.AND P0, PT, R2, 0x38, P3 ;  /* 0x000000380200780c */ /* 0x000fe80001f04270 */
[C---:B------:R-:W-:Y:S04]  /*1d740*/  ISETP.LT.OR P0, PT, R3.reuse, 0x39, P0 ;  /* 0x000000390300780c */ /* 0x040fe80000701670 */
[----:B------:R-:W-:Y:S02]  /*1d750*/  FSEL R171, R26, -INF , !P0 ;  /* 0xff8000001aab7808 */ /* 0x000fe40004000000 */
[----:B------:R-:W-:Y:S01]  /*1d760*/  ISETP.GT.AND P0, PT, R2, 0x39, P3 ;  /* 0x000000390200780c */ /* 0x000fe20001f04270 */
[----:B------:R-:W-:Y:S03]  /*1d770*/  FFMA.FTZ R2, R0, R203, R8 ;  /* 0x000000cb00027223 */ /* 0x000fe60000010008 */
[----:B------:R-:W-:Y:S01]  /*1d780*/  ISETP.LT.OR P0, PT, R3, 0x3a, P0 ;  /* 0x0000003a0300780c */ /* 0x000fe20000701670 */
[----:B------:R-:W-:Y:S01]  /*1d790*/  FADD.FTZ R6, R7, R2 ;  /* 0x0000000207067221 */ /* 0x000fe20000010000 */
[----:B------:R-:W-:Y:S01]  /*1d7a0*/  FMNMX.FTZ R2, R4, R105, !PT ;  /* 0x0000006904027209 */ /* 0x000fe20007810000 */
[----:B------:R-:W1:Y:S01]  /*1d7b0*/  MUFU.EX2 R7, R23 ;  /* 0x0000001700077308 */ /* 0x000e620000000800 */
[----:B------:R-:W-:Y:S02]  /*1d7c0*/  FSEL R168, R30, -INF , !P0 ;  /* 0xff8000001ea87808 */ /* 0x000fe40004000000 */
[----:B------:R-:W-:Y:S04]  /*1d7d0*/  FMNMX.FTZ R2, R5, R2, !PT ;  /* 0x0000000205027209 */ /* 0x000fe80007810000 */
[----:B------:R-:W-:Y:S04]  /*1d7e0*/  FMNMX.FTZ R2, R104, R2, !PT ;  /* 0x0000000268027209 */ /* 0x000fe80007810000 */
[----:B------:R-:W-:Y:S04]  /*1d7f0*/  FMNMX.FTZ R2, R155, R2, !PT ;  /* 0x000000029b027209 */ /* 0x000fe80007810000 */
[----:B------:R-:W-:Y:S04]  /*1d800*/  FMNMX.FTZ R2, R157, R2, !PT ;  /* 0x000000029d027209 */ /* 0x000fe80007810000 */
[----:B------:R-:W-:Y:S04]  /*1d810*/  FMNMX.FTZ R2, R158, R2, !PT ;  /* 0x000000029e027209 */ /* 0x000fe80007810000 */
[----:B------:R-:W-:Y:S02]  /*1d820*/  FMNMX.FTZ R2, R159, R2, !PT ;  /* 0x000000029f027209 */ /* 0x000fe40007810000 */
[----:B-1----:R-:W-:Y:S02]  /*1d830*/  F2FP.PACK_AB R154, R7, R12 ;  /* 0x0000000c079a723e */ /* 0x002fe400000000ff */
        /* <DEDUP_REMOVED lines=24> */
[C---:B------:R-:W-:Y:S01]  /*1d9c0*/  FMUL.FTZ R4, R0.reuse, R136 ;  /* 0x0000008800047220 */ /* 0x040fe20000410000 */
[----:B------:R-:W1:Y:S01]  /*1d9d0*/  MUFU.EX2 R2, R2 ;  /* 0x0000000200027308 */ /* 0x000e620000000800 */
[----:B------:R-:W-:Y:S02]  /*1d9e0*/  FMUL.FTZ R5, R0, R137 ;  /* 0x0000008900057220 */ /* 0x000fe40000410000 */
[----:B------:R-:W-:Y:S07]  /*1d9f0*/  FFMA.FTZ R116, R161, c[0x0][0x2d0], -R105 ;  /* 0x0000b400a1747a23 */ /* 0x000fee0000010869 */
[----:B------:R-:W2:Y:S10]  /*1da00*/  MUFU.EX2 R3, R3 ;  /* 0x0000000300037308 */ /* 0x000eb40000000800 */
[----:B------:R3:W4:Y:S01]  /*1da10*/  MUFU.EX2 R0, R6 ;  /* 0x0000000600007308 */ /* 0x0007220000000800 */
        /* <DEDUP_REMOVED lines=12> */
[----:B---3--:R-:W-:Y:S01]  /*1dae0*/  FMUL.FTZ R6, R2, R138 ;  /* 0x0000008a02067220 */ /* 0x008fe20000410000 */
[----:B----4-:R-:W-:Y:S01]  /*1daf0*/  F2FP.PACK_AB R153, R0, R3 ;  /* 0x000000030099723e */ /* 0x010fe200000000ff */
        /* <DEDUP_REMOVED lines=42> */
[----:B------:R-:W-:Y:S01]  /*1dda0*/  FADD.FTZ R127, R0, R108 ;  /* 0x0000006c007f7221 */ /* 0x000fe20000010000 */
[----:B------:R-:W-:Y:S01]  /*1ddb0*/  IADD3 R0, R187, R178, RZ ;  /* 0x000000b2bb007210 */ /* 0x000fe20007ffe0ff */
[----:B------:R1:W-:Y:S01]  /*1ddc0*/  MUFU.EX2 R119, R2 ;  /* 0x0000000200777308 */ /* 0x0003e20000000800 */
[--C-:B------:R-:W-:Y:S03]  /*1ddd0*/  FFMA.FTZ R116, R160, c[0x0][0x2d0], -R105.reuse ;  /* 0x0000b400a0747a23 */ /* 0x100fe60000010869 */
[----:B------:R-:W2:Y:S06]  /*1dde0*/  LDSM.16.MT88.4 R108, [R0] ;  /* 0x00000000006c783b */ /* 0x000eac0000004200 */
[----:B------:R-:W3:Y:S02]  /*1ddf0*/  MUFU.EX2 R104, R165 ;  /* 0x000000a500687308 */ /* 0x000ee40000000800 */
[----:B------:R-:W-:Y:S08]  /*1de00*/  LDSM.16.MT88.4 R132, [R0+0x1800] ;  /* 0x001800000084783b */ /* 0x000ff00000004200 */
[----:B------:R-:W-:Y:S01]  /*1de10*/  MUFU.EX2 R123, R116 ;  /* 0x00000074007b7308 */ /* 0x000fe20000000800 */
[----:B-1----:R-:W-:Y:S09]  /*1de20*/  FFMA.FTZ R2, R155, c[0x0][0x2d0], -R105 ;  /* 0x0000b4009b027a23 */ /* 0x002ff20000010869 */
[----:B------:R-:W1:Y:S01]  /*1de30*/  MUFU.EX2 R118, R2 ;  /* 0x0000000200767308 */ /* 0x000e620000000800 */
[C---:B---3--:R-:W-:Y:S01]  /*1de40*/  F2FP.PACK_AB R112, R113.reuse, R104 ;  /* 0x000000687170723e */ /* 0x048fe200000000ff */
[----:B------:R-:W-:Y:S01]  /*1de50*/  FADD.FTZ R3, R104, R156 ;  /* 0x0000009c68037221 */ /* 0x000fe20000010000 */
[----:B------:R-:W-:Y:S03]  /*1de60*/  IADD3 R104, R188, R178, RZ ;  /* 0x000000b2bc687210 */ /* 0x000fe60007ffe0ff */
[----:B------:R-:W-:Y:S01]  /*1de70*/  FADD.FTZ R125, R113, R3 ;  /* 0x00000003717d7221 */ /* 0x000fe20000010000 */
[C---:B------:R-:W-:Y:S01]  /*1de80*/  IADD3 R3, R185.reuse, R104, RZ ;  /* 0x00000068b9037210 */ /* 0x040fe20007ffe0ff */
[--C-:B------:R-:W-:Y:S02]  /*1de90*/  FFMA.FTZ R113, R162, c[0x0][0x2d0], -R105.reuse ;  /* 0x0000b400a2717a23 */ /* 0x100fe40000010869 */
[----:B------:R-:W3:Y:S10]  /*1dea0*/  MUFU.EX2 R165, R193 ;  /* 0x000000c100a57308 */ /* 0x000ef40000000800 */
[----:B------:R-:W-:Y:S01]  /*1deb0*/  MUFU.EX2 R126, R113 ;  /* 0x00000071007e7308 */ /* 0x000fe20000000800 */
[----:B-1----:R-:W-:Y:S02]  /*1dec0*/  F2FP.PACK_AB R155, R118, R119 ;  /* 0x00000077769b723e */ /* 0x002fe400000000ff */
[----:B------:R-:W-:Y:S05]  /*1ded0*/  IADD3 R2, R185, R0, RZ ;  /* 0x00000000b9027210 */ /* 0x000fea0007ffe0ff */
[C---:B--2---:R-:W-:Y:S02]  /*1dee0*/  HMMA.16816.F32 R4, R152.reuse, R108, R4 ;  /* 0x0000006c9804723c */ /* 0x044fe40000001804 */
[----:B------:R-:W-:Y:S06]  /*1def0*/  MUFU.EX2 R162, R198 ;  /* 0x000000c600a27308 */ /* 0x000fec0000000800 */
        /* <DEDUP_REMOVED lines=36> */
[----:B---3--:R-:W-:Y:S01]  /*1e140*/  F2FP.PACK_AB R154, R165, R164 ;  /* 0x000000a4a59a723e */ /* 0x008fe200000000ff */
        /* <DEDUP_REMOVED lines=43> */
[----:B------:R-:W1:Y:S01]  /*1e400*/  LDSM.16.MT88.4 R112, [R0+0x1000] ;  /* 0x001000000070783b */ /* 0x000e620000004200 */
[----:B------:R-:W2:Y:S02]  /*1e410*/  MUFU.EX2 R163, R197 ;  /* 0x000000c500a37308 */ /* 0x000ea40000000800 */
[----:B------:R-:W-:Y:S03]  /*1e420*/  FFMA.FTZ R109, R167, c[0x0][0x2d0], -R105 ;  /* 0x0000b400a76d7a23 */ /* 0x000fe60000010869 */
[----:B------:R-:W-:Y:S05]  /*1e430*/  F2FP.PACK_AB R110, R172, R136 ;  /* 0x00000088ac6e723e */ /* 0x000fea00000000ff */
[----:B------:R3:W-:Y:S10]  /*1e440*/  MUFU.EX2 R122, R108 ;  /* 0x0000006c007a7308 */ /* 0x0007f40000000800 */
[----:B------:R4:W5:Y:S01]  /*1e450*/  MUFU.EX2 R161, R109 ;  /* 0x0000006d00a17308 */ /* 0x0009620000000800 */
[----:B--2---:R-:W-:Y:S01]  /*1e460*/  F2FP.PACK_AB R152, R163, R162 ;  /* 0x000000a2a398723e */ /* 0x004fe200000000ff */
[----:B---3--:R-:W-:Y:S04]  /*1e470*/  FADD.FTZ R108, R119, R127 ;  /* 0x0000007f776c7221 */ /* 0x008fe80000010000 */
[----:B------:R-:W-:Y:S04]  /*1e480*/  FADD.FTZ R108, R118, R108 ;  /* 0x0000006c766c7221 */ /* 0x000fe80000010000 */
[----:B------:R-:W-:Y:S02]  /*1e490*/  FADD.FTZ R108, R117, R108 ;  /* 0x0000006c756c7221 */ /* 0x000fe40000010000 */
[----:B----4-:R-:W-:Y:S01]  /*1e4a0*/  FADD.FTZ R109, R130, R125 ;  /* 0x0000007d826d7221 */ /* 0x010fe20000010000 */
[----:B------:R-:W2:Y:S01]  /*1e4b0*/  LDSM.16.MT88.4 R116, [R2+0x1000] ;  /* 0x001000000274783b */ /* 0x000ea20000004200 */
[----:B------:R-:W-:Y:S01]  /*1e4c0*/  FADD.FTZ R108, R124, R108 ;  /* 0x0000006c7c6c7221 */ /* 0x000fe20000010000 */
[----:B-----5:R-:W-:Y:S01]  /*1e4d0*/  F2FP.PACK_AB R111, R161, R122 ;  /* 0x0000007aa16f723e */ /* 0x020fe200000000ff */
        /* <DEDUP_REMOVED lines=142> */
.L_x_2523:
        /* <DEDUP_REMOVED lines=22> */
.L_x_2524:
        /* <DEDUP_REMOVED lines=23> */
.L_x_2423:
[----:B------:R-:W-:Y:S05]  /*1f090*/  BSYNC B0 ;  /* 0x0000000000007941 */ /* 0x000fea0003800000 */
.L_x_2422:
        /* <DEDUP_REMOVED lines=10> */
.L_x_2409:
[----:B------:R-:W-:Y:S05]  /*1f140*/  BRA.DIV ~URZ, `(.L_x_2427) ;  /* 0x000077927f007947 */ /* 0x000fea000b800000 */
[----:B------:R1:W2:Y:S02]  /*1f150*/  SHFL.BFLY PT, R0, R203, 0x2, 0x1f ;  /* 0x0c401f00cb007f89 */ /* 0x0002a400000e0000 */
.L_x_2525:
[----:B--2---:R-:W-:Y:S01]  /*1f160*/  FADD.FTZ R0, R0, R203 ;  /* 0x000000cb00007221 */ /* 0x004fe20000010000 */
[----:B------:R-:W-:Y:S05]  /*1f170*/  BRA.DIV ~URZ, `(.L_x_2428) ;  /* 0x000077c27f007947 */ /* 0x000fea000b800000 */
[----:B------:R-:W2:Y:S04]  /*1f180*/  SHFL.BFLY PT, R2, R204, 0x2, 0x1f ;  /* 0x0c401f00cc027f89 */ /* 0x000ea800000e0000 */
[----:B------:R-:W3:Y:S01]  /*1f190*/  SHFL.BFLY PT, R5, R0, 0x1, 0x1f ;  /* 0x0c201f0000057f89 */ /* 0x000ee200000e0000 */
[----:B--2---:R-:W-:-:S02]  /*1f1a0*/  FADD.FTZ R4, R2, R204 ;  /* 0x000000cc02047221 */ /* 0x004fc40000010000 */
[----:B---3--:R-:W-:-:S03]  /*1f1b0*/  FADD.FTZ R0, R0, R5 ;  /* 0x0000000500007221 */ /* 0x008fc60000010000 */
[----:B------:R2:W3:Y:S04]  /*1f1c0*/  SHFL.BFLY PT, R3, R4, 0x1, 0x1f ;  /* 0x0c201f0004037f89 */ /* 0x0004e800000e0000 */
.L_x_2526:
        /* <DEDUP_REMOVED lines=62> */
[----:B--2---:R-:W-:Y:S02]  /*1f5b0*/  FMUL.FTZ R40, R0, R122 ;  /* 0x0000007a00287220 */ /* 0x004fe40000410000 */
[----:B------:R-:W-:Y:S01]  /*1f5c0*/  @P1 FFMA.FTZ R22, R4, R9, R5 ;  /* 0x0000000904161223 */ /* 0x000fe20000010005 */
[----:B------:R-:W-:Y:S01]  /*1f5d0*/  MOV R4, 0x1 ;  /* 0x0000000100047802 */ /* 0x000fe20000000f00 */
[C---:B------:R-:W-:Y:S02]  /*1f5e0*/  FMUL.FTZ R41, R0.reuse, R123 ;  /* 0x0000007b00297220 */ /* 0x040fe40000410000 */
[----:B------:R-:W-:-:S02]  /*1f5f0*/  FMUL.FTZ R92, R0, R110 ;  /* 0x0000006e005c7220 */ /* 0x000fc40000410000 */
[C---:B------:R-:W-:Y:S02]  /*1f600*/  FMUL.FTZ R93, R0.reuse, R111 ;  /* 0x0000006f005d7220 */ /* 0x040fe40000410000 */
[C---:B------:R-:W-:Y:S02]  /*1f610*/  FMUL.FTZ R122, R0.reuse, R42 ;  /* 0x0000002a007a7220 */ /* 0x040fe40000410000 */
[C---:B------:R-:W-:Y:S01]  /*1f620*/  FMUL.FTZ R123, R0.reuse, R43 ;  /* 0x0000002b007b7220 */ /* 0x040fe20000410000 */
[----:B---3--:R-:W-:Y:S01]  /*1f630*/  @P0 MOV R3, 0x3f317218 ;  /* 0x3f31721800030802 */ /* 0x008fe20000000f00 */
[C---:B------:R-:W-:Y:S02]  /*1f640*/  FMUL.FTZ R110, R0.reuse, R46 ;  /* 0x0000002e006e7220 */ /* 0x040fe40000410000 */
[----:B------:R-:W-:Y:S02]  /*1f650*/  FMUL.FTZ R111, R0, R47 ;  /* 0x0000002f006f7220 */ /* 0x000fe40000410000 */
[----:B-----5:R-:W-:-:S02]  /*1f660*/  @P0 FMUL.FTZ R2, R2, 0.69314718246459960938 ;  /* 0x3f31721802020820 */ /* 0x020fc40000410000 */
        /* <DEDUP_REMOVED lines=43> */
.L_x_2289:
        /* <DEDUP_REMOVED lines=17> */
.L_x_2430:
[----:B------:R-:W-:Y:S05]  /*1fa30*/  BSYNC B0 ;  /* 0x0000000000007941 */ /* 0x000fea0003800000 */
.L_x_2429:
        /* <DEDUP_REMOVED lines=18> */
[----:B------:R-:W-:Y:S02]  /*1fb60*/  F2FP.PACK_AB R8, R39, R38 ;  /* 0x000000262708723e */ /* 0x000fe400000000ff */
[----:B------:R-:W-:Y:S01]  /*1fb70*/  F2FP.PACK_AB R12, R113, R112 ;  /* 0x00000070710c723e */ /* 0x000fe200000000ff */
[----:B------:R-:W-:Y:S01]  /*1fb80*/  IMAD R3, R241, 0x2, R2 ;  /* 0x00000002f1037824 */ /* 0x000fe200078e0202 */
[----:B------:R-:W-:Y:S02]  /*1fb90*/  LOP3.LUT R2, R242, 0x1, RZ, 0xc0, !PT ;  /* 0x00000001f2027812 */ /* 0x000fe400078ec0ff */
[----:B------:R-:W-:Y:S01]  /*1fba0*/  F2FP.PACK_AB R9, R109, R108 ;  /* 0x0000006c6d09723e */ /* 0x000fe200000000ff */
[----:B------:R-:W-:Y:S01]  /*1fbb0*/  IMAD.IADD R0, R3, 0x1, R0 ;  /* 0x0000000103007824 */ /* 0x000fe200078e0200 */
[----:B------:R-:W-:-:S03]  /*1fbc0*/  ISETP.NE.U32.AND P0, PT, R2, 0x1, PT ;  /* 0x000000010200780c */ /* 0x000fc60003f05070 */
[----:B------:R-:W-:Y:S01]  /*1fbd0*/  IMAD.SHL.U32 R0, R0, 0x2, RZ ;  /* 0x0000000200007824 */ /* 0x000fe200078e00ff */
[----:B------:R-:W-:-:S04]  /*1fbe0*/  R2P PR, R242, 0x6 ;  /* 0x00000006f2007804 */ /* 0x000fc80000000000 */
[C---:B------:R-:W-:Y:S01]  /*1fbf0*/  IADD3 R3, R0.reuse, 0x80, RZ ;  /* 0x0000008000037810 */ /* 0x040fe20007ffe0ff */
[----:B------:R2:W-:Y:S01]  /*1fc00*/  STS [R0+0x80], R4 ;  /* 0x0000800400007388 */ /* 0x0005e20000000800 */
[----:B------:R-:W-:Y:S02]  /*1fc10*/  IADD3 R2, R0, 0x70, RZ ;  /* 0x0000007000027810 */ /* 0x000fe40007ffe0ff */
[----:B------:R-:W-:Y:S02]  /*1fc20*/  SEL R13, R13, 0xffffffc0, !P2 ;  /* 0xffffffc00d0d7807 */ /* 0x000fe40005000000 */
[----:B------:R-:W-:Y:S02]  /*1fc30*/  @P0 IADD3 R2, R3, 0x10, RZ ;  /* 0x0000001003020810 */ /* 0x000fe40007ffe0ff */
[----:B------:R-:W-:Y:S02]  /*1fc40*/  F2FP.PACK_AB R3, R89, R88 ;  /* 0x000000585903723e */ /* 0x000fe400000000ff */
[----:B------:R-:W-:Y:S01]  /*1fc50*/  ISETP.NE.U32.AND P0, PT, RZ, c[0x0][0x508], PT ;  /* 0x00014200ff007a0c */ /* 0x000fe20003f05070 */
[----:B------:R-:W-:Y:S01]  /*1fc60*/  IMAD.IADD R14, R13, 0x1, R2 ;  /* 0x000000010d0e7824 */ /* 0x000fe200078e0202 */
[----:B------:R-:W-:Y:S01]  /*1fc70*/  ISETP.NE.U32.AND P2, PT, RZ, c[0x0][0x500], PT ;  /* 0x00014000ff007a0c */ /* 0x000fe20003f45070 */
[----:B------:R3:W-:Y:S03]  /*1fc80*/  STS [R0+0x480], R3 ;  /* 0x0004800300007388 */ /* 0x0007e60000000800 */
[----:B------:R-:W-:Y:S01]  /*1fc90*/  ISETP.NE.AND.EX P2, PT, RZ, c[0x0][0x504], PT, P2 ;  /* 0x00014100ff007a0c */ /* 0x000fe20003f45320 */
[----:B------:R4:W-:Y:S04]  /*1fca0*/  STS [R2+0x400], R5 ;  /* 0x0004000502007388 */ /* 0x0009e80000000800 */
[----:B------:R1:W-:Y:S01]  /*1fcb0*/  STS [R2], R6 ;  /* 0x0000000602007388 */ /* 0x0003e20000000800 */
[----:B--2---:R-:W-:-:S02]  /*1fcc0*/  SEL R4, R7, 0xffffffe0, !P1 ;  /* 0xffffffe007047807 */ /* 0x004fc40004800000 */
[----:B------:R-:W-:Y:S02]  /*1fcd0*/  F2FP.PACK_AB R7, R131, R130 ;  /* 0x000000828307723e */ /* 0x000fe400000000ff */
[----:B------:R-:W-:Y:S01]  /*1fce0*/  ISETP.NE.AND.EX P1, PT, RZ, c[0x0][0x50c], PT, P0 ;  /* 0x00014300ff007a0c */ /* 0x000fe20003f25300 */
[----:B---3--:R-:W-:Y:S02]  /*1fcf0*/  IMAD.IADD R3, R0, 0x1, R4 ;  /* 0x0000000100037824 */ /* 0x008fe400078e0204 */
[----:B------:R-:W-:Y:S01]  /*1fd00*/  IMAD.IADD R4, R4, 0x1, R2 ;  /* 0x0000000104047824 */ /* 0x000fe200078e0202 */
[----:B----4-:R-:W-:Y:S02]  /*1fd10*/  F2FP.PACK_AB R5, R31, R30 ;  /* 0x0000001e1f05723e */ /* 0x010fe400000000ff */
[----:B------:R2:W-:Y:S01]  /*1fd20*/  STS [R3+0x480], R7 ;  /* 0x0004800703007388 */ /* 0x0005e20000000800 */
[----:B-1----:R-:W-:-:S03]  /*1fd30*/  F2FP.PACK_AB R6, R37, R36 ;  /* 0x000000242506723e */ /* 0x002fc600000000ff */
[----:B------:R1:W-:Y:S04]  /*1fd40*/  STS [R3+0x80], R5 ;  /* 0x0000800503007388 */ /* 0x0003e80000000800 */
[----:B------:R3:W-:Y:S01]  /*1fd50*/  STS [R4], R6 ;  /* 0x0000000604007388 */ /* 0x0007e20000000800 */
[----:B--2---:R-:W-:Y:S02]  /*1fd60*/  F2FP.PACK_AB R7, R41, R40 ;  /* 0x000000282907723e */ /* 0x004fe400000000ff */
[----:B-1----:R-:W-:Y:S01]  /*1fd70*/  F2FP.PACK_AB R5, R97, R96 ;  /* 0x000000606105723e */ /* 0x002fe200000000ff */
[----:B---3--:R-:W-:-:S04]  /*1fd80*/  IMAD.IADD R6, R0, 0x1, R13 ;  /* 0x0000000100067824 */ /* 0x008fc800078e020d */
[----:B------:R1:W-:Y:S04]  /*1fd90*/  STS [R4+0x400], R5 ;  /* 0x0004000504007388 */ /* 0x0003e80000000800 */
[----:B------:R2:W-:Y:S04]  /*1fda0*/  STS [R6+0x80], R8 ;  /* 0x0000800806007388 */ /* 0x0005e80000000800 */
[----:B------:R3:W-:Y:S01]  /*1fdb0*/  STS [R6+0x480], R7 ;  /* 0x0004800706007388 */ /* 0x0007e20000000800 */
[----:B-1----:R-:W-:Y:S02]  /*1fdc0*/  F2FP.PACK_AB R5, R105, R104 ;  /* 0x000000686905723e */ /* 0x002fe400000000ff */
[----:B--2---:R-:W-:-:S03]  /*1fdd0*/  F2FP.PACK_AB R8, R119, R118 ;  /* 0x000000767708723e */ /* 0x004fc600000000ff */
[----:B------:R1:W-:Y:S01]  /*1fde0*/  STS [R14], R5 ;  /* 0x000000050e007388 */ /* 0x0003e20000000800 */
[----:B---3--:R-:W-:-:S03]  /*1fdf0*/  IMAD.IADD R7, R4, 0x1, R13 ;  /* 0x0000000104077824 */ /* 0x008fc600078e020d */
[----:B------:R2:W-:Y:S01]  /*1fe00*/  STS [R14+0x400], R8 ;  /* 0x000400080e007388 */ /* 0x0005e20000000800 */
[----:B-1----:R-:W-:Y:S01]  /*1fe10*/  IMAD.IADD R5, R13, 0x1, R3 ;  /* 0x000000010d057824 */ /* 0x002fe200078e0203 */
[----:B------:R-:W-:Y:S02]  /*1fe20*/  F2FP.PACK_AB R13, R47, R46 ;  /* 0x0000002e2f0d723e */ /* 0x000fe400000000ff */
[----:B--2---:R-:W-:Y:S02]  /*1fe30*/  F2FP.PACK_AB R8, R101, R100 ;  /* 0x000000646508723e */ /* 0x004fe400000000ff */
[----:B------:R1:W-:Y:S04]  /*1fe40*/  STS [R5+0x80], R12 ;  /* 0x0000800c05007388 */ /* 0x0003e80000000800 */
[----:B------:R2:W-:Y:S04]  /*1fe50*/  STS [R5+0x480], R8 ;  /* 0x0004800805007388 */ /* 0x0005e80000000800 */
[----:B------:R3:W-:Y:S01]  /*1fe60*/  STS [R7], R9 ;  /* 0x0000000907007388 */ /* 0x0007e20000000800 */
[----:B-1----:R-:W-:-:S02]  /*1fe70*/  F2FP.PACK_AB R12, R93, R92 ;  /* 0x0000005c5d0c723e */ /* 0x002fc400000000ff */
        /* <DEDUP_REMOVED lines=31> */
[----:B------:R-:W-:Y:S01]  /*20070*/  STS [R7+0x4000], R13 ;  /* 0x0040000d07007388 */ /* 0x000fe20000000800 */
[----:B-1----:R-:W-:Y:S02]  /*20080*/  F2FP.PACK_AB R12, R51, R50 ;  /* 0x00000032330c723e */ /* 0x002fe400000000ff */
[----:B--2---:R-:W-:-:S03]  /*20090*/  F2FP.PACK_AB R8, R121, R120 ;  /* 0x000000787908723e */ /* 0x004fc600000000ff */
[----:B------:R1:W-:Y:S01]  /*200a0*/  STS [R0+0x8480], R12 ;  /* 0x0084800c00007388 */ /* 0x0003e20000000800 */
[----:B---3--:R-:W-:-:S03]  /*200b0*/  F2FP.PACK_AB R9, R73, R72 ;  /* 0x000000484909723e */ /* 0x008fc600000000ff */
[----:B------:R2:W-:Y:S04]  /*200c0*/  STS [R0+0x8080], R8 ;  /* 0x0080800800007388 */ /* 0x0005e80000000800 */
[----:B------:R3:W-:Y:S01]  /*200d0*/  STS [R2+0x8000], R9 ;  /* 0x0080000902007388 */ /* 0x0007e20000000800 */
[----:B-1----:R-:W-:Y:S02]  /*200e0*/  F2FP.PACK_AB R12, R67, R66 ;  /* 0x00000042430c723e */ /* 0x002fe400000000ff */
[----:B--2---:R-:W-:Y:S02]  /*200f0*/  F2FP.PACK_AB R8, R63, R62 ;  /* 0x0000003e3f08723e */ /* 0x004fe400000000ff */
[----:B------:R-:W-:Y:S02]  /*20100*/  F2FP.PACK_AB R0, R77, R76 ;  /* 0x0000004c4d00723e */ /* 0x000fe400000000ff */
[----:B---3--:R-:W-:Y:S01]  /*20110*/  F2FP.PACK_AB R9, R81, R80 ;  /* 0x000000505109723e */ /* 0x008fe200000000ff */
[----:B------:R1:W-:Y:S04]  /*20120*/  STS [R2+0x8400], R8 ;  /* 0x0084000802007388 */ /* 0x0003e80000000800 */
[----:B------:R2:W-:Y:S04]  /*20130*/  STS [R3+0x8080], R0 ;  /* 0x0080800003007388 */ /* 0x0005e80000000800 */
[----:B------:R3:W-:Y:S04]  /*20140*/  STS [R3+0x8480], R12 ;  /* 0x0084800c03007388 */ /* 0x0007e80000000800 */
[----:B------:R-:W-:Y:S01]  /*20150*/  STS [R4+0x8000], R9 ;  /* 0x0080000904007388 */ /* 0x000fe20000000800 */
[----:B-1----:R-:W-:-:S02]  /*20160*/  F2FP.PACK_AB R8, R83, R82 ;  /* 0x000000525308723e */ /* 0x002fc400000000ff */
[----:B------:R-:W-:Y:S02]  /*20170*/  F2FP.PACK_AB R2, R129, R128 ;  /* 0x000000808102723e */ /* 0x000fe400000000ff */
[----:B--2---:R-:W-:Y:S01]  /*20180*/  F2FP.PACK_AB R0, R79, R78 ;  /* 0x0000004e4f00723e */ /* 0x004fe200000000ff */
        /* <DEDUP_REMOVED lines=13> */
[----:B-1----:R-:W-:Y:S01]  /*20260*/  IMAD.MOV.U32 R4, RZ, RZ, 0x4 ;  /* 0x00000004ff047424 */ /* 0x002fe200078e00ff */
[----:B--2---:R-:W-:-:S03]  /*20270*/  F2FP.PACK_AB R0, R55, R54 ;  /* 0x000000363700723e */ /* 0x004fc600000000ff */
[CC--:B------:R-:W-:Y:S02]  /*20280*/  @P1 IMAD.WIDE R8, R239.reuse, R4.reuse, c[0x0][0x508] ;  /* 0x00014200ef081625 */ /* 0x0c0fe400078e0204 */
[----:B------:R1:W-:Y:S02]  /*20290*/  STS [R7+0x8400], R0 ;  /* 0x0084000007007388 */ /* 0x0003e40000000800 */
[----:B---3--:R-:W-:Y:S02]  /*202a0*/  IMAD.MOV.U32 R2, RZ, RZ, RZ ;  /* 0x000000ffff027224 */ /* 0x008fe400078e00ff */
[----:B------:R-:W-:Y:S01]  /*202b0*/  IMAD.WIDE R4, R239, R4, c[0x0][0x500] ;  /* 0x00014000ef047625 */ /* 0x000fe200078e0204 */
[----:B------:R-:W-:Y:S06]  /*202c0*/  BAR.SYNC.DEFER_BLOCKING 0x1, 0x100 ;  /* 0x0044000000007b1d */ /* 0x000fec0000010000 */
[----:B------:R1:W5:Y:S04]  /*202d0*/  @P1 LDG.E R16, [R8.64] ;  /* 0x0000000c08101981 */ /* 0x000368000c1e1900 */
[----:B------:R1:W5:Y:S01]  /*202e0*/  @P2 LDG.E R2, [R4.64] ;  /* 0x0000000c04022981 */ /* 0x000362000c1e1900 */
[----:B------:R-:W-:-:S04]  /*202f0*/  ISETP.NE.AND P0, PT, R237, RZ, PT ;  /* 0x000000ffed00720c */ /* 0x000fc80003f05270 */
[----:B----4-:R-:W-:Y:S01]  /*20300*/  SEL R3, R237, c[0x0][0x3d4], P0 ;  /* 0x0000f500ed037a07 */ /* 0x010fe20000000000 */
[----:B------:R-:W-:Y:S05]  /*20310*/  @P1 BRA `(.L_x_2433) ;  /* 0x0000004000001947 */ /* 0x000fea0003800000 */
[----:B------:R-:W-:Y:S05]  /*20320*/  @!P2 BRA `(.L_x_2433) ;  /* 0x000000300000a947 */ /* 0x000fea0003800000 */
[----:B-1----:R1:W2:Y:S04]  /*20330*/  LDG.E R0, [R4.64] ;  /* 0x0000000c04007981 */ /* 0x0022a8000c1e1900 */
[----:B-1----:R-:W2:Y:S02]  /*20340*/  LDG.E R4, [R4.64+0x4] ;  /* 0x0000040c04047981 */ /* 0x002ea4000c1e1900 */
[----:B--2--5:R-:W-:Y:S02]  /*20350*/  IADD3 R16, -R0, R4, RZ ;  /* 0x0000000400107210 */ /* 0x024fe40007ffe1ff */
.L_x_2433:
[----:B------:R-:W2:Y:S01]  /*20360*/  LDL R33, [R1+0x30] ;  /* 0x0000300001217983 */ /* 0x000ea20000100800 */
[----:B-1----:R-:W-:Y:S01]  /*20370*/  IMAD.MOV.U32 R4, RZ, RZ, 0x368 ;  /* 0x00000368ff047424 */ /* 0x002fe200078e00ff */
[----:B------:R-:W-:Y:S01]  /*20380*/  ISETP.GT.AND P2, PT, R3, 0x1, PT ;  /* 0x000000010300780c */ /* 0x000fe20003f44270 */
[----:B------:R-:W-:Y:S01]  /*20390*/  IMAD.MOV.U32 R12, RZ, RZ, c[0x0][0x4e8] ;  /* 0x00013a00ff0c7624 */ /* 0x000fe200078e00ff */
[----:B------:R-:W-:Y:S01]  /*203a0*/  ISETP.NE.U32.AND P0, PT, RZ, c[0x0][0x500], PT ;  /* 0x00014000ff007a0c */ /* 0x000fe20003f05070 */
[----:B------:R-:W1:Y:S01]  /*203b0*/  S2R R34, SR_TID.X ;  /* 0x0000000000227919 */ /* 0x000e620000002100 */
[----:B------:R-:W-:-:S02]  /*203c0*/  SEL R4, R4, 0x328, P2 ;  /* 0x0000032804047807 */ /* 0x000fc40001000000 */
[----:B------:R-:W-:Y:S02]  /*203d0*/  ISETP.NE.AND.EX P0, PT, RZ, c[0x0][0x504], PT, P0 ;  /* 0x00014100ff007a0c */ /* 0x000fe40003f05300 */
[----:B------:R3:W4:Y:S01]  /*203e0*/  LDC.64 R6, c[0x0][R4+0x170] ;  /* 0x00005c0004067b82 */ /* 0x0007220000000a00 */
[----:B------:R-:W-:Y:S02]  /*203f0*/  SHF.R.S32.HI R3, RZ, 0x1f, R239 ;  /* 0x0000001fff037819 */ /* 0x000fe400000114ef */
[----:B------:R-:W-:Y:S02]  /*20400*/  SEL R0, R239, RZ, !P0 ;  /* 0x000000ffef007207 */ /* 0x000fe40004000000 */
[----:B------:R-:W-:Y:S02]  /*20410*/  LOP3.LUT R5, R238, 0xffff, RZ, 0xc0, !PT ;  /* 0x0000ffffee057812 */ /* 0x000fe400078ec0ff */
[----:B------:R-:W-:Y:S01]  /*20420*/  ISETP.NE.AND P5, PT, R12, 0x1, PT ;  /* 0x000000010c00780c */ /* 0x000fe20003fa5270 */
[----:B------:R3:W4:Y:S08]  /*20430*/  LDC.64 R8, c[0x0][R4+0x168] ;  /* 0x00005a0004087b82 */ /* 0x0007300000000a00 */
[----:B------:R3:W4:Y:S01]  /*20440*/  LDC.64 R18, c[0x0][R4+0x178] ;  /* 0x00005e0004127b82 */ /* 0x0007220000000a00 */
[----:B-1----:R-:W-:-:S04]  /*20450*/  SHF.R.S32.HI R23, RZ, 0x1f, R34 ;  /* 0x0000001fff177819 */ /* 0x002fc80000011422 */
[----:B------:R-:W-:-:S03]  /*20460*/  LEA.HI R23, R23, R34, RZ, 0x5 ;  /* 0x0000002217177211 */ /* 0x000fc600078f28ff */
[----:B------:R3:W1:Y:S01]  /*20470*/  LDC.64 R20, c[0x0][R4+0x160] ;  /* 0x0000580004147b82 */ /* 0x0006620000000a00 */
[----:B------:R-:W-:-:S05]  /*20480*/  LOP3.LUT R23, R23, 0xffffffe0, RZ, 0xc0, !PT ;  /* 0xffffffe017177812 */ /* 0x000fca00078ec0ff */
[----:B------:R-:W-:Y:S01]  /*20490*/  IMAD.IADD R23, R34, 0x1, -R23 ;  /* 0x0000000122177824 */ /* 0x000fe200078e0a17 */
[----:B---3--:R-:W-:Y:S01]  /*204a0*/  SEL R4, R3, RZ, !P0 ;  /* 0x000000ff03047207 */ /* 0x008fe20004000000 */
[----:B----4-:R-:W-:-:S04]  /*204b0*/  IMAD R3, R7, R0, RZ ;  /* 0x0000000007037224 */ /* 0x010fc800078e02ff */
[C---:B------:R-:W-:Y:S02]  /*204c0*/  IMAD R4, R6.reuse, R4, R3 ;  /* 0x0000000406047224 */ /* 0x040fe400078e0203 */
[----:B------:R-:W-:-:S04]  /*204d0*/  IMAD.WIDE.U32 R6, R6, R0, RZ ;  /* 0x0000000006067225 */ /* 0x000fc800078e00ff */
[-C--:B------:R-:W-:Y:S02]  /*204e0*/  IMAD R3, R9, R5.reuse, RZ ;  /* 0x0000000509037224 */ /* 0x080fe400078e02ff */
[----:B------:R-:W-:-:S04]  /*204f0*/  IMAD.WIDE.U32 R8, R8, R5, RZ ;  /* 0x0000000508087225 */ /* 0x000fc800078e00ff */
[----:B------:R-:W-:Y:S01]  /*20500*/  IMAD.IADD R14, R9, 0x1, R3 ;  /* 0x00000001090e7824 */ /* 0x000fe200078e0203 */
[----:B-----5:R-:W-:Y:S01]  /*20510*/  IADD3 R12, P4, P3, R6, R8, R2 ;  /* 0x00000008060c7210 */ /* 0x020fe20007b9e002 */
[----:B------:R-:W-:Y:S01]  /*20520*/  IMAD.IADD R3, R240, 0x1, R227 ;  /* 0x00000001f0037824 */ /* 0x000fe200078e02e3 */
[----:B------:R-:W-:Y:S01]  /*20530*/  SEL R6, R245, RZ, P2 ;  /* 0x000000fff5067207 */ /* 0x000fe20001000000 */
[----:B------:R-:W-:Y:S02]  /*20540*/  IMAD.IADD R15, R7, 0x1, R4 ;  /* 0x00000001070f7824 */ /* 0x000fe400078e0204 */
[----:B------:R-:W-:-:S04]  /*20550*/  @P5 IMAD.HI.U32 R8, R3, c[0x0][0x4ec], RZ ;  /* 0x00013b0003085a27 */ /* 0x000fc800078e00ff */
[-C--:B------:R-:W-:Y:S02]  /*20560*/  IMAD R9, R19, R6.reuse, RZ ;  /* 0x0000000613097224 */ /* 0x080fe400078e02ff */
[----:B------:R-:W-:Y:S01]  /*20570*/  IMAD.MOV.U32 R4, RZ, RZ, R3 ;  /* 0x000000ffff047224 */ /* 0x000fe200078e0003 */
[----:B------:R-:W-:Y:S01]  /*20580*/  @P5 SHF.R.U32.HI R4, RZ, c[0x0][0x4f0], R8 ;  /* 0x00013c00ff045a19 */ /* 0x000fe20000011608 */
[----:B------:R-:W-:Y:S01]  /*20590*/  IMAD.WIDE.U32 R6, R18, R6, RZ ;  /* 0x0000000612067225 */ /* 0x000fe200078e00ff */
[----:B------:R-:W-:-:S03]  /*205a0*/  SHF.R.S32.HI R8, RZ, 0x1f, R2 ;  /* 0x0000001fff087819 */ /* 0x000fc60000011402 */
[----:B------:R-:W-:Y:S01]  /*205b0*/  IMAD.IADD R13, R7, 0x1, R9 ;  /* 0x00000001070d7824 */ /* 0x000fe200078e0209 */
[----:B------:R-:W-:Y:S01]  /*205c0*/  IADD3 R6, P1, P0, R4, R12, R6 ;  /* 0x0000000c04067210 */ /* 0x000fe2000783e006 */
[--C-:B------:R-:W-:Y:S01]  /*205d0*/  IMAD.MOV R7, RZ, RZ, -R4.reuse ;  /* 0x000000ffff077224 */ /* 0x100fe200078e0a04 */
[----:B------:R-:W-:Y:S02]  /*205e0*/  SHF.R.S32.HI R9, RZ, 0x1f, R4 ;  /* 0x0000001fff097819 */ /* 0x000fe40000011404 */
[----:B------:R-:W-:Y:S01]  /*205f0*/  IADD3.X R12, R15, R14, R8, P4, P3 ;  /* 0x0000000e0f0c7210 */ /* 0x000fe200027e6408 */
[----:B------:R-:W-:-:S03]  /*20600*/  IMAD R4, R7, c[0x0][0x4e8], R3 ;  /* 0x00013a0007047a24 */ /* 0x000fc600078e0203 */
[----:B------:R-:W-:Y:S01]  /*20610*/  IADD3.X R7, R9, R12, R13, P1, P0 ;  /* 0x0000000c09077210 */ /* 0x000fe20000fe040d */
[-C--:B-1----:R-:W-:Y:S01]  /*20620*/  IMAD R9, R21, R4.reuse, RZ ;  /* 0x0000000415097224 */ /* 0x082fe200078e02ff */
[----:B------:R-:W-:Y:S01]  /*20630*/  SHF.R.S32.HI R12, RZ, 0x1f, R4 ;  /* 0x0000001fff0c7819 */ /* 0x000fe20000011404 */
[----:B------:R-:W-:Y:S02]  /*20640*/  IMAD.MOV.U32 R13, RZ, RZ, c[0x0][0x4ac] ;  /* 0x00012b00ff0d7624 */ /* 0x000fe400078e00ff */
[----:B------:R-:W-:-:S03]  /*20650*/  IMAD.WIDE.U32 R6, R20, R4, R6 ;  /* 0x0000000414067225 */ /* 0x000fc600078e0006 */
[----:B------:R-:W-:Y:S01]  /*20660*/  SEL R13, R13, c[0x0][0x454], P2 ;  /* 0x000115000d0d7a07 */ /* 0x000fe20001000000 */
[----:B------:R-:W-:Y:S02]  /*20670*/  IMAD R9, R20, R12, R9 ;  /* 0x0000000c14097224 */ /* 0x000fe400078e0209 */
[----:B------:R-:W-:Y:S02]  /*20680*/  IMAD.MOV.U32 R12, RZ, RZ, c[0x0][0x4a8] ;  /* 0x00012a00ff0c7624 */ /* 0x000fe400078e00ff */
[----:B------:R-:W-:-:S03]  /*20690*/  IMAD.IADD R4, R7, 0x1, R9 ;  /* 0x0000000107047824 */ /* 0x000fc600078e0209 */
[----:B------:R-:W-:-:S04]  /*206a0*/  SEL R12, R12, c[0x0][0x450], P2 ;  /* 0x000114000c0c7a07 */ /* 0x000fc80001000000 */
        /* <DEDUP_REMOVED lines=19> */
[----:B------:R-:W-:Y:S01]  /*207e0*/  LEA R23, R217, R232, 0x5 ;  /* 0x000000e8d9177211 */ /* 0x000fe200078e28ff */
[----:B------:R-:W-:Y:S01]  /*207f0*/  IMAD.WIDE.U32 R6, R2, c[0x0][0x3a0], RZ ;  /* 0x0000e80002067a25 */ /* 0x000fe200078e00ff */
[----:B------:R-:W-:Y:S01]  /*20800*/  SHF.R.S32.HI R9, RZ, 0x1f, R0 ;  /* 0x0000001fff097819 */ /* 0x000fe20000011400 */
[----:B------:R1:W3:Y:S01]  /*20810*/  LDS.128 R24, [R144+0x80] ;  /* 0x0000800090187984 */ /* 0x0002e20000000c00 */
[-C--:B--2---:R-:W-:Y:S01]  /*20820*/  IADD3 R12, R232, R227.reuse, RZ ;  /* 0x000000e3e80c7210 */ /* 0x084fe20007ffe0ff */
[----:B------:R-:W-:Y:S01]  /*20830*/  IMAD R2, R2, c[0x0][0x3a4], R8 ;  /* 0x0000e90002027a24 */ /* 0x000fe200078e0208 */
[----:B------:R-:W-:Y:S01]  /*20840*/  IADD3 R8, R23, R227, RZ ;  /* 0x000000e317087210 */ /* 0x000fe20007ffe0ff */
        /* <DEDUP_REMOVED lines=38> */
.L_x_2527:
[----:B------:R-:W-:Y:S05]  /*20ab0*/  BRA.DIV ~URZ, `(.L_x_2436) ;  /* 0x00005fe27f007947 */ /* 0x000fea000b800000 */
[----:B------:R4:W2:Y:S02]  /*20ac0*/  SHFL.IDX PT, R0, R14, RZ, 0x181f ;  /* 0x00181fff0e007589 */ /* 0x0008a400000e0000 */
.L_x_2528:
        /* <DEDUP_REMOVED lines=8> */
[----:B------:R-:W-:Y:S02]  /*20b50*/  @!P0 LEA R2, P3, R196, R0, 0x1 ;  /* 0x00000000c4028211 */ /* 0x000fe400078608ff */
[-C--:B---3--:R-:W-:Y:S02]  /*20b60*/  @!P2 LEA.HI.X R9, R200, R5.reuse, R201, 0x1, P5 ;  /* 0x00000005c809a211 */ /* 0x088fe400028f0cc9 */
[-C--:B------:R-:W-:Y:S02]  /*20b70*/  @!P1 LEA.HI.X R7, R202, R5.reuse, R213, 0x1, P4 ;  /* 0x00000005ca079211 */ /* 0x080fe400020f0cd5 */
[----:B------:R-:W-:Y:S01]  /*20b80*/  @!P0 LEA.HI.X R3, R196, R5, R212, 0x1, P3 ;  /* 0x00000005c4038211 */ /* 0x000fe200018f0cd4 */
[----:B------:R2:W-:Y:S04]  /*20b90*/  @!P2 ST.E.128 [R8.64], R24 ;  /* 0x000000180800a985 */ /* 0x0005e8000c101d0c */
[----:B-1----:R2:W-:Y:S04]  /*20ba0*/  @!P1 ST.E.128 [R6.64], R20 ;  /* 0x0000001406009985 */ /* 0x0025e8000c101d0c */
[----:B------:R2:W-:Y:S02]  /*20bb0*/  @!P0 ST.E.128 [R2.64], R16 ;  /* 0x0000001002008985 */ /* 0x0005e4000c101d0c */
.L_x_2438:
[----:B------:R-:W-:Y:S05]  /*20bc0*/  BSYNC B0 ;  /* 0x0000000000007941 */ /* 0x000fea0003800000 */
.L_x_2437:
[----:B------:R-:W-:Y:S05]  /*20bd0*/  BRA.DIV ~URZ, `(.L_x_2439) ;  /* 0x00005f327f007947 */ /* 0x000fea000b800000 */
[----:B---3--:R3:W4:Y:S04]  /*20be0*/  SHFL.IDX PT, R5, R13, 0x1, 0x181f ;  /* 0x00381f000d057f89 */ /* 0x00872800000e0000 */
[----:B--2---:R3:W2:Y:S02]  /*20bf0*/  SHFL.IDX PT, R0, R14, 0x1, 0x181f ;  /* 0x00381f000e007f89 */ /* 0x0046a400000e0000 */
.L_x_2529:
        /* <DEDUP_REMOVED lines=9> */
[----:B------:R-:W-:Y:S02]  /*20c90*/  @!P0 LEA R2, P3, R196, R0, 0x1 ;  /* 0x00000000c4028211 */ /* 0x000fe400078608ff */
[-C--:B----4-:R-:W-:Y:S02]  /*20ca0*/  @!P2 LEA.HI.X R9, R200, R5.reuse, R201, 0x1, P5 ;  /* 0x00000005c809a211 */ /* 0x090fe400028f0cc9 */
[-C--:B------:R-:W-:Y:S02]  /*20cb0*/  @!P1 LEA.HI.X R7, R202, R5.reuse, R213, 0x1, P4 ;  /* 0x00000005ca079211 */ /* 0x080fe400020f0cd5 */
[----:B------:R-:W-:Y:S01]  /*20cc0*/  @!P0 LEA.HI.X R3, R196, R5, R212, 0x1, P3 ;  /* 0x00000005c4038211 */ /* 0x000fe200018f0cd4 */
[----:B------:R2:W-:Y:S04]  /*20cd0*/  @!P2 ST.E.128 [R8.64], R40 ;  /* 0x000000280800a985 */ /* 0x0005e8000c101d0c */
[----:B-1----:R2:W-:Y:S04]  /*20ce0*/  @!P1 ST.E.128 [R6.64], R36 ;  /* 0x0000002406009985 */ /* 0x0025e8000c101d0c */
[----:B------:R2:W-:Y:S02]  /*20cf0*/  @!P0 ST.E.128 [R2.64], R28 ;  /* 0x0000001c02008985 */ /* 0x0005e4000c101d0c */
.L_x_2441:
[----:B------:R-:W-:Y:S05]  /*20d00*/  BSYNC B0 ;  /* 0x0000000000007941 */ /* 0x000fea0003800000 */
.L_x_2440:
[----:B------:R-:W-:Y:S05]  /*20d10*/  BRA.DIV ~URZ, `(.L_x_2442) ;  /* 0x00005ec27f007947 */ /* 0x000fea000b800000 */
[----:B----4-:R4:W3:Y:S02]  /*20d20*/  SHFL.IDX PT, R5, R13, 0x2, 0x181f ;  /* 0x00581f000d057f89 */ /* 0x0108e400000e0000 */
.L_x_2530:
[----:B------:R-:W-:Y:S05]  /*20d30*/  BRA.DIV ~URZ, `(.L_x_2443) ;  /* 0x00005f127f007947 */ /* 0x000fea000b800000 */
[----:B--2---:R2:W4:Y:S02]  /*20d40*/  SHFL.IDX PT, R0, R14, 0x2, 0x181f ;  /* 0x00581f000e007f89 */ /* 0x00452400000e0000 */
.L_x_2531:
        /* <DEDUP_REMOVED lines=16> */
.L_x_2445:
[----:B------:R-:W-:Y:S05]  /*20e50*/  BSYNC B0 ;  /* 0x0000000000007941 */ /* 0x000fea0003800000 */
.L_x_2444:
[----:B------:R-:W-:Y:S05]  /*20e60*/  BRA.DIV ~URZ, `(.L_x_2446) ;  /* 0x00005e527f007947 */ /* 0x000fea000b800000 */
[----:B---3--:R3:W2:Y:S04]  /*20e70*/  SHFL.IDX PT, R6, R13, 0x3, 0x181f ;  /* 0x00781f000d067f89 */ /* 0x0086a800000e0000 */
[----:B----4-:R3:W4:Y:S02]  /*20e80*/  SHFL.IDX PT, R0, R14, 0x3, 0x181f ;  /* 0x00781f000e007f89 */ /* 0x01072400000e0000 */
.L_x_2532:
        /* <DEDUP_REMOVED lines=17> */
.L_x_2434:
        /* <DEDUP_REMOVED lines=33> */
.L_x_2533:
[----:B------:R-:W-:Y:S05]  /*211b0*/  BRA.DIV ~URZ, `(.L_x_2449) ;  /* 0x00005c427f007947 */ /* 0x000fea000b800000 */
[----:B------:R4:W1:Y:S02]  /*211c0*/  SHFL.IDX PT, R0, R14, RZ, 0x1c1f ;  /* 0x001c1fff0e007589 */ /* 0x00086400000e0000 */
.L_x_2534:
        /* <DEDUP_REMOVED lines=9> */
[----:B------:R-:W-:Y:S02]  /*21260*/  ISETP.GE.AND P4, PT, R8, c[0x0][0x3c8], PT ;  /* 0x0000f20008007a0c */ /* 0x000fe40003f86270 */
[----:B-1----:R-:W-:Y:S02]  /*21270*/  @!P1 LEA R2, P5, R214, R0, 0x2 ;  /* 0x00000000d6029211 */ /* 0x002fe400078a10ff */
[----:B------:R-:W-:Y:S02]  /*21280*/  SHF.R.S32.HI R12, RZ, 0x1f, R214 ;  /* 0x0000001fff0c7819 */ /* 0x000fe400000114d6 */
[----:B------:R-:W-:-:S02]  /*21290*/  SHF.R.S32.HI R13, RZ, 0x1f, R13 ;  /* 0x0000001fff0d7819 */ /* 0x000fc4000001140d */
[C---:B------:R-:W-:Y:S02]  /*212a0*/  @!P0 LEA R6, P2, R9.reuse, R0, 0x2 ;  /* 0x0000000009068211 */ /* 0x040fe400078410ff */
[CC--:B---3--:R-:W-:Y:S02]  /*212b0*/  @!P1 LEA.HI.X R3, R214.reuse, R4.reuse, R12, 0x2, P5 ;  /* 0x00000004d6039211 */ /* 0x0c8fe400028f140c */
[C---:B------:R-:W-:Y:S02]  /*212c0*/  IADD3 R12, R214.reuse, 0x20, RZ ;  /* 0x00000020d60c7810 */ /* 0x040fe40007ffe0ff */
[----:B------:R-:W-:Y:S01]  /*212d0*/  @!P0 LEA.HI.X R7, R9, R4, R13, 0x2, P2 ;  /* 0x0000000409078211 */ /* 0x000fe200010f140d */
[----:B------:R1:W-:Y:S01]  /*212e0*/  @!P1 ST.E.64 [R2.64], R136 ;  /* 0x0000008802009985 */ /* 0x0003e2000c101b0c */
[C---:B------:R-:W-:Y:S02]  /*212f0*/  IADD3 R17, R214.reuse, 0x10, RZ ;  /* 0x00000010d6117810 */ /* 0x040fe40007ffe0ff */
[----:B------:R-:W-:Y:S01]  /*21300*/  IADD3 R9, R214, 0x28, RZ ;  /* 0x00000028d6097810 */ /* 0x000fe20007ffe0ff */
[----:B------:R2:W-:Y:S01]  /*21310*/  @!P0 ST.E.64 [R6.64], R28 ;  /* 0x0000001c06008985 */ /* 0x0005e2000c101b0c */
[----:B------:R-:W-:-:S02]  /*21320*/  ISETP.GE.AND P2, PT, R12, c[0x0][0x3c8], PT ;  /* 0x0000f2000c007a0c */ /* 0x000fc40003f46270 */
[C---:B------:R-:W-:Y:S02]  /*21330*/  IADD3 R13, R214.reuse, 0x18, RZ ;  /* 0x00000018d60d7810 */ /* 0x040fe40007ffe0ff */
[----:B------:R-:W-:Y:S02]  /*21340*/  SHF.R.S32.HI R17, RZ, 0x1f, R17 ;  /* 0x0000001fff117819 */ /* 0x000fe40000011411 */
[----:B------:R-:W-:Y:S02]  /*21350*/  ISETP.GE.AND P1, PT, R9, c[0x0][0x3c8], PT ;  /* 0x0000f20009007a0c */ /* 0x000fe40003f26270 */
[----:B------:R-:W-:Y:S02]  /*21360*/  SHF.R.S32.HI R13, RZ, 0x1f, R13 ;  /* 0x0000001fff0d7819 */ /* 0x000fe4000001140d */
[C---:B------:R-:W-:Y:S02]  /*21370*/  IADD3 R19, R214.reuse, 0x60, RZ ;  /* 0x00000060d6137810 */ /* 0x040fe40007ffe0ff */
[----:B------:R-:W-:-:S02]  /*21380*/  IADD3 R18, R214, 0x70, RZ ;  /* 0x00000070d6127810 */ /* 0x000fc40007ffe0ff */
[----:B------:R-:W-:Y:S02]  /*21390*/  SHF.R.S32.HI R19, RZ, 0x1f, R19 ;  /* 0x0000001fff137819 */ /* 0x000fe40000011413 */
[----:B------:R-:W-:Y:S02]  /*213a0*/  ISETP.GE.AND P6, PT, R252, c[0x0][0x3c8], PT ;  /* 0x0000f200fc007a0c */ /* 0x000fe40003fc6270 */
[-C--:B-1----:R-:W-:Y:S02]  /*213b0*/  @!P3 LEA R2, P5, R16, R0.reuse, 0x2 ;  /* 0x000000001002b211 */ /* 0x082fe400078a10ff */
[----:B--2---:R-:W-:Y:S02]  /*213c0*/  @!P4 LEA R6, P0, R8, R0, 0x2 ;  /* 0x000000000806c211 */ /* 0x004fe400078010ff */
[-C--:B------:R-:W-:Y:S02]  /*213d0*/  @!P3 LEA.HI.X R3, R16, R4.reuse, R17, 0x2, P5 ;  /* 0x000000041003b211 */ /* 0x080fe400028f1411 */
[----:B------:R-:W-:-:S02]  /*213e0*/  @!P4 LEA.HI.X R7, R8, R4, R13, 0x2, P0 ;  /* 0x000000040807c211 */ /* 0x000fc400000f140d */
[C---:B------:R-:W-:Y:S01]  /*213f0*/  IADD3 R16, R214.reuse, 0x30, RZ ;  /* 0x00000030d6107810 */ /* 0x040fe20007ffe0ff */
[----:B------:R1:W-:Y:S01]  /*21400*/  @!P3 ST.E.64 [R2.64], R30 ;  /* 0x0000001e0200b985 */ /* 0x0003e2000c101b0c */
[C---:B------:R-:W-:Y:S02]  /*21410*/  IADD3 R17, R214.reuse, 0x20, RZ ;  /* 0x00000020d6117810 */ /* 0x040fe40007ffe0ff */
[----:B------:R-:W-:Y:S01]  /*21420*/  IADD3 R8, R214, 0x38, RZ ;  /* 0x00000038d6087810 */ /* 0x000fe20007ffe0ff */
[----:B------:R2:W-:Y:S01]  /*21430*/  @!P4 ST.E.64 [R6.64], R36 ;  /* 0x000000240600c985 */ /* 0x0005e2000c101b0c */
[----:B------:R-:W-:Y:S02]  /*21440*/  ISETP.GE.AND P3, PT, R16, c[0x0][0x3c8], PT ;  /* 0x0000f20010007a0c */ /* 0x000fe40003f66270 */
[----:B------:R-:W-:Y:S02]  /*21450*/  SHF.R.S32.HI R17, RZ, 0x1f, R17 ;  /* 0x0000001fff117819 */ /* 0x000fe40000011411 */
[----:B------:R-:W-:-:S02]  /*21460*/  IADD3 R13, R214, 0x28, RZ ;  /* 0x00000028d60d7810 */ /* 0x000fc40007ffe0ff */
[----:B------:R-:W-:Y:S02]  /*21470*/  ISETP.GE.AND P4, PT, R8, c[0x0][0x3c8], PT ;  /* 0x0000f20008007a0c */ /* 0x000fe40003f86270 */
[----:B------:R-:W-:Y:S02]  /*21480*/  SHF.R.S32.HI R13, RZ, 0x1f, R13 ;  /* 0x0000001fff0d7819 */ /* 0x000fe4000001140d */
[CC--:B-1----:R-:W-:Y:S02]  /*21490*/  @!P2 LEA R2, P5, R12.reuse, R0.reuse, 0x2 ;  /* 0x000000000c02a211 */ /* 0x0c2fe400078a10ff */
[----:B--2---:R-:W-:Y:S02]  /*214a0*/  @!P1 LEA R6, P0, R9, R0, 0x2 ;  /* 0x0000000009069211 */ /* 0x004fe400078010ff */
[----:B------:R-:W-:Y:S02]  /*214b0*/  @!P2 LEA.HI.X R3, R12, R4, R17, 0x2, P5 ;  /* 0x000000040c03a211 */ /* 0x000fe400028f1411 */
[----:B------:R-:W-:-:S02]  /*214c0*/  IADD3 R12, R214, 0x40, RZ ;  /* 0x00000040d60c7810 */ /* 0x000fc40007ffe0ff */
[----:B------:R-:W-:Y:S01]  /*214d0*/  @!P1 LEA.HI.X R7, R9, R4, R13, 0x2, P0 ;  /* 0x0000000409079211 */ /* 0x000fe200000f140d */
[----:B------:R1:W-:Y:S01]  /*214e0*/  @!P2 ST.E.64 [R2.64], R38 ;  /* 0x000000260200a985 */ /* 0x0003e2000c101b0c */
[C---:B------:R-:W-:Y:S02]  /*214f0*/  IADD3 R17, R214.reuse, 0x30, RZ ;  /* 0x00000030d6117810 */ /* 0x040fe40007ffe0ff */
[----:B------:R-:W-:Y:S01]  /*21500*/  IADD3 R9, R214, 0x48, RZ ;  /* 0x00000048d6097810 */ /* 0x000fe20007ffe0ff */
[----:B------:R2:W-:Y:S01]  /*21510*/  @!P1 ST.E.64 [R6.64], R104 ;  /* 0x0000006806009985 */ /* 0x0005e2000c101b0c */
[----:B------:R-:W-:Y:S02]  /*21520*/  ISETP.GE.AND P2, PT, R12, c[0x0][0x3c8], PT ;  /* 0x0000f2000c007a0c */ /* 0x000fe40003f46270 */
[----:B------:R-:W-:Y:S02]  /*21530*/  IADD3 R13, R214, 0x38, RZ ;  /* 0x00000038d60d7810 */ /* 0x000fe40007ffe0ff */
[----:B------:R-:W-:-:S02]  /*21540*/  SHF.R.S32.HI R17, RZ, 0x1f, R17 ;  /* 0x0000001fff117819 */ /* 0x000fc40000011411 */
[----:B------:R-:W-:Y:S02]  /*21550*/  ISETP.GE.AND P1, PT, R9, c[0x0][0x3c8], PT ;  /* 0x0000f20009007a0c */ /* 0x000fe40003f26270 */
[----:B------:R-:W-:Y:S02]  /*21560*/  SHF.R.S32.HI R13, RZ, 0x1f, R13 ;  /* 0x0000001fff0d7819 */ /* 0x000fe4000001140d */
        /* <DEDUP_REMOVED lines=34> */
[----:B------:R-:W-:Y:S02]  /*21790*/  IADD3 R17, R214, 0x68, RZ ;  /* 0x00000068d6117810 */ /* 0x000fe40007ffe0ff */
[----:B------:R-:W-:Y:S01]  /*217a0*/  ISETP.GE.AND P3, PT, R18, c[0x0][0x3c8], PT ;  /* 0x0000f20012007a0c */ /* 0x000fe20003f66270 */
[----:B------:R2:W-:Y:S01]  /*217b0*/  @!P4 ST.E.64 [R6.64], R52 ;  /* 0x000000340600c985 */ /* 0x0005e2000c101b0c */
[----:B------:R-:W-:Y:S02]  /*217c0*/  ISETP.GE.AND P4, PT, R16, c[0x0][0x3c8], PT ;  /* 0x0000f20010007a0c */ /* 0x000fe40003f86270 */
[----:B------:R-:W-:Y:S02]  /*217d0*/  SHF.R.S32.HI R17, RZ, 0x1f, R17 ;  /* 0x0000001fff117819 */ /* 0x000fe40000011411 */
[----:B------:R-:W-:-:S04]  /*217e0*/  @!P1 LEA R8, P0, R13, R0, 0x2 ;  /* 0x000000000d089211 */ /* 0x000fc800078010ff */
        /* <DEDUP_REMOVED lines=13> */
[----:B------:R-:W-:-:S04]  /*218c0*/  SHF.R.S32.HI R19, RZ, 0x1f, R19 ;  /* 0x0000001fff137819 */ /* 0x000fc80000011413 */
[----:B------:R-:W-:Y:S02]  /*218d0*/  @!P3 LEA.HI.X R7, R18, R4, R19, 0x2, P5 ;  /* 0x000000041207b211 */ /* 0x000fe400028f1413 */
[----:B------:R-:W-:Y:S02]  /*218e0*/  ISETP.GE.AND P5, PT, R251, c[0x0][0x3c8], PT ;  /* 0x0000f200fb007a0c */ /* 0x000fe40003fa6270 */
[----:B------:R-:W-:Y:S01]  /*218f0*/  SHF.R.S32.HI R18, RZ, 0x1f, R249 ;  /* 0x0000001fff127819 */ /* 0x000fe200000114f9 */
[----:B------:R3:W-:Y:S01]  /*21900*/  @!P3 ST.E.64 [R6.64], R64 ;  /* 0x000000400600b985 */ /* 0x0007e2000c101b0c */
[----:B-1----:R-:W-:-:S04]  /*21910*/  @!P4 LEA R2, P0, R16, R0, 0x2 ;  /* 0x000000001002c211 */ /* 0x002fc800078010ff */
[----:B------:R-:W-:Y:S02]  /*21920*/  @!P4 LEA.HI.X R3, R16, R4, R17, 0x2, P0 ;  /* 0x000000041003c211 */ /* 0x000fe400000f1411 */
[----:B------:R-:W-:Y:S02]  /*21930*/  IADD3 R17, R214, 0x80, RZ ;  /* 0x00000080d6117810 */ /* 0x000fe40007ffe0ff */
[----:B--2---:R-:W-:Y:S01]  /*21940*/  @!P2 LEA R8, P0, R12, R0, 0x2 ;  /* 0x000000000c08a211 */ /* 0x004fe200078010ff */
[----:B------:R1:W-:Y:S01]  /*21950*/  @!P4 ST.E.64 [R2.64], R68 ;  /* 0x000000440200c985 */ /* 0x0003e2000c101b0c */
[----:B------:R-:W-:Y:S02]  /*21960*/  SHF.R.S32.HI R17, RZ, 0x1f, R17 ;  /* 0x0000001fff117819 */ /* 0x000fe40000011411 */
[----:B------:R-:W-:Y:S02]  /*21970*/  IADD3 R16, R214, 0x88, RZ ;  /* 0x00000088d6107810 */ /* 0x000fe40007ffe0ff */
[----:B------:R-:W-:-:S02]  /*21980*/  @!P2 LEA.HI.X R9, R12, R4, R17, 0x2, P0 ;  /* 0x000000040c09a211 */ /* 0x000fc400000f1411 */
[----:B------:R-:W-:Y:S02]  /*21990*/  SHF.R.S32.HI R16, RZ, 0x1f, R16 ;  /* 0x0000001fff107819 */ /* 0x000fe40000011410 */
[----:B---3--:R-:W-:Y:S01]  /*219a0*/  @!P6 LEA R6, P0, R252, R0, 0x2 ;  /* 0x00000000fc06e211 */ /* 0x008fe200078010ff */
[----:B------:R-:W-:Y:S01]  /*219b0*/  @!P2 ST.E.64 [R8.64], R120 ;  /* 0x000000780800a985 */ /* 0x000fe2000c101b0c */
[----:B------:R-:W-:Y:S02]  /*219c0*/  SHF.R.S32.HI R12, RZ, 0x1f, R252 ;  /* 0x0000001fff0c7819 */ /* 0x000fe400000114fc */
[----:B------:R-:W-:Y:S02]  /*219d0*/  ISETP.GE.AND P4, PT, R250, c[0x0][0x3c8], PT ;  /* 0x0000f200fa007a0c */ /* 0x000fe40003f86270 */
[----:B------:R-:W-:Y:S02]  /*219e0*/  ISETP.GE.AND P2, PT, R249, c[0x0][0x3c8], PT ;  /* 0x0000f200f9007a0c */ /* 0x000fe40003f46270 */
[----:B------:R-:W-:-:S02]  /*219f0*/  @!P6 LEA.HI.X R7, R252, R4, R12, 0x2, P0 ;  /* 0x00000004fc07e211 */ /* 0x000fc400000f140c */
[----:B------:R-:W-:Y:S02]  /*21a00*/  ISETP.GE.AND P0, PT, R247, c[0x0][0x3c8], PT ;  /* 0x0000f200f7007a0c */ /* 0x000fe40003f06270 */
[----:B------:R-:W-:Y:S02]  /*21a10*/  SHF.R.S32.HI R12, RZ, 0x1f, R251 ;  /* 0x0000001fff0c7819 */ /* 0x000fe400000114fb */
[----:B------:R-:W-:Y:S02]  /*21a20*/  SHF.R.S32.HI R17, RZ, 0x1f, R248 ;  /* 0x0000001fff117819 */ /* 0x000fe400000114f8 */
[----:B-1----:R-:W-:-:S04]  /*21a30*/  @!P1 LEA R2, P3, R13, R0, 0x2 ;  /* 0x000000000d029211 */ /* 0x002fc800078610ff */
        /* <DEDUP_REMOVED lines=21> */
.L_x_2451:
[----:B------:R-:W-:Y:S05]  /*21b90*/  BSYNC B0 ;  /* 0x0000000000007941 */ /* 0x000fea0003800000 */
.L_x_2450:
[----:B------:R-:W-:Y:S05]  /*21ba0*/  BRA.DIV ~URZ, `(.L_x_2452) ;  /* 0x000052c27f007947 */ /* 0x000fea000b800000 */
[----:B---3--:R3:W2:Y:S04]  /*21bb0*/  SHFL.IDX PT, R4, R5, 0x1, 0x1c1f ;  /* 0x003c1f0005047f89 */ /* 0x0086a800000e0000 */
[----:B-1----:R3:W1:Y:S02]  /*21bc0*/  SHFL.IDX PT, R0, R14, 0x1, 0x1c1f ;  /* 0x003c1f000e007f89 */ /* 0x00266400000e0000 */
.L_x_2535:
[----:B------:R-:W-:-:S13]  /*21bd0*/  ISETP.NE.AND P0, PT, R15, RZ, PT ;  /* 0x000000ff0f00720c */ /* 0x000fda0003f05270 */
[----:B------:R-:W-:Y:S05]  /*21be0*/  @P0 BRA `(.L_x_2447) ;  /* 0x0000165000000947 */ /* 0x000fea0003800000 */
[C---:B------:R-:W-:Y:S02]  /*21bf0*/  ISETP.GE.AND P4, PT, R214.reuse, c[0x0][0x3c8], PT ;  /* 0x0000f200d6007a0c */ /* 0x040fe40003f86270 */
[C---:B--2---:R-:W-:Y:S02]  /*21c00*/  IADD3 R17, R214.reuse, 0x18, RZ ;  /* 0x00000018d6117810 */ /* 0x044fe40007ffe0ff */
[----:B------:R-:W-:Y:S02]  /*21c10*/  IADD3 R8, R214, 0x8, RZ ;  /* 0x00000008d6087810 */ /* 0x000fe40007ffe0ff */
[----:B------:R-:W-:Y:S02]  /*21c20*/  ISETP.GE.AND P1, PT, R17, c[0x0][0x3c8], PT ;  /* 0x0000f20011007a0c */ /* 0x000fe40003f26270 */
[----:B------:R-:W-:Y:S02]  /*21c30*/  ISETP.GE.AND P3, PT, R8, c[0x0][0x3c8], PT ;  /* 0x0000f20008007a0c */ /* 0x000fe40003f66270 */
[----:B------:R-:W-:-:S02]  /*21c40*/  SHF.R.S32.HI R13, RZ, 0x1f, R214 ;  /* 0x0000001fff0d7819 */ /* 0x000fc400000114d6 */
        /* <DEDUP_REMOVED lines=162> */
.L_x_2432:
        /* <DEDUP_REMOVED lines=18> */
.L_x_2453:
        /* <DEDUP_REMOVED lines=42> */
[----:B-1----:R-:W-:Y:S01]  /*22a30*/  IMAD R2, R15, R3, RZ ;  /* 0x000000030f027224 */ /* 0x002fe200078e02ff */
        /* <DEDUP_REMOVED lines=13> */
.L_x_2455:
[----:B------:R-:W-:Y:S05]  /*22b10*/  BSYNC B0 ;  /* 0x0000000000007941 */ /* 0x000fea0003800000 */
.L_x_2454:
[----:B------:R-:W-:-:S13]  /*22b20*/  ISETP.GT.AND P0, PT, R21, 0x1, PT ;  /* 0x000000011500780c */ /* 0x000fda0003f04270 */
[----:B------:R-:W-:Y:S05]  /*22b30*/  @P0 BRA `(.L_x_2447) ;  /* 0x0000070000000947 */ /* 0x000fea0003800000 */
[----:B-1----:R-:W-:Y:S01]  /*22b40*/  MOV R2, c[0x0][0x4e8] ;  /* 0x00013a0000027a02 */ /* 0x002fe20000000f00 */
[----:B------:R-:W-:Y:S01]  /*22b50*/  IMAD R4, R20, c[0x0][0x3a0], RZ ;  /* 0x0000e80014047a24 */ /* 0x000fe200078e02ff */
[----:B------:R-:W-:Y:S02]  /*22b60*/  LEA R5, R217, R232, 0x5 ;  /* 0x000000e8d9057211 */ /* 0x000fe400078e28ff */
[----:B------:R-:W-:Y:S01]  /*22b70*/  ISETP.NE.AND P0, PT, R2, 0x1, PT ;  /* 0x000000010200780c */ /* 0x000fe20003f05270 */
[----:B------:R-:W-:Y:S01]  /*22b80*/  IMAD.WIDE.U32 R2, R0, c[0x0][0x3a0], RZ ;  /* 0x0000e80000027a25 */ /* 0x000fe200078e00ff */
[----:B------:R-:W-:-:S03]  /*22b90*/  IADD3 R13, R232, R227, RZ ;  /* 0x000000e3e80d7210 */ /* 0x000fc60007ffe0ff */
[----:B------:R-:W-:Y:S01]  /*22ba0*/  IMAD R0, R0, c[0x0][0x3a4], R4 ;  /* 0x0000e90000007a24 */ /* 0x000fe200078e0204 */
[----:B------:R-:W-:Y:S01]  /*22bb0*/  IADD3 R4, R5, R227, RZ ;  /* 0x000000e305047210 */ /* 0x000fe20007ffe0ff */
[----:B------:R-:W-:-:S03]  /*22bc0*/  IMAD R5, R23, c[0x0][0x3f0], RZ ;  /* 0x0000fc0017057a24 */ /* 0x000fc600078e02ff */
[----:B------:R-:W-:Y:S01]  /*22bd0*/  IADD3 R3, R3, R0, RZ ;  /* 0x0000000003037210 */ /* 0x000fe20007ffe0ff */
[----:B------:R-:W-:Y:S01]  /*22be0*/  IMAD R7, R9, c[0x0][0x3f4], R5 ;  /* 0x0000fd0009077a24 */ /* 0x000fe200078e0205 */
[----:B------:R-:W-:Y:S01]  /*22bf0*/  MOV R0, R4 ;  /* 0x0000000400007202 */ /* 0x000fe20000000f00 */
[----:B------:R-:W-:-:S04]  /*22c00*/  @P0 IMAD.HI.U32 R6, R4, c[0x0][0x4ec], RZ ;  /* 0x00013b0004060a27 */ /* 0x000fc800078e00ff */
[----:B------:R-:W-:Y:S01]  /*22c10*/  IMAD.WIDE.U32 R2, R8, c[0x0][0x3e8], R2 ;  /* 0x0000fa0008027a25 */ /* 0x000fe200078e0002 */
[----:B------:R-:W-:-:S03]  /*22c20*/  @P0 SHF.R.U32.HI R0, RZ, c[0x0][0x4f0], R6 ;  /* 0x00013c00ff000a19 */ /* 0x000fc60000011606 */
[----:B------:R-:W-:Y:S01]  /*22c30*/  IMAD R3, R8, c[0x0][0x3ec], R3 ;  /* 0x0000fb0008037a24 */ /* 0x000fe200078e0203 */
[----:B------:R-:W-:Y:S02]  /*22c40*/  IADD3 R6, -R0, RZ, RZ ;  /* 0x000000ff00067210 */ /* 0x000fe40007ffe1ff */
[----:B------:R-:W-:Y:S01]  /*22c50*/  SHF.R.S32.HI R5, RZ, 0x1f, R0 ;  /* 0x0000001fff057819 */ /* 0x000fe20000011400 */
[----:B------:R-:W-:-:S04]  /*22c60*/  IMAD.WIDE.U32 R2, R9, c[0x0][0x3f0], R2 ;  /* 0x0000fc0009027a25 */ /* 0x000fc800078e0002 */
[----:B------:R-:W-:Y:S01]  /*22c70*/  IMAD R4, R6, c[0x0][0x4e8], R4 ;  /* 0x00013a0006047a24 */ /* 0x000fe200078e0204 */
[----:B------:R-:W-:Y:S01]  /*22c80*/  IADD3 R3, R3, R7, RZ ;  /* 0x0000000703037210 */ /* 0x000fe20007ffe0ff */
[----:B------:R-:W-:-:S04]  /*22c90*/  IMAD R5, R5, c[0x0][0x3e0], RZ ;  /* 0x0000f80005057a24 */ /* 0x000fc800078e02ff */
[C---:B------:R-:W-:Y:S01]  /*22ca0*/  IMAD R6, R0.reuse, c[0x0][0x3e4], R5 ;  /* 0x0000f90000067a24 */ /* 0x040fe200078e0205 */
[----:B------:R-:W-:Y:S01]  /*22cb0*/  SHF.R.S32.HI R5, RZ, 0x1f, R4 ;  /* 0x0000001fff057819 */ /* 0x000fe20000011404 */
[----:B------:R-:W-:-:S04]  /*22cc0*/  IMAD.WIDE.U32 R2, R0, c[0x0][0x3e0], R2 ;  /* 0x0000f80000027a25 */ /* 0x000fc800078e0002 */
[----:B------:R-:W-:Y:S01]  /*22cd0*/  IMAD R0, R5, c[0x0][0x3d8], RZ ;  /* 0x0000f60005007a24 */ /* 0x000fe200078e02ff */
[----:B------:R-:W-:-:S03]  /*22ce0*/  IADD3 R3, R3, R6, RZ ;  /* 0x0000000603037210 */ /* 0x000fc60007ffe0ff */
[C---:B------:R-:W-:Y:S02]  /*22cf0*/  IMAD R0, R4.reuse, c[0x0][0x3dc], R0 ;  /* 0x0000f70004007a24 */ /* 0x040fe400078e0200 */
[----:B------:R-:W-:-:S05]  /*22d00*/  IMAD.WIDE.U32 R2, R4, c[0x0][0x3d8], R2 ;  /* 0x0000f60004027a25 */ /* 0x000fca00078e0002 */
[----:B------:R-:W-:Y:S02]  /*22d10*/  IADD3 R5, R3, R0, RZ ;  /* 0x0000000003057210 */ /* 0x000fe40007ffe0ff */
[----:B------:R-:W-:-:S04]  /*22d20*/  LEA R14, P0, R2, c[0x0][0x380], 0x1 ;  /* 0x0000e000020e7a11 */ /* 0x000fc800078008ff */
[----:B------:R-:W-:Y:S01]  /*22d30*/  LEA.HI.X R5, R2, c[0x0][0x384], R5, 0x1, P0 ;  /* 0x0000e10002057a11 */ /* 0x000fe200000f0c05 */
[----:B------:R-:W-:Y:S06]  /*22d40*/  BRA.DIV ~URZ, `(.L_x_2456) ;  /* 0x000041f27f007947 */ /* 0x000fec000b800000 */
[----:B------:R1:W2:Y:S02]  /*22d50*/  SHFL.IDX PT, R4, R5, RZ, 0x181f ;  /* 0x00181fff05047589 */ /* 0x0002a400000e0000 */
.L_x_2536:
[----:B------:R-:W-:Y:S05]  /*22d60*/  BRA.DIV ~URZ, `(.L_x_2457) ;  /* 0x000042427f007947 */ /* 0x000fea000b800000 */
[----:B------:R3:W4:Y:S02]  /*22d70*/  SHFL.IDX PT, R0, R14, RZ, 0x181f ;  /* 0x00181fff0e007589 */ /* 0x00072400000e0000 */
.L_x_2537:
        /* <DEDUP_REMOVED lines=10> */
[-C--:B--2---:R-:W-:Y:S02]  /*22e20*/  @!P2 LEA.HI.X R9, R200, R4.reuse, R201, 0x1, P5 ;  /* 0x00000004c809a211 */ /* 0x084fe400028f0cc9 */
[-C--:B------:R-:W-:Y:S02]  /*22e30*/  @!P1 LEA.HI.X R7, R202, R4.reuse, R213, 0x1, P4 ;  /* 0x00000004ca079211 */ /* 0x080fe400020f0cd5 */
[----:B------:R-:W-:Y:S01]  /*22e40*/  @!P0 LEA.HI.X R3, R196, R4, R212, 0x1, P3 ;  /* 0x00000004c4038211 */ /* 0x000fe200018f0cd4 */
[----:B------:R2:W-:Y:S04]  /*22e50*/  @!P2 ST.E.128 [R8.64], RZ ;  /* 0x000000ff0800a985 */ /* 0x0005e8000c101d0c */
[----:B------:R2:W-:Y:S04]  /*22e60*/  @!P1 ST.E.128 [R6.64], RZ ;  /* 0x000000ff06009985 */ /* 0x0005e8000c101d0c */
[----:B------:R2:W-:Y:S02]  /*22e70*/  @!P0 ST.E.128 [R2.64], RZ ;  /* 0x000000ff02008985 */ /* 0x0005e4000c101d0c */
.L_x_2459:
[----:B------:R-:W-:Y:S05]  /*22e80*/  BSYNC B0 ;  /* 0x0000000000007941 */ /* 0x000fea0003800000 */
.L_x_2458:
[----:B------:R-:W-:Y:S05]  /*22e90*/  BRA.DIV ~URZ, `(.L_x_2460) ;  /* 0x000041827f007947 */ /* 0x000fea000b800000 */
[----:B--2---:R2:W1:Y:S04]  /*22ea0*/  SHFL.IDX PT, R4, R5, 0x1, 0x181f ;  /* 0x00381f0005047f89 */ /* 0x00446800000e0000 */
[----:B----4-:R2:W4:Y:S02]  /*22eb0*/  SHFL.IDX PT, R0, R14, 0x1, 0x181f ;  /* 0x00381f000e007f89 */ /* 0x01052400000e0000 */
.L_x_2538:
        /* <DEDUP_REMOVED lines=10> */
[-C--:B-1----:R-:W-:Y:S02]  /*22f60*/  @!P2 LEA.HI.X R9, R200, R4.reuse, R201, 0x1, P5 ;  /* 0x00000004c809a211 */ /* 0x082fe400028f0cc9 */
[-C--:B------:R-:W-:Y:S02]  /*22f70*/  @!P1 LEA.HI.X R7, R202, R4.reuse, R213, 0x1, P4 ;  /* 0x00000004ca079211 */ /* 0x080fe400020f0cd5 */
[----:B------:R-:W-:Y:S01]  /*22f80*/  @!P0 LEA.HI.X R3, R196, R4, R212, 0x1, P3 ;  /* 0x00000004c4038211 */ /* 0x000fe200018f0cd4 */
[----:B------:R1:W-:Y:S04]  /*22f90*/  @!P2 ST.E.128 [R8.64], RZ ;  /* 0x000000ff0800a985 */ /* 0x0003e8000c101d0c */
[----:B------:R1:W-:Y:S04]  /*22fa0*/  @!P1 ST.E.128 [R6.64], RZ ;  /* 0x000000ff06009985 */ /* 0x0003e8000c101d0c */
[----:B------:R1:W-:Y:S02]  /*22fb0*/  @!P0 ST.E.128 [R2.64], RZ ;  /* 0x000000ff02008985 */ /* 0x0003e4000c101d0c */
.L_x_2462:
[----:B------:R-:W-:Y:S05]  /*22fc0*/  BSYNC B0 ;  /* 0x0000000000007941 */ /* 0x000fea0003800000 */
.L_x_2461:
[----:B------:R-:W-:Y:S05]  /*22fd0*/  BRA.DIV ~URZ, `(.L_x_2463) ;  /* 0x000041127f007947 */ /* 0x000fea000b800000 */
[----:B-1----:R1:W2:Y:S02]  /*22fe0*/  SHFL.IDX PT, R4, R5, 0x2, 0x181f ;  /* 0x00581f0005047f89 */ /* 0x0022a400000e0000 */
.L_x_2539:
[----:B------:R-:W-:Y:S05]  /*22ff0*/  BRA.DIV ~URZ, `(.L_x_2464) ;  /* 0x000041627f007947 */ /* 0x000fea000b800000 */
[----:B----4-:R4:W1:Y:S02]  /*23000*/  SHFL.IDX PT, R0, R14, 0x2, 0x181f ;  /* 0x00581f000e007f89 */ /* 0x01086400000e0000 */
.L_x_2540:
        /* <DEDUP_REMOVED lines=16> */
.L_x_2466:
[----:B------:R-:W-:Y:S05]  /*23110*/  BSYNC B0 ;  /* 0x0000000000007941 */ /* 0x000fea0003800000 */
.L_x_2465:
[----:B------:R-:W-:Y:S05]  /*23120*/  BRA.DIV ~URZ, `(.L_x_2467) ;  /* 0x000040a27f007947 */ /* 0x000fea000b800000 */
[----:B--2---:R2:W3:Y:S04]  /*23130*/  SHFL.IDX PT, R4, R5, 0x3, 0x181f ;  /* 0x00781f0005047f89 */ /* 0x0044e800000e0000 */
[----:B-1----:R2:W1:Y:S02]  /*23140*/  SHFL.IDX PT, R0, R14, 0x3, 0x181f ;  /* 0x00781f000e007f89 */ /* 0x00246400000e0000 */
.L_x_2541:
[----:B------:R-:W-:-:S04]  /*23150*/  IADD3 R13, R13, 0x60, RZ ;  /* 0x000000600d0d7810 */ /* 0x000fc80007ffe0ff */
        /* <DEDUP_REMOVED lines=8> */
[-C--:B---3--:R-:W-:Y:S02]  /*231e0*/  @!P2 LEA.HI.X R9, R200, R4.reuse, R201, 0x1, P5 ;  /* 0x00000004c809a211 */ /* 0x088fe400028f0cc9 */
[-C--:B------:R-:W-:Y:S02]  /*231f0*/  @!P1 LEA.HI.X R7, R202, R4.reuse, R213, 0x1, P4 ;  /* 0x00000004ca079211 */ /* 0x080fe400020f0cd5 */
[----:B------:R-:W-:Y:S01]  /*23200*/  @!P0 LEA.HI.X R3, R196, R4, R212, 0x1, P3 ;  /* 0x00000004c4038211 */ /* 0x000fe200018f0cd4 */
[----:B------:R1:W-:Y:S04]  /*23210*/  @!P2 ST.E.128 [R8.64], RZ ;  /* 0x000000ff0800a985 */ /* 0x0003e8000c101d0c */
[----:B------:R1:W-:Y:S04]  /*23220*/  @!P1 ST.E.128 [R6.64], RZ ;  /* 0x000000ff06009985 */ /* 0x0003e8000c101d0c */
[----:B------:R1:W-:Y:S02]  /*23230*/  @!P0 ST.E.128 [R2.64], RZ ;  /* 0x000000ff02008985 */ /* 0x0003e4000c101d0c */
.L_x_2447:
[----:B------:R-:W-:Y:S05]  /*23240*/  BSYNC B1 ;  /* 0x0000000000017941 */ /* 0x000fea0003800000 */
.L_x_2431:
[----:B------:R-:W-:-:S13]  /*23250*/  ISETP.NE.AND P0, PT, RZ, UR11, PT ;  /* 0x0000000bff007c0c */ /* 0x000fda000bf05270 */
[----:B------:R-:W-:Y:S01]  /*23260*/  @P0 WARPSYNC 0xffffffff ;  /* 0xffffffff00000948 */ /* 0x000fe20003800000 */
[----:B------:R-:W-:Y:S06]  /*23270*/  @P0 BAR.SYNC.DEFER_BLOCKING 0x5, 0x100 ;  /* 0x0144000000000b1d */ /* 0x000fec0000010000 */
[----:B------:R-:W4:Y:S04]  /*23280*/  @P0 LDS.128 R236, [0x24100] ;  /* 0x02410000ffec0984 */ /* 0x000f280000000c00 */
[----:B------:R-:W-:Y:S06]  /*23290*/  @P0 BAR.ARV 0x4, 0x100 ;  /* 0x0104000000000b1d */ /* 0x000fec0000002000 */
[----:B------:R-:W-:Y:S05]  /*232a0*/  @P0 BRA `(.L_x_2468) ;  /* 0x00000f7000000947 */ /* 0x000fea0003800000 */
[----:B-1--4-:R-:W1:Y:S01]  /*232b0*/  S2R R0, SR_TID.X ;  /* 0x0000000000007919 */ /* 0x012e620000002100 */
[----:B--2---:R-:W-:Y:S01]  /*232c0*/  IMAD.MOV.U32 R8, RZ, RZ, RZ ;  /* 0x000000ffff087224 */ /* 0x004fe200078e00ff */
[----:B-1----:R-:W-:-:S04]  /*232d0*/  LOP3.LUT R15, R0, 0x1f, RZ, 0xc0, !PT ;  /* 0x0000001f000f7812 */ /* 0x002fc800078ec0ff */
[----:B------:R-:W-:Y:S01]  /*232e0*/  ISETP.NE.AND P6, PT, R15, 0x1f, PT ;  /* 0x0000001f0f00780c */ /* 0x000fe20003fc5270 */
[----:B------:R-:W-:Y:S10]  /*232f0*/  BRA.DIV ~URZ, `(.L_x_2469) ;  /* 0x00003fa27f007947 */ /* 0x000ff4000b800000 */
[----:B------:R1:W2:Y:S02]  /*23300*/  SHFL.IDX PT, R9, R32, RZ, 0x1f ;  /* 0x00001fff20097589 */ /* 0x0002a400000e0000 */
.L_x_2542:
[----:B------:R-:W-:Y:S05]  /*23310*/  BRA.DIV ~URZ, `(.L_x_2470) ;  /* 0x00003ff27f007947 */ /* 0x000fea000b800000 */
[----:B------:R4:W1:Y:S02]  /*23320*/  SHFL.IDX PT, R6, R32, 0x1, 0x1f ;  /* 0x00201f0020067f89 */ /* 0x00086400000e0000 */
.L_x_2543:
[----:B------:R-:W-:Y:S02]  /*23330*/  IMAD.IADD R0, R239, 0x1, R15 ;  /* 0x00000001ef007824 */ /* 0x000fe400078e020f */
[----:B------:R-:W-:-:S03]  /*23340*/  IMAD.MOV.U32 R7, RZ, RZ, RZ ;  /* 0x000000ffff077224 */ /* 0x000fc600078e00ff */
[----:B------:R-:W-:-:S13]  /*23350*/  ISETP.GE.OR P0, PT, R0, c[0x0][0x53c], !P6 ;  /* 0x00014f0000007a0c */ /* 0x000fda0007706670 */
[----:B------:R-:W-:Y:S01]  /*23360*/  @!P0 MOV R2, 0x4 ;  /* 0x0000000400028802 */ /* 0x000fe20000000f00 */
[----:B---3--:R-:W-:-:S04]  /*23370*/  @!P0 IMAD.MOV.U32 R4, RZ, RZ, 0x4 ;  /* 0x00000004ff048424 */ /* 0x008fc800078e00ff */
[----:B------:R-:W-:-:S04]  /*23380*/  @!P0 IMAD.WIDE R4, R0, R4, c[0x0][0x580] ;  /* 0x0001600000048625 */ /* 0x000fc800078e0204 */
        /* <DEDUP_REMOVED lines=11> */
[----:B------:R3:W4:Y:S02]  /*23440*/  SHFL.UP PT, R4, R0, 0x1, RZ ;  /* 0x0420000000047989 */ /* 0x00072400000e00ff */
.L_x_2544:
[----:B----4-:R-:W-:-:S04]  /*23450*/  SEL R4, R4, RZ, P5 ;  /* 0x000000ff04047207 */ /* 0x010fc80002800000 */
[----:B---3--:R-:W-:Y:S01]  /*23460*/  IADD3 R0, R0, R4, RZ ;  /* 0x0000000400007210 */ /* 0x008fe20007ffe0ff */
        /* <DEDUP_REMOVED lines=14> */
.L_x_2545:
[----:B----4-:R-:W-:Y:S01]  /*23550*/  IMAD R0, R0, c[0x0][0x538], RZ ;  /* 0x00014e0000007a24 */ /* 0x010fe200078e02ff */
[----:B------:R-:W-:Y:S04]  /*23560*/  BSSY B1, `(.L_x_2473) ;  /* 0x00000c6000017945 */ /* 0x000fe80003800000 */
[----:B-1----:R-:W-:-:S04]  /*23570*/  IADD3 R6, R0, R6, RZ ;  /* 0x0000000600067210 */ /* 0x002fc80007ffe0ff */
[----:B--2---:R-:W-:-:S13]  /*23580*/  ISETP.GT.AND P0, PT, R6, R9, PT ;  /* 0x000000090600720c */ /* 0x004fda0003f04270 */
[----:B------:R-:W-:Y:S05]  /*23590*/  @P0 BRA `(.L_x_2474) ;  /* 0x0000025000000947 */ /* 0x000fea0003800000 */
.L_x_2478:
        /* <DEDUP_REMOVED lines=17> */
.L_x_2546:
        /* <DEDUP_REMOVED lines=16> */
.L_x_2547:
[----:B--2---:R-:W-:-:S05]  /*237b0*/  IMAD R0, R0, c[0x0][0x538], RZ ;  /* 0x00014e0000007a24 */ /* 0x004fca00078e02ff */
[----:B------:R-:W-:-:S04]  /*237c0*/  IADD3 R6, R0, R6, RZ ;  /* 0x0000000600067210 */ /* 0x000fc80007ffe0ff */
[----:B------:R-:W-:-:S13]  /*237d0*/  ISETP.GT.AND P0, PT, R6, R9, PT ;  /* 0x000000090600720c */ /* 0x000fda0003f04270 */
[----:B-1----:R-:W-:Y:S05]  /*237e0*/  @!P0 BRA `(.L_x_2478) ;  /* 0xfffffdb000008947 */ /* 0x002fea000383ffff */
.L_x_2474:
[----:B------:R-:W-:-:S05]  /*237f0*/  IADD3 R13, -R0, R6, RZ ;  /* 0x00000006000d7210 */ /* 0x000fca0007ffe1ff */
[----:B------:R-:W-:-:S05]  /*23800*/  IMAD R0, R4, c[0x0][0x538], R13 ;  /* 0x00014e0004007a24 */ /* 0x000fca00078e020d */
[----:B------:R-:W-:Y:S01]  /*23810*/  ISETP.GT.AND P0, PT, R0, R9, PT ;  /* 0x000000090000720c */ /* 0x000fe20003f04270 */
[----:B------:R-:W-:-:S12]  /*23820*/  BRA.DIV ~URZ, `(.L_x_2479) ;  /* 0x00003f427f007947 */ /* 0x000fd8000b800000 */
[----:B------:R-:W-:-:S04]  /*23830*/  VOTE.ANY R6, PT, !P0 ;  /* 0x0000000000067806 */ /* 0x000fc800040e0100 */
.L_x_2548:
[----:B------:R-:W1:Y:S02]  /*23840*/  POPC R0, R6 ;  /* 0x0000000600007309 */ /* 0x000e640000000000 */
[----:B-1----:R-:W-:Y:S01]  /*23850*/  IADD3 R239, R0, R239, RZ ;  /* 0x000000ef00ef7210 */ /* 0x002fe20007ffe0ff */
[----:B------:R-:W-:Y:S05]  /*23860*/  BRA.DIV ~URZ, `(.L_x_2480) ;  /* 0x00003f527f007947 */ /* 0x000fea000b800000 */
[----:B------:R1:W2:Y:S04]  /*23870*/  SHFL.IDX PT, R12, R7, R0, 0x1f ;  /* 0x00001f00070c7589 */ /* 0x0002a800000e0000 */
[----:B------:R1:W4:Y:S02]  /*23880*/  SHFL.IDX PT, R5, R8, R0, 0x1f ;  /* 0x00001f0008057589 */ /* 0x00032400000e0000 */
.L_x_2549:
[----:B------:R-:W-:Y:S01]  /*23890*/  ISETP.NE.AND P0, PT, R6, RZ, PT ;  /* 0x000000ff0600720c */ /* 0x000fe20003f05270 */
[----:B------:R-:W-:-:S12]  /*238a0*/  BSSY B0, `(.L_x_2481) ;  /* 0x0000005000007945 */ /* 0x000fd80003800000 */
[----:B------:R-:W-:Y:S05]  /*238b0*/  @!P0 BRA `(.L_x_2482) ;  /* 0x0000003000008947 */ /* 0x000fea0003800000 */
[----:B-1----:R-:W-:Y:S01]  /*238c0*/  IADD3 R0, R0, -0x1, RZ ;  /* 0xffffffff00007810 */ /* 0x002fe20007ffe0ff */
[----:B------:R-:W-:Y:S05]  /*238d0*/  BRA.DIV ~URZ, `(.L_x_2483) ;  /* 0x00003fb27f007947 */ /* 0x000fea000b800000 */
[----:B------:R1:W3:Y:S02]  /*238e0*/  SHFL.IDX PT, R14, R4, R0, 0x1f ;  /* 0x00001f00040e7589 */ /* 0x0002e400000e0000 */
.L_x_2482:
[----:B------:R-:W-:Y:S05]  /*238f0*/  BSYNC B0 ;  /* 0x0000000000007941 */ /* 0x000fea0003800000 */
.L_x_2481:
[----:B----4-:R-:W-:Y:S01]  /*23900*/  ISETP.NE.AND P0, PT, R5, 0x1, PT ;  /* 0x000000010500780c */ /* 0x010fe20003f05270 */
[----:B---3--:R-:W-:Y:S01]  /*23910*/  IMAD R236, R14, c[0x0][0x538], R13 ;  /* 0x00014e000eec7a24 */ /* 0x008fe200078e020d */
[----:B------:R-:W-:Y:S04]  /*23920*/  BSSY B0, `(.L_x_2484) ;  /* 0x0000082000007945 */ /* 0x000fe80003800000 */
[----:B-1----:R-:W-:-:S07]  /*23930*/  IADD3 R8, -R236, R9, RZ ;  /* 0x00000009ec087210 */ /* 0x002fce0007ffe1ff */
[----:B------:R-:W-:Y:S05]  /*23940*/  @!P0 BRA `(.L_x_2485) ;  /* 0x000003d000008947 */ /* 0x000fea0003800000 */
[-C--:B--2---:R-:W-:Y:S02]  /*23950*/  IABS R2, R12.reuse ;  /* 0x0000000c00027213 */ /* 0x084fe40000000000 */
[----:B------:R-:W-:Y:S02]  /*23960*/  IABS R9, R12 ;  /* 0x0000000c00097213 */ /* 0x000fe40000000000 */
[----:B------:R-:W1:Y:S08]  /*23970*/  I2F.RP R0, R2 ;  /* 0x0000000200007306 */ /* 0x000e700000209400 */
        /* <DEDUP_REMOVED lines=46> */
[C---:B------:R-:W-:Y:S02]  /*23c60*/  LOP3.LUT R3, R0.reuse, R5, RZ, 0x3c, !PT ;  /* 0x0000000500037212 */ /* 0x040fe400078e3cff */
[----:B------:R-:W-:Y:S02]  /*23c70*/  IADD3 R4, -R0, RZ, RZ ;  /* 0x000000ff00047210 */ /* 0x000fe40007ffe1ff */
[----:B------:R-:W-:-:S07]  /*23c80*/  ISETP.GE.AND P1, PT, R3, RZ, PT ;  /* 0x000000ff0300720c */ /* 0x000fce0003f26270 */
[----:B------:R-:W-:-:S06]  /*23c90*/  @P2 IADD3 R2, R2, 0x1, RZ ;  /* 0x0000000102022810 */ /* 0x000fcc0007ffe0ff */
[----:B------:R-:W-:Y:S01]  /*23ca0*/  @!P1 IMAD.MOV R2, RZ, RZ, -R2 ;  /* 0x000000ffff029224 */ /* 0x000fe200078e0a02 */
[----:B------:R-:W-:-:S05]  /*23cb0*/  @!P0 LOP3.LUT R2, RZ, R5, RZ, 0x33, !PT ;  /* 0x00000005ff028212 */ /* 0x000fca00078e33ff */
[----:B------:R-:W-:-:S04]  /*23cc0*/  IMAD.MOV R3, RZ, RZ, -R2 ;  /* 0x000000ffff037224 */ /* 0x000fc800078e0a02 */
[C---:B------:R-:W-:Y:S02]  /*23cd0*/  IMAD R3, R5.reuse, R3, R0 ;  /* 0x0000000305037224 */ /* 0x040fe400078e0200 */
[----:B------:R-:W-:Y:S02]  /*23ce0*/  IMAD R0, R5, 0x1000000, R2 ;  /* 0x0100000005007824 */ /* 0x000fe400078e0202 */
[----:B------:R-:W-:Y:S02]  /*23cf0*/  IMAD R2, R12, R4, R8 ;  /* 0x000000040c027224 */ /* 0x000fe400078e0208 */
[----:B------:R-:W-:Y:S01]  /*23d00*/  IMAD R238, R3, 0x10000, R0 ;  /* 0x0001000003ee7824 */ /* 0x000fe200078e0200 */
[----:B------:R-:W-:Y:S05]  /*23d10*/  BRA `(.L_x_2486) ;  /* 0x0000042000007947 */ /* 0x000fea0003800000 */
.L_x_2485:
[----:B------:R-:W-:-:S04]  /*23d20*/  IMAD.MOV.U32 R2, RZ, RZ, 0x4 ;  /* 0x00000004ff027424 */ /* 0x000fc800078e00ff */
[----:B------:R-:W-:-:S05]  /*23d30*/  IMAD.WIDE R2, R239, R2, c[0x0][0x590] ;  /* 0x00016400ef027625 */ /* 0x000fca00078e0202 */
[----:B------:R-:W3:Y:S02]  /*23d40*/  LDG.E R4, [R2.64] ;  /* 0x0000000c02047981 */ /* 0x000ee4000c1e1900 */
        /* <DEDUP_REMOVED lines=29> */
[----:B------:R-:W-:Y:S02]  /*23f20*/  IMAD R9, R4, R2, RZ ;  /* 0x0000000204097224 */ /* 0x000fe400078e02ff */
[----:B------:R-:W-:-:S03]  /*23f30*/  IMAD.MOV R2, RZ, RZ, -R2 ;  /* 0x000000ffff027224 */ /* 0x000fc600078e0a02 */
[----:B------:R-:W-:Y:S01]  /*23f40*/  IADD3 R0, -R9, c[0x0][0x538], RZ ;  /* 0x00014e0009007a10 */ /* 0x000fe20007ffe1ff */
[----:B------:R-:W-:-:S03]  /*23f50*/  IMAD R6, R7, R2, R8 ;  /* 0x0000000207067224 */ /* 0x000fc600078e0208 */
[----:B------:R-:W-:Y:S02]  /*23f60*/  IMNMX R0, R4, R0, PT ;  /* 0x0000000004007217 */ /* 0x000fe40003800200 */
[----:B------:R-:W-:Y:S02]  /*23f70*/  IABS R2, R6 ;  /* 0x0000000600027213 */ /* 0x000fe40000000000 */
[-C--:B------:R-:W-:Y:S02]  /*23f80*/  IABS R3, R0.reuse ;  /* 0x0000000000037213 */ /* 0x080fe40000000000 */
[----:B------:R-:W-:Y:S02]  /*23f90*/  IABS R13, R0 ;  /* 0x00000000000d7213 */ /* 0x000fe40000000000 */
[----:B------:R-:W1:Y:S01]  /*23fa0*/  I2F.RP R4, R3 ;  /* 0x0000000300047306 */ /* 0x000e620000209400 */
[----:B------:R-:W-:Y:S02]  /*23fb0*/  MOV R7, R2 ;  /* 0x0000000200077202 */ /* 0x000fe40000000f00 */
[----:B------:R-:W-:-:S05]  /*23fc0*/  IMAD.MOV R2, RZ, RZ, -R13 ;  /* 0x000000ffff027224 */ /* 0x000fca00078e0a0d */
[----:B-1----:R-:W1:Y:S02]  /*23fd0*/  MUFU.RCP R4, R4 ;  /* 0x0000000400047308 */ /* 0x002e640000001000 */
[----:B-1----:R-:W-:-:S06]  /*23fe0*/  IADD3 R4, R4, 0xffffffe, RZ ;  /* 0x0ffffffe04047810 */ /* 0x002fcc0007ffe0ff */
[----:B------:R-:W1:Y:S02]  /*23ff0*/  F2I.FTZ.U32.TRUNC.NTZ R5, R4 ;  /* 0x0000000400057305 */ /* 0x000e64000021f000 */
[----:B-1----:R-:W-:-:S04]  /*24000*/  IMAD.MOV R4, RZ, RZ, -R5 ;  /* 0x000000ffff047224 */ /* 0x002fc800078e0a05 */
[----:B------:R-:W-:Y:S02]  /*24010*/  IMAD R8, R4, R3, RZ ;  /* 0x0000000304087224 */ /* 0x000fe400078e02ff */
[----:B------:R-:W-:-:S04]  /*24020*/  IMAD.MOV.U32 R4, RZ, RZ, RZ ;  /* 0x000000ffff047224 */ /* 0x000fc800078e00ff */
[----:B------:R-:W-:-:S04]  /*24030*/  IMAD.HI.U32 R5, R5, R8, R4 ;  /* 0x0000000805057227 */ /* 0x000fc800078e0004 */
        /* <DEDUP_REMOVED lines=16> */
.L_x_2486:
[----:B------:R-:W-:Y:S05]  /*24140*/  BSYNC B0 ;  /* 0x0000000000007941 */ /* 0x000fea0003800000 */
.L_x_2484:
[----:B------:R-:W-:-:S04]  /*24150*/  LOP3.LUT R2, RZ, R2, RZ, 0x33, !PT ;  /* 0x00000002ff027212 */ /* 0x000fc800078e33ff */
[----:B------:R-:W-:Y:S01]  /*24160*/  IADD3 R237, R2, R12, RZ ;  /* 0x0000000c02ed7210 */ /* 0x000fe20007ffe0ff */
[----:B------:R-:W-:Y:S05]  /*24170*/  BRA `(.L_x_2487) ;  /* 0x0000004000007947 */ /* 0x000fea0003800000 */
.L_x_2475:
[----:B------:R-:W-:Y:S01]  /*24180*/  IMAD.MOV.U32 R236, RZ, RZ, R9 ;  /* 0x000000ffffec7224 */ /* 0x000fe200078e0009 */
[----:B------:R-:W-:Y:S01]  /*24190*/  MOV R238, RZ ;  /* 0x000000ff00ee7202 */ /* 0x000fe20000000f00 */
[----:B------:R-:W-:Y:S01]  /*241a0*/  IMAD.MOV.U32 R237, RZ, RZ, RZ ;  /* 0x000000ffffed7224 */ /* 0x000fe200078e00ff */
[----:B------:R-:W-:Y:S02]  /*241b0*/  MOV R239, c[0x0][0x53c] ;  /* 0x00014f0000ef7a02 */ /* 0x000fe40000000f00 */
.L_x_2487:
[----:B------:R-:W-:Y:S05]  /*241c0*/  BSYNC B1 ;  /* 0x0000000000017941 */ /* 0x000fea0003800000 */
.L_x_2473:
[----:B------:R-:W-:Y:S01]  /*241d0*/  WARPSYNC 0xffffffff ;  /* 0xffffffff00007948 */ /* 0x000fe20003800000 */
[----:B------:R-:W-:Y:S01]  /*241e0*/  BAR.SYNC.DEFER_BLOCKING 0x4, 0x100 ;  /* 0x0104000000007b1d */ /* 0x000fe20000010000 */
[----:B------:R-:W-:-:S13]  /*241f0*/  ISETP.NE.AND P0, PT, R15, RZ, PT ;  /* 0x000000ff0f00720c */ /* 0x000fda0003f05270 */
[----:B------:R1:W-:Y:S04]  /*24200*/  @!P0 STS.128 [0x24100], R236 ;  /* 0x024100ecff008388 */ /* 0x0003e80000000c00 */
[----:B------:R-:W-:Y:S06]  /*24210*/  BAR.ARV 0x5, 0x100 ;  /* 0x0144000000007b1d */ /* 0x000fec0000002000 */
.L_x_2468:
[----:B----4-:R-:W-:-:S13]  /*24220*/  ISETP.GE.AND P0, PT, R239, c[0x0][0x53c], PT ;  /* 0x00014f00ef007a0c */ /* 0x010fda0003f06270 */
[----:B-123--:R-:W-:Y:S01]  /*24230*/  @P0 CALL.REL.NOINC `(.L_x_2488) ;  /* 0x0000001000000944 */ /* 0x00efe20003c00000 */
[----:B------:R-:W-:Y:S05]  /*24240*/  BRA `(.L_x_2489) ;  /* 0xfffddb7000007947 */ /* 0x000fea000383ffff */
.L_x_2488:
[----:B------:R-:W-:Y:S05]  /*24250*/  EXIT ;  /* 0x000000000000794d */ /* 0x000fea0003800000 */
.L_x_2228:
[----:B------:R-:W-:Y:S01]  /*24260*/  IMAD.MOV.U32 R0, RZ, RZ, R5 ;  /* 0x000000ffff007224 */ /* 0x000fe200078e0005 */
[----:B------:R-:W-:Y:S02]  /*24270*/  MOV R3, 0x1 ;  /* 0x0000000100037802 */ /* 0x000fe40000000f00 */
[----:B------:R-:W-:Y:S02]  /*24280*/  MOV R2, 0x242a0 ;  /* 0x000242a000027802 */ /* 0x000fe40000000f00 */
[----:B-1----:R-:W-:Y:S05]  /*24290*/  CALL.REL.NOINC `($__internal_40_$__cuda_sm70_shflsync_up_p) ;  /* 0x0000370000007944 */ /* 0x002fea0003c00000 */
[----:B------:R-:W-:Y:S01]  /*242a0*/  MOV R0, R4 ;  /* 0x0000000400007202 */ /* 0x000fe20000000f00 */
[----:B------:R-:W-:Y:S05]  /*242b0*/  BRA `(.L_x_2490) ;  /* 0xfffdc18000007947 */ /* 0x000fea000383ffff */
.L_x_2229:
[----:B------:R-:W-:Y:S01]  /*242c0*/  IMAD.MOV.U32 R0, RZ, RZ, R5 ;  /* 0x000000ffff007224 */ /* 0x000fe200078e0005 */
[----:B------:R-:W-:Y:S02]  /*242d0*/  MOV R3, 0x2 ;  /* 0x0000000200037802 */ /* 0x000fe40000000f00 */
[----:B------:R-:W-:Y:S02]  /*242e0*/  MOV R2, 0x24300 ;  /* 0x0002430000027802 */ /* 0x000fe40000000f00 */
[----:B-1----:R-:W-:Y:S05]  /*242f0*/  CALL.REL.NOINC `($__internal_40_$__cuda_sm70_shflsync_up_p) ;  /* 0x000036a000007944 */ /* 0x002fea0003c00000 */
[----:B------:R-:W-:Y:S01]  /*24300*/  SEL R4, R4, RZ, P4 ;  /* 0x000000ff04047207 */ /* 0x000fe20002000000 */
[----:B------:R-:W-:Y:S01]  /*24310*/  IMAD.MOV.U32 R3, RZ, RZ, 0x4 ;  /* 0x00000004ff037424 */ /* 0x000fe200078e00ff */
[----:B------:R-:W-:-:S03]  /*24320*/  MOV R2, 0x24350 ;  /* 0x0002435000027802 */ /* 0x000fc60000000f00 */
[----:B------:R-:W-:Y:S02]  /*24330*/  IMAD.IADD R0, R5, 0x1, R4 ;  /* 0x0000000105007824 */ /* 0x000fe400078e0204 */
[----:B------:R-:W-:Y:S05]  /*24340*/  CALL.REL.NOINC `($__internal_40_$__cuda_sm70_shflsync_up_p) ;  /* 0x0000365000007944 */ /* 0x000fea0003c00000 */
        /* <DEDUP_REMOVED lines=12> */
[----:B------:R-:W-:Y:S02]  /*24410*/  MOV R33, 0x1f ;  /* 0x0000001f00217802 */ /* 0x000fe40000000f00 */
[----:B------:R-:W-:Y:S01]  /*24420*/  MOV R3, 0x24460 ;  /* 0x0002446000037802 */ /* 0x000fe20000000f00 */
[----:B------:R-:W-:-:S04]  /*24430*/  IMAD.IADD R4, R0, 0x1, R4 ;  /* 0x0000000100047824 */ /* 0x000fc800078e0204 */
[----:B------:R-:W-:Y:S02]  /*24440*/  IMAD.MOV.U32 R34, RZ, RZ, R4 ;  /* 0x000000ffff227224 */ /* 0x000fe400078e0004 */
[----:B------:R-:W-:Y:S05]  /*24450*/  CALL.REL.NOINC `($__internal_39_$__cuda_sm70_shflsync_idx_p) ;  /* 0x000034e000007944 */ /* 0x000fea0003c00000 */
[----:B------:R-:W-:Y:S01]  /*24460*/  MOV R0, R35 ;  /* 0x0000002300007202 */ /* 0x000fe20000000f00 */
[----:B------:R-:W-:Y:S05]  /*24470*/  BRA `(.L_x_2491) ;  /* 0xfffdc0c000007947 */ /* 0x000fea000383ffff */
.L_x_2231:
[----:B------:R-:W-:Y:S02]  /*24480*/  SEL R0, RZ, 0x1, P0 ;  /* 0x00000001ff007807 */ /* 0x000fe40000000000 */
[----:B------:R-:W-:Y:S02]  /*24490*/  MOV R2, 0x244b0 ;  /* 0x000244b000027802 */ /* 0x000fe40000000f00 */
[----:B-1----:R-:W-:Y:S05]  /*244a0*/  CALL.REL.NOINC `($__internal_41_$__cuda_sm70_votesync_ballot) ;  /* 0x0000355000007944 */ /* 0x002fea0003c00000 */
[----:B------:R-:W-:Y:S01]  /*244b0*/  MOV R6, R0 ;  /* 0x0000000000067202 */ /* 0x000fe20000000f00 */
[----:B------:R-:W-:Y:S05]  /*244c0*/  BRA `(.L_x_2492) ;  /* 0xfffdc10000007947 */ /* 0x000fea000383ffff */
.L_x_2232:
[----:B------:R-:W-:Y:S01]  /*244d0*/  IMAD.MOV.U32 R34, RZ, RZ, R9 ;  /* 0x000000ffff227224 */ /* 0x000fe200078e0009 */
[----:B------:R-:W-:Y:S01]  /*244e0*/  MOV R2, R0 ;  /* 0x0000000000027202 */ /* 0x000fe20000000f00 */
[----:B------:R-:W-:Y:S01]  /*244f0*/  IMAD.MOV.U32 R33, RZ, RZ, 0x1f ;  /* 0x0000001fff217424 */ /* 0x000fe200078e00ff */
[----:B------:R-:W-:Y:S02]  /*24500*/  MOV R3, 0x24520 ;  /* 0x0002452000037802 */ /* 0x000fe40000000f00 */
[----:B------:R-:W-:Y:S05]  /*24510*/  CALL.REL.NOINC `($__internal_39_$__cuda_sm70_shflsync_idx_p) ;  /* 0x0000342000007944 */ /* 0x000fea0003c00000 */
[----:B------:R-:W-:Y:S01]  /*24520*/  IMAD.MOV.U32 R12, RZ, RZ, R35 ;  /* 0x000000ffff0c7224 */ /* 0x000fe200078e0023 */
[----:B------:R-:W-:Y:S01]  /*24530*/  MOV R34, R8 ;  /* 0x0000000800227202 */ /* 0x000fe20000000f00 */
[----:B------:R-:W-:Y:S01]  /*24540*/  IMAD.MOV.U32 R5, RZ, RZ, RZ ;  /* 0x000000ffff057224 */ /* 0x000fe200078e00ff */
[----:B------:R-:W-:Y:S01]  /*24550*/  MOV R2, R0 ;  /* 0x0000000000027202 */ /* 0x000fe20000000f00 */
[----:B------:R-:W-:Y:S01]  /*24560*/  IMAD.MOV.U32 R33, RZ, RZ, 0x1f ;  /* 0x0000001fff217424 */ /* 0x000fe200078e00ff */
[----:B------:R-:W-:-:S02]  /*24570*/  MOV R3, 0x24590 ;  /* 0x0002459000037802 */ /* 0x000fc40000000f00 */
[----:B------:R-:W-:Y:S05]  /*24580*/  CALL.REL.NOINC `($__internal_39_$__cuda_sm70_shflsync_idx_p) ;  /* 0x000033b000007944 */ /* 0x000fea0003c00000 */
[----:B------:R-:W-:Y:S01]  /*24590*/  MOV R9, R35 ;  /* 0x0000002300097202 */ /* 0x000fe20000000f00 */
[----:B------:R-:W-:Y:S05]  /*245a0*/  BRA `(.L_x_2493) ;  /* 0xfffdc08000007947 */ /* 0x000fea000383ffff */
.L_x_2235:
[----:B------:R-:W-:Y:S01]  /*245b0*/  IMAD.MOV.U32 R34, RZ, RZ, R4 ;  /* 0x000000ffff227224 */ /* 0x000fe200078e0004 */
[----:B------:R-:W-:Y:S01]  /*245c0*/  MOV R2, R0 ;  /* 0x0000000000027202 */ /* 0x000fe20000000f00 */
[----:B------:R-:W-:Y:S01]  /*245d0*/  IMAD.MOV.U32 R33, RZ, RZ, 0x1f ;  /* 0x0000001fff217424 */ /* 0x000fe200078e00ff */
[----:B------:R-:W-:-:S02]  /*245e0*/  MOV R3, 0x24600 ;  /* 0x0002460000037802 */ /* 0x000fc40000000f00 */
[----:B--23--:R-:W-:Y:S05]  /*245f0*/  CALL.REL.NOINC `($__internal_39_$__cuda_sm70_shflsync_idx_p) ;  /* 0x0000334000007944 */ /* 0x00cfea0003c00000 */
[----:B------:R-:W-:Y:S01]  /*24600*/  MOV R5, R35 ;  /* 0x0000002300057202 */ /* 0x000fe20000000f00 */
[----:B------:R-:W-:Y:S05]  /*24610*/  BRA `(.L_x_2234) ;  /* 0xfffdc07000007947 */ /* 0x000fea000383ffff */
.L_x_2290:
[----:B------:R-:W-:Y:S01]  /*24620*/  IMAD.MOV.U32 R34, RZ, RZ, R12 ;  /* 0x000000ffff227224 */ /* 0x000fe200078e000c */
[----:B------:R-:W-:Y:S01]  /*24630*/  MOV R2, RZ ;  /* 0x000000ff00027202 */ /* 0x000fe20000000f00 */
[----:B------:R-:W-:Y:S01]  /*24640*/  IMAD.MOV.U32 R33, RZ, RZ, 0x181f ;  /* 0x0000181fff217424 */ /* 0x000fe200078e00ff */
[----:B------:R-:W-:-:S02]  /*24650*/  MOV R3, 0x24670 ;  /* 0x0002467000037802 */ /* 0x000fc40000000f00 */
[----:B-----5:R-:W-:Y:S05]  /*24660*/  CALL.REL.NOINC `($__internal_39_$__cuda_sm70_shflsync_idx_p) ;  /* 0x000032d000007944 */ /* 0x020fea0003c00000 */
[----:B------:R-:W-:Y:S01]  /*24670*/  MOV R4, R35 ;  /* 0x0000002300047202 */ /* 0x000fe20000000f00 */
[----:B------:R-:W-:Y:S05]  /*24680*/  BRA `(.L_x_2494) ;  /* 0xfffe44c000007947 */ /* 0x000fea000383ffff */
.L_x_2291:
[----:B------:R-:W-:Y:S01]  /*24690*/  IMAD.MOV.U32 R34, RZ, RZ, R13 ;  /* 0x000000ffff227224 */ /* 0x000fe200078e000d */
[----:B------:R-:W-:Y:S01]  /*246a0*/  MOV R2, RZ ;  /* 0x000000ff00027202 */ /* 0x000fe20000000f00 */
[----:B------:R-:W-:Y:S01]  /*246b0*/  IMAD.MOV.U32 R33, RZ, RZ, 0x181f ;  /* 0x0000181fff217424 */ /* 0x000fe200078e00ff */
[----:B------:R-:W-:-:S02]  /*246c0*/  MOV R3, 0x246e0 ;  /* 0x000246e000037802 */ /* 0x000fc40000000f00 */
[----:B-12--5:R-:W-:Y:S05]  /*246d0*/  CALL.REL.NOINC `($__internal_39_$__cuda_sm70_shflsync_idx_p) ;  /* 0x0000326000007944 */ /* 0x026fea0003c00000 */
[----:B------:R-:W-:Y:S01]  /*246e0*/  MOV R0, R35 ;  /* 0x0000002300007202 */ /* 0x000fe20000000f00 */
[----:B------:R-:W-:Y:S05]  /*246f0*/  BRA `(.L_x_2495) ;  /* 0xfffe447000007947 */ /* 0x000fea000383ffff */
.L_x_2294:
[----:B------:R-:W-:Y:S01]  /*24700*/  IMAD.MOV.U32 R34, RZ, RZ, R12 ;  /* 0x000000ffff227224 */ /* 0x000fe200078e000c */
[----:B--2---:R-:W-:Y:S01]  /*24710*/  MOV R2, 0x1 ;  /* 0x0000000100027802 */ /* 0x004fe20000000f00 */
[----:B------:R-:W-:Y:S01]  /*24720*/  IMAD.MOV.U32 R33, RZ, RZ, 0x181f ;  /* 0x0000181fff217424 */ /* 0x000fe200078e00ff */
[----:B------:R-:W-:-:S02]  /*24730*/  MOV R3, 0x24750 ;  /* 0x0002475000037802 */ /* 0x000fc40000000f00 */
[----:B-1-345:R-:W-:Y:S05]  /*24740*/  CALL.REL.NOINC `($__internal_39_$__cuda_sm70_shflsync_idx_p) ;  /* 0x000031f000007944 */ /* 0x03afea0003c00000 */
[----:B------:R-:W-:Y:S01]  /*24750*/  IMAD.MOV.U32 R4, RZ, RZ, R35 ;  /* 0x000000ffff047224 */ /* 0x000fe200078e0023 */
[----:B------:R-:W-:Y:S01]  /*24760*/  MOV R2, 0x1 ;  /* 0x0000000100027802 */ /* 0x000fe20000000f00 */
[----:B------:R-:W-:Y:S01]  /*24770*/  IMAD.MOV.U32 R34, RZ, RZ, R13 ;  /* 0x000000ffff227224 */ /* 0x000fe200078e000d */
[----:B------:R-:W-:-:S02]  /*24780*/  MOV R33, 0x181f ;  /* 0x0000181f00217802 */ /* 0x000fc40000000f00 */
[----:B------:R-:W-:Y:S02]  /*24790*/  MOV R3, 0x247b0 ;  /* 0x000247b000037802 */ /* 0x000fe40000000f00 */
[----:B------:R-:W-:Y:S05]  /*247a0*/  CALL.REL.NOINC `($__internal_39_$__cuda_sm70_shflsync_idx_p) ;  /* 0x0000319000007944 */ /* 0x000fea0003c00000 */
[----:B------:R-:W-:Y:S01]  /*247b0*/  MOV R0, R35 ;  /* 0x0000002300007202 */ /* 0x000fe20000000f00 */
[----:B------:R-:W-:Y:S05]  /*247c0*/  BRA `(.L_x_2496) ;  /* 0xfffe44e000007947 */ /* 0x000fea000383ffff */
.L_x_2297:
[----:B------:R-:W-:Y:S01]  /*247d0*/  IMAD.MOV.U32 R34, RZ, RZ, R12 ;  /* 0x000000ffff227224 */ /* 0x000fe200078e000c */
[----:B-1----:R-:W-:Y:S01]  /*247e0*/  MOV R2, 0x2 ;  /* 0x0000000200027802 */ /* 0x002fe20000000f00 */
[----:B------:R-:W-:Y:S01]  /*247f0*/  IMAD.MOV.U32 R33, RZ, RZ, 0x181f ;  /* 0x0000181fff217424 */ /* 0x000fe200078e00ff */
[----:B------:R-:W-:Y:S02]  /*24800*/  MOV R3, 0x24820 ;  /* 0x0002482000037802 */ /* 0x000fe40000000f00 */
[----:B--2345:R-:W-:Y:S05]  /*24810*/  CALL.REL.NOINC `($__internal_39_$__cuda_sm70_shflsync_idx_p) ;  /* 0x0000312000007944 */ /* 0x03cfea0003c00000 */
[----:B------:R-:W-:Y:S01]  /*24820*/  MOV R4, R35 ;  /* 0x0000002300047202 */ /* 0x000fe20000000f00 */
[----:B------:R-:W-:Y:S05]  /*24830*/  BRA `(.L_x_2497) ;  /* 0xfffe45a000007947 */ /* 0x000fea000383ffff */
.L_x_2298:
[----:B------:R-:W-:Y:S01]  /*24840*/  IMAD.MOV.U32 R34, RZ, RZ, R13 ;  /* 0x000000ffff227224 */ /* 0x000fe200078e000d */
[----:B------:R-:W-:Y:S01]  /*24850*/  MOV R2, 0x2 ;  /* 0x0000000200027802 */ /* 0x000fe20000000f00 */
[----:B------:R-:W-:Y:S01]  /*24860*/  IMAD.MOV.U32 R33, RZ, RZ, 0x181f ;  /* 0x0000181fff217424 */ /* 0x000fe200078e00ff */
[----:B------:R-:W-:Y:S02]  /*24870*/  MOV R3, 0x24890 ;  /* 0x0002489000037802 */ /* 0x000fe40000000f00 */
[----:B-12345:R-:W-:Y:S05]  /*24880*/  CALL.REL.NOINC `($__internal_39_$__cuda_sm70_shflsync_idx_p) ;  /* 0x000030b000007944 */ /* 0x03efea0003c00000 */
[----:B------:R-:W-:Y:S01]  /*24890*/  MOV R0, R35 ;  /* 0x0000002300007202 */ /* 0x000fe20000000f00 */
[----:B------:R-:W-:Y:S05]  /*248a0*/  BRA `(.L_x_2498) ;  /* 0xfffe455000007947 */ /* 0x000fea000383ffff */
.L_x_2301:
[----:B------:R-:W-:Y:S01]  /*248b0*/  IMAD.MOV.U32 R34, RZ, RZ, R12 ;  /* 0x000000ffff227224 */ /* 0x000fe200078e000c */
[----:B-1----:R-:W-:Y:S01]  /*248c0*/  MOV R2, 0x3 ;  /* 0x0000000300027802 */ /* 0x002fe20000000f00 */
[----:B------:R-:W-:Y:S01]  /*248d0*/  IMAD.MOV.U32 R33, RZ, RZ, 0x181f ;  /* 0x0000181fff217424 */ /* 0x000fe200078e00ff */
[----:B------:R-:W-:-:S02]  /*248e0*/  MOV R3, 0x24900 ;  /* 0x0002490000037802 */ /* 0x000fc40000000f00 */
[----:B--2345:R-:W-:Y:S05]  /*248f0*/  CALL.REL.NOINC `($__internal_39_$__cuda_sm70_shflsync_idx_p) ;  /* 0x0000304000007944 */ /* 0x03cfea0003c00000 */
        /* <DEDUP_REMOVED lines=8> */
.L_x_2304:
[----:B------:R-:W-:Y:S01]  /*24980*/  IMAD.MOV.U32 R34, RZ, RZ, R5 ;  /* 0x000000ffff227224 */ /* 0x000fe200078e0005 */
[----:B------:R-:W-:Y:S01]  /*24990*/  MOV R2, RZ ;  /* 0x000000ff00027202 */ /* 0x000fe20000000f00 */
[----:B------:R-:W-:Y:S01]  /*249a0*/  IMAD.MOV.U32 R33, RZ, RZ, 0x181f ;  /* 0x0000181fff217424 */ /* 0x000fe200078e00ff */
[----:B------:R-:W-:Y:S02]  /*249b0*/  MOV R3, 0x249d0 ;  /* 0x000249d000037802 */ /* 0x000fe40000000f00 */
[----:B------:R-:W-:Y:S05]  /*249c0*/  CALL.REL.NOINC `($__internal_39_$__cuda_sm70_shflsync_idx_p) ;  /* 0x00002f7000007944 */ /* 0x000fea0003c00000 */
[----:B------:R-:W-:Y:S01]  /*249d0*/  MOV R4, R35 ;  /* 0x0000002300047202 */ /* 0x000fe20000000f00 */
[----:B------:R-:W-:Y:S05]  /*249e0*/  BRA `(.L_x_2500) ;  /* 0xfffe505000007947 */ /* 0x000fea000383ffff */
.L_x_2305:
[----:B------:R-:W-:Y:S01]  /*249f0*/  IMAD.MOV.U32 R34, RZ, RZ, R14 ;  /* 0x000000ffff227224 */ /* 0x000fe200078e000e */
[----:B------:R-:W-:Y:S01]  /*24a00*/  MOV R2, RZ ;  /* 0x000000ff00027202 */ /* 0x000fe20000000f00 */
[----:B------:R-:W-:Y:S01]  /*24a10*/  IMAD.MOV.U32 R33, RZ, RZ, 0x181f ;  /* 0x0000181fff217424 */ /* 0x000fe200078e00ff */
[----:B------:R-:W-:Y:S02]  /*24a20*/  MOV R3, 0x24a40 ;  /* 0x00024a4000037802 */ /* 0x000fe40000000f00 */
[----:B-12---:R-:W-:Y:S05]  /*24a30*/  CALL.REL.NOINC `($__internal_39_$__cuda_sm70_shflsync_idx_p) ;  /* 0x00002f0000007944 */ /* 0x006fea0003c00000 */
[----:B------:R-:W-:Y:S01]  /*24a40*/  IADD3 R6, P1, R35, R15, RZ ;  /* 0x0000000f23067210 */ /* 0x000fe20007f3e0ff */
[----:B------:R-:W-:Y:S01]  /*24a50*/  IMAD.MOV.U32 R34, RZ, RZ, R5 ;  /* 0x000000ffff227224 */ /* 0x000fe200078e0005 */
[----:B------:R-:W-:Y:S01]  /*24a60*/  ISETP.GE.AND P0, PT, R200, c[0x0][0x1d4], PT ;  /* 0x00007500c8007a0c */ /* 0x000fe20003f06270 */
[----:B------:R-:W-:-:S02]  /*24a70*/  IMAD.MOV.U32 R33, RZ, RZ, 0x181f ;  /* 0x0000181fff217424 */ /* 0x000fc400078e00ff */
[----:B------:R-:W-:Y:S01]  /*24a80*/  IMAD.X R7, R4, 0x1, R16, P1 ;  /* 0x0000000104077824 */ /* 0x000fe200008e0610 */
[----:B------:R-:W-:Y:S02]  /*24a90*/  IADD3 R8, P1, R35, R17, RZ ;  /* 0x0000001123087210 */ /* 0x000fe40007f3e0ff */
[----:B------:R-:W-:-:S03]  /*24aa0*/  SEL R13, RZ, 0x10, P0 ;  /* 0x00000010ff0d7807 */ /* 0x000fc60000000000 */
[----:B------:R-:W-:Y:S01]  /*24ab0*/  IMAD.X R9, R4, 0x1, R19, P1 ;  /* 0x0000000104097824 */ /* 0x000fe200008e0613 */
[----:B------:R-:W-:-:S03]  /*24ac0*/  IADD3 R2, P1, R35, R20, RZ ;  /* 0x0000001423027210 */ /* 0x000fc60007f3e0ff */
        /* <DEDUP_REMOVED lines=13> */
[----:B-1----:R-:W-:Y:S05]  /*24ba0*/  CALL.REL.NOINC `($__internal_39_$__cuda_sm70_shflsync_idx_p) ;  /* 0x00002d9000007944 */ /* 0x002fea0003c00000 */
        /* <DEDUP_REMOVED lines=8> */
.L_x_2310:
[----:B------:R-:W-:Y:S01]  /*24c30*/  IMAD.MOV.U32 R34, RZ, RZ, R26 ;  /* 0x000000ffff227224 */ /* 0x000fe200078e001a */
[----:B------:R-:W-:Y:S01]  /*24c40*/  MOV R2, RZ ;  /* 0x000000ff00027202 */ /* 0x000fe20000000f00 */
[----:B------:R-:W-:Y:S01]  /*24c50*/  IMAD.MOV.U32 R33, RZ, RZ, 0x1c1f ;  /* 0x00001c1fff217424 */ /* 0x000fe200078e00ff */
[----:B------:R-:W-:Y:S02]  /*24c60*/  MOV R3, 0x24c80 ;  /* 0x00024c8000037802 */ /* 0x000fe40000000f00 */
[----:B------:R-:W-:Y:S05]  /*24c70*/  CALL.REL.NOINC `($__internal_39_$__cuda_sm70_shflsync_idx_p) ;  /* 0x00002cc000007944 */ /* 0x000fea0003c00000 */
[----:B------:R-:W-:Y:S01]  /*24c80*/  MOV R5, R35 ;  /* 0x0000002300057202 */ /* 0x000fe20000000f00 */
[----:B------:R-:W-:Y:S05]  /*24c90*/  BRA `(.L_x_2502) ;  /* 0xfffe52f000007947 */ /* 0x000fea000383ffff */
.L_x_2311:
[----:B------:R-:W-:Y:S01]  /*24ca0*/  IMAD.MOV.U32 R34, RZ, RZ, R27 ;  /* 0x000000ffff227224 */ /* 0x000fe200078e001b */
[----:B------:R-:W-:Y:S01]  /*24cb0*/  MOV R2, RZ ;  /* 0x000000ff00027202 */ /* 0x000fe20000000f00 */
[----:B------:R-:W-:Y:S01]  /*24cc0*/  IMAD.MOV.U32 R33, RZ, RZ, 0x1c1f ;  /* 0x00001c1fff217424 */ /* 0x000fe200078e00ff */
[----:B------:R-:W-:Y:S02]  /*24cd0*/  MOV R3, 0x24cf0 ;  /* 0x00024cf000037802 */ /* 0x000fe40000000f00 */
[----:B-12---:R-:W-:Y:S05]  /*24ce0*/  CALL.REL.NOINC `($__internal_39_$__cuda_sm70_shflsync_idx_p) ;  /* 0x00002c5000007944 */ /* 0x006fea0003c00000 */
[----:B------:R-:W-:Y:S01]  /*24cf0*/  IMAD.MOV.U32 R34, RZ, RZ, R13 ;  /* 0x000000ffff227224 */ /* 0x000fe200078e000d */
[----:B------:R-:W-:Y:S01]  /*24d00*/  MOV R33, 0x1c1f ;  /* 0x00001c1f00217802 */ /* 0x000fe20000000f00 */
[----:B------:R-:W-:Y:S01]  /*24d10*/  IMAD.MOV.U32 R2, RZ, RZ, RZ ;  /* 0x000000ffff027224 */ /* 0x000fe200078e00ff */
[----:B------:R-:W-:-:S02]  /*24d20*/  MOV R4, R35 ;  /* 0x0000002300047202 */ /* 0x000fc40000000f00 */
[----:B------:R-:W-:Y:S02]  /*24d30*/  MOV R3, 0x24d50 ;  /* 0x00024d5000037802 */ /* 0x000fe40000000f00 */
[----:B------:R-:W-:Y:S05]  /*24d40*/  CALL.REL.NOINC `($__internal_39_$__cuda_sm70_shflsync_idx_p) ;  /* 0x00002bf000007944 */ /* 0x000fea0003c00000 */
[----:B------:R-:W-:Y:S01]  /*24d50*/  IMAD.MOV.U32 R12, RZ, RZ, R35 ;  /* 0x000000ffff0c7224 */ /* 0x000fe200078e0023 */
[----:B------:R-:W-:Y:S01]  /*24d60*/  MOV R2, RZ ;  /* 0x000000ff00027202 */ /* 0x000fe20000000f00 */
[----:B------:R-:W-:Y:S01]  /*24d70*/  IMAD.MOV.U32 R34, RZ, RZ, R32 ;  /* 0x000000ffff227224 */ /* 0x000fe200078e0020 */
[----:B------:R-:W-:Y:S02]  /*24d80*/  MOV R33, 0x1c1f ;  /* 0x00001c1f00217802 */ /* 0x000fe40000000f00 */
[----:B------:R-:W-:Y:S02]  /*24d90*/  MOV R3, 0x24db0 ;  /* 0x00024db000037802 */ /* 0x000fe40000000f00 */
[----:B------:R-:W-:Y:S05]  /*24da0*/  CALL.REL.NOINC `($__internal_39_$__cuda_sm70_shflsync_idx_p) ;  /* 0x00002b9000007944 */ /* 0x000fea0003c00000 */
[----:B------:R-:W-:Y:S01]  /*24db0*/  MOV R0, R35 ;  /* 0x0000002300007202 */ /* 0x000fe20000000f00 */
[----:B------:R-:W-:Y:S05]  /*24dc0*/  BRA `(.L_x_2503) ;  /* 0xfffe520000007947 */ /* 0x000fea000383ffff */
.L_x_2314:
[----:B------:R-:W-:Y:S01]  /*24dd0*/  IMAD.MOV.U32 R34, RZ, RZ, R26 ;  /* 0x000000ffff227224 */ /* 0x000fe200078e001a */
[----:B------:R-:W-:Y:S01]  /*24de0*/  MOV R2, 0x1 ;  /* 0x0000000100027802 */ /* 0x000fe20000000f00 */
[----:B------:R-:W-:Y:S01]  /*24df0*/  IMAD.MOV.U32 R33, RZ, RZ, 0x1c1f ;  /* 0x00001c1fff217424 */ /* 0x000fe200078e00ff */
[----:B------:R-:W-:Y:S02]  /*24e00*/  MOV R3, 0x24e20 ;  /* 0x00024e2000037802 */ /* 0x000fe40000000f00 */
[----:B---3--:R-:W-:Y:S05]  /*24e10*/  CALL.REL.NOINC `($__internal_39_$__cuda_sm70_shflsync_idx_p) ;  /* 0x00002b2000007944 */ /* 0x008fea0003c00000 */
[----:B------:R-:W-:Y:S01]  /*24e20*/  IMAD.MOV.U32 R5, RZ, RZ, R35 ;  /* 0x000000ffff057224 */ /* 0x000fe200078e0023 */
[----:B------:R-:W-:Y:S01]  /*24e30*/  MOV R2, 0x1 ;  /* 0x0000000100027802 */ /* 0x000fe20000000f00 */
[----:B------:R-:W-:Y:S01]  /*24e40*/  IMAD.MOV.U32 R34, RZ, RZ, R27 ;  /* 0x000000ffff227224 */ /* 0x000fe200078e001b */
[----:B------:R-:W-:-:S02]  /*24e50*/  MOV R33, 0x1c1f ;  /* 0x00001c1f00217802 */ /* 0x000fc40000000f00 */
[----:B------:R-:W-:Y:S02]  /*24e60*/  MOV R3, 0x24e80 ;  /* 0x00024e8000037802 */ /* 0x000fe40000000f00 */
[----:B------:R-:W-:Y:S05]  /*24e70*/  CALL.REL.NOINC `($__internal_39_$__cuda_sm70_shflsync_idx_p) ;  /* 0x00002ac000007944 */ /* 0x000fea0003c00000 */
[----:B------:R-:W-:Y:S01]  /*24e80*/  IMAD.MOV.U32 R34, RZ, RZ, R13 ;  /* 0x000000ffff227224 */ /* 0x000fe200078e000d */
[----:B------:R-:W-:Y:S01]  /*24e90*/  MOV R33, 0x1c1f ;  /* 0x00001c1f00217802 */ /* 0x000fe20000000f00 */
[----:B------:R-:W-:Y:S01]  /*24ea0*/  IMAD.MOV.U32 R2, RZ, RZ, 0x1 ;  /* 0x00000001ff027424 */ /* 0x000fe200078e00ff */
[----:B------:R-:W-:Y:S02]  /*24eb0*/  MOV R4, R35 ;  /* 0x0000002300047202 */ /* 0x000fe40000000f00 */
[----:B------:R-:W-:Y:S02]  /*24ec0*/  MOV R3, 0x24ee0 ;  /* 0x00024ee000037802 */ /* 0x000fe40000000f00 */
[----:B------:R-:W-:Y:S05]  /*24ed0*/  CALL.REL.NOINC `($__internal_39_$__cuda_sm70_shflsync_idx_p) ;  /* 0x00002a6000007944 */ /* 0x000fea0003c00000 */
[----:B------:R-:W-:Y:S01]  /*24ee0*/  IMAD.MOV.U32 R12, RZ, RZ, R35 ;  /* 0x000000ffff0c7224 */ /* 0x000fe200078e0023 */
[----:B------:R-:W-:Y:S01]  /*24ef0*/  MOV R2, 0x1 ;  /* 0x0000000100027802 */ /* 0x000fe20000000f00 */
[----:B------:R-:W-:Y:S01]  /*24f00*/  IMAD.MOV.U32 R34, RZ, RZ, R32 ;  /* 0x000000ffff227224 */ /* 0x000fe200078e0020 */
[----:B------:R-:W-:Y:S02]  /*24f10*/  MOV R33, 0x1c1f ;  /* 0x00001c1f00217802 */ /* 0x000fe40000000f00 */
[----:B------:R-:W-:-:S02]  /*24f20*/  MOV R3, 0x24f40 ;  /* 0x00024f4000037802 */ /* 0x000fc40000000f00 */
[----:B------:R-:W-:Y:S05]  /*24f30*/  CALL.REL.NOINC `($__internal_39_$__cuda_sm70_shflsync_idx_p) ;  /* 0x00002a0000007944 */ /* 0x000fea0003c00000 */
[----:B------:R-:W-:Y:S01]  /*24f40*/  MOV R0, R35 ;  /* 0x0000002300007202 */ /* 0x000fe20000000f00 */
[----:B------:R-:W-:Y:S05]  /*24f50*/  BRA `(.L_x_2504) ;  /* 0xfffe58b000007947 */ /* 0x000fea000383ffff */
.L_x_2339:
[----:B------:R-:W-:Y:S01]  /*24f60*/  IMAD.MOV.U32 R34, RZ, RZ, R22 ;  /* 0x000000ffff227224 */ /* 0x000fe200078e0016 */
[----:B------:R-:W-:Y:S01]  /*24f70*/  MOV R2, RZ ;  /* 0x000000ff00027202 */ /* 0x000fe20000000f00 */
[----:B------:R-:W-:Y:S01]  /*24f80*/  IMAD.MOV.U32 R33, RZ, RZ, 0x1c1f ;  /* 0x00001c1fff217424 */ /* 0x000fe200078e00ff */
[----:B------:R-:W-:-:S02]  /*24f90*/  MOV R3, 0x24fb0 ;  /* 0x00024fb000037802 */ /* 0x000fc40000000f00 */
[----:B------:R-:W-:Y:S05]  /*24fa0*/  CALL.REL.NOINC `($__internal_39_$__cuda_sm70_shflsync_idx_p) ;  /* 0x0000299000007944 */ /* 0x000fea0003c00000 */
[----:B------:R-:W-:Y:S01]  /*24fb0*/  MOV R0, R35 ;  /* 0x0000002300007202 */ /* 0x000fe20000000f00 */
[----:B------:R-:W-:Y:S05]  /*24fc0*/  BRA `(.L_x_2505) ;  /* 0xfffe850000007947 */ /* 0x000fea000383ffff */
.L_x_2340:
[----:B------:R-:W-:Y:S01]  /*24fd0*/  IMAD.MOV.U32 R34, RZ, RZ, R23 ;  /* 0x000000ffff227224 */ /* 0x000fe200078e0017 */
[----:B------:R-:W-:Y:S01]  /*24fe0*/  MOV R2, RZ ;  /* 0x000000ff00027202 */ /* 0x000fe20000000f00 */
[----:B------:R-:W-:Y:S01]  /*24ff0*/  IMAD.MOV.U32 R33, RZ, RZ, 0x1c1f ;  /* 0x00001c1fff217424 */ /* 0x000fe200078e00ff */
[----:B------:R-:W-:-:S02]  /*25000*/  MOV R3, 0x25020 ;  /* 0x0002502000037802 */ /* 0x000fc40000000f00 */
[----:B-12---:R-:W-:Y:S05]  /*25010*/  CALL.REL.NOINC `($__internal_39_$__cuda_sm70_shflsync_idx_p) ;  /* 0x0000292000007944 */ /* 0x006fea0003c00000 */
[----:B------:R-:W-:Y:S01]  /*25020*/  IMAD.MOV.U32 R34, RZ, RZ, R21 ;  /* 0x000000ffff227224 */ /* 0x000fe200078e0015 */
[----:B------:R-:W-:Y:S01]  /*25030*/  MOV R2, RZ ;  /* 0x000000ff00027202 */ /* 0x000fe20000000f00 */
[----:B------:R-:W-:Y:S01]  /*25040*/  IMAD.MOV.U32 R33, RZ, RZ, 0x1c1f ;  /* 0x00001c1fff217424 */ /* 0x000fe200078e00ff */
[----:B------:R-:W-:Y:S01]  /*25050*/  MOV R8, R35 ;  /* 0x0000002300087202 */ /* 0x000fe20000000f00 */
[----:B------:R-:W-:Y:S01]  /*25060*/  IMAD.MOV.U32 R9, RZ, RZ, R0 ;  /* 0x000000ffff097224 */ /* 0x000fe200078e0000 */
[----:B------:R-:W-:-:S02]  /*25070*/  MOV R3, 0x25090 ;  /* 0x0002509000037802 */ /* 0x000fc40000000f00 */
[----:B------:R-:W-:Y:S05]  /*25080*/  CALL.REL.NOINC `($__internal_39_$__cuda_sm70_shflsync_idx_p) ;  /* 0x000028b000007944 */ /* 0x000fea0003c00000 */
[----:B------:R-:W-:Y:S01]  /*25090*/  IMAD.MOV.U32 R20, RZ, RZ, R35 ;  /* 0x000000ffff147224 */ /* 0x000fe200078e0023 */
[----:B------:R-:W-:Y:S01]  /*250a0*/  MOV R2, RZ ;  /* 0x000000ff00027202 */ /* 0x000fe20000000f00 */
[----:B------:R-:W-:Y:S01]  /*250b0*/  IMAD.MOV.U32 R34, RZ, RZ, R32 ;  /* 0x000000ffff227224 */ /* 0x000fe200078e0020 */
[----:B------:R-:W-:-:S02]  /*250c0*/  MOV R33, 0x1c1f ;  /* 0x00001c1f00217802 */ /* 0x000fc40000000f00 */
[----:B------:R-:W-:Y:S02]  /*250d0*/  MOV R3, 0x250f0 ;  /* 0x000250f000037802 */ /* 0x000fe40000000f00 */
[----:B------:R-:W-:Y:S05]  /*250e0*/  CALL.REL.NOINC `($__internal_39_$__cuda_sm70_shflsync_idx_p) ;  /* 0x0000285000007944 */ /* 0x000fea0003c00000 */
[----:B------:R-:W-:Y:S01]  /*250f0*/  MOV R3, R35 ;  /* 0x0000002300037202 */ /* 0x000fe20000000f00 */
[----:B------:R-:W-:Y:S05]  /*25100*/  BRA `(.L_x_2506) ;  /* 0xfffe841000007947 */ /* 0x000fea000383ffff */
.L_x_2343:
[----:B------:R-:W-:Y:S01]  /*25110*/  IMAD.MOV.U32 R34, RZ, RZ, R22 ;  /* 0x000000ffff227224 */ /* 0x000fe200078e0016 */
[----:B------:R-:W-:Y:S01]  /*25120*/  MOV R2, 0x1 ;  /* 0x0000000100027802 */ /* 0x000fe20000000f00 */
[----:B------:R-:W-:Y:S01]  /*25130*/  IMAD.MOV.U32 R33, RZ, RZ, 0x1c1f ;  /* 0x00001c1fff217424 */ /* 0x000fe200078e00ff */
[----:B------:R-:W-:Y:S02]  /*25140*/  MOV R3, 0x25160 ;  /* 0x0002516000037802 */ /* 0x000fe40000000f00 */
[----:B--23--:R-:W-:Y:S05]  /*25150*/  CALL.REL.NOINC `($__internal_39_$__cuda_sm70_shflsync_idx_p) ;  /* 0x000027e000007944 */ /* 0x00cfea0003c00000 */
[----:B------:R-:W-:Y:S01]  /*25160*/  IMAD.MOV.U32 R0, RZ, RZ, R35 ;  /* 0x000000ffff007224 */ /* 0x000fe200078e0023 */
[----:B------:R-:W-:Y:S01]  /*25170*/  MOV R2, 0x1 ;  /* 0x0000000100027802 */ /* 0x000fe20000000f00 */
[----:B------:R-:W-:Y:S01]  /*25180*/  IMAD.MOV.U32 R34, RZ, RZ, R23 ;  /* 0x000000ffff227224 */ /* 0x000fe200078e0017 */
[----:B------:R-:W-:Y:S02]  /*25190*/  MOV R33, 0x1c1f ;  /* 0x00001c1f00217802 */ /* 0x000fe40000000f00 */
[----:B------:R-:W-:Y:S02]  /*251a0*/  MOV R3, 0x251c0 ;  /* 0x000251c000037802 */ /* 0x000fe40000000f00 */
[----:B------:R-:W-:Y:S05]  /*251b0*/  CALL.REL.NOINC `($__internal_39_$__cuda_sm70_shflsync_idx_p) ;  /* 0x0000278000007944 */ /* 0x000fea0003c00000 */
[----:B------:R-:W-:Y:S01]  /*251c0*/  IMAD.MOV.U32 R34, RZ, RZ, R21 ;  /* 0x000000ffff227224 */ /* 0x000fe200078e0015 */
[----:B------:R-:W-:Y:S01]  /*251d0*/  MOV R2, 0x1 ;  /* 0x0000000100027802 */ /* 0x000fe20000000f00 */
[----:B------:R-:W-:Y:S01]  /*251e0*/  IMAD.MOV.U32 R33, RZ, RZ, 0x1c1f ;  /* 0x00001c1fff217424 */ /* 0x000fe200078e00ff */
[----:B------:R-:W-:Y:S01]  /*251f0*/  MOV R8, R35 ;  /* 0x0000002300087202 */ /* 0x000fe20000000f00 */
[----:B------:R-:W-:Y:S01]  /*25200*/  IMAD.MOV.U32 R9, RZ, RZ, R0 ;  /* 0x000000ffff097224 */ /* 0x000fe200078e0000 */
[----:B------:R-:W-:-:S02]  /*25210*/  MOV R3, 0x25230 ;  /* 0x0002523000037802 */ /* 0x000fc40000000f00 */
[----:B------:R-:W-:Y:S05]  /*25220*/  CALL.REL.NOINC `($__internal_39_$__cuda_sm70_shflsync_idx_p) ;  /* 0x0000271000007944 */ /* 0x000fea0003c00000 */
        /* <DEDUP_REMOVED lines=8> */
.L_x_2358:
[----:B------:R-:W-:Y:S01]  /*252b0*/  IMAD.MOV.U32 R34, RZ, RZ, R20 ;  /* 0x000000ffff227224 */ /* 0x000fe200078e0014 */
[----:B------:R-:W-:Y:S01]  /*252c0*/  MOV R2, RZ ;  /* 0x000000ff00027202 */ /* 0x000fe20000000f00 */
[----:B------:R-:W-:Y:S01]  /*252d0*/  IMAD.MOV.U32 R33, RZ, RZ, 0x181f ;  /* 0x0000181fff217424 */ /* 0x000fe200078e00ff */
[----:B------:R-:W-:Y:S02]  /*252e0*/  MOV R3, 0x25300 ;  /* 0x0002530000037802 */ /* 0x000fe40000000f00 */
[----:B-123--:R-:W-:Y:S05]  /*252f0*/  CALL.REL.NOINC `($__internal_39_$__cuda_sm70_shflsync_idx_p) ;  /* 0x0000264000007944 */ /* 0x00efea0003c00000 */
[----:B------:R-:W-:Y:S01]  /*25300*/  MOV R9, R35 ;  /* 0x0000002300097202 */ /* 0x000fe20000000f00 */
[----:B------:R-:W-:Y:S05]  /*25310*/  BRA `(.L_x_2508) ;  /* 0xfffeb73000007947 */ /* 0x000fea000383ffff */
.L_x_2359:
[----:B------:R-:W-:Y:S01]  /*25320*/  IMAD.MOV.U32 R34, RZ, RZ, R22 ;  /* 0x000000ffff227224 */ /* 0x000fe200078e0016 */
[----:B------:R-:W-:Y:S01]  /*25330*/  MOV R2, RZ ;  /* 0x000000ff00027202 */ /* 0x000fe20000000f00 */
[----:B------:R-:W-:Y:S01]  /*25340*/  IMAD.MOV.U32 R33, RZ, RZ, 0x181f ;  /* 0x0000181fff217424 */ /* 0x000fe200078e00ff */
[----:B------:R-:W-:Y:S02]  /*25350*/  MOV R3, 0x25370 ;  /* 0x0002537000037802 */ /* 0x000fe40000000f00 */
[----:B-1234-:R-:W-:Y:S05]  /*25360*/  CALL.REL.NOINC `($__internal_39_$__cuda_sm70_shflsync_idx_p) ;  /* 0x000025d000007944 */ /* 0x01efea0003c00000 */
[----:B------:R-:W-:Y:S01]  /*25370*/  ISETP.GE.AND P0, PT, R200, c[0x0][0x1d4], PT ;  /* 0x00007500c8007a0c */ /* 0x000fe20003f06270 */
[----:B------:R-:W-:Y:S01]  /*25380*/  IMAD.MOV.U32 R34, RZ, RZ, R20 ;  /* 0x000000ffff227224 */ /* 0x000fe200078e0014 */
[----:B------:R-:W-:Y:S01]  /*25390*/  IADD3 R2, P1, R35, R23, RZ ;  /* 0x0000001723027210 */ /* 0x000fe20007f3e0ff */
[----:B------:R-:W-:Y:S01]  /*253a0*/  IMAD.MOV.U32 R33, RZ, RZ, 0x181f ;  /* 0x0000181fff217424 */ /* 0x000fe200078e00ff */
[----:B------:R-:W-:-:S03]  /*253b0*/  SEL R24, RZ, 0x10, P0 ;  /* 0x00000010ff187807 */ /* 0x000fc60000000000 */
[----:B------:R-:W-:Y:S01]  /*253c0*/  IMAD.X R3, R9, 0x1, R25, P1 ;  /* 0x0000000109037824 */ /* 0x000fe200008e0619 */
[----:B------:R-:W-:-:S05]  /*253d0*/  IADD3 R16, P1, R35, R26, RZ ;  /* 0x0000001a23107210 */ /* 0x000fca0007f3e0ff */
[----:B------:R-:W-:Y:S01]  /*253e0*/  @!PT LDS RZ, [RZ] ;  /* 0x00000000fffff984 */ /* 0x000fe20000000800 */
[----:B------:R-:W-:Y:S01]  /*253f0*/  @!PT LDS RZ, [RZ] ;  /* 0x00000000fffff984 */ /* 0x000fe20000000800 */
[----:B------:R-:W-:Y:S01]  /*25400*/  @!PT LDS RZ, [RZ] ;  /* 0x00000000fffff984 */ /* 0x000fe20000000800 */
[----:B------:R1:W-:Y:S01]  /*25410*/  LDGSTS.E.BYPASS.LTC128B.128 [R144+0x6100], [R2.64], !P0 ;  /* 0x0610000002907fae */ /* 0x0003e2000c101d4c */
[----:B------:R-:W-:Y:S01]  /*25420*/  IMAD.X R17, R9, 0x1, R27, P1 ;  /* 0x0000000109117824 */ /* 0x000fe200008e061b */
[----:B------:R-:W-:-:S04]  /*25430*/  ISETP.GE.AND P0, PT, R196, c[0x0][0x1d4], PT ;  /* 0x00007500c4007a0c */ /* 0x000fc80003f06270 */
[----:B------:R-:W-:Y:S02]  /*25440*/  SEL R20, RZ, 0x10, P0 ;  /* 0x00000010ff147807 */ /* 0x000fe40000000000 */
[----:B-1----:R-:W-:-:S05]  /*25450*/  IADD3 R2, P1, R35, R28, RZ ;  /* 0x0000001c23027210 */ /* 0x002fca0007f3e0ff */
[----:B------:R-:W-:Y:S01]  /*25460*/  IMAD.X R3, R9, 0x1, R29, P1 ;  /* 0x0000000109037824 */ /* 0x000fe200008e061d */
[----:B------:R-:W-:-:S04]  /*25470*/  ISETP.GE.AND P1, PT, R202, c[0x0][0x1d4], PT ;  /* 0x00007500ca007a0c */ /* 0x000fc80003f26270 */
        /* <DEDUP_REMOVED lines=14> */
.L_x_2370:
[----:B------:R-:W-:Y:S01]  /*25560*/  IMAD.MOV.U32 R34, RZ, RZ, R6 ;  /* 0x000000ffff227224 */ /* 0x000fe200078e0006 */
[----:B------:R-:W-:Y:S01]  /*25570*/  MOV R2, RZ ;  /* 0x000000ff00027202 */ /* 0x000fe20000000f00 */
[----:B------:R-:W-:Y:S01]  /*25580*/  IMAD.MOV.U32 R33, RZ, RZ, 0x181f ;  /* 0x0000181fff217424 */ /* 0x000fe200078e00ff */
[----:B------:R-:W-:Y:S02]  /*25590*/  MOV R3, 0x255b0 ;  /* 0x000255b000037802 */ /* 0x000fe40000000f00 */
[----:B------:R-:W-:Y:S05]  /*255a0*/  CALL.REL.NOINC `($__internal_39_$__cuda_sm70_shflsync_idx_p) ;  /* 0x0000239000007944 */ /* 0x000fea0003c00000 */
[----:B------:R-:W-:Y:S01]  /*255b0*/  MOV R4, R35 ;  /* 0x0000002300047202 */ /* 0x000fe20000000f00 */
[----:B------:R-:W-:Y:S05]  /*255c0*/  BRA `(.L_x_2510) ;  /* 0xfffee4d000007947 */ /* 0x000fea000383ffff */
.L_x_2371:
[----:B------:R-:W-:Y:S01]  /*255d0*/  IMAD.MOV.U32 R34, RZ, RZ, R7 ;  /* 0x000000ffff227224 */ /* 0x000fe200078e0007 */
[----:B------:R-:W-:Y:S01]  /*255e0*/  MOV R2, RZ ;  /* 0x000000ff00027202 */ /* 0x000fe20000000f00 */
[----:B------:R-:W-:Y:S01]  /*255f0*/  IMAD.MOV.U32 R33, RZ, RZ, 0x181f ;  /* 0x0000181fff217424 */ /* 0x000fe200078e00ff */
[----:B------:R-:W-:Y:S02]  /*25600*/  MOV R3, 0x25620 ;  /* 0x0002562000037802 */ /* 0x000fe40000000f00 */
[----:B-12---:R-:W-:Y:S05]  /*25610*/  CALL.REL.NOINC `($__internal_39_$__cuda_sm70_shflsync_idx_p) ;  /* 0x0000232000007944 */ /* 0x006fea0003c00000 */
[----:B------:R-:W-:Y:S01]  /*25620*/  ISETP.GE.AND P4, PT, R200, c[0x0][0x1d4], PT ;  /* 0x00007500c8007a0c */ /* 0x000fe20003f86270 */
[----:B------:R-:W-:Y:S01]  /*25630*/  IMAD.MOV.U32 R34, RZ, RZ, R6 ;  /* 0x000000ffff227224 */ /* 0x000fe200078e0006 */
[----:B------:R-:W-:Y:S01]  /*25640*/  IADD3 R2, P0, R35, R13, RZ ;  /* 0x0000000d23027210 */ /* 0x000fe20007f1e0ff */
[----:B------:R-:W-:Y:S01]  /*25650*/  IMAD.MOV.U32 R33, RZ, RZ, 0x181f ;  /* 0x0000181fff217424 */ /* 0x000fe200078e00ff */
        /* <DEDUP_REMOVED lines=12> */
[----:B------:R-:W-:Y:S01]  /*25720*/  IMAD.X R3, R4, 0x1, R19, P0 ;  /* 0x0000000104037824 */ /* 0x000fe200000e0613 */
[----:B------:R-:W-:-:S04]  /*25730*/  ISETP.GE.AND P0, PT, R196, c[0x0][0x1d4], PT ;  /* 0x00007500c4007a0c */ /* 0x000fc80003f06270 */
[----:B------:R-:W-:-:S09]  /*25740*/  SEL R14, RZ, 0x10, P0 ;  /* 0x00000010ff0e7807 */ /* 0x000fd20000000000 */
[----:B------:R1:W-:Y:S02]  /*25750*/  LDGSTS.E.BYPASS.LTC128B.128 [R144+0x10100], [R2.64], !P0 ;  /* 0x1010000002907fae */ /* 0x0003e4000c101d4c */
[----:B-1----:R-:W-:Y:S01]  /*25760*/  IMAD.MOV.U32 R2, RZ, RZ, 0x1 ;  /* 0x00000001ff027424 */ /* 0x002fe200078e00ff */
[----:B------:R-:W-:Y:S02]  /*25770*/  MOV R3, 0x25790 ;  /* 0x0002579000037802 */ /* 0x000fe40000000f00 */
[----:B------:R-:W-:Y:S05]  /*25780*/  CALL.REL.NOINC `($__internal_39_$__cuda_sm70_shflsync_idx_p) ;  /* 0x000021b000007944 */ /* 0x000fea0003c00000 */
[----:B------:R-:W-:Y:S01]  /*25790*/  IMAD.MOV.U32 R4, RZ, RZ, R35 ;  /* 0x000000ffff047224 */ /* 0x000fe200078e0023 */
[----:B------:R-:W-:Y:S01]  /*257a0*/  MOV R2, 0x1 ;  /* 0x0000000100027802 */ /* 0x000fe20000000f00 */
[----:B------:R-:W-:Y:S01]  /*257b0*/  IMAD.MOV.U32 R34, RZ, RZ, R7 ;  /* 0x000000ffff227224 */ /* 0x000fe200078e0007 */
[----:B------:R-:W-:Y:S02]  /*257c0*/  MOV R33, 0x181f ;  /* 0x0000181f00217802 */ /* 0x000fe40000000f00 */
[----:B------:R-:W-:Y:S02]  /*257d0*/  MOV R3, 0x257f0 ;  /* 0x000257f000037802 */ /* 0x000fe40000000f00 */
[----:B------:R-:W-:Y:S05]  /*257e0*/  CALL.REL.NOINC `($__internal_39_$__cuda_sm70_shflsync_idx_p) ;  /* 0x0000215000007944 */ /* 0x000fea0003c00000 */
[----:B------:R-:W-:Y:S01]  /*257f0*/  MOV R0, R35 ;  /* 0x0000002300007202 */ /* 0x000fe20000000f00 */
[----:B------:R-:W-:Y:S05]  /*25800*/  BRA `(.L_x_2511) ;  /* 0xfffee3e000007947 */ /* 0x000fea000383ffff */
.L_x_2379:
[----:B------:R-:W-:Y:S01]  /*25810*/  MOV R2, RZ ;  /* 0x000000ff00027202 */ /* 0x000fe20000000f00 */
[----:B------:R-:W-:Y:S01]  /*25820*/  IMAD.MOV.U32 R34, RZ, RZ, R16 ;  /* 0x000000ffff227224 */ /* 0x000fe200078e0010 */
[----:B------:R-:W-:Y:S01]  /*25830*/  MOV R3, 0x25860 ;  /* 0x0002586000037802 */ /* 0x000fe20000000f00 */
[----:B------:R-:W-:Y:S02]  /*25840*/  IMAD.MOV.U32 R33, RZ, RZ, 0x181f ;  /* 0x0000181fff217424 */ /* 0x000fe400078e00ff */
[----:B-1234-:R-:W-:Y:S05]  /*25850*/  CALL.REL.NOINC `($__internal_39_$__cuda_sm70_shflsync_idx_p) ;  /* 0x000020e000007944 */ /* 0x01efea0003c00000 */
[----:B------:R-:W-:Y:S01]  /*25860*/  MOV R5, R35 ;  /* 0x0000002300057202 */ /* 0x000fe20000000f00 */
[----:B------:R-:W-:-:S05]  /*25870*/  BRA `(.L_x_2512) ;  /* 0xfffeea7000007947 */ /* 0x000fca000383ffff */
.L_x_2380:
[----:B------:R-:W-:Y:S01]  /*25880*/  MOV R2, RZ ;  /* 0x000000ff00027202 */ /* 0x000fe20000000f00 */
[----:B------:R-:W-:Y:S01]  /*25890*/  IMAD.MOV.U32 R34, RZ, RZ, R17 ;  /* 0x000000ffff227224 */ /* 0x000fe200078e0011 */
[----:B------:R-:W-:Y:S01]  /*258a0*/  MOV R3, 0x258d0 ;  /* 0x000258d000037802 */ /* 0x000fe20000000f00 */
[----:B------:R-:W-:Y:S02]  /*258b0*/  IMAD.MOV.U32 R33, RZ, RZ, 0x181f ;  /* 0x0000181fff217424 */ /* 0x000fe400078e00ff */
[----:B-1234-:R-:W-:Y:S05]  /*258c0*/  CALL.REL.NOINC `($__internal_39_$__cuda_sm70_shflsync_idx_p) ;  /* 0x0000207000007944 */ /* 0x01efea0003c00000 */
[----:B------:R-:W-:Y:S01]  /*258d0*/  LOP3.LUT P4, RZ, R205, 0x4, RZ, 0xc0, !PT ;  /* 0x00000004cdff7812 */ /* 0x000fe2000788c0ff */
[----:B------:R-:W-:Y:S01]  /*258e0*/  IMAD R4, R194, 0x6000, R10 ;  /* 0x00006000c2047824 */ /* 0x000fe200078e020a */
[----:B------:R-:W-:Y:S01]  /*258f0*/  IADD3 R2, P0, R35, R24, RZ ;  /* 0x0000001823027210 */ /* 0x000fe20007f1e0ff */
[----:B------:R-:W-:Y:S01]  /*25900*/  IMAD.MOV.U32 R34, RZ, RZ, R16 ;  /* 0x000000ffff227224 */ /* 0x000fe200078e0010 */
[----:B------:R-:W-:Y:S01]  /*25910*/  LOP3.LUT P3, RZ, R205, 0x2, RZ, 0xc0, !PT ;  /* 0x00000002cdff7812 */ /* 0x000fe2000786c0ff */
[----:B------:R-:W-:Y:S01]  /*25920*/  IMAD.MOV.U32 R33, RZ, RZ, 0x181f ;  /* 0x0000181fff217424 */ /* 0x000fe200078e00ff */
        /* <DEDUP_REMOVED lines=10> */
[----:B-1----:R-:W-:Y:S05]  /*259d0*/  IADD3 R2, P0, R35, R27, RZ ;  /* 0x0000001b23027210 */ /* 0x002fea0007f1e0ff */
[----:B------:R-:W-:Y:S01]  /*259e0*/  IMAD.X R3, R5, 0x1, R32, P0 ;  /* 0x0000000105037824 */ /* 0x000fe200000e0620 */
[----:B------:R-:W-:Y:S04]  /*259f0*/  ISETP.GE.AND P0, PT, R196, c[0x0][0x1d4], PT ;  /* 0x00007500c4007a0c */ /* 0x000fe80003f06270 */
[----:B------:R-:W-:Y:S09]  /*25a00*/  SEL R9, RZ, 0x10, P0 ;  /* 0x00000010ff097807 */ /* 0x000ff20000000000 */
[----:B------:R1:W-:Y:S02]  /*25a10*/  LDGSTS.E.BYPASS.LTC128B.128 [R4+0x4000], [R2.64], !P0 ;  /* 0x0400000002047fae */ /* 0x0003e4000c101d4c */
[----:B-1----:R-:W-:Y:S01]  /*25a20*/  MOV R3, 0x25a50 ;  /* 0x00025a5000037802 */ /* 0x002fe20000000f00 */
[----:B------:R-:W-:Y:S02]  /*25a30*/  IMAD.MOV.U32 R2, RZ, RZ, 0x1 ;  /* 0x00000001ff027424 */ /* 0x000fe400078e00ff */
[----:B------:R-:W-:Y:S05]  /*25a40*/  CALL.REL.NOINC `($__internal_39_$__cuda_sm70_shflsync_idx_p) ;  /* 0x00001ef000007944 */ /* 0x000fea0003c00000 */
[----:B------:R-:W-:Y:S01]  /*25a50*/  MOV R2, 0x1 ;  /* 0x0000000100027802 */ /* 0x000fe20000000f00 */
[----:B------:R-:W-:Y:S01]  /*25a60*/  IMAD.MOV.U32 R5, RZ, RZ, R35 ;  /* 0x000000ffff057224 */ /* 0x000fe200078e0023 */
[----:B------:R-:W-:Y:S01]  /*25a70*/  MOV R33, 0x181f ;  /* 0x0000181f00217802 */ /* 0x000fe20000000f00 */
[----:B------:R-:W-:Y:S01]  /*25a80*/  IMAD.MOV.U32 R34, RZ, RZ, R17 ;  /* 0x000000ffff227224 */ /* 0x000fe200078e0011 */
[----:B------:R-:W-:Y:S02]  /*25a90*/  MOV R3, 0x25ab0 ;  /* 0x00025ab000037802 */ /* 0x000fe40000000f00 */
[----:B------:R-:W-:Y:S05]  /*25aa0*/  CALL.REL.NOINC `($__internal_39_$__cuda_sm70_shflsync_idx_p) ;  /* 0x00001e9000007944 */ /* 0x000fea0003c00000 */
[----:B------:R-:W-:Y:S01]  /*25ab0*/  MOV R2, R35 ;  /* 0x0000002300027202 */ /* 0x000fe20000000f00 */
[----:B------:R-:W-:-:S05]  /*25ac0*/  BRA `(.L_x_2513) ;  /* 0xfffee98000007947 */ /* 0x000fca000383ffff */
.L_x_2391:
[----:B------:R-:W-:Y:S01]  /*25ad0*/  MOV R2, RZ ;  /* 0x000000ff00027202 */ /* 0x000fe20000000f00 */
[----:B------:R-:W-:Y:S01]  /*25ae0*/  IMAD.MOV.U32 R34, RZ, RZ, R5 ;  /* 0x000000ffff227224 */ /* 0x000fe200078e0005 */
[----:B------:R-:W-:Y:S01]  /*25af0*/  MOV R3, 0x25b20 ;  /* 0x00025b2000037802 */ /* 0x000fe20000000f00 */
[----:B------:R-:W-:Y:S02]  /*25b00*/  IMAD.MOV.U32 R33, RZ, RZ, 0x181f ;  /* 0x0000181fff217424 */ /* 0x000fe400078e00ff */
[----:B------:R-:W-:Y:S05]  /*25b10*/  CALL.REL.NOINC `($__internal_39_$__cuda_sm70_shflsync_idx_p) ;  /* 0x00001e2000007944 */ /* 0x000fea0003c00000 */
[----:B------:R-:W-:Y:S01]  /*25b20*/  MOV R4, R35 ;  /* 0x0000002300047202 */ /* 0x000fe20000000f00 */
[----:B------:R-:W-:-:S05]  /*25b30*/  BRA `(.L_x_2514) ;  /* 0xffff1f2000007947 */ /* 0x000fca000383ffff */
.L_x_2392:
[----:B------:R-:W-:Y:S01]  /*25b40*/  MOV R2, RZ ;  /* 0x000000ff00027202 */ /* 0x000fe20000000f00 */
[----:B------:R-:W-:Y:S01]  /*25b50*/  IMAD.MOV.U32 R34, RZ, RZ, R12 ;  /* 0x000000ffff227224 */ /* 0x000fe200078e000c */
[----:B------:R-:W-:Y:S01]  /*25b60*/  MOV R3, 0x25b90 ;  /* 0x00025b9000037802 */ /* 0x000fe20000000f00 */
[----:B------:R-:W-:Y:S02]  /*25b70*/  IMAD.MOV.U32 R33, RZ, RZ, 0x181f ;  /* 0x0000181fff217424 */ /* 0x000fe400078e00ff */
[----:B-12---:R-:W-:Y:S05]  /*25b80*/  CALL.REL.NOINC `($__internal_39_$__cuda_sm70_shflsync_idx_p) ;  /* 0x00001db000007944 */ /* 0x006fea0003c00000 */
[----:B------:R-:W-:Y:S01]  /*25b90*/  LOP3.LUT P4, RZ, R205, 0x4, RZ, 0xc0, !PT ;  /* 0x00000004cdff7812 */ /* 0x000fe2000788c0ff */
[----:B------:R-:W-:Y:S01]  /*25ba0*/  IMAD R0, R194, 0x6000, R11 ;  /* 0x00006000c2007824 */ /* 0x000fe200078e020b */
[----:B------:R-:W-:Y:S01]  /*25bb0*/  IADD3 R2, P0, R35, R16, RZ ;  /* 0x0000001023027210 */ /* 0x000fe20007f1e0ff */
[----:B------:R-:W-:Y:S01]  /*25bc0*/  IMAD.MOV.U32 R34, RZ, RZ, R5 ;  /* 0x000000ffff227224 */ /* 0x000fe200078e0005 */
[----:B------:R-:W-:Y:S01]  /*25bd0*/  LOP3.LUT P3, RZ, R205, 0x2, RZ, 0xc0, !PT ;  /* 0x00000002cdff7812 */ /* 0x000fe2000786c0ff */
[----:B------:R-:W-:Y:S01]  /*25be0*/  IMAD.MOV.U32 R33, RZ, RZ, 0x181f ;  /* 0x0000181fff217424 */ /* 0x000fe200078e00ff */
        /* <DEDUP_REMOVED lines=26> */
.L_x_2401:
[----:B------:R-:W-:Y:S01]  /*25d90*/  MOV R2, RZ ;  /* 0x000000ff00027202 */ /* 0x000fe20000000f00 */
[----:B------:R-:W-:Y:S01]  /*25da0*/  IMAD.MOV.U32 R34, RZ, RZ, R9 ;  /* 0x000000ffff227224 */ /* 0x000fe200078e0009 */
[----:B------:R-:W-:Y:S01]  /*25db0*/  MOV R3, 0x25de0 ;  /* 0x00025de000037802 */ /* 0x000fe20000000f00 */
[----:B------:R-:W-:Y:S02]  /*25dc0*/  IMAD.MOV.U32 R33, RZ, RZ, 0x181f ;  /* 0x0000181fff217424 */ /* 0x000fe400078e00ff */
[----:B-1234-:R-:W-:Y:S05]  /*25dd0*/  CALL.REL.NOINC `($__internal_39_$__cuda_sm70_shflsync_idx_p) ;  /* 0x00001b6000007944 */ /* 0x01efea0003c00000 */
[----:B------:R-:W-:Y:S01]  /*25de0*/  MOV R5, R35 ;  /* 0x0000002300057202 */ /* 0x000fe20000000f00 */
[----:B------:R-:W-:-:S05]  /*25df0*/  BRA `(.L_x_2516) ;  /* 0xffff250000007947 */ /* 0x000fca000383ffff */
.L_x_2402:
[----:B------:R-:W-:Y:S01]  /*25e00*/  MOV R2, RZ ;  /* 0x000000ff00027202 */ /* 0x000fe20000000f00 */
[----:B------:R-:W-:Y:S01]  /*25e10*/  IMAD.MOV.U32 R34, RZ, RZ, R16 ;  /* 0x000000ffff227224 */ /* 0x000fe200078e0010 */
[----:B------:R-:W-:Y:S01]  /*25e20*/  MOV R3, 0x25e50 ;  /* 0x00025e5000037802 */ /* 0x000fe20000000f00 */
[----:B------:R-:W-:Y:S02]  /*25e30*/  IMAD.MOV.U32 R33, RZ, RZ, 0x181f ;  /* 0x0000181fff217424 */ /* 0x000fe400078e00ff */
[----:B-1234-:R-:W-:Y:S05]  /*25e40*/  CALL.REL.NOINC `($__internal_39_$__cuda_sm70_shflsync_idx_p) ;  /* 0x00001af000007944 */ /* 0x01efea0003c00000 */
[----:B------:R-:W-:Y:S01]  /*25e50*/  ISETP.GE.AND P3, PT, R200, c[0x0][0x1d4], PT ;  /* 0x00007500c8007a0c */ /* 0x000fe20003f66270 */
[----:B------:R-:W-:Y:S01]  /*25e60*/  IMAD R4, R194, 0x6000, R10 ;  /* 0x00006000c2047824 */ /* 0x000fe200078e020a */
[----:B------:R-:W-:Y:S01]  /*25e70*/  IADD3 R2, P0, R35, R17, RZ ;  /* 0x0000001123027210 */ /* 0x000fe20007f1e0ff */
[----:B------:R-:W-:Y:S01]  /*25e80*/  IMAD.MOV.U32 R34, RZ, RZ, R9 ;  /* 0x000000ffff227224 */ /* 0x000fe200078e0009 */
[----:B------:R-:W-:Y:S01]  /*25e90*/  ISETP.GE.AND P1, PT, R202, c[0x0][0x1d4], PT ;  /* 0x00007500ca007a0c */ /* 0x000fe20003f26270 */
        /* <DEDUP_REMOVED lines=27> */
.L_x_2403:
[----:B------:R-:W-:Y:S02]  /*26050*/  MOV R3, 0x2 ;  /* 0x0000000200037802 */ /* 0x000fe40000000f00 */
[----:B------:R-:W-:Y:S02]  /*26060*/  MOV R2, 0x26080 ;  /* 0x0002608000027802 */ /* 0x000fe40000000f00 */
[----:B------:R-:W-:Y:S05]  /*26070*/  CALL.REL.NOINC `($__internal_38_$__cuda_sm70_shflsync_bfly_p) ;  /* 0x0000188000007944 */ /* 0x000fea0003c00000 */
[----:B------:R-:W-:Y:S01]  /*26080*/  MOV R2, R21 ;  /* 0x0000001500027202 */ /* 0x000fe20000000f00 */
[----:B------:R-:W-:-:S05]  /*26090*/  BRA `(.L_x_2518) ;  /* 0xffff353000007947 */ /* 0x000fca000383ffff */
.L_x_2406:
[----:B------:R-:W-:Y:S01]  /*260a0*/  MOV R2, RZ ;  /* 0x000000ff00027202 */ /* 0x000fe20000000f00 */
[----:B------:R-:W-:Y:S01]  /*260b0*/  IMAD.MOV.U32 R34, RZ, RZ, R12 ;  /* 0x000000ffff227224 */ /* 0x000fe200078e000c */
[----:B------:R-:W-:Y:S01]  /*260c0*/  MOV R3, 0x260f0 ;  /* 0x000260f000037802 */ /* 0x000fe20000000f00 */
[----:B------:R-:W-:Y:S02]  /*260d0*/  IMAD.MOV.U32 R33, RZ, RZ, 0x181f ;  /* 0x0000181fff217424 */ /* 0x000fe400078e00ff */
[----:B------:R-:W-:Y:S05]  /*260e0*/  CALL.REL.NOINC `($__internal_39_$__cuda_sm70_shflsync_idx_p) ;  /* 0x0000185000007944 */ /* 0x000fea0003c00000 */
[----:B------:R-:W-:Y:S01]  /*260f0*/  MOV R4, R35 ;  /* 0x0000002300047202 */ /* 0x000fe20000000f00 */
[----:B------:R-:W-:-:S05]  /*26100*/  BRA `(.L_x_2519) ;  /* 0xffff4eb000007947 */ /* 0x000fca000383ffff */
.L_x_2407:
[----:B------:R-:W-:Y:S01]  /*26110*/  MOV R2, RZ ;  /* 0x000000ff00027202 */ /* 0x000fe20000000f00 */
[----:B------:R-:W-:Y:S01]  /*26120*/  IMAD.MOV.U32 R34, RZ, RZ, R13 ;  /* 0x000000ffff227224 */ /* 0x000fe200078e000d */
[----:B------:R-:W-:Y:S01]  /*26130*/  MOV R3, 0x26160 ;  /* 0x0002616000037802 */ /* 0x000fe20000000f00 */
[----:B------:R-:W-:Y:S02]  /*26140*/  IMAD.MOV.U32 R33, RZ, RZ, 0x181f ;  /* 0x0000181fff217424 */ /* 0x000fe400078e00ff */
[----:B-12---:R-:W-:Y:S05]  /*26150*/  CALL.REL.NOINC `($__internal_39_$__cuda_sm70_shflsync_idx_p) ;  /* 0x000017e000007944 */ /* 0x006fea0003c00000 */
[----:B------:R-:W-:Y:S01]  /*26160*/  ISETP.GE.AND P4, PT, R200, c[0x0][0x1d4], PT ;  /* 0x00007500c8007a0c */ /* 0x000fe20003f86270 */
[----:B------:R-:W-:Y:S01]  /*26170*/  IMAD R0, R194, 0x6000, R11 ;  /* 0x00006000c2007824 */ /* 0x000fe200078e020b */
[C---:B------:R-:W-:Y:S01]  /*26180*/  IADD3 R2, P0, R35.reuse, R17, RZ ;  /* 0x0000001123027210 */ /* 0x040fe20007f1e0ff */
[----:B------:R-:W-:Y:S01]  /*26190*/  IMAD.MOV.U32 R34, RZ, RZ, R12 ;  /* 0x000000ffff227224 */ /* 0x000fe200078e000c */
[----:B------:R-:W-:Y:S01]  /*261a0*/  ISETP.GE.AND P3, PT, R202, c[0x0][0x1d4], PT ;  /* 0x00007500ca007a0c */ /* 0x000fe20003f66270 */
        /* <DEDUP_REMOVED lines=27> */
.L_x_2412:
[----:B------:R-:W-:Y:S01]  /*26360*/  MOV R2, RZ ;  /* 0x000000ff00027202 */ /* 0x000fe20000000f00 */
[----:B------:R-:W-:Y:S01]  /*26370*/  IMAD.MOV.U32 R34, RZ, RZ, R8 ;  /* 0x000000ffff227224 */ /* 0x000fe200078e0008 */
[----:B------:R-:W-:Y:S01]  /*26380*/  MOV R3, 0x263b0 ;  /* 0x000263b000037802 */ /* 0x000fe20000000f00 */
[----:B------:R-:W-:Y:S02]  /*26390*/  IMAD.MOV.U32 R33, RZ, RZ, 0x181f ;  /* 0x0000181fff217424 */ /* 0x000fe400078e00ff */
[----:B-1234-:R-:W-:Y:S05]  /*263a0*/  CALL.REL.NOINC `($__internal_39_$__cuda_sm70_shflsync_idx_p) ;  /* 0x0000159000007944 */ /* 0x01efea0003c00000 */
[----:B------:R-:W-:Y:S01]  /*263b0*/  MOV R5, R35 ;  /* 0x0000002300057202 */ /* 0x000fe20000000f00 */
[----:B------:R-:W-:-:S05]  /*263c0*/  BRA `(.L_x_2521) ;  /* 0xffff524000007947 */ /* 0x000fca000383ffff */
.L_x_2413:
        /* <DEDUP_REMOVED lines=37> */
.L_x_2424:
[----:B------:R-:W-:Y:S01]  /*26620*/  MOV R2, RZ ;  /* 0x000000ff00027202 */ /* 0x000fe20000000f00 */
[----:B------:R-:W-:Y:S01]  /*26630*/  IMAD.MOV.U32 R34, RZ, RZ, R12 ;  /* 0x000000ffff227224 */ /* 0x000fe200078e000c */
[----:B------:R-:W-:Y:S01]  /*26640*/  MOV R3, 0x26670 ;  /* 0x0002667000037802 */ /* 0x000fe20000000f00 */
[----:B------:R-:W-:Y:S02]  /*26650*/  IMAD.MOV.U32 R33, RZ, RZ, 0x181f ;  /* 0x0000181fff217424 */ /* 0x000fe400078e00ff */
[----:B------:R-:W-:Y:S05]  /*26660*/  CALL.REL.NOINC `($__internal_39_$__cuda_sm70_shflsync_idx_p) ;  /* 0x000012d000007944 */ /* 0x000fea0003c00000 */
[----:B------:R-:W-:Y:S01]  /*26670*/  MOV R4, R35 ;  /* 0x0000002300047202 */ /* 0x000fe20000000f00 */
[----:B------:R-:W-:-:S05]  /*26680*/  BRA `(.L_x_2523) ;  /* 0xffff873000007947 */ /* 0x000fca000383ffff */
.L_x_2425:
        /* <DEDUP_REMOVED lines=37> */
.L_x_2427:
[----:B------:R-:W-:Y:S01]  /*268e0*/  IMAD.MOV.U32 R4, RZ, RZ, R203 ;  /* 0x000000ffff047224 */ /* 0x000fe200078e00cb */
[----:B------:R-:W-:-:S02]  /*268f0*/  MOV R3, 0x2 ;  /* 0x0000000200037802 */ /* 0x000fc40000000f00 */
[----:B------:R-:W-:Y:S02]  /*26900*/  MOV R2, 0x26920 ;  /* 0x0002692000027802 */ /* 0x000fe40000000f00 */
[----:B------:R-:W-:Y:S05]  /*26910*/  CALL.REL.NOINC `($__internal_38_$__cuda_sm70_shflsync_bfly_p) ;  /* 0x00000fe000007944 */ /* 0x000fea0003c00000 */
[----:B------:R-:W-:Y:S01]  /*26920*/  MOV R0, R21 ;  /* 0x0000001500007202 */ /* 0x000fe20000000f00 */
[----:B------:R-:W-:Y:S05]  /*26930*/  BRA `(.L_x_2525) ;  /* 0xffff882000007947 */ /* 0x000fea000383ffff */
.L_x_2428:
[----:B------:R-:W-:Y:S01]  /*26940*/  IMAD.MOV.U32 R4, RZ, RZ, R0 ;  /* 0x000000ffff047224 */ /* 0x000fe200078e0000 */
[----:B------:R-:W-:Y:S02]  /*26950*/  MOV R3, 0x1 ;  /* 0x0000000100037802 */ /* 0x000fe40000000f00 */
[----:B------:R-:W-:Y:S02]  /*26960*/  MOV R2, 0x26980 ;  /* 0x0002698000027802 */ /* 0x000fe40000000f00 */
[----:B-1----:R-:W-:Y:S05]  /*26970*/  CALL.REL.NOINC `($__internal_38_$__cuda_sm70_shflsync_bfly_p) ;  /* 0x00000f8000007944 */ /* 0x002fea0003c00000 */
[----:B------:R-:W-:Y:S01]  /*26980*/  FADD.FTZ R0, R0, R21 ;  /* 0x0000001500007221 */ /* 0x000fe20000010000 */
[----:B------:R-:W-:Y:S02]  /*26990*/  MOV R4, R204 ;  /* 0x000000cc00047202 */ /* 0x000fe40000000f00 */
[----:B------:R-:W-:Y:S02]  /*269a0*/  MOV R3, 0x2 ;  /* 0x0000000200037802 */ /* 0x000fe40000000f00 */
[----:B------:R-:W-:Y:S02]  /*269b0*/  MOV R2, 0x269d0 ;  /* 0x000269d000027802 */ /* 0x000fe40000000f00 */
[----:B------:R-:W-:Y:S05]  /*269c0*/  CALL.REL.NOINC `($__internal_38_$__cuda_sm70_shflsync_bfly_p) ;  /* 0x00000f3000007944 */ /* 0x000fea0003c00000 */
[----:B------:R-:W-:Y:S01]  /*269d0*/  FADD.FTZ R4, R204, R21 ;  /* 0x00000015cc047221 */ /* 0x000fe20000010000 */
[----:B------:R-:W-:-:S02]  /*269e0*/  MOV R3, 0x1 ;  /* 0x0000000100037802 */ /* 0x000fc40000000f00 */
[----:B------:R-:W-:Y:S02]  /*269f0*/  MOV R2, 0x26a10 ;  /* 0x00026a1000027802 */ /* 0x000fe40000000f00 */
[----:B------:R-:W-:Y:S05]  /*26a00*/  CALL.REL.NOINC `($__internal_38_$__cuda_sm70_shflsync_bfly_p) ;  /* 0x00000ef000007944 */ /* 0x000fea0003c00000 */
[----:B------:R-:W-:Y:S01]  /*26a10*/  MOV R3, R21 ;  /* 0x0000001500037202 */ /* 0x000fe20000000f00 */
[----:B------:R-:W-:Y:S05]  /*26a20*/  BRA `(.L_x_2526) ;  /* 0xffff87a000007947 */ /* 0x000fea000383ffff */
.L_x_2435:
[----:B--234-:R-:W-:Y:S01]  /*26a30*/  IMAD.MOV.U32 R34, RZ, RZ, R13 ;  /* 0x000000ffff227224 */ /* 0x01cfe200078e000d */
[----:B------:R-:W-:Y:S01]  /*26a40*/  MOV R2, RZ ;  /* 0x000000ff00027202 */ /* 0x000fe20000000f00 */
[----:B------:R-:W-:Y:S01]  /*26a50*/  IMAD.MOV.U32 R33, RZ, RZ, 0x181f ;  /* 0x0000181fff217424 */ /* 0x000fe200078e00ff */
[----:B------:R-:W-:Y:S02]  /*26a60*/  MOV R3, 0x26a80 ;  /* 0x00026a8000037802 */ /* 0x000fe40000000f00 */
[----:B-1----:R-:W-:Y:S05]  /*26a70*/  CALL.REL.NOINC `($__internal_39_$__cuda_sm70_shflsync_idx_p) ;  /* 0x00000ec000007944 */ /* 0x002fea0003c00000 */
[----:B------:R-:W-:Y:S01]  /*26a80*/  MOV R5, R35 ;  /* 0x0000002300057202 */ /* 0x000fe20000000f00 */
[----:B------:R-:W-:Y:S05]  /*26a90*/  BRA `(.L_x_2527) ;  /* 0xffffa01000007947 */ /* 0x000fea000383ffff */
.L_x_2436:
[----:B------:R-:W-:Y:S01]  /*26aa0*/  IMAD.MOV.U32 R34, RZ, RZ, R14 ;  /* 0x000000ffff227224 */ /* 0x000fe200078e000e */
[----:B------:R-:W-:Y:S01]  /*26ab0*/  MOV R2, RZ ;  /* 0x000000ff00027202 */ /* 0x000fe20000000f00 */
[----:B------:R-:W-:Y:S01]  /*26ac0*/  IMAD.MOV.U32 R33, RZ, RZ, 0x181f ;  /* 0x0000181fff217424 */ /* 0x000fe200078e00ff */
[----:B------:R-:W-:Y:S02]  /*26ad0*/  MOV R3, 0x26af0 ;  /* 0x00026af000037802 */ /* 0x000fe40000000f00 */
[----:B-123--:R-:W-:Y:S05]  /*26ae0*/  CALL.REL.NOINC `($__internal_39_$__cuda_sm70_shflsync_idx_p) ;  /* 0x00000e5000007944 */ /* 0x00efea0003c00000 */
[----:B------:R-:W-:Y:S01]  /*26af0*/  MOV R0, R35 ;  /* 0x0000002300007202 */ /* 0x000fe20000000f00 */
[----:B------:R-:W-:Y:S05]  /*26b00*/  BRA `(.L_x_2528) ;  /* 0xffff9fc000007947 */ /* 0x000fea000383ffff */
.L_x_2439:
[----:B------:R-:W-:Y:S01]  /*26b10*/  IMAD.MOV.U32 R34, RZ, RZ, R13 ;  /* 0x000000ffff227224 */ /* 0x000fe200078e000d */
[----:B--2---:R-:W-:Y:S01]  /*26b20*/  MOV R2, 0x1 ;  /* 0x0000000100027802 */ /* 0x004fe20000000f00 */
[----:B------:R-:W-:Y:S01]  /*26b30*/  IMAD.MOV.U32 R33, RZ, RZ, 0x181f ;  /* 0x0000181fff217424 */ /* 0x000fe200078e00ff */
[----:B------:R-:W-:-:S02]  /*26b40*/  MOV R3, 0x26b60 ;  /* 0x00026b6000037802 */ /* 0x000fc40000000f00 */
[----:B-1-34-:R-:W-:Y:S05]  /*26b50*/  CALL.REL.NOINC `($__internal_39_$__cuda_sm70_shflsync_idx_p) ;  /* 0x00000de000007944 */ /* 0x01afea0003c00000 */
        /* <DEDUP_REMOVED lines=8> */
.L_x_2442:
[----:B------:R-:W-:Y:S01]  /*26be0*/  IMAD.MOV.U32 R34, RZ, RZ, R13 ;  /* 0x000000ffff227224 */ /* 0x000fe200078e000d */
[----:B--2---:R-:W-:Y:S01]  /*26bf0*/  MOV R2, 0x2 ;  /* 0x0000000200027802 */ /* 0x004fe20000000f00 */
[----:B------:R-:W-:Y:S01]  /*26c00*/  IMAD.MOV.U32 R33, RZ, RZ, 0x181f ;  /* 0x0000181fff217424 */ /* 0x000fe200078e00ff */
[----:B------:R-:W-:Y:S02]  /*26c10*/  MOV R3, 0x26c30 ;  /* 0x00026c3000037802 */ /* 0x000fe40000000f00 */
[----:B-1-34-:R-:W-:Y:S05]  /*26c20*/  CALL.REL.NOINC `($__internal_39_$__cuda_sm70_shflsync_idx_p) ;  /* 0x00000d1000007944 */ /* 0x01afea0003c00000 */
[----:B------:R-:W-:Y:S01]  /*26c30*/  MOV R5, R35 ;  /* 0x0000002300057202 */ /* 0x000fe20000000f00 */
[----:B------:R-:W-:Y:S05]  /*26c40*/  BRA `(.L_x_2530) ;  /* 0xffffa0e000007947 */ /* 0x000fea000383ffff */
.L_x_2443:
[----:B------:R-:W-:Y:S01]  /*26c50*/  IMAD.MOV.U32 R34, RZ, RZ, R14 ;  /* 0x000000ffff227224 */ /* 0x000fe200078e000e */
[----:B--2---:R-:W-:Y:S01]  /*26c60*/  MOV R2, 0x2 ;  /* 0x0000000200027802 */ /* 0x004fe20000000f00 */
[----:B------:R-:W-:Y:S01]  /*26c70*/  IMAD.MOV.U32 R33, RZ, RZ, 0x181f ;  /* 0x0000181fff217424 */ /* 0x000fe200078e00ff */
[----:B------:R-:W-:Y:S02]  /*26c80*/  MOV R3, 0x26ca0 ;  /* 0x00026ca000037802 */ /* 0x000fe40000000f00 */
[----:B-1-34-:R-:W-:Y:S05]  /*26c90*/  CALL.REL.NOINC `($__internal_39_$__cuda_sm70_shflsync_idx_p) ;  /* 0x00000ca000007944 */ /* 0x01afea0003c00000 */
[----:B------:R-:W-:Y:S01]  /*26ca0*/  MOV R0, R35 ;  /* 0x0000002300007202 */ /* 0x000fe20000000f00 */
[----:B------:R-:W-:Y:S05]  /*26cb0*/  BRA `(.L_x_2531) ;  /* 0xffffa09000007947 */ /* 0x000fea000383ffff */
.L_x_2446:
[----:B------:R-:W-:Y:S01]  /*26cc0*/  IMAD.MOV.U32 R34, RZ, RZ, R13 ;  /* 0x000000ffff227224 */ /* 0x000fe200078e000d */
[----:B---3--:R-:W-:Y:S01]  /*26cd0*/  MOV R2, 0x3 ;  /* 0x0000000300027802 */ /* 0x008fe20000000f00 */
        /* <DEDUP_REMOVED lines=11> */
.L_x_2448:
[----:B------:R-:W-:Y:S01]  /*26d90*/  IMAD.MOV.U32 R34, RZ, RZ, R5 ;  /* 0x000000ffff227224 */ /* 0x000fe200078e0005 */
[----:B------:R-:W-:Y:S01]  /*26da0*/  MOV R2, RZ ;  /* 0x000000ff00027202 */ /* 0x000fe20000000f00 */
[----:B------:R-:W-:Y:S01]  /*26db0*/  IMAD.MOV.U32 R33, RZ, RZ, 0x1c1f ;  /* 0x00001c1fff217424 */ /* 0x000fe200078e00ff */
[----:B------:R-:W-:Y:S02]  /*26dc0*/  MOV R3, 0x26de0 ;  /* 0x00026de000037802 */ /* 0x000fe40000000f00 */
[----:B--2---:R-:W-:Y:S05]  /*26dd0*/  CALL.REL.NOINC `($__internal_39_$__cuda_sm70_shflsync_idx_p) ;  /* 0x00000b6000007944 */ /* 0x004fea0003c00000 */
[----:B------:R-:W-:Y:S01]  /*26de0*/  MOV R4, R35 ;  /* 0x0000002300047202 */ /* 0x000fe20000000f00 */
[----:B------:R-:W-:Y:S05]  /*26df0*/  BRA `(.L_x_2533) ;  /* 0xffffa3b000007947 */ /* 0x000fea000383ffff */
.L_x_2449:
[----:B------:R-:W-:Y:S01]  /*26e00*/  IMAD.MOV.U32 R34, RZ, RZ, R14 ;  /* 0x000000ffff227224 */ /* 0x000fe200078e000e */
[----:B------:R-:W-:Y:S01]  /*26e10*/  MOV R2, RZ ;  /* 0x000000ff00027202 */ /* 0x000fe20000000f00 */
[----:B------:R-:W-:Y:S01]  /*26e20*/  IMAD.MOV.U32 R33, RZ, RZ, 0x1c1f ;  /* 0x00001c1fff217424 */ /* 0x000fe200078e00ff */
[----:B------:R-:W-:Y:S02]  /*26e30*/  MOV R3, 0x26e50 ;  /* 0x00026e5000037802 */ /* 0x000fe40000000f00 */
[----:B-123--:R-:W-:Y:S05]  /*26e40*/  CALL.REL.NOINC `($__internal_39_$__cuda_sm70_shflsync_idx_p) ;  /* 0x00000af000007944 */ /* 0x00efea0003c00000 */
[----:B------:R-:W-:Y:S01]  /*26e50*/  MOV R0, R35 ;  /* 0x0000002300007202 */ /* 0x000fe20000000f00 */
[----:B------:R-:W-:Y:S05]  /*26e60*/  BRA `(.L_x_2534) ;  /* 0xffffa36000007947 */ /* 0x000fea000383ffff */
.L_x_2452:
        /* <DEDUP_REMOVED lines=13> */
.L_x_2456:
[----:B------:R-:W-:Y:S01]  /*26f40*/  IMAD.MOV.U32 R34, RZ, RZ, R5 ;  /* 0x000000ffff227224 */ /* 0x000fe200078e0005 */
[----:B------:R-:W-:Y:S01]  /*26f50*/  MOV R2, RZ ;  /* 0x000000ff00027202 */ /* 0x000fe20000000f00 */
[----:B------:R-:W-:Y:S01]  /*26f60*/  IMAD.MOV.U32 R33, RZ, RZ, 0x181f ;  /* 0x0000181fff217424 */ /* 0x000fe200078e00ff */
[----:B------:R-:W-:Y:S02]  /*26f70*/  MOV R3, 0x26f90 ;  /* 0x00026f9000037802 */ /* 0x000fe40000000f00 */
[----:B------:R-:W-:Y:S05]  /*26f80*/  CALL.REL.NOINC `($__internal_39_$__cuda_sm70_shflsync_idx_p) ;  /* 0x000009b000007944 */ /* 0x000fea0003c00000 */
[----:B------:R-:W-:Y:S01]  /*26f90*/  MOV R4, R35 ;  /* 0x0000002300047202 */ /* 0x000fe20000000f00 */
[----:B------:R-:W-:Y:S05]  /*26fa0*/  BRA `(.L_x_2536) ;  /* 0xffffbdb000007947 */ /* 0x000fea000383ffff */
.L_x_2457:
[----:B------:R-:W-:Y:S01]  /*26fb0*/  IMAD.MOV.U32 R34, RZ, RZ, R14 ;  /* 0x000000ffff227224 */ /* 0x000fe200078e000e */
[----:B------:R-:W-:Y:S01]  /*26fc0*/  MOV R2, RZ ;  /* 0x000000ff00027202 */ /* 0x000fe20000000f00 */
[----:B------:R-:W-:Y:S01]  /*26fd0*/  IMAD.MOV.U32 R33, RZ, RZ, 0x181f ;  /* 0x0000181fff217424 */ /* 0x000fe200078e00ff */
[----:B------:R-:W-:Y:S02]  /*26fe0*/  MOV R3, 0x27000 ;  /* 0x0002700000037802 */ /* 0x000fe40000000f00 */
[----:B-12---:R-:W-:Y:S05]  /*26ff0*/  CALL.REL.NOINC `($__internal_39_$__cuda_sm70_shflsync_idx_p) ;  /* 0x0000094000007944 */ /* 0x006fea0003c00000 */
[----:B------:R-:W-:Y:S01]  /*27000*/  MOV R0, R35 ;  /* 0x0000002300007202 */ /* 0x000fe20000000f00 */
[----:B------:R-:W-:Y:S05]  /*27010*/  BRA `(.L_x_2537) ;  /* 0xffffbd6000007947 */ /* 0x000fea000383ffff */
.L_x_2460:
        /* <DEDUP_REMOVED lines=13> */
.L_x_2463:
[----:B------:R-:W-:Y:S01]  /*270f0*/  IMAD.MOV.U32 R34, RZ, RZ, R5 ;  /* 0x000000ffff227224 */ /* 0x000fe200078e0005 */
[----:B-1----:R-:W-:Y:S01]  /*27100*/  MOV R2, 0x2 ;  /* 0x0000000200027802 */ /* 0x002fe20000000f00 */
[----:B------:R-:W-:Y:S01]  /*27110*/  IMAD.MOV.U32 R33, RZ, RZ, 0x181f ;  /* 0x0000181fff217424 */ /* 0x000fe200078e00ff */
[----:B------:R-:W-:Y:S02]  /*27120*/  MOV R3, 0x27140 ;  /* 0x0002714000037802 */ /* 0x000fe40000000f00 */
[----:B--234-:R-:W-:Y:S05]  /*27130*/  CALL.REL.NOINC `($__internal_39_$__cuda_sm70_shflsync_idx_p) ;  /* 0x0000080000007944 */ /* 0x01cfea0003c00000 */
[----:B------:R-:W-:Y:S01]  /*27140*/  MOV R4, R35 ;  /* 0x0000002300047202 */ /* 0x000fe20000000f00 */
[----:B------:R-:W-:Y:S05]  /*27150*/  BRA `(.L_x_2539) ;  /* 0xffffbe9000007947 */ /* 0x000fea000383ffff */
.L_x_2464:
[----:B------:R-:W-:Y:S01]  /*27160*/  IMAD.MOV.U32 R34, RZ, RZ, R14 ;  /* 0x000000ffff227224 */ /* 0x000fe200078e000e */
[----:B------:R-:W-:Y:S01]  /*27170*/  MOV R2, 0x2 ;  /* 0x0000000200027802 */ /* 0x000fe20000000f00 */
[----:B------:R-:W-:Y:S01]  /*27180*/  IMAD.MOV.U32 R33, RZ, RZ, 0x181f ;  /* 0x0000181fff217424 */ /* 0x000fe200078e00ff */
[----:B------:R-:W-:Y:S02]  /*27190*/  MOV R3, 0x271b0 ;  /* 0x000271b000037802 */ /* 0x000fe40000000f00 */
[----:B-1234-:R-:W-:Y:S05]  /*271a0*/  CALL.REL.NOINC `($__internal_39_$__cuda_sm70_shflsync_idx_p) ;  /* 0x0000079000007944 */ /* 0x01efea0003c00000 */
[----:B------:R-:W-:Y:S01]  /*271b0*/  MOV R0, R35 ;  /* 0x0000002300007202 */ /* 0x000fe20000000f00 */
[----:B------:R-:W-:Y:S05]  /*271c0*/  BRA `(.L_x_2540) ;  /* 0xffffbe4000007947 */ /* 0x000fea000383ffff */
.L_x_2467:
[----:B------:R-:W-:Y:S01]  /*271d0*/  IMAD.MOV.U32 R34, RZ, RZ, R5 ;  /* 0x000000ffff227224 */ /* 0x000fe200078e0005 */
[----:B-1----:R-:W-:Y:S01]  /*271e0*/  MOV R2, 0x3 ;  /* 0x0000000300027802 */ /* 0x002fe20000000f00 */
[----:B------:R-:W-:Y:S01]  /*271f0*/  IMAD.MOV.U32 R33, RZ, RZ, 0x181f ;  /* 0x0000181fff217424 */ /* 0x000fe200078e00ff */
[----:B------:R-:W-:-:S02]  /*27200*/  MOV R3, 0x27220 ;  /* 0x0002722000037802 */ /* 0x000fc40000000f00 */
[----:B--234-:R-:W-:Y:S05]  /*27210*/  CALL.REL.NOINC `($__internal_39_$__cuda_sm70_shflsync_idx_p) ;  /* 0x0000072000007944 */ /* 0x01cfea0003c00000 */
        /* <DEDUP_REMOVED lines=8> */
.L_x_2469:
[----:B------:R-:W-:Y:S01]  /*272a0*/  IMAD.MOV.U32 R34, RZ, RZ, R32 ;  /* 0x000000ffff227224 */ /* 0x000fe200078e0020 */
[----:B------:R-:W-:Y:S01]  /*272b0*/  MOV R2, RZ ;  /* 0x000000ff00027202 */ /* 0x000fe20000000f00 */
[----:B------:R-:W-:Y:S01]  /*272c0*/  IMAD.MOV.U32 R33, RZ, RZ, 0x1f ;  /* 0x0000001fff217424 */ /* 0x000fe200078e00ff */
[----:B------:R-:W-:Y:S02]  /*272d0*/  MOV R3, 0x272f0 ;  /* 0x000272f000037802 */ /* 0x000fe40000000f00 */
[----:B---3--:R-:W-:Y:S05]  /*272e0*/  CALL.REL.NOINC `($__internal_39_$__cuda_sm70_shflsync_idx_p) ;  /* 0x0000065000007944 */ /* 0x008fea0003c00000 */
[----:B------:R-:W-:Y:S01]  /*272f0*/  MOV R9, R35 ;  /* 0x0000002300097202 */ /* 0x000fe20000000f00 */
[----:B------:R-:W-:Y:S05]  /*27300*/  BRA `(.L_x_2542) ;  /* 0xffffc00000007947 */ /* 0x000fea000383ffff */
.L_x_2470:
[----:B------:R-:W-:Y:S01]  /*27310*/  IMAD.MOV.U32 R34, RZ, RZ, R32 ;  /* 0x000000ffff227224 */ /* 0x000fe200078e0020 */
[----:B------:R-:W-:Y:S01]  /*27320*/  MOV R2, 0x1 ;  /* 0x0000000100027802 */ /* 0x000fe20000000f00 */
[----:B------:R-:W-:Y:S01]  /*27330*/  IMAD.MOV.U32 R33, RZ, RZ, 0x1f ;  /* 0x0000001fff217424 */ /* 0x000fe200078e00ff */
[----:B------:R-:W-:Y:S02]  /*27340*/  MOV R3, 0x27360 ;  /* 0x0002736000037802 */ /* 0x000fe40000000f00 */
[----:B-123--:R-:W-:Y:S05]  /*27350*/  CALL.REL.NOINC `($__internal_39_$__cuda_sm70_shflsync_idx_p) ;  /* 0x000005e000007944 */ /* 0x00efea0003c00000 */
[----:B------:R-:W-:Y:S01]  /*27360*/  MOV R6, R35 ;  /* 0x0000002300067202 */ /* 0x000fe20000000f00 */
[----:B------:R-:W-:Y:S05]  /*27370*/  BRA `(.L_x_2543) ;  /* 0xffffbfb000007947 */ /* 0x000fea000383ffff */
.L_x_2471:
[----:B------:R-:W-:Y:S02]  /*27380*/  MOV R3, 0x1 ;  /* 0x0000000100037802 */ /* 0x000fe40000000f00 */
[----:B------:R-:W-:-:S02]  /*27390*/  MOV R2, 0x273b0 ;  /* 0x000273b000027802 */ /* 0x000fc40000000f00 */
[----:B-12-4-:R-:W-:Y:S05]  /*273a0*/  CALL.REL.NOINC `($__internal_40_$__cuda_sm70_shflsync_up_p) ;  /* 0x000005f000007944 */ /* 0x016fea0003c00000 */
[----:B------:R-:W-:Y:S05]  /*273b0*/  BRA `(.L_x_2544) ;  /* 0xffffc09000007947 */ /* 0x000fea000383ffff */
.L_x_2472:
[----:B------:R-:W-:Y:S02]  /*273c0*/  MOV R3, 0x2 ;  /* 0x0000000200037802 */ /* 0x000fe40000000f00 */
[----:B------:R-:W-:-:S02]  /*273d0*/  MOV R2, 0x273f0 ;  /* 0x000273f000027802 */ /* 0x000fc40000000f00 */
[----:B-12---:R-:W-:Y:S05]  /*273e0*/  CALL.REL.NOINC `($__internal_40_$__cuda_sm70_shflsync_up_p) ;  /* 0x000005b000007944 */ /* 0x006fea0003c00000 */
        /* <DEDUP_REMOVED lines=24> */
.L_x_2476:
[----:B------:R-:W-:Y:S02]  /*27570*/  MOV R3, 0x1 ;  /* 0x0000000100037802 */ /* 0x000fe40000000f00 */
[----:B------:R-:W-:Y:S02]  /*27580*/  MOV R2, 0x275a0 ;  /* 0x000275a000027802 */ /* 0x000fe40000000f00 */
[----:B------:R-:W-:Y:S05]  /*27590*/  CALL.REL.NOINC `($__internal_40_$__cuda_sm70_shflsync_up_p) ;  /* 0x0000040000007944 */ /* 0x000fea0003c00000 */
[----:B------:R-:W-:Y:S01]  /*275a0*/  MOV R2, R4 ;  /* 0x0000000400027202 */ /* 0x000fe20000000f00 */
[----:B------:R-:W-:Y:S05]  /*275b0*/  BRA `(.L_x_2546) ;  /* 0xffffc0f000007947 */ /* 0x000fea000383ffff */
.L_x_2477:
[----:B------:R-:W-:Y:S02]  /*275c0*/  MOV R3, 0x2 ;  /* 0x0000000200037802 */ /* 0x000fe40000000f00 */
[----:B------:R-:W-:Y:S02]  /*275d0*/  MOV R2, 0x275f0 ;  /* 0x000275f000027802 */ /* 0x000fe40000000f00 */
        /* <DEDUP_REMOVED lines=25> */
.L_x_2479:
[----:B------:R-:W-:Y:S02]  /*27770*/  SEL R0, RZ, 0x1, P0 ;  /* 0x00000001ff007807 */ /* 0x000fe40000000000 */
[----:B------:R-:W-:Y:S02]  /*27780*/  MOV R2, 0x277a0 ;  /* 0x000277a000027802 */ /* 0x000fe40000000f00 */
[----:B---3--:R-:W-:Y:S05]  /*27790*/  CALL.REL.NOINC `($__internal_41_$__cuda_sm70_votesync_ballot) ;  /* 0x0000026000007944 */ /* 0x008fea0003c00000 */
[----:B------:R-:W-:Y:S01]  /*277a0*/  MOV R6, R0 ;  /* 0x0000000000067202 */ /* 0x000fe20000000f00 */
[----:B------:R-:W-:Y:S05]  /*277b0*/  BRA `(.L_x_2548) ;  /* 0xffffc08000007947 */ /* 0x000fea000383ffff */
.L_x_2480:
[----:B------:R-:W-:Y:S01]  /*277c0*/  IMAD.MOV.U32 R34, RZ, RZ, R7 ;  /* 0x000000ffff227224 */ /* 0x000fe200078e0007 */
[----:B------:R-:W-:Y:S01]  /*277d0*/  MOV R2, R0 ;  /* 0x0000000000027202 */ /* 0x000fe20000000f00 */
[----:B------:R-:W-:Y:S01]  /*277e0*/  IMAD.MOV.U32 R33, RZ, RZ, 0x1f ;  /* 0x0000001fff217424 */ /* 0x000fe200078e00ff */
[----:B------:R-:W-:Y:S02]  /*277f0*/  MOV R3, 0x27810 ;  /* 0x0002781000037802 */ /* 0x000fe40000000f00 */
[----:B---3--:R-:W-:Y:S05]  /*27800*/  CALL.REL.NOINC `($__internal_39_$__cuda_sm70_shflsync_idx_p) ;  /* 0x0000013000007944 */ /* 0x008fea0003c00000 */
[----:B------:R-:W-:Y:S01]  /*27810*/  IMAD.MOV.U32 R12, RZ, RZ, R35 ;  /* 0x000000ffff0c7224 */ /* 0x000fe200078e0023 */
[----:B------:R-:W-:Y:S01]  /*27820*/  MOV R2, R0 ;  /* 0x0000000000027202 */ /* 0x000fe20000000f00 */
[----:B------:R-:W-:Y:S01]  /*27830*/  IMAD.MOV.U32 R34, RZ, RZ, R8 ;  /* 0x000000ffff227224 */ /* 0x000fe200078e0008 */
[----:B------:R-:W-:-:S02]  /*27840*/  MOV R33, 0x1f ;  /* 0x0000001f00217802 */ /* 0x000fc40000000f00 */
[----:B------:R-:W-:Y:S02]  /*27850*/  MOV R3, 0x27870 ;  /* 0x0002787000037802 */ /* 0x000fe40000000f00 */
[----:B------:R-:W-:Y:S05]  /*27860*/  CALL.REL.NOINC `($__internal_39_$__cuda_sm70_shflsync_idx_p) ;  /* 0x000000d000007944 */ /* 0x000fea0003c00000 */
[----:B------:R-:W-:Y:S01]  /*27870*/  MOV R5, R35 ;  /* 0x0000002300057202 */ /* 0x000fe20000000f00 */
[----:B------:R-:W-:Y:S05]  /*27880*/  BRA `(.L_x_2549) ;  /* 0xffffc00000007947 */ /* 0x000fea000383ffff */
.L_x_2483:
[----:B------:R-:W-:Y:S01]  /*27890*/  IMAD.MOV.U32 R34, RZ, RZ, R4 ;  /* 0x000000ffff227224 */ /* 0x000fe200078e0004 */
[----:B------:R-:W-:Y:S01]  /*278a0*/  MOV R2, R0 ;  /* 0x0000000000027202 */ /* 0x000fe20000000f00 */
[----:B------:R-:W-:Y:S01]  /*278b0*/  IMAD.MOV.U32 R33, RZ, RZ, 0x1f ;  /* 0x0000001fff217424 */ /* 0x000fe200078e00ff */
[----:B------:R-:W-:Y:S02]  /*278c0*/  MOV R3, 0x278e0 ;  /* 0x000278e000037802 */ /* 0x000fe40000000f00 */
[----:B--234-:R-:W-:Y:S05]  /*278d0*/  CALL.REL.NOINC `($__internal_39_$__cuda_sm70_shflsync_idx_p) ;  /* 0x0000006000007944 */ /* 0x01cfea0003c00000 */
[----:B------:R-:W-:Y:S01]  /*278e0*/  MOV R14, R35 ;  /* 0x00000023000e7202 */ /* 0x000fe20000000f00 */
[----:B------:R-:W-:Y:S05]  /*278f0*/  BRA `(.L_x_2482) ;  /* 0xffffbff000007947 */ /* 0x000fea000383ffff */
        .weak           $__internal_38_$__cuda_sm70_shflsync_bfly_p
        .type           $__internal_38_$__cuda_sm70_shflsync_bfly_p,@function
        .size           $__internal_38_$__cuda_sm70_shflsync_bfly_p,($__internal_39_$__cuda_sm70_shflsync_idx_p - $__internal_38_$__cuda_sm70_shflsync_bfly_p)
$__internal_38_$__cuda_sm70_shflsync_bfly_p:
[----:B------:R-:W-:Y:S04]  /*27900*/  WARPSYNC R199 ;  /* 0x000000c700007348 */ /* 0x000fe80003800000 */
[----:B------:R1:W2:Y:S02]  /*27910*/  SHFL.BFLY PT, R21, R4, R3, R215 ;  /* 0x0c00000304157389 */ /* 0x0002a400000e00d7 */
[----:B-1----:R-:W-:-:S04]  /*27920*/  MOV R3, 0x0 ;  /* 0x0000000000037802 */ /* 0x002fc80000000f00 */
[----:B--2---:R-:W-:Y:S05]  /*27930*/  RET.REL.NODEC R2 `(_ZN7cutlass13device_kernelIN5flash19enable_sm80_to_sm89INS1_16FlashAttnFwdSm80INS1_25CollectiveMainloopFwdSm80ILi8ELi2ELb0EN4cute5tupleIJNS5_1CILi128EEENS7_ILi64EEENS7_ILi192EEEEEELi192ENS_6half_tEfNS_4arch4Sm80ELb0ELb1ELb1ELb1ELb1ELb1ELb1ELb1EEENS1_21CollectiveEpilogueFwdINS6_IJS8_SA_S9_EEENS6_IJNS7_ILi1EEESI_SI_EEESC_SE_Li256ELb1ELb1ELb1ELb0EEENS1_36VarlenDynamicPersistentTileSchedulerILi128ELi64ELi256ELi256ELb1ELb1ELb0ELb1ELb0ELb1EEEEEEEEEvNT_6ParamsE) ;  /* 0xfffd86c002007950 */ /* 0x004fea0003c3ffff */
        .weak           $__internal_39_$__cuda_sm70_shflsync_idx_p
        .type           $__internal_39_$__cuda_sm70_shflsync_idx_p,@function
        .size           $__internal_39_$__cuda_sm70_shflsync_idx_p,($__internal_40_$__cuda_sm70_shflsync_up_p - $__internal_39_$__cuda_sm70_shflsync_idx_p)
$__internal_39_$__cuda_sm70_shflsync_idx_p:
[----:B------:R-:W-:-:S04]  /*27940*/  MOV R35, 0xffffffff ;  /* 0xffffffff00237802 */ /* 0x000fc80000000f00 */
[----:B------:R-:W-:Y:S04]  /*27950*/  WARPSYNC R35 ;  /* 0x0000002300007348 */ /* 0x000fe80003800000 */
[----:B------:R1:W2:Y:S02]  /*27960*/  SHFL.IDX PT, R35, R34, R2, R33 ;  /* 0x0000000222237389 */ /* 0x0002a400000e0021 */
[----:B-1----:R-:W-:Y:S02]  /*27970*/  MOV R2, R3 ;  /* 0x0000000300027202 */ /* 0x002fe40000000f00 */
[----:B------:R-:W-:-:S04]  /*27980*/  MOV R3, 0x0 ;  /* 0x0000000000037802 */ /* 0x000fc80000000f00 */
[----:B--2---:R-:W-:Y:S05]  /*27990*/  RET.REL.NODEC R2 `(_ZN7cutlass13device_kernelIN5flash19enable_sm80_to_sm89INS1_16FlashAttnFwdSm80INS1_25CollectiveMainloopFwdSm80ILi8ELi2ELb0EN4cute5tupleIJNS5_1CILi128EEENS7_ILi64EEENS7_ILi192EEEEEELi192ENS_6half_tEfNS_4arch4Sm80ELb0ELb1ELb1ELb1ELb1ELb1ELb1ELb1EEENS1_21CollectiveEpilogueFwdINS6_IJS8_SA_S9_EEENS6_IJNS7_ILi1EEESI_SI_EEESC_SE_Li256ELb1ELb1ELb1ELb0EEENS1_36VarlenDynamicPersistentTileSchedulerILi128ELi64ELi256ELi256ELb1ELb1ELb0ELb1ELb0ELb1EEEEEEEEEvNT_6ParamsE) ;  /* 0xfffd866002007950 */ /* 0x004fea0003c3ffff */
        .weak           $__internal_40_$__cuda_sm70_shflsync_up_p
        .type           $__internal_40_$__cuda_sm70_shflsync_up_p,@function
        .size           $__internal_40_$__cuda_sm70_shflsync_up_p,($__internal_41_$__cuda_sm70_votesync_ballot - $__internal_40_$__cuda_sm70_shflsync_up_p)
$__internal_40_$__cuda_sm70_shflsync_up_p:
[----:B------:R-:W-:Y:S02]  /*279a0*/  MOV R4, RZ ;  /* 0x000000ff00047202 */ /* 0x000fe40000000f00 */
[----:B------:R-:W-:-:S04]  /*279b0*/  MOV R12, 0xffffffff ;  /* 0xffffffff000c7802 */ /* 0x000fc80000000f00 */
[----:B------:R-:W-:Y:S04]  /*279c0*/  WARPSYNC R12 ;  /* 0x0000000c00007348 */ /* 0x000fe80003800000 */
[----:B------:R1:W2:Y:S02]  /*279d0*/  SHFL.UP PT, R4, R0, R3, R4 ;  /* 0x0400000300047389 */ /* 0x0002a400000e0004 */
[----:B-1----:R-:W-:-:S04]  /*279e0*/  MOV R3, 0x0 ;  /* 0x0000000000037802 */ /* 0x002fc80000000f00 */
[----:B--2---:R-:W-:Y:S05]  /*279f0*/  RET.REL.NODEC R2 `(_ZN7cutlass13device_kernelIN5flash19enable_sm80_to_sm89INS1_16FlashAttnFwdSm80INS1_25CollectiveMainloopFwdSm80ILi8ELi2ELb0EN4cute5tupleIJNS5_1CILi128EEENS7_ILi64EEENS7_ILi192EEEEEELi192ENS_6half_tEfNS_4arch4Sm80ELb0ELb1ELb1ELb1ELb1ELb1ELb1ELb1EEENS1_21CollectiveEpilogueFwdINS6_IJS8_SA_S9_EEENS6_IJNS7_ILi1EEESI_SI_EEESC_SE_Li256ELb1ELb1ELb1ELb0EEENS1_36VarlenDynamicPersistentTileSchedulerILi128ELi64ELi256ELi256ELb1ELb1ELb0ELb1ELb0ELb1EEEEEEEEEvNT_6ParamsE) ;  /* 0xfffd860002007950 */ /* 0x004fea0003c3ffff */
        .weak           $__internal_41_$__cuda_sm70_votesync_ballot
        .type           $__internal_41_$__cuda_sm70_votesync_ballot,@function
        .size           $__internal_41_$__cuda_sm70_votesync_ballot,(.L_x_3137 - $__internal_41_$__cuda_sm70_votesync_ballot)
$__internal_41_$__cuda_sm70_votesync_ballot:
[----:B------:R-:W-:Y:S01]  /*27a00*/  ISETP.NE.U32.AND P0, PT, R0, 0x1, PT ;  /* 0x000000010000780c */ /* 0x000fe20003f05070 */
[----:B------:R-:W-:-:S04]  /*27a10*/  IMAD.MOV.U32 R3, RZ, RZ, -0x1 ;  /* 0xffffffffff037424 */ /* 0x000fc800078e00ff */
[----:B------:R-:W-:Y:S08]  /*27a20*/  WARPSYNC R3 ;  /* 0x0000000300007348 */ /* 0x000ff00003800000 */
[----:B------:R-:W-:-:S04]  /*27a30*/  VOTE.ANY R0, PT, !P0 ;  /* 0x0000000000007806 */ /* 0x000fc800040e0100 */
[----:B------:R-:W-:Y:S01]  /*27a40*/  LOP3.LUT R0, R0, R3, RZ, 0xc0, !PT ;  /* 0x0000000300007212 */ /* 0x000fe200078ec0ff */
[----:B------:R-:W-:-:S04]  /*27a50*/  IMAD.MOV.U32 R3, RZ, RZ, 0x0 ;  /* 0x00000000ff037424 */ /* 0x000fc800078e00ff */
[----:B------:R-:W-:Y:S05]  /*27a60*/  RET.REL.NODEC R2 `(_ZN7cutlass13device_kernelIN5flash19enable_sm80_to_sm89INS1_16FlashAttnFwdSm80INS1_25CollectiveMainloopFwdSm80ILi8ELi2ELb0EN4cute5tupleIJNS5_1CILi128EEENS7_ILi64EEENS7_ILi192EEEEEELi192ENS_6half_tEfNS_4arch4Sm80ELb0ELb1ELb1ELb1ELb1ELb1ELb1ELb1EEENS1_21CollectiveEpilogueFwdINS6_IJS8_SA_S9_EEENS6_IJNS7_ILi1EEESI_SI_EEESC_SE_Li256ELb1ELb1ELb1ELb0EEENS1_36VarlenDynamicPersistentTileSchedulerILi128ELi64ELi256ELi256ELb1ELb1ELb0ELb1ELb0ELb1EEEEEEEEEvNT_6ParamsE) ;  /* 0xfffd859002007950 */ /* 0x000fea0003c3ffff */
.L_x_2550:
        /* <DEDUP_REMOVED lines=9> */
.L_x_3137:


//--------------------- .text._ZN7cutlass13device_kernelIN5flash19enable_sm80_to_sm89INS1_16FlashAttnFwdSm80INS1_25CollectiveMainloopFwdSm80ILi8ELi2ELb0EN4cute5tupleIJNS5_1CILi128EEENS7_ILi64EEENS7_ILi192EEEEEELi192ENS_6half_tEfNS_4arch4Sm80ELb1ELb0ELb1ELb0ELb1ELb0ELb1ELb1EEENS1_21CollectiveEpilogueFwdINS6_IJS8_SA_S9_EEENS6_IJNS7_ILi1EEESI_SI_EEESC_SE_Li256ELb0ELb1ELb1ELb0EEENS1_30DynamicPersistentTileSchedulerILi256ELi256ELb1ELb1ELb0EEEEEEEEEvNT_6ParamsE --------------------------
	.section	.text._ZN7cutlass13device_kernelIN5flash19enable_sm80_to_sm89INS1_16FlashAttnFwdSm80INS1_25CollectiveMainloopFwdSm80ILi8ELi2ELb0EN4cute5tupleIJNS5_1CILi128EEENS7_ILi64EEENS7_ILi192EEEEEELi192ENS_6half_tEfNS_4arch4Sm80ELb1ELb0ELb1ELb0ELb1ELb0ELb1ELb1EEENS1_21CollectiveEpilogueFwdINS6_IJS8_SA_S9_EEENS6_IJNS7_ILi1EEESI_SI_EEESC_SE_Li256ELb0ELb1ELb1ELb0EEENS1_30DynamicPersistentTileSchedulerILi256ELi256ELb1ELb1ELb0EEEEEEEEEvNT_6ParamsE,"ax",@progbits
	.sectioninfo	@"SHI_REGISTERS=255"
	.align	128
.text._ZN7cutlass13device_kernelIN5flash19enable_sm80_to_sm89INS1_16FlashAttnFwdSm80INS1_25CollectiveMainloopFwdSm80ILi8ELi2ELb0EN4cute5tupleIJNS5_1CILi128EEENS7_ILi64EEENS7_ILi192EEEEEELi192ENS_6half_tEfNS_4arch4Sm80ELb1ELb0ELb1ELb0ELb1ELb0ELb1ELb1EEENS1_21CollectiveEpilogueFwdINS6_IJS8_SA_S9_EEENS6_IJNS7_ILi1EEESI_SI_EEESC_SE_Li256ELb0ELb1ELb1ELb0EEENS1_30DynamicPersistentTileSchedulerILi256ELi256ELb1ELb1ELb0EEEEEEEEEvNT_6ParamsE:
        .type           _ZN7cutlass13device_kernelIN5flash19enable_sm80_to_sm89INS1_16FlashAttnFwdSm80INS1_25CollectiveMainloopFwdSm80ILi8ELi2ELb0EN4cute5tupleIJNS5_1CILi128EEENS7_ILi64EEENS7_ILi192EEEEEELi192ENS_6half_tEfNS_4arch4Sm80ELb1ELb0ELb1ELb0ELb1ELb0ELb1ELb1EEENS1_21CollectiveEpilogueFwdINS6_IJS8_SA_S9_EEENS6_IJNS7_ILi1EEESI_SI_EEESC_SE_Li256ELb0ELb1ELb1ELb0EEENS1_30DynamicPersistentTileSchedulerILi256ELi256ELb1ELb1ELb0EEEEEEEEEvNT_6ParamsE,@function
        .size           _ZN7cutlass13device_kernelIN5flash19enable_sm80_to_sm89INS1_16FlashAttnFwdSm80INS1_25CollectiveMainloopFwdSm80ILi8ELi2ELb0EN4cute5tupleIJNS5_1CILi128EEENS7_ILi64EEENS7_ILi192EEEEEELi192ENS_6half_tEfNS_4arch4Sm80ELb1ELb0ELb1ELb0ELb1ELb0ELb1ELb1EEENS1_21CollectiveEpilogueFwdINS6_IJS8_SA_S9_EEENS6_IJNS7_ILi1EEESI_SI_EEESC_SE_Li256ELb0ELb1ELb1ELb0EEENS1_30DynamicPersistentTileSchedulerILi256ELi256ELb1ELb1ELb0EEEEEEEEEvNT_6ParamsE,(.L_x_3142 - _ZN7cutlass13device_kernelIN5flash19enable_sm80_to_sm89INS1_16FlashAttnFwdSm80INS1_25CollectiveMainloopFwdSm80ILi8ELi2ELb0EN4cute5tupleIJNS5_1CILi128EEENS7_ILi64EEENS7_ILi192EEEEEELi192ENS_6half_tEfNS_4arch4Sm80ELb1ELb0ELb1ELb0ELb1ELb0ELb1ELb1EEENS1_21CollectiveEpilogueFwdINS6_IJS8_SA_S9_EEENS6_IJNS7_ILi1EEESI_SI_EEESC_SE_Li256ELb0ELb1ELb1ELb0EEENS1_30DynamicPersistentTileSchedulerILi256ELi256ELb1ELb1ELb0EEEEEEEEEvNT_6ParamsE)
        .other          _ZN7cutlass13device_kernelIN5flash19enable_sm80_to_sm89INS1_16FlashAttnFwdSm80INS1_25CollectiveMainloopFwdSm80ILi8ELi2ELb0EN4cute5tupleIJNS5_1CILi128EEENS7_ILi64EEENS7_ILi192EEEEEELi192ENS_6half_tEfNS_4arch4Sm80ELb1ELb0ELb1ELb0ELb1ELb0ELb1ELb1EEENS1_21CollectiveEpilogueFwdINS6_IJS8_SA_S9_EEENS6_IJNS7_ILi1EEESI_SI_EEESC_SE_Li256ELb0ELb1ELb1ELb0EEENS1_30DynamicPersistentTileSchedulerILi256ELi256ELb1ELb1ELb0EEEEEEEEEvNT_6ParamsE,@"STO_CUDA_ENTRY STV_DEFAULT"
_ZN7cutlass13device_kernelIN5flash19enable_sm80_to_sm89INS1_16FlashAttnFwdSm80INS1_25CollectiveMainloopFwdSm80ILi8ELi2ELb0EN4cute5tupleIJNS5_1CILi128EEENS7_ILi64EEENS7_ILi192EEEEEELi192ENS_6half_tEfNS_4arch4Sm80ELb1ELb0ELb1ELb0ELb1ELb0ELb1ELb1EEENS1_21CollectiveEpilogueFwdINS6_IJS8_SA_S9_EEENS6_IJNS7_ILi1EEESI_SI_EEESC_SE_Li256ELb0ELb1ELb1ELb0EEENS1_30DynamicPersistentTileSchedulerILi256ELi256ELb1ELb1ELb0EEEEEEEEEvNT_6ParamsE:
        /* <DEDUP_REMOVED lines=13> */
[----:B------:R-:W-:Y:S02]  /*00d0*/  ULDC.64 UR6, c[0x0][0x118] ;  /* 0x0000460000067ab9 */ /* 0x000fe40000000a00 */
[CC--:B------:R-:W-:Y:S02]  /*00e0*/  LEA.HI R3, R15.reuse, R18.reuse, RZ, 0x4 ;  /* 0x000000120f037211 */ /* 0x0c0fe400078f20ff */
[-C--:B------:R-:W-:Y:S02]  /*00f0*/  LEA.HI R10, R15, R18.reuse, RZ, 0x3 ;  /* 0x000000120f0a7211 */ /* 0x080fe400078f18ff */
[----:B------:R-:W-:Y:S02]  /*0100*/  LOP3.LUT R2, R3, 0xfffffff0, RZ, 0xc0, !PT ;  /* 0xfffffff003027812 */ /* 0x000fe400078ec0ff */
[----:B------:R-:W-:-:S02]  /*0110*/  LEA.HI R0, R15, R18, RZ, 0x2 ;  /* 0x000000120f007211 */ /* 0x000fc400078f10ff */
[----:B------:R-:W-:Y:S01]  /*0120*/  SHF.R.S32.HI R232, RZ, 0x3, R10 ;  /* 0x00000003ffe87819 */ /* 0x000fe2000001140a */
[----:B------:R-:W-:Y:S01]  /*0130*/  IMAD.IADD R4, R18, 0x1, -R2 ;  /* 0x0000000112047824 */ /* 0x000fe200078e0a02 */
[----:B------:R-:W-:Y:S02]  /*0140*/  LOP3.LUT R207, R10, 0xfffffff8, RZ, 0xc0, !PT ;  /* 0xfffffff80acf7812 */ /* 0x000fe400078ec0ff */
[----:B------:R-:W-:Y:S01]  /*0150*/  LOP3.LUT R0, R0, 0xfffffffc, RZ, 0xc0, !PT ;  /* 0xfffffffc00007812 */ /* 0x000fe200078ec0ff */
[----:B------:R-:W-:Y:S01]  /*0160*/  IMAD.SHL.U32 R2, R232, 0x40, RZ ;  /* 0x00000040e8027824 */ /* 0x000fe200078e00ff */
[----:B------:R-:W-:Y:S01]  /*0170*/  SHF.R.S32.HI R5, RZ, 0x4, R3 ;  /* 0x00000004ff057819 */ /* 0x000fe20000011403 */
[C---:B------:R-:W-:Y:S01]  /*0180*/  IMAD.IADD R207, R18.reuse, 0x1, -R207 ;  /* 0x0000000112cf7824 */ /* 0x040fe200078e0acf */
[----:B------:R-:W-:Y:S01]  /*0190*/  SHF.R.S32.HI R8, RZ, 0x1f, R4 ;  /* 0x0000001fff087819 */ /* 0x000fe20000011404 */
[----:B------:R-:W-:Y:S01]  /*01a0*/  IMAD.IADD R6, R18, 0x1, -R0 ;  /* 0x0000000112067824 */ /* 0x000fe200078e0a00 */
[----:B------:R-:W-:Y:S01]  /*01b0*/  LEA.HI R3, R3, R5, RZ, 0x1 ;  /* 0x0000000503037211 */ /* 0x000fe200078f08ff */
[C---:B------:R-:W-:Y:S01]  /*01c0*/  IMAD.SHL.U32 R193, R207.reuse, 0x8, RZ ;  /* 0x00000008cfc17824 */ /* 0x040fe200078e00ff */
[----:B------:R-:W-:Y:S01]  /*01d0*/  LOP3.LUT R0, R2, 0x1c0, RZ, 0xc0, !PT ;  /* 0x000001c002007812 */ /* 0x000fe200078ec0ff */
[----:B------:R-:W-:Y:S01]  /*01e0*/  IMAD R206, R207, 0x20, R232 ;  /* 0x00000020cfce7824 */ /* 0x000fe200078e02e8 */
[----:B------:R-:W-:-:S02]  /*01f0*/  LOP3.LUT R3, R3, 0xfffffffe, RZ, 0xc0, !PT ;  /* 0xfffffffe03037812 */ /* 0x000fc400078ec0ff */
[----:B------:R-:W-:Y:S02]  /*0200*/  SHF.R.U32.HI R7, RZ, 0x3, R0 ;  /* 0x00000003ff077819 */ /* 0x000fe40000011600 */
[----:B------:R-:W-:Y:S01]  /*0210*/  LOP3.LUT R2, R0, 0x38, R193, 0xf8, !PT ;  /* 0x0000003800027812 */ /* 0x000fe200078ef8c1 */
[----:B------:R-:W-:Y:S01]  /*0220*/  IMAD.IADD R11, R5, 0x1, -R3 ;  /* 0x00000001050b7824 */ /* 0x000fe200078e0a03 */
[----:B------:R-:W-:Y:S02]  /*0230*/  LEA.HI R0, R6, R6, RZ, 0x1 ;  /* 0x0000000606007211 */ /* 0x000fe400078f08ff */
[----:B------:R-:W-:Y:S02]  /*0240*/  LEA.HI R5, R8, R4, RZ, 0x3 ;  /* 0x0000000408057211 */ /* 0x000fe400078f18ff */
[----:B------:R-:W-:Y:S01]  /*0250*/  LOP3.LUT R13, R2, R7, RZ, 0x3c, !PT ;  /* 0x00000007020d7212 */ /* 0x000fe200078e3cff */
[----:B------:R-:W-:Y:S01]  /*0260*/  IMAD.SHL.U32 R7, R207, 0x40, RZ ;  /* 0x00000040cf077824 */ /* 0x000fe200078e00ff */
[----:B------:R-:W-:-:S02]  /*0270*/  LOP3.LUT R2, R0, 0x1ffffffe, RZ, 0xc0, !PT ;  /* 0x1ffffffe00027812 */ /* 0x000fc400078ec0ff */
[----:B------:R-:W-:Y:S02]  /*0280*/  LOP3.LUT R3, R5, 0xfffffff8, RZ, 0xc0, !PT ;  /* 0xfffffff805037812 */ /* 0x000fe400078ec0ff */
[----:B------:R-:W-:Y:S01]  /*0290*/  LOP3.LUT R0, R7, 0x1c0, RZ, 0xc0, !PT ;  /* 0x000001c007007812 */ /* 0x000fe200078ec0ff */
[----:B------:R-:W-:Y:S01]  /*02a0*/  IMAD.IADD R14, R6, 0x1, -R2 ;  /* 0x00000001060e7824 */ /* 0x000fe200078e0a02 */
[----:B------:R-:W-:Y:S01]  /*02b0*/  LEA.HI R8, R15, R18, RZ, 0x5 ;  /* 0x000000120f087211 */ /* 0x000fe200078f28ff */
[----:B------:R-:W-:Y:S01]  /*02c0*/  IMAD.IADD R9, R4, 0x1, -R3 ;  /* 0x0000000104097824 */ /* 0x000fe200078e0a03 */
[----:B------:R-:W-:Y:S02]  /*02d0*/  LOP3.LUT R4, R0, 0x8, R10, 0xf8, !PT ;  /* 0x0000000800047812 */ /* 0x000fe400078ef80a */
        /* <DEDUP_REMOVED lines=8> */
[C---:B------:R-:W-:Y:S01]  /*0360*/  IMAD.SHL.U32 R3, R9.reuse, 0x40, RZ ;  /* 0x0000004009037824 */ /* 0x040fe200078e00ff */
[----:B------:R-:W-:Y:S01]  /*0370*/  R2P PR, R9, 0x6 ;  /* 0x0000000609007804 */ /* 0x000fe20000000000 */
[----:B------:R-:W-:Y:S01]  /*0380*/  IMAD.SHL.U32 R4, R11, 0x8, RZ ;  /* 0x000000080b047824 */ /* 0x000fe200078e00ff */
[----:B------:R-:W-:Y:S01]  /*0390*/  SHF.R.S32.HI R7, RZ, 0x1f, R17 ;  /* 0x0000001fff077819 */ /* 0x000fe20000011411 */
[----:B------:R-:W-:Y:S01]  /*03a0*/  IMAD.IADD R8, R6, 0x1, -R2 ;  /* 0x0000000106087824 */ /* 0x000fe200078e0a02 */
[----:B------:R-:W-:Y:S01]  /*03b0*/  LOP3.LUT R0, R3, 0x1c0, RZ, 0xc0, !PT ;  /* 0x000001c003007812 */ /* 0x000fe200078ec0ff */
[----:B------:R-:W-:Y:S01]  /*03c0*/  IMAD.SHL.U32 R2, R5, 0x40, RZ ;  /* 0x0000004005027824 */ /* 0x000fe200078e00ff */
[----:B------:R-:W-:-:S02]  /*03d0*/  LEA.HI R7, R7, R17, RZ, 0x2 ;  /* 0x0000001107077211 */ /* 0x000fc400078f10ff */
[----:B------:R-:W-:Y:S02]  /*03e0*/  LOP3.LUT R5, R0, 0x8, R4, 0xf8, !PT ;  /* 0x0000000800057812 */ /* 0x000fe400078ef804 */
[----:B------:R-:W-:Y:S02]  /*03f0*/  SHF.R.U32.HI R3, RZ, 0x3, R0 ;  /* 0x00000003ff037819 */ /* 0x000fe40000011600 */
[----:B------:R-:W-:Y:S02]  /*0400*/  LOP3.LUT R4, R2, 0xfffffe00, RZ, 0xc0, !PT ;  /* 0xfffffe0002047812 */ /* 0x000fe400078ec0ff */
[----:B------:R-:W-:Y:S01]  /*0410*/  LOP3.LUT R3, R5, R3, RZ, 0x3c, !PT ;  /* 0x0000000305037212 */ /* 0x000fe200078e3cff */
[----:B------:R-:W-:Y:S01]  /*0420*/  IMAD.MOV.U32 R5, RZ, RZ, 0x40 ;  /* 0x00000040ff057424 */ /* 0x000fe200078e00ff */
[----:B------:R-:W-:Y:S01]  /*0430*/  SHF.R.S32.HI R0, RZ, 0x2, R7 ;  /* 0x00000002ff007819 */ /* 0x000fe20000011407 */
[----:B------:R-:W-:Y:S01]  /*0440*/  IMAD R2, R6, 0x400, R4 ;  /* 0x0000040006027824 */ /* 0x000fe200078e0204 */
[----:B------:R-:W-:-:S02]  /*0450*/  SEL R168, R168, 0xffffffe0, !P1 ;  /* 0xffffffe0a8a87807 */ /* 0x000fc40004800000 */
[----:B------:R-:W-:Y:S01]  /*0460*/  LEA.HI R10, R15, R18, RZ, 0x6 ;  /* 0x000000120f0a7211 */ /* 0x000fe200078f30ff */
[----:B------:R-:W-:Y:S01]  /*0470*/  IMAD.IADD R2, R2, 0x1, R3 ;  /* 0x0000000102027824 */ /* 0x000fe200078e0203 */
[----:B------:R-:W-:Y:S01]  /*0480*/  LOP3.LUT R3, R3, R4, RZ, 0xfc, !PT ;  /* 0x0000000403037212 */ /* 0x000fe200078efcff */
[----:B------:R-:W-:Y:S01]  /*0490*/  IMAD R16, R8, 0x10, R0 ;  /* 0x0000001008107824 */ /* 0x000fe200078e0200 */
[----:B------:R-:W-:Y:S01]  /*04a0*/  LEA.HI R4, R15, R18, RZ, 0x7 ;  /* 0x000000120f047211 */ /* 0x000fe200078f38ff */
[----:B------:R-:W-:Y:S01]  /*04b0*/  IMAD R0, R11, 0x200, R12 ;  /* 0x000002000b007824 */ /* 0x000fe200078e020c */
[----:B------:R-:W-:Y:S01]  /*04c0*/  LEA R162, R2, 0x18100, 0x1 ;  /* 0x0001810002a27811 */ /* 0x000fe200078e08ff */
[----:B------:R-:W-:Y:S01]  /*04d0*/  IMAD.SHL.U32 R10, R10, 0x8, RZ ;  /* 0x000000080a0a7824 */ /* 0x000fe200078e00ff */
[----:B------:R-:W-:Y:S01]  /*04e0*/  SHF.R.S32.HI R6, RZ, 0x7, R4 ;  /* 0x00000007ff067819 */ /* 0x000fe20000011404 */
[----:B------:R-:W-:Y:S01]  /*04f0*/  STL [R1+0xc], R16 ;  /* 0x00000c1001007387 */ /* 0x000fe20000100800 */
[----:B------:R-:W-:Y:S01]  /*0500*/  LOP3.LUT R4, R7, 0x7ffffffc, RZ, 0xc0, !PT ;  /* 0x7ffffffc07047812 */ /* 0x000fe200078ec0ff */
[----:B------:R-:W-:Y:S01]  /*0510*/  IMAD.IADD R163, R162, 0x1, R168 ;  /* 0x00000001a2a37824 */ /* 0x000fe200078e02a8 */
[----:B------:R-:W-:-:S02]  /*0520*/  LEA R170, R3, 0x100, 0x1 ;  /* 0x0000010003aa7811 */ /* 0x000fc400078e08ff */
[----:B------:R-:W-:Y:S01]  /*0530*/  LEA R169, R0, 0xc100, 0x1 ;  /* 0x0000c10000a97811 */ /* 0x000fe200078e08ff */
[----:B------:R-:W-:Y:S01]  /*0540*/  IMAD.IADD R4, R17, 0x1, -R4 ;  /* 0x0000000111047824 */ /* 0x000fe200078e0a04 */
[----:B------:R-:W-:Y:S01]  /*0550*/  SEL R0, R5, 0xffffffc0, !P2 ;  /* 0xffffffc005007807 */ /* 0x000fe20005000000 */
[----:B------:R-:W-:Y:S01]  /*0560*/  IMAD.IADD R237, R168, 0x1, R170 ;  /* 0x00000001a8ed7824 */ /* 0x000fe200078e02aa */
[----:B------:R-:W-:Y:S01]  /*0570*/  IADD3 R201, R193, 0x80, RZ ;  /* 0x00000080c1c97810 */ /* 0x000fe20007ffe0ff */
[----:B------:R-:W-:Y:S01]  /*0580*/  IMAD.SHL.U32 R223, R4, 0x2, RZ ;  /* 0x0000000204df7824 */ /* 0x000fe200078e00ff */
[----:B------:R-:W-:Y:S01]  /*0590*/  LOP3.LUT R10, R13, 0x7ffffe00, R10, 0xf8, !PT ;  /* 0x7ffffe000d0a7812 */ /* 0x000fe200078ef80a */
[----:B------:R-:W-:Y:S01]  /*05a0*/  IMAD R4, R14, 0x8, R16 ;  /* 0x000000080e047824 */ /* 0x000fe200078e0210 */
[----:B------:R-:W-:Y:S01]  /*05b0*/  IADD3 R202, R193, 0x40, RZ ;  /* 0x00000040c1ca7810 */ /* 0x000fe20007ffe0ff */
[----:B------:R-:W-:Y:S01]  /*05c0*/  IMAD.IADD R171, R0, 0x1, R170 ;  /* 0x0000000100ab7824 */ /* 0x000fe200078e02aa */
[----:B------:R-:W-:Y:S01]  /*05d0*/  IADD3 R15, R223, 0x10, RZ ;  /* 0x00000010df0f7810 */ /* 0x000fe20007ffe0ff */
[--C-:B------:R-:W-:Y:S01]  /*05e0*/  IMAD.IADD R165, R162, 0x1, R0.reuse ;  /* 0x00000001a2a57824 */ /* 0x100fe200078e0200 */
[----:B------:R1:W-:Y:S01]  /*05f0*/  STL [R1+0x4], R4 ;  /* 0x0000040401007387 */ /* 0x0003e20000100800 */
[----:B------:R-:W-:Y:S01]  /*0600*/  IMAD.IADD R164, R163, 0x1, R0 ;  /* 0x00000001a3a47824 */ /* 0x000fe200078e0200 */
[C---:B------:R-:W-:Y:S01]  /*0610*/  IADD3 R11, R223.reuse, 0x28, RZ ;  /* 0x00000028df0b7810 */ /* 0x040fe20007ffe0ff */
[----:B------:R-:W-:Y:S01]  /*0620*/  IMAD.IADD R0, R0, 0x1, R237 ;  /* 0x0000000100007824 */ /* 0x000fe200078e02ed */
[----:B------:R-:W-:Y:S01]  /*0630*/  SHF.R.S32.HI R6, RZ, 0x1f, R193 ;  /* 0x0000001fff067819 */ /* 0x000fe200000114c1 */
[----:B------:R-:W-:Y:S01]  /*0640*/  IMAD.SHL.U32 R210, R10, 0x2, RZ ;  /* 0x000000020ad27824 */ /* 0x000fe200078e00ff */
[----:B------:R-:W-:Y:S01]  /*0650*/  IADD3 R8, R223, 0x40, RZ ;  /* 0x00000040df087810 */ /* 0x000fe20007ffe0ff */
[----:B------:R-:W-:Y:S01]  /*0660*/  IMAD.IADD R239, R168, 0x1, R171 ;  /* 0x00000001a8ef7824 */ /* 0x000fe200078e02ab */
[----:B------:R2:W-:Y:S01]  /*0670*/  STL [R1], R0 ;  /* 0x0000000001007387 */ /* 0x0005e20000100800 */
[----:B------:R-:W-:-:S02]  /*0680*/  SHF.R.S32.HI R6, RZ, 0x1f, R201 ;  /* 0x0000001fff067819 */ /* 0x000fc400000114c9 */
[C---:B------:R-:W-:Y:S02]  /*0690*/  IADD3 R6, R223.reuse, 0x50, RZ ;  /* 0x00000050df067810 */ /* 0x040fe40007ffe0ff */
[C---:B------:R-:W-:Y:S02]  /*06a0*/  IADD3 R252, R223.reuse, 0x60, RZ ;  /* 0x00000060dffc7810 */ /* 0x040fe40007ffe0ff */
[----:B------:R-:W-:Y:S02]  /*06b0*/  SHF.R.S32.HI R5, RZ, 0x1f, R15 ;  /* 0x0000001fff057819 */ /* 0x000fe4000001140f */
[C---:B------:R-:W-:Y:S02]  /*06c0*/  IADD3 R251, R223.reuse, 0x68, RZ ;  /* 0x00000068dffb7810 */ /* 0x040fe40007ffe0ff */
[C---:B------:R-:W-:Y:S02]  /*06d0*/  IADD3 R250, R223.reuse, 0x70, RZ ;  /* 0x00000070dffa7810 */ /* 0x040fe40007ffe0ff */
[----:B------:R-:W-:-:S02]  /*06e0*/  IADD3 R249, R223, 0x78, RZ ;  /* 0x00000078dff97810 */ /* 0x000fc40007ffe0ff */
[----:B------:R-:W-:Y:S02]  /*06f0*/  SHF.R.S32.HI R5, RZ, 0x1f, R11 ;  /* 0x0000001fff057819 */ /* 0x000fe4000001140b */
[C---:B-1----:R-:W-:Y:S02]  /*0700*/  IADD3 R4, R223.reuse, 0x58, RZ ;  /* 0x00000058df047810 */ /* 0x042fe40007ffe0ff */
[----:B------:R-:W-:Y:S02]  /*0710*/  SHF.R.S32.HI R7, RZ, 0x1f, R202 ;  /* 0x0000001fff077819 */ /* 0x000fe400000114ca */
[C---:B------:R-:W-:Y:S02]  /*0720*/  IADD3 R248, R223.reuse, 0x80, RZ ;  /* 0x00000080dff87810 */ /* 0x040fe40007ffe0ff */
[C---:B------:R-:W-:Y:S02]  /*0730*/  IADD3 R247, R223.reuse, 0x88, RZ ;  /* 0x00000088dff77810 */ /* 0x040fe40007ffe0ff */
[----:B------:R-:W-:-:S02]  /*0740*/  IADD3 R246, R223, 0x90, RZ ;  /* 0x00000090dff67810 */ /* 0x000fc40007ffe0ff */
[----:B------:R-:W-:Y:S02]  /*0750*/  SHF.R.S32.HI R5, RZ, 0x1f, R8 ;  /* 0x0000001fff057819 */ /* 0x000fe40000011408 */
        /* <DEDUP_REMOVED lines=32> */
[----:B--2---:R-:W-:Y:S02]  /*0960*/  SHF.R.S32.HI R2, RZ, 0x1f, R241 ;  /* 0x0000001fff027819 */ /* 0x004fe400000114f1 */
.L_x_2615:
        /* <DEDUP_REMOVED lines=18> */
.L_x_2552:
[----:B------:R-:W-:-:S04]  /*0a90*/  MOV R0, c[0x0][0x554] ;  /* 0x0001550000007a02 */ /* 0x000fc80000000f00 */
[----:B------:R-:W-:Y:S02]  /*0aa0*/  ISETP.NE.AND P0, PT, R0, 0x1, PT ;  /* 0x000000010000780c */ /* 0x000fe40003f05270 */
[----:B------:R-:W-:-:S11]  /*0ab0*/  MOV R0, R2 ;  /* 0x0000000200007202 */ /* 0x000fd60000000f00 */
[----:B------:R-:W-:-:S05]  /*0ac0*/  @P0 IMAD.HI.U32 R4, R2, c[0x0][0x558], RZ ;  /* 0x0001560002040a27 */ /* 0x000fca00078e00ff */
[----:B------:R-:W-:-:S05]  /*0ad0*/  @P0 SHF.R.U32.HI R0, RZ, c[0x0][0x55c], R4 ;  /* 0x00015700ff000a19 */ /* 0x000fca0000011604 */
[----:B------:R-:W-:Y:S02]  /*0ae0*/  IMAD R4, R0, c[0x0][0x554], RZ ;  /* 0x0001550000047a24 */ /* 0x000fe400078e02ff */
.L_x_2553:
[----:B------:R-:W-:Y:S05]  /*0af0*/  BSYNC B0 ;  /* 0x0000000000007941 */ /* 0x000fea0003800000 */
.L_x_2551:
        /* <DEDUP_REMOVED lines=78> */
.L_x_2555:
[----:B------:R-:W-:Y:S05]  /*0fe0*/  BSYNC B0 ;  /* 0x0000000000007941 */ /* 0x000fea0003800000 */
.L_x_2554:
[----:B------:R-:W-:Y:S01]  /*0ff0*/  LOP3.LUT R0, R236, 0xffff, RZ, 0xc0, !PT ;  /* 0x0000ffffec007812 */ /* 0x000fe200078ec0ff */
[----:B------:R-:W-:Y:S01]  /*1000*/  CS2R R16, SRZ ;  /* 0x0000000000107805 */ /* 0x000fe2000001ff00 */
[----:B------:R-:W-:Y:S01]  /*1010*/  CS2R R96, SRZ ;  /* 0x0000000000607805 */ /* 0x000fe2000001ff00 */
[----:B------:R-:W-:Y:S01]  /*1020*/  CS2R R94, SRZ ;  /* 0x00000000005e7805 */ /* 0x000fe2000001ff00 */
        /* <DEDUP_REMOVED lines=57> */
[----:B------:R-:W-:Y:S02]  /*13c0*/  SHF.R.S32.HI R14, RZ, 0x1f, R234 ;  /* 0x0000001fff0e7819 */ /* 0x000fe400000114ea */
[----:B------:R-:W-:Y:S02]  /*13d0*/  IADD3 R4, R206, R238, RZ ;  /* 0x000000eece047210 */ /* 0x000fe40007ffe0ff */
[----:B------:R-:W-:Y:S01]  /*13e0*/  SHF.R.S32.HI R6, RZ, 0x1f, R233 ;  /* 0x0000001fff067819 */ /* 0x000fe200000114e9 */
[----:B------:R-:W-:Y:S01]  /*13f0*/  IMAD R0, R14, c[0x0][0x1b8], RZ ;  /* 0x00006e000e007a24 */ /* 0x000fe200078e02ff */
[----:B------:R-:W-:Y:S01]  /*1400*/  ISETP.GE.AND P6, PT, R193, c[0x0][0x198], PT ;  /* 0x00006600c1007a0c */ /* 0x000fe20003fc6270 */
[----:B------:R-:W-:Y:S01]  /*1410*/  @P4 IMAD.HI.U32 R7, R4, c[0x0][0x2c8], RZ ;  /* 0x0000b20004074a27 */ /* 0x000fe200078e00ff */
[----:B------:R-:W-:Y:S02]  /*1420*/  ISETP.GE.AND P5, PT, R202, c[0x0][0x198], PT ;  /* 0x00006600ca007a0c */ /* 0x000fe40003fa6270 */
[----:B------:R-:W-:Y:S01]  /*1430*/  ISETP.GE.AND P3, PT, R201, c[0x0][0x198], PT ;  /* 0x00006600c9007a0c */ /* 0x000fe20003f66270 */
[----:B------:R-:W-:Y:S01]  /*1440*/  IMAD R5, R234, c[0x0][0x1bc], R0 ;  /* 0x00006f00ea057a24 */ /* 0x000fe200078e0200 */
[----:B------:R-:W-:Y:S01]  /*1450*/  IADD3 R231, R235, -0x1, RZ ;  /* 0xffffffffebe77810 */ /* 0x000fe20007ffe0ff */
        /* <DEDUP_REMOVED lines=25> */
.L_x_2616:
[----:B------:R-:W-:Y:S05]  /*15f0*/  BRA.DIV ~URZ, `(.L_x_2558) ;  /* 0x0000d1227f007947 */ /* 0x000fea000b800000 */
[----:B------:R3:W4:Y:S02]  /*1600*/  SHFL.IDX PT, R0, R11, RZ, 0x181f ;  /* 0x00181fff0b007589 */ /* 0x00072400000e0000 */
.L_x_2617:
        /* <DEDUP_REMOVED lines=21> */
.L_x_2560:
[----:B------:R-:W-:Y:S05]  /*1760*/  BSYNC B0 ;  /* 0x0000000000007941 */ /* 0x000fea0003800000 */
.L_x_2559:
[----:B------:R-:W-:Y:S05]  /*1770*/  BRA.DIV ~URZ, `(.L_x_2561) ;  /* 0x0000d0127f007947 */ /* 0x000fea000b800000 */
[----:B--2---:R2:W1:Y:S04]  /*1780*/  SHFL.IDX PT, R8, R9, 0x1, 0x181f ;  /* 0x00381f0009087f89 */ /* 0x00446800000e0000 */
[----:B----4-:R2:W4:Y:S02]  /*1790*/  SHFL.IDX PT, R0, R11, 0x1, 0x181f ;  /* 0x00381f000b007f89 */ /* 0x01052400000e0000 */
.L_x_2618:
        /* <DEDUP_REMOVED lines=19> */
.L_x_2563:
[----:B------:R-:W-:Y:S05]  /*18d0*/  BSYNC B0 ;  /* 0x0000000000007941 */ /* 0x000fea0003800000 */
.L_x_2562:
[----:B------:R-:W-:Y:S05]  /*18e0*/  BRA.DIV ~URZ, `(.L_x_2564) ;  /* 0x0000cf727f007947 */ /* 0x000fea000b800000 */
[----:B-1----:R1:W2:Y:S02]  /*18f0*/  SHFL.IDX PT, R8, R9, 0x2, 0x181f ;  /* 0x00581f0009087f89 */ /* 0x0022a400000e0000 */
.L_x_2619:
[----:B------:R-:W-:Y:S05]  /*1900*/  BRA.DIV ~URZ, `(.L_x_2565) ;  /* 0x0000cfc27f007947 */ /* 0x000fea000b800000 */
[----:B----4-:R4:W1:Y:S02]  /*1910*/  SHFL.IDX PT, R0, R11, 0x2, 0x181f ;  /* 0x00581f000b007f89 */ /* 0x01086400000e0000 */
.L_x_2620:
        /* <DEDUP_REMOVED lines=19> */
.L_x_2567:
[----:B------:R-:W-:Y:S05]  /*1a50*/  BSYNC B0 ;  /* 0x0000000000007941 */ /* 0x000fea0003800000 */
.L_x_2566:
[----:B------:R-:W-:Y:S05]  /*1a60*/  BRA.DIV ~URZ, `(.L_x_2568) ;  /* 0x0000ced27f007947 */ /* 0x000fea000b800000 */
[----:B--2---:R2:W3:Y:S04]  /*1a70*/  SHFL.IDX PT, R8, R9, 0x3, 0x181f ;  /* 0x00781f0009087f89 */ /* 0x0044e800000e0000 */
[----:B-1----:R2:W1:Y:S02]  /*1a80*/  SHFL.IDX PT, R0, R11, 0x3, 0x181f ;  /* 0x00781f000b007f89 */ /* 0x00246400000e0000 */
.L_x_2621:
        /* <DEDUP_REMOVED lines=26> */
[----:B------:R-:W-:-:S02]  /*1c30*/  IMAD.MOV.U32 R15, RZ, RZ, c[0x0][0x2ac] ;  /* 0x0000ab00ff0f7624 */ /* 0x000fc400078e00ff */
        /* <DEDUP_REMOVED lines=14> */
[----:B------:R1:W3:Y:S01]  /*1d20*/  @!P1 LDG.E R173, [R4.64] ;  /* 0x0000000604ad9981 */ /* 0x0002e2000c1e1900 */
[----:B------:R-:W-:Y:S01]  /*1d30*/  IMAD.MOV R0, RZ, RZ, -R0 ;  /* 0x000000ffff007224 */ /* 0x000fe200078e0a00 */
[----:B------:R-:W-:Y:S01]  /*1d40*/  BSSY B0, `(.L_x_2569) ;  /* 0x00000b1000007945 */ /* 0x000fe20003800000 */
[----:B------:R-:W-:-:S04]  /*1d50*/  IMAD.WIDE.U32 R212, R234, c[0x0][0x1e8], RZ ;  /* 0x00007a00ead47a25 */ /* 0x000fc800078e00ff */
[----:B------:R-:W-:Y:S02]  /*1d60*/  IMAD R181, R0, c[0x0][0x2b8], R2 ;  /* 0x0000ae0000b57a24 */ /* 0x000fe400078e0202 */
[----:B------:R-:W-:Y:S02]  /*1d70*/  IMAD R108, R231, -0x40, R15 ;  /* 0xffffffc0e76c7824 */ /* 0x000fe400078e020f */
[----:B------:R-:W-:-:S04]  /*1d80*/  IMAD.WIDE.U32 R2, R181, c[0x0][0x1e0], RZ ;  /* 0x00007800b5027a25 */ /* 0x000fc800078e00ff */
[----:B------:R-:W-:Y:S02]  /*1d90*/  IMAD.IADD R13, R108, 0x1, -R232 ;  /* 0x000000016c0d7824 */ /* 0x000fe400078e0ae8 */
[----:B------:R-:W-:Y:S02]  /*1da0*/  IMAD R6, R14, c[0x0][0x210], RZ ;  /* 0x000084000e067a24 */ /* 0x000fe400078e02ff */
[----:B------:R-:W-:Y:S01]  /*1db0*/  IMAD.WIDE.U32 R216, R234, c[0x0][0x210], RZ ;  /* 0x00008400ead87a25 */ /* 0x000fe200078e00ff */
[----:B------:R-:W-:-:S03]  /*1dc0*/  ISETP.GE.AND P6, PT, R13, 0x1, PT ;  /* 0x000000010d00780c */ /* 0x000fc60003fc6270 */
[----:B------:R-:W-:Y:S01]  /*1dd0*/  IMAD R6, R234, c[0x0][0x214], R6 ;  /* 0x00008500ea067a24 */ /* 0x000fe200078e0206 */
[----:B-1----:R-:W-:Y:S01]  /*1de0*/  SHF.R.S32.HI R5, RZ, 0x1f, R181 ;  /* 0x0000001fff057819 */ /* 0x002fe200000114b5 */
[----:B------:R-:W-:Y:S02]  /*1df0*/  IMAD.SHL.U32 R17, R193, 0x2, RZ ;  /* 0x00000002c1117824 */ /* 0x000fe400078e00ff */
[----:B------:R-:W-:Y:S02]  /*1e00*/  IMAD.IADD R220, R217, 0x1, R6 ;  /* 0x00000001d9dc7824 */ /* 0x000fe400078e0206 */
[----:B------:R-:W-:Y:S02]  /*1e10*/  IMAD R0, R5, c[0x0][0x1e0], RZ ;  /* 0x0000780005007a24 */ /* 0x000fe400078e02ff */
[----:B------:R-:W-:Y:S02]  /*1e20*/  IMAD.SHL.U32 R19, R201, 0x2, RZ ;  /* 0x00000002c9137824 */ /* 0x000fe400078e00ff */
[----:B------:R-:W-:Y:S01]  /*1e30*/  @P6 ISETP.GE.AND P1, PT, R193, c[0x0][0x1d4], PT ;  /* 0x00007500c1006a0c */ /* 0x000fe20003f26270 */
[----:B------:R-:W-:Y:S01]  /*1e40*/  IMAD R0, R181, c[0x0][0x1e4], R0 ;  /* 0x00007900b5007a24 */ /* 0x000fe200078e0200 */
[----:B------:R-:W-:-:S02]  /*1e50*/  @P6 ISETP.GE.AND P5, PT, R202, c[0x0][0x1d4], PT ;  /* 0x00007500ca006a0c */ /* 0x000fc40003fa6270 */
[----:B------:R-:W-:Y:S01]  /*1e60*/  @P6 ISETP.GE.AND P2, PT, R201, c[0x0][0x1d4], PT ;  /* 0x00007500c9006a0c */ /* 0x000fe20003f46270 */
[----:B------:R-:W-:Y:S02]  /*1e70*/  IMAD.IADD R3, R3, 0x1, R0 ;  /* 0x0000000103037824 */ /* 0x000fe400078e0200 */
[----:B------:R-:W-:Y:S01]  /*1e80*/  IMAD R0, R14, c[0x0][0x1e8], RZ ;  /* 0x00007a000e007a24 */ /* 0x000fe200078e02ff */
[----:B------:R-:W-:-:S03]  /*1e90*/  SHF.L.U64.HI R14, R193, 0x1, R18 ;  /* 0x00000001c10e7819 */ /* 0x000fc60000010212 */
[----:B------:R-:W-:-:S04]  /*1ea0*/  IMAD R0, R234, c[0x0][0x1ec], R0 ;  /* 0x00007b00ea007a24 */ /* 0x000fc800078e0200 */
[----:B------:R-:W-:Y:S01]  /*1eb0*/  IMAD.IADD R218, R213, 0x1, R0 ;  /* 0x00000001d5da7824 */ /* 0x000fe200078e0200 */
[----:B--234-:R-:W-:Y:S01]  /*1ec0*/  SHF.R.S32.HI R11, RZ, 0x1f, R173 ;  /* 0x0000001fff0b7819 */ /* 0x01cfe200000114ad */
        /* <DEDUP_REMOVED lines=9> */
[C---:B------:R-:W-:Y:S01]  /*1f60*/  IMAD R5, R181.reuse, c[0x0][0x20c], R4 ;  /* 0x00008300b5057a24 */ /* 0x040fe200078e0204 */
[----:B------:R-:W-:Y:S01]  /*1f70*/  LEA.HI.X R10, R0, c[0x0][0x1cc], R2, 0x1, P0 ;  /* 0x00007300000a7a11 */ /* 0x000fe200000f0c02 */
[----:B------:R-:W-:Y:S01]  /*1f80*/  IMAD.WIDE.U32 R2, R181, c[0x0][0x208], RZ ;  /* 0x00008200b5027a25 */ /* 0x000fe200078e00ff */
[----:B------:R-:W1:Y:S03]  /*1f90*/  SHFL.IDX PT, R0, R9, RZ, 0x181f ;  /* 0x00181fff09007589 */ /* 0x000e6600000e0000 */
[----:B------:R-:W-:Y:S01]  /*1fa0*/  IMAD.IADD R3, R3, 0x1, R5 ;  /* 0x0000000103037824 */ /* 0x000fe200078e0205 */
[----:B------:R-:W2:Y:S03]  /*1fb0*/  SHFL.IDX PT, R8, R10, RZ, 0x181f ;  /* 0x00181fff0a087589 */ /* 0x000ea600000e0000 */
[----:B------:R-:W-:Y:S01]  /*1fc0*/  IMAD.WIDE.U32 R2, R173, c[0x0][0x218], R2 ;  /* 0x00008600ad027a25 */ /* 0x000fe200078e0002 */
[----:B------:R-:W3:Y:S04]  /*1fd0*/  SHFL.IDX PT, R9, R9, 0x1, 0x181f ;  /* 0x00381f0009097f89 */ /* 0x000ee800000e0000 */
[----:B------:R-:W4:Y:S01]  /*1fe0*/  SHFL.IDX PT, R10, R10, 0x1, 0x181f ;  /* 0x00381f000a0a7f89 */ /* 0x000f2200000e0000 */
[----:B-1----:R-:W-:-:S04]  /*1ff0*/  @P6 LEA R4, P0, R193, R0, 0x1 ;  /* 0x00000000c1046211 */ /* 0x002fc800078008ff */
[----:B--2---:R-:W-:Y:S02]  /*2000*/  @P6 LEA.HI.X R5, R193, R8, R18, 0x1, P0 ;  /* 0x00000008c1056211 */ /* 0x004fe400000f0c12 */
[----:B------:R-:W-:-:S03]  /*2010*/  @P6 LEA R6, P0, R202, R0, 0x1 ;  /* 0x00000000ca066211 */ /* 0x000fc600078008ff */
[----:B------:R1:W-:Y:S01]  /*2020*/  @P6 LDGSTS.E.BYPASS.LTC128B.128 [R210+0xc100], [R4.64], !P1 ;  /* 0x0c10000004d26fae */ /* 0x0003e2000c901d46 */
[----:B------:R-:W-:-:S05]  /*2030*/  @P6 LEA.HI.X R7, R202, R8, R16, 0x1, P0 ;  /* 0x00000008ca076211 */ /* 0x000fca00000f0c10 */
[----:B------:R3:W-:Y:S01]  /*2040*/  @P6 LDGSTS.E.BYPASS.LTC128B.128 [R210+0xe100], [R6.64], !P5 ;  /* 0x0e10000006d26fae */ /* 0x0007e2000e901d46 */
[C---:B-1----:R-:W-:Y:S02]  /*2050*/  @P6 LEA R4, P1, R201.reuse, R0, 0x1 ;  /* 0x00000000c9046211 */ /* 0x042fe400078208ff */
[----:B------:R-:W-:Y:S02]  /*2060*/  IADD3 R0, P0, R2, R216, RZ ;  /* 0x000000d802007210 */ /* 0x000fe40007f1e0ff */
[----:B------:R-:W-:Y:S02]  /*2070*/  @P6 LEA.HI.X R5, R201, R8, R20, 0x1, P1 ;  /* 0x00000008c9056211 */ /* 0x000fe400008f0c14 */
[----:B------:R-:W-:Y:S02]  /*2080*/  ISETP.GE.AND P1, PT, R13, 0x21, PT ;  /* 0x000000210d00780c */ /* 0x000fe40003f26270 */
[----:B------:R-:W-:Y:S01]  /*2090*/  IADD3.X R2, R220, R3, R11, P0, !PT ;  /* 0x00000003dc027210 */ /* 0x000fe200007fe40b */
[----:B------:R1:W-:Y:S01]  /*20a0*/  @P6 LDGSTS.E.BYPASS.LTC128B.128 [R210+0x10100], [R4.64], !P2 ;  /* 0x1010000004d26fae */ /* 0x0003e2000d101d46 */
[----:B------:R-:W-:-:S04]  /*20b0*/  LEA R12, P0, R0, c[0x0][0x1f8], 0x1 ;  /* 0x00007e00000c7a11 */ /* 0x000fc800078008ff */
[----:B------:R-:W-:Y:S01]  /*20c0*/  LEA.HI.X R15, R0, c[0x0][0x1fc], R2, 0x1, P0 ;  /* 0x00007f00000f7a11 */ /* 0x000fe200000f0c02 */
[----:B------:R-:W2:Y:S04]  /*20d0*/  SHFL.IDX PT, R8, R12, RZ, 0x181f ;  /* 0x00181fff0c087589 */ /* 0x000ea800000e0000 */
[C---:B---3--:R-:W-:Y:S01]  /*20e0*/  @P1 LEA R6, P0, R193.reuse, R9, 0x1 ;  /* 0x00000009c1061211 */ /* 0x048fe200078008ff */
[----:B------:R-:W3:Y:S01]  /*20f0*/  SHFL.IDX PT, R11, R15, RZ, 0x181f ;  /* 0x00181fff0f0b7589 */ /* 0x000ee200000e0000 */
[C---:B------:R-:W-:Y:S02]  /*2100*/  @P1 ISETP.GE.AND P5, PT, R193.reuse, c[0x0][0x1d4], PT ;  /* 0x00007500c1001a0c */ /* 0x040fe40003fa6270 */
[C---:B------:R-:W-:Y:S01]  /*2110*/  @P1 ISETP.GE.AND P2, PT, R202.reuse, c[0x0][0x1d4], PT ;  /* 0x00007500ca001a0c */ /* 0x040fe20003f46270 */
[----:B------:R-:W5:Y:S01]  /*2120*/  SHFL.IDX PT, R0, R12, 0x1, 0x181f ;  /* 0x00381f000c007f89 */ /* 0x000f6200000e0000 */
[----:B----4-:R-:W-:Y:S01]  /*2130*/  @P1 LEA.HI.X R7, R193, R10, R18, 0x1, P0 ;  /* 0x0000000ac1071211 */ /* 0x010fe200000f0c12 */
[----:B------:R-:W-:Y:S01]  /*2140*/  IMAD.SHL.U32 R18, R202, 0x2, RZ ;  /* 0x00000002ca127824 */ /* 0x000fe200078e00ff */
[----:B------:R-:W-:-:S07]  /*2150*/  @P1 ISETP.GE.AND P0, PT, R201, c[0x0][0x1d4], PT ;  /* 0x00007500c9001a0c */ /* 0x000fce0003f06270 */
[----:B------:R5:W-:Y:S01]  /*2160*/  @P1 LDGSTS.E.BYPASS.LTC128B.128 [R210+0xd100], [R6.64], !P5 ;  /* 0x0d10000006d21fae */ /* 0x000be2000e901d46 */
[----:B------:R-:W-:Y:S02]  /*2170*/  ISETP.GE.AND P5, PT, R193, c[0x0][0x1d4], PT ;  /* 0x00007500c1007a0c */ /* 0x000fe40003fa6270 */
[----:B-1----:R-:W-:-:S04]  /*2180*/  @P1 LEA R4, P6, R202, R9, 0x1 ;  /* 0x00000009ca041211 */ /* 0x002fc800078c08ff */
[CCC-:B------:R-:W-:Y:S02]  /*2190*/  @P1 LEA.HI.X R5, R202.reuse, R10.reuse, R16.reuse, 0x1, P6 ;  /* 0x0000000aca051211 */ /* 0x1c0fe400030f0c10 */
[C---:B------:R-:W-:Y:S02]  /*21a0*/  @P1 LEA R2, P6, R201.reuse, R9, 0x1 ;  /* 0x00000009c9021211 */ /* 0x040fe400078c08ff */
[C---:B------:R-:W-:Y:S01]  /*21b0*/  SHF.L.U64.HI R16, R202.reuse, 0x1, R16 ;  /* 0x00000001ca107819 */ /* 0x040fe20000010210 */
[----:B------:R2:W-:Y:S01]  /*21c0*/  @P1 LDGSTS.E.BYPASS.LTC128B.128 [R210+0xf100], [R4.64], !P2 ;  /* 0x0f10000004d21fae */ /* 0x0005e2000d101d46 */
[----:B------:R-:W-:Y:S02]  /*21d0*/  @P1 LEA.HI.X R3, R201, R10, R20, 0x1, P6 ;  /* 0x0000000ac9031211 */ /* 0x000fe400030f0c14 */
[----:B------:R-:W-:Y:S01]  /*21e0*/  ISETP.GE.AND P2, PT, R202, c[0x0][0x1d4], PT ;  /* 0x00007500ca007a0c */ /* 0x000fe20003f46270 */
[----:B------:R1:W4:Y:S01]  /*21f0*/  SHFL.IDX PT, R10, R15, 0x1, 0x181f ;  /* 0x00381f000f0a7f89 */ /* 0x00032200000e0000 */
[----:B------:R-:W-:-:S02]  /*2200*/  ISETP.LT.OR P6, PT, R13, 0x1, P5 ;  /* 0x000000010d00780c */ /* 0x000fc40002fc1670 */
[C---:B------:R-:W-:Y:S01]  /*2210*/  ISETP.LT.OR P5, PT, R13.reuse, 0x21, P5 ;  /* 0x000000210d00780c */ /* 0x040fe20002fa1670 */
[----:B------:R4:W-:Y:S01]  /*2220*/  @P1 LDGSTS.E.BYPASS.LTC128B.128 [R210+0x11100], [R2.64], !P0 ;  /* 0x1110000002d21fae */ /* 0x0009e2000c101d46 */
[C---:B------:R-:W-:Y:S02]  /*2230*/  ISETP.LT.OR P1, PT, R13.reuse, 0x1, P2 ;  /* 0x000000010d00780c */ /* 0x040fe40001721670 */
[----:B------:R-:W-:Y:S01]  /*2240*/  ISETP.LT.OR P2, PT, R13, 0x21, P2 ;  /* 0x000000210d00780c */ /* 0x000fe20001741670 */
[----:B------:R-:W0:Y:S01]  /*2250*/  LDGDEPBAR ;  /* 0x00000000000079af */ /* 0x000e220000000000 */
[----:B--2---:R-:W-:Y:S02]  /*2260*/  IADD3 R4, P0, R8, R17, RZ ;  /* 0x0000001108047210 */ /* 0x004fe40007f1e0ff */
[----:B-1----:R-:W-:-:S03]  /*2270*/  SHF.L.U64.HI R15, R201, 0x1, R20 ;  /* 0x00000001c90f7819 */ /* 0x002fc60000010214 */
[----:B---3--:R-:W-:Y:S01]  /*2280*/  IMAD.X R5, R11, 0x1, R14, P0 ;  /* 0x000000010b057824 */ /* 0x008fe200000e060e */
[----:B----4-:R-:W-:-:S04]  /*2290*/  IADD3 R2, P0, R8, R18, RZ ;  /* 0x0000001208027210 */ /* 0x010fc80007f1e0ff */
[----:B------:R1:W-:Y:S01]  /*22a0*/  LDGSTS.E.BYPASS.LTC128B.128 [R210+0x100], [R4.64], !P6 ;  /* 0x0010000004d27fae */ /* 0x0003e2000f101d46 */
[----:B------:R-:W-:Y:S01]  /*22b0*/  IADD3 R8, P6, R8, R19, RZ ;  /* 0x0000001308087210 */ /* 0x000fe20007fde0ff */
[----:B------:R-:W-:Y:S01]  /*22c0*/  IMAD.X R3, R11, 0x1, R16, P0 ;  /* 0x000000010b037824 */ /* 0x000fe200000e0610 */
[----:B-----5:R-:W-:-:S03]  /*22d0*/  IADD3 R6, P0, R0, R17, RZ ;  /* 0x0000001100067210 */ /* 0x020fc60007f1e0ff */
[----:B------:R-:W-:Y:S01]  /*22e0*/  IMAD.X R9, R11, 0x1, R15, P6 ;  /* 0x000000010b097824 */ /* 0x000fe200030e060f */
[----:B------:R2:W-:Y:S01]  /*22f0*/  LDGSTS.E.BYPASS.LTC128B.128 [R210+0x2100], [R2.64], !P1 ;  /* 0x0210000002d27fae */ /* 0x0005e2000c901d46 */
[----:B------:R-:W-:Y:S01]  /*2300*/  ISETP.GE.AND P1, PT, R201, c[0x0][0x1d4], PT ;  /* 0x00007500c9007a0c */ /* 0x000fe20003f26270 */
[----:B------:R-:W-:-:S03]  /*2310*/  IMAD.X R7, R10, 0x1, R14, P0 ;  /* 0x000000010a077824 */ /* 0x000fc600000e060e */
[C---:B------:R-:W-:Y:S02]  /*2320*/  ISETP.LT.OR P6, PT, R13.reuse, 0x1, P1 ;  /* 0x000000010d00780c */ /* 0x040fe40000fc1670 */
[----:B------:R-:W-:-:S11]  /*2330*/  ISETP.LT.OR P1, PT, R13, 0x21, P1 ;  /* 0x000000210d00780c */ /* 0x000fd60000f21670 */
[----:B------:R3:W-:Y:S01]  /*2340*/  LDGSTS.E.BYPASS.LTC128B.128 [R210+0x4100], [R8.64], !P6 ;  /* 0x0410000008d27fae */ /* 0x0007e2000f101d46 */
[----:B-1----:R-:W-:-:S03]  /*2350*/  IADD3 R4, P0, R0, R18, RZ ;  /* 0x0000001200047210 */ /* 0x002fc60007f1e0ff */
[----:B------:R3:W-:Y:S02]  /*2360*/  LDGSTS.E.BYPASS.LTC128B.128 [R210+0x1100], [R6.64], !P5 ;  /* 0x0110000006d27fae */ /* 0x0007e4000e901d46 */
[----:B------:R-:W-:Y:S01]  /*2370*/  IMAD.X R5, R10, 0x1, R16, P0 ;  /* 0x000000010a057824 */ /* 0x000fe200000e0610 */
[----:B--2---:R-:W-:-:S04]  /*2380*/  IADD3 R2, P0, R0, R19, RZ ;  /* 0x0000001300027210 */ /* 0x004fc80007f1e0ff */
[----:B------:R3:W-:Y:S01]  /*2390*/  LDGSTS.E.BYPASS.LTC128B.128 [R210+0x3100], [R4.64], !P2 ;  /* 0x0310000004d27fae */ /* 0x0007e2000d101d46 */
[----:B------:R-:W-:Y:S01]  /*23a0*/  ISETP.GT.AND P2, PT, R206, 0x3f, PT ;  /* 0x0000003fce00780c */ /* 0x000fe20003f44270 */
[----:B------:R-:W-:-:S05]  /*23b0*/  IMAD.X R3, R10, 0x1, R15, P0 ;  /* 0x000000010a037824 */ /* 0x000fca00000e060f */
[----:B------:R3:W-:Y:S01]  /*23c0*/  LDGSTS.E.BYPASS.LTC128B.128 [R210+0x5100], [R2.64], !P1 ;  /* 0x0510000002d27fae */ /* 0x0007e2000c901d46 */
[----:B------:R-:W-:-:S03]  /*23d0*/  ISETP.GT.AND P1, PT, R231, R205, PT ;  /* 0x000000cde700720c */ /* 0x000fc60003f24270 */
[----:B------:R-:W0:Y:S10]  /*23e0*/  LDGDEPBAR ;  /* 0x00000000000079af */ /* 0x000e340000000000 */
[----:B------:R-:W-:Y:S05]  /*23f0*/  @!P1 BRA `(.L_x_2570) ;  /* 0x0000045000009947 */ /* 0x000fea0003800000 */
[----:B---3--:R-:W-:Y:S01]  /*2400*/  IMAD R2, R231, 0x40, R211 ;  /* 0x00000040e7027824 */ /* 0x008fe200078e02d3 */
        /* <DEDUP_REMOVED lines=27> */
.L_x_2622:
        /* <DEDUP_REMOVED lines=20> */
.L_x_2623:
[----:B--23--:R-:W-:Y:S02]  /*2700*/  IADD3 R6, -R11, 0x10, RZ ;  /* 0x000000100b067810 */ /* 0x00cfe40007ffe1ff */
[----:B------:R-:W-:-:S02]  /*2710*/  IADD3 R4, -R10, 0x10, RZ ;  /* 0x000000100a047810 */ /* 0x000fc40007ffe1ff */
[----:B------:R-:W-:Y:S02]  /*2720*/  LOP3.LUT R6, R6, 0xf, RZ, 0xc0, !PT ;  /* 0x0000000f06067812 */ /* 0x000fe400078ec0ff */
[----:B------:R-:W-:Y:S02]  /*2730*/  LOP3.LUT R4, R4, 0xf, RZ, 0xc0, !PT ;  /* 0x0000000f04047812 */ /* 0x000fe400078ec0ff */
[----:B------:R-:W-:Y:S02]  /*2740*/  IADD3 R6, P5, P0, R6, R0, R17 ;  /* 0x0000000006067210 */ /* 0x000fe400078be011 */
[----:B------:R-:W-:Y:S02]  /*2750*/  IADD3 R2, -R9, 0x10, RZ ;  /* 0x0000001009027810 */ /* 0x000fe40007ffe1ff */
[----:B------:R-:W-:Y:S02]  /*2760*/  IADD3.X R7, RZ, R8, R14, P5, P0 ;  /* 0x00000008ff077210 */ /* 0x000fe40002fe040e */
[----:B------:R-:W-:-:S02]  /*2770*/  IADD3 R4, P5, P0, R4, R0, R18 ;  /* 0x0000000004047210 */ /* 0x000fc400078be012 */
[----:B------:R-:W-:Y:S02]  /*2780*/  LOP3.LUT R2, R2, 0xf, RZ, 0xc0, !PT ;  /* 0x0000000f02027812 */ /* 0x000fe400078ec0ff */
[----:B------:R-:W-:Y:S02]  /*2790*/  IADD3.X R5, RZ, R8, R16, P5, P0 ;  /* 0x00000008ff057210 */ /* 0x000fe40002fe0410 */
[----:B------:R-:W-:Y:S02]  /*27a0*/  IADD3 R2, P5, P0, R2, R0, R19 ;  /* 0x0000000002027210 */ /* 0x000fe400078be013 */
[----:B------:R-:W-:Y:S02]  /*27b0*/  ISETP.NE.U32.AND P6, PT, R11, RZ, PT ;  /* 0x000000ff0b00720c */ /* 0x000fe40003fc5070 */
[----:B------:R-:W-:Y:S02]  /*27c0*/  IADD3.X R3, RZ, R8, R15, P5, P0 ;  /* 0x00000008ff037210 */ /* 0x000fe40002fe040f */
[----:B------:R-:W-:-:S02]  /*27d0*/  ISETP.NE.U32.AND P5, PT, R10, RZ, PT ;  /* 0x000000ff0a00720c */ /* 0x000fc40003fa5070 */
[----:B------:R-:W-:-:S07]  /*27e0*/  ISETP.NE.U32.AND P0, PT, R9, RZ, PT ;  /* 0x000000ff0900720c */ /* 0x000fce0003f05070 */
[----:B------:R-:W-:Y:S01]  /*27f0*/  @!PT LDS RZ, [RZ] ;  /* 0x00000000fffff984 */ /* 0x000fe20000000800 */
[----:B------:R-:W-:Y:S01]  /*2800*/  @!PT LDS RZ, [RZ] ;  /* 0x00000000fffff984 */ /* 0x000fe20000000800 */
[----:B------:R-:W-:Y:S01]  /*2810*/  @!PT LDS RZ, [RZ] ;  /* 0x00000000fffff984 */ /* 0x000fe20000000800 */
[----:B------:R1:W-:Y:S04]  /*2820*/  LDGSTS.E.BYPASS.LTC128B.128.ZFILL [R210+0x13100], [R6.64], P6 ;  /* 0x1310000006d27fae */ /* 0x0003e8000b141d46 */
[----:B------:R1:W-:Y:S04]  /*2830*/  LDGSTS.E.BYPASS.LTC128B.128.ZFILL [R210+0x15100], [R4.64], P5 ;  /* 0x1510000004d27fae */ /* 0x0003e8000a941d46 */
[----:B------:R1:W-:Y:S02]  /*2840*/  LDGSTS.E.BYPASS.LTC128B.128.ZFILL [R210+0x17100], [R2.64], P0 ;  /* 0x1710000002d27fae */ /* 0x0003e40008141d46 */
.L_x_2570:
[----:B------:R-:W-:Y:S05]  /*2850*/  BSYNC B0 ;  /* 0x0000000000007941 */ /* 0x000fea0003800000 */
.L_x_2569:
        /* <DEDUP_REMOVED lines=10> */
[----:B---3--:R2:W3:Y:S04]  /*2900*/  LDSM.16.M88.4 R8, [R162] ;  /* 0x00000000a208783b */ /* 0x0084e80000000200 */
        /* <DEDUP_REMOVED lines=34> */
.L_x_2624:
[----:B------:R-:W-:Y:S05]  /*2b30*/  BRA.DIV ~URZ, `(.L_x_2576) ;  /* 0x0000c1f27f007947 */ /* 0x000fea000b800000 */
[----:B------:R-:W5:Y:S01]  /*2b40*/  SHFL.IDX PT, R0, R20, RZ, 0x181f ;  /* 0x00181fff14007589 */ /* 0x000f6200000e0000 */
[----:B------:R-:W-:Y:S02]  /*2b50*/  ISETP.GE.AND P5, PT, R193, c[0x0][0x1d4], PT ;  /* 0x00007500c1007a0c */ /* 0x000fe40003fa6270 */
[----:B------:R-:W-:Y:S02]  /*2b60*/  ISETP.GE.AND P1, PT, R202, c[0x0][0x1d4], PT ;  /* 0x00007500ca007a0c */ /* 0x000fe40003f26270 */
[----:B------:R-:W-:Y:S02]  /*2b70*/  SEL R19, RZ, 0x10, P5 ;  /* 0x00000010ff137807 */ /* 0x000fe40002800000 */
[----:B------:R-:W-:Y:S02]  /*2b80*/  SEL R18, RZ, 0x10, P1 ;  /* 0x00000010ff127807 */ /* 0x000fe40000800000 */
[----:B-----5:R-:W-:-:S02]  /*2b90*/  IADD3 R14, P0, R0, R25, RZ ;  /* 0x00000019000e7210 */ /* 0x020fc40007f1e0ff */
[----:B------:R-:W-:-:S03]  /*2ba0*/  IADD3 R2, P6, R0, R26, RZ ;  /* 0x0000001a00027210 */ /* 0x000fc60007fde0ff */
[C---:B----4-:R-:W-:Y:S01]  /*2bb0*/  IMAD.X R15, R12.reuse, 0x1, R21, P0 ;  /* 0x000000010c0f7824 */ /* 0x050fe200000e0615 */
        /* <DEDUP_REMOVED lines=8> */
[----:B------:R-:W2:Y:S04]  /*2c40*/  SHFL.IDX PT, R0, R20, 0x1, 0x181f ;  /* 0x00381f0014007f89 */ /* 0x000ea800000e0000 */
[----:B------:R4:W-:Y:S04]  /*2c50*/  LDGSTS.E.BYPASS.LTC128B.128 [R210+0xa100], [R16.64], !P0 ;  /* 0x0a10000010d27fae */ /* 0x0009e8000c101d46 */
[----:B------:R5:W3:Y:S02]  /*2c60*/  SHFL.IDX PT, R12, R13, 0x1, 0x181f ;  /* 0x00381f000d0c7f89 */ /* 0x000ae400000e0000 */
[----:B--2--5:R-:W-:-:S02]  /*2c70*/  SEL R13, RZ, 0x10, P0 ;  /* 0x00000010ff0d7807 */ /* 0x024fc40000000000 */
.L_x_2625:
[----:B----4-:R-:W-:Y:S02]  /*2c80*/  IADD3 R2, -R19, 0x10, RZ ;  /* 0x0000001013027810 */ /* 0x010fe40007ffe1ff */
[----:B------:R-:W-:-:S02]  /*2c90*/  IADD3 R3, -R18, 0x10, RZ ;  /* 0x0000001012037810 */ /* 0x000fc40007ffe1ff */
[----:B------:R-:W-:Y:S02]  /*2ca0*/  LOP3.LUT R2, R2, 0xf, RZ, 0xc0, !PT ;  /* 0x0000000f02027812 */ /* 0x000fe400078ec0ff */
[----:B------:R-:W-:Y:S02]  /*2cb0*/  IADD3 R14, -R13, 0x10, RZ ;  /* 0x000000100d0e7810 */ /* 0x000fe40007ffe1ff */
[----:B------:R-:W-:Y:S02]  /*2cc0*/  LOP3.LUT R3, R3, 0xf, RZ, 0xc0, !PT ;  /* 0x0000000f03037812 */ /* 0x000fe400078ec0ff */
[-C--:B------:R-:W-:Y:S02]  /*2cd0*/  IADD3 R16, P1, P0, R2, R0.reuse, R25 ;  /* 0x0000000002107210 */ /* 0x080fe4000783e019 */
[----:B------:R-:W-:Y:S02]  /*2ce0*/  LOP3.LUT R2, R14, 0xf, RZ, 0xc0, !PT ;  /* 0x0000000f0e027812 */ /* 0x000fe400078ec0ff */
[----:B------:R-:W-:-:S02]  /*2cf0*/  IADD3 R14, P6, P5, R3, R0, R26 ;  /* 0x00000000030e7210 */ /* 0x000fc40007dde01a */
[----:B---3--:R-:W-:Y:S02]  /*2d00*/  IADD3.X R17, RZ, R12, R21, P1, P0 ;  /* 0x0000000cff117210 */ /* 0x008fe40000fe0415 */
        /* <DEDUP_REMOVED lines=12> */
.L_x_2574:
[----:B------:R-:W-:Y:S05]  /*2dd0*/  BSYNC B0 ;  /* 0x0000000000007941 */ /* 0x000fea0003800000 */
.L_x_2573:
[----:B------:R-:W-:Y:S01]  /*2de0*/  IMAD.MOV.U32 R0, RZ, RZ, 0x40 ;  /* 0x00000040ff007424 */ /* 0x000fe200078e00ff */
[----:B------:R-:W0:Y:S01]  /*2df0*/  LDGDEPBAR ;  /* 0x00000000000079af */ /* 0x000e220000000000 */
[----:B------:R-:W-:Y:S01]  /*2e00*/  LOP3.LUT P0, RZ, R207, 0x4, RZ, 0xc0, !PT ;  /* 0x00000004cfff7812 */ /* 0x000fe2000780c0ff */
[----:B------:R-:W-:Y:S01]  /*2e10*/  WARPSYNC 0xffffffff ;  /* 0xffffffff00007948 */ /* 0x000fe20003800000 */
[----:B--234-:R-:W-:Y:S01]  /*2e20*/  HMMA.16816.F32 R12, R8, R32, RZ ;  /* 0x00000020080c723c */ /* 0x01cfe200000018ff */
[----:B------:R-:W-:Y:S01]  /*2e30*/  LDSM.16.M88.4 R20, [R165] ;  /* 0x00000000a514783b */ /* 0x000fe20000000200 */
[----:B------:R-:W-:-:S03]  /*2e40*/  SEL R166, R0, 0xffffffc0, !P0 ;  /* 0xffffffc000a67807 */ /* 0x000fc60004000000 */
[----:B------:R-:W-:Y:S02]  /*2e50*/  LDSM.16.M88.4 R16, [R164] ;  /* 0x00000000a410783b */ /* 0x000fe40000000200 */
[----:B------:R-:W-:Y:S02]  /*2e60*/  IMAD.IADD R2, R169, 0x1, R166 ;  /* 0x00000001a9027824 */ /* 0x000fe400078e02a6 */
[----:B------:R-:W2:Y:S01]  /*2e70*/  LDL R109, [R1+0x4] ;  /* 0x00000400016d7983 */ /* 0x000ea20000100800 */
[C---:B------:R-:W-:Y:S01]  /*2e80*/  HMMA.16816.F32 R28, R8.reuse, R34, RZ ;  /* 0x00000022081c723c */ /* 0x040fe200000018ff */
[----:B------:R-:W-:Y:S02]  /*2e90*/  IADD3 R0, R166, R169, R167 ;  /* 0x000000a9a6007210 */ /* 0x000fe40007ffe0a7 */
[----:B------:R-:W3:Y:S04]  /*2ea0*/  LDSM.16.M88.4 R48, [R2] ;  /* 0x000000000230783b */ /* 0x000ee80000000200 */
[----:B------:R-:W4:Y:S01]  /*2eb0*/  LDSM.16.M88.4 R64, [R2+0x800] ;  /* 0x000800000240783b */ /* 0x000f220000000200 */
[----:B------:R-:W-:Y:S03]  /*2ec0*/  HMMA.16816.F32 R32, R8, R38, RZ ;  /* 0x000000260820723c */ /* 0x000fe600000018ff */
[----:B------:R-:W5:Y:S04]  /*2ed0*/  LDSM.16.M88.4 R68, [R2+0x1000] ;  /* 0x001000000244783b */ /* 0x000f680000000200 */
[----:B------:R-:W1:Y:S02]  /*2ee0*/  LDSM.16.M88.4 R80, [R2+0x1800] ;  /* 0x001800000250783b */ /* 0x000e640000000200 */
[----:B-1----:R-:W-:Y:S02]  /*2ef0*/  HMMA.16816.F32 R56, R4, R60, R12 ;  /* 0x0000003c0438723c */ /* 0x002fe4000000180c */
[----:B------:R-:W1:Y:S04]  /*2f00*/  LDSM.16.M88.4 R92, [R0] ;  /* 0x00000000005c783b */ /* 0x000e680000000200 */
[----:B------:R-:W-:Y:S02]  /*2f10*/  LDSM.16.M88.4 R88, [R0+0x1800] ;  /* 0x001800000058783b */ /* 0x000fe40000000200 */
[C---:B------:R-:W-:Y:S02]  /*2f20*/  HMMA.16816.F32 R12, R8.reuse, R36, RZ ;  /* 0x00000024080c723c */ /* 0x040fe400000018ff */
[----:B------:R-:W-:Y:S04]  /*2f30*/  LDSM.16.M88.4 R100, [R169+0x2000] ;  /* 0x00200000a964783b */ /* 0x000fe80000000200 */
[----:B------:R-:W-:Y:S02]  /*2f40*/  LDSM.16.M88.4 R96, [R24+0x2000] ;  /* 0x002000001860783b */ /* 0x000fe40000000200 */
[C---:B------:R-:W-:Y:S08]  /*2f50*/  HMMA.16816.F32 R36, R8.reuse, R44, RZ ;  /* 0x0000002c0824723c */ /* 0x040ff000000018ff */
[C---:B------:R-:W-:Y:S08]  /*2f60*/  HMMA.16816.F32 R44, R8.reuse, R46, RZ ;  /* 0x0000002e082c723c */ /* 0x040ff000000018ff */
[C---:B------:R-:W-:Y:S08]  /*2f70*/  HMMA.16816.F32 R52, R8.reuse, R40, RZ ;  /* 0x000000280834723c */ /* 0x040ff000000018ff */
[----:B------:R-:W-:Y:S08]  /*2f80*/  HMMA.16816.F32 R40, R8, R42, RZ ;  /* 0x0000002a0828723c */ /* 0x000ff000000018ff */
[C---:B------:R-:W-:Y:S08]  /*2f90*/  HMMA.16816.F32 R60, R4.reuse, R62, R28 ;  /* 0x0000003e043c723c */ /* 0x040ff0000000181c */
[C---:B------:R-:W-:Y:S01]  /*2fa0*/  HMMA.16816.F32 R28, R4.reuse, R72, R12 ;  /* 0x00000048041c723c */ /* 0x040fe2000000180c */
[----:B------:R-:W-:Y:S07]  /*2fb0*/  LDSM.16.M88.4 R12, [R162+0x4000] ;  /* 0x00400000a20c783b */ /* 0x000fee0000000200 */
[C---:B------:R-:W-:Y:S01]  /*2fc0*/  HMMA.16816.F32 R8, R4.reuse, R74, R32 ;  /* 0x0000004a0408723c */ /* 0x040fe20000001820 */
[----:B------:R-:W-:Y:S07]  /*2fd0*/  LDSM.16.M88.4 R72, [R0+0x1000] ;  /* 0x001000000048783b */ /* 0x000fee0000000200 */
[C---:B------:R-:W-:Y:S08]  /*2fe0*/  HMMA.16816.F32 R32, R4.reuse, R76, R36 ;  /* 0x0000004c0420723c */ /* 0x040ff00000001824 */
[C---:B------:R-:W-:Y:S01]  /*2ff0*/  HMMA.16816.F32 R36, R4.reuse, R78, R44 ;  /* 0x0000004e0424723c */ /* 0x040fe2000000182c */
[----:B------:R-:W1:Y:S07]  /*3000*/  LDSM.16.M88.4 R76, [R0+0x800] ;  /* 0x00080000004c783b */ /* 0x000e6e0000000200 */
[----:B------:R-:W-:Y:S08]  /*3010*/  HMMA.16816.F32 R52, R4, R84, R52 ;  /* 0x000000540434723c */ /* 0x000ff00000001834 */
[----:B---3--:R-:W-:Y:S08]  /*3020*/  HMMA.16816.F32 R56, R20, R48, R56 ;  /* 0x000000301438723c */ /* 0x008ff00000001838 */
[----:B------:R-:W-:Y:S01]  /*3030*/  HMMA.16816.F32 R40, R4, R86, R40 ;  /* 0x000000560428723c */ /* 0x000fe20000001828 */
[----:B------:R-:W-:Y:S07]  /*3040*/  LDSM.16.M88.4 R84, [R169+0x3800] ;  /* 0x00380000a954783b */ /* 0x000fee0000000200 */
[C---:B------:R-:W-:Y:S08]  /*3050*/  HMMA.16816.F32 R60, R20.reuse, R50, R60 ;  /* 0x00000032143c723c */ /* 0x040ff0000000183c */
[C---:B----4-:R-:W-:Y:S08]  /*3060*/  HMMA.16816.F32 R44, R20.reuse, R64, R28 ;  /* 0x00000040142c723c */ /* 0x050ff0000000181c */
[C---:B------:R-:W-:Y:S01]  /*3070*/  HMMA.16816.F32 R28, R20.reuse, R66, R8 ;  /* 0x00000042141c723c */ /* 0x040fe20000001808 */
[----:B------:R-:W-:Y:S04]  /*3080*/  LDSM.16.M88.4 R64, [R169+0x3000] ;  /* 0x00300000a940783b */ /* 0x000fe80000000200 */
[----:B------:R-:W-:Y:S03]  /*3090*/  LDSM.16.M88.4 R8, [R163+0x4000] ;  /* 0x00400000a308783b */ /* 0x000fe60000000200 */
[C---:B-----5:R-:W-:Y:S08]  /*30a0*/  HMMA.16816.F32 R4, R20.reuse, R68, R32 ;  /* 0x000000441404723c */ /* 0x060ff00000001820 */
[C---:B------:R-:W-:Y:S01]  /*30b0*/  HMMA.16816.F32 R36, R20.reuse, R70, R36 ;  /* 0x000000461424723c */ /* 0x040fe20000001824 */
[----:B------:R-:W3:Y:S07]  /*30c0*/  LDSM.16.M88.4 R68, [R169+0x2800] ;  /* 0x00280000a944783b */ /* 0x000eee0000000200 */
[----:B------:R-:W-:Y:S08]  /*30d0*/  HMMA.16816.F32 R52, R20, R80, R52 ;  /* 0x000000501434723c */ /* 0x000ff00000001834 */
[----:B-1----:R-:W-:Y:S08]  /*30e0*/  HMMA.16816.F32 R56, R16, R92, R56 ;  /* 0x0000005c1038723c */ /* 0x002ff00000001838 */
[----:B------:R-:W-:Y:S01]  /*30f0*/  HMMA.16816.F32 R40, R20, R82, R40 ;  /* 0x000000521428723c */ /* 0x000fe20000001828 */
[----:B------:R-:W1:Y:S07]  /*3100*/  LDSM.16.M88.4 R80, [R24+0x2800] ;  /* 0x002800001850783b */ /* 0x000e6e0000000200 */
[C---:B------:R-:W-:Y:S01]  /*3110*/  HMMA.16816.F32 R60, R16.reuse, R94, R60 ;  /* 0x0000005e103c723c */ /* 0x040fe2000000183c */
[----:B------:R-:W-:Y:S07]  /*3120*/  LDSM.16.M88.4 R92, [R2+0x2000] ;  /* 0x00200000025c783b */ /* 0x000fee0000000200 */
[C---:B------:R-:W-:Y:S08]  /*3130*/  HMMA.16816.F32 R48, R16.reuse, R76, R44 ;  /* 0x0000004c1030723c */ /* 0x040ff0000000182c */
[C---:B------:R-:W-:Y:S01]  /*3140*/  HMMA.16816.F32 R44, R16.reuse, R78, R28 ;  /* 0x0000004e102c723c */ /* 0x040fe2000000181c */
[----:B------:R-:W4:Y:S07]  /*3150*/  LDSM.16.M88.4 R76, [R24+0x3000] ;  /* 0x00300000184c783b */ /* 0x000f2e0000000200 */
[C---:B------:R-:W-:Y:S01]  /*3160*/  HMMA.16816.F32 R32, R16.reuse, R72, R4 ;  /* 0x000000481020723c */ /* 0x040fe20000001804 */
[----:B------:R-:W5:Y:S07]  /*3170*/  LDSM.16.M88.4 R4, [R165+0x4000] ;  /* 0x00400000a504783b */ /* 0x000f6e0000000200 */
[C---:B------:R-:W-:Y:S01]  /*3180*/  HMMA.16816.F32 R28, R16.reuse, R74, R36 ;  /* 0x0000004a101c723c */ /* 0x040fe20000001824 */
[----:B------:R-:W-:Y:S07]  /*3190*/  LDSM.16.M88.4 R72, [R2+0x2800] ;  /* 0x002800000248783b */ /* 0x000fee0000000200 */
[----:B------:R-:W-:Y:S08]  /*31a0*/  HMMA.16816.F32 R20, R16, R88, R52 ;  /* 0x000000581014723c */ /* 0x000ff00000001834 */
[----:B------:R-:W-:Y:S08]  /*31b0*/  HMMA.16816.F32 R52, R12, R100, R56 ;  /* 0x000000640c34723c */ /* 0x000ff00000001838 */
[----:B------:R-:W-:Y:S01]  /*31c0*/  HMMA.16816.F32 R36, R16, R90, R40 ;  /* 0x0000005a1024723c */ /* 0x000fe20000001828 */
[----:B------:R-:W1:Y:S07]  /*31d0*/  LDSM.16.M88.4 R88, [R24+0x3800] ;  /* 0x003800001858783b */ /* 0x000e6e0000000200 */
[C---:B------:R-:W-:Y:S08]  /*31e0*/  HMMA.16816.F32 R56, R12.reuse, R102, R60 ;  /* 0x000000660c38723c */ /* 0x040ff0000000183c */
[C---:B---3--:R-:W-:Y:S08]  /*31f0*/  HMMA.16816.F32 R44, R12.reuse, R70, R44 ;  /* 0x000000460c2c723c */ /* 0x048ff0000000182c */
[C---:B------:R-:W-:Y:S08]  /*3200*/  HMMA.16816.F32 R40, R12.reuse, R64, R32 ;  /* 0x000000400c28723c */ /* 0x040ff00000001820 */
[----:B------:R-:W-:Y:S01]  /*3210*/  HMMA.16816.F32 R32, R12, R66, R28 ;  /* 0x000000420c20723c */ /* 0x000fe2000000181c */
[----:B------:R-:W-:Y:S07]  /*3220*/  LDSM.16.M88.4 R64, [R2+0x3000] ;  /* 0x003000000240783b */ /* 0x000fee0000000200 */
[----:B------:R-:W-:Y:S08]  /*3230*/  HMMA.16816.F32 R16, R8, R96, R52 ;  /* 0x000000600810723c */ /* 0x000ff00000001834 */
[----:B------:R-:W-:Y:S01]  /*3240*/  HMMA.16816.F32 R48, R12, R68, R48 ;  /* 0x000000440c30723c */ /* 0x000fe20000001830 */
[----:B------:R-:W-:Y:S01]  /*3250*/  LDSM.16.M88.4 R68, [R2+0x3800] ;  /* 0x003800000244783b */ /* 0x000fe20000000200 */
[----:B--2---:R-:W-:-:S06]  /*3260*/  IMAD.IADD R208, R109, 0x1, R238 ;  /* 0x000000016dd07824 */ /* 0x004fcc00078e02ee */
[C---:B------:R-:W-:Y:S01]  /*3270*/  HMMA.16816.F32 R28, R12.reuse, R84, R20 ;  /* 0x000000540c1c723c */ /* 0x040fe20000001814 */
[----:B------:R-:W-:Y:S07]  /*3280*/  LDSM.16.M88.4 R20, [R164+0x4000] ;  /* 0x00400000a414783b */ /* 0x000fee0000000200 */
[----:B------:R-:W-:Y:S01]  /*3290*/  HMMA.16816.F32 R12, R12, R86, R36 ;  /* 0x000000560c0c723c */ /* 0x000fe20000001824 */
[----:B------:R-:W2:Y:S07]  /*32a0*/  LDSM.16.M88.4 R84, [R0+0x2000] ;  /* 0x002000000054783b */ /* 0x000eae0000000200 */
[C---:B------:R-:W-:Y:S08]  /*32b0*/  HMMA.16816.F32 R60, R8.reuse, R98, R56 ;  /* 0x00000062083c723c */ /* 0x040ff00000001838 */
[C---:B-1----:R-:W-:Y:S08]  /*32c0*/  HMMA.16816.F32 R56, R8.reuse, R82, R44 ;  /* 0x000000520838723c */ /* 0x042ff0000000182c */
[----:B----4-:R-:W-:Y:S08]  /*32d0*/  HMMA.16816.F32 R44, R8, R78, R32 ;  /* 0x0000004e082c723c */ /* 0x010ff00000001820 */
[----:B-----5:R-:W-:Y:S01]  /*32e0*/  HMMA.16816.F32 R32, R4, R92, R16 ;  /* 0x0000005c0420723c */ /* 0x020fe20000001810 */
[----:B------:R-:W-:Y:S07]  /*32f0*/  LDSM.16.M88.4 R16, [R162+0x8000] ;  /* 0x00800000a210783b */ /* 0x000fee0000000200 */
[C---:B------:R-:W-:Y:S01]  /*3300*/  HMMA.16816.F32 R52, R8.reuse, R76, R40 ;  /* 0x0000004c0834723c */ /* 0x040fe20000001828 */
[----:B------:R-:W1:Y:S07]  /*3310*/  LDSM.16.M88.4 R76, [R169+0x4000] ;  /* 0x00400000a94c783b */ /* 0x000e6e0000000200 */
[C---:B------:R-:W-:Y:S01]  /*3320*/  HMMA.16816.F32 R36, R8.reuse, R80, R48 ;  /* 0x000000500824723c */ /* 0x040fe20000001830 */
[----:B------:R-:W3:Y:S07]  /*3330*/  LDSM.16.M88.4 R48, [R0+0x2800] ;  /* 0x002800000030783b */ /* 0x000eee0000000200 */
[C---:B------:R-:W-:Y:S08]  /*3340*/  HMMA.16816.F32 R40, R8.reuse, R88, R28 ;  /* 0x000000580828723c */ /* 0x040ff0000000181c */
[----:B------:R-:W-:Y:S01]  /*3350*/  HMMA.16816.F32 R8, R8, R90, R12 ;  /* 0x0000005a0808723c */ /* 0x000fe2000000180c */
[----:B------:R-:W-:Y:S07]  /*3360*/  LDSM.16.M88.4 R88, [R0+0x4000] ;  /* 0x004000000058783b */ /* 0x000fee0000000200 */
[----:B------:R-:W-:Y:S01]  /*3370*/  HMMA.16816.F32 R28, R4, R94, R60 ;  /* 0x0000005e041c723c */ /* 0x000fe2000000183c */
[----:B------:R-:W-:Y:S04]  /*3380*/  LDSM.16.M88.4 R60, [R169+0x5000] ;  /* 0x00500000a93c783b */ /* 0x000fe80000000200 */
[----:B------:R-:W-:Y:S03]  /*3390*/  LDSM.16.M88.4 R92, [R2+0x4800] ;  /* 0x00480000025c783b */ /* 0x000fe60000000200 */
[----:B--2---:R-:W-:Y:S01]  /*33a0*/  HMMA.16816.F32 R12, R20, R84, R32 ;  /* 0x00000054140c723c */ /* 0x004fe20000001820 */
[----:B------:R-:W-:Y:S07]  /*33b0*/  LDSM.16.M88.4 R32, [R0+0x3800] ;  /* 0x003800000020783b */ /* 0x000fee0000000200 */
[C---:B------:R-:W-:Y:S01]  /*33c0*/  HMMA.16816.F32 R104, R4.reuse, R64, R52 ;  /* 0x000000400468723c */ /* 0x040fe20000001834 */
[----:B------:R-:W-:Y:S07]  /*33d0*/  LDSM.16.M88.4 R52, [R24+0x4000] ;  /* 0x004000001834783b */ /* 0x000fee0000000200 */
[C---:B------:R-:W-:Y:S01]  /*33e0*/  HMMA.16816.F32 R80, R4.reuse, R70, R8 ;  /* 0x000000460450723c */ /* 0x040fe20000001808 */
[----:B------:R-:W2:Y:S07]  /*33f0*/  LDSM.16.M88.4 R8, [R163+0x8000] ;  /* 0x00800000a308783b */ /* 0x000eae0000000200 */
[----:B------:R-:W-:Y:S08]  /*3400*/  HMMA.16816.F32 R36, R4, R72, R36 ;  /* 0x000000480424723c */ /* 0x000ff00000001824 */
[----:B------:R-:W-:Y:S01]  /*3410*/  HMMA.16816.F32 R28, R20, R86, R28 ;  /* 0x00000056141c723c */ /* 0x000fe2000000181c */
[----:B------:R-:W-:Y:S07]  /*3420*/  LDSM.16.M88.4 R84, [R169+0x5800] ;  /* 0x00580000a954783b */ /* 0x000fee0000000200 */
[----:B-1----:R-:W-:Y:S08]  /*3430*/  HMMA.16816.F32 R12, R16, R76, R12 ;  /* 0x0000004c100c723c */ /* 0x002ff0000000180c */
[C---:B------:R-:W-:Y:S01]  /*3440*/  HMMA.16816.F32 R56, R4.reuse, R74, R56 ;  /* 0x0000004a0438723c */ /* 0x040fe20000001838 */
[----:B------:R-:W-:Y:S07]  /*3450*/  LDSM.16.M88.4 R72, [R169+0x4800] ;  /* 0x00480000a948783b */ /* 0x000fee0000000200 */
[C---:B------:R-:W-:Y:S01]  /*3460*/  HMMA.16816.F32 R100, R4.reuse, R66, R44 ;  /* 0x000000420464723c */ /* 0x040fe2000000182c */
[----:B------:R-:W-:Y:S07]  /*3470*/  LDSM.16.M88.4 R64, [R2+0x4000] ;  /* 0x004000000240783b */ /* 0x000fee0000000200 */
[----:B------:R-:W-:Y:S01]  /*3480*/  HMMA.16816.F32 R96, R4, R68, R40 ;  /* 0x000000440460723c */ /* 0x000fe20000001828 */
[----:B------:R-:W1:Y:S04]  /*3490*/  LDSM.16.M88.4 R4, [R165+0x8000] ;  /* 0x00800000a504783b */ /* 0x000e680000000200 */
[----:B------:R-:W-:Y:S03]  /*34a0*/  LDSM.16.M88.4 R40, [R0+0x3000] ;  /* 0x003000000028783b */ /* 0x000fe60000000200 */
[----:B---3--:R-:W-:Y:S08]  /*34b0*/  HMMA.16816.F32 R44, R20, R48, R36 ;  /* 0x00000030142c723c */ /* 0x008ff00000001824 */
[----:B------:R-:W-:Y:S01]  /*34c0*/  HMMA.16816.F32 R36, R16, R78, R28 ;  /* 0x0000004e1024723c */ /* 0x000fe2000000181c */
[----:B------:R-:W-:Y:S07]  /*34d0*/  LDSM.16.M88.4 R76, [R24+0x4800] ;  /* 0x00480000184c783b */ /* 0x000fee0000000200 */
[----:B--2---:R-:W-:Y:S01]  /*34e0*/  HMMA.16816.F32 R28, R8, R52, R12 ;  /* 0x00000034081c723c */ /* 0x004fe2000000180c */
[----:B------:R-:W2:Y:S07]  /*34f0*/  LDSM.16.M88.4 R12, [R164+0x8000] ;  /* 0x00800000a40c783b */ /* 0x000eae0000000200 */
[----:B------:R-:W-:Y:S08]  /*3500*/  HMMA.16816.F32 R68, R20, R50, R56 ;  /* 0x000000321444723c */ /* 0x000ff00000001838 */
[----:B------:R-:W-:Y:S08]  /*3510*/  HMMA.16816.F32 R52, R8, R54, R36 ;  /* 0x000000360834723c */ /* 0x000ff00000001824 */
[----:B-1----:R-:W-:Y:S08]  /*3520*/  HMMA.16816.F32 R48, R4, R64, R28 ;  /* 0x000000400430723c */ /* 0x002ff0000000181c */
[----:B------:R-:W-:Y:S08]  /*3530*/  HMMA.16816.F32 R56, R16, R72, R44 ;  /* 0x000000481038723c */ /* 0x000ff0000000182c */
[C---:B------:R-:W-:Y:S08]  /*3540*/  HMMA.16816.F32 R36, R20.reuse, R32, R96 ;  /* 0x000000201424723c */ /* 0x040ff00000001860 */
[----:B------:R-:W-:Y:S08]  /*3550*/  HMMA.16816.F32 R80, R20, R34, R80 ;  /* 0x000000221450723c */ /* 0x000ff00000001850 */
[----:B------:R-:W-:Y:S01]  /*3560*/  HMMA.16816.F32 R32, R4, R66, R52 ;  /* 0x000000420420723c */ /* 0x000fe20000001834 */
[----:B------:R-:W-:Y:S07]  /*3570*/  LDSM.16.M88.4 R52, [R24+0x5800] ;  /* 0x005800001834783b */ /* 0x000fee0000000200 */
[----:B--2---:R-:W-:Y:S01]  /*3580*/  HMMA.16816.F32 R64, R12, R88, R48 ;  /* 0x000000580c40723c */ /* 0x004fe20000001830 */
[----:B------:R-:W-:Y:S07]  /*3590*/  LDSM.16.M88.4 R48, [R2+0x5000] ;  /* 0x005000000230783b */ /* 0x000fee0000000200 */
[C---:B------:R-:W-:Y:S08]  /*35a0*/  HMMA.16816.F32 R44, R20.reuse, R40, R104 ;  /* 0x00000028142c723c */ /* 0x040ff00000001868 */
[----:B------:R-:W-:Y:S08]  /*35b0*/  HMMA.16816.F32 R40, R20, R42, R100 ;  /* 0x0000002a1428723c */ /* 0x000ff00000001864 */
[----:B------:R-:W-:Y:S01]  /*35c0*/  HMMA.16816.F32 R20, R16, R74, R68 ;  /* 0x0000004a1014723c */ /* 0x000fe20000001844 */
[----:B------:R-:W1:Y:S01]  /*35d0*/  LDSM.16.M88.4 R68, [R24+0x5000] ;  /* 0x005000001844783b */ /* 0x000e620000000200 */
[----:B------:R-:W-:-:S03]  /*35e0*/  FMUL.FTZ R3, R64, c[0x0][0x320] ;  /* 0x0000c80040037a20 */ /* 0x000fc60000410000 */
[----:B------:R-:W2:Y:S03]  /*35f0*/  LDSM.16.M88.4 R72, [R0+0x4800] ;  /* 0x004800000048783b */ /* 0x000ea60000000200 */
[----:B------:R-:W-:Y:S01]  /*3600*/  HMMA.16816.F32 R28, R8, R76, R56 ;  /* 0x0000004c081c723c */ /* 0x000fe20000001838 */
[----:B------:R3:W4:Y:S07]  /*3610*/  MUFU.TANH R77, R3 ;  /* 0x00000003004d7308 */ /* 0x00072e0000002400 */
[----:B------:R-:W-:Y:S08]  /*3620*/  HMMA.16816.F32 R44, R16, R60, R44 ;  /* 0x0000003c102c723c */ /* 0x000ff0000000182c */
[----:B------:R-:W-:Y:S01]  /*3630*/  HMMA.16816.F32 R20, R8, R78, R20 ;  /* 0x0000004e0814723c */ /* 0x000fe20000001814 */
[----:B---3--:R-:W-:-:S04]  /*3640*/  FMUL.FTZ R3, R65, c[0x0][0x320] ;  /* 0x0000c80041037a20 */ /* 0x008fc80000410000 */
[----:B------:R3:W5:Y:S03]  /*3650*/  MUFU.TANH R76, R3 ;  /* 0x00000003004c7308 */ /* 0x0007660000002400 */
[C---:B------:R-:W-:Y:S08]  /*3660*/  HMMA.16816.F32 R36, R16.reuse, R84, R36 ;  /* 0x000000541024723c */ /* 0x040ff00000001824 */
[----:B------:R-:W-:Y:S01]  /*3670*/  HMMA.16816.F32 R60, R16, R62, R40 ;  /* 0x0000003e103c723c */ /* 0x000fe20000001828 */
[----:B---3--:R-:W-:-:S07]  /*3680*/  FMUL.FTZ R3, R66, c[0x0][0x320] ;  /* 0x0000c80042037a20 */ /* 0x008fce0000410000 */
[----:B------:R-:W-:Y:S01]  /*3690*/  HMMA.16816.F32 R28, R4, R92, R28 ;  /* 0x0000005c041c723c */ /* 0x000fe2000000181c */
[----:B------:R3:W-:Y:S07]  /*36a0*/  MUFU.TANH R79, R3 ;  /* 0x00000003004f7308 */ /* 0x0007ee0000002400 */
[----:B------:R-:W-:Y:S08]  /*36b0*/  HMMA.16816.F32 R40, R12, R90, R32 ;  /* 0x0000005a0c28723c */ /* 0x000ff00000001820 */
[----:B-1----:R-:W-:Y:S01]  /*36c0*/  HMMA.16816.F32 R32, R8, R68, R44 ;  /* 0x000000440820723c */ /* 0x002fe2000000182c */
[----:B---3--:R-:W-:-:S02]  /*36d0*/  FMUL.FTZ R3, R67, c[0x0][0x320] ;  /* 0x0000c80043037a20 */ /* 0x008fc40000410000 */
[----:B------:R-:W1:Y:S02]  /*36e0*/  LDSM.16.M88.4 R64, [R2+0x5800] ;  /* 0x005800000240783b */ /* 0x000e640000000200 */
[----:B------:R3:W-:Y:S03]  /*36f0*/  MUFU.TANH R78, R3 ;  /* 0x00000003004e7308 */ /* 0x0007e60000002400 */
[----:B------:R-:W-:Y:S08]  /*3700*/  HMMA.16816.F32 R56, R16, R86, R80 ;  /* 0x000000561038723c */ /* 0x000ff00000001850 */
[----:B------:R-:W-:Y:S01]  /*3710*/  HMMA.16816.F32 R16, R4, R94, R20 ;  /* 0x0000005e0410723c */ /* 0x000fe20000001814 */
[----:B------:R-:W-:-:S02]  /*3720*/  FMUL.FTZ R40, R40, c[0x0][0x320] ;  /* 0x0000c80028287a20 */ /* 0x000fc40000410000 */
[----:B------:R-:W-:Y:S02]  /*3730*/  FMUL.FTZ R43, R43, c[0x0][0x320] ;  /* 0x0000c8002b2b7a20 */ /* 0x000fe40000410000 */
[----:B------:R-:W1:Y:S01]  /*3740*/  MUFU.TANH R69, R40 ;  /* 0x0000002800457308 */ /* 0x000e620000002400 */
[----:B------:R-:W-:Y:S02]  /*3750*/  FMUL.FTZ R42, R42, c[0x0][0x320] ;  /* 0x0000c8002a2a7a20 */ /* 0x000fe40000410000 */
[----:B------:R-:W-:Y:S01]  /*3760*/  HMMA.16816.F32 R44, R8, R52, R36 ;  /* 0x00000034082c723c */ /* 0x000fe20000001824 */
[----:B------:R-:W-:-:S04]  /*3770*/  FMUL.FTZ R41, R41, c[0x0][0x320] ;  /* 0x0000c80029297a20 */ /* 0x000fc80000410000 */
[----:B------:R-:W-:Y:S03]  /*3780*/  MUFU.TANH R52, R42 ;  /* 0x0000002a00347308 */ /* 0x000fe60000002400 */
[----:B------:R-:W-:Y:S01]  /*3790*/  HMMA.16816.F32 R20, R8, R70, R60 ;  /* 0x000000460814723c */ /* 0x000fe2000000183c */
[----:B------:R-:W3:Y:S04]  /*37a0*/  LDSM.16.M88.4 R60, [R0+0x5000] ;  /* 0x00500000003c783b */ /* 0x000ee80000000200 */
[----:B------:R-:W1:Y:S03]  /*37b0*/  MUFU.TANH R68, R41 ;  /* 0x0000002900447308 */ /* 0x000e660000002400 */
[----:B--2---:R-:W-:Y:S08]  /*37c0*/  HMMA.16816.F32 R24, R12, R72, R28 ;  /* 0x000000480c18723c */ /* 0x004ff0000000181c */
[----:B------:R-:W-:Y:S01]  /*37d0*/  HMMA.16816.F32 R36, R4, R48, R32 ;  /* 0x000000300424723c */ /* 0x000fe20000001820 */
[----:B------:R-:W-:Y:S07]  /*37e0*/  MUFU.TANH R48, R43 ;  /* 0x0000002b00307308 */ /* 0x000fee0000002400 */
[----:B------:R-:W-:Y:S08]  /*37f0*/  HMMA.16816.F32 R32, R12, R74, R16 ;  /* 0x0000004a0c20723c */ /* 0x000ff00000001810 */
[----:B-1----:R-:W-:Y:S01]  /*3800*/  HMMA.16816.F32 R16, R4, R64, R44 ;  /* 0x000000400410723c */ /* 0x002fe2000000182c */
[----:B------:R-:W2:Y:S01]  /*3810*/  LDL R64, [R1] ;  /* 0x0000000001407983 */ /* 0x000ea20000100800 */
[----:B------:R-:W-:-:S02]  /*3820*/  FMUL.FTZ R2, R25, c[0x0][0x320] ;  /* 0x0000c80019027a20 */ /* 0x000fc40000410000 */
[----:B------:R-:W-:Y:S02]  /*3830*/  FMUL.FTZ R24, R24, c[0x0][0x320] ;  /* 0x0000c80018187a20 */ /* 0x000fe40000410000 */
[----:B------:R1:W-:Y:S02]  /*3840*/  MUFU.TANH R40, R2 ;  /* 0x0000000200287308 */ /* 0x0003e40000002400 */
[----:B------:R-:W-:Y:S01]  /*3850*/  HMMA.16816.F32 R28, R8, R54, R56 ;  /* 0x00000036081c723c */ /* 0x000fe20000001838 */
[----:B---3--:R-:W-:-:S05]  /*3860*/  IMAD.MOV.U32 R3, RZ, RZ, 0x1 ;  /* 0x00000001ff037424 */ /* 0x008fca00078e00ff */
[----:B------:R-:W3:Y:S02]  /*3870*/  MUFU.TANH R41, R24 ;  /* 0x0000001800297308 */ /* 0x000ee40000002400 */
[----:B------:R-:W-:Y:S01]  /*3880*/  HMMA.16816.F32 R8, R4, R50, R20 ;  /* 0x000000320408723c */ /* 0x000fe20000001814 */
[----:B------:R3:W4:Y:S07]  /*3890*/  LDSM.16.M88.4 R20, [R0+0x5800] ;  /* 0x005800000014783b */ /* 0x00072e0000000200 */
[----:B------:R-:W-:Y:S01]  /*38a0*/  HMMA.16816.F32 R36, R12, R60, R36 ;  /* 0x0000003c0c24723c */ /* 0x000fe20000001824 */
[----:B-1----:R-:W-:Y:S01]  /*38b0*/  FMUL.FTZ R2, R26, c[0x0][0x320] ;  /* 0x0000c8001a027a20 */ /* 0x002fe20000410000 */
[----:B------:R-:W-:-:S04]  /*38c0*/  DEPBAR.LE SB0, 0x2 ;  /* 0x000080800000791a */ /* 0x000fc80000000000 */
[----:B------:R1:W-:Y:S01]  /*38d0*/  MUFU.TANH R43, R2 ;  /* 0x00000002002b7308 */ /* 0x0003e20000002400 */
[----:B------:R-:W-:Y:S01]  /*38e0*/  FMUL.FTZ R32, R32, c[0x0][0x320] ;  /* 0x0000c80020207a20 */ /* 0x000fe20000410000 */
[----:B------:R-:W-:Y:S01]  /*38f0*/  HMMA.16816.F32 R4, R4, R66, R28 ;  /* 0x000000420404723c */ /* 0x000fe2000000181c */
[----:B------:R-:W-:Y:S01]  /*3900*/  FMUL.FTZ R33, R33, c[0x0][0x320] ;  /* 0x0000c80021217a20 */ /* 0x000fe20000410000 */
[----:B------:R-:W-:Y:S01]  /*3910*/  BAR.SYNC.DEFER_BLOCKING 0x0 ;  /* 0x0000000000007b1d */ /* 0x000fe20000010000 */
[----:B---3--:R-:W-:-:S05]  /*3920*/  FMUL.FTZ R0, R27, c[0x0][0x320] ;  /* 0x0000c8001b007a20 */ /* 0x008fca0000410000 */
[----:B------:R3:W-:Y:S01]  /*3930*/  MUFU.TANH R42, R0 ;  /* 0x00000000002a7308 */ /* 0x0007e20000002400 */
[----:B-1----:R-:W-:Y:S01]  /*3940*/  @P4 IMAD.HI.U32 R2, R208, c[0x0][0x2c8], RZ ;  /* 0x0000b200d0024a27 */ /* 0x002fe200078e00ff */
[C---:B------:R-:W-:Y:S08]  /*3950*/  HMMA.16816.F32 R24, R12.reuse, R62, R8 ;  /* 0x0000003e0c18723c */ /* 0x040ff00000001808 */
[C---:B----4-:R-:W-:Y:S08]  /*3960*/  HMMA.16816.F32 R16, R12.reuse, R20, R16 ;  /* 0x000000140c10723c */ /* 0x050ff00000001810 */
[----:B------:R-:W-:Y:S01]  /*3970*/  HMMA.16816.F32 R4, R12, R22, R4 ;  /* 0x000000160c04723c */ /* 0x000fe20000001804 */
[----:B---3--:R-:W-:Y:S01]  /*3980*/  IMAD.MOV.U32 R0, RZ, RZ, R208 ;  /* 0x000000ffff007224 */ /* 0x008fe200078e00d0 */
[----:B------:R-:W-:Y:S01]  /*3990*/  @P4 SHF.R.U32.HI R0, RZ, c[0x0][0x2cc], R2 ;  /* 0x0000b300ff004a19 */ /* 0x000fe20000011602 */
[----:B------:R-:W1:Y:S01]  /*39a0*/  MUFU.TANH R32, R32 ;  /* 0x0000002000207308 */ /* 0x000e620000002400 */
[----:B------:R-:W-:Y:S01]  /*39b0*/  FMUL.FTZ R34, R34, c[0x0][0x320] ;  /* 0x0000c80022227a20 */ /* 0x000fe20000410000 */
[----:B------:R-:W-:Y:S04]  /*39c0*/  LDSM.16.MT88.4 R44, [R237+0x2000] ;  /* 0x00200000ed2c783b */ /* 0x000fe80000004200 */
[----:B------:R-:W3:Y:S04]  /*39d0*/  SHFL.IDX PT, R2, R0, RZ, 0x1c1f ;  /* 0x001c1fff00027589 */ /* 0x000ee800000e0000 */
[----:B------:R4:W1:Y:S01]  /*39e0*/  SHFL.IDX PT, R8, R0, 0x1, 0x1c1f ;  /* 0x003c1f0000087f89 */ /* 0x00086200000e0000 */
[----:B------:R-:W-:Y:S01]  /*39f0*/  IMAD.MOV.U32 R9, RZ, RZ, c[0x0][0x2ac] ;  /* 0x0000ab00ff097624 */ /* 0x000fe200078e00ff */
[----:B------:R-:W-:Y:S02]  /*3a00*/  MUFU.TANH R33, R33 ;  /* 0x0000002100217308 */ /* 0x000fe40000002400 */
[----:B------:R-:W-:Y:S04]  /*3a10*/  LDSM.16.MT88.4 R56, [R170+0x4000] ;  /* 0x00400000aa38783b */ /* 0x000fe80000004200 */
[----:B------:R-:W-:Y:S04]  /*3a20*/  LDSM.16.MT88.4 R72, [R171+0x2800] ;  /* 0x00280000ab48783b */ /* 0x000fe80000004200 */
[----:B------:R-:W-:Y:S01]  /*3a30*/  LDSM.16.MT88.4 R60, [R170+0x4800] ;  /* 0x00480000aa3c783b */ /* 0x000fe20000004200 */
[----:B----4-:R-:W-:-:S04]  /*3a40*/  FMUL.FTZ R0, R35, c[0x0][0x320] ;  /* 0x0000c80023007a20 */ /* 0x010fc80000410000 */
[----:B------:R4:W-:Y:S02]  /*3a50*/  MUFU.TANH R29, R0 ;  /* 0x00000000001d7308 */ /* 0x0009e40000002400 */
[----:B----4-:R-:W-:-:S04]  /*3a60*/  IMAD R0, R231, -0x40, R3 ;  /* 0xffffffc0e7007824 */ /* 0x010fc800078e0203 */
[----:B------:R-:W-:Y:S02]  /*3a70*/  IMAD R0, R9, c[0x0][0x1d0], R0 ;  /* 0x0000740009007a24 */ /* 0x000fe400078e0200 */
[----:B------:R-:W-:-:S03]  /*3a80*/  FMUL.FTZ R3, R36, c[0x0][0x320] ;  /* 0x0000c80024037a20 */ /* 0x000fc60000410000 */
[--C-:B------:R-:W-:Y:S01]  /*3a90*/  IADD3 R0, R0, -c[0x0][0x168], -R223.reuse ;  /* 0x80005a0000007a10 */ /* 0x100fe20007ffe8df */
[----:B------:R4:W-:Y:S04]  /*3aa0*/  MUFU.TANH R28, R3 ;  /* 0x00000003001c7308 */ /* 0x0009e80000002400 */
[C---:B---3--:R-:W-:Y:S02]  /*3ab0*/  IMAD.IADD R2, R0.reuse, 0x1, R2 ;  /* 0x0000000100027824 */ /* 0x048fe400078e0202 */
[----:B-1----:R-:W-:Y:S02]  /*3ac0*/  IMAD.IADD R0, R0, 0x1, R8 ;  /* 0x0000000100007824 */ /* 0x002fe400078e0208 */
[----:B----4-:R-:W-:-:S05]  /*3ad0*/  IMAD.IADD R3, R108, 0x1, -R223 ;  /* 0x000000016c037824 */ /* 0x010fca00078e0adf */
[----:B------:R-:W-:-:S04]  /*3ae0*/  IMNMX R2, R3, R2, PT ;  /* 0x0000000203027217 */ /* 0x000fc80003800200 */
[C---:B------:R-:W-:Y:S02]  /*3af0*/  ISETP.GT.AND P6, PT, R2.reuse, RZ, PT ;  /* 0x000000ff0200720c */ /* 0x040fe40003fc4270 */
[C---:B------:R-:W-:Y:S01]  /*3b00*/  ISETP.GT.AND P5, PT, R2.reuse, 0x1, PT ;  /* 0x000000010200780c */ /* 0x040fe20003fa4270 */
[----:B------:R-:W-:Y:S01]  /*3b10*/  FMUL.FTZ R9, R37, c[0x0][0x320] ;  /* 0x0000c80025097a20 */ /* 0x000fe20000410000 */
[----:B------:R-:W-:Y:S02]  /*3b20*/  ISETP.GT.AND P1, PT, R2, 0x8, PT ;  /* 0x000000080200780c */ /* 0x000fe40003f24270 */
[----:B------:R-:W-:Y:S02]  /*3b30*/  FSEL R13, R77, -INF , P6 ;  /* 0xff8000004d0d7808 */ /* 0x000fe40003000000 */
[----:B-----5:R-:W-:Y:S02]  /*3b40*/  FSEL R15, R76, -INF , P5 ;  /* 0xff8000004c0f7808 */ /* 0x020fe40002800000 */
[----:B------:R-:W-:Y:S01]  /*3b50*/  IMNMX R0, R3, R0, PT ;  /* 0x0000000003007217 */ /* 0x000fe20003800200 */
[----:B------:R-:W-:Y:S01]  /*3b60*/  FMUL.FTZ R3, R25, c[0x0][0x320] ;  /* 0x0000c80019037a20 */ /* 0x000fe20000410000 */
[----:B------:R-:W-:Y:S01]  /*3b70*/  ISETP.GT.AND P0, PT, R2, 0x9, PT ;  /* 0x000000090200780c */ /* 0x000fe20003f04270 */
[----:B------:R-:W1:Y:S01]  /*3b80*/  MUFU.TANH R10, R9 ;  /* 0x00000009000a7308 */ /* 0x000e620000002400 */
[----:B------:R-:W-:-:S02]  /*3b90*/  FSEL R14, R69, -INF , P1 ;  /* 0xff800000450e7808 */ /* 0x000fc40000800000 */
[----:B------:R-:W-:Y:S02]  /*3ba0*/  FMNMX.FTZ R101, R13, R15, !PT ;  /* 0x0000000f0d657209 */ /* 0x000fe40007810000 */
[----:B------:R-:W-:Y:S02]  /*3bb0*/  ISETP.GT.AND P6, PT, R2, 0x10, PT ;  /* 0x000000100200780c */ /* 0x000fe40003fc4270 */
[----:B------:R-:W-:Y:S01]  /*3bc0*/  FSEL R20, R68, -INF , P0 ;  /* 0xff80000044147808 */ /* 0x000fe20000000000 */
[----:B------:R3:W-:Y:S01]  /*3bd0*/  MUFU.TANH R9, R3 ;  /* 0x0000000300097308 */ /* 0x0007e20000002400 */
[----:B------:R-:W-:Y:S01]  /*3be0*/  FMNMX.FTZ R101, R14, R101, !PT ;  /* 0x000000650e657209 */ /* 0x000fe20007810000 */
[----:B------:R-:W-:Y:S01]  /*3bf0*/  FMUL.FTZ R8, R24, c[0x0][0x320] ;  /* 0x0000c80018087a20 */ /* 0x000fe20000410000 */
[----:B------:R-:W-:Y:S01]  /*3c00*/  ISETP.GT.AND P5, PT, R2, 0x11, PT ;  /* 0x000000110200780c */ /* 0x000fe20003fa4270 */
[----:B------:R-:W-:Y:S01]  /*3c10*/  FMUL.FTZ R18, R18, c[0x0][0x320] ;  /* 0x0000c80012127a20 */ /* 0x000fe20000410000 */
[----:B------:R-:W-:Y:S01]  /*3c20*/  FMNMX.FTZ R101, R20, R101, !PT ;  /* 0x0000006514657209 */ /* 0x000fe20007810000 */
[----:B------:R-:W-:Y:S01]  /*3c30*/  FMUL.FTZ R19, R19, c[0x0][0x320] ;  /* 0x0000c80013137a20 */ /* 0x000fe20000410000 */
[C---:B------:R-:W-:Y:S01]  /*3c40*/  ISETP.GT.AND P1, PT, R2.reuse, 0x18, PT ;  /* 0x000000180200780c */ /* 0x040fe20003f24270 */
[----:B------:R-:W-:Y:S01]  /*3c50*/  MUFU.TANH R34, R34 ;  /* 0x0000002200227308 */ /* 0x000fe20000002400 */
[----:B------:R-:W-:Y:S01]  /*3c60*/  ISETP.GT.AND P0, PT, R2, 0x19, PT ;  /* 0x000000190200780c */ /* 0x000fe20003f04270 */
[----:B------:R-:W-:Y:S01]  /*3c70*/  FMUL.FTZ R6, R6, c[0x0][0x320] ;  /* 0x0000c80006067a20 */ /* 0x000fe20000410000 */
[----:B------:R-:W-:Y:S01]  /*3c80*/  LDSM.16.MT88.4 R68, [R239+0x2800] ;  /* 0x00280000ef44783b */ /* 0x000fe20000004200 */
[----:B---3--:R-:W-:Y:S01]  /*3c90*/  FMUL.FTZ R3, R16, c[0x0][0x320] ;  /* 0x0000c80010037a20 */ /* 0x008fe20000410000 */
[----:B------:R-:W-:-:S03]  /*3ca0*/  FSEL R16, R41, -INF , P6 ;  /* 0xff80000029107808 */ /* 0x000fc60003000000 */
[----:B------:R3:W-:Y:S01]  /*3cb0*/  MUFU.TANH R12, R3 ;  /* 0x00000003000c7308 */ /* 0x0007e20000002400 */
[----:B------:R-:W-:Y:S02]  /*3cc0*/  FSEL R21, R40, -INF , P5 ;  /* 0xff80000028157808 */ /* 0x000fe40002800000 */
[----:B------:R-:W-:Y:S02]  /*3cd0*/  FMNMX.FTZ R101, R16, R101, !PT ;  /* 0x0000006510657209 */ /* 0x000fe40007810000 */
[----:B------:R-:W-:-:S03]  /*3ce0*/  ISETP.GT.AND P5, PT, R2, 0x21, PT ;  /* 0x000000210200780c */ /* 0x000fc60003fa4270 */
[----:B------:R-:W4:Y:S01]  /*3cf0*/  MUFU.TANH R8, R8 ;  /* 0x0000000800087308 */ /* 0x000f220000002400 */
[----:B------:R-:W-:Y:S01]  /*3d00*/  FSEL R22, R32, -INF , P1 ;  /* 0xff80000020167808 */ /* 0x000fe20000800000 */
[----:B---3--:R-:W-:Y:S01]  /*3d10*/  FMUL.FTZ R3, R17, c[0x0][0x320] ;  /* 0x0000c80011037a20 */ /* 0x008fe20000410000 */
[----:B------:R-:W-:-:S05]  /*3d20*/  FMNMX.FTZ R101, R21, R101, !PT ;  /* 0x0000006515657209 */ /* 0x000fca0007810000 */
[----:B------:R3:W5:Y:S01]  /*3d30*/  MUFU.TANH R11, R3 ;  /* 0x00000003000b7308 */ /* 0x0007620000002400 */
[----:B-1----:R-:W-:Y:S02]  /*3d40*/  FSEL R87, R10, -INF , P5 ;  /* 0xff8000000a577808 */ /* 0x002fe40002800000 */
[----:B------:R-:W-:Y:S02]  /*3d50*/  ISETP.GT.AND P6, PT, R2, 0x20, PT ;  /* 0x000000200200780c */ /* 0x000fe40003fc4270 */
[----:B------:R-:W-:Y:S02]  /*3d60*/  FSEL R23, R33, -INF , P0 ;  /* 0xff80000021177808 */ /* 0x000fe40000000000 */
[----:B------:R-:W-:Y:S01]  /*3d70*/  FMNMX.FTZ R101, R22, R101, !PT ;  /* 0x0000006516657209 */ /* 0x000fe20007810000 */
[----:B---3--:R-:W-:-:S04]  /*3d80*/  FMUL.FTZ R3, R4, c[0x0][0x320] ;  /* 0x0000c80004037a20 */ /* 0x008fc80000410000 */
[----:B------:R1:W3:Y:S01]  /*3d90*/  MUFU.TANH R10, R3 ;  /* 0x00000003000a7308 */ /* 0x0002e20000002400 */
[----:B------:R-:W-:Y:S02]  /*3da0*/  FSEL R85, R28, -INF , P6 ;  /* 0xff8000001c557808 */ /* 0x000fe40003000000 */
[----:B------:R-:W-:Y:S02]  /*3db0*/  FMNMX.FTZ R101, R23, R101, !PT ;  /* 0x0000006517657209 */ /* 0x000fe40007810000 */
[C---:B------:R-:W-:Y:S02]  /*3dc0*/  ISETP.GT.AND P1, PT, R2.reuse, 0x28, PT ;  /* 0x000000280200780c */ /* 0x040fe40003f24270 */
[----:B------:R-:W-:Y:S01]  /*3dd0*/  ISETP.GT.AND P6, PT, R2, 0x30, PT ;  /* 0x000000300200780c */ /* 0x000fe20003fc4270 */
[----:B-1----:R-:W-:-:S04]  /*3de0*/  FMUL.FTZ R3, R5, c[0x0][0x320] ;  /* 0x0000c80005037a20 */ /* 0x002fc80000410000 */
[----:B------:R-:W1:Y:S01]  /*3df0*/  MUFU.TANH R4, R3 ;  /* 0x0000000300047308 */ /* 0x000e620000002400 */
[C---:B------:R-:W-:Y:S02]  /*3e00*/  ISETP.GT.AND P5, PT, R2.reuse, 0x31, PT ;  /* 0x000000310200780c */ /* 0x040fe40003fa4270 */
[----:B------:R-:W-:Y:S02]  /*3e10*/  FMNMX.FTZ R101, R85, R101, !PT ;  /* 0x0000006555657209 */ /* 0x000fe40007810000 */
[----:B------:R-:W-:Y:S02]  /*3e20*/  ISETP.GT.AND P0, PT, R2, 0x29, PT ;  /* 0x000000290200780c */ /* 0x000fe40003f04270 */
[----:B----4-:R-:W-:Y:S02]  /*3e30*/  FSEL R86, R8, -INF , P1 ;  /* 0xff80000008567808 */ /* 0x010fe40000800000 */
[----:B------:R-:W-:Y:S02]  /*3e40*/  ISETP.GT.AND P1, PT, R2, 0x38, PT ;  /* 0x000000380200780c */ /* 0x000fe40003f24270 */
[----:B------:R-:W-:-:S02]  /*3e50*/  FSEL R180, R12, -INF , P6 ;  /* 0xff8000000cb47808 */ /* 0x000fc40003000000 */
[----:B-----5:R-:W-:Y:S02]  /*3e60*/  FSEL R175, R11, -INF , P5 ;  /* 0xff8000000baf7808 */ /* 0x020fe40002800000 */
[C---:B------:R-:W-:Y:S02]  /*3e70*/  ISETP.GT.AND P6, PT, R0.reuse, RZ, PT ;  /* 0x000000ff0000720c */ /* 0x040fe40003fc4270 */
[----:B------:R-:W-:Y:S02]  /*3e80*/  ISETP.GT.AND P5, PT, R0, 0x1, PT ;  /* 0x000000010000780c */ /* 0x000fe40003fa4270 */
[----:B------:R-:W-:Y:S02]  /*3e90*/  FMNMX.FTZ R101, R87, R101, !PT ;  /* 0x0000006557657209 */ /* 0x000fe40007810000 */
[----:B------:R-:W-:Y:S02]  /*3ea0*/  FSEL R84, R9, -INF , P0 ;  /* 0xff80000009547808 */ /* 0x000fe40000000000 */
[----:B------:R-:W-:Y:S01]  /*3eb0*/  ISETP.GT.AND P0, PT, R2, 0x39, PT ;  /* 0x000000390200780c */ /* 0x000fe20003f04270 */
[----:B------:R-:W-:Y:S01]  /*3ec0*/  FMUL.FTZ R2, R38, c[0x0][0x320] ;  /* 0x0000c80026027a20 */ /* 0x000fe20000410000 */
[----:B---3--:R-:W-:-:S02]  /*3ed0*/  FSEL R172, R10, -INF , P1 ;  /* 0xff8000000aac7808 */ /* 0x008fc40000800000 */
[----:B------:R-:W-:Y:S02]  /*3ee0*/  ISETP.GT.AND P1, PT, R0, 0x8, PT ;  /* 0x000000080000780c */ /* 0x000fe40003f24270 */
[----:B------:R-:W-:Y:S02]  /*3ef0*/  FSEL R5, R79, -INF , P6 ;  /* 0xff8000004f057808 */ /* 0x000fe40003000000 */
[----:B------:R-:W-:Y:S02]  /*3f00*/  FSEL R12, R78, -INF , P5 ;  /* 0xff8000004e0c7808 */ /* 0x000fe40002800000 */
[----:B------:R-:W-:Y:S01]  /*3f10*/  FMNMX.FTZ R101, R86, R101, !PT ;  /* 0x0000006556657209 */ /* 0x000fe20007810000 */
[----:B------:R3:W4:Y:S01]  /*3f20*/  MUFU.TANH R28, R2 ;  /* 0x00000002001c7308 */ /* 0x0007220000002400 */
[----:B-1----:R-:W-:Y:S02]  /*3f30*/  FSEL R174, R4, -INF , P0 ;  /* 0xff80000004ae7808 */ /* 0x002fe40000000000 */
[----:B------:R-:W-:-:S02]  /*3f40*/  ISETP.GT.AND P0, PT, R0, 0x9, PT ;  /* 0x000000090000780c */ /* 0x000fc40003f04270 */
[----:B------:R-:W-:Y:S02]  /*3f50*/  FSEL R11, R52, -INF , P1 ;  /* 0xff800000340b7808 */ /* 0x000fe40000800000 */
[----:B------:R-:W-:Y:S01]  /*3f60*/  FMNMX.FTZ R101, R84, R101, !PT ;  /* 0x0000006554657209 */ /* 0x000fe20007810000 */
[----:B------:R-:W-:Y:S01]  /*3f70*/  FMUL.FTZ R9, R27, c[0x0][0x320] ;  /* 0x0000c8001b097a20 */ /* 0x000fe20000410000 */
[----:B------:R-:W-:Y:S02]  /*3f80*/  ISETP.GT.AND P6, PT, R0, 0x10, PT ;  /* 0x000000100000780c */ /* 0x000fe40003fc4270 */
[----:B---3--:R-:W-:Y:S01]  /*3f90*/  FMNMX.FTZ R2, R5, R12, !PT ;  /* 0x0000000c05027209 */ /* 0x008fe20007810000 */
[----:B------:R-:W-:Y:S01]  /*3fa0*/  FMUL.FTZ R8, R26, c[0x0][0x320] ;  /* 0x0000c8001a087a20 */ /* 0x000fe20000410000 */
[----:B------:R-:W-:Y:S01]  /*3fb0*/  FSEL R10, R48, -INF , P0 ;  /* 0xff800000300a7808 */ /* 0x000fe20000000000 */
[----:B------:R-:W-:Y:S01]  /*3fc0*/  FMUL.FTZ R3, R39, c[0x0][0x320] ;  /* 0x0000c80027037a20 */ /* 0x000fe20000410000 */
[----:B------:R-:W-:-:S02]  /*3fd0*/  FMNMX.FTZ R2, R11, R2, !PT ;  /* 0x000000020b027209 */ /* 0x000fc40007810000 */
[----:B------:R-:W-:Y:S01]  /*3fe0*/  ISETP.GT.AND P5, PT, R0, 0x11, PT ;  /* 0x000000110000780c */ /* 0x000fe20003fa4270 */
[----:B------:R-:W-:Y:S01]  /*3ff0*/  MUFU.TANH R24, R18 ;  /* 0x0000001200187308 */ /* 0x000fe20000002400 */
[----:B------:R-:W-:Y:S01]  /*4000*/  FMNMX.FTZ R101, R180, R101, !PT ;  /* 0x00000065b4657209 */ /* 0x000fe20007810000 */
[----:B------:R-:W-:Y:S01]  /*4010*/  FMUL.FTZ R4, R7, c[0x0][0x320] ;  /* 0x0000c80007047a20 */ /* 0x000fe20000410000 */
[----:B------:R-:W-:Y:S01]  /*4020*/  FMNMX.FTZ R2, R10, R2, !PT ;  /* 0x000000020a027209 */ /* 0x000fe20007810000 */
[----:B------:R-:W-:Y:S01]  /*4030*/  LDSM.16.MT88.4 R36, [R171] ;  /* 0x00000000ab24783b */ /* 0x000fe20000004200 */
[----:B------:R-:W-:-:S03]  /*4040*/  FMNMX.FTZ R101, R175, R101, !PT ;  /* 0x00000065af657209 */ /* 0x000fc60007810000 */
[----:B------:R1:W-:Y:S01]  /*4050*/  MUFU.TANH R25, R9 ;  /* 0x0000000900197308 */ /* 0x0003e20000002400 */
[----:B------:R-:W-:Y:S01]  /*4060*/  ISETP.GT.AND P1, PT, R0, 0x18, PT ;  /* 0x000000180000780c */ /* 0x000fe20003f24270 */
[----:B------:R-:W-:Y:S01]  /*4070*/  LDSM.16.MT88.4 R48, [R170+0x2800] ;  /* 0x00280000aa30783b */ /* 0x000fe20000004200 */
[----:B------:R-:W-:-:S03]  /*4080*/  FMNMX.FTZ R101, R172, R101, !PT ;  /* 0x00000065ac657209 */ /* 0x000fc60007810000 */
[----:B------:R-:W-:Y:S02]  /*4090*/  LDSM.16.MT88.4 R52, [R239+0x2000] ;  /* 0x00200000ef34783b */ /* 0x000fe40000004200 */
[----:B------:R3:W-:Y:S01]  /*40a0*/  MUFU.TANH R26, R8 ;  /* 0x00000008001a7308 */ /* 0x0007e20000002400 */
[----:B-1----:R-:W-:-:S07]  /*40b0*/  FSEL R9, R43, -INF , P6 ;  /* 0xff8000002b097808 */ /* 0x002fce0003000000 */
[----:B------:R1:W5:Y:S01]  /*40c0*/  MUFU.TANH R27, R3 ;  /* 0x00000003001b7308 */ /* 0x0003620000002400 */
[----:B------:R-:W-:Y:S02]  /*40d0*/  FMNMX.FTZ R2, R9, R2, !PT ;  /* 0x0000000209027209 */ /* 0x000fe40007810000 */
[----:B---3--:R-:W-:Y:S02]  /*40e0*/  FSEL R8, R42, -INF , P5 ;  /* 0xff8000002a087808 */ /* 0x008fe40002800000 */
[----:B------:R-:W-:-:S03]  /*40f0*/  ISETP.GT.AND P0, PT, R0, 0x19, PT ;  /* 0x000000190000780c */ /* 0x000fc60003f04270 */
[----:B------:R-:W3:Y:S01]  /*4100*/  MUFU.TANH R19, R19 ;  /* 0x0000001300137308 */ /* 0x000ee20000002400 */
[----:B------:R-:W-:Y:S01]  /*4110*/  FSEL R17, R34, -INF , P1 ;  /* 0xff80000022117808 */ /* 0x000fe20000800000 */
[----:B------:R-:W-:Y:S01]  /*4120*/  LDSM.16.MT88.4 R40, [R237+0x800] ;  /* 0x00080000ed28783b */ /* 0x000fe20000004200 */
[----:B------:R-:W-:Y:S02]  /*4130*/  FMNMX.FTZ R2, R8, R2, !PT ;  /* 0x0000000208027209 */ /* 0x000fe40007810000 */
[----:B------:R-:W-:Y:S01]  /*4140*/  FMNMX.FTZ R101, R174, R101, !PT ;  /* 0x00000065ae657209 */ /* 0x000fe20007810000 */
[----:B------:R-:W-:Y:S01]  /*4150*/  LDSM.16.MT88.4 R32, [R237] ;  /* 0x00000000ed20783b */ /* 0x000fe20000004200 */
[----:B------:R-:W-:Y:S02]  /*4160*/  ISETP.GT.AND P5, PT, R0, 0x20, PT ;  /* 0x000000200000780c */ /* 0x000fe40003fa4270 */
[----:B------:R-:W-:Y:S01]  /*4170*/  FSEL R18, R29, -INF , P0 ;  /* 0xff8000001d127808 */ /* 0x000fe20000000000 */
[----:B-1----:R-:W1:Y:S01]  /*4180*/  SHFL.BFLY PT, R3, R101, 0x2, 0x1f ;  /* 0x0c401f0065037f89 */ /* 0x002e6200000e0000 */
[----:B------:R-:W-:-:S02]  /*4190*/  FMNMX.FTZ R2, R17, R2, !PT ;  /* 0x0000000211027209 */ /* 0x000fc40007810000 */
[----:B------:R-:W-:Y:S02]  /*41a0*/  ISETP.GT.AND P1, PT, R0, 0x21, PT ;  /* 0x000000210000780c */ /* 0x000fe40003f24270 */
[----:B----4-:R-:W-:Y:S02]  /*41b0*/  FSEL R82, R28, -INF , P5 ;  /* 0xff8000001c527808 */ /* 0x010fe40002800000 */
[----:B------:R-:W-:Y:S01]  /*41c0*/  FMNMX.FTZ R2, R18, R2, !PT ;  /* 0x0000000212027209 */ /* 0x000fe20007810000 */
[----:B------:R-:W4:Y:S01]  /*41d0*/  MUFU.TANH R6, R6 ;  /* 0x0000000600067308 */ /* 0x000f220000002400 */
[----:B------:R-:W-:Y:S01]  /*41e0*/  ISETP.GT.AND P0, PT, R0, 0x28, PT ;  /* 0x000000280000780c */ /* 0x000fe20003f04270 */
[----:B------:R-:W-:Y:S01]  /*41f0*/  LDSM.16.MT88.4 R28, [R171+0x800] ;  /* 0x00080000ab1c783b */ /* 0x000fe20000004200 */
[----:B-----5:R-:W-:Y:S02]  /*4200*/  FSEL R81, R27, -INF , P1 ;  /* 0xff8000001b517808 */ /* 0x020fe40000800000 */
[----:B------:R-:W-:-:S02]  /*4210*/  FMNMX.FTZ R2, R82, R2, !PT ;  /* 0x0000000252027209 */ /* 0x000fc40007810000 */
[----:B------:R-:W-:Y:S02]  /*4220*/  ISETP.GT.AND P1, PT, R0, 0x29, PT ;  /* 0x000000290000780c */ /* 0x000fe40003f24270 */
[----:B------:R-:W-:Y:S02]  /*4230*/  FSEL R80, R26, -INF , P0 ;  /* 0xff8000001a507808 */ /* 0x000fe40000000000 */
[----:B------:R-:W-:Y:S01]  /*4240*/  FMNMX.FTZ R2, R81, R2, !PT ;  /* 0x0000000251027209 */ /* 0x000fe20007810000 */
[----:B------:R-:W5:Y:S01]  /*4250*/  MUFU.TANH R4, R4 ;  /* 0x0000000400047308 */ /* 0x000f620000002400 */
[----:B------:R-:W-:Y:S02]  /*4260*/  ISETP.GT.AND P0, PT, R0, 0x30, PT ;  /* 0x000000300000780c */ /* 0x000fe40003f04270 */
[----:B------:R-:W-:Y:S02]  /*4270*/  FSEL R83, R25, -INF , P1 ;  /* 0xff80000019537808 */ /* 0x000fe40000800000 */
[----:B------:R-:W-:-:S02]  /*4280*/  FMNMX.FTZ R2, R80, R2, !PT ;  /* 0x0000000250027209 */ /* 0x000fc40007810000 */
[----:B------:R-:W-:Y:S02]  /*4290*/  ISETP.GT.AND P1, PT, R0, 0x31, PT ;  /* 0x000000310000780c */ /* 0x000fe40003f24270 */
[----:B------:R-:W-:Y:S02]  /*42a0*/  FSEL R161, R24, -INF , P0 ;  /* 0xff80000018a17808 */ /* 0x000fe40000000000 */
[----:B------:R-:W-:Y:S01]  /*42b0*/  FMNMX.FTZ R2, R83, R2, !PT ;  /* 0x0000000253027209 */ /* 0x000fe20007810000 */
[----:B------:R-:W-:Y:S01]  /*42c0*/  LDSM.16.MT88.4 R24, [R170+0x800] ;  /* 0x00080000aa18783b */ /* 0x000fe20000004200 */
[----:B------:R-:W-:Y:S02]  /*42d0*/  ISETP.GT.AND P0, PT, R0, 0x38, PT ;  /* 0x000000380000780c */ /* 0x000fe40003f04270 */
[----:B---3--:R-:W-:Y:S02]  /*42e0*/  FSEL R160, R19, -INF , P1 ;  /* 0xff80000013a07808 */ /* 0x008fe40000800000 */
[----:B------:R-:W-:-:S02]  /*42f0*/  FMNMX.FTZ R2, R161, R2, !PT ;  /* 0x00000002a1027209 */ /* 0x000fc40007810000 */
[----:B-1----:R-:W-:Y:S02]  /*4300*/  FMNMX.FTZ R101, R101, R3, !PT ;  /* 0x0000000365657209 */ /* 0x002fe40007810000 */
[----:B------:R-:W-:Y:S02]  /*4310*/  ISETP.GT.AND P1, PT, R0, 0x39, PT ;  /* 0x000000390000780c */ /* 0x000fe40003f24270 */
[----:B----4-:R-:W-:Y:S02]  /*4320*/  FSEL R95, R6, -INF , P0 ;  /* 0xff800000065f7808 */ /* 0x010fe40000000000 */
[----:B------:R-:W-:Y:S01]  /*4330*/  FMNMX.FTZ R100, R160, R2, !PT ;  /* 0x00000002a0647209 */ /* 0x000fe20007810000 */
[----:B------:R-:W1:Y:S01]  /*4340*/  SHFL.BFLY PT, R0, R101, 0x1, 0x1f ;  /* 0x0c201f0065007f89 */ /* 0x000e6200000e0000 */
[----:B-----5:R-:W-:Y:S02]  /*4350*/  FSEL R94, R4, -INF , P1 ;  /* 0xff800000045e7808 */ /* 0x020fe40000800000 */
[----:B------:R-:W-:-:S04]  /*4360*/  FMNMX.FTZ R100, R95, R100, !PT ;  /* 0x000000645f647209 */ /* 0x000fc80007810000 */
[----:B------:R-:W-:-:S05]  /*4370*/  FMNMX.FTZ R100, R94, R100, !PT ;  /* 0x000000645e647209 */ /* 0x000fca0007810000 */
[----:B------:R-:W3:Y:S01]  /*4380*/  SHFL.BFLY PT, R3, R100, 0x2, 0x1f ;  /* 0x0c401f0064037f89 */ /* 0x000ee200000e0000 */
[----:B-1----:R-:W-:-:S04]  /*4390*/  FMNMX.FTZ R101, R101, R0, !PT ;  /* 0x0000000065657209 */ /* 0x002fc80007810000 */
[C---:B------:R-:W-:Y:S01]  /*43a0*/  FSETP.NEU.FTZ.AND P0, PT, R101.reuse, -INF , PT ;  /* 0xff8000006500780b */ /* 0x040fe20003f1d000 */
[----:B------:R-:W-:-:S05]  /*43b0*/  FMUL.FTZ R2, R101, c[0x0][0x2d0] ;  /* 0x0000b40065027a20 */ /* 0x000fca0000410000 */
[----:B------:R-:W-:Y:S02]  /*43c0*/  FSEL R2, R2, RZ, P0 ;  /* 0x000000ff02027208 */ /* 0x000fe40000000000 */
[----:B---3--:R-:W-:-:S03]  /*43d0*/  FMNMX.FTZ R100, R100, R3, !PT ;  /* 0x0000000364647209 */ /* 0x008fc60007810000 */
[--C-:B------:R-:W-:Y:S02]  /*43e0*/  FFMA.FTZ R0, R13, c[0x0][0x2d0], -R2.reuse ;  /* 0x0000b4000d007a23 */ /* 0x100fe40000010802 */
[----:B------:R-:W1:Y:S02]  /*43f0*/  SHFL.BFLY PT, R3, R100, 0x1, 0x1f ;  /* 0x0c201f0064037f89 */ /* 0x000e6400000e0000 */
[----:B------:R3:W-:Y:S02]  /*4400*/  MUFU.EX2 R224, R0 ;  /* 0x0000000000e07308 */ /* 0x0007e40000000800 */
[----:B---3--:R-:W-:-:S06]  /*4410*/  FFMA.FTZ R0, R15, c[0x0][0x2d0], -R2 ;  /* 0x0000b4000f007a23 */ /* 0x008fcc0000010802 */
[----:B------:R3:W-:Y:S02]  /*4420*/  MUFU.EX2 R209, R0 ;  /* 0x0000000000d17308 */ /* 0x0007e40000000800 */
[----:B---3--:R-:W-:-:S06]  /*4430*/  FFMA.FTZ R0, R14, c[0x0][0x2d0], -R2 ;  /* 0x0000b4000e007a23 */ /* 0x008fcc0000010802 */
[----:B------:R3:W-:Y:S01]  /*4440*/  MUFU.EX2 R225, R0 ;  /* 0x0000000000e17308 */ /* 0x0007e20000000800 */
[----:B-1----:R-:W-:Y:S01]  /*4450*/  FMNMX.FTZ R100, R100, R3, !PT ;  /* 0x0000000364647209 */ /* 0x002fe20007810000 */
[----:B---3--:R-:W-:-:S06]  /*4460*/  FFMA.FTZ R0, R20, c[0x0][0x2d0], -R2 ;  /* 0x0000b40014007a23 */ /* 0x008fcc0000010802 */
[----:B------:R1:W3:Y:S01]  /*4470*/  MUFU.EX2 R227, R0 ;  /* 0x0000000000e37308 */ /* 0x0002e20000000800 */
[--C-:B------:R-:W-:Y:S01]  /*4480*/  FFMA.FTZ R3, R22, c[0x0][0x2d0], -R2.reuse ;  /* 0x0000b40016037a23 */ /* 0x100fe20000010802 */
[----:B------:R-:W-:Y:S01]  /*4490*/  FSETP.NEU.FTZ.AND P0, PT, R100, -INF , PT ;  /* 0xff8000006400780b */ /* 0x000fe20003f1d000 */
[----:B-1----:R-:W-:-:S05]  /*44a0*/  FFMA.FTZ R0, R16, c[0x0][0x2d0], -R2 ;  /* 0x0000b40010007a23 */ /* 0x002fca0000010802 */
[----:B------:R1:W-:Y:S02]  /*44b0*/  MUFU.EX2 R226, R0 ;  /* 0x0000000000e27308 */ /* 0x0003e40000000800 */
[----:B-1----:R-:W-:-:S06]  /*44c0*/  FFMA.FTZ R0, R21, c[0x0][0x2d0], -R2 ;  /* 0x0000b40015007a23 */ /* 0x002fcc0000010802 */
[----:B------:R1:W-:Y:S08]  /*44d0*/  MUFU.EX2 R229, R0 ;  /* 0x0000000000e57308 */ /* 0x0003f00000000800 */
[----:B------:R4:W-:Y:S01]  /*44e0*/  MUFU.EX2 R228, R3 ;  /* 0x0000000300e47308 */ /* 0x0009e20000000800 */
[----:B-1----:R-:W-:-:S05]  /*44f0*/  FMUL.FTZ R0, R100, c[0x0][0x2d0] ;  /* 0x0000b40064007a20 */ /* 0x002fca0000410000 */
[----:B------:R-:W-:Y:S01]  /*4500*/  FSEL R0, R0, RZ, P0 ;  /* 0x000000ff00007208 */ /* 0x000fe20000000000 */
[----:B----4-:R-:W-:-:S04]  /*4510*/  FFMA.FTZ R3, R23, c[0x0][0x2d0], -R2 ;  /* 0x0000b40017037a23 */ /* 0x010fc80000010802 */
[----:B------:R1:W-:Y:S02]  /*4520*/  MUFU.EX2 R230, R3 ;  /* 0x0000000300e67308 */ /* 0x0003e40000000800 */
[--C-:B-1----:R-:W-:Y:S02]  /*4530*/  FFMA.FTZ R3, R5, c[0x0][0x2d0], -R0.reuse ;  /* 0x0000b40005037a23 */ /* 0x102fe40000010800 */
[----:B------:R-:W1:Y:S04]  /*4540*/  LDSM.16.MT88.4 R4, [R170] ;  /* 0x00000000aa04783b */ /* 0x000e680000004200 */
[----:B------:R4:W-:Y:S02]  /*4550*/  MUFU.EX2 R183, R3 ;  /* 0x0000000300b77308 */ /* 0x0009e40000000800 */
[----:B----4-:R-:W-:-:S06]  /*4560*/  FFMA.FTZ R3, R12, c[0x0][0x2d0], -R0 ;  /* 0x0000b4000c037a23 */ /* 0x010fcc0000010800 */
[----:B------:R4:W5:Y:S02]  /*4570*/  MUFU.EX2 R182, R3 ;  /* 0x0000000300b67308 */ /* 0x0009640000000800 */
[----:B----4-:R-:W-:-:S06]  /*4580*/  FFMA.FTZ R3, R11, c[0x0][0x2d0], -R0 ;  /* 0x0000b4000b037a23 */ /* 0x010fcc0000010800 */
[----:B------:R4:W-:Y:S02]  /*4590*/  MUFU.EX2 R192, R3 ;  /* 0x0000000300c07308 */ /* 0x0009e40000000800 */
[----:B----4-:R-:W-:-:S06]  /*45a0*/  FFMA.FTZ R3, R10, c[0x0][0x2d0], -R0 ;  /* 0x0000b4000a037a23 */ /* 0x010fcc0000010800 */
[----:B------:R4:W1:Y:S01]  /*45b0*/  MUFU.EX2 R195, R3 ;  /* 0x0000000300c37308 */ /* 0x0008620000000800 */
[----:B---3--:R-:W-:Y:S01]  /*45c0*/  F2FP.PACK_AB R10, R227, R225 ;  /* 0x000000e1e30a723e */ /* 0x008fe200000000ff */
[----:B----4-:R-:W-:-:S06]  /*45d0*/  FFMA.FTZ R3, R9, c[0x0][0x2d0], -R0 ;  /* 0x0000b40009037a23 */ /* 0x010fcc0000010800 */
[----:B------:R3:W-:Y:S01]  /*45e0*/  MUFU.EX2 R194, R3 ;  /* 0x0000000300c27308 */ /* 0x0007e20000000800 */
[----:B-----5:R-:W-:Y:S02]  /*45f0*/  F2FP.PACK_AB R9, R182, R183 ;  /* 0x000000b7b609723e */ /* 0x020fe400000000ff */
[----:B-1----:R-:W-:Y:S01]  /*4600*/  F2FP.PACK_AB R11, R195, R192 ;  /* 0x000000c0c30b723e */ /* 0x002fe200000000ff */
[----:B---3--:R-:W-:Y:S01]  /*4610*/  FFMA.FTZ R3, R8, c[0x0][0x2d0], -R0 ;  /* 0x0000b40008037a23 */ /* 0x008fe20000010800 */
[----:B------:R-:W-:-:S03]  /*4620*/  F2FP.PACK_AB R8, R209, R224 ;  /* 0x000000e0d108723e */ /* 0x000fc600000000ff */
[----:B------:R1:W3:Y:S04]  /*4630*/  MUFU.EX2 R203, R3 ;  /* 0x0000000300cb7308 */ /* 0x0002e80000000800 */
[----:B------:R-:W-:Y:S01]  /*4640*/  HMMA.16816.F32 R20, R8, R4, RZ ;  /* 0x000000040814723c */ /* 0x000fe200000018ff */
[----:B-1----:R-:W-:-:S04]  /*4650*/  FFMA.FTZ R3, R17, c[0x0][0x2d0], -R0 ;  /* 0x0000b40011037a23 */ /* 0x002fc80000010800 */
[----:B------:R1:W-:Y:S02]  /*4660*/  MUFU.EX2 R200, R3 ;  /* 0x0000000300c87308 */ /* 0x0003e40000000800 */
[----:B-1----:R-:W-:Y:S02]  /*4670*/  FFMA.FTZ R3, R18, c[0x0][0x2d0], -R0 ;  /* 0x0000b40012037a23 */ /* 0x002fe40000010800 */
[----:B------:R-:W-:Y:S04]  /*4680*/  HMMA.16816.F32 R16, R8, R6, RZ ;  /* 0x000000060810723c */ /* 0x000fe800000018ff */
[----:B------:R-:W1:Y:S01]  /*4690*/  MUFU.EX2 R204, R3 ;  /* 0x0000000300cc7308 */ /* 0x000e620000000800 */
[----:B------:R-:W-:Y:S02]  /*46a0*/  F2FP.PACK_AB R4, R229, R226 ;  /* 0x000000e2e504723e */ /* 0x000fe400000000ff */
[----:B---3--:R-:W-:-:S02]  /*46b0*/  F2FP.PACK_AB R5, R203, R194 ;  /* 0x000000c2cb05723e */ /* 0x008fc400000000ff */
[----:B------:R-:W-:Y:S01]  /*46c0*/  F2FP.PACK_AB R6, R230, R228 ;  /* 0x000000e4e606723e */ /* 0x000fe200000000ff */
[----:B------:R-:W-:Y:S01]  /*46d0*/  HMMA.16816.F32 R12, R8, R32, RZ ;  /* 0x00000020080c723c */ /* 0x000fe200000018ff */
[----:B-1----:R-:W-:-:S07]  /*46e0*/  F2FP.PACK_AB R7, R204, R200 ;  /* 0x000000c8cc07723e */ /* 0x002fce00000000ff */
[C---:B------:R-:W-:Y:S08]  /*46f0*/  HMMA.16816.F32 R104, R4.reuse, R24, R20 ;  /* 0x000000180468723c */ /* 0x040ff00000001814 */
[----:B------:R-:W-:Y:S01]  /*4700*/  HMMA.16816.F32 R148, R4, R26, R16 ;  /* 0x0000001a0494723c */ /* 0x000fe20000001810 */
[----:B--2---:R-:W1:Y:S04]  /*4710*/  LDSM.16.MT88.4 R24, [R64] ;  /* 0x000000004018783b */ /* 0x004e680000004200 */
[----:B------:R-:W-:Y:S03]  /*4720*/  LDSM.16.MT88.4 R64, [R64+0x4000] ;  /* 0x004000004040783b */ /* 0x000fe60000004200 */
[----:B------:R-:W-:Y:S01]  /*4730*/  HMMA.16816.F32 R20, R8, R34, RZ ;  /* 0x000000220814723c */ /* 0x000fe200000018ff */
[----:B------:R-:W-:Y:S07]  /*4740*/  LDSM.16.MT88.4 R32, [R170+0x2000] ;  /* 0x00200000aa20783b */ /* 0x000fee0000004200 */
[----:B------:R-:W-:Y:S08]  /*4750*/  HMMA.16816.F32 R112, R4, R40, R12 ;  /* 0x000000280470723c */ /* 0x000ff0000000180c */
[C---:B------:R-:W-:Y:S08]  /*4760*/  HMMA.16816.F32 R16, R8.reuse, R36, RZ ;  /* 0x000000240810723c */ /* 0x040ff000000018ff */
[----:B------:R-:W-:Y:S01]  /*4770*/  HMMA.16816.F32 R12, R8, R38, RZ ;  /* 0x00000026080c723c */ /* 0x000fe200000018ff */
[----:B------:R-:W-:Y:S07]  /*4780*/  LDSM.16.MT88.4 R36, [R171+0x2000] ;  /* 0x00200000ab24783b */ /* 0x000fee0000004200 */
[C---:B------:R-:W-:Y:S01]  /*4790*/  HMMA.16816.F32 R144, R4.reuse, R42, R20 ;  /* 0x0000002a0490723c */ /* 0x040fe20000001814 */
[----:B------:R-:W2:Y:S07]  /*47a0*/  LDSM.16.MT88.4 R40, [R239+0x800] ;  /* 0x00080000ef28783b */ /* 0x000eae0000004200 */
[C---:B------:R-:W-:Y:S08]  /*47b0*/  HMMA.16816.F32 R120, R4.reuse, R28, R16 ;  /* 0x0000001c0478723c */ /* 0x040ff00000001810 */
[----:B------:R-:W-:Y:S01]  /*47c0*/  HMMA.16816.F32 R128, R4, R30, R12 ;  /* 0x0000001e0480723c */ /* 0x000fe2000000180c */
[----:B------:R-:W3:Y:S07]  /*47d0*/  LDSM.16.MT88.4 R28, [R237+0x2800] ;  /* 0x00280000ed1c783b */ /* 0x000eee0000004200 */
[C---:B-1----:R-:W-:Y:S08]  /*47e0*/  HMMA.16816.F32 R16, R8.reuse, R24, RZ ;  /* 0x000000180810723c */ /* 0x042ff000000018ff */
[----:B------:R-:W-:Y:S11]  /*47f0*/  HMMA.16816.F32 R12, R8, R26, RZ ;  /* 0x0000001a080c723c */ /* 0x000ff600000018ff */
[----:B------:R-:W-:Y:S05]  /*4800*/  @!UPT UIADD3 URZ, URZ, URZ, URZ ;  /* 0x0000003f3f3ff290 */ /* 0x000fea000fffe03f */
[C---:B--2---:R-:W-:Y:S08]  /*4810*/  HMMA.16816.F32 R132, R4.reuse, R40, R16 ;  /* 0x000000280484723c */ /* 0x044ff00000001810 */
[----:B------:R-:W-:Y:S01]  /*4820*/  HMMA.16816.F32 R124, R4, R42, R12 ;  /* 0x0000002a047c723c */ /* 0x000fe2000000180c */
[----:B------:R-:W1:Y:S07]  /*4830*/  LDSM.16.MT88.4 R40, [R237+0x4000] ;  /* 0x00400000ed28783b */ /* 0x000e6e0000004200 */
[C---:B------:R-:W-:Y:S08]  /*4840*/  HMMA.16816.F32 R16, R8.reuse, R44, RZ ;  /* 0x0000002c0810723c */ /* 0x040ff000000018ff */
[C---:B------:R-:W-:Y:S01]  /*4850*/  HMMA.16816.F32 R12, R8.reuse, R46, RZ ;  /* 0x0000002e080c723c */ /* 0x040fe200000018ff */
[----:B------:R-:W2:Y:S07]  /*4860*/  LDSM.16.MT88.4 R44, [R171+0x4000] ;  /* 0x00400000ab2c783b */ /* 0x000eae0000004200 */
[----:B------:R-:W-:Y:S08]  /*4870*/  HMMA.16816.F32 R24, R8, R32, RZ ;  /* 0x000000200818723c */ /* 0x000ff000000018ff */
[C---:B---3--:R-:W-:Y:S08]  /*4880*/  HMMA.16816.F32 R88, R4.reuse, R28, R16 ;  /* 0x0000001c0458723c */ /* 0x048ff00000001810 */
[----:B------:R-:W-:Y:S08]  /*4890*/  HMMA.16816.F32 R140, R4, R30, R12 ;  /* 0x0000001e048c723c */ /* 0x000ff0000000180c */
[C---:B------:R-:W-:Y:S08]  /*48a0*/  HMMA.16816.F32 R20, R8.reuse, R34, RZ ;  /* 0x000000220814723c */ /* 0x040ff000000018ff */
[C---:B------:R-:W-:Y:S08]  /*48b0*/  HMMA.16816.F32 R28, R8.reuse, R38, RZ ;  /* 0x00000026081c723c */ /* 0x040ff000000018ff */
[C---:B------:R-:W-:Y:S08]  /*48c0*/  HMMA.16816.F32 R16, R8.reuse, R56, RZ ;  /* 0x000000380810723c */ /* 0x040ff000000018ff */
[----:B------:R-:W-:Y:S08]  /*48d0*/  HMMA.16816.F32 R12, R8, R58, RZ ;  /* 0x0000003a080c723c */ /* 0x000ff000000018ff */
[C---:B------:R-:W-:Y:S08]  /*48e0*/  HMMA.16816.F32 R116, R4.reuse, R48, R24 ;  /* 0x000000300474723c */ /* 0x040ff00000001818 */
[C---:B------:R-:W-:Y:S08]  /*48f0*/  HMMA.16816.F32 R108, R4.reuse, R50, R20 ;  /* 0x00000032046c723c */ /* 0x040ff00000001814 */
[----:B------:R-:W-:Y:S08]  /*4900*/  HMMA.16816.F32 R76, R4, R74, R28 ;  /* 0x0000004a044c723c */ /* 0x000ff0000000181c */
[C---:B------:R-:W-:Y:S08]  /*4910*/  HMMA.16816.F32 R24, R8.reuse, R52, RZ ;  /* 0x000000340818723c */ /* 0x040ff000000018ff */
[----:B------:R-:W-:Y:S08]  /*4920*/  HMMA.16816.F32 R20, R8, R54, RZ ;  /* 0x000000360814723c */ /* 0x000ff000000018ff */
[----:B------:R-:W-:Y:S01]  /*4930*/  HMMA.16816.F32 R28, R4, R60, R16 ;  /* 0x0000003c041c723c */ /* 0x000fe20000001810 */
[----:B------:R-:W-:Y:S07]  /*4940*/  LDSM.16.MT88.4 R16, [R237+0x4800] ;  /* 0x00480000ed10783b */ /* 0x000fee0000004200 */
[C---:B------:R-:W-:Y:S08]  /*4950*/  HMMA.16816.F32 R32, R8.reuse, R36, RZ ;  /* 0x000000240820723c */ /* 0x040ff000000018ff */
[C---:B-1----:R-:W-:Y:S08]  /*4960*/  HMMA.16816.F32 R56, R8.reuse, R40, RZ ;  /* 0x000000280838723c */ /* 0x042ff000000018ff */
[C---:B------:R-:W-:Y:S08]  /*4970*/  HMMA.16816.F32 R52, R8.reuse, R42, RZ ;  /* 0x0000002a0834723c */ /* 0x040ff000000018ff */
[----:B--2---:R-:W-:Y:S08]  /*4980*/  HMMA.16816.F32 R48, R8, R44, RZ ;  /* 0x0000002c0830723c */ /* 0x004ff000000018ff */
[----:B------:R-:W-:Y:S01]  /*4990*/  HMMA.16816.F32 R60, R4, R62, R12 ;  /* 0x0000003e043c723c */ /* 0x000fe2000000180c */
[----:B------:R-:W1:Y:S07]  /*49a0*/  LDSM.16.MT88.4 R12, [R171+0x4800] ;  /* 0x00480000ab0c783b */ /* 0x000e6e0000004200 */
[C---:B------:R-:W-:Y:S08]  /*49b0*/  HMMA.16816.F32 R44, R8.reuse, R46, RZ ;  /* 0x0000002e082c723c */ /* 0x040ff000000018ff */
[C---:B------:R-:W-:Y:S08]  /*49c0*/  HMMA.16816.F32 R40, R8.reuse, R64, RZ ;  /* 0x000000400828723c */ /* 0x040ff000000018ff */
[----:B------:R-:W-:Y:S01]  /*49d0*/  HMMA.16816.F32 R36, R8, R66, RZ ;  /* 0x000000420824723c */ /* 0x000fe200000018ff */
[----:B------:R-:W2:Y:S01]  /*49e0*/  LDSM.16.MT88.4 R8, [R239+0x4800] ;  /* 0x00480000ef08783b */ /* 0x000ea20000004200 */
[----:B------:R-:W-:-:S04]  /*49f0*/  FFMA.FTZ R3, R85, c[0x0][0x2d0], -R2 ;  /* 0x0000b40055037a23 */ /* 0x000fc80000010802 */
[----:B------:R3:W-:Y:S02]  /*4a00*/  MUFU.EX2 R93, R3 ;  /* 0x00000003005d7308 */ /* 0x0007e40000000800 */
[----:B---3--:R-:W-:-:S06]  /*4a10*/  FFMA.FTZ R3, R87, c[0x0][0x2d0], -R2 ;  /* 0x0000b40057037a23 */ /* 0x008fcc0000010802 */
[----:B------:R3:W4:Y:S01]  /*4a20*/  MUFU.EX2 R137, R3 ;  /* 0x0000000300897308 */ /* 0x0007220000000800 */
[----:B-1----:R-:W-:Y:S01]  /*4a30*/  HMMA.16816.F32 R48, R4, R12, R48 ;  /* 0x0000000c0430723c */ /* 0x002fe20000001830 */
[----:B---3--:R-:W-:-:S06]  /*4a40*/  FFMA.FTZ R3, R86, c[0x0][0x2d0], -R2 ;  /* 0x0000b40056037a23 */ /* 0x008fcc0000010802 */
[----:B------:R1:W-:Y:S01]  /*4a50*/  MUFU.EX2 R138, R3 ;  /* 0x00000003008a7308 */ /* 0x0003e20000000800 */
[C---:B------:R-:W-:Y:S01]  /*4a60*/  HMMA.16816.F32 R44, R4.reuse, R14, R44 ;  /* 0x0000000e042c723c */ /* 0x040fe2000000182c */
[----:B------:R-:W3:Y:S07]  /*4a70*/  LDSM.16.MT88.4 R12, [R237+0x1000] ;  /* 0x00100000ed0c783b */ /* 0x000eee0000004200 */
[----:B------:R-:W-:Y:S01]  /*4a80*/  HMMA.16816.F32 R56, R4, R16, R56 ;  /* 0x000000100438723c */ /* 0x000fe20000001838 */
[----:B-1----:R-:W-:-:S07]  /*4a90*/  FFMA.FTZ R3, R84, c[0x0][0x2d0], -R2 ;  /* 0x0000b40054037a23 */ /* 0x002fce0000010802 */
[C---:B------:R-:W-:Y:S01]  /*4aa0*/  HMMA.16816.F32 R52, R4.reuse, R18, R52 ;  /* 0x000000120434723c */ /* 0x040fe20000001834 */
[----:B------:R-:W1:Y:S01]  /*4ab0*/  LDSM.16.MT88.4 R16, [R170+0x1000] ;  /* 0x00100000aa10783b */ /* 0x000e620000004200 */
[----:B------:R5:W-:Y:S06]  /*4ac0*/  MUFU.EX2 R139, R3 ;  /* 0x00000003008b7308 */ /* 0x000bec0000000800 */
[C---:B--2---:R-:W-:Y:S08]  /*4ad0*/  HMMA.16816.F32 R40, R4.reuse, R8, R40 ;  /* 0x000000080428723c */ /* 0x044ff00000001828 */
[----:B------:R-:W-:Y:S01]  /*4ae0*/  HMMA.16816.F32 R36, R4, R10, R36 ;  /* 0x0000000a0424723c */ /* 0x000fe20000001824 */
[----:B------:R-:W2:Y:S01]  /*4af0*/  LDSM.16.MT88.4 R8, [R171+0x1000] ;  /* 0x00100000ab08783b */ /* 0x000ea20000004200 */
[----:B-----5:R-:W-:-:S04]  /*4b00*/  FFMA.FTZ R3, R82, c[0x0][0x2d0], -R0 ;  /* 0x0000b40052037a23 */ /* 0x020fc80000010800 */
[----:B------:R5:W-:Y:S02]  /*4b10*/  MUFU.EX2 R92, R3 ;  /* 0x00000003005c7308 */ /* 0x000be40000000800 */
[----:B-----5:R-:W-:-:S06]  /*4b20*/  FFMA.FTZ R3, R81, c[0x0][0x2d0], -R0 ;  /* 0x0000b40051037a23 */ /* 0x020fcc0000010800 */
[----:B------:R5:W1:Y:S02]  /*4b30*/  MUFU.EX2 R103, R3 ;  /* 0x0000000300677308 */ /* 0x000a640000000800 */
[----:B-----5:R-:W-:-:S06]  /*4b40*/  FFMA.FTZ R3, R80, c[0x0][0x2d0], -R0 ;  /* 0x0000b40050037a23 */ /* 0x020fcc0000010800 */
[----:B------:R5:W-:Y:S02]  /*4b50*/  MUFU.EX2 R102, R3 ;  /* 0x0000000300667308 */ /* 0x000be40000000800 */
[----:B-----5:R-:W-:-:S06]  /*4b60*/  FFMA.FTZ R3, R83, c[0x0][0x2d0], -R0 ;  /* 0x0000b40053037a23 */ /* 0x020fcc0000010800 */
[----:B------:R-:W5:Y:S01]  /*4b70*/  MUFU.EX2 R136, R3 ;  /* 0x0000000300887308 */ /* 0x000f620000000800 */
[C---:B------:R-:W-:Y:S08]  /*4b80*/  HMMA.16816.F32 R64, R4.reuse, R68, R24 ;  /* 0x000000440440723c */ /* 0x040ff00000001818 */
[C---:B------:R-:W-:Y:S08]  /*4b90*/  HMMA.16816.F32 R96, R4.reuse, R72, R32 ;  /* 0x000000480460723c */ /* 0x040ff00000001820 */
[----:B------:R-:W-:Y:S07]  /*4ba0*/  HMMA.16816.F32 R68, R4, R70, R20 ;  /* 0x000000460444723c */ /* 0x000fee0000001814 */
[----:B----4-:R-:W-:-:S02]  /*4bb0*/  F2FP.PACK_AB R4, R137, R93 ;  /* 0x0000005d8904723e */ /* 0x010fc400000000ff */
[----:B-1----:R-:W-:Y:S02]  /*4bc0*/  F2FP.PACK_AB R5, R103, R92 ;  /* 0x0000005c6705723e */ /* 0x002fe400000000ff */
[----:B------:R-:W-:Y:S02]  /*4bd0*/  F2FP.PACK_AB R6, R139, R138 ;  /* 0x0000008a8b06723e */ /* 0x000fe400000000ff */
[----:B-----5:R-:W-:-:S07]  /*4be0*/  F2FP.PACK_AB R7, R136, R102 ;  /* 0x000000668807723e */ /* 0x020fce00000000ff */
[C---:B---3--:R-:W-:Y:S08]  /*4bf0*/  HMMA.16816.F32 R112, R4.reuse, R12, R112 ;  /* 0x0000000c0470723c */ /* 0x048ff00000001870 */
        /* <DEDUP_REMOVED lines=8> */
[C---:B-1----:R-:W-:Y:S01]  /*4c80*/  HMMA.16816.F32 R80, R4.reuse, R12, R116 ;  /* 0x0000000c0450723c */ /* 0x042fe20000001874 */
[--C-:B------:R-:W-:Y:S01]  /*4c90*/  FFMA.FTZ R3, R180, c[0x0][0x2d0], -R2.reuse ;  /* 0x0000b400b4037a23 */ /* 0x100fe20000010802 */
[----:B------:R-:W-:Y:S06]  /*4ca0*/  LDSM.16.MT88.4 R116, [R237+0x1800] ;  /* 0x00180000ed74783b */ /* 0x000fec0000004200 */
[C---:B------:R-:W-:Y:S01]  /*4cb0*/  HMMA.16816.F32 R84, R4.reuse, R14, R108 ;  /* 0x0000000e0454723c */ /* 0x040fe2000000186c */
[----:B------:R-:W1:Y:S04]  /*4cc0*/  LDSM.16.MT88.4 R12, [R239+0x3000] ;  /* 0x00300000ef0c783b */ /* 0x000e680000004200 */
[----:B------:R-:W-:Y:S03]  /*4cd0*/  LDSM.16.MT88.4 R108, [R170+0x1800] ;  /* 0x00180000aa6c783b */ /* 0x000fe60000004200 */
[C---:B---3--:R-:W-:Y:S01]  /*4ce0*/  HMMA.16816.F32 R128, R4.reuse, R16, R132 ;  /* 0x000000100480723c */ /* 0x048fe20000001884 */
[----:B------:R-:W-:Y:S07]  /*4cf0*/  LDSM.16.MT88.4 R132, [R239+0x1800] ;  /* 0x00180000ef84783b */ /* 0x000fee0000004200 */
[C---:B------:R-:W-:Y:S01]  /*4d00*/  HMMA.16816.F32 R72, R4.reuse, R18, R124 ;  /* 0x000000120448723c */ /* 0x040fe2000000187c */
[----:B------:R-:W3:Y:S04]  /*4d10*/  LDSM.16.MT88.4 R16, [R171+0x3000] ;  /* 0x00300000ab10783b */ /* 0x000ee80000004200 */
[----:B------:R-:W-:Y:S03]  /*4d20*/  LDSM.16.MT88.4 R124, [R171+0x1800] ;  /* 0x00180000ab7c783b */ /* 0x000fe60000004200 */
[C---:B--2---:R-:W-:Y:S08]  /*4d30*/  HMMA.16816.F32 R88, R4.reuse, R8, R88 ;  /* 0x000000080458723c */ /* 0x044ff00000001858 */
[C---:B------:R-:W-:Y:S01]  /*4d40*/  HMMA.16816.F32 R140, R4.reuse, R10, R140 ;  /* 0x0000000a048c723c */ /* 0x040fe2000000188c */
[----:B------:R-:W2:Y:S07]  /*4d50*/  LDSM.16.MT88.4 R8, [R170+0x5000] ;  /* 0x00500000aa08783b */ /* 0x000eae0000004200 */
[C---:B-1----:R-:W-:Y:S08]  /*4d60*/  HMMA.16816.F32 R144, R4.reuse, R14, R68 ;  /* 0x0000000e0490723c */ /* 0x042ff00000001844 */
[C---:B------:R-:W-:Y:S01]  /*4d70*/  HMMA.16816.F32 R148, R4.reuse, R12, R64 ;  /* 0x0000000c0494723c */ /* 0x040fe20000001840 */
[----:B------:R-:W1:Y:S04]  /*4d80*/  LDSM.16.MT88.4 R12, [R171+0x5000] ;  /* 0x00500000ab0c783b */ /* 0x000e680000004200 */
[----:B------:R-:W-:Y:S03]  /*4d90*/  LDSM.16.MT88.4 R64, [R239+0x3800] ;  /* 0x00380000ef40783b */ /* 0x000fe60000004200 */
[C---:B---3--:R-:W-:Y:S08]  /*4da0*/  HMMA.16816.F32 R152, R4.reuse, R16, R96 ;  /* 0x000000100498723c */ /* 0x048ff00000001860 */
[C---:B------:R-:W-:Y:S01]  /*4db0*/  HMMA.16816.F32 R156, R4.reuse, R18, R76 ;  /* 0x00000012049c723c */ /* 0x040fe2000000184c */
[----:B------:R-:W3:Y:S07]  /*4dc0*/  LDSM.16.MT88.4 R16, [R237+0x5000] ;  /* 0x00500000ed10783b */ /* 0x000eee0000004200 */
[C---:B--2---:R-:W-:Y:S08]  /*4dd0*/  HMMA.16816.F32 R68, R4.reuse, R8, R28 ;  /* 0x000000080444723c */ /* 0x044ff0000000181c */
[C---:B------:R-:W-:Y:S01]  /*4de0*/  HMMA.16816.F32 R28, R4.reuse, R10, R60 ;  /* 0x0000000a041c723c */ /* 0x040fe2000000183c */
[----:B------:R-:W2:Y:S07]  /*4df0*/  LDSM.16.MT88.4 R8, [R239+0x5000] ;  /* 0x00500000ef08783b */ /* 0x000eae0000004200 */
[C---:B-1----:R-:W-:Y:S01]  /*4e00*/  HMMA.16816.F32 R176, R4.reuse, R12, R48 ;  /* 0x0000000c04b0723c */ /* 0x042fe20000001830 */
[----:B------:R-:W-:Y:S07]  /*4e10*/  LDSM.16.MT88.4 R48, [R237+0x3800] ;  /* 0x00380000ed30783b */ /* 0x000fee0000004200 */
[C---:B------:R-:W-:Y:S01]  /*4e20*/  HMMA.16816.F32 R188, R4.reuse, R14, R44 ;  /* 0x0000000e04bc723c */ /* 0x040fe2000000182c */
[----:B------:R-:W-:Y:S07]  /*4e30*/  LDSM.16.MT88.4 R12, [R239+0x5800] ;  /* 0x00580000ef0c783b */ /* 0x000fee0000004200 */
[C---:B---3--:R-:W-:Y:S01]  /*4e40*/  HMMA.16816.F32 R76, R4.reuse, R16, R56 ;  /* 0x00000010044c723c */ /* 0x048fe20000001838 */
[----:B------:R-:W-:Y:S07]  /*4e50*/  LDSM.16.MT88.4 R56, [R171+0x3800] ;  /* 0x00380000ab38783b */ /* 0x000fee0000004200 */
[C---:B------:R-:W-:Y:S08]  /*4e60*/  HMMA.16816.F32 R16, R4.reuse, R18, R52 ;  /* 0x000000120410723c */ /* 0x040ff00000001834 */
[C---:B--2---:R-:W-:Y:S01]  /*4e70*/  HMMA.16816.F32 R196, R4.reuse, R8, R40 ;  /* 0x0000000804c4723c */ /* 0x044fe20000001828 */
[----:B------:R-:W1:Y:S07]  /*4e80*/  LDSM.16.MT88.4 R40, [R170+0x3800] ;  /* 0x00380000aa28783b */ /* 0x000e6e0000004200 */
[----:B------:R-:W-:Y:S01]  /*4e90*/  HMMA.16816.F32 R184, R4, R10, R36 ;  /* 0x0000000a04b8723c */ /* 0x000fe20000001824 */
[----:B------:R2:W-:Y:S02]  /*4ea0*/  MUFU.EX2 R7, R3 ;  /* 0x0000000300077308 */ /* 0x0005e40000000800 */
[----:B--2---:R-:W-:-:S06]  /*4eb0*/  FFMA.FTZ R3, R175, c[0x0][0x2d0], -R2 ;  /* 0x0000b400af037a23 */ /* 0x004fcc0000010802 */
[----:B------:R2:W3:Y:S02]  /*4ec0*/  MUFU.EX2 R8, R3 ;  /* 0x0000000300087308 */ /* 0x0004e40000000800 */
[--C-:B--2---:R-:W-:Y:S02]  /*4ed0*/  FFMA.FTZ R3, R172, c[0x0][0x2d0], -R2.reuse ;  /* 0x0000b400ac037a23 */ /* 0x104fe40000010802 */
[----:B------:R-:W-:-:S04]  /*4ee0*/  FFMA.FTZ R2, R174, c[0x0][0x2d0], -R2 ;  /* 0x0000b400ae027a23 */ /* 0x000fc80000010802 */
[----:B------:R2:W-:Y:S08]  /*4ef0*/  MUFU.EX2 R9, R2 ;  /* 0x0000000200097308 */ /* 0x0005f00000000800 */
[----:B------:R-:W-:Y:S01]  /*4f00*/  MUFU.EX2 R10, R3 ;  /* 0x00000003000a7308 */ /* 0x000fe20000000800 */
[----:B--2---:R-:W-:-:S07]  /*4f10*/  FFMA.FTZ R2, R161, c[0x0][0x2d0], -R0 ;  /* 0x0000b400a1027a23 */ /* 0x004fce0000010800 */
[----:B------:R2:W-:Y:S02]  /*4f20*/  MUFU.EX2 R3, R2 ;  /* 0x0000000200037308 */ /* 0x0005e40000000800 */
[----:B--2---:R-:W-:-:S06]  /*4f30*/  FFMA.FTZ R2, R160, c[0x0][0x2d0], -R0 ;  /* 0x0000b400a0027a23 */ /* 0x004fcc0000010800 */
[----:B------:R2:W4:Y:S02]  /*4f40*/  MUFU.EX2 R5, R2 ;  /* 0x0000000200057308 */ /* 0x0005240000000800 */
[--C-:B--2---:R-:W-:Y:S02]  /*4f50*/  FFMA.FTZ R2, R95, c[0x0][0x2d0], -R0.reuse ;  /* 0x0000b4005f027a23 */ /* 0x104fe40000010800 */
[----:B------:R-:W-:-:S04]  /*4f60*/  FFMA.FTZ R0, R94, c[0x0][0x2d0], -R0 ;  /* 0x0000b4005e007a23 */ /* 0x000fc80000010800 */
[----:B------:R2:W-:Y:S08]  /*4f70*/  MUFU.EX2 R4, R2 ;  /* 0x0000000200047308 */ /* 0x0005f00000000800 */
[----:B------:R5:W1:Y:S01]  /*4f80*/  MUFU.EX2 R6, R0 ;  /* 0x0000000000067308 */ /* 0x000a620000000800 */
[----:B---3--:R-:W-:Y:S02]  /*4f90*/  F2FP.PACK_AB R96, R8, R7 ;  /* 0x000000070860723e */ /* 0x008fe400000000ff */
[----:B----4-:R-:W-:-:S02]  /*4fa0*/  F2FP.PACK_AB R97, R5, R3 ;  /* 0x000000030561723e */ /* 0x010fc400000000ff */
[----:B------:R-:W-:Y:S01]  /*4fb0*/  F2FP.PACK_AB R98, R9, R10 ;  /* 0x0000000a0962723e */ /* 0x000fe200000000ff */
[----:B--2---:R-:W-:Y:S02]  /*4fc0*/  FADD.FTZ R2, R224, R209 ;  /* 0x000000d1e0027221 */ /* 0x004fe40000010000 */
[----:B-----5:R-:W-:Y:S01]  /*4fd0*/  FADD.FTZ R0, R183, R182 ;  /* 0x000000b6b7007221 */ /* 0x020fe20000010000 */
[----:B-1----:R-:W-:-:S03]  /*4fe0*/  F2FP.PACK_AB R99, R6, R4 ;  /* 0x000000040663723e */ /* 0x002fc600000000ff */
[----:B------:R-:W-:Y:S02]  /*4ff0*/  FADD.FTZ R0, R192, R0 ;  /* 0x00000000c0007221 */ /* 0x000fe40000010000 */
[----:B------:R-:W-:Y:S02]  /*5000*/  FADD.FTZ R2, R225, R2 ;  /* 0x00000002e1027221 */ /* 0x000fe40000010000 */
[----:B------:R-:W-:Y:S01]  /*5010*/  FADD.FTZ R0, R195, R0 ;  /* 0x00000000c3007221 */ /* 0x000fe20000010000 */
[----:B------:R-:W-:Y:S01]  /*5020*/  HMMA.16816.F32 R128, R96, R132, R128 ;  /* 0x000000846080723c */ /* 0x000fe20000001880 */
[----:B------:R-:W-:Y:S02]  /*5030*/  FADD.FTZ R2, R227, R2 ;  /* 0x00000002e3027221 */ /* 0x000fe40000010000 */
[----:B------:R-:W-:Y:S02]  /*5040*/  FADD.FTZ R0, R194, R0 ;  /* 0x00000000c2007221 */ /* 0x000fe40000010000 */
[----:B------:R-:W-:-:S03]  /*5050*/  FADD.FTZ R2, R226, R2 ;  /* 0x00000002e2027221 */ /* 0x000fc60000010000 */
[----:B------:R-:W-:Y:S01]  /*5060*/  HMMA.16816.F32 R132, R96, R134, R72 ;  /* 0x000000866084723c */ /* 0x000fe20000001848 */
[----:B------:R-:W1:Y:S01]  /*5070*/  LDSM.16.MT88.4 R72, [R170+0x5800] ;  /* 0x00580000aa48783b */ /* 0x000e620000004200 */
[----:B------:R-:W-:-:S06]  /*5080*/  FADD.FTZ R0, R203, R0 ;  /* 0x00000000cb007221 */ /* 0x000fcc0000010000 */
[----:B------:R-:W-:Y:S01]  /*5090*/  HMMA.16816.F32 R36, R96, R40, R80 ;  /* 0x000000286024723c */ /* 0x000fe20000001850 */
[----:B------:R-:W2:Y:S01]  /*50a0*/  LDSM.16.MT88.4 R80, [R237+0x5800] ;  /* 0x00580000ed50783b */ /* 0x000ea20000004200 */
[----:B------:R-:W-:-:S06]  /*50b0*/  FADD.FTZ R2, R229, R2 ;  /* 0x00000002e5027221 */ /* 0x000fcc0000010000 */
[----:B------:R-:W-:Y:S01]  /*50c0*/  HMMA.16816.F32 R44, R96, R48, R88 ;  /* 0x00000030602c723c */ /* 0x000fe20000001858 */
[----:B------:R-:W3:Y:S01]  /*50d0*/  LDSM.16.MT88.4 R88, [R171+0x5800] ;  /* 0x00580000ab58783b */ /* 0x000ee20000004200 */
[----:B------:R-:W-:Y:S02]  /*50e0*/  FADD.FTZ R0, R200, R0 ;  /* 0x00000000c8007221 */ /* 0x000fe40000010000 */
[----:B------:R-:W-:Y:S02]  /*50f0*/  FADD.FTZ R2, R228, R2 ;  /* 0x00000002e4027221 */ /* 0x000fe40000010000 */
[----:B------:R-:W-:Y:S02]  /*5100*/  FADD.FTZ R0, R204, R0 ;  /* 0x00000000cc007221 */ /* 0x000fe40000010000 */
[----:B------:R-:W-:Y:S02]  /*5110*/  FADD.FTZ R2, R230, R2 ;  /* 0x00000002e6027221 */ /* 0x000fe40000010000 */
[----:B------:R-:W-:-:S02]  /*5120*/  FADD.FTZ R0, R92, R0 ;  /* 0x000000005c007221 */ /* 0x000fc40000010000 */
[----:B------:R-:W-:Y:S02]  /*5130*/  FADD.FTZ R2, R93, R2 ;  /* 0x000000025d027221 */ /* 0x000fe40000010000 */
[----:B------:R-:W-:Y:S02]  /*5140*/  FADD.FTZ R0, R103, R0 ;  /* 0x0000000067007221 */ /* 0x000fe40000010000 */
[----:B------:R-:W-:Y:S02]  /*5150*/  FADD.FTZ R2, R137, R2 ;  /* 0x0000000289027221 */ /* 0x000fe40000010000 */
[----:B------:R-:W-:Y:S02]  /*5160*/  FADD.FTZ R0, R102, R0 ;  /* 0x0000000066007221 */ /* 0x000fe40000010000 */
[----:B------:R-:W-:Y:S02]  /*5170*/  FADD.FTZ R2, R138, R2 ;  /* 0x000000028a027221 */ /* 0x000fe40000010000 */
[----:B------:R-:W-:Y:S01]  /*5180*/  FADD.FTZ R204, R136, R0 ;  /* 0x0000000088cc7221 */ /* 0x000fe20000010000 */
[----:B------:R-:W-:Y:S01]  /*5190*/  IADD3 R0, R235, -0x3, RZ ;  /* 0xfffffffdeb007810 */ /* 0x000fe20007ffe0ff */
[----:B------:R-:W-:-:S03]  /*51a0*/  FADD.FTZ R203, R139, R2 ;  /* 0x000000028bcb7221 */ /* 0x000fc60000010000 */
[----:B------:R-:W-:Y:S01]  /*51b0*/  ISETP.GE.AND P0, PT, R0, R205, PT ;  /* 0x000000cd0000720c */ /* 0x000fe20003f06270 */
[----:B------:R-:W-:Y:S02]  /*51c0*/  FADD.FTZ R203, R7, R203 ;  /* 0x000000cb07cb7221 */ /* 0x000fe40000010000 */
[----:B------:R-:W-:Y:S02]  /*51d0*/  FADD.FTZ R204, R3, R204 ;  /* 0x000000cc03cc7221 */ /* 0x000fe40000010000 */
[----:B------:R-:W-:Y:S02]  /*51e0*/  FADD.FTZ R203, R8, R203 ;  /* 0x000000cb08cb7221 */ /* 0x000fe40000010000 */
[----:B------:R-:W-:Y:S01]  /*51f0*/  FADD.FTZ R204, R5, R204 ;  /* 0x000000cc05cc7221 */ /* 0x000fe20000010000 */
[----:B------:R-:W-:Y:S01]  /*5200*/  HMMA.16816.F32 R40, R96, R42, R84 ;  /* 0x0000002a6028723c */ /* 0x000fe20000001854 */
[----:B------:R-:W-:Y:S01]  /*5210*/  FADD.FTZ R203, R10, R203 ;  /* 0x000000cb0acb7221 */ /* 0x000fe20000010000 */
[----:B------:R-:W-:Y:S01]  /*5220*/  BSSY B0, `(.L_x_2577) ;  /* 0x0000068000007945 */ /* 0x000fe20003800000 */
[----:B------:R-:W-:-:S05]  /*5230*/  FADD.FTZ R204, R4, R204 ;  /* 0x000000cc04cc7221 */ /* 0x000fca0000010000 */
[----:B------:R-:W-:Y:S01]  /*5240*/  HMMA.16816.F32 R104, R96, R108, R104 ;  /* 0x0000006c6068723c */ /* 0x000fe20000001868 */
[----:B------:R-:W-:Y:S02]  /*5250*/  FADD.FTZ R203, R9, R203 ;  /* 0x000000cb09cb7221 */ /* 0x000fe40000010000 */
[----:B------:R-:W-:-:S05]  /*5260*/  FADD.FTZ R204, R6, R204 ;  /* 0x000000cc06cc7221 */ /* 0x000fca0000010000 */
[C---:B------:R-:W-:Y:S08]  /*5270*/  HMMA.16816.F32 R112, R96.reuse, R116, R112 ;  /* 0x000000746070723c */ /* 0x040ff00000001870 */
[C---:B------:R-:W-:Y:S08]  /*5280*/  HMMA.16816.F32 R120, R96.reuse, R124, R120 ;  /* 0x0000007c6078723c */ /* 0x040ff00000001878 */
[C---:B------:R-:W-:Y:S08]  /*5290*/  HMMA.16816.F32 R52, R96.reuse, R56, R152 ;  /* 0x000000386034723c */ /* 0x040ff00000001898 */
[C---:B------:R-:W-:Y:S08]  /*52a0*/  HMMA.16816.F32 R60, R96.reuse, R64, R148 ;  /* 0x00000040603c723c */ /* 0x040ff00000001894 */
[C---:B-1----:R-:W-:Y:S08]  /*52b0*/  HMMA.16816.F32 R68, R96.reuse, R72, R68 ;  /* 0x000000486044723c */ /* 0x042ff00000001844 */
[C---:B--2---:R-:W-:Y:S08]  /*52c0*/  HMMA.16816.F32 R76, R96.reuse, R80, R76 ;  /* 0x00000050604c723c */ /* 0x044ff0000000184c */
[C---:B---3--:R-:W-:Y:S08]  /*52d0*/  HMMA.16816.F32 R84, R96.reuse, R88, R176 ;  /* 0x000000586054723c */ /* 0x048ff000000018b0 */
        /* <DEDUP_REMOVED lines=13> */
[----:B------:R-:W-:Y:S02]  /*53b0*/  IMAD R181, R231, 0x40, R211 ;  /* 0x00000040e7b57824 */ /* 0x000fe400078e02d3 */
[----:B------:R-:W-:-:S03]  /*53c0*/  IMAD.MOV.U32 R173, RZ, RZ, RZ ;  /* 0x000000ffffad7224 */ /* 0x000fc600078e00ff */
        /* <DEDUP_REMOVED lines=10> */
[----:B------:R-:W-:Y:S01]  /*5470*/  SHF.R.S32.HI R11, RZ, 0x1f, R201 ;  /* 0x0000001fff0b7819 */ /* 0x000fe200000114c9 */
[C---:B------:R-:W-:Y:S01]  /*5480*/  IMAD.SHL.U32 R18, R201.reuse, 0x2, RZ ;  /* 0x00000002c9127824 */ /* 0x040fe200078e00ff */
[----:B------:R-:W-:Y:S01]  /*5490*/  SHF.R.S32.HI R180, RZ, 0x1f, R202 ;  /* 0x0000001fffb47819 */ /* 0x000fe200000114ca */
[----:B------:R-:W-:Y:S01]  /*54a0*/  IMAD R181, R0, c[0x0][0x2b8], R181 ;  /* 0x0000ae0000b57a24 */ /* 0x000fe200078e02b5 */
[----:B------:R-:W-:Y:S01]  /*54b0*/  SHF.L.U64.HI R15, R201, 0x1, R11 ;  /* 0x00000001c90f7819 */ /* 0x000fe2000001020b */
[----:B------:R-:W-:Y:S01]  /*54c0*/  IMAD.SHL.U32 R17, R202, 0x2, RZ ;  /* 0x00000002ca117824 */ /* 0x000fe200078e00ff */
[----:B------:R-:W-:Y:S01]  /*54d0*/  SHF.R.S32.HI R11, RZ, 0x1f, R193 ;  /* 0x0000001fff0b7819 */ /* 0x000fe200000114c1 */
[----:B------:R-:W-:Y:S01]  /*54e0*/  IMAD.SHL.U32 R16, R193, 0x2, RZ ;  /* 0x00000002c1107824 */ /* 0x000fe200078e00ff */
[----:B------:R-:W-:-:S02]  /*54f0*/  SHF.R.S32.HI R0, RZ, 0x1f, R181 ;  /* 0x0000001fff007819 */ /* 0x000fc400000114b5 */
[----:B------:R-:W-:Y:S02]  /*5500*/  SHF.L.U64.HI R14, R202, 0x1, R180 ;  /* 0x00000001ca0e7819 */ /* 0x000fe400000102b4 */
[----:B------:R-:W-:Y:S01]  /*5510*/  SHF.L.U64.HI R13, R193, 0x1, R11 ;  /* 0x00000001c10d7819 */ /* 0x000fe2000001020b */
[----:B------:R-:W-:-:S04]  /*5520*/  IMAD R0, R0, c[0x0][0x1e0], RZ ;  /* 0x0000780000007a24 */ /* 0x000fc800078e02ff */
[C---:B------:R-:W-:Y:S02]  /*5530*/  IMAD R0, R181.reuse, c[0x0][0x1e4], R0 ;  /* 0x00007900b5007a24 */ /* 0x040fe400078e0200 */
[----:B-1----:R-:W-:-:S04]  /*5540*/  IMAD.WIDE.U32 R2, R181, c[0x0][0x1e0], RZ ;  /* 0x00007800b5027a25 */ /* 0x002fc800078e00ff */
[----:B------:R-:W-:Y:S01]  /*5550*/  IMAD.IADD R3, R3, 0x1, R0 ;  /* 0x0000000103037824 */ /* 0x000fe200078e0200 */
[----:B--2---:R-:W-:-:S03]  /*5560*/  SHF.R.S32.HI R5, RZ, 0x1f, R173 ;  /* 0x0000001fff057819 */ /* 0x004fc600000114ad */
[----:B------:R-:W-:-:S04]  /*5570*/  IMAD.WIDE.U32 R2, R173, c[0x0][0x1f0], R2 ;  /* 0x00007c00ad027a25 */ /* 0x000fc800078e0002 */
[----:B------:R-:W-:Y:S01]  /*5580*/  IMAD R5, R5, c[0x0][0x1f0], RZ ;  /* 0x00007c0005057a24 */ /* 0x000fe200078e02ff */
[----:B------:R-:W-:-:S03]  /*5590*/  IADD3 R0, P0, R212, R2, RZ ;  /* 0x00000002d4007210 */ /* 0x000fc60007f1e0ff */
[----:B------:R-:W-:-:S05]  /*55a0*/  IMAD R5, R173, c[0x0][0x1f4], R5 ;  /* 0x00007d00ad057a24 */ /* 0x000fca00078e0205 */
[----:B------:R-:W-:Y:S02]  /*55b0*/  IADD3.X R5, R218, R3, R5, P0, !PT ;  /* 0x00000003da057210 */ /* 0x000fe400007fe405 */
[----:B------:R-:W-:-:S04]  /*55c0*/  LEA R12, P0, R0, c[0x0][0x1c8], 0x1 ;  /* 0x00007200000c7a11 */ /* 0x000fc800078008ff */
[----:B------:R-:W-:Y:S01]  /*55d0*/  LEA.HI.X R5, R0, c[0x0][0x1cc], R5, 0x1, P0 ;  /* 0x0000730000057a11 */ /* 0x000fe200000f0c05 */
[----:B------:R-:W-:Y:S06]  /*55e0*/  BRA.DIV ~URZ, `(.L_x_2579) ;  /* 0x000099827f007947 */ /* 0x000fec000b800000 */
[----:B------:R1:W2:Y:S02]  /*55f0*/  SHFL.IDX PT, R4, R5, RZ, 0x181f ;  /* 0x00181fff05047589 */ /* 0x0002a400000e0000 */
.L_x_2626:
        /* <DEDUP_REMOVED lines=21> */
.L_x_2627:
        /* <DEDUP_REMOVED lines=21> */
.L_x_2578:
[----:B------:R-:W-:Y:S05]  /*58a0*/  BSYNC B0 ;  /* 0x0000000000007941 */ /* 0x000fea0003800000 */
.L_x_2577:
[----:B-1----:R-:W-:Y:S01]  /*58b0*/  IMAD.MOV.U32 R3, RZ, RZ, c[0x0][0x2ac] ;  /* 0x0000ab00ff037624 */ /* 0x002fe200078e00ff */
[----:B------:R-:W-:Y:S01]  /*58c0*/  IADD3 R172, R235, -0x2, RZ ;  /* 0xfffffffeebac7810 */ /* 0x000fe20007ffe0ff */
[----:B------:R-:W-:Y:S01]  /*58d0*/  @P4 IMAD.HI.U32 R2, R238, c[0x0][0x2c8], RZ ;  /* 0x0000b200ee024a27 */ /* 0x000fe200078e00ff */
[----:B------:R-:W0:Y:S03]  /*58e0*/  LDGDEPBAR ;  /* 0x00000000000079af */ /* 0x000e260000000000 */
[----:B------:R-:W-:-:S02]  /*58f0*/  IMAD R3, R3, c[0x0][0x1d0], RZ ;  /* 0x0000740003037a24 */ /* 0x000fc400078e02ff */
[----:B------:R-:W-:Y:S01]  /*5900*/  IMAD.MOV.U32 R0, RZ, RZ, R238 ;  /* 0x000000ffff007224 */ /* 0x000fe200078e00ee */
[----:B------:R-:W-:Y:S01]  /*5910*/  @P4 SHF.R.U32.HI R0, RZ, c[0x0][0x2cc], R2 ;  /* 0x0000b300ff004a19 */ /* 0x000fe20000011602 */
[----:B------:R-:W-:Y:S02]  /*5920*/  IMAD.MOV.U32 R161, RZ, RZ, 0x1 ;  /* 0x00000001ffa17424 */ /* 0x000fe400078e00ff */
[----:B------:R-:W-:Y:S01]  /*5930*/  IMAD.MOV.U32 R199, RZ, RZ, RZ ;  /* 0x000000ffffc77224 */ /* 0x000fe200078e00ff */
[----:B------:R-:W-:-:S04]  /*5940*/  IADD3 R0, R0, -c[0x0][0x168], R3 ;  /* 0x80005a0000007a10 */ /* 0x000fc80007ffe003 */
[----:B------:R-:W-:-:S04]  /*5950*/  SHF.R.S32.HI R2, RZ, 0x1f, R0 ;  /* 0x0000001fff027819 */ /* 0x000fc80000011400 */
[----:B------:R-:W-:-:S04]  /*5960*/  LEA.HI R0, R2, R0, RZ, 0x6 ;  /* 0x0000000002007211 */ /* 0x000fc800078f30ff */
[----:B------:R-:W-:-:S04]  /*5970*/  SHF.R.S32.HI R0, RZ, 0x6, R0 ;  /* 0x00000006ff007819 */ /* 0x000fc80000011400 */
[----:B------:R-:W-:-:S04]  /*5980*/  IMNMX R209, R205, R0, !PT ;  /* 0x00000000cdd17217 */ /* 0x000fc80007800200 */
[----:B------:R-:W-:-:S13]  /*5990*/  ISETP.GE.AND P0, PT, R172, R209, PT ;  /* 0x000000d1ac00720c */ /* 0x000fda0003f06270 */
[----:B------:R-:W-:Y:S05]  /*59a0*/  @!P0 BRA `(.L_x_2581) ;  /* 0x000037d000008947 */ /* 0x000fea0003800000 */
[----:B------:R-:W-:Y:S01]  /*59b0*/  IMAD.MOV.U32 R103, RZ, RZ, R100 ;  /* 0x000000ffff677224 */ /* 0x000fe200078e0064 */
[----:B------:R-:W-:Y:S01]  /*59c0*/  MOV R199, RZ ;  /* 0x000000ff00c77202 */ /* 0x000fe20000000f00 */
[----:B------:R-:W-:Y:S01]  /*59d0*/  IMAD.MOV.U32 R102, RZ, RZ, R101 ;  /* 0x000000ffff667224 */ /* 0x000fe200078e0065 */
[----:B------:R-:W-:Y:S02]  /*59e0*/  MOV R161, 0x1 ;  /* 0x0000000100a17802 */ /* 0x000fe40000000f00 */
.L_x_2590:
        /* <DEDUP_REMOVED lines=31> */
[----:B------:R-:W-:Y:S01]  /*5be0*/  SHF.L.U64.HI R20, R202, 0x1, R6 ;  /* 0x00000001ca147819 */ /* 0x000fe20000010206 */
[----:B------:R-:W-:Y:S01]  /*5bf0*/  IMAD R12, R12, c[0x0][0x218], RZ ;  /* 0x000086000c0c7a24 */ /* 0x000fe200078e02ff */
[----:B------:R-:W-:Y:S01]  /*5c00*/  SHF.L.U64.HI R15, R193, 0x1, R5 ;  /* 0x00000001c10f7819 */ /* 0x000fe20000010205 */
[----:B------:R-:W-:Y:S02]  /*5c10*/  IMAD.IADD R3, R3, 0x1, R4 ;  /* 0x0000000103037824 */ /* 0x000fe400078e0204 */
[C---:B------:R-:W-:Y:S02]  /*5c20*/  IMAD R12, R173.reuse, c[0x0][0x21c], R12 ;  /* 0x00008700ad0c7a24 */ /* 0x040fe400078e020c */
[----:B------:R-:W-:Y:S05]  /*5c30*/  IMAD.WIDE.U32 R2, R173, c[0x0][0x218], R2 ;  /* 0x00008600ad027a25 */ /* 0x000fea00078e0002 */
[----:B------:R-:W-:Y:S04]  /*5c40*/  IADD3 R2, P0, R216, R2, RZ ;  /* 0x00000002d8027210 */ /* 0x000fe80007f1e0ff */
[----:B------:R-:W-:Y:S02]  /*5c50*/  IADD3.X R12, R220, R3, R12, P0, !PT ;  /* 0x00000003dc0c7210 */ /* 0x000fe400007fe40c */
[C---:B------:R-:W-:Y:S04]  /*5c60*/  LEA R14, P0, R2.reuse, c[0x0][0x1f8], 0x1 ;  /* 0x00007e00020e7a11 */ /* 0x040fe800078008ff */
[----:B------:R-:W-:Y:S01]  /*5c70*/  LEA.HI.X R12, R2, c[0x0][0x1fc], R12, 0x1, P0 ;  /* 0x00007f00020c7a11 */ /* 0x000fe200000f0c0c */
[----:B------:R-:W-:-:S06]  /*5c80*/  BRA.DIV ~URZ, `(.L_x_2584) ;  /* 0x000095927f007947 */ /* 0x000fcc000b800000 */
[----:B------:R4:W3:Y:S02]  /*5c90*/  SHFL.IDX PT, R5, R12, RZ, 0x181f ;  /* 0x00181fff0c057589 */ /* 0x0008e400000e0000 */
.L_x_2628:
[----:B------:R-:W-:-:S05]  /*5ca0*/  BRA.DIV ~URZ, `(.L_x_2585) ;  /* 0x000095e27f007947 */ /* 0x000fca000b800000 */
[----:B------:R-:W5:Y:S01]  /*5cb0*/  SHFL.IDX PT, R2, R14, RZ, 0x181f ;  /* 0x00181fff0e027589 */ /* 0x000f6200000e0000 */
[----:B------:R-:W-:Y:S01]  /*5cc0*/  ISETP.GE.AND P5, PT, R193, c[0x0][0x1d4], PT ;  /* 0x00007500c1007a0c */ /* 0x000fe20003fa6270 */
[----:B------:R-:W-:Y:S01]  /*5cd0*/  IMAD R4, R199, 0x6000, R221 ;  /* 0x00006000c7047824 */ /* 0x000fe200078e02dd */
[----:B------:R-:W-:Y:S04]  /*5ce0*/  ISETP.GE.AND P1, PT, R202, c[0x0][0x1d4], PT ;  /* 0x00007500ca007a0c */ /* 0x000fe80003f26270 */
[----:B------:R-:W-:Y:S02]  /*5cf0*/  SEL R13, RZ, 0x10, P1 ;  /* 0x00000010ff0d7807 */ /* 0x000fe40000800000 */
[C---:B-----5:R-:W-:Y:S05]  /*5d00*/  IADD3 R6, P0, R2.reuse, R22, RZ ;  /* 0x0000001602067210 */ /* 0x060fea0007f1e0ff */
[----:B---3--:R-:W-:Y:S01]  /*5d10*/  IMAD.X R7, R5, 0x1, R15, P0 ;  /* 0x0000000105077824 */ /* 0x008fe200000e060f */
[----:B------:R-:W-:Y:S04]  /*5d20*/  ISETP.GE.AND P0, PT, R201, c[0x0][0x1d4], PT ;  /* 0x00007500c9007a0c */ /* 0x000fe80003f06270 */
[----:B------:R-:W-:Y:S01]  /*5d30*/  @!PT LDS RZ, [RZ] ;  /* 0x00000000fffff984 */ /* 0x000fe20000000800 */
[----:B------:R-:W-:Y:S01]  /*5d40*/  @!PT LDS RZ, [RZ] ;  /* 0x00000000fffff984 */ /* 0x000fe20000000800 */
[----:B------:R3:W-:Y:S02]  /*5d50*/  LDGSTS.E.BYPASS.LTC128B.128 [R4], [R6.64], !P5 ;  /* 0x0000000006047fae */ /* 0x0007e4000e901d46 */
[C---:B---3--:R-:W-:Y:S05]  /*5d60*/  IADD3 R6, P6, R2.reuse, R23, RZ ;  /* 0x0000001702067210 */ /* 0x048fea0007fde0ff */
[C---:B------:R-:W-:Y:S01]  /*5d70*/  IMAD.X R7, R5.reuse, 0x1, R20, P6 ;  /* 0x0000000105077824 */ /* 0x040fe200030e0614 */
[----:B------:R-:W-:Y:S04]  /*5d80*/  IADD3 R2, P6, R2, R28, RZ ;  /* 0x0000001c02027210 */ /* 0x000fe80007fde0ff */
[----:B------:R3:W-:Y:S01]  /*5d90*/  LDGSTS.E.BYPASS.LTC128B.128 [R4+0x2000], [R6.64], !P1 ;  /* 0x0200000006047fae */ /* 0x0007e2000c901d46 */
[----:B------:R-:W-:Y:S03]  /*5da0*/  IMAD.X R3, R5, 0x1, R21, P6 ;  /* 0x0000000105037824 */ /* 0x000fe600030e0615 */
[----:B------:R5:W4:Y:S04]  /*5db0*/  SHFL.IDX PT, R5, R12, 0x1, 0x181f ;  /* 0x00381f000c057f89 */ /* 0x000b2800000e0000 */
[----:B------:R2:W-:Y:S01]  /*5dc0*/  LDGSTS.E.BYPASS.LTC128B.128 [R4+0x4000], [R2.64], !P0 ;  /* 0x0400000002047fae */ /* 0x0005e2000c101d46 */
[----:B---3--:R-:W-:Y:S02]  /*5dd0*/  SEL R6, RZ, 0x10, P5 ;  /* 0x00000010ff067807 */ /* 0x008fe40002800000 */
[----:B----45:R-:W-:Y:S01]  /*5de0*/  SEL R12, RZ, 0x10, P0 ;  /* 0x00000010ff0c7807 */ /* 0x030fe20000000000 */
[----:B--2---:R2:W3:Y:S04]  /*5df0*/  SHFL.IDX PT, R2, R14, 0x1, 0x181f ;  /* 0x00381f000e027f89 */ /* 0x0044e800000e0000 */
.L_x_2629:
[C---:B------:R-:W-:Y:S02]  /*5e00*/  ISETP.NE.U32.AND P5, PT, R6.reuse, RZ, PT ;  /* 0x000000ff0600720c */ /* 0x040fe40003fa5070 */
[----:B------:R-:W-:Y:S02]  /*5e10*/  IADD3 R6, -R6, 0x10, RZ ;  /* 0x0000001006067810 */ /* 0x000fe40007ffe1ff */
[C---:B------:R-:W-:Y:S02]  /*5e20*/  ISETP.NE.U32.AND P6, PT, R13.reuse, RZ, PT ;  /* 0x000000ff0d00720c */ /* 0x040fe40003fc5070 */
[----:B------:R-:W-:Y:S02]  /*5e30*/  LOP3.LUT R6, R6, 0xf, RZ, 0xc0, !PT ;  /* 0x0000000f06067812 */ /* 0x000fe400078ec0ff */
[----:B------:R-:W-:Y:S02]  /*5e40*/  IADD3 R13, -R13, 0x10, RZ ;  /* 0x000000100d0d7810 */ /* 0x000fe40007ffe1ff */
[-C--:B---3--:R-:W-:Y:S02]  /*5e50*/  IADD3 R6, P1, P0, R6, R2.reuse, R22 ;  /* 0x0000000206067210 */ /* 0x088fe4000783e016 */
[----:B------:R-:W-:Y:S02]  /*5e60*/  LOP3.LUT R13, R13, 0xf, RZ, 0xc0, !PT ;  /* 0x0000000f0d0d7812 */ /* 0x000fe400078ec0ff */
[-C--:B------:R-:W-:Y:S02]  /*5e70*/  IADD3.X R7, RZ, R5.reuse, R15, P1, P0 ;  /* 0x00000005ff077210 */ /* 0x080fe40000fe040f */
[C---:B------:R-:W-:Y:S03]  /*5e80*/  IADD3 R3, -R12.reuse, 0x10, RZ ;  /* 0x000000100c037810 */ /* 0x040fe60007ffe1ff */
[----:B------:R-:W-:Y:S01]  /*5e90*/  @!PT LDS RZ, [RZ] ;  /* 0x00000000fffff984 */ /* 0x000fe20000000800 */
[----:B------:R-:W-:Y:S01]  /*5ea0*/  @!PT LDS RZ, [RZ] ;  /* 0x00000000fffff984 */ /* 0x000fe20000000800 */
[----:B------:R-:W-:Y:S01]  /*5eb0*/  @!PT LDS RZ, [RZ] ;  /* 0x00000000fffff984 */ /* 0x000fe20000000800 */
[----:B------:R3:W-:Y:S01]  /*5ec0*/  LDGSTS.E.BYPASS.LTC128B.128.ZFILL [R4+0x1000], [R6.64], P5 ;  /* 0x0100000006047fae */ /* 0x0007e2000a941d46 */
[----:B------:R-:W-:Y:S02]  /*5ed0*/  LOP3.LUT R3, R3, 0xf, RZ, 0xc0, !PT ;  /* 0x0000000f03037812 */ /* 0x000fe400078ec0ff */
[----:B------:R-:W-:Y:S02]  /*5ee0*/  ISETP.NE.U32.AND P5, PT, R12, RZ, PT ;  /* 0x000000ff0c00720c */ /* 0x000fe40003fa5070 */
[-C--:B---3--:R-:W-:Y:S04]  /*5ef0*/  IADD3 R6, P1, P0, R13, R2.reuse, R23 ;  /* 0x000000020d067210 */ /* 0x088fe8000783e017 */
[-C--:B------:R-:W-:Y:S02]  /*5f00*/  IADD3.X R7, RZ, R5.reuse, R20, P1, P0 ;  /* 0x00000005ff077210 */ /* 0x080fe40000fe0414 */
[----:B------:R-:W-:Y:S03]  /*5f10*/  IADD3 R2, P1, P0, R3, R2, R28 ;  /* 0x0000000203027210 */ /* 0x000fe6000783e01c */
[----:B------:R3:W-:Y:S01]  /*5f20*/  LDGSTS.E.BYPASS.LTC128B.128.ZFILL [R4+0x3000], [R6.64], P6 ;  /* 0x0300000006047fae */ /* 0x0007e2000b141d46 */
[----:B------:R-:W-:Y:S05]  /*5f30*/  IADD3.X R3, RZ, R5, R21, P1, P0 ;  /* 0x00000005ff037210 */ /* 0x000fea0000fe0415 */
[----:B------:R3:W-:Y:S04]  /*5f40*/  LDGSTS.E.BYPASS.LTC128B.128.ZFILL [R4+0x5000], [R2.64], P5 ;  /* 0x0500000002047fae */ /* 0x0007e8000a941d46 */
.L_x_2583:
[----:B------:R-:W-:Y:S05]  /*5f50*/  BSYNC B0 ;  /* 0x0000000000007941 */ /* 0x000fea0003800000 */
.L_x_2582:
[----:B------:R-:W0:Y:S01]  /*5f60*/  LDGDEPBAR ;  /* 0x00000000000079af */ /* 0x000e220000000000 */
[----:B------:R-:W-:Y:S01]  /*5f70*/  WARPSYNC 0xffffffff ;  /* 0xffffffff00007948 */ /* 0x000fe20003800000 */
[C---:B--23--:R-:W-:Y:S01]  /*5f80*/  HMMA.16816.F32 R4, R32.reuse, R8, RZ ;  /* 0x000000082004723c */ /* 0x04cfe200000018ff */
[----:B------:R-:W-:Y:S03]  /*5f90*/  BSSY B0, `(.L_x_2586) ;  /* 0x0000315000007945 */ /* 0x000fe60003800000 */
[C---:B------:R-:W-:Y:S02]  /*5fa0*/  IADD3 R3, R166.reuse, R0, RZ ;  /* 0x00000000a6037210 */ /* 0x040fe40007ffe0ff */
[----:B------:R-:W-:Y:S02]  /*5fb0*/  IADD3 R101, R166, R100, RZ ;  /* 0x00000064a6657210 */ /* 0x000fe40007ffe0ff */
[C---:B------:R-:W-:Y:S01]  /*5fc0*/  HMMA.16816.F32 R8, R32.reuse, R10, RZ ;  /* 0x0000000a2008723c */ /* 0x040fe200000018ff */
[CC--:B------:R-:W-:Y:S03]  /*5fd0*/  IADD3 R2, R167.reuse, R0.reuse, R166 ;  /* 0x00000000a7027210 */ /* 0x0c0fe60007ffe0a6 */
[----:B------:R-:W-:Y:S04]  /*5fe0*/  SHF.L.U32 R200, R172, 0x6, RZ ;  /* 0x00000006acc87819 */ /* 0x000fe800000006ff */
        /* <DEDUP_REMOVED lines=28> */
[C---:B------:R-:W-:Y:S07]  /*61b0*/  HMMA.16816.F32 R28, R136.reuse, R152, R28 ;  /* 0x00000098881c723c */ /* 0x040fee000000181c */
[----:B------:R-:W-:Y:S01]  /*61c0*/  IADD3 R152, R167, R0, RZ ;  /* 0x00000000a7987210 */ /* 0x000fe20007ffe0ff */
[----:B------:R-:W-:Y:S01]  /*61d0*/  HMMA.16816.F32 R32, R136, R154, R32 ;  /* 0x0000009a8820723c */ /* 0x000fe20000001820 */
[----:B------:R-:W2:Y:S07]  /*61e0*/  LDSM.16.M88.4 R136, [R101+0x800] ;  /* 0x000800006588783b */ /* 0x000eae0000000200 */
        /* <DEDUP_REMOVED lines=67> */
[----:B------:R1:W4:Y:S07]  /*6620*/  LDSM.16.M88.4 R144, [R0+0x5800] ;  /* 0x005800000090783b */ /* 0x00032e0000000200 */
[C---:B--2---:R-:W-:Y:S08]  /*6630*/  HMMA.16816.F32 R12, R140.reuse, R136, R12 ;  /* 0x000000888c0c723c */ /* 0x044ff0000000180c */
[C---:B------:R-:W-:Y:S01]  /*6640*/  HMMA.16816.F32 R16, R140.reuse, R138, R16 ;  /* 0x0000008a8c10723c */ /* 0x040fe20000001810 */
[----:B------:R-:W-:Y:S07]  /*6650*/  LDSM.16.M88.4 R136, [R163+0x8000] ;  /* 0x00800000a388783b */ /* 0x000fee0000000200 */
[C---:B---3--:R-:W-:Y:S04]  /*6660*/  HMMA.16816.F32 R20, R140.reuse, R148, R20 ;  /* 0x000000948c14723c */ /* 0x048fe80000001814 */
[----:B-1----:R-:W-:Y:S04]  /*6670*/  MOV R0, R208 ;  /* 0x000000d000007202 */ /* 0x002fe80000000f00 */
[C---:B------:R-:W-:Y:S01]  /*6680*/  HMMA.16816.F32 R24, R140.reuse, R150, R24 ;  /* 0x000000968c18723c */ /* 0x040fe20000001818 */
[----:B------:R-:W1:Y:S07]  /*6690*/  LDSM.16.M88.4 R148, [R100+0x4000] ;  /* 0x004000006494783b */ /* 0x000e6e0000000200 */
[C---:B----4-:R-:W-:Y:S08]  /*66a0*/  HMMA.16816.F32 R28, R140.reuse, R144, R28 ;  /* 0x000000908c1c723c */ /* 0x050ff0000000181c */
[----:B------:R-:W-:Y:S01]  /*66b0*/  HMMA.16816.F32 R32, R140, R146, R32 ;  /* 0x000000928c20723c */ /* 0x000fe20000001820 */
[----:B------:R-:W2:Y:S08]  /*66c0*/  LDSM.16.M88.4 R140, [R152+0x4800] ;  /* 0x00480000988c783b */ /* 0x000eb00000000200 */
[----:B------:R-:W3:Y:S08]  /*66d0*/  LDSM.16.M88.4 R144, [R152+0x5000] ;  /* 0x005000009890783b */ /* 0x000ef00000000200 */
[----:B------:R-:W4:Y:S01]  /*66e0*/  LDSM.16.M88.4 R152, [R152+0x5800] ;  /* 0x005800009898783b */ /* 0x000f220000000200 */
[C---:B-1----:R-:W-:Y:S08]  /*66f0*/  HMMA.16816.F32 R4, R136.reuse, R148, R4 ;  /* 0x000000948804723c */ /* 0x042ff00000001804 */
[C---:B------:R-:W-:Y:S01]  /*6700*/  HMMA.16816.F32 R8, R136.reuse, R150, R8 ;  /* 0x000000968808723c */ /* 0x040fe20000001808 */
[----:B------:R-:W-:Y:S07]  /*6710*/  LDSM.16.M88.4 R148, [R3+0x4800] ;  /* 0x004800000394783b */ /* 0x000fee0000000200 */
[C---:B--2---:R-:W-:Y:S08]  /*6720*/  HMMA.16816.F32 R12, R136.reuse, R140, R12 ;  /* 0x0000008c880c723c */ /* 0x044ff0000000180c */
[C---:B------:R-:W-:Y:S01]  /*6730*/  HMMA.16816.F32 R16, R136.reuse, R142, R16 ;  /* 0x0000008e8810723c */ /* 0x040fe20000001810 */
[----:B------:R-:W-:Y:S07]  /*6740*/  LDSM.16.M88.4 R140, [R165+0x8000] ;  /* 0x00800000a58c783b */ /* 0x000fee0000000200 */
[C---:B---3--:R-:W-:Y:S08]  /*6750*/  HMMA.16816.F32 R20, R136.reuse, R144, R20 ;  /* 0x000000908814723c */ /* 0x048ff00000001814 */
[C---:B------:R-:W-:Y:S01]  /*6760*/  HMMA.16816.F32 R24, R136.reuse, R146, R24 ;  /* 0x000000928818723c */ /* 0x040fe20000001818 */
[----:B------:R-:W1:Y:S07]  /*6770*/  LDSM.16.M88.4 R144, [R3+0x4000] ;  /* 0x004000000390783b */ /* 0x000e6e0000000200 */
[C---:B----4-:R-:W-:Y:S08]  /*6780*/  HMMA.16816.F32 R28, R136.reuse, R152, R28 ;  /* 0x00000098881c723c */ /* 0x050ff0000000181c */
        /* <DEDUP_REMOVED lines=17> */
[C---:B------:R-:W-:Y:S04]  /*68a0*/  HMMA.16816.F32 R16, R148.reuse, R138, R16 ;  /* 0x0000008a9410723c */ /* 0x040fe80000001810 */
[----:B------:R-:W-:Y:S02]  /*68b0*/  FMUL.FTZ R4, R4, c[0x0][0x320] ;  /* 0x0000c80004047a20 */ /* 0x000fe40000410000 */
[----:B------:R-:W-:Y:S02]  /*68c0*/  FMUL.FTZ R5, R5, c[0x0][0x320] ;  /* 0x0000c80005057a20 */ /* 0x000fe40000410000 */
[----:B------:R-:W-:Y:S01]  /*68d0*/  FMUL.FTZ R6, R6, c[0x0][0x320] ;  /* 0x0000c80006067a20 */ /* 0x000fe20000410000 */
[----:B------:R-:W1:Y:S03]  /*68e0*/  MUFU.TANH R143, R4 ;  /* 0x00000004008f7308 */ /* 0x000e660000002400 */
[----:B------:R-:W-:Y:S02]  /*68f0*/  FMUL.FTZ R7, R7, c[0x0][0x320] ;  /* 0x0000c80007077a20 */ /* 0x000fe40000410000 */
[----:B------:R-:W-:Y:S02]  /*6900*/  FMUL.FTZ R8, R8, c[0x0][0x320] ;  /* 0x0000c80008087a20 */ /* 0x000fe40000410000 */
[----:B------:R-:W-:Y:S02]  /*6910*/  FMUL.FTZ R9, R9, c[0x0][0x320] ;  /* 0x0000c80009097a20 */ /* 0x000fe40000410000 */
[----:B------:R-:W-:Y:S01]  /*6920*/  FMUL.FTZ R10, R10, c[0x0][0x320] ;  /* 0x0000c8000a0a7a20 */ /* 0x000fe20000410000 */
[----:B------:R-:W-:Y:S01]  /*6930*/  MUFU.TANH R142, R5 ;  /* 0x00000005008e7308 */ /* 0x000fe20000002400 */
        /* <DEDUP_REMOVED lines=9> */
[----:B------:R-:W-:Y:S03]  /*69d0*/  FMUL.FTZ R19, R19, c[0x0][0x320] ;  /* 0x0000c80013137a20 */ /* 0x000fe60000410000 */
[----:B------:R3:W4:Y:S10]  /*69e0*/  MUFU.TANH R140, R7 ;  /* 0x00000007008c7308 */ /* 0x0007340000002400 */
[----:B------:R-:W5:Y:S10]  /*69f0*/  MUFU.TANH R137, R8 ;  /* 0x0000000800897308 */ /* 0x000f740000002400 */
[----:B------:R-:W-:Y:S01]  /*6a00*/  MUFU.TANH R136, R9 ;  /* 0x0000000900887308 */ /* 0x000fe20000002400 */
[----:B---3--:R-:W3:Y:S09]  /*6a10*/  LDSM.16.M88.4 R4, [R2+0x5000] ;  /* 0x005000000204783b */ /* 0x008ef20000000200 */
[----:B------:R-:W1:Y:S10]  /*6a20*/  MUFU.TANH R101, R10 ;  /* 0x0000000a00657308 */ /* 0x000e740000002400 */
[----:B------:R1:W1:Y:S10]  /*6a30*/  MUFU.TANH R100, R11 ;  /* 0x0000000b00647308 */ /* 0x0002740000002400 */
[----:B------:R-:W-:Y:S10]  /*6a40*/  MUFU.TANH R14, R14 ;  /* 0x0000000e000e7308 */ /* 0x000ff40000002400 */
[----:B------:R-:W-:Y:S01]  /*6a50*/  MUFU.TANH R15, R15 ;  /* 0x0000000f000f7308 */ /* 0x000fe20000002400 */
[C---:B---3--:R-:W-:Y:S01]  /*6a60*/  HMMA.16816.F32 R20, R148.reuse, R4, R20 ;  /* 0x000000049414723c */ /* 0x048fe20000001814 */
[----:B-1----:R1:W3:Y:S01]  /*6a70*/  LDSM.16.M88.4 R8, [R2+0x5800] ;  /* 0x005800000208783b */ /* 0x0022e20000000200 */
[----:B------:R-:W-:Y:S07]  /*6a80*/  DEPBAR.LE SB0, 0x2 ;  /* 0x000080800000791a */ /* 0x000fee0000000000 */
[----:B------:R2:W-:Y:S03]  /*6a90*/  MUFU.TANH R144, R13 ;  /* 0x0000000d00907308 */ /* 0x0005e60000002400 */
[----:B------:R-:W-:Y:S01]  /*6aa0*/  MOV R4, c[0x0][0x2ac] ;  /* 0x0000ab0000047a02 */ /* 0x000fe20000000f00 */
[C---:B------:R-:W-:Y:S01]  /*6ab0*/  HMMA.16816.F32 R24, R148.reuse, R6, R24 ;  /* 0x000000069418723c */ /* 0x040fe20000001818 */
[----:B------:R-:W-:Y:S04]  /*6ac0*/  BAR.SYNC.DEFER_BLOCKING 0x0 ;  /* 0x0000000000007b1d */ /* 0x000fe80000010000 */
[----:B-1----:R-:W-:Y:S07]  /*6ad0*/  @P4 IMAD.HI.U32 R2, R208, c[0x0][0x2c8], RZ ;  /* 0x0000b200d0024a27 */ /* 0x002fee00078e00ff */
[----:B------:R-:W-:Y:S01]  /*6ae0*/  FMUL.FTZ R20, R20, c[0x0][0x320] ;  /* 0x0000c80014147a20 */ /* 0x000fe20000410000 */
[----:B------:R-:W-:Y:S01]  /*6af0*/  @P4 SHF.R.U32.HI R0, RZ, c[0x0][0x2cc], R2 ;  /* 0x0000b300ff004a19 */ /* 0x000fe20000011602 */
[----:B------:R-:W-:Y:S02]  /*6b00*/  FMUL.FTZ R21, R21, c[0x0][0x320] ;  /* 0x0000c80015157a20 */ /* 0x000fe40000410000 */
[----:B------:R-:W-:Y:S01]  /*6b10*/  FMUL.FTZ R22, R22, c[0x0][0x320] ;  /* 0x0000c80016167a20 */ /* 0x000fe20000410000 */
[----:B------:R-:W-:Y:S01]  /*6b20*/  MUFU.TANH R17, R17 ;  /* 0x0000001100117308 */ /* 0x000fe20000002400 */
[----:B------:R-:W1:Y:S01]  /*6b30*/  SHFL.IDX PT, R2, R0, RZ, 0x1c1f ;  /* 0x001c1fff00027589 */ /* 0x000e6200000e0000 */
[----:B------:R-:W-:Y:S05]  /*6b40*/  FMUL.FTZ R23, R23, c[0x0][0x320] ;  /* 0x0000c80017177a20 */ /* 0x000fea0000410000 */
[----:B------:R-:W-:Y:S02]  /*6b50*/  FMUL.FTZ R24, R24, c[0x0][0x320] ;  /* 0x0000c80018187a20 */ /* 0x000fe40000410000 */
[----:B------:R-:W-:Y:S01]  /*6b60*/  FMUL.FTZ R25, R25, c[0x0][0x320] ;  /* 0x0000c80019197a20 */ /* 0x000fe20000410000 */
[C---:B---3--:R-:W-:Y:S01]  /*6b70*/  HMMA.16816.F32 R28, R148.reuse, R8, R28 ;  /* 0x00000008941c723c */ /* 0x048fe2000000181c */
[----:B------:R3:W1:Y:S01]  /*6b80*/  SHFL.IDX PT, R3, R0, 0x1, 0x1c1f ;  /* 0x003c1f0000037f89 */ /* 0x00066200000e0000 */
[----:B------:R-:W1:Y:S01]  /*6b90*/  MUFU.TANH R12, R12 ;  /* 0x0000000c000c7308 */ /* 0x000e620000002400 */
[----:B------:R-:W-:Y:S02]  /*6ba0*/  FMUL.FTZ R26, R26, c[0x0][0x320] ;  /* 0x0000c8001a1a7a20 */ /* 0x000fe40000410000 */
[----:B------:R-:W-:Y:S03]  /*6bb0*/  FMUL.FTZ R27, R27, c[0x0][0x320] ;  /* 0x0000c8001b1b7a20 */ /* 0x000fe60000410000 */
[----:B------:R-:W-:Y:S04]  /*6bc0*/  HMMA.16816.F32 R32, R148, R10, R32 ;  /* 0x0000000a9420723c */ /* 0x000fe80000001820 */
[----:B------:R-:W1:Y:S10]  /*6bd0*/  MUFU.TANH R16, R16 ;  /* 0x0000001000107308 */ /* 0x000e740000002400 */
[----:B------:R-:W4:Y:S01]  /*6be0*/  MUFU.TANH R20, R20 ;  /* 0x0000001400147308 */ /* 0x000f220000002400 */
[----:B---3--:R-:W-:Y:S01]  /*6bf0*/  IADD3 R0, -R223, 0x1, -R200 ;  /* 0x00000001df007810 */ /* 0x008fe20007ffe9c8 */
[----:B------:R-:W-:Y:S02]  /*6c00*/  FMUL.FTZ R28, R28, c[0x0][0x320] ;  /* 0x0000c8001c1c7a20 */ /* 0x000fe40000410000 */
[----:B------:R-:W-:Y:S02]  /*6c10*/  FMUL.FTZ R29, R29, c[0x0][0x320] ;  /* 0x0000c8001d1d7a20 */ /* 0x000fe40000410000 */
[----:B------:R-:W-:Y:S02]  /*6c20*/  IMAD R0, R4, c[0x0][0x1d0], R0 ;  /* 0x0000740004007a24 */ /* 0x000fe400078e0200 */
[----:B------:R-:W-:Y:S02]  /*6c30*/  FMUL.FTZ R30, R30, c[0x0][0x320] ;  /* 0x0000c8001e1e7a20 */ /* 0x000fe40000410000 */
[----:B------:R-:W3:Y:S01]  /*6c40*/  MUFU.TANH R18, R18 ;  /* 0x0000001200127308 */ /* 0x000ee20000002400 */
[----:B--2---:R-:W-:Y:S01]  /*6c50*/  FMUL.FTZ R13, R31, c[0x0][0x320] ;  /* 0x0000c8001f0d7a20 */ /* 0x004fe20000410000 */
[----:B------:R-:W-:Y:S01]  /*6c60*/  IADD3 R0, R0, -c[0x0][0x168], RZ ;  /* 0x80005a0000007a10 */ /* 0x000fe20007ffe0ff */
[----:B------:R-:W-:Y:S02]  /*6c70*/  FMUL.FTZ R32, R32, c[0x0][0x320] ;  /* 0x0000c80020207a20 */ /* 0x000fe40000410000 */
[----:B------:R-:W-:Y:S01]  /*6c80*/  FMUL.FTZ R33, R33, c[0x0][0x320] ;  /* 0x0000c80021217a20 */ /* 0x000fe20000410000 */
[----:B-1----:R-:W-:Y:S01]  /*6c90*/  IADD3 R2, R0, R2, RZ ;  /* 0x0000000200027210 */ /* 0x002fe20007ffe0ff */
[----:B------:R-:W-:Y:S01]  /*6ca0*/  FMUL.FTZ R34, R34, c[0x0][0x320] ;  /* 0x0000c80022227a20 */ /* 0x000fe20000410000 */
[----:B------:R-:W-:Y:S02]  /*6cb0*/  IADD3 R0, R0, R3, RZ ;  /* 0x0000000300007210 */ /* 0x000fe40007ffe0ff */
[----:B------:R-:W1:Y:S01]  /*6cc0*/  MUFU.TANH R19, R19 ;  /* 0x0000001300137308 */ /* 0x000e620000002400 */
[----:B------:R-:W-:Y:S02]  /*6cd0*/  ISETP.GT.AND P5, PT, R2, RZ, PT ;  /* 0x000000ff0200720c */ /* 0x000fe40003fa4270 */
[C---:B------:R-:W-:Y:S02]  /*6ce0*/  ISETP.GT.AND P0, PT, R0.reuse, RZ, PT ;  /* 0x000000ff0000720c */ /* 0x040fe40003f04270 */
[C---:B------:R-:W-:Y:S02]  /*6cf0*/  ISETP.GT.AND P6, PT, R0.reuse, 0x1, PT ;  /* 0x000000010000780c */ /* 0x040fe40003fc4270 */
[----:B------:R-:W-:Y:S02]  /*6d00*/  FSEL R4, R143, -INF , P5 ;  /* 0xff8000008f047808 */ /* 0x000fe40002800000 */
[----:B------:R-:W-:Y:S01]  /*6d10*/  FSEL R9, R141, -INF , P0 ;  /* 0xff8000008d097808 */ /* 0x000fe20000000000 */
[----:B------:R-:W2:Y:S01]  /*6d20*/  MUFU.TANH R21, R21 ;  /* 0x0000001500157308 */ /* 0x000ea20000002400 */
[----:B------:R-:W-:Y:S02]  /*6d30*/  ISETP.GT.AND P0, PT, R0, 0x8, PT ;  /* 0x000000080000780c */ /* 0x000fe40003f04270 */
[C---:B------:R-:W-:Y:S02]  /*6d40*/  ISETP.GT.AND P1, PT, R2.reuse, 0x1, PT ;  /* 0x000000010200780c */ /* 0x040fe40003f24270 */
[----:B------:R-:W-:Y:S02]  /*6d50*/  ISETP.GT.AND P5, PT, R2, 0x8, PT ;  /* 0x000000080200780c */ /* 0x000fe40003fa4270 */
[----:B----4-:R-:W-:Y:S02]  /*6d60*/  FSEL R8, R140, -INF , P6 ;  /* 0xff8000008c087808 */ /* 0x010fe40003000000 */
[----:B------:R-:W-:Y:S01]  /*6d70*/  FSEL R3, R142, -INF , P1 ;  /* 0xff8000008e037808 */ /* 0x000fe20000800000 */
[----:B------:R-:W4:Y:S01]  /*6d80*/  MUFU.TANH R22, R22 ;  /* 0x0000001600167308 */ /* 0x000f220000002400 */
[----:B------:R-:W-:Y:S02]  /*6d90*/  ISETP.GT.AND P6, PT, R0, 0x9, PT ;  /* 0x000000090000780c */ /* 0x000fe40003fc4270 */
[----:B-----5:R-:W-:Y:S02]  /*6da0*/  FSEL R6, R137, -INF , P5 ;  /* 0xff80000089067808 */ /* 0x020fe40002800000 */
[----:B------:R-:W-:Y:S02]  /*6db0*/  FSEL R7, R101, -INF , P0 ;  /* 0xff80000065077808 */ /* 0x000fe40000000000 */
[----:B------:R-:W-:Y:S02]  /*6dc0*/  FMNMX.FTZ R101, R4, R102, !PT ;  /* 0x0000006604657209 */ /* 0x000fe40007810000 */
[C---:B------:R-:W-:Y:S01]  /*6dd0*/  ISETP.GT.AND P1, PT, R2.reuse, 0x9, PT ;  /* 0x000000090200780c */ /* 0x040fe20003f24270 */
[----:B------:R-:W5:Y:S01]  /*6de0*/  MUFU.TANH R24, R24 ;  /* 0x0000001800187308 */ /* 0x000f620000002400 */
[----:B------:R-:W-:Y:S02]  /*6df0*/  ISETP.GT.AND P5, PT, R2, 0x10, PT ;  /* 0x000000100200780c */ /* 0x000fe40003fa4270 */
[----:B------:R-:W-:Y:S02]  /*6e00*/  ISETP.GT.AND P0, PT, R0, 0x10, PT ;  /* 0x000000100000780c */ /* 0x000fe40003f04270 */
[----:B------:R-:W-:Y:S02]  /*6e10*/  FMNMX.FTZ R11, R9, R103, !PT ;  /* 0x00000067090b7209 */ /* 0x000fe40007810000 */
[----:B------:R-:W-:Y:S02]  /*6e20*/  FSEL R5, R136, -INF , P1 ;  /* 0xff80000088057808 */ /* 0x000fe40000800000 */
[----:B------:R-:W-:Y:S01]  /*6e30*/  ISETP.GT.AND P1, PT, R2, 0x11, PT ;  /* 0x000000110200780c */ /* 0x000fe20003f24270 */
[----:B------:R-:W1:Y:S01]  /*6e40*/  MUFU.TANH R25, R25 ;  /* 0x0000001900197308 */ /* 0x000e620000002400 */
[----:B------:R-:W-:Y:S02]  /*6e50*/  FSEL R10, R100, -INF , P6 ;  /* 0xff800000640a7808 */ /* 0x000fe40003000000 */
[----:B------:R-:W-:Y:S02]  /*6e60*/  ISETP.GT.AND P6, PT, R0, 0x11, PT ;  /* 0x000000110000780c */ /* 0x000fe40003fc4270 */
[----:B------:R-:W-:Y:S01]  /*6e70*/  FSEL R143, R12, -INF , P5 ;  /* 0xff8000000c8f7808 */ /* 0x000fe20002800000 */
[----:B------:R-:W-:Y:S01]  /*6e80*/  FMUL.FTZ R12, R35, c[0x0][0x320] ;  /* 0x0000c800230c7a20 */ /* 0x000fe20000410000 */
[----:B------:R-:W-:Y:S02]  /*6e90*/  ISETP.GT.AND P5, PT, R2, 0x18, PT ;  /* 0x000000180200780c */ /* 0x000fe40003fa4270 */
[----:B------:R-:W-:Y:S01]  /*6ea0*/  FMNMX.FTZ R101, R3, R101, !PT ;  /* 0x0000006503657209 */ /* 0x000fe20007810000 */
[----:B------:R-:W1:Y:S01]  /*6eb0*/  MUFU.TANH R28, R28 ;  /* 0x0000001c001c7308 */ /* 0x000e620000002400 */
[----:B------:R-:W-:Y:S02]  /*6ec0*/  FSEL R145, R14, -INF , P0 ;  /* 0xff8000000e917808 */ /* 0x000fe40000000000 */
[----:B------:R-:W-:Y:S02]  /*6ed0*/  FSEL R146, R15, -INF , P6 ;  /* 0xff8000000f927808 */ /* 0x000fe40003000000 */
[----:B------:R-:W-:Y:S02]  /*6ee0*/  FSEL R144, R144, -INF , P1 ;  /* 0xff80000090907808 */ /* 0x000fe40000800000 */
[----:B------:R-:W-:Y:S02]  /*6ef0*/  FSEL R147, R16, -INF , P5 ;  /* 0xff80000010937808 */ /* 0x000fe40002800000 */
[C---:B------:R-:W-:Y:S01]  /*6f00*/  ISETP.GT.AND P5, PT, R2.reuse, 0x20, PT ;  /* 0x000000200200780c */ /* 0x040fe20003fa4270 */
[----:B------:R-:W-:Y:S01]  /*6f10*/  MUFU.TANH R23, R23 ;  /* 0x0000001700177308 */ /* 0x000fe20000002400 */
[----:B------:R-:W-:Y:S02]  /*6f20*/  ISETP.GT.AND P1, PT, R2, 0x19, PT ;  /* 0x000000190200780c */ /* 0x000fe40003f24270 */
[C---:B------:R-:W-:Y:S02]  /*6f30*/  ISETP.GT.AND P0, PT, R0.reuse, 0x18, PT ;  /* 0x000000180000780c */ /* 0x040fe40003f04270 */
[----:B------:R-:W-:Y:S02]  /*6f40*/  ISETP.GT.AND P6, PT, R0, 0x19, PT ;  /* 0x000000190000780c */ /* 0x000fe40003fc4270 */
[----:B------:R-:W-:Y:S02]  /*6f50*/  FMNMX.FTZ R101, R6, R101, !PT ;  /* 0x0000006506657209 */ /* 0x000fe40007810000 */
[----:B------:R-:W-:Y:S01]  /*6f60*/  FMNMX.FTZ R11, R8, R11, !PT ;  /* 0x0000000b080b7209 */ /* 0x000fe20007810000 */
[----:B------:R-:W5:Y:S01]  /*6f70*/  MUFU.TANH R29, R29 ;  /* 0x0000001d001d7308 */ /* 0x000f620000002400 */
[----:B------:R-:W-:Y:S02]  /*6f80*/  FSEL R151, R20, -INF , P5 ;  /* 0xff80000014977808 */ /* 0x000fe40002800000 */
[----:B------:R-:W-:Y:S02]  /*6f90*/  FSEL R148, R17, -INF , P1 ;  /* 0xff80000011947808 */ /* 0x000fe40000800000 */
[----:B------:R-:W-:Y:S02]  /*6fa0*/  ISETP.GT.AND P1, PT, R2, 0x21, PT ;  /* 0x000000210200780c */ /* 0x000fe40003f24270 */
[----:B---3--:R-:W-:Y:S02]  /*6fb0*/  FSEL R149, R18, -INF , P0 ;  /* 0xff80000012957808 */ /* 0x008fe40000000000 */
[----:B------:R-:W-:Y:S01]  /*6fc0*/  ISETP.GT.AND P0, PT, R0, 0x20, PT ;  /* 0x000000200000780c */ /* 0x000fe20003f04270 */
[----:B------:R-:W3:Y:S01]  /*6fd0*/  MUFU.TANH R26, R26 ;  /* 0x0000001a001a7308 */ /* 0x000ee20000002400 */
[----:B-1----:R-:W-:Y:S02]  /*6fe0*/  FSEL R150, R19, -INF , P6 ;  /* 0xff80000013967808 */ /* 0x002fe40003000000 */
[C---:B------:R-:W-:Y:S02]  /*6ff0*/  ISETP.GT.AND P6, PT, R2.reuse, 0x28, PT ;  /* 0x000000280200780c */ /* 0x040fe40003fc4270 */
[----:B------:R-:W-:Y:S02]  /*7000*/  FMNMX.FTZ R101, R5, R101, !PT ;  /* 0x0000006505657209 */ /* 0x000fe40007810000 */
[----:B------:R-:W-:Y:S02]  /*7010*/  ISETP.GT.AND P5, PT, R2, 0x29, PT ;  /* 0x000000290200780c */ /* 0x000fe40003fa4270 */
[----:B------:R-:W-:Y:S01]  /*7020*/  FMNMX.FTZ R11, R7, R11, !PT ;  /* 0x0000000b070b7209 */ /* 0x000fe20007810000 */
[----:B------:R-:W1:Y:S01]  /*7030*/  MUFU.TANH R27, R27 ;  /* 0x0000001b001b7308 */ /* 0x000e620000002400 */
[----:B--2---:R-:W-:Y:S02]  /*7040*/  FSEL R153, R21, -INF , P1 ;  /* 0xff80000015997808 */ /* 0x004fe40000800000 */
[----:B----4-:R-:W-:Y:S02]  /*7050*/  FSEL R154, R22, -INF , P0 ;  /* 0xff800000169a7808 */ /* 0x010fe40000000000 */
[C---:B------:R-:W-:Y:S02]  /*7060*/  ISETP.GT.AND P1, PT, R2.reuse, 0x30, PT ;  /* 0x000000300200780c */ /* 0x040fe40003f24270 */
[----:B------:R-:W-:Y:S02]  /*7070*/  ISETP.GT.AND P0, PT, R2, 0x31, PT ;  /* 0x000000310200780c */ /* 0x000fe40003f04270 */
[----:B-----5:R-:W-:Y:S01]  /*7080*/  FSEL R159, R24, -INF , P6 ;  /* 0xff800000189f7808 */ /* 0x020fe20003000000 */
[----:B------:R-:W2:Y:S01]  /*7090*/  MUFU.TANH R30, R30 ;  /* 0x0000001e001e7308 */ /* 0x000ea20000002400 */
[----:B------:R-:W-:Y:S02]  /*70a0*/  FSEL R155, R25, -INF , P5 ;  /* 0xff800000199b7808 */ /* 0x000fe40002800000 */
[----:B------:R-:W-:Y:S02]  /*70b0*/  FMNMX.FTZ R101, R143, R101, !PT ;  /* 0x000000658f657209 */ /* 0x000fe40007810000 */
[C---:B------:R-:W-:Y:S02]  /*70c0*/  ISETP.GT.AND P6, PT, R2.reuse, 0x38, PT ;  /* 0x000000380200780c */ /* 0x040fe40003fc4270 */
[----:B------:R-:W-:Y:S02]  /*70d0*/  ISETP.GT.AND P5, PT, R2, 0x39, PT ;  /* 0x000000390200780c */ /* 0x000fe40003fa4270 */
[----:B------:R-:W-:Y:S01]  /*70e0*/  FMNMX.FTZ R2, R10, R11, !PT ;  /* 0x0000000b0a027209 */ /* 0x000fe20007810000 */
[----:B------:R-:W4:Y:S01]  /*70f0*/  MUFU.TANH R13, R13 ;  /* 0x0000000d000d7308 */ /* 0x000f220000002400 */
[----:B------:R-:W-:Y:S02]  /*7100*/  FMNMX.FTZ R101, R144, R101, !PT ;  /* 0x0000006590657209 */ /* 0x000fe40007810000 */
[----:B------:R-:W-:Y:S02]  /*7110*/  FMNMX.FTZ R2, R145, R2, !PT ;  /* 0x0000000291027209 */ /* 0x000fe40007810000 */
[----:B------:R-:W-:Y:S02]  /*7120*/  FMNMX.FTZ R101, R147, R101, !PT ;  /* 0x0000006593657209 */ /* 0x000fe40007810000 */
[----:B------:R-:W-:Y:S02]  /*7130*/  FMNMX.FTZ R2, R146, R2, !PT ;  /* 0x0000000292027209 */ /* 0x000fe40007810000 */
[----:B------:R-:W-:Y:S01]  /*7140*/  FMNMX.FTZ R101, R148, R101, !PT ;  /* 0x0000006594657209 */ /* 0x000fe20007810000 */
[----:B------:R-:W5:Y:S01]  /*7150*/  MUFU.TANH R32, R32 ;  /* 0x0000002000207308 */ /* 0x000f620000002400 */
[----:B------:R-:W-:Y:S02]  /*7160*/  FMNMX.FTZ R2, R149, R2, !PT ;  /* 0x0000000295027209 */ /* 0x000fe40007810000 */
[----:B------:R-:W-:Y:S02]  /*7170*/  FSEL R189, R28, -INF , P1 ;  /* 0xff8000001cbd7808 */ /* 0x000fe40000800000 */
[----:B------:R-:W-:Y:S02]  /*7180*/  ISETP.GT.AND P1, PT, R0, 0x21, PT ;  /* 0x000000210000780c */ /* 0x000fe40003f24270 */
[----:B------:R-:W-:Y:S02]  /*7190*/  FMNMX.FTZ R2, R150, R2, !PT ;  /* 0x0000000296027209 */ /* 0x000fe40007810000 */
[----:B------:R-:W-:Y:S01]  /*71a0*/  FMNMX.FTZ R101, R151, R101, !PT ;  /* 0x0000006597657209 */ /* 0x000fe20007810000 */
[----:B------:R-:W2:Y:S01]  /*71b0*/  MUFU.TANH R33, R33 ;  /* 0x0000002100217308 */ /* 0x000ea20000002400 */
[----:B------:R-:W-:Y:S02]  /*71c0*/  FSEL R186, R29, -INF , P0 ;  /* 0xff8000001dba7808 */ /* 0x000fe40000000000 */
[----:B------:R-:W-:Y:S02]  /*71d0*/  FSEL R152, R23, -INF , P1 ;  /* 0xff80000017987808 */ /* 0x000fe40000800000 */
[----:B------:R-:W-:Y:S02]  /*71e0*/  ISETP.GT.AND P0, PT, R0, 0x28, PT ;  /* 0x000000280000780c */ /* 0x000fe40003f04270 */
[----:B------:R-:W-:Y:S02]  /*71f0*/  FMNMX.FTZ R101, R153, R101, !PT ;  /* 0x0000006599657209 */ /* 0x000fe40007810000 */
[----:B------:R-:W-:Y:S01]  /*7200*/  FMNMX.FTZ R2, R154, R2, !PT ;  /* 0x000000029a027209 */ /* 0x000fe20007810000 */
[----:B------:R-:W4:Y:S01]  /*7210*/  MUFU.TANH R34, R34 ;  /* 0x0000002200227308 */ /* 0x000f220000002400 */
[----:B---3--:R-:W-:Y:S02]  /*7220*/  FSEL R157, R26, -INF , P0 ;  /* 0xff8000001a9d7808 */ /* 0x008fe40000000000 */
[----:B------:R-:W-:Y:S02]  /*7230*/  ISETP.GT.AND P1, PT, R0, 0x29, PT ;  /* 0x000000290000780c */ /* 0x000fe40003f24270 */
[----:B------:R-:W-:Y:S02]  /*7240*/  FMNMX.FTZ R101, R159, R101, !PT ;  /* 0x000000659f657209 */ /* 0x000fe40007810000 */
[----:B------:R-:W-:Y:S02]  /*7250*/  FMNMX.FTZ R2, R152, R2, !PT ;  /* 0x0000000298027209 */ /* 0x000fe40007810000 */
[----:B------:R-:W-:Y:S01]  /*7260*/  ISETP.GT.AND P0, PT, R0, 0x30, PT ;  /* 0x000000300000780c */ /* 0x000fe20003f04270 */
[----:B------:R-:W3:Y:S01]  /*7270*/  MUFU.TANH R12, R12 ;  /* 0x0000000c000c7308 */ /* 0x000ee20000002400 */
[----:B-1----:R-:W-:Y:S02]  /*7280*/  FSEL R158, R27, -INF , P1 ;  /* 0xff8000001b9e7808 */ /* 0x002fe40000800000 */
[----:B------:R-:W-:Y:S02]  /*7290*/  FMNMX.FTZ R101, R155, R101, !PT ;  /* 0x000000659b657209 */ /* 0x000fe40007810000 */
[----:B------:R-:W-:Y:S02]  /*72a0*/  FMNMX.FTZ R2, R157, R2, !PT ;  /* 0x000000029d027209 */ /* 0x000fe40007810000 */
[----:B--2---:R-:W-:Y:S02]  /*72b0*/  FSEL R184, R30, -INF , P0 ;  /* 0xff8000001eb87808 */ /* 0x004fe40000000000 */
[----:B------:R-:W-:Y:S02]  /*72c0*/  ISETP.GT.AND P1, PT, R0, 0x31, PT ;  /* 0x000000310000780c */ /* 0x000fe40003f24270 */
[----:B------:R-:W-:Y:S02]  /*72d0*/  FMNMX.FTZ R2, R158, R2, !PT ;  /* 0x000000029e027209 */ /* 0x000fe40007810000 */
[----:B------:R-:W-:Y:S02]  /*72e0*/  FMNMX.FTZ R101, R189, R101, !PT ;  /* 0x00000065bd657209 */ /* 0x000fe40007810000 */
[----:B----4-:R-:W-:Y:S02]  /*72f0*/  FSEL R183, R13, -INF , P1 ;  /* 0xff8000000db77808 */ /* 0x010fe40000800000 */
[----:B-----5:R-:W-:Y:S02]  /*7300*/  FSEL R185, R32, -INF , P6 ;  /* 0xff80000020b97808 */ /* 0x020fe40003000000 */
[----:B------:R-:W-:Y:S02]  /*7310*/  ISETP.GT.AND P0, PT, R0, 0x38, PT ;  /* 0x000000380000780c */ /* 0x000fe40003f04270 */
[----:B------:R-:W-:Y:S02]  /*7320*/  FMNMX.FTZ R2, R184, R2, !PT ;  /* 0x00000002b8027209 */ /* 0x000fe40007810000 */
[----:B------:R-:W-:Y:S02]  /*7330*/  FMNMX.FTZ R101, R186, R101, !PT ;  /* 0x00000065ba657209 */ /* 0x000fe40007810000 */
[----:B------:R-:W-:Y:S02]  /*7340*/  FSEL R182, R33, -INF , P5 ;  /* 0xff80000021b67808 */ /* 0x000fe40002800000 */
[----:B------:R-:W-:Y:S02]  /*7350*/  ISETP.GT.AND P1, PT, R0, 0x39, PT ;  /* 0x000000390000780c */ /* 0x000fe40003f24270 */
[----:B------:R-:W-:Y:S02]  /*7360*/  FSEL R187, R34, -INF , P0 ;  /* 0xff80000022bb7808 */ /* 0x000fe40000000000 */
[----:B------:R-:W-:Y:S02]  /*7370*/  FMNMX.FTZ R101, R185, R101, !PT ;  /* 0x00000065b9657209 */ /* 0x000fe40007810000 */
[----:B------:R-:W-:Y:S02]  /*7380*/  FMNMX.FTZ R0, R183, R2, !PT ;  /* 0x00000002b7007209 */ /* 0x000fe40007810000 */
[----:B---3--:R-:W-:Y:S02]  /*7390*/  FSEL R192, R12, -INF , P1 ;  /* 0xff8000000cc07808 */ /* 0x008fe40000800000 */
[----:B------:R-:W-:Y:S02]  /*73a0*/  FMNMX.FTZ R101, R182, R101, !PT ;  /* 0x00000065b6657209 */ /* 0x000fe40007810000 */
[----:B------:R-:W-:Y:S03]  /*73b0*/  FMNMX.FTZ R0, R187, R0, !PT ;  /* 0x00000000bb007209 */ /* 0x000fe60007810000 */
[----:B------:R-:W1:Y:S01]  /*73c0*/  SHFL.BFLY PT, R11, R101, 0x2, 0x1f ;  /* 0x0c401f00650b7f89 */ /* 0x000e6200000e0000 */
[----:B------:R-:W-:Y:S07]  /*73d0*/  FMNMX.FTZ R0, R192, R0, !PT ;  /* 0x00000000c0007209 */ /* 0x000fee0007810000 */
[----:B------:R-:W2:Y:S01]  /*73e0*/  SHFL.BFLY PT, R2, R0, 0x2, 0x1f ;  /* 0x0c401f0000027f89 */ /* 0x000ea200000e0000 */
[----:B-1----:R-:W-:Y:S07]  /*73f0*/  FMNMX.FTZ R101, R101, R11, !PT ;  /* 0x0000000b65657209 */ /* 0x002fee0007810000 */
[----:B------:R-:W1:Y:S01]  /*7400*/  SHFL.BFLY PT, R11, R101, 0x1, 0x1f ;  /* 0x0c201f00650b7f89 */ /* 0x000e6200000e0000 */
[----:B--2---:R-:W-:Y:S07]  /*7410*/  FMNMX.FTZ R0, R0, R2, !PT ;  /* 0x0000000200007209 */ /* 0x004fee0007810000 */
[----:B------:R-:W2:Y:S01]  /*7420*/  SHFL.BFLY PT, R100, R0, 0x1, 0x1f ;  /* 0x0c201f0000647f89 */ /* 0x000ea200000e0000 */
[----:B-1----:R-:W-:Y:S04]  /*7430*/  FMNMX.FTZ R101, R101, R11, !PT ;  /* 0x0000000b65657209 */ /* 0x002fe80007810000 */
[C---:B------:R-:W-:Y:S01]  /*7440*/  FSETP.NEU.FTZ.AND P1, PT, R101.reuse, -INF , PT ;  /* 0xff8000006500780b */ /* 0x040fe20003f3d000 */
[C---:B------:R-:W-:Y:S01]  /*7450*/  FMUL.FTZ R141, R101.reuse, c[0x0][0x2d0] ;  /* 0x0000b400658d7a20 */ /* 0x040fe20000410000 */
[----:B--2---:R-:W-:Y:S02]  /*7460*/  FMNMX.FTZ R100, R0, R100, !PT ;  /* 0x0000006400647209 */ /* 0x004fe40007810000 */
[----:B------:R-:W-:Y:S02]  /*7470*/  FSEL R2, R101, RZ, P1 ;  /* 0x000000ff65027208 */ /* 0x000fe40000800000 */
[C---:B------:R-:W-:Y:S01]  /*7480*/  FSETP.NEU.FTZ.AND P0, PT, R100.reuse, -INF , PT ;  /* 0xff8000006400780b */ /* 0x040fe20003f1d000 */
[----:B------:R-:W-:Y:S01]  /*7490*/  FMUL.FTZ R142, R100, c[0x0][0x2d0] ;  /* 0x0000b400648e7a20 */ /* 0x000fe20000410000 */
[----:B------:R-:W-:Y:S01]  /*74a0*/  FSEL R141, R141, RZ, P1 ;  /* 0x000000ff8d8d7208 */ /* 0x000fe20000800000 */
[----:B------:R-:W-:Y:S01]  /*74b0*/  FADD.FTZ R2, -R2, R102 ;  /* 0x0000006602027221 */ /* 0x000fe20000010100 */
[----:B------:R-:W-:Y:S02]  /*74c0*/  FSEL R0, R100, RZ, P0 ;  /* 0x000000ff64007208 */ /* 0x000fe40000000000 */
[----:B------:R-:W-:Y:S01]  /*74d0*/  IADD3 R102, R170, R160, RZ ;  /* 0x000000a0aa667210 */ /* 0x000fe20007ffe0ff */
[----:B------:R-:W-:Y:S01]  /*74e0*/  FMUL.FTZ R2, R2, c[0x0][0x2d0] ;  /* 0x0000b40002027a20 */ /* 0x000fe20000410000 */
[----:B------:R-:W-:Y:S01]  /*74f0*/  FSEL R142, R142, RZ, P0 ;  /* 0x000000ff8e8e7208 */ /* 0x000fe20000000000 */
[----:B------:R-:W-:Y:S01]  /*7500*/  FADD.FTZ R0, -R0, R103 ;  /* 0x0000006700007221 */ /* 0x000fe20000010100 */
[----:B------:R-:W-:Y:S01]  /*7510*/  IADD3 R140, R168, R102, RZ ;  /* 0x00000066a88c7210 */ /* 0x000fe20007ffe0ff */
[----:B------:R-:W1:Y:S01]  /*7520*/  LDSM.16.MT88.4 R12, [R102] ;  /* 0x00000000660c783b */ /* 0x000e620000004200 */
[--C-:B------:R-:W-:Y:S01]  /*7530*/  FFMA.FTZ R4, R4, c[0x0][0x2d0], -R141.reuse ;  /* 0x0000b40004047a23 */ /* 0x100fe2000001088d */
[----:B------:R-:W2:Y:S01]  /*7540*/  MUFU.EX2 R2, R2 ;  /* 0x0000000200027308 */ /* 0x000ea20000000800 */
[----:B------:R-:W-:Y:S01]  /*7550*/  FMUL.FTZ R0, R0, c[0x0][0x2d0] ;  /* 0x0000b40000007a20 */ /* 0x000fe20000410000 */
[----:B------:R-:W-:Y:S01]  /*7560*/  ISETP.GE.AND P1, PT, R199, 0x1, PT ;  /* 0x00000001c700780c */ /* 0x000fe20003f26270 */
[--C-:B------:R-:W-:Y:S02]  /*7570*/  FFMA.FTZ R3, R3, c[0x0][0x2d0], -R141.reuse ;  /* 0x0000b40003037a23 */ /* 0x100fe4000001088d */
[--C-:B------:R-:W-:Y:S01]  /*7580*/  FFMA.FTZ R6, R6, c[0x0][0x2d0], -R141.reuse ;  /* 0x0000b40006067a23 */ /* 0x100fe2000001088d */
[----:B------:R-:W3:Y:S01]  /*7590*/  LDSM.16.MT88.4 R20, [R140] ;  /* 0x000000008c14783b */ /* 0x000ee20000004200 */
[--C-:B------:R-:W-:Y:S02]  /*75a0*/  FFMA.FTZ R5, R5, c[0x0][0x2d0], -R141.reuse ;  /* 0x0000b40005057a23 */ /* 0x100fe4000001088d */
[--C-:B------:R-:W-:Y:S01]  /*75b0*/  FFMA.FTZ R9, R9, c[0x0][0x2d0], -R142.reuse ;  /* 0x0000b40009097a23 */ /* 0x100fe2000001088e */
[----:B------:R4:W-:Y:S01]  /*75c0*/  MUFU.EX2 R191, R4 ;  /* 0x0000000400bf7308 */ /* 0x0009e20000000800 */
[--C-:B------:R-:W-:Y:S02]  /*75d0*/  FFMA.FTZ R8, R8, c[0x0][0x2d0], -R142.reuse ;  /* 0x0000b40008087a23 */ /* 0x100fe4000001088e */
[--C-:B------:R-:W-:Y:S02]  /*75e0*/  FFMA.FTZ R7, R7, c[0x0][0x2d0], -R142.reuse ;  /* 0x0000b40007077a23 */ /* 0x100fe4000001088e */
[--C-:B------:R-:W-:Y:S05]  /*75f0*/  FFMA.FTZ R10, R10, c[0x0][0x2d0], -R142.reuse ;  /* 0x0000b4000a0a7a23 */ /* 0x100fea000001088e */
[----:B------:R-:W5:Y:S01]  /*7600*/  MUFU.EX2 R190, R3 ;  /* 0x0000000300be7308 */ /* 0x000f620000000800 */
[C---:B--2---:R-:W-:Y:S02]  /*7610*/  FMUL.FTZ R17, R2.reuse, R117 ;  /* 0x0000007502117220 */ /* 0x044fe40000410000 */
[C---:B------:R-:W-:Y:S02]  /*7620*/  FMUL.FTZ R16, R2.reuse, R116 ;  /* 0x0000007402107220 */ /* 0x040fe40000410000 */
[C---:B------:R-:W-:Y:S05]  /*7630*/  FMUL.FTZ R24, R2.reuse, R124 ;  /* 0x0000007c02187220 */ /* 0x040fea0000410000 */
[----:B------:R-:W-:Y:S01]  /*7640*/  MUFU.EX2 R198, R6 ;  /* 0x0000000600c67308 */ /* 0x000fe20000000800 */
[C---:B------:R-:W-:Y:S02]  /*7650*/  FMUL.FTZ R25, R2.reuse, R125 ;  /* 0x0000007d02197220 */ /* 0x040fe40000410000 */
[C---:B------:R-:W-:Y:S02]  /*7660*/  FMUL.FTZ R32, R2.reuse, R132 ;  /* 0x0000008402207220 */ /* 0x040fe40000410000 */
[C---:B----4-:R-:W-:Y:S02]  /*7670*/  FMUL.FTZ R4, R2.reuse, R104 ;  /* 0x0000006802047220 */ /* 0x050fe40000410000 */
[C---:B------:R-:W-:Y:S02]  /*7680*/  FMUL.FTZ R33, R2.reuse, R133 ;  /* 0x0000008502217220 */ /* 0x040fe40000410000 */
[C---:B------:R-:W-:Y:S01]  /*7690*/  FMUL.FTZ R36, R2.reuse, R36 ;  /* 0x0000002402247220 */ /* 0x040fe20000410000 */
[----:B------:R-:W2:Y:S01]  /*76a0*/  MUFU.EX2 R197, R5 ;  /* 0x0000000500c57308 */ /* 0x000ea20000000800 */
[C---:B------:R-:W-:Y:S02]  /*76b0*/  FMUL.FTZ R37, R2.reuse, R37 ;  /* 0x0000002502257220 */ /* 0x040fe40000410000 */
[----:B------:R-:W-:Y:S01]  /*76c0*/  FMUL.FTZ R40, R2, R40 ;  /* 0x0000002802287220 */ /* 0x000fe20000410000 */
[----:B-----5:R-:W-:Y:S01]  /*76d0*/  F2FP.PACK_AB R136, R190, R191 ;  /* 0x000000bfbe88723e */ /* 0x020fe200000000ff */
[C---:B------:R-:W-:Y:S01]  /*76e0*/  FMUL.FTZ R41, R2.reuse, R41 ;  /* 0x0000002902297220 */ /* 0x040fe20000410000 */
[----:B------:R-:W-:Y:S01]  /*76f0*/  IADD3 R3, R171, R160, RZ ;  /* 0x000000a0ab037210 */ /* 0x000fe20007ffe0ff */
[C---:B------:R-:W-:Y:S02]  /*7700*/  FMUL.FTZ R44, R2.reuse, R44 ;  /* 0x0000002c022c7220 */ /* 0x040fe40000410000 */
[----:B------:R-:W-:Y:S01]  /*7710*/  FMUL.FTZ R45, R2, R45 ;  /* 0x0000002d022d7220 */ /* 0x000fe20000410000 */
[----:B------:R4:W-:Y:S01]  /*7720*/  MUFU.EX2 R188, R9 ;  /* 0x0000000900bc7308 */ /* 0x0009e20000000800 */
[----:B------:R-:W5:Y:S01]  /*7730*/  LDSM.16.MT88.4 R28, [R3] ;  /* 0x00000000031c783b */ /* 0x000f620000004200 */
[----:B------:R-:W-:Y:S01]  /*7740*/  IADD3 R103, R168, R3, RZ ;  /* 0x00000003a8677210 */ /* 0x000fe20007ffe0ff */
[C---:B------:R-:W-:Y:S02]  /*7750*/  FMUL.FTZ R48, R2.reuse, R48 ;  /* 0x0000003002307220 */ /* 0x040fe40000410000 */
[C---:B------:R-:W-:Y:S02]  /*7760*/  FMUL.FTZ R49, R2.reuse, R49 ;  /* 0x0000003102317220 */ /* 0x040fe40000410000 */
[C---:B------:R-:W-:Y:S02]  /*7770*/  FMUL.FTZ R52, R2.reuse, R52 ;  /* 0x0000003402347220 */ /* 0x040fe40000410000 */
[C---:B------:R-:W-:Y:S01]  /*7780*/  FMUL.FTZ R53, R2.reuse, R53 ;  /* 0x0000003502357220 */ /* 0x040fe20000410000 */
[----:B------:R-:W1:Y:S01]  /*7790*/  MUFU.EX2 R196, R8 ;  /* 0x0000000800c47308 */ /* 0x000e620000000800 */
[C---:B------:R-:W-:Y:S02]  /*77a0*/  FMUL.FTZ R56, R2.reuse, R56 ;  /* 0x0000003802387220 */ /* 0x040fe40000410000 */
[C---:B------:R-:W-:Y:S01]  /*77b0*/  FMUL.FTZ R57, R2.reuse, R57 ;  /* 0x0000003902397220 */ /* 0x040fe20000410000 */
[----:B--2---:R-:W-:Y:S01]  /*77c0*/  F2FP.PACK_AB R138, R197, R198 ;  /* 0x000000c6c58a723e */ /* 0x004fe200000000ff */
[C---:B------:R-:W-:Y:S02]  /*77d0*/  FMUL.FTZ R5, R2.reuse, R105 ;  /* 0x0000006902057220 */ /* 0x040fe40000410000 */
[C---:B------:R-:W-:Y:S02]  /*77e0*/  FMUL.FTZ R60, R2.reuse, R60 ;  /* 0x0000003c023c7220 */ /* 0x040fe40000410000 */
[C---:B------:R-:W-:Y:S01]  /*77f0*/  FMUL.FTZ R61, R2.reuse, R61 ;  /* 0x0000003d023d7220 */ /* 0x040fe20000410000 */
        /* <DEDUP_REMOVED lines=9> */
[----:B-1----:R-:W-:Y:S01]  /*7890*/  F2FP.PACK_AB R137, R196, R188 ;  /* 0x000000bcc489723e */ /* 0x002fe200000000ff */
        /* <DEDUP_REMOVED lines=12> */
[C---:B------:R-:W-:Y:S02]  /*7960*/  FMUL.FTZ R93, R2.reuse, R93 ;  /* 0x0000005d025d7220 */ /* 0x040fe40000410000 */
[C---:B------:R-:W-:Y:S02]  /*7970*/  FMUL.FTZ R96, R2.reuse, R96 ;  /* 0x0000006002607220 */ /* 0x040fe40000410000 */
[----:B------:R-:W-:Y:S02]  /*7980*/  FMUL.FTZ R97, R2, R97 ;  /* 0x0000006102617220 */ /* 0x000fe40000410000 */
[--C-:B------:R-:W-:Y:S02]  /*7990*/  FFMA.FTZ R116, R153, c[0x0][0x2d0], -R141.reuse ;  /* 0x0000b40099747a23 */ /* 0x100fe4000001088d */
[C---:B-1----:R-:W-:Y:S02]  /*79a0*/  FMUL.FTZ R6, R0.reuse, R106 ;  /* 0x0000006a00067220 */ /* 0x042fe40000410000 */
[----:B------:R1:W-:Y:S01]  /*79b0*/  MUFU.EX2 R153, R116 ;  /* 0x0000007400997308 */ /* 0x0003e20000000800 */
[C---:B------:R-:W-:Y:S02]  /*79c0*/  FMUL.FTZ R7, R0.reuse, R107 ;  /* 0x0000006b00077220 */ /* 0x040fe40000410000 */
[----:B------:R-:W2:Y:S01]  /*79d0*/  LDSM.16.MT88.4 R104, [R103] ;  /* 0x000000006768783b */ /* 0x000ea20000004200 */
[C---:B------:R-:W-:Y:S02]  /*79e0*/  FMUL.FTZ R10, R0.reuse, R110 ;  /* 0x0000006e000a7220 */ /* 0x040fe40000410000 */
[C---:B------:R-:W-:Y:S02]  /*79f0*/  FMUL.FTZ R11, R0.reuse, R111 ;  /* 0x0000006f000b7220 */ /* 0x040fe40000410000 */
[C---:B------:R-:W-:Y:S03]  /*7a00*/  HMMA.16816.F32 R4, R136.reuse, R12, R4 ;  /* 0x0000000c8804723c */ /* 0x040fe60000001804 */
[----:B------:R-:W4:Y:S02]  /*7a10*/  LDSM.16.MT88.4 R108, [R102+0x2000] ;  /* 0x00200000666c783b */ /* 0x000f240000004200 */
[----:B------:R-:W-:Y:S02]  /*7a20*/  FMUL.FTZ R18, R0, R118 ;  /* 0x0000007600127220 */ /* 0x000fe40000410000 */
[C---:B------:R-:W-:Y:S01]  /*7a30*/  FMUL.FTZ R13, R2.reuse, R113 ;  /* 0x00000071020d7220 */ /* 0x040fe20000410000 */
[C---:B------:R-:W-:Y:S04]  /*7a40*/  HMMA.16816.F32 R8, R136.reuse, R14, R8 ;  /* 0x0000000e8808723c */ /* 0x040fe80000001808 */
[----:B------:R-:W-:Y:S02]  /*7a50*/  FMUL.FTZ R12, R2, R112 ;  /* 0x00000070020c7220 */ /* 0x000fe40000410000 */
[C---:B------:R-:W-:Y:S02]  /*7a60*/  FMUL.FTZ R19, R0.reuse, R119 ;  /* 0x0000007700137220 */ /* 0x040fe40000410000 */
[C---:B------:R-:W-:Y:S04]  /*7a70*/  FMUL.FTZ R14, R0.reuse, R114 ;  /* 0x00000072000e7220 */ /* 0x040fe80000410000 */
[C---:B------:R-:W-:Y:S02]  /*7a80*/  FMUL.FTZ R15, R0.reuse, R115 ;  /* 0x00000073000f7220 */ /* 0x040fe40000410000 */
[C---:B------:R-:W-:Y:S02]  /*7a90*/  FMUL.FTZ R26, R0.reuse, R126 ;  /* 0x0000007e001a7220 */ /* 0x040fe40000410000 */
[C---:B------:R-:W-:Y:S02]  /*7aa0*/  FMUL.FTZ R27, R0.reuse, R127 ;  /* 0x0000007f001b7220 */ /* 0x040fe40000410000 */
[----:B------:R-:W-:Y:S01]  /*7ab0*/  LDSM.16.MT88.4 R124, [R3+0x1800] ;  /* 0x00180000037c783b */ /* 0x000fe20000004200 */
[C---:B---3--:R-:W-:Y:S03]  /*7ac0*/  HMMA.16816.F32 R12, R136.reuse, R20, R12 ;  /* 0x00000014880c723c */ /* 0x048fe6000000180c */
[C---:B------:R-:W-:Y:S02]  /*7ad0*/  FMUL.FTZ R34, R0.reuse, R134 ;  /* 0x0000008600227220 */ /* 0x040fe40000410000 */
[----:B------:R-:W-:Y:S02]  /*7ae0*/  FMUL.FTZ R35, R0, R135 ;  /* 0x0000008700237220 */ /* 0x000fe40000410000 */
[----:B------:R-:W-:Y:S01]  /*7af0*/  LDSM.16.MT88.4 R132, [R103+0x1800] ;  /* 0x001800006784783b */ /* 0x000fe20000004200 */
[C---:B------:R-:W-:Y:S04]  /*7b00*/  HMMA.16816.F32 R16, R136.reuse, R22, R16 ;  /* 0x000000168810723c */ /* 0x040fe80000001810 */
[C---:B------:R-:W-:Y:S02]  /*7b10*/  FMUL.FTZ R20, R2.reuse, R120 ;  /* 0x0000007802147220 */ /* 0x040fe40000410000 */
[----:B------:R-:W-:Y:S02]  /*7b20*/  FMUL.FTZ R21, R2, R121 ;  /* 0x0000007902157220 */ /* 0x000fe40000410000 */
[C---:B------:R-:W-:Y:S04]  /*7b30*/  FMUL.FTZ R22, R0.reuse, R122 ;  /* 0x0000007a00167220 */ /* 0x040fe80000410000 */
[----:B------:R-:W-:Y:S02]  /*7b40*/  FMUL.FTZ R23, R0, R123 ;  /* 0x0000007b00177220 */ /* 0x000fe40000410000 */
[--C-:B------:R-:W-:Y:S02]  /*7b50*/  FFMA.FTZ R120, R186, c[0x0][0x2d0], -R141.reuse ;  /* 0x0000b400ba787a23 */ /* 0x100fe4000001088d */
[--C-:B------:R-:W-:Y:S02]  /*7b60*/  FFMA.FTZ R121, R185, c[0x0][0x2d0], -R141.reuse ;  /* 0x0000b400b9797a23 */ /* 0x100fe4000001088d */
[C---:B------:R-:W-:Y:S01]  /*7b70*/  FMUL.FTZ R38, R0.reuse, R38 ;  /* 0x0000002600267220 */ /* 0x040fe20000410000 */
[C---:B-----5:R-:W-:Y:S03]  /*7b80*/  HMMA.16816.F32 R20, R136.reuse, R28, R20 ;  /* 0x0000001c8814723c */ /* 0x060fe60000001814 */
[C---:B------:R-:W-:Y:S02]  /*7b90*/  FMUL.FTZ R39, R0.reuse, R39 ;  /* 0x0000002700277220 */ /* 0x040fe40000410000 */
        /* <DEDUP_REMOVED lines=9> */
[C---:B------:R-:W-:Y:S01]  /*7c30*/  FMUL.FTZ R50, R0.reuse, R50 ;  /* 0x0000003200327220 */ /* 0x040fe20000410000 */
[C---:B--2---:R-:W-:Y:S03]  /*7c40*/  HMMA.16816.F32 R28, R136.reuse, R104, R28 ;  /* 0x00000068881c723c */ /* 0x044fe6000000181c */
[C---:B------:R-:W-:Y:S02]  /*7c50*/  FMUL.FTZ R51, R0.reuse, R51 ;  /* 0x0000003300337220 */ /* 0x040fe40000410000 */
[C---:B------:R-:W-:Y:S02]  /*7c60*/  FMUL.FTZ R54, R0.reuse, R54 ;  /* 0x0000003600367220 */ /* 0x040fe40000410000 */
[C---:B------:R-:W-:Y:S01]  /*7c70*/  FMUL.FTZ R55, R0.reuse, R55 ;  /* 0x0000003700377220 */ /* 0x040fe20000410000 */
[C---:B------:R-:W-:Y:S01]  /*7c80*/  HMMA.16816.F32 R32, R136.reuse, R106, R32 ;  /* 0x0000006a8820723c */ /* 0x040fe20000001820 */
[----:B------:R-:W2:Y:S03]  /*7c90*/  LDSM.16.MT88.4 R104, [R140+0x2000] ;  /* 0x002000008c68783b */ /* 0x000ea60000004200 */
[C---:B------:R-:W-:Y:S02]  /*7ca0*/  FMUL.FTZ R58, R0.reuse, R58 ;  /* 0x0000003a003a7220 */ /* 0x040fe40000410000 */
[C---:B------:R-:W-:Y:S02]  /*7cb0*/  FMUL.FTZ R59, R0.reuse, R59 ;  /* 0x0000003b003b7220 */ /* 0x040fe40000410000 */
[C---:B----4-:R-:W-:Y:S04]  /*7cc0*/  HMMA.16816.F32 R36, R136.reuse, R108, R36 ;  /* 0x0000006c8824723c */ /* 0x050fe80000001824 */
[C---:B------:R-:W-:Y:S02]  /*7cd0*/  FMUL.FTZ R62, R0.reuse, R62 ;  /* 0x0000003e003e7220 */ /* 0x040fe40000410000 */
[C---:B------:R-:W-:Y:S02]  /*7ce0*/  FMUL.FTZ R63, R0.reuse, R63 ;  /* 0x0000003f003f7220 */ /* 0x040fe40000410000 */
[C---:B------:R-:W-:Y:S01]  /*7cf0*/  HMMA.16816.F32 R40, R136.reuse, R110, R40 ;  /* 0x0000006e8828723c */ /* 0x040fe20000001828 */
[----:B------:R-:W3:Y:S03]  /*7d00*/  LDSM.16.MT88.4 R108, [R3+0x2000] ;  /* 0x00200000036c783b */ /* 0x000ee60000004200 */
        /* <DEDUP_REMOVED lines=17> */
[----:B------:R-:W-:Y:S02]  /*7e20*/  FFMA.FTZ R112, R143, c[0x0][0x2d0], -R141 ;  /* 0x0000b4008f707a23 */ /* 0x000fe4000001088d */
[C---:B---3--:R-:W-:Y:S02]  /*7e30*/  HMMA.16816.F32 R52, R136.reuse, R108, R52 ;  /* 0x0000006c8834723c */ /* 0x048fe40000001834 */
[----:B------:R3:W4:Y:S02]  /*7e40*/  MUFU.EX2 R180, R112 ;  /* 0x0000007000b47308 */ /* 0x0007240000000800 */
[C---:B------:R-:W-:Y:S02]  /*7e50*/  FMUL.FTZ R94, R0.reuse, R94 ;  /* 0x0000005e005e7220 */ /* 0x040fe40000410000 */
[C---:B------:R-:W-:Y:S02]  /*7e60*/  FMUL.FTZ R95, R0.reuse, R95 ;  /* 0x0000005f005f7220 */ /* 0x040fe40000410000 */
[C---:B------:R-:W-:Y:S01]  /*7e70*/  HMMA.16816.F32 R56, R136.reuse, R110, R56 ;  /* 0x0000006e8838723c */ /* 0x040fe20000001838 */
[----:B------:R-:W5:Y:S03]  /*7e80*/  LDSM.16.MT88.4 R108, [R102+0x4000] ;  /* 0x00400000666c783b */ /* 0x000f660000004200 */
[C---:B------:R-:W-:Y:S02]  /*7e90*/  FMUL.FTZ R98, R0.reuse, R98 ;  /* 0x0000006200627220 */ /* 0x040fe40000410000 */
[----:B------:R-:W-:Y:S02]  /*7ea0*/  FMUL.FTZ R99, R0, R99 ;  /* 0x0000006300637220 */ /* 0x000fe40000410000 */
[----:B-1----:R-:W-:Y:S04]  /*7eb0*/  FFMA.FTZ R116, R154, c[0x0][0x2d0], -R142 ;  /* 0x0000b4009a747a23 */ /* 0x002fe8000001088e */
[----:B------:R-:W-:Y:S02]  /*7ec0*/  FFMA.FTZ R2, R2, R203, R191 ;  /* 0x000000cb02027223 */ /* 0x000fe400000100bf */
[----:B------:R-:W-:Y:S02]  /*7ed0*/  FFMA.FTZ R0, R0, R204, R188 ;  /* 0x000000cc00007223 */ /* 0x000fe400000100bc */
[----:B------:R-:W-:Y:S02]  /*7ee0*/  FADD.FTZ R2, R190, R2 ;  /* 0x00000002be027221 */ /* 0x000fe40000010000 */
[----:B---3--:R-:W-:Y:S02]  /*7ef0*/  FFMA.FTZ R112, R145, c[0x0][0x2d0], -R142 ;  /* 0x0000b40091707a23 */ /* 0x008fe4000001088e */
[----:B------:R-:W-:Y:S02]  /*7f00*/  FADD.FTZ R0, R196, R0 ;  /* 0x00000000c4007221 */ /* 0x000fe40000010000 */
[----:B------:R1:W3:Y:S01]  /*7f10*/  MUFU.EX2 R178, R112 ;  /* 0x0000007000b27308 */ /* 0x0002e20000000800 */
[----:B------:R-:W-:Y:S01]  /*7f20*/  FADD.FTZ R2, R198, R2 ;  /* 0x00000002c6027221 */ /* 0x000fe20000010000 */
[C---:B--2---:R-:W-:Y:S03]  /*7f30*/  HMMA.16816.F32 R60, R136.reuse, R104, R60 ;  /* 0x00000068883c723c */ /* 0x044fe6000000183c */
[----:B------:R-:W-:Y:S02]  /*7f40*/  FADD.FTZ R0, R195, R0 ;  /* 0x00000000c3007221 */ /* 0x000fe40000010000 */
[----:B------:R-:W-:Y:S02]  /*7f50*/  FADD.FTZ R2, R197, R2 ;  /* 0x00000002c5027221 */ /* 0x000fe40000010000 */
[----:B------:R-:W-:Y:S01]  /*7f60*/  FADD.FTZ R0, R194, R0 ;  /* 0x00000000c2007221 */ /* 0x000fe20000010000 */
[C---:B------:R-:W-:Y:S01]  /*7f70*/  HMMA.16816.F32 R64, R136.reuse, R106, R64 ;  /* 0x0000006a8840723c */ /* 0x040fe20000001840 */
[----:B------:R-:W2:Y:S03]  /*7f80*/  LDSM.16.MT88.4 R104, [R140+0x4000] ;  /* 0x004000008c68783b */ /* 0x000ea60000004200 */
[----:B----4-:R-:W-:Y:S04]  /*7f90*/  FADD.FTZ R2, R180, R2 ;  /* 0x00000002b4027221 */ /* 0x010fe80000010000 */
[C---:B-----5:R-:W-:Y:S04]  /*7fa0*/  HMMA.16816.F32 R68, R136.reuse, R108, R68 ;  /* 0x0000006c8844723c */ /* 0x060fe80000001844 */
[----:B-1----:R-:W-:Y:S02]  /*7fb0*/  FFMA.FTZ R112, R146, c[0x0][0x2d0], -R142 ;  /* 0x0000b40092707a23 */ /* 0x002fe4000001088e */
[----:B------:R-:W-:Y:S02]  /*7fc0*/  MUFU.EX2 R146, R121 ;  /* 0x0000007900927308 */ /* 0x000fe40000000800 */
[C---:B------:R-:W-:Y:S01]  /*7fd0*/  HMMA.16816.F32 R72, R136.reuse, R110, R72 ;  /* 0x0000006e8848723c */ /* 0x040fe20000001848 */
[----:B------:R-:W1:Y:S03]  /*7fe0*/  LDSM.16.MT88.4 R108, [R3+0x4000] ;  /* 0x00400000036c783b */ /* 0x000e660000004200 */
[----:B---3--:R-:W-:Y:S04]  /*7ff0*/  FADD.FTZ R0, R178, R0 ;  /* 0x00000000b2007221 */ /* 0x008fe80000010000 */
[----:B------:R3:W4:Y:S01]  /*8000*/  MUFU.EX2 R177, R112 ;  /* 0x0000007000b17308 */ /* 0x0007220000000800 */
[C---:B--2---:R-:W-:Y:S07]  /*8010*/  HMMA.16816.F32 R76, R136.reuse, R104, R76 ;  /* 0x00000068884c723c */ /* 0x044fee000000184c */
[--C-:B------:R-:W-:Y:S01]  /*8020*/  FFMA.FTZ R104, R144, c[0x0][0x2d0], -R141.reuse ;  /* 0x0000b40090687a23 */ /* 0x100fe2000001088d */
[C---:B------:R-:W-:Y:S01]  /*8030*/  HMMA.16816.F32 R80, R136.reuse, R106, R80 ;  /* 0x0000006a8850723c */ /* 0x040fe20000001850 */
[----:B---3--:R-:W-:Y:S02]  /*8040*/  LDSM.16.MT88.4 R112, [R140+0x800] ;  /* 0x000800008c70783b */ /* 0x008fe40000004200 */
[----:B------:R2:W3:Y:S01]  /*8050*/  MUFU.EX2 R179, R104 ;  /* 0x0000006800b37308 */ /* 0x0004e20000000800 */
[----:B----4-:R-:W-:Y:S04]  /*8060*/  FADD.FTZ R0, R177, R0 ;  /* 0x00000000b1007221 */ /* 0x010fe80000010000 */
[C---:B-1----:R-:W-:Y:S07]  /*8070*/  HMMA.16816.F32 R84, R136.reuse, R108, R84 ;  /* 0x0000006c8854723c */ /* 0x042fee0000001854 */
[--C-:B------:R-:W-:Y:S01]  /*8080*/  FFMA.FTZ R108, R147, c[0x0][0x2d0], -R141.reuse ;  /* 0x0000b400936c7a23 */ /* 0x100fe2000001088d */
[C---:B------:R-:W-:Y:S01]  /*8090*/  HMMA.16816.F32 R88, R136.reuse, R110, R88 ;  /* 0x0000006e8858723c */ /* 0x040fe20000001858 */
[----:B------:R1:W-:Y:S01]  /*80a0*/  MUFU.EX2 R147, R120 ;  /* 0x0000007800937308 */ /* 0x0003e20000000800 */
[----:B--2---:R-:W2:Y:S09]  /*80b0*/  LDSM.16.MT88.4 R104, [R103+0x4000] ;  /* 0x004000006768783b */ /* 0x004eb20000004200 */
[----:B------:R4:W5:Y:S01]  /*80c0*/  MUFU.EX2 R176, R108 ;  /* 0x0000006c00b07308 */ /* 0x0009620000000800 */
[----:B---3--:R-:W-:Y:S01]  /*80d0*/  FADD.FTZ R2, R179, R2 ;  /* 0x00000002b3027221 */ /* 0x008fe20000010000 */
[----:B-1----:R-:W-:Y:S01]  /*80e0*/  LDSM.16.MT88.4 R120, [R140+0x1800] ;  /* 0x001800008c78783b */ /* 0x002fe20000004200 */
[--C-:B----4-:R-:W-:Y:S02]  /*80f0*/  FFMA.FTZ R108, R148, c[0x0][0x2d0], -R141.reuse ;  /* 0x0000b400946c7a23 */ /* 0x110fe4000001088d */
[----:B-----5:R-:W-:Y:S05]  /*8100*/  FADD.FTZ R2, R176, R2 ;  /* 0x00000002b0027221 */ /* 0x020fea0000010000 */
[----:B------:R1:W3:Y:S01]  /*8110*/  MUFU.EX2 R175, R108 ;  /* 0x0000006c00af7308 */ /* 0x0002e20000000800 */
[C---:B--2---:R-:W-:Y:S07]  /*8120*/  HMMA.16816.F32 R92, R136.reuse, R104, R92 ;  /* 0x00000068885c723c */ /* 0x044fee000000185c */
[----:B------:R-:W-:Y:S01]  /*8130*/  FFMA.FTZ R104, R149, c[0x0][0x2d0], -R142 ;  /* 0x0000b40095687a23 */ /* 0x000fe2000001088e */
[----:B------:R-:W-:Y:S03]  /*8140*/  HMMA.16816.F32 R96, R136, R106, R96 ;  /* 0x0000006a8860723c */ /* 0x000fe60000001860 */
[----:B------:R2:W4:Y:S01]  /*8150*/  MUFU.EX2 R174, R104 ;  /* 0x0000006800ae7308 */ /* 0x0005220000000800 */
[----:B------:R-:W-:Y:S01]  /*8160*/  F2FP.PACK_AB R105, R177, R178 ;  /* 0x000000b2b169723e */ /* 0x000fe200000000ff */
[----:B-1----:R-:W1:Y:S01]  /*8170*/  LDSM.16.MT88.4 R108, [R102+0x800] ;  /* 0x00080000666c783b */ /* 0x002e620000004200 */
[C---:B---3--:R-:W-:Y:S01]  /*8180*/  FADD.FTZ R2, R175.reuse, R2 ;  /* 0x00000002af027221 */ /* 0x048fe20000010000 */
[----:B------:R-:W-:Y:S01]  /*8190*/  F2FP.PACK_AB R106, R175, R176 ;  /* 0x000000b0af6a723e */ /* 0x000fe200000000ff */
[----:B--2---:R-:W-:Y:S04]  /*81a0*/  FFMA.FTZ R104, R150, c[0x0][0x2d0], -R142 ;  /* 0x0000b40096687a23 */ /* 0x004fe8000001088e */
[----:B----4-:R-:W-:Y:S01]  /*81b0*/  FADD.FTZ R0, R174, R0 ;  /* 0x00000000ae007221 */ /* 0x010fe20000010000 */
[----:B------:R2:W3:Y:S02]  /*81c0*/  MUFU.EX2 R160, R104 ;  /* 0x0000006800a07308 */ /* 0x0004e40000000800 */
[----:B--2---:R-:W-:Y:S01]  /*81d0*/  F2FP.PACK_AB R104, R179, R180 ;  /* 0x000000b4b368723e */ /* 0x004fe200000000ff */
[C---:B---3--:R-:W-:Y:S01]  /*81e0*/  FADD.FTZ R0, R160.reuse, R0 ;  /* 0x00000000a0007221 */ /* 0x048fe20000010000 */
[----:B------:R-:W-:Y:S07]  /*81f0*/  F2FP.PACK_AB R107, R160, R174 ;  /* 0x000000aea06b723e */ /* 0x000fee00000000ff */
        /* <DEDUP_REMOVED lines=27> */
[C---:B--2---:R-:W-:Y:S07]  /*83b0*/  HMMA.16816.F32 R76, R104.reuse, R112, R76 ;  /* 0x00000070684c723c */ /* 0x044fee000000184c */
[--C-:B------:R-:W-:Y:S01]  /*83c0*/  FFMA.FTZ R112, R151, c[0x0][0x2d0], -R141.reuse ;  /* 0x0000b40097707a23 */ /* 0x100fe2000001088d */
[C---:B------:R-:W-:Y:S01]  /*83d0*/  HMMA.16816.F32 R80, R104.reuse, R114, R80 ;  /* 0x000000726850723c */ /* 0x040fe20000001850 */
[----:B------:R2:W3:Y:S10]  /*83e0*/  MUFU.EX2 R151, R116 ;  /* 0x0000007400977308 */ /* 0x0004f40000000800 */
[----:B------:R4:W5:Y:S01]  /*83f0*/  MUFU.EX2 R156, R112 ;  /* 0x00000070009c7308 */ /* 0x0009620000000800 */
[C---:B-1----:R-:W-:Y:S03]  /*8400*/  HMMA.16816.F32 R84, R104.reuse, R108, R84 ;  /* 0x0000006c6854723c */ /* 0x042fe60000001854 */
[----:B--2---:R-:W-:Y:S02]  /*8410*/  FFMA.FTZ R116, R152, c[0x0][0x2d0], -R142 ;  /* 0x0000b40098747a23 */ /* 0x004fe4000001088e */
[----:B---3--:R-:W-:Y:S04]  /*8420*/  FADD.FTZ R0, R151, R0 ;  /* 0x0000000097007221 */ /* 0x008fe80000010000 */
[----:B------:R1:W2:Y:S01]  /*8430*/  MUFU.EX2 R152, R116 ;  /* 0x0000007400987308 */ /* 0x0002a20000000800 */
[C---:B------:R-:W-:Y:S01]  /*8440*/  HMMA.16816.F32 R88, R104.reuse, R110, R88 ;  /* 0x0000006e6858723c */ /* 0x040fe20000001858 */
[----:B----4-:R-:W3:Y:S02]  /*8450*/  LDSM.16.MT88.4 R112, [R103+0x4800] ;  /* 0x004800006770783b */ /* 0x010ee40000004200 */
[----:B------:R-:W-:Y:S02]  /*8460*/  FFMA.FTZ R108, R157, c[0x0][0x2d0], -R142 ;  /* 0x0000b4009d6c7a23 */ /* 0x000fe4000001088e */
[----:B-----5:R-:W-:Y:S04]  /*8470*/  FADD.FTZ R2, R156, R2 ;  /* 0x000000029c027221 */ /* 0x020fe80000010000 */
[----:B------:R4:W5:Y:S03]  /*8480*/  MUFU.EX2 R150, R108 ;  /* 0x0000006c00967308 */ /* 0x0009660000000800 */
[----:B------:R-:W-:Y:S02]  /*8490*/  FADD.FTZ R2, R153, R2 ;  /* 0x0000000299027221 */ /* 0x000fe40000010000 */
[--C-:B-1----:R-:W-:Y:S02]  /*84a0*/  FFMA.FTZ R116, R159, c[0x0][0x2d0], -R141.reuse ;  /* 0x0000b4009f747a23 */ /* 0x102fe4000001088d */
[----:B--2---:R-:W-:Y:S03]  /*84b0*/  FADD.FTZ R0, R152, R0 ;  /* 0x0000000098007221 */ /* 0x004fe60000010000 */
[----:B------:R1:W2:Y:S01]  /*84c0*/  MUFU.EX2 R154, R116 ;  /* 0x00000074009a7308 */ /* 0x0002a20000000800 */
[----:B----4-:R-:W4:Y:S01]  /*84d0*/  LDSM.16.MT88.4 R108, [R102+0x1000] ;  /* 0x00100000666c783b */ /* 0x010f220000004200 */
[----:B-----5:R-:W-:Y:S01]  /*84e0*/  FADD.FTZ R0, R150, R0 ;  /* 0x0000000096007221 */ /* 0x020fe20000010000 */
[C---:B---3--:R-:W-:Y:S07]  /*84f0*/  HMMA.16816.F32 R92, R104.reuse, R112, R92 ;  /* 0x00000070685c723c */ /* 0x048fee000000185c */
[----:B------:R-:W-:Y:S01]  /*8500*/  FFMA.FTZ R112, R158, c[0x0][0x2d0], -R142 ;  /* 0x0000b4009e707a23 */ /* 0x000fe2000001088e */
[----:B------:R-:W-:Y:S03]  /*8510*/  HMMA.16816.F32 R96, R104, R114, R96 ;  /* 0x000000726860723c */ /* 0x000fe60000001860 */
[----:B------:R3:W5:Y:S01]  /*8520*/  MUFU.EX2 R149, R112 ;  /* 0x0000007000957308 */ /* 0x0007620000000800 */
[--C-:B-1----:R-:W-:Y:S02]  /*8530*/  FFMA.FTZ R116, R155, c[0x0][0x2d0], -R141.reuse ;  /* 0x0000b4009b747a23 */ /* 0x102fe4000001088d */
[----:B--2---:R-:W-:Y:S01]  /*8540*/  FADD.FTZ R2, R154, R2 ;  /* 0x000000029a027221 */ /* 0x004fe20000010000 */
[----:B------:R-:W-:Y:S02]  /*8550*/  F2FP.PACK_AB R104, R153, R156 ;  /* 0x0000009c9968723e */ /* 0x000fe400000000ff */
[----:B------:R-:W-:Y:S04]  /*8560*/  F2FP.PACK_AB R105, R152, R151 ;  /* 0x000000979869723e */ /* 0x000fe800000000ff */
[----:B------:R-:W1:Y:S01]  /*8570*/  MUFU.EX2 R155, R116 ;  /* 0x00000074009b7308 */ /* 0x000e620000000800 */
[----:B---3--:R-:W2:Y:S01]  /*8580*/  LDSM.16.MT88.4 R112, [R140+0x1000] ;  /* 0x001000008c70783b */ /* 0x008ea20000004200 */
[----:B-----5:R-:W-:Y:S02]  /*8590*/  F2FP.PACK_AB R107, R149, R150 ;  /* 0x00000096956b723e */ /* 0x020fe400000000ff */
[----:B-1----:R-:W-:Y:S01]  /*85a0*/  F2FP.PACK_AB R106, R155, R154 ;  /* 0x0000009a9b6a723e */ /* 0x002fe200000000ff */
[--C-:B------:R-:W-:Y:S02]  /*85b0*/  FFMA.FTZ R116, R189, c[0x0][0x2d0], -R141.reuse ;  /* 0x0000b400bd747a23 */ /* 0x100fe4000001088d */
[----:B------:R-:W-:Y:S03]  /*85c0*/  FFMA.FTZ R141, R182, c[0x0][0x2d0], -R141 ;  /* 0x0000b400b68d7a23 */ /* 0x000fe6000001088d */
[----:B------:R1:W3:Y:S01]  /*85d0*/  MUFU.EX2 R144, R116 ;  /* 0x0000007400907308 */ /* 0x0002e20000000800 */
[----:B------:R-:W-:Y:S01]  /*85e0*/  FADD.FTZ R2, R155, R2 ;  /* 0x000000029b027221 */ /* 0x000fe20000010000 */
[C---:B----4-:R-:W-:Y:S08]  /*85f0*/  HMMA.16816.F32 R4, R104.reuse, R108, R4 ;  /* 0x0000006c6804723c */ /* 0x050ff00000001804 */
[C---:B------:R-:W-:Y:S01]  /*8600*/  HMMA.16816.F32 R8, R104.reuse, R110, R8 ;  /* 0x0000006e6808723c */ /* 0x040fe20000001808 */
[----:B------:R-:W4:Y:S01]  /*8610*/  LDSM.16.MT88.4 R108, [R3+0x1000] ;  /* 0x00100000036c783b */ /* 0x000f220000004200 */
[----:B------:R-:W5:Y:S07]  /*8620*/  MUFU.EX2 R148, R141 ;  /* 0x0000008d00947308 */ /* 0x000f6e0000000800 */
[----:B-1----:R-:W-:Y:S01]  /*8630*/  LDSM.16.MT88.4 R116, [R103+0x5000] ;  /* 0x005000006774783b */ /* 0x002fe20000004200 */
[C---:B--2---:R-:W-:Y:S03]  /*8640*/  HMMA.16816.F32 R12, R104.reuse, R112, R12 ;  /* 0x00000070680c723c */ /* 0x044fe6000000180c */
[----:B---3--:R-:W-:Y:S05]  /*8650*/  F2FP.PACK_AB R136, R147, R144 ;  /* 0x000000909388723e */ /* 0x008fea00000000ff */
[C---:B------:R-:W-:Y:S01]  /*8660*/  HMMA.16816.F32 R16, R104.reuse, R114, R16 ;  /* 0x000000726810723c */ /* 0x040fe20000001810 */
[----:B------:R-:W1:Y:S03]  /*8670*/  LDSM.16.MT88.4 R112, [R103+0x1000] ;  /* 0x001000006770783b */ /* 0x000e660000004200 */
[----:B-----5:R-:W-:Y:S04]  /*8680*/  F2FP.PACK_AB R138, R148, R146 ;  /* 0x00000092948a723e */ /* 0x020fe800000000ff */
[C---:B----4-:R-:W-:Y:S08]  /*8690*/  HMMA.16816.F32 R20, R104.reuse, R108, R20 ;  /* 0x0000006c6814723c */ /* 0x050ff00000001814 */
        /* <DEDUP_REMOVED lines=21> */
[--C-:B------:R-:W-:Y:S01]  /*87f0*/  FFMA.FTZ R112, R184, c[0x0][0x2d0], -R142.reuse ;  /* 0x0000b400b8707a23 */ /* 0x100fe2000001088e */
[C---:B------:R-:W-:Y:S03]  /*8800*/  HMMA.16816.F32 R80, R104.reuse, R114, R80 ;  /* 0x000000726850723c */ /* 0x040fe60000001850 */
[----:B------:R1:W-:Y:S05]  /*8810*/  MUFU.EX2 R143, R112 ;  /* 0x00000070008f7308 */ /* 0x0003ea0000000800 */
[C---:B--2---:R-:W-:Y:S08]  /*8820*/  HMMA.16816.F32 R84, R104.reuse, R108, R84 ;  /* 0x0000006c6854723c */ /* 0x044ff00000001854 */
[C---:B------:R-:W-:Y:S04]  /*8830*/  HMMA.16816.F32 R88, R104.reuse, R110, R88 ;  /* 0x0000006e6858723c */ /* 0x040fe80000001858 */
[--C-:B-1----:R-:W-:Y:S04]  /*8840*/  FFMA.FTZ R112, R183, c[0x0][0x2d0], -R142.reuse ;  /* 0x0000b400b7707a23 */ /* 0x102fe8000001088e */
[C---:B------:R-:W-:Y:S01]  /*8850*/  HMMA.16816.F32 R92, R104.reuse, R116, R92 ;  /* 0x00000074685c723c */ /* 0x040fe2000000185c */
[----:B------:R1:W2:Y:S07]  /*8860*/  MUFU.EX2 R145, R112 ;  /* 0x0000007000917308 */ /* 0x0002ae0000000800 */
[----:B------:R-:W-:Y:S04]  /*8870*/  HMMA.16816.F32 R96, R104, R118, R96 ;  /* 0x000000766860723c */ /* 0x000fe80000001860 */
[--C-:B-1----:R-:W-:Y:S01]  /*8880*/  FFMA.FTZ R112, R187, c[0x0][0x2d0], -R142.reuse ;  /* 0x0000b400bb707a23 */ /* 0x102fe2000001088e */
[----:B--2---:R-:W-:Y:S01]  /*8890*/  F2FP.PACK_AB R137, R145, R143 ;  /* 0x0000008f9189723e */ /* 0x004fe200000000ff */
[----:B------:R-:W-:Y:S02]  /*88a0*/  FFMA.FTZ R142, R192, c[0x0][0x2d0], -R142 ;  /* 0x0000b400c08e7a23 */ /* 0x000fe4000001088e */
[----:B------:R1:W-:Y:S10]  /*88b0*/  MUFU.EX2 R141, R112 ;  /* 0x00000070008d7308 */ /* 0x0003f40000000800 */
[----:B------:R-:W2:Y:S01]  /*88c0*/  MUFU.EX2 R142, R142 ;  /* 0x0000008e008e7308 */ /* 0x000ea20000000800 */
[----:B-1----:R-:W1:Y:S01]  /*88d0*/  LDSM.16.MT88.4 R112, [R102+0x1800] ;  /* 0x001800006670783b */ /* 0x002e620000004200 */
[----:B--2---:R-:W-:Y:S07]  /*88e0*/  F2FP.PACK_AB R139, R142, R141 ;  /* 0x0000008d8e8b723e */ /* 0x004fee00000000ff */
        /* <DEDUP_REMOVED lines=9> */
[----:B------:R-:W-:Y:S07]  /*8980*/  LDSM.16.MT88.4 R20, [R140+0x5800] ;  /* 0x005800008c14783b */ /* 0x000fee0000004200 */
        /* <DEDUP_REMOVED lines=8> */
[----:B------:R2:W5:Y:S07]  /*8a10*/  LDSM.16.MT88.4 R8, [R3+0x5800] ;  /* 0x005800000308783b */ /* 0x00056e0000004200 */
[C---:B---3--:R-:W-:Y:S08]  /*8a20*/  HMMA.16816.F32 R52, R136.reuse, R12, R52 ;  /* 0x0000000c8834723c */ /* 0x048ff00000001834 */
[C---:B------:R-:W-:Y:S08]  /*8a30*/  HMMA.16816.F32 R56, R136.reuse, R14, R56 ;  /* 0x0000000e8838723c */ /* 0x040ff00000001838 */
[C---:B----4-:R-:W-:Y:S04]  /*8a40*/  HMMA.16816.F32 R60, R136.reuse, R16, R60 ;  /* 0x00000010883c723c */ /* 0x050fe8000000183c */
[----:B--2---:R-:W-:Y:S02]  /*8a50*/  FADD.FTZ R3, R149, R0 ;  /* 0x0000000095037221 */ /* 0x004fe40000010000 */
[----:B------:R-:W-:Y:S02]  /*8a60*/  FADD.FTZ R0, R144, R2 ;  /* 0x0000000290007221 */ /* 0x000fe40000010000 */
[C---:B------:R-:W-:Y:S04]  /*8a70*/  HMMA.16816.F32 R64, R136.reuse, R18, R64 ;  /* 0x000000128840723c */ /* 0x040fe80000001840 */
[----:B------:R-:W-:Y:S02]  /*8a80*/  FADD.FTZ R3, R143, R3 ;  /* 0x000000038f037221 */ /* 0x000fe40000010000 */
[----:B------:R-:W-:Y:S02]  /*8a90*/  FADD.FTZ R2, R147, R0 ;  /* 0x0000000093027221 */ /* 0x000fe40000010000 */
[C---:B-1----:R-:W-:Y:S04]  /*8aa0*/  HMMA.16816.F32 R68, R136.reuse, R4, R68 ;  /* 0x000000048844723c */ /* 0x042fe80000001844 */
[----:B------:R-:W-:Y:S02]  /*8ab0*/  FADD.FTZ R0, R145, R3 ;  /* 0x0000000391007221 */ /* 0x000fe40000010000 */
[----:B------:R-:W-:Y:S01]  /*8ac0*/  FADD.FTZ R3, R146, R2 ;  /* 0x0000000292037221 */ /* 0x000fe20000010000 */
[----:B------:R-:W-:Y:S01]  /*8ad0*/  IADD3 R2, R199, 0x1, RZ ;  /* 0x00000001c7027810 */ /* 0x000fe20007ffe0ff */
[C---:B------:R-:W-:Y:S01]  /*8ae0*/  HMMA.16816.F32 R72, R136.reuse, R6, R72 ;  /* 0x000000068848723c */ /* 0x040fe20000001848 */
[----:B------:R-:W1:Y:S03]  /*8af0*/  LDSM.16.MT88.4 R4, [R103+0x5800] ;  /* 0x005800006704783b */ /* 0x000e660000004200 */
[----:B------:R-:W-:Y:S01]  /*8b00*/  FADD.FTZ R0, R141, R0 ;  /* 0x000000008d007221 */ /* 0x000fe20000010000 */
[----:B------:R-:W-:Y:S01]  /*8b10*/  SEL R199, R2, RZ, !P1 ;  /* 0x000000ff02c77207 */ /* 0x000fe20004800000 */
[----:B------:R-:W-:Y:S02]  /*8b20*/  FADD.FTZ R203, R148, R3 ;  /* 0x0000000394cb7221 */ /* 0x000fe40000010000 */
[C---:B------:R-:W-:Y:S04]  /*8b30*/  HMMA.16816.F32 R76, R136.reuse, R20, R76 ;  /* 0x00000014884c723c */ /* 0x040fe8000000184c */
[----:B------:R-:W-:Y:S04]  /*8b40*/  FADD.FTZ R204, R142, R0 ;  /* 0x000000008ecc7221 */ /* 0x000fe80000010000 */
[C---:B------:R-:W-:Y:S08]  /*8b50*/  HMMA.16816.F32 R80, R136.reuse, R22, R80 ;  /* 0x000000168850723c */ /* 0x040ff00000001850 */
[C---:B-----5:R-:W-:Y:S08]  /*8b60*/  HMMA.16816.F32 R84, R136.reuse, R8, R84 ;  /* 0x000000088854723c */ /* 0x060ff00000001854 */
[C---:B------:R-:W-:Y:S08]  /*8b70*/  HMMA.16816.F32 R88, R136.reuse, R10, R88 ;  /* 0x0000000a8858723c */ /* 0x040ff00000001858 */
[C---:B-1----:R-:W-:Y:S07]  /*8b80*/  HMMA.16816.F32 R92, R136.reuse, R4, R92 ;  /* 0x00000004885c723c */ /* 0x042fee000000185c */
[----:B------:R-:W-:Y:S01]  /*8b90*/  IADD3 R4, R172, -0x2, RZ ;  /* 0xfffffffeac047810 */ /* 0x000fe20007ffe0ff */
[----:B------:R-:W-:Y:S03]  /*8ba0*/  HMMA.16816.F32 R96, R136, R6, R96 ;  /* 0x000000068860723c */ /* 0x000fe60000001860 */
[----:B------:R-:W-:Y:S11]  /*8bb0*/  ISETP.GE.AND P0, PT, R4, R205, PT ;  /* 0x000000cd0400720c */ /* 0x000ff60003f06270 */
[----:B------:R-:W-:Y:S02]  /*8bc0*/  @!UPT UIADD3 URZ, URZ, URZ, URZ ;  /* 0x0000003f3f3ff290 */ /* 0x000fe4000fffe03f */
[----:B------:R-:W-:-:S05]  /*8bd0*/  @!P0 BRA `(.L_x_2587) ;  /* 0x0000050000008947 */ /* 0x000fca0003800000 */
[----:B------:R-:W-:Y:S01]  /*8be0*/  IADD3 R2, R206, R200, R211 ;  /* 0x000000c8ce027210 */ /* 0x000fe20007ffe0d3 */
[----:B------:R-:W-:Y:S01]  /*8bf0*/  IMAD.MOV.U32 R173, RZ, RZ, RZ ;  /* 0x000000ffffad7224 */ /* 0x000fe200078e00ff */
[----:B------:R-:W-:Y:S01]  /*8c00*/  SHF.R.S32.HI R224, RZ, 0x1f, R201 ;  /* 0x0000001fffe07819 */ /* 0x000fe200000114c9 */
[C---:B------:R-:W-:Y:S01]  /*8c10*/  IMAD.SHL.U32 R18, R201.reuse, 0x2, RZ ;  /* 0x00000002c9127824 */ /* 0x040fe200078e00ff */
[----:B------:R-:W-:Y:S01]  /*8c20*/  IADD3 R2, R2, -0x80, RZ ;  /* 0xffffff8002027810 */ /* 0x000fe20007ffe0ff */
[----:B------:R-:W-:Y:S01]  /*8c30*/  IMAD.SHL.U32 R17, R202, 0x2, RZ ;  /* 0x00000002ca117824 */ /* 0x000fe200078e00ff */
[----:B------:R-:W-:Y:S01]  /*8c40*/  SHF.L.U64.HI R15, R201, 0x1, R224 ;  /* 0x00000001c90f7819 */ /* 0x000fe200000102e0 */
[C---:B------:R-:W-:Y:S01]  /*8c50*/  IMAD.SHL.U32 R16, R193.reuse, 0x2, RZ ;  /* 0x00000002c1107824 */ /* 0x040fe200078e00ff */
[----:B------:R-:W-:Y:S01]  /*8c60*/  SHF.R.S32.HI R225, RZ, 0x1f, R202 ;  /* 0x0000001fffe17819 */ /* 0x000fe200000114ca */
[----:B------:R-:W-:Y:S01]  /*8c70*/  @P3 IMAD.HI.U32 R3, R2, c[0x0][0x2bc], RZ ;  /* 0x0000af0002033a27 */ /* 0x000fe200078e00ff */
[----:B------:R-:W-:Y:S02]  /*8c80*/  SHF.R.S32.HI R224, RZ, 0x1f, R193 ;  /* 0x0000001fffe07819 */ /* 0x000fe400000114c1 */
[----:B------:R-:W-:Y:S01]  /*8c90*/  SHF.L.U64.HI R14, R202, 0x1, R225 ;  /* 0x00000001ca0e7819 */ /* 0x000fe200000102e1 */
[----:B------:R-:W-:Y:S01]  /*8ca0*/  IMAD.MOV.U32 R0, RZ, RZ, R2 ;  /* 0x000000ffff007224 */ /* 0x000fe200078e0002 */
[----:B------:R-:W-:Y:S02]  /*8cb0*/  @P3 SHF.R.U32.HI R0, RZ, c[0x0][0x2c0], R3 ;  /* 0x0000b000ff003a19 */ /* 0x000fe40000011603 */
[----:B------:R-:W-:Y:S02]  /*8cc0*/  SHF.L.U64.HI R13, R193, 0x1, R224 ;  /* 0x00000001c10d7819 */ /* 0x000fe400000102e0 */
        /* <DEDUP_REMOVED lines=22> */
.L_x_2630:
[----:B------:R-:W-:-:S05]  /*8e30*/  BRA.DIV ~URZ, `(.L_x_2589) ;  /* 0x000067127f007947 */ /* 0x000fca000b800000 */
[----:B------:R-:W3:Y:S01]  /*8e40*/  SHFL.IDX PT, R2, R12, RZ, 0x181f ;  /* 0x00181fff0c027589 */ /* 0x000ee200000e0000 */
[----:B------:R-:W-:Y:S01]  /*8e50*/  ISETP.GE.AND P5, PT, R193, c[0x0][0x1d4], PT ;  /* 0x00007500c1007a0c */ /* 0x000fe20003fa6270 */
[----:B------:R-:W-:Y:S01]  /*8e60*/  IMAD R0, R199, 0x6000, R222 ;  /* 0x00006000c7007824 */ /* 0x000fe200078e02de */
[----:B------:R-:W-:Y:S02]  /*8e70*/  ISETP.GE.AND P1, PT, R202, c[0x0][0x1d4], PT ;  /* 0x00007500ca007a0c */ /* 0x000fe40003f26270 */
[C---:B---3--:R-:W-:Y:S02]  /*8e80*/  IADD3 R8, P0, R2.reuse, R16, RZ ;  /* 0x0000001002087210 */ /* 0x048fe40007f1e0ff */
[----:B------:R-:W-:Y:S03]  /*8e90*/  IADD3 R6, P6, R2, R17, RZ ;  /* 0x0000001102067210 */ /* 0x000fe60007fde0ff */
[C---:B--2---:R-:W-:Y:S01]  /*8ea0*/  IMAD.X R9, R4.reuse, 0x1, R13, P0 ;  /* 0x0000000104097824 */ /* 0x044fe200000e060d */
[----:B------:R-:W-:Y:S01]  /*8eb0*/  ISETP.GE.AND P0, PT, R201, c[0x0][0x1d4], PT ;  /* 0x00007500c9007a0c */ /* 0x000fe20003f06270 */
[----:B------:R-:W-:Y:S01]  /*8ec0*/  IMAD.X R7, R4, 0x1, R14, P6 ;  /* 0x0000000104077824 */ /* 0x000fe200030e060e */
[----:B------:R-:W-:Y:S02]  /*8ed0*/  IADD3 R10, P6, R2, R18, RZ ;  /* 0x00000012020a7210 */ /* 0x000fe40007fde0ff */
[----:B------:R-:W-:Y:S01]  /*8ee0*/  @!PT LDS RZ, [RZ] ;  /* 0x00000000fffff984 */ /* 0x000fe20000000800 */
[----:B------:R-:W-:Y:S01]  /*8ef0*/  @!PT LDS RZ, [RZ] ;  /* 0x00000000fffff984 */ /* 0x000fe20000000800 */
[----:B------:R2:W-:Y:S03]  /*8f00*/  LDGSTS.E.BYPASS.LTC128B.128 [R0], [R8.64], !P5 ;  /* 0x0000000008007fae */ /* 0x0005e6000e901d46 */
[----:B------:R-:W-:Y:S01]  /*8f10*/  IMAD.X R11, R4, 0x1, R15, P6 ;  /* 0x00000001040b7824 */ /* 0x000fe200030e060f */
[----:B------:R2:W-:Y:S04]  /*8f20*/  LDGSTS.E.BYPASS.LTC128B.128 [R0+0x2000], [R6.64], !P1 ;  /* 0x0200000006007fae */ /* 0x0005e8000c901d46 */
[----:B------:R3:W4:Y:S04]  /*8f30*/  SHFL.IDX PT, R4, R5, 0x1, 0x181f ;  /* 0x00381f0005047f89 */ /* 0x00072800000e0000 */
[----:B------:R5:W-:Y:S04]  /*8f40*/  LDGSTS.E.BYPASS.LTC128B.128 [R0+0x4000], [R10.64], !P0 ;  /* 0x040000000a007fae */ /* 0x000be8000c101d46 */
[----:B------:R2:W1:Y:S02]  /*8f50*/  SHFL.IDX PT, R2, R12, 0x1, 0x181f ;  /* 0x00381f000c027f89 */ /* 0x00046400000e0000 */
[----:B-1-3--:R-:W-:Y:S02]  /*8f60*/  SEL R5, RZ, 0x10, P0 ;  /* 0x00000010ff057807 */ /* 0x00afe40000000000 */
[----:B-----5:R-:W-:Y:S02]  /*8f70*/  SEL R11, RZ, 0x10, P5 ;  /* 0x00000010ff0b7807 */ /* 0x020fe40002800000 */
[----:B------:R-:W-:Y:S04]  /*8f80*/  SEL R10, RZ, 0x10, P1 ;  /* 0x00000010ff0a7807 */ /* 0x000fe80000800000 */
.L_x_2631:
[----:B--2-4-:R-:W-:Y:S02]  /*8f90*/  IADD3 R3, -R10, 0x10, RZ ;  /* 0x000000100a037810 */ /* 0x014fe40007ffe1ff */
[----:B------:R-:W-:Y:S02]  /*8fa0*/  IADD3 R8, -R11, 0x10, RZ ;  /* 0x000000100b087810 */ /* 0x000fe40007ffe1ff */
[----:B------:R-:W-:Y:S02]  /*8fb0*/  IADD3 R6, -R5, 0x10, RZ ;  /* 0x0000001005067810 */ /* 0x000fe40007ffe1ff */
[----:B------:R-:W-:Y:S02]  /*8fc0*/  LOP3.LUT R7, R3, 0xf, RZ, 0xc0, !PT ;  /* 0x0000000f03077812 */ /* 0x000fe400078ec0ff */
[----:B------:R-:W-:Y:S02]  /*8fd0*/  LOP3.LUT R8, R8, 0xf, RZ, 0xc0, !PT ;  /* 0x0000000f08087812 */ /* 0x000fe400078ec0ff */
[----:B------:R-:W-:Y:S02]  /*8fe0*/  LOP3.LUT R3, R6, 0xf, RZ, 0xc0, !PT ;  /* 0x0000000f06037812 */ /* 0x000fe400078ec0ff */
[-C--:B------:R-:W-:Y:S02]  /*8ff0*/  IADD3 R6, P6, P5, R7, R2.reuse, R17 ;  /* 0x0000000207067210 */ /* 0x080fe40007dde011 */
[----:B------:R-:W-:Y:S02]  /*9000*/  IADD3 R8, P1, P0, R8, R2, R16 ;  /* 0x0000000208087210 */ /* 0x000fe4000783e010 */
[-C--:B------:R-:W-:Y:S02]  /*9010*/  IADD3.X R7, RZ, R4.reuse, R14, P6, P5 ;  /* 0x00000004ff077210 */ /* 0x080fe400037ea40e */
[----:B------:R-:W-:Y:S02]  /*9020*/  ISETP.NE.U32.AND P6, PT, R11, RZ, PT ;  /* 0x000000ff0b00720c */ /* 0x000fe40003fc5070 */
[----:B------:R-:W-:Y:S02]  /*9030*/  IADD3.X R9, RZ, R4, R13, P1, P0 ;  /* 0x00000004ff097210 */ /* 0x000fe40000fe040d */
[----:B------:R-:W-:Y:S02]  /*9040*/  IADD3 R2, P1, P0, R3, R2, R18 ;  /* 0x0000000203027210 */ /* 0x000fe4000783e012 */
[----:B------:R-:W-:Y:S02]  /*9050*/  ISETP.NE.U32.AND P5, PT, R10, RZ, PT ;  /* 0x000000ff0a00720c */ /* 0x000fe40003fa5070 */
[----:B------:R-:W-:Y:S02]  /*9060*/  IADD3.X R3, RZ, R4, R15, P1, P0 ;  /* 0x00000004ff037210 */ /* 0x000fe40000fe040f */
[----:B------:R-:W-:Y:S03]  /*9070*/  ISETP.NE.U32.AND P0, PT, R5, RZ, PT ;  /* 0x000000ff0500720c */ /* 0x000fe60003f05070 */
[----:B------:R-:W-:Y:S01]  /*9080*/  @!PT LDS RZ, [RZ] ;  /* 0x00000000fffff984 */ /* 0x000fe20000000800 */
[----:B------:R-:W-:Y:S01]  /*9090*/  @!PT LDS RZ, [RZ] ;  /* 0x00000000fffff984 */ /* 0x000fe20000000800 */
[----:B------:R-:W-:Y:S01]  /*90a0*/  @!PT LDS RZ, [RZ] ;  /* 0x00000000fffff984 */ /* 0x000fe20000000800 */
[----:B------:R1:W-:Y:S06]  /*90b0*/  LDGSTS.E.BYPASS.LTC128B.128.ZFILL [R0+0x1000], [R8.64], P6 ;  /* 0x0100000008007fae */ /* 0x0003ec000b141d46 */
[----:B------:R1:W-:Y:S04]  /*90c0*/  LDGSTS.E.BYPASS.LTC128B.128.ZFILL [R0+0x3000], [R6.64], P5 ;  /* 0x0300000006007fae */ /* 0x0003e8000a941d46 */
[----:B------:R1:W-:Y:S02]  /*90d0*/  LDGSTS.E.BYPASS.LTC128B.128.ZFILL [R0+0x5000], [R2.64], P0 ;  /* 0x0500000002007fae */ /* 0x0003e40008141d46 */
.L_x_2587:
[----:B------:R-:W-:Y:S05]  /*90e0*/  BSYNC B0 ;  /* 0x0000000000007941 */ /* 0x000fea0003800000 */
.L_x_2586:
[C---:B------:R-:W-:Y:S01]  /*90f0*/  ISETP.GT.AND P0, PT, R172.reuse, R209, PT ;  /* 0x000000d1ac00720c */ /* 0x040fe20003f04270 */
[----:B------:R-:W0:Y:S01]  /*9100*/  LDGDEPBAR ;  /* 0x00000000000079af */ /* 0x000e220000000000 */
[C---:B------:R-:W-:Y:S01]  /*9110*/  ISETP.GE.AND P1, PT, R161.reuse, 0x1, PT ;  /* 0x00000001a100780c */ /* 0x040fe20003f26270 */
[----:B------:R-:W-:Y:S01]  /*9120*/  IMAD.MOV.U32 R103, RZ, RZ, R100 ;  /* 0x000000ffff677224 */ /* 0x000fe200078e0064 */
[----:B------:R-:W-:Y:S01]  /*9130*/  IADD3 R161, R161, 0x1, RZ ;  /* 0x00000001a1a17810 */ /* 0x000fe20007ffe0ff */
[----:B------:R-:W-:Y:S01]  /*9140*/  IMAD.MOV.U32 R102, RZ, RZ, R101 ;  /* 0x000000ffff667224 */ /* 0x000fe200078e0065 */
[----:B------:R-:W-:Y:S02]  /*9150*/  IADD3 R172, R172, -0x1, RZ ;  /* 0xffffffffacac7810 */ /* 0x000fe40007ffe0ff */
[----:B------:R-:W-:Y:S05]  /*9160*/  SEL R161, R161, RZ, !P1 ;  /* 0x000000ffa1a17207 */ /* 0x000fea0004800000 */
[----:B-1----:R-:W-:-:S05]  /*9170*/  @P0 BRA `(.L_x_2590) ;  /* 0xffffc87000000947 */ /* 0x002fca000383ffff */
.L_x_2581:
[----:B------:R-:W-:Y:S01]  /*9180*/  ISETP.GE.AND P0, PT, R172, R205, PT ;  /* 0x000000cdac00720c */ /* 0x000fe20003f06270 */
[----:B------:R-:W-:Y:S01]  /*9190*/  IMAD.MOV.U32 R209, RZ, RZ, 0x1f ;  /* 0x0000001fffd17424 */ /* 0x000fe200078e00ff */
[----:B------:R-:W-:-:S11]  /*91a0*/  MOV R208, 0xffffffff ;  /* 0xffffffff00d07802 */ /* 0x000fd60000000f00 */
[----:B------:R-:W-:Y:S05]  /*91b0*/  @!P0 BRA `(.L_x_2591) ;  /* 0x000032a000008947 */ /* 0x000fea0003800000 */
[----:B------:R-:W-:Y:S02]  /*91c0*/  MOV R102, R100 ;  /* 0x0000006400667202 */ /* 0x000fe40000000f00 */
[----:B------:R-:W-:Y:S02]  /*91d0*/  MOV R0, R101 ;  /* 0x0000006500007202 */ /* 0x000fe40000000f00 */
.L_x_2601:
        /* <DEDUP_REMOVED lines=43> */
.L_x_2632:
        /* <DEDUP_REMOVED lines=22> */
.L_x_2633:
        /* <DEDUP_REMOVED lines=21> */
.L_x_2593:
[----:B------:R-:W-:Y:S05]  /*9740*/  BSYNC B0 ;  /* 0x0000000000007941 */ /* 0x000fea0003800000 */
.L_x_2592:
[----:B------:R-:W0:Y:S01]  /*9750*/  LDGDEPBAR ;  /* 0x00000000000079af */ /* 0x000e220000000000 */
[----:B------:R-:W-:Y:S01]  /*9760*/  WARPSYNC 0xffffffff ;  /* 0xffffffff00007948 */ /* 0x000fe20003800000 */
[C---:B--23--:R-:W-:Y:S03]  /*9770*/  HMMA.16816.F32 R4, R32.reuse, R8, RZ ;  /* 0x000000082004723c */ /* 0x04cfe600000018ff */
[----:B------:R-:W-:Y:S01]  /*9780*/  ISETP.GE.AND P0, PT, R199, 0x1, PT ;  /* 0x00000001c700780c */ /* 0x000fe20003f06270 */
[C---:B------:R-:W-:Y:S01]  /*9790*/  IMAD.IADD R3, R166.reuse, 0x1, R100 ;  /* 0x00000001a6037824 */ /* 0x040fe200078e0264 */
[C---:B------:R-:W-:Y:S01]  /*97a0*/  IADD3 R2, R167.reuse, R100, R166 ;  /* 0x00000064a7027210 */ /* 0x040fe20007ffe0a6 */
[----:B------:R-:W-:Y:S02]  /*97b0*/  IMAD.IADD R103, R166, 0x1, R101 ;  /* 0x00000001a6677824 */ /* 0x000fe400078e0265 */
        /* <DEDUP_REMOVED lines=30> */
[----:B------:R-:W-:Y:S01]  /*99a0*/  IMAD.IADD R152, R167, 0x1, R100 ;  /* 0x00000001a7987824 */ /* 0x000fe200078e0264 */
        /* <DEDUP_REMOVED lines=79> */
[----:B------:R-:W3:Y:S08]  /*9ea0*/  LDSM.16.M88.4 R144, [R152+0x5000] ;  /* 0x005000009890783b */ /* 0x000ef00000000200 */
[----:B------:R-:W4:Y:S01]  /*9eb0*/  LDSM.16.M88.4 R152, [R152+0x5800] ;  /* 0x005800009898783b */ /* 0x000f220000000200 */
        /* <DEDUP_REMOVED lines=29> */
[----:B------:R-:W1:Y:S01]  /*a090*/  MUFU.TANH R140, R4 ;  /* 0x00000004008c7308 */ /* 0x000e620000002400 */
[----:B------:R-:W-:Y:S02]  /*a0a0*/  FMUL.FTZ R6, R6, c[0x0][0x320] ;  /* 0x0000c80006067a20 */ /* 0x000fe40000410000 */
[----:B------:R-:W-:Y:S02]  /*a0b0*/  FMUL.FTZ R5, R5, c[0x0][0x320] ;  /* 0x0000c80005057a20 */ /* 0x000fe40000410000 */
[----:B------:R-:W-:Y:S04]  /*a0c0*/  FMUL.FTZ R7, R7, c[0x0][0x320] ;  /* 0x0000c80007077a20 */ /* 0x000fe80000410000 */
        /* <DEDUP_REMOVED lines=8> */
[----:B------:R-:W-:Y:S02]  /*a150*/  FMUL.FTZ R13, R13, c[0x0][0x320] ;  /* 0x0000c8000d0d7a20 */ /* 0x000fe40000410000 */
[----:B------:R-:W-:Y:S01]  /*a160*/  FMUL.FTZ R15, R15, c[0x0][0x320] ;  /* 0x0000c8000f0f7a20 */ /* 0x000fe20000410000 */
[----:B-1----:R-:W-:Y:S01]  /*a170*/  FMNMX.FTZ R101, R140, R0, !PT ;  /* 0x000000008c657209 */ /* 0x002fe20007810000 */
[----:B------:R-:W-:Y:S02]  /*a180*/  FMUL.FTZ R16, R16, c[0x0][0x320] ;  /* 0x0000c80010107a20 */ /* 0x000fe40000410000 */
[----:B------:R-:W-:Y:S02]  /*a190*/  FMUL.FTZ R18, R18, c[0x0][0x320] ;  /* 0x0000c80012127a20 */ /* 0x000fe40000410000 */
[----:B------:R-:W-:Y:S01]  /*a1a0*/  FMUL.FTZ R17, R17, c[0x0][0x320] ;  /* 0x0000c80011117a20 */ /* 0x000fe20000410000 */
[----:B------:R1:W4:Y:S01]  /*a1b0*/  MUFU.TANH R144, R7 ;  /* 0x0000000700907308 */ /* 0x0003220000002400 */
[----:B------:R-:W-:Y:S01]  /*a1c0*/  FMUL.FTZ R19, R19, c[0x0][0x320] ;  /* 0x0000c80013137a20 */ /* 0x000fe20000410000 */
[----:B--2---:R-:W-:Y:S08]  /*a1d0*/  FMNMX.FTZ R100, R143, R102, !PT ;  /* 0x000000668f647209 */ /* 0x004ff00007810000 */
[----:B------:R-:W2:Y:S01]  /*a1e0*/  MUFU.TANH R141, R8 ;  /* 0x00000008008d7308 */ /* 0x000ea20000002400 */
[----:B---3--:R-:W-:Y:S09]  /*a1f0*/  FMNMX.FTZ R101, R142, R101, !PT ;  /* 0x000000658e657209 */ /* 0x008ff20007810000 */
[----:B------:R-:W3:Y:S01]  /*a200*/  MUFU.TANH R136, R10 ;  /* 0x0000000a00887308 */ /* 0x000ee20000002400 */
[----:B-1----:R-:W1:Y:S01]  /*a210*/  LDSM.16.M88.4 R4, [R2+0x5000] ;  /* 0x005000000204783b */ /* 0x002e620000000200 */
[----:B----4-:R-:W-:Y:S08]  /*a220*/  FMNMX.FTZ R100, R144, R100, !PT ;  /* 0x0000006490647209 */ /* 0x010ff00007810000 */
[----:B------:R-:W4:Y:S01]  /*a230*/  MUFU.TANH R103, R9 ;  /* 0x0000000900677308 */ /* 0x000f220000002400 */
[----:B--2---:R-:W-:Y:S09]  /*a240*/  FMNMX.FTZ R101, R141, R101, !PT ;  /* 0x000000658d657209 */ /* 0x004ff20007810000 */
[----:B------:R2:W5:Y:S01]  /*a250*/  MUFU.TANH R137, R11 ;  /* 0x0000000b00897308 */ /* 0x0005620000002400 */
[----:B---3--:R-:W-:Y:S09]  /*a260*/  FMNMX.FTZ R100, R136, R100, !PT ;  /* 0x0000006488647209 */ /* 0x008ff20007810000 */
[----:B------:R-:W3:Y:S01]  /*a270*/  MUFU.TANH R152, R12 ;  /* 0x0000000c00987308 */ /* 0x000ee20000002400 */
[----:B----4-:R-:W-:Y:S09]  /*a280*/  FMNMX.FTZ R101, R103, R101, !PT ;  /* 0x0000006567657209 */ /* 0x010ff20007810000 */
[----:B------:R-:W4:Y:S01]  /*a290*/  MUFU.TANH R154, R14 ;  /* 0x0000000e009a7308 */ /* 0x000f220000002400 */
[----:B--2---:R2:W2:Y:S01]  /*a2a0*/  LDSM.16.M88.4 R8, [R2+0x5800] ;  /* 0x005800000208783b */ /* 0x0044a20000000200 */
[C---:B-1----:R-:W-:Y:S03]  /*a2b0*/  HMMA.16816.F32 R20, R148.reuse, R4, R20 ;  /* 0x000000049414723c */ /* 0x042fe60000001814 */
[----:B-----5:R-:W-:Y:S05]  /*a2c0*/  FMNMX.FTZ R100, R137, R100, !PT ;  /* 0x0000006489647209 */ /* 0x020fea0007810000 */
[----:B------:R-:W1:Y:S01]  /*a2d0*/  MUFU.TANH R147, R13 ;  /* 0x0000000d00937308 */ /* 0x000e620000002400 */
[C---:B------:R-:W-:Y:S03]  /*a2e0*/  HMMA.16816.F32 R24, R148.reuse, R6, R24 ;  /* 0x000000069418723c */ /* 0x040fe60000001818 */
[----:B---3--:R-:W-:Y:S06]  /*a2f0*/  FMNMX.FTZ R101, R152, R101, !PT ;  /* 0x0000006598657209 */ /* 0x008fec0007810000 */
[----:B------:R-:W3:Y:S03]  /*a300*/  MUFU.TANH R155, R15 ;  /* 0x0000000f009b7308 */ /* 0x000ee60000002400 */
[----:B----4-:R-:W-:Y:S02]  /*a310*/  FMNMX.FTZ R100, R154, R100, !PT ;  /* 0x000000649a647209 */ /* 0x010fe40007810000 */
[----:B--2---:R-:W-:Y:S01]  /*a320*/  IADD3 R2, R199, 0x1, RZ ;  /* 0x00000001c7027810 */ /* 0x004fe20007ffe0ff */
[----:B------:R-:W-:Y:S04]  /*a330*/  FMUL.FTZ R20, R20, c[0x0][0x320] ;  /* 0x0000c80014147a20 */ /* 0x000fe80000410000 */
[----:B------:R-:W2:Y:S01]  /*a340*/  MUFU.TANH R146, R16 ;  /* 0x0000001000927308 */ /* 0x000ea20000002400 */
[----:B------:R-:W-:Y:S01]  /*a350*/  FMUL.FTZ R22, R22, c[0x0][0x320] ;  /* 0x0000c80016167a20 */ /* 0x000fe20000410000 */
[----:B------:R-:W-:Y:S01]  /*a360*/  SEL R199, R2, RZ, !P0 ;  /* 0x000000ff02c77207 */ /* 0x000fe20004000000 */
        /* <DEDUP_REMOVED lines=8> */
[C---:B------:R-:W-:Y:S03]  /*a3f0*/  HMMA.16816.F32 R28, R148.reuse, R8, R28 ;  /* 0x00000008941c723c */ /* 0x040fe6000000181c */
[----:B---3--:R-:W-:Y:S03]  /*a400*/  FMNMX.FTZ R100, R155, R100, !PT ;  /* 0x000000649b647209 */ /* 0x008fe60007810000 */
[----:B------:R-:W3:Y:S02]  /*a410*/  MUFU.TANH R145, R17 ;  /* 0x0000001100917308 */ /* 0x000ee40000002400 */
[----:B------:R-:W-:Y:S04]  /*a420*/  HMMA.16816.F32 R32, R148, R10, R32 ;  /* 0x0000000a9420723c */ /* 0x000fe80000001820 */
[----:B--2---:R-:W-:Y:S04]  /*a430*/  FMNMX.FTZ R101, R146, R101, !PT ;  /* 0x0000006592657209 */ /* 0x004fe80007810000 */
[----:B------:R-:W2:Y:S01]  /*a440*/  MUFU.TANH R156, R19 ;  /* 0x00000013009c7308 */ /* 0x000ea20000002400 */
[----:B-1----:R-:W-:Y:S07]  /*a450*/  FMNMX.FTZ R100, R153, R100, !PT ;  /* 0x0000006499647209 */ /* 0x002fee0007810000 */
[----:B------:R-:W-:Y:S02]  /*a460*/  FMUL.FTZ R28, R28, c[0x0][0x320] ;  /* 0x0000c8001c1c7a20 */ /* 0x000fe40000410000 */
        /* <DEDUP_REMOVED lines=8> */
[----:B------:R-:W-:Y:S02]  /*a4f0*/  FMUL.FTZ R33, R33, c[0x0][0x320] ;  /* 0x0000c80021217a20 */ /* 0x000fe40000410000 */
[----:B------:R-:W-:Y:S01]  /*a500*/  FMUL.FTZ R35, R35, c[0x0][0x320] ;  /* 0x0000c80023237a20 */ /* 0x000fe20000410000 */
[----:B--2---:R-:W-:Y:S06]  /*a510*/  FMNMX.FTZ R100, R156, R100, !PT ;  /* 0x000000649c647209 */ /* 0x004fec0007810000 */
        /* <DEDUP_REMOVED lines=27> */
[----:B---3--:R-:W-:Y:S02]  /*a6d0*/  FMNMX.FTZ R100, R182, R100, !PT ;  /* 0x00000064b6647209 */ /* 0x008fe40007810000 */
[----:B--2---:R-:W-:Y:S02]  /*a6e0*/  FMNMX.FTZ R101, R149, R101, !PT ;  /* 0x0000006595657209 */ /* 0x004fe40007810000 */
[----:B-1----:R-:W-:Y:S01]  /*a6f0*/  FMNMX.FTZ R100, R180, R100, !PT ;  /* 0x00000064b4647209 */ /* 0x002fe20007810000 */
[----:B------:R-:W-:-:S05]  /*a700*/  BRA.DIV ~URZ, `(.L_x_2596) ;  /* 0x000053527f007947 */ /* 0x000fca000b800000 */
[----:B------:R1:W2:Y:S02]  /*a710*/  SHFL.BFLY PT, R2, R101, 0x2, 0x1f ;  /* 0x0c401f0065027f89 */ /* 0x0002a400000e0000 */
.L_x_2634:
[----:B-12---:R-:W-:Y:S01]  /*a720*/  FMNMX.FTZ R101, R101, R2, !PT ;  /* 0x0000000265657209 */ /* 0x006fe20007810000 */
[----:B------:R-:W-:Y:S01]  /*a730*/  SHFL.BFLY PT, R3, R100, 0x2, 0x1f ;  /* 0x0c401f0064037f89 */ /* 0x000fe200000e0000 */
[----:B------:R-:W-:Y:S04]  /*a740*/  DEPBAR.LE SB0, 0x2 ;  /* 0x000080800000791a */ /* 0x000fe80000000000 */
[----:B------:R-:W-:Y:S03]  /*a750*/  BSSY B0, `(.L_x_2597) ;  /* 0x00001c6000007945 */ /* 0x000fe60003800000 */
[----:B------:R-:W1:Y:S08]  /*a760*/  SHFL.BFLY PT, R2, R101, 0x1, 0x1f ;  /* 0x0c201f0065027f89 */ /* 0x000e7000000e0000 */
[----:B------:R-:W-:Y:S01]  /*a770*/  BAR.SYNC.DEFER_BLOCKING 0x0 ;  /* 0x0000000000007b1d */ /* 0x000fe20000010000 */
[----:B-1----:R-:W-:Y:S02]  /*a780*/  FMNMX.FTZ R101, R101, R2, !PT ;  /* 0x0000000265657209 */ /* 0x002fe40007810000 */
[----:B------:R-:W-:Y:S03]  /*a790*/  FMNMX.FTZ R100, R100, R3, !PT ;  /* 0x0000000364647209 */ /* 0x000fe60007810000 */
[C---:B------:R-:W-:Y:S02]  /*a7a0*/  FADD.FTZ R0, -R101.reuse, R0 ;  /* 0x0000000065007221 */ /* 0x040fe40000010100 */
[----:B------:R-:W-:Y:S01]  /*a7b0*/  FMUL.FTZ R148, R101, c[0x0][0x2d0] ;  /* 0x0000b40065947a20 */ /* 0x000fe20000410000 */
[----:B------:R-:W1:Y:S01]  /*a7c0*/  SHFL.BFLY PT, R5, R100, 0x1, 0x1f ;  /* 0x0c201f0064057f89 */ /* 0x000e6200000e0000 */
[----:B------:R-:W-:Y:S02]  /*a7d0*/  FMUL.FTZ R0, R0, c[0x0][0x2d0] ;  /* 0x0000b40000007a20 */ /* 0x000fe40000410000 */
[--C-:B------:R-:W-:Y:S02]  /*a7e0*/  FFMA.FTZ R3, R140, c[0x0][0x2d0], -R148.reuse ;  /* 0x0000b4008c037a23 */ /* 0x100fe40000010894 */
[----:B------:R2:W3:Y:S01]  /*a7f0*/  MUFU.EX2 R2, R0 ;  /* 0x0000000000027308 */ /* 0x0004e20000000800 */
[--C-:B------:R-:W-:Y:S09]  /*a800*/  FFMA.FTZ R4, R142, c[0x0][0x2d0], -R148.reuse ;  /* 0x0000b4008e047a23 */ /* 0x100ff20000010894 */
[----:B------:R4:W-:Y:S01]  /*a810*/  MUFU.EX2 R185, R3 ;  /* 0x0000000300b97308 */ /* 0x0009e20000000800 */
[----:B-1----:R-:W-:Y:S09]  /*a820*/  FMNMX.FTZ R100, R100, R5, !PT ;  /* 0x0000000564647209 */ /* 0x002ff20007810000 */
[----:B------:R1:W-:Y:S01]  /*a830*/  MUFU.EX2 R195, R4 ;  /* 0x0000000400c37308 */ /* 0x0003e20000000800 */
[--C-:B--2---:R-:W-:Y:S02]  /*a840*/  FFMA.FTZ R0, R141, c[0x0][0x2d0], -R148.reuse ;  /* 0x0000b4008d007a23 */ /* 0x104fe40000010894 */
[----:B------:R-:W-:Y:S02]  /*a850*/  FMUL.FTZ R141, R100, c[0x0][0x2d0] ;  /* 0x0000b400648d7a20 */ /* 0x000fe40000410000 */
[C---:B---3--:R-:W-:Y:S05]  /*a860*/  FMUL.FTZ R5, R2.reuse, R105 ;  /* 0x0000006902057220 */ /* 0x048fea0000410000 */
[----:B------:R2:W-:Y:S01]  /*a870*/  MUFU.EX2 R196, R0 ;  /* 0x0000000000c47308 */ /* 0x0005e20000000800 */
[C---:B------:R-:W-:Y:S02]  /*a880*/  FMUL.FTZ R9, R2.reuse, R109 ;  /* 0x0000006d02097220 */ /* 0x040fe40000410000 */
[C---:B------:R-:W-:Y:S02]  /*a890*/  FMUL.FTZ R8, R2.reuse, R108 ;  /* 0x0000006c02087220 */ /* 0x040fe40000410000 */
[--C-:B----4-:R-:W-:Y:S02]  /*a8a0*/  FFMA.FTZ R3, R143, c[0x0][0x2d0], -R141.reuse ;  /* 0x0000b4008f037a23 */ /* 0x110fe4000001088d */
[C---:B------:R-:W-:Y:S02]  /*a8b0*/  FMUL.FTZ R16, R2.reuse, R116 ;  /* 0x0000007402107220 */ /* 0x040fe40000410000 */
[C---:B------:R-:W-:Y:S01]  /*a8c0*/  FMUL.FTZ R17, R2.reuse, R117 ;  /* 0x0000007502117220 */ /* 0x040fe20000410000 */
[----:B------:R3:W-:Y:S01]  /*a8d0*/  MUFU.EX2 R142, R3 ;  /* 0x00000003008e7308 */ /* 0x0007e20000000800 */
[C---:B------:R-:W-:Y:S02]  /*a8e0*/  FMUL.FTZ R24, R2.reuse, R124 ;  /* 0x0000007c02187220 */ /* 0x040fe40000410000 */
[C---:B------:R-:W-:Y:S02]  /*a8f0*/  FMUL.FTZ R25, R2.reuse, R125 ;  /* 0x0000007d02197220 */ /* 0x040fe40000410000 */
[C---:B-1----:R-:W-:Y:S02]  /*a900*/  FMUL.FTZ R4, R2.reuse, R104 ;  /* 0x0000006802047220 */ /* 0x042fe40000410000 */
[C---:B------:R-:W-:Y:S02]  /*a910*/  FMUL.FTZ R32, R2.reuse, R132 ;  /* 0x0000008402207220 */ /* 0x040fe40000410000 */
[C---:B------:R-:W-:Y:S02]  /*a920*/  FMUL.FTZ R33, R2.reuse, R133 ;  /* 0x0000008502217220 */ /* 0x040fe40000410000 */
[C---:B------:R-:W-:Y:S02]  /*a930*/  FMUL.FTZ R36, R2.reuse, R36 ;  /* 0x0000002402247220 */ /* 0x040fe40000410000 */
[C---:B------:R-:W-:Y:S02]  /*a940*/  FMUL.FTZ R37, R2.reuse, R37 ;  /* 0x0000002502257220 */ /* 0x040fe40000410000 */
[----:B--2---:R-:W-:Y:S02]  /*a950*/  FFMA.FTZ R0, R103, c[0x0][0x2d0], -R148 ;  /* 0x0000b40067007a23 */ /* 0x004fe40000010894 */
[C---:B------:R-:W-:Y:S02]  /*a960*/  FMUL.FTZ R40, R2.reuse, R40 ;  /* 0x0000002802287220 */ /* 0x040fe40000410000 */
[----:B------:R-:W1:Y:S01]  /*a970*/  MUFU.EX2 R200, R0 ;  /* 0x0000000000c87308 */ /* 0x000e620000000800 */
[C---:B------:R-:W-:Y:S02]  /*a980*/  FMUL.FTZ R41, R2.reuse, R41 ;  /* 0x0000002902297220 */ /* 0x040fe40000410000 */
[----:B------:R-:W-:Y:S02]  /*a990*/  FMUL.FTZ R44, R2, R44 ;  /* 0x0000002c022c7220 */ /* 0x000fe40000410000 */
[--C-:B---3--:R-:W-:Y:S02]  /*a9a0*/  FFMA.FTZ R3, R144, c[0x0][0x2d0], -R141.reuse ;  /* 0x0000b40090037a23 */ /* 0x108fe4000001088d */
        /* <DEDUP_REMOVED lines=9> */
[----:B------:R-:W-:Y:S01]  /*aa40*/  FMUL.FTZ R61, R2, R61 ;  /* 0x0000003d023d7220 */ /* 0x000fe20000410000 */
[----:B-1----:R-:W-:Y:S01]  /*aa50*/  F2FP.PACK_AB R138, R200, R196 ;  /* 0x000000c4c88a723e */ /* 0x002fe200000000ff */
[----:B------:R-:W-:Y:S01]  /*aa60*/  FADD.FTZ R0, -R100, R102 ;  /* 0x0000006664007221 */ /* 0x000fe20000010100 */
[----:B------:R-:W-:Y:S01]  /*aa70*/  IADD3 R102, R170, R160, RZ ;  /* 0x000000a0aa667210 */ /* 0x000fe20007ffe0ff */
[----:B------:R-:W-:Y:S02]  /*aa80*/  FMUL.FTZ R64, R2, R64 ;  /* 0x0000004002407220 */ /* 0x000fe40000410000 */
[----:B------:R-:W-:Y:S01]  /*aa90*/  FMUL.FTZ R0, R0, c[0x0][0x2d0] ;  /* 0x0000b40000007a20 */ /* 0x000fe20000410000 */
[----:B------:R-:W-:Y:S01]  /*aaa0*/  IADD3 R140, R168, R102, RZ ;  /* 0x00000066a88c7210 */ /* 0x000fe20007ffe0ff */
[----:B------:R-:W1:Y:S01]  /*aab0*/  LDSM.16.MT88.4 R12, [R102] ;  /* 0x00000000660c783b */ /* 0x000e620000004200 */
[----:B------:R-:W-:Y:S02]  /*aac0*/  FMUL.FTZ R65, R2, R65 ;  /* 0x0000004102417220 */ /* 0x000fe40000410000 */
[--C-:B--2---:R-:W-:Y:S01]  /*aad0*/  FFMA.FTZ R3, R136, c[0x0][0x2d0], -R141.reuse ;  /* 0x0000b40088037a23 */ /* 0x104fe2000001088d */
[----:B------:R-:W2:Y:S01]  /*aae0*/  MUFU.EX2 R0, R0 ;  /* 0x0000000000007308 */ /* 0x000ea20000000800 */
[----:B------:R-:W-:Y:S01]  /*aaf0*/  F2FP.PACK_AB R136, R195, R185 ;  /* 0x000000b9c388723e */ /* 0x000fe200000000ff */
[C---:B------:R-:W-:Y:S02]  /*ab00*/  FMUL.FTZ R68, R2.reuse, R68 ;  /* 0x0000004402447220 */ /* 0x040fe40000410000 */
[----:B------:R-:W3:Y:S01]  /*ab10*/  LDSM.16.MT88.4 R20, [R140] ;  /* 0x000000008c14783b */ /* 0x000ee20000004200 */
[C---:B------:R-:W-:Y:S02]  /*ab20*/  FMUL.FTZ R69, R2.reuse, R69 ;  /* 0x0000004502457220 */ /* 0x040fe40000410000 */
[C---:B------:R-:W-:Y:S02]  /*ab30*/  FMUL.FTZ R72, R2.reuse, R72 ;  /* 0x0000004802487220 */ /* 0x040fe40000410000 */
[----:B------:R-:W-:Y:S01]  /*ab40*/  FMUL.FTZ R73, R2, R73 ;  /* 0x0000004902497220 */ /* 0x000fe20000410000 */
[----:B------:R4:W-:Y:S01]  /*ab50*/  MUFU.EX2 R197, R3 ;  /* 0x0000000300c57308 */ /* 0x0009e20000000800 */
[--C-:B------:R-:W-:Y:S02]  /*ab60*/  FFMA.FTZ R108, R152, c[0x0][0x2d0], -R148.reuse ;  /* 0x0000b400986c7a23 */ /* 0x100fe40000010894 */
        /* <DEDUP_REMOVED lines=8> */
[C---:B------:R-:W-:Y:S02]  /*abf0*/  FMUL.FTZ R10, R0.reuse, R110 ;  /* 0x0000006e000a7220 */ /* 0x040fe40000410000 */
[C---:B------:R-:W-:Y:S02]  /*ac00*/  FMUL.FTZ R11, R0.reuse, R111 ;  /* 0x0000006f000b7220 */ /* 0x040fe40000410000 */
[----:B------:R-:W-:Y:S02]  /*ac10*/  FMUL.FTZ R18, R0, R118 ;  /* 0x0000007600127220 */ /* 0x000fe40000410000 */
[--C-:B----4-:R-:W-:Y:S01]  /*ac20*/  FFMA.FTZ R3, R137, c[0x0][0x2d0], -R141.reuse ;  /* 0x0000b40089037a23 */ /* 0x110fe2000001088d */
[----:B------:R-:W-:Y:S01]  /*ac30*/  F2FP.PACK_AB R137, R194, R142 ;  /* 0x0000008ec289723e */ /* 0x000fe200000000ff */
[C---:B------:R-:W-:Y:S02]  /*ac40*/  FMUL.FTZ R19, R0.reuse, R119 ;  /* 0x0000007700137220 */ /* 0x040fe40000410000 */
        /* <DEDUP_REMOVED lines=14> */
[--C-:B------:R-:W-:Y:S01]  /*ad30*/  FFMA.FTZ R117, R158, c[0x0][0x2d0], -R148.reuse ;  /* 0x0000b4009e757a23 */ /* 0x100fe20000010894 */
[----:B------:R-:W-:Y:S01]  /*ad40*/  IADD3 R3, R171, R160, RZ ;  /* 0x000000a0ab037210 */ /* 0x000fe20007ffe0ff */
[--C-:B------:R-:W-:Y:S02]  /*ad50*/  FFMA.FTZ R116, R151, c[0x0][0x2d0], -R148.reuse ;  /* 0x0000b40097747a23 */ /* 0x100fe40000010894 */
[--C-:B------:R-:W-:Y:S01]  /*ad60*/  FFMA.FTZ R118, R150, c[0x0][0x2d0], -R148.reuse ;  /* 0x0000b40096767a23 */ /* 0x100fe20000010894 */
[----:B------:R-:W-:Y:S01]  /*ad70*/  IADD3 R103, R168, R3, RZ ;  /* 0x00000003a8677210 */ /* 0x000fe20007ffe0ff */
[C---:B-1----:R-:W-:Y:S01]  /*ad80*/  HMMA.16816.F32 R4, R136.reuse, R12, R4 ;  /* 0x0000000c8804723c */ /* 0x042fe20000001804 */
[----:B------:R-:W1:Y:S04]  /*ad90*/  LDSM.16.MT88.4 R28, [R3] ;  /* 0x00000000031c783b */ /* 0x000e680000004200 */
[----:B------:R-:W-:Y:S02]  /*ada0*/  FFMA.FTZ R119, R149, c[0x0][0x2d0], -R148 ;  /* 0x0000b40095777a23 */ /* 0x000fe40000010894 */
[C---:B------:R-:W-:Y:S01]  /*adb0*/  FMUL.FTZ R13, R2.reuse, R113 ;  /* 0x00000071020d7220 */ /* 0x040fe20000410000 */
[C---:B------:R-:W-:Y:S01]  /*adc0*/  HMMA.16816.F32 R8, R136.reuse, R14, R8 ;  /* 0x0000000e8808723c */ /* 0x040fe20000001808 */
[----:B------:R-:W2:Y:S03]  /*add0*/  LDSM.16.MT88.4 R104, [R103] ;  /* 0x000000006768783b */ /* 0x000ea60000004200 */
[----:B------:R-:W-:Y:S02]  /*ade0*/  FMUL.FTZ R12, R2, R112 ;  /* 0x00000070020c7220 */ /* 0x000fe40000410000 */
[C---:B------:R-:W-:Y:S02]  /*adf0*/  FMUL.FTZ R54, R0.reuse, R54 ;  /* 0x0000003600367220 */ /* 0x040fe40000410000 */
[C---:B------:R-:W-:Y:S01]  /*ae00*/  FMUL.FTZ R14, R0.reuse, R114 ;  /* 0x00000072000e7220 */ /* 0x040fe20000410000 */
[----:B------:R-:W-:Y:S03]  /*ae10*/  LDSM.16.MT88.4 R124, [R3+0x1800] ;  /* 0x00180000037c783b */ /* 0x000fe60000004200 */
[C---:B------:R-:W-:Y:S02]  /*ae20*/  FMUL.FTZ R15, R0.reuse, R115 ;  /* 0x00000073000f7220 */ /* 0x040fe40000410000 */
[C---:B------:R-:W-:Y:S02]  /*ae30*/  FMUL.FTZ R55, R0.reuse, R55 ;  /* 0x0000003700377220 */ /* 0x040fe40000410000 */
[C---:B------:R-:W-:Y:S01]  /*ae40*/  FMUL.FTZ R58, R0.reuse, R58 ;  /* 0x0000003a003a7220 */ /* 0x040fe20000410000 */
[----:B------:R-:W-:Y:S01]  /*ae50*/  LDSM.16.MT88.4 R132, [R103+0x1800] ;  /* 0x001800006784783b */ /* 0x000fe20000004200 */
[C---:B------:R-:W-:Y:S01]  /*ae60*/  FMUL.FTZ R59, R0.reuse, R59 ;  /* 0x0000003b003b7220 */ /* 0x040fe20000410000 */
[C---:B---3--:R-:W-:Y:S03]  /*ae70*/  HMMA.16816.F32 R12, R136.reuse, R20, R12 ;  /* 0x00000014880c723c */ /* 0x048fe6000000180c */
        /* <DEDUP_REMOVED lines=8> */
[C---:B------:R-:W-:Y:S02]  /*af00*/  FFMA.FTZ R120, R0.reuse, R204, R142 ;  /* 0x000000cc00787223 */ /* 0x040fe4000001008e */
[C---:B------:R-:W-:Y:S02]  /*af10*/  FMUL.FTZ R67, R0.reuse, R67 ;  /* 0x0000004300437220 */ /* 0x040fe40000410000 */
[C---:B------:R-:W-:Y:S01]  /*af20*/  FMUL.FTZ R70, R0.reuse, R70 ;  /* 0x0000004600467220 */ /* 0x040fe20000410000 */
[C---:B-1----:R-:W-:Y:S03]  /*af30*/  HMMA.16816.F32 R20, R136.reuse, R28, R20 ;  /* 0x0000001c8814723c */ /* 0x042fe60000001814 */
[C---:B------:R-:W-:Y:S02]  /*af40*/  FMUL.FTZ R71, R0.reuse, R71 ;  /* 0x0000004700477220 */ /* 0x040fe40000410000 */
[----:B------:R-:W-:Y:S02]  /*af50*/  FMUL.FTZ R74, R0, R74 ;  /* 0x0000004a004a7220 */ /* 0x000fe40000410000 */
[C---:B------:R-:W-:Y:S01]  /*af60*/  FMUL.FTZ R28, R2.reuse, R128 ;  /* 0x00000080021c7220 */ /* 0x040fe20000410000 */
[C---:B------:R-:W-:Y:S01]  /*af70*/  HMMA.16816.F32 R24, R136.reuse, R30, R24 ;  /* 0x0000001e8818723c */ /* 0x040fe20000001818 */
[----:B------:R1:W-:Y:S03]  /*af80*/  MUFU.EX2 R128, R108 ;  /* 0x0000006c00807308 */ /* 0x0003e60000000800 */
        /* <DEDUP_REMOVED lines=10> */
[--C-:B-1----:R-:W-:Y:S01]  /*b030*/  FFMA.FTZ R108, R147, c[0x0][0x2d0], -R148.reuse ;  /* 0x0000b400936c7a23 */ /* 0x102fe20000010894 */
[C---:B------:R-:W-:Y:S01]  /*b040*/  HMMA.16816.F32 R32, R136.reuse, R106, R32 ;  /* 0x0000006a8820723c */ /* 0x040fe20000001820 */
[----:B------:R-:W1:Y:S01]  /*b050*/  LDSM.16.MT88.4 R104, [R102+0x2000] ;  /* 0x002000006668783b */ /* 0x000e620000004200 */
[----:B------:R-:W-:Y:S02]  /*b060*/  MUFU.EX2 R147, R117 ;  /* 0x0000007500937308 */ /* 0x000fe40000000800 */
[----:B------:R-:W-:Y:S02]  /*b070*/  FMUL.FTZ R87, R0, R87 ;  /* 0x0000005700577220 */ /* 0x000fe40000410000 */
[C---:B------:R-:W-:Y:S02]  /*b080*/  FMUL.FTZ R88, R2.reuse, R88 ;  /* 0x0000005802587220 */ /* 0x040fe40000410000 */
[----:B------:R-:W-:Y:S04]  /*b090*/  FMUL.FTZ R89, R2, R89 ;  /* 0x0000005902597220 */ /* 0x000fe80000410000 */
[C---:B------:R-:W-:Y:S01]  /*b0a0*/  FMUL.FTZ R90, R0.reuse, R90 ;  /* 0x0000005a005a7220 */ /* 0x040fe20000410000 */
[----:B------:R2:W-:Y:S01]  /*b0b0*/  MUFU.EX2 R190, R108 ;  /* 0x0000006c00be7308 */ /* 0x0005e20000000800 */
[----:B------:R-:W-:Y:S02]  /*b0c0*/  FMUL.FTZ R91, R0, R91 ;  /* 0x0000005b005b7220 */ /* 0x000fe40000410000 */
[--C-:B------:R-:W-:Y:S02]  /*b0d0*/  FFMA.FTZ R112, R178, c[0x0][0x2d0], -R148.reuse ;  /* 0x0000b400b2707a23 */ /* 0x100fe40000010894 */
[C---:B------:R-:W-:Y:S02]  /*b0e0*/  FMUL.FTZ R92, R2.reuse, R92 ;  /* 0x0000005c025c7220 */ /* 0x040fe40000410000 */
[----:B------:R-:W-:Y:S02]  /*b0f0*/  FMUL.FTZ R93, R2, R93 ;  /* 0x0000005d025d7220 */ /* 0x000fe40000410000 */
[C---:B------:R-:W-:Y:S01]  /*b100*/  FMUL.FTZ R94, R0.reuse, R94 ;  /* 0x0000005e005e7220 */ /* 0x040fe20000410000 */
[----:B------:R3:W-:Y:S01]  /*b110*/  MUFU.EX2 R160, R112 ;  /* 0x0000007000a07308 */ /* 0x0007e20000000800 */
[----:B------:R-:W-:Y:S02]  /*b120*/  FMUL.FTZ R95, R0, R95 ;  /* 0x0000005f005f7220 */ /* 0x000fe40000410000 */
[C---:B------:R-:W-:Y:S02]  /*b130*/  FMUL.FTZ R96, R2.reuse, R96 ;  /* 0x0000006002607220 */ /* 0x040fe40000410000 */
[----:B------:R-:W-:Y:S02]  /*b140*/  FMUL.FTZ R97, R2, R97 ;  /* 0x0000006102617220 */ /* 0x000fe40000410000 */
[C---:B------:R-:W-:Y:S02]  /*b150*/  FMUL.FTZ R98, R0.reuse, R98 ;  /* 0x0000006200627220 */ /* 0x040fe40000410000 */
[----:B------:R-:W-:Y:S02]  /*b160*/  FMUL.FTZ R99, R0, R99 ;  /* 0x0000006300637220 */ /* 0x000fe40000410000 */
[----:B------:R-:W-:Y:S02]  /*b170*/  FFMA.FTZ R0, R184, c[0x0][0x2d0], -R141 ;  /* 0x0000b400b8007a23 */ /* 0x000fe4000001088d */
[----:B------:R-:W-:Y:S02]  /*b180*/  FFMA.FTZ R2, R2, R203, R185 ;  /* 0x000000cb02027223 */ /* 0x000fe400000100b9 */
[--C-:B--2---:R-:W-:Y:S01]  /*b190*/  FFMA.FTZ R108, R146, c[0x0][0x2d0], -R148.reuse ;  /* 0x0000b400926c7a23 */ /* 0x104fe20000010894 */
[----:B------:R2:W-:Y:S01]  /*b1a0*/  MUFU.EX2 R143, R0 ;  /* 0x00000000008f7308 */ /* 0x0005e20000000800 */
[C---:B-1----:R-:W-:Y:S03]  /*b1b0*/  HMMA.16816.F32 R36, R136.reuse, R104, R36 ;  /* 0x000000688824723c */ /* 0x042fe60000001824 */
[--C-:B---3--:R-:W-:Y:S05]  /*b1c0*/  FFMA.FTZ R112, R175, c[0x0][0x2d0], -R148.reuse ;  /* 0x0000b400af707a23 */ /* 0x108fea0000010894 */
[C---:B------:R-:W-:Y:S01]  /*b1d0*/  HMMA.16816.F32 R40, R136.reuse, R106, R40 ;  /* 0x0000006a8828723c */ /* 0x040fe20000001828 */
[----:B------:R-:W1:Y:S01]  /*b1e0*/  LDSM.16.MT88.4 R104, [R140+0x2000] ;  /* 0x002000008c68783b */ /* 0x000e620000004200 */
[----:B------:R-:W-:Y:S10]  /*b1f0*/  MUFU.EX2 R146, R118 ;  /* 0x0000007600927308 */ /* 0x000ff40000000800 */
[----:B------:R3:W-:Y:S01]  /*b200*/  MUFU.EX2 R192, R108 ;  /* 0x0000006c00c07308 */ /* 0x0007e20000000800 */
[--C-:B--2---:R-:W-:Y:S09]  /*b210*/  FFMA.FTZ R0, R183, c[0x0][0x2d0], -R141.reuse ;  /* 0x0000b400b7007a23 */ /* 0x104ff2000001088d */
[----:B------:R2:W-:Y:S01]  /*b220*/  MUFU.EX2 R144, R0 ;  /* 0x0000000000907308 */ /* 0x0005e20000000800 */
[--C-:B---3--:R-:W-:Y:S09]  /*b230*/  FFMA.FTZ R108, R145, c[0x0][0x2d0], -R148.reuse ;  /* 0x0000b400916c7a23 */ /* 0x108ff20000010894 */
[----:B------:R-:W-:Y:S01]  /*b240*/  MUFU.EX2 R145, R119 ;  /* 0x0000007700917308 */ /* 0x000fe20000000800 */
[C---:B-1----:R-:W-:Y:S03]  /*b250*/  HMMA.16816.F32 R44, R136.reuse, R104, R44 ;  /* 0x00000068882c723c */ /* 0x042fe6000000182c */
[--C-:B--2---:R-:W-:Y:S06]  /*b260*/  FFMA.FTZ R0, R182, c[0x0][0x2d0], -R141.reuse ;  /* 0x0000b400b6007a23 */ /* 0x104fec000001088d */
[----:B------:R1:W-:Y:S01]  /*b270*/  MUFU.EX2 R191, R108 ;  /* 0x0000006c00bf7308 */ /* 0x0003e20000000800 */
[C---:B------:R-:W-:Y:S01]  /*b280*/  HMMA.16816.F32 R48, R136.reuse, R106, R48 ;  /* 0x0000006a8830723c */ /* 0x040fe20000001830 */
[----:B------:R-:W2:Y:S08]  /*b290*/  LDSM.16.MT88.4 R104, [R3+0x2000] ;  /* 0x002000000368783b */ /* 0x000eb00000004200 */
[----:B------:R-:W-:Y:S03]  /*b2a0*/  MUFU.EX2 R142, R0 ;  /* 0x00000000008e7308 */ /* 0x000fe60000000800 */
[--C-:B-1----:R-:W-:Y:S07]  /*b2b0*/  FFMA.FTZ R108, R154, c[0x0][0x2d0], -R141.reuse ;  /* 0x0000b4009a6c7a23 */ /* 0x102fee000001088d */
[----:B------:R1:W-:Y:S01]  /*b2c0*/  MUFU.EX2 R189, R108 ;  /* 0x0000006c00bd7308 */ /* 0x0003e20000000800 */
[C---:B--2---:R-:W-:Y:S08]  /*b2d0*/  HMMA.16816.F32 R52, R136.reuse, R104, R52 ;  /* 0x000000688834723c */ /* 0x044ff00000001834 */
[C---:B------:R-:W-:Y:S01]  /*b2e0*/  HMMA.16816.F32 R56, R136.reuse, R106, R56 ;  /* 0x0000006a8838723c */ /* 0x040fe20000001838 */
[----:B------:R-:W2:Y:S03]  /*b2f0*/  LDSM.16.MT88.4 R104, [R103+0x2000] ;  /* 0x002000006768783b */ /* 0x000ea60000004200 */
[--C-:B-1----:R-:W-:Y:S04]  /*b300*/  FFMA.FTZ R108, R155, c[0x0][0x2d0], -R141.reuse ;  /* 0x0000b4009b6c7a23 */ /* 0x102fe8000001088d */
[----:B------:R1:W3:Y:S02]  /*b310*/  MUFU.EX2 R188, R108 ;  /* 0x0000006c00bc7308 */ /* 0x0002e40000000800 */
[----:B-1----:R-:W-:Y:S01]  /*b320*/  LDSM.16.MT88.4 R108, [R102+0x800] ;  /* 0x00080000666c783b */ /* 0x002fe20000004200 */
        /* <DEDUP_REMOVED lines=15> */
[----:B------:R1:W-:Y:S01]  /*b420*/  MUFU.EX2 R186, R104 ;  /* 0x0000006800ba7308 */ /* 0x0003e20000000800 */
[----:B---3--:R-:W-:Y:S03]  /*b430*/  F2FP.PACK_AB R105, R188, R189 ;  /* 0x000000bdbc69723e */ /* 0x008fe600000000ff */
[----:B------:R-:W-:Y:S02]  /*b440*/  F2FP.PACK_AB R106, R191, R192 ;  /* 0x000000c0bf6a723e */ /* 0x000fe400000000ff */
[----:B------:R-:W-:Y:S03]  /*b450*/  F2FP.PACK_AB R138, R145, R146 ;  /* 0x00000092918a723e */ /* 0x000fe600000000ff */
[----:B------:R-:W-:Y:S01]  /*b460*/  F2FP.PACK_AB R137, R144, R143 ;  /* 0x0000008f9089723e */ /* 0x000fe200000000ff */
[--C-:B-1----:R-:W-:Y:S02]  /*b470*/  FFMA.FTZ R104, R156, c[0x0][0x2d0], -R141.reuse ;  /* 0x0000b4009c687a23 */ /* 0x102fe4000001088d */
[----:B------:R1:W-:Y:S10]  /*b480*/  MUFU.EX2 R156, R112 ;  /* 0x00000070009c7308 */ /* 0x0003f40000000800 */
[----:B------:R2:W3:Y:S01]  /*b490*/  MUFU.EX2 R187, R104 ;  /* 0x0000006800bb7308 */ /* 0x0004e20000000800 */
[--C-:B-1----:R-:W-:Y:S09]  /*b4a0*/  FFMA.FTZ R112, R159, c[0x0][0x2d0], -R148.reuse ;  /* 0x0000b4009f707a23 */ /* 0x102ff20000010894 */
[----:B------:R1:W-:Y:S01]  /*b4b0*/  MUFU.EX2 R159, R112 ;  /* 0x00000070009f7308 */ /* 0x0003e20000000800 */
[----:B--2---:R-:W-:Y:S02]  /*b4c0*/  F2FP.PACK_AB R104, R190, R128 ;  /* 0x00000080be68723e */ /* 0x004fe400000000ff */
[----:B---3--:R-:W-:Y:S07]  /*b4d0*/  F2FP.PACK_AB R107, R187, R186 ;  /* 0x000000babb6b723e */ /* 0x008fee00000000ff */
[C---:B------:R-:W-:Y:S08]  /*b4e0*/  HMMA.16816.F32 R4, R104.reuse, R108, R4 ;  /* 0x0000006c6804723c */ /* 0x040ff00000001804 */
[C---:B------:R-:W-:Y:S01]  /*b4f0*/  HMMA.16816.F32 R8, R104.reuse, R110, R8 ;  /* 0x0000006e6808723c */ /* 0x040fe20000001808 */
[----:B------:R-:W2:Y:S03]  /*b500*/  LDSM.16.MT88.4 R108, [R140+0x800] ;  /* 0x000800008c6c783b */ /* 0x000ea60000004200 */
[----:B-1----:R-:W-:Y:S02]  /*b510*/  FFMA.FTZ R112, R157, c[0x0][0x2d0], -R148 ;  /* 0x0000b4009d707a23 */ /* 0x002fe40000010894 */
[----:B------:R1:W3:Y:S10]  /*b520*/  MUFU.EX2 R148, R116 ;  /* 0x0000007400947308 */ /* 0x0002f40000000800 */
[----:B------:R4:W5:Y:S01]  /*b530*/  MUFU.EX2 R157, R112 ;  /* 0x00000070009d7308 */ /* 0x0009620000000800 */
[----:B-1----:R-:W-:Y:S01]  /*b540*/  LDSM.16.MT88.4 R116, [R102+0x1800] ;  /* 0x001800006674783b */ /* 0x002fe20000004200 */
[----:B---3--:R-:W-:Y:S01]  /*b550*/  F2FP.PACK_AB R136, R148, R147 ;  /* 0x000000939488723e */ /* 0x008fe200000000ff */
[--C-:B----4-:R-:W-:Y:S01]  /*b560*/  FFMA.FTZ R112, R179, c[0x0][0x2d0], -R141.reuse ;  /* 0x0000b400b3707a23 */ /* 0x110fe2000001088d */
[C---:B--2---:R-:W-:Y:S06]  /*b570*/  HMMA.16816.F32 R12, R104.reuse, R108, R12 ;  /* 0x0000006c680c723c */ /* 0x044fec000000180c */
[----:B------:R1:W-:Y:S02]  /*b580*/  MUFU.EX2 R154, R112 ;  /* 0x00000070009a7308 */ /* 0x0003e40000000800 */
[C---:B------:R-:W-:Y:S01]  /*b590*/  HMMA.16816.F32 R16, R104.reuse, R110, R16 ;  /* 0x0000006e6810723c */ /* 0x040fe20000001810 */
[----:B------:R-:W2:Y:S03]  /*b5a0*/  LDSM.16.MT88.4 R108, [R3+0x800] ;  /* 0x00080000036c783b */ /* 0x000ea60000004200 */
[--C-:B-1----:R-:W-:Y:S04]  /*b5b0*/  FFMA.FTZ R112, R177, c[0x0][0x2d0], -R141.reuse ;  /* 0x0000b400b1707a23 */ /* 0x102fe8000001088d */
[----:B------:R1:W3:Y:S01]  /*b5c0*/  MUFU.EX2 R155, R112 ;  /* 0x00000070009b7308 */ /* 0x0002e20000000800 */
[C---:B--2---:R-:W-:Y:S01]  /*b5d0*/  HMMA.16816.F32 R20, R104.reuse, R108, R20 ;  /* 0x0000006c6814723c */ /* 0x044fe20000001814 */
[----:B-1----:R-:W-:Y:S07]  /*b5e0*/  LDSM.16.MT88.4 R112, [R140+0x1000] ;  /* 0x001000008c70783b */ /* 0x002fee0000004200 */
        /* <DEDUP_REMOVED lines=30> */
[--C-:B------:R-:W-:Y:S01]  /*b7d0*/  FFMA.FTZ R104, R176, c[0x0][0x2d0], -R141.reuse ;  /* 0x0000b400b0687a23 */ /* 0x100fe2000001088d */
[----:B-----5:R-:W-:Y:S04]  /*b7e0*/  F2FP.PACK_AB R106, R157, R159 ;  /* 0x0000009f9d6a723e */ /* 0x020fe800000000ff */
[----:B---3--:R-:W-:Y:S01]  /*b7f0*/  F2FP.PACK_AB R105, R155, R154 ;  /* 0x0000009a9b69723e */ /* 0x008fe200000000ff */
[----:B------:R2:W3:Y:S01]  /*b800*/  MUFU.EX2 R153, R104 ;  /* 0x0000006800997308 */ /* 0x0004e20000000800 */
[----:B-1----:R-:W1:Y:S01]  /*b810*/  LDSM.16.MT88.4 R108, [R102+0x1000] ;  /* 0x00100000666c783b */ /* 0x002e620000004200 */
[----:B--2---:R-:W-:Y:S02]  /*b820*/  F2FP.PACK_AB R104, R156, R160 ;  /* 0x000000a09c68723e */ /* 0x004fe400000000ff */
[----:B---3--:R-:W-:Y:S07]  /*b830*/  F2FP.PACK_AB R107, R153, R152 ;  /* 0x00000098996b723e */ /* 0x008fee00000000ff */
        /* <DEDUP_REMOVED lines=33> */
[----:B------:R-:W-:Y:S02]  /*ba50*/  FFMA.FTZ R2, R180, c[0x0][0x2d0], -R141 ;  /* 0x0000b400b4027a23 */ /* 0x000fe4000001088d */
[----:B------:R-:W-:Y:S02]  /*ba60*/  FADD.FTZ R109, R194, R120 ;  /* 0x00000078c26d7221 */ /* 0x000fe40000010000 */
[C---:B--2---:R-:W-:Y:S01]  /*ba70*/  HMMA.16816.F32 R92, R104.reuse, R112, R92 ;  /* 0x00000070685c723c */ /* 0x044fe2000000185c */
[----:B------:R-:W1:Y:S01]  /*ba80*/  MUFU.EX2 R141, R2 ;  /* 0x00000002008d7308 */ /* 0x000e620000000800 */
[----:B------:R-:W2:Y:S02]  /*ba90*/  LDSM.16.MT88.4 R120, [R140+0x1800] ;  /* 0x001800008c78783b */ /* 0x000ea40000004200 */
[----:B------:R-:W-:Y:S04]  /*baa0*/  FADD.FTZ R108, R196, R108 ;  /* 0x0000006cc46c7221 */ /* 0x000fe80000010000 */
[----:B------:R-:W-:Y:S04]  /*bab0*/  HMMA.16816.F32 R96, R104, R114, R96 ;  /* 0x000000726860723c */ /* 0x000fe80000001860 */
[----:B------:R-:W-:Y:S04]  /*bac0*/  FADD.FTZ R0, R200, R108 ;  /* 0x0000006cc8007221 */ /* 0x000fe80000010000 */
[----:B------:R-:W-:Y:S04]  /*bad0*/  FADD.FTZ R0, R128, R0 ;  /* 0x0000000080007221 */ /* 0x000fe80000010000 */
[----:B------:R-:W-:Y:S04]  /*bae0*/  FADD.FTZ R0, R190, R0 ;  /* 0x00000000be007221 */ /* 0x000fe80000010000 */
[----:B------:R-:W-:Y:S01]  /*baf0*/  FADD.FTZ R0, R192, R0 ;  /* 0x00000000c0007221 */ /* 0x000fe20000010000 */
[----:B-1----:R-:W-:Y:S01]  /*bb00*/  F2FP.PACK_AB R139, R141, R142 ;  /* 0x0000008e8d8b723e */ /* 0x002fe200000000ff */
[----:B------:R-:W-:Y:S02]  /*bb10*/  FADD.FTZ R2, R197, R109 ;  /* 0x0000006dc5027221 */ /* 0x000fe40000010000 */
[----:B------:R-:W-:Y:S02]  /*bb20*/  FADD.FTZ R0, R191, R0 ;  /* 0x00000000bf007221 */ /* 0x000fe40000010000 */
[----:B------:R-:W-:Y:S02]  /*bb30*/  FADD.FTZ R2, R198, R2 ;  /* 0x00000002c6027221 */ /* 0x000fe40000010000 */
[C---:B------:R-:W-:Y:S01]  /*bb40*/  HMMA.16816.F32 R104, R136.reuse, R116, R4 ;  /* 0x000000748868723c */ /* 0x040fe20000001804 */
[----:B------:R-:W1:Y:S04]  /*bb50*/  LDSM.16.MT88.4 R4, [R102+0x3800] ;  /* 0x003800006604783b */ /* 0x000e680000004200 */
[----:B------:R-:W-:Y:S02]  /*bb60*/  FADD.FTZ R2, R189, R2 ;  /* 0x00000002bd027221 */ /* 0x000fe40000010000 */
[----:B------:R-:W-:Y:S01]  /*bb70*/  FADD.FTZ R0, R160, R0 ;  /* 0x00000000a0007221 */ /* 0x000fe20000010000 */
[C---:B------:R-:W-:Y:S01]  /*bb80*/  HMMA.16816.F32 R108, R136.reuse, R118, R8 ;  /* 0x00000076886c723c */ /* 0x040fe20000001808 */
[----:B------:R-:W3:Y:S03]  /*bb90*/  LDSM.16.MT88.4 R8, [R140+0x3800] ;  /* 0x003800008c08783b */ /* 0x000ee60000004200 */
[----:B------:R-:W-:Y:S02]  /*bba0*/  FADD.FTZ R2, R188, R2 ;  /* 0x00000002bc027221 */ /* 0x000fe40000010000 */
[----:B------:R-:W-:Y:S02]  /*bbb0*/  FADD.FTZ R0, R156, R0 ;  /* 0x000000009c007221 */ /* 0x000fe40000010000 */
[C---:B--2---:R-:W-:Y:S01]  /*bbc0*/  HMMA.16816.F32 R112, R136.reuse, R120, R12 ;  /* 0x000000788870723c */ /* 0x044fe2000000180c */
[----:B------:R-:W2:Y:S03]  /*bbd0*/  LDSM.16.MT88.4 R12, [R3+0x3800] ;  /* 0x00380000030c783b */ /* 0x000ea60000004200 */
[----:B------:R-:W-:Y:S02]  /*bbe0*/  FADD.FTZ R2, R186, R2 ;  /* 0x00000002ba027221 */ /* 0x000fe40000010000 */
[----:B------:R-:W-:Y:S02]  /*bbf0*/  FADD.FTZ R0, R159, R0 ;  /* 0x000000009f007221 */ /* 0x000fe40000010000 */
[C---:B------:R-:W-:Y:S01]  /*bc00*/  HMMA.16816.F32 R116, R136.reuse, R122, R16 ;  /* 0x0000007a8874723c */ /* 0x040fe20000001810 */
[----:B------:R-:W-:Y:S03]  /*bc10*/  LDSM.16.MT88.4 R16, [R140+0x5800] ;  /* 0x005800008c10783b */ /* 0x000fe60000004200 */
[----:B------:R-:W-:Y:S04]  /*bc20*/  FADD.FTZ R2, R187, R2 ;  /* 0x00000002bb027221 */ /* 0x000fe80000010000 */
[C---:B------:R-:W-:Y:S01]  /*bc30*/  HMMA.16816.F32 R120, R136.reuse, R124, R20 ;  /* 0x0000007c8878723c */ /* 0x040fe20000001814 */
[----:B------:R4:W-:Y:S03]  /*bc40*/  LDSM.16.MT88.4 R20, [R3+0x5800] ;  /* 0x005800000314783b */ /* 0x0009e60000004200 */
[----:B------:R-:W-:Y:S04]  /*bc50*/  FADD.FTZ R2, R154, R2 ;  /* 0x000000029a027221 */ /* 0x000fe80000010000 */
[C---:B------:R-:W-:Y:S04]  /*bc60*/  HMMA.16816.F32 R124, R136.reuse, R126, R24 ;  /* 0x0000007e887c723c */ /* 0x040fe80000001818 */
[----:B------:R-:W-:Y:S04]  /*bc70*/  FADD.FTZ R2, R155, R2 ;  /* 0x000000029b027221 */ /* 0x000fe80000010000 */
[C---:B------:R-:W-:Y:S08]  /*bc80*/  HMMA.16816.F32 R128, R136.reuse, R132, R28 ;  /* 0x000000848880723c */ /* 0x040ff0000000181c */
[C---:B------:R-:W-:Y:S04]  /*bc90*/  HMMA.16816.F32 R132, R136.reuse, R134, R32 ;  /* 0x000000868884723c */ /* 0x040fe80000001820 */
[----:B----4-:R-:W-:Y:S02]  /*bca0*/  FADD.FTZ R3, R152, R2 ;  /* 0x0000000298037221 */ /* 0x010fe40000010000 */
[----:B------:R-:W-:Y:S02]  /*bcb0*/  FADD.FTZ R2, R157, R0 ;  /* 0x000000009d027221 */ /* 0x000fe40000010000 */
[C---:B-1----:R-:W-:Y:S04]  /*bcc0*/  HMMA.16816.F32 R36, R136.reuse, R4, R36 ;  /* 0x000000048824723c */ /* 0x042fe80000001824 */
[----:B------:R-:W-:Y:S01]  /*bcd0*/  FADD.FTZ R0, R153, R3 ;  /* 0x0000000399007221 */ /* 0x000fe20000010000 */
[----:B------:R-:W-:Y:S01]  /*bce0*/  IADD3 R3, R172, -0x2, RZ ;  /* 0xfffffffeac037810 */ /* 0x000fe20007ffe0ff */
[----:B------:R-:W-:Y:S02]  /*bcf0*/  FADD.FTZ R2, R147, R2 ;  /* 0x0000000293027221 */ /* 0x000fe40000010000 */
[C---:B------:R-:W-:Y:S01]  /*bd00*/  HMMA.16816.F32 R40, R136.reuse, R6, R40 ;  /* 0x000000068828723c */ /* 0x040fe20000001828 */
[----:B------:R-:W1:Y:S02]  /*bd10*/  LDSM.16.MT88.4 R4, [R103+0x3800] ;  /* 0x003800006704783b */ /* 0x000e640000004200 */
[----:B------:R-:W-:Y:S01]  /*bd20*/  ISETP.GE.AND P0, PT, R3, R205, PT ;  /* 0x000000cd0300720c */ /* 0x000fe20003f06270 */
[----:B------:R-:W-:Y:S02]  /*bd30*/  FADD.FTZ R0, R143, R0 ;  /* 0x000000008f007221 */ /* 0x000fe40000010000 */
[----:B------:R-:W-:Y:S02]  /*bd40*/  FADD.FTZ R2, R148, R2 ;  /* 0x0000000294027221 */ /* 0x000fe40000010000 */
[C---:B---3--:R-:W-:Y:S04]  /*bd50*/  HMMA.16816.F32 R44, R136.reuse, R8, R44 ;  /* 0x00000008882c723c */ /* 0x048fe8000000182c */
[----:B------:R-:W-:Y:S02]  /*bd60*/  FADD.FTZ R0, R144, R0 ;  /* 0x0000000090007221 */ /* 0x000fe40000010000 */
[----:B------:R-:W-:Y:S02]  /*bd70*/  FADD.FTZ R2, R146, R2 ;  /* 0x0000000292027221 */ /* 0x000fe40000010000 */
[C---:B------:R-:W-:Y:S01]  /*bd80*/  HMMA.16816.F32 R48, R136.reuse, R10, R48 ;  /* 0x0000000a8830723c */ /* 0x040fe20000001830 */
[----:B------:R-:W3:Y:S03]  /*bd90*/  LDSM.16.MT88.4 R8, [R102+0x5800] ;  /* 0x005800006608783b */ /* 0x000ee60000004200 */
[----:B------:R-:W-:Y:S02]  /*bda0*/  FADD.FTZ R0, R142, R0 ;  /* 0x000000008e007221 */ /* 0x000fe40000010000 */
[----:B------:R-:W-:Y:S02]  /*bdb0*/  FADD.FTZ R203, R145, R2 ;  /* 0x0000000291cb7221 */ /* 0x000fe40000010000 */
[C---:B--2---:R-:W-:Y:S04]  /*bdc0*/  HMMA.16816.F32 R52, R136.reuse, R12, R52 ;  /* 0x0000000c8834723c */ /* 0x044fe80000001834 */
[----:B------:R-:W-:Y:S04]  /*bdd0*/  FADD.FTZ R204, R141, R0 ;  /* 0x000000008dcc7221 */ /* 0x000fe80000010000 */
[C---:B------:R-:W-:Y:S01]  /*bde0*/  HMMA.16816.F32 R56, R136.reuse, R14, R56 ;  /* 0x0000000e8838723c */ /* 0x040fe20000001838 */
[----:B------:R-:W2:Y:S07]  /*bdf0*/  LDSM.16.MT88.4 R12, [R103+0x5800] ;  /* 0x00580000670c783b */ /* 0x000eae0000004200 */
[C---:B-1----:R-:W-:Y:S08]  /*be00*/  HMMA.16816.F32 R60, R136.reuse, R4, R60 ;  /* 0x00000004883c723c */ /* 0x042ff0000000183c */
[C---:B------:R-:W-:Y:S08]  /*be10*/  HMMA.16816.F32 R64, R136.reuse, R6, R64 ;  /* 0x000000068840723c */ /* 0x040ff00000001840 */
[C---:B---3--:R-:W-:Y:S08]  /*be20*/  HMMA.16816.F32 R68, R136.reuse, R8, R68 ;  /* 0x000000088844723c */ /* 0x048ff00000001844 */
        /* <DEDUP_REMOVED lines=9> */
[----:B------:R-:W-:Y:S01]  /*bec0*/  IMAD R2, R172, 0x40, R211 ;  /* 0x00000040ac027824 */ /* 0x000fe200078e02d3 */
[----:B------:R-:W-:Y:S01]  /*bed0*/  SHF.R.S32.HI R224, RZ, 0x1f, R201 ;  /* 0x0000001fffe07819 */ /* 0x000fe200000114c9 */
[----:B------:R-:W-:Y:S01]  /*bee0*/  IMAD.MOV.U32 R173, RZ, RZ, RZ ;  /* 0x000000ffffad7224 */ /* 0x000fe200078e00ff */
[----:B------:R-:W-:Y:S01]  /*bef0*/  SHF.R.S32.HI R225, RZ, 0x1f, R202 ;  /* 0x0000001fffe17819 */ /* 0x000fe200000114ca */
[C---:B------:R-:W-:Y:S01]  /*bf00*/  IMAD.SHL.U32 R18, R201.reuse, 0x2, RZ ;  /* 0x00000002c9127824 */ /* 0x040fe200078e00ff */
[----:B------:R-:W-:Y:S01]  /*bf10*/  IADD3 R2, R2, -0x80, R206 ;  /* 0xffffff8002027810 */ /* 0x000fe20007ffe0ce */
[----:B------:R-:W-:Y:S01]  /*bf20*/  IMAD.SHL.U32 R17, R202, 0x2, RZ ;  /* 0x00000002ca117824 */ /* 0x000fe200078e00ff */
[----:B------:R-:W-:Y:S01]  /*bf30*/  SHF.L.U64.HI R15, R201, 0x1, R224 ;  /* 0x00000001c90f7819 */ /* 0x000fe200000102e0 */
[C---:B------:R-:W-:Y:S01]  /*bf40*/  IMAD.SHL.U32 R16, R193.reuse, 0x2, RZ ;  /* 0x00000002c1107824 */ /* 0x040fe200078e00ff */
[----:B------:R-:W-:Y:S01]  /*bf50*/  SHF.R.S32.HI R224, RZ, 0x1f, R193 ;  /* 0x0000001fffe07819 */ /* 0x000fe200000114c1 */
[----:B------:R-:W-:Y:S01]  /*bf60*/  @P3 IMAD.HI.U32 R3, R2, c[0x0][0x2bc], RZ ;  /* 0x0000af0002033a27 */ /* 0x000fe200078e00ff */
[----:B------:R-:W-:Y:S02]  /*bf70*/  SHF.L.U64.HI R14, R202, 0x1, R225 ;  /* 0x00000001ca0e7819 */ /* 0x000fe400000102e1 */
[----:B------:R-:W-:Y:S01]  /*bf80*/  SHF.L.U64.HI R13, R193, 0x1, R224 ;  /* 0x00000001c10d7819 */ /* 0x000fe200000102e0 */
        /* <DEDUP_REMOVED lines=24> */
.L_x_2635:
[----:B------:R-:W-:-:S05]  /*c110*/  BRA.DIV ~URZ, `(.L_x_2600) ;  /* 0x00003a127f007947 */ /* 0x000fca000b800000 */
[----:B------:R-:W3:Y:S01]  /*c120*/  SHFL.IDX PT, R2, R12, RZ, 0x181f ;  /* 0x00181fff0c027589 */ /* 0x000ee200000e0000 */
[----:B------:R-:W-:Y:S01]  /*c130*/  ISETP.GE.AND P4, PT, R193, c[0x0][0x1d4], PT ;  /* 0x00007500c1007a0c */ /* 0x000fe20003f86270 */
[----:B------:R-:W-:Y:S01]  /*c140*/  IMAD R0, R199, 0x6000, R222 ;  /* 0x00006000c7007824 */ /* 0x000fe200078e02de */
[----:B------:R-:W-:Y:S02]  /*c150*/  ISETP.GE.AND P1, PT, R202, c[0x0][0x1d4], PT ;  /* 0x00007500ca007a0c */ /* 0x000fe40003f26270 */
[----:B------:R-:W-:Y:S02]  /*c160*/  ISETP.GE.AND P0, PT, R201, c[0x0][0x1d4], PT ;  /* 0x00007500c9007a0c */ /* 0x000fe40003f06270 */
[C---:B---3--:R-:W-:Y:S02]  /*c170*/  IADD3 R8, P5, R2.reuse, R16, RZ ;  /* 0x0000001002087210 */ /* 0x048fe40007fbe0ff */
[----:B------:R-:W-:Y:S03]  /*c180*/  IADD3 R6, P6, R2, R17, RZ ;  /* 0x0000001102067210 */ /* 0x000fe60007fde0ff */
[----:B--2---:R-:W-:Y:S01]  /*c190*/  IMAD.X R9, R4, 0x1, R13, P5 ;  /* 0x0000000104097824 */ /* 0x004fe200028e060d */
[----:B------:R-:W-:Y:S01]  /*c1a0*/  IADD3 R10, P5, R2, R18, RZ ;  /* 0x00000012020a7210 */ /* 0x000fe20007fbe0ff */
[C---:B------:R-:W-:Y:S01]  /*c1b0*/  IMAD.X R7, R4.reuse, 0x1, R14, P6 ;  /* 0x0000000104077824 */ /* 0x040fe200030e060e */
[----:B------:R-:W2:Y:S03]  /*c1c0*/  SHFL.IDX PT, R2, R12, 0x1, 0x181f ;  /* 0x00381f000c027f89 */ /* 0x000ea600000e0000 */
[----:B------:R-:W-:Y:S01]  /*c1d0*/  IMAD.X R11, R4, 0x1, R15, P5 ;  /* 0x00000001040b7824 */ /* 0x000fe200028e060f */
[----:B------:R-:W-:Y:S01]  /*c1e0*/  @!PT LDS RZ, [RZ] ;  /* 0x00000000fffff984 */ /* 0x000fe20000000800 */
[----:B------:R3:W-:Y:S04]  /*c1f0*/  LDGSTS.E.BYPASS.LTC128B.128 [R0], [R8.64], !P4 ;  /* 0x0000000008007fae */ /* 0x0007e8000e101d46 */
[----:B------:R4:W-:Y:S04]  /*c200*/  LDGSTS.E.BYPASS.LTC128B.128 [R0+0x2000], [R6.64], !P1 ;  /* 0x0200000006007fae */ /* 0x0009e8000c901d46 */
[----:B------:R5:W-:Y:S04]  /*c210*/  LDGSTS.E.BYPASS.LTC128B.128 [R0+0x4000], [R10.64], !P0 ;  /* 0x040000000a007fae */ /* 0x000be8000c101d46 */
[----:B------:R1:W2:Y:S01]  /*c220*/  SHFL.IDX PT, R4, R5, 0x1, 0x181f ;  /* 0x00381f0005047f89 */ /* 0x0002a200000e0000 */
[----:B----4-:R-:W-:Y:S02]  /*c230*/  SEL R7, RZ, 0x10, P0 ;  /* 0x00000010ff077807 */ /* 0x010fe40000000000 */
[----:B-1----:R-:W-:Y:S02]  /*c240*/  SEL R5, RZ, 0x10, P4 ;  /* 0x00000010ff057807 */ /* 0x002fe40002000000 */
[----:B-----5:R-:W-:Y:S02]  /*c250*/  SEL R10, RZ, 0x10, P1 ;  /* 0x00000010ff0a7807 */ /* 0x020fe40000800000 */
.L_x_2636:
[----:B--23--:R-:W-:Y:S02]  /*c260*/  IADD3 R8, -R5, 0x10, RZ ;  /* 0x0000001005087810 */ /* 0x00cfe40007ffe1ff */
[----:B------:R-:W-:Y:S02]  /*c270*/  IADD3 R3, -R10, 0x10, RZ ;  /* 0x000000100a037810 */ /* 0x000fe40007ffe1ff */
[----:B------:R-:W-:Y:S02]  /*c280*/  LOP3.LUT R8, R8, 0xf, RZ, 0xc0, !PT ;  /* 0x0000000f08087812 */ /* 0x000fe400078ec0ff */
[----:B------:R-:W-:Y:S02]  /*c290*/  LOP3.LUT R3, R3, 0xf, RZ, 0xc0, !PT ;  /* 0x0000000f03037812 */ /* 0x000fe400078ec0ff */
[----:B------:R-:W-:Y:S02]  /*c2a0*/  IADD3 R9, -R7, 0x10, RZ ;  /* 0x0000001007097810 */ /* 0x000fe40007ffe1ff */
[-C--:B------:R-:W-:Y:S02]  /*c2b0*/  IADD3 R8, P5, P4, R8, R2.reuse, R16 ;  /* 0x0000000208087210 */ /* 0x080fe40007cbe010 */
[----:B------:R-:W-:Y:S02]  /*c2c0*/  ISETP.NE.U32.AND P6, PT, R5, RZ, PT ;  /* 0x000000ff0500720c */ /* 0x000fe40003fc5070 */
[----:B------:R-:W-:Y:S02]  /*c2d0*/  IADD3 R6, P1, P0, R3, R2, R17 ;  /* 0x0000000203067210 */ /* 0x000fe4000783e011 */
[----:B------:R-:W-:Y:S02]  /*c2e0*/  LOP3.LUT R3, R9, 0xf, RZ, 0xc0, !PT ;  /* 0x0000000f09037812 */ /* 0x000fe400078ec0ff */
[-C--:B------:R-:W-:Y:S02]  /*c2f0*/  IADD3.X R9, RZ, R4.reuse, R13, P5, P4 ;  /* 0x00000004ff097210 */ /* 0x080fe40002fe840d */
[----:B------:R-:W-:Y:S02]  /*c300*/  ISETP.NE.U32.AND P5, PT, R10, RZ, PT ;  /* 0x000000ff0a00720c */ /* 0x000fe40003fa5070 */
[----:B------:R-:W-:Y:S02]  /*c310*/  ISETP.NE.U32.AND P4, PT, R7, RZ, PT ;  /* 0x000000ff0700720c */ /* 0x000fe40003f85070 */
[----:B------:R-:W-:Y:S01]  /*c320*/  IADD3.X R7, RZ, R4, R14, P1, P0 ;  /* 0x00000004ff077210 */ /* 0x000fe20000fe040e */
[----:B------:R-:W-:Y:S01]  /*c330*/  @!PT LDS RZ, [RZ] ;  /* 0x00000000fffff984 */ /* 0x000fe20000000800 */
[----:B------:R-:W-:Y:S01]  /*c340*/  @!PT LDS RZ, [RZ] ;  /* 0x00000000fffff984 */ /* 0x000fe20000000800 */
[----:B------:R-:W-:Y:S01]  /*c350*/  @!PT LDS RZ, [RZ] ;  /* 0x00000000fffff984 */ /* 0x000fe20000000800 */
[----:B------:R1:W-:Y:S01]  /*c360*/  LDGSTS.E.BYPASS.LTC128B.128.ZFILL [R0+0x1000], [R8.64], P6 ;  /* 0x0100000008007fae */ /* 0x0003e2000b141d46 */
[----:B------:R-:W-:Y:S04]  /*c370*/  IADD3 R2, P1, P0, R3, R2, R18 ;  /* 0x0000000203027210 */ /* 0x000fe8000783e012 */
[----:B------:R-:W-:Y:S03]  /*c380*/  IADD3.X R3, RZ, R4, R15, P1, P0 ;  /* 0x00000004ff037210 */ /* 0x000fe60000fe040f */
[----:B------:R1:W-:Y:S04]  /*c390*/  LDGSTS.E.BYPASS.LTC128B.128.ZFILL [R0+0x3000], [R6.64], P5 ;  /* 0x0300000006007fae */ /* 0x0003e8000a941d46 */
[----:B------:R1:W-:Y:S02]  /*c3a0*/  LDGSTS.E.BYPASS.LTC128B.128.ZFILL [R0+0x5000], [R2.64], P4 ;  /* 0x0500000002007fae */ /* 0x0003e4000a141d46 */
.L_x_2598:
[----:B------:R-:W-:Y:S05]  /*c3b0*/  BSYNC B0 ;  /* 0x0000000000007941 */ /* 0x000fea0003800000 */
.L_x_2597:
        /* <DEDUP_REMOVED lines=10> */
.L_x_2591:
[----:B------:R-:W-:Y:S05]  /*c460*/  BRA.DIV ~URZ, `(.L_x_2602) ;  /* 0x000039127f007947 */ /* 0x000fea000b800000 */
[----:B------:R1:W2:Y:S02]  /*c470*/  SHFL.BFLY PT, R0, R203, 0x2, 0x1f ;  /* 0x0c401f00cb007f89 */ /* 0x0002a400000e0000 */
.L_x_2637:
[----:B--2---:R-:W-:Y:S01]  /*c480*/  FADD.FTZ R0, R0, R203 ;  /* 0x000000cb00007221 */ /* 0x004fe20000010000 */
[----:B------:R-:W-:Y:S05]  /*c490*/  BRA.DIV ~URZ, `(.L_x_2603) ;  /* 0x000039427f007947 */ /* 0x000fea000b800000 */
[----:B------:R-:W2:Y:S04]  /*c4a0*/  SHFL.BFLY PT, R5, R204, 0x2, 0x1f ;  /* 0x0c401f00cc057f89 */ /* 0x000ea800000e0000 */
[----:B------:R-:W3:Y:S01]  /*c4b0*/  SHFL.BFLY PT, R2, R0, 0x1, 0x1f ;  /* 0x0c201f0000027f89 */ /* 0x000ee200000e0000 */
[----:B--2---:R-:W-:-:S02]  /*c4c0*/  FADD.FTZ R5, R5, R204 ;  /* 0x000000cc05057221 */ /* 0x004fc40000010000 */
[----:B---3--:R-:W-:-:S03]  /*c4d0*/  FADD.FTZ R0, R0, R2 ;  /* 0x0000000200007221 */ /* 0x008fc60000010000 */
[----:B------:R2:W3:Y:S04]  /*c4e0*/  SHFL.BFLY PT, R3, R5, 0x1, 0x1f ;  /* 0x0c201f0005037f89 */ /* 0x0004e800000e0000 */
.L_x_2638:
[----:B------:R-:W-:Y:S01]  /*c4f0*/  FSETP.NE.FTZ.AND P1, PT, R0, RZ, PT ;  /* 0x000000ff0000720b */ /* 0x000fe20003f35000 */
[----:B---3--:R-:W-:Y:S01]  /*c500*/  FADD.FTZ R3, R3, R5 ;  /* 0x0000000503037221 */ /* 0x008fe20000010000 */
[----:B------:R-:W-:Y:S02]  /*c510*/  MOV R2, RZ ;  /* 0x000000ff00027202 */ /* 0x000fe40000000f00 */
[----:B------:R-:W-:Y:S02]  /*c520*/  MOV R17, 0xff800000 ;  /* 0xff80000000117802 */ /* 0x000fe40000000f00 */
[----:B------:R-:W-:Y:S02]  /*c530*/  FSETP.NE.FTZ.AND P0, PT, R3, RZ, PT ;  /* 0x000000ff0300720b */ /* 0x000fe40003f15000 */
[----:B------:R-:W-:-:S05]  /*c540*/  MOV R16, 0xff800000 ;  /* 0xff80000000107802 */ /* 0x000fca0000000f00 */
[----:B------:R-:W3:Y:S01]  /*c550*/  @P1 MUFU.RCP R2, R0 ;  /* 0x0000000000021308 */ /* 0x000ee20000001000 */
[----:B------:R-:W-:-:S07]  /*c560*/  @P1 MOV R6, 0x3f317218 ;  /* 0x3f31721800061802 */ /* 0x000fce0000000f00 */
[----:B------:R4:W5:Y:S01]  /*c570*/  @P1 MUFU.LG2 R4, R0 ;  /* 0x0000000000041308 */ /* 0x0009620000000c00 */
[C---:B---3--:R-:W-:Y:S02]  /*c580*/  FMUL.FTZ R104, R2.reuse, R104 ;  /* 0x0000006802687220 */ /* 0x048fe40000410000 */
[C---:B------:R-:W-:Y:S02]  /*c590*/  FMUL.FTZ R105, R2.reuse, R105 ;  /* 0x0000006902697220 */ /* 0x040fe40000410000 */
[C---:B------:R-:W-:Y:S02]  /*c5a0*/  FMUL.FTZ R108, R2.reuse, R108 ;  /* 0x0000006c026c7220 */ /* 0x040fe40000410000 */
[C---:B------:R-:W-:Y:S01]  /*c5b0*/  FMUL.FTZ R109, R2.reuse, R109 ;  /* 0x0000006d026d7220 */ /* 0x040fe20000410000 */
[----:B----4-:R-:W-:Y:S01]  /*c5c0*/  MOV R0, RZ ;  /* 0x000000ff00007202 */ /* 0x010fe20000000f00 */
[C---:B------:R-:W-:Y:S02]  /*c5d0*/  FMUL.FTZ R112, R2.reuse, R112 ;  /* 0x0000007002707220 */ /* 0x040fe40000410000 */
[----:B------:R-:W-:-:S02]  /*c5e0*/  FMUL.FTZ R113, R2, R113 ;  /* 0x0000007102717220 */ /* 0x000fc40000410000 */
[C---:B------:R-:W-:Y:S01]  /*c5f0*/  FMUL.FTZ R116, R2.reuse, R116 ;  /* 0x0000007402747220 */ /* 0x040fe20000410000 */
[----:B------:R-:W3:Y:S01]  /*c600*/  @P0 MUFU.RCP R0, R3 ;  /* 0x0000000300000308 */ /* 0x000ee20000001000 */
        /* <DEDUP_REMOVED lines=41> */
[----:B------:R4:W1:Y:S01]  /*c8a0*/  @P0 MUFU.LG2 R2, R3 ;  /* 0x0000000300020308 */ /* 0x0008620000000c00 */
[----:B--2--5:R-:W-:Y:S02]  /*c8b0*/  @P1 FMUL.FTZ R5, R4, 0.69314718246459960938 ;  /* 0x3f31721804051820 */ /* 0x024fe40000410000 */
[----:B------:R-:W-:Y:S02]  /*c8c0*/  @P1 FMUL.FTZ R4, R6, c[0x0][0x2d0] ;  /* 0x0000b40006041a20 */ /* 0x000fe40000410000 */
[----:B---3--:R-:W-:Y:S02]  /*c8d0*/  FMUL.FTZ R106, R0, R106 ;  /* 0x0000006a006a7220 */ /* 0x008fe40000410000 */
[----:B------:R-:W-:Y:S01]  /*c8e0*/  @P1 FFMA.FTZ R17, R4, R101, R5 ;  /* 0x0000006504111223 */ /* 0x000fe20000010005 */
[----:B------:R-:W-:Y:S01]  /*c8f0*/  MOV R4, 0x1 ;  /* 0x0000000100047802 */ /* 0x000fe20000000f00 */
[C---:B------:R-:W-:Y:S02]  /*c900*/  FMUL.FTZ R107, R0.reuse, R107 ;  /* 0x0000006b006b7220 */ /* 0x040fe40000410000 */
[----:B------:R-:W-:-:S02]  /*c910*/  FMUL.FTZ R110, R0, R110 ;  /* 0x0000006e006e7220 */ /* 0x000fc40000410000 */
[C---:B------:R-:W-:Y:S02]  /*c920*/  FMUL.FTZ R111, R0.reuse, R111 ;  /* 0x0000006f006f7220 */ /* 0x040fe40000410000 */
[----:B------:R-:W-:Y:S01]  /*c930*/  FMUL.FTZ R114, R0, R114 ;  /* 0x0000007200727220 */ /* 0x000fe20000410000 */
[----:B----4-:R-:W-:Y:S01]  /*c940*/  @P0 MOV R3, 0x3f317218 ;  /* 0x3f31721800030802 */ /* 0x010fe20000000f00 */
[----:B-1----:R-:W-:Y:S02]  /*c950*/  @P0 FMUL.FTZ R2, R2, 0.69314718246459960938 ;  /* 0x3f31721802020820 */ /* 0x002fe40000410000 */
[C---:B------:R-:W-:Y:S02]  /*c960*/  FMUL.FTZ R115, R0.reuse, R115 ;  /* 0x0000007300737220 */ /* 0x040fe40000410000 */
[----:B------:R-:W-:Y:S02]  /*c970*/  @P0 FMUL.FTZ R3, R3, c[0x0][0x2d0] ;  /* 0x0000b40003030a20 */ /* 0x000fe40000410000 */
        /* <DEDUP_REMOVED lines=44> */
.L_x_2556:
        /* <DEDUP_REMOVED lines=8> */
[----:B------:R-:W2:Y:S01]  /*ccc0*/  POPC R2, UR4 ;  /* 0x0000000400027d09 */ /* 0x000ea20008000000 */
[----:B-1----:R-:W-:Y:S01]  /*ccd0*/  ISETP.EQ.U32.AND P0, PT, R3, R4, PT ;  /* 0x000000040300720c */ /* 0x002fe20003f02070 */
[----:B------:R-:W-:-:S12]  /*cce0*/  IMAD.MOV.U32 R4, RZ, RZ, c[0x0][0x580] ;  /* 0x00016000ff047624 */ /* 0x000fd800078e00ff */
[----:B--2---:R1:W2:Y:S04]  /*ccf0*/  @P0 ATOMG.E.ADD.STRONG.GPU PT, R2, [R4.64], R2 ;  /* 0x00000002040209a8 */ /* 0x0042a800081ee1c6 */
[----:B-1----:R-:W1:Y:S04]  /*cd00*/  S2R R4, SR_LTMASK ;  /* 0x0000000000047919 */ /* 0x002e680000003900 */
[----:B--2---:R1:W2:Y:S02]  /*cd10*/  SHFL.IDX PT, R3, R2, R3, 0x1f ;  /* 0x00001f0302037589 */ /* 0x0042a400000e0000 */
[----:B-1----:R-:W-:-:S06]  /*cd20*/  LOP3.LUT R2, R4, UR4, RZ, 0xc0, !PT ;  /* 0x0000000404027c12 */ /* 0x002fcc000f8ec0ff */
[----:B------:R-:W2:Y:S02]  /*cd30*/  POPC R2, R2 ;  /* 0x0000000200027309 */ /* 0x000ea40000000000 */
[----:B--2---:R-:W-:-:S06]  /*cd40*/  IADD3 R240, R3, c[0x0][0xc], R2 ;  /* 0x0000030003f07a10 */ /* 0x004fcc0007ffe002 */
.L_x_2605:
[----:B------:R-:W-:Y:S05]  /*cd50*/  BSYNC B0 ;  /* 0x0000000000007941 */ /* 0x000fea0003800000 */
.L_x_2604:
        /* <DEDUP_REMOVED lines=15> */
[----:B-----5:R-:W-:Y:S05]  /*ce50*/  CALL.REL.NOINC `($__internal_43_$__cuda_sm70_shflsync_idx_p) ;  /* 0x0000314000007944 */ /* 0x020fea0003c00000 */
.L_x_2608:
[----:B------:R-:W2:Y:S01]  /*ce60*/  LDL R6, [R1+0x4] ;  /* 0x0000040001067983 */ /* 0x000ea20000100800 */
[----:B------:R-:W-:Y:S01]  /*ce70*/  IMAD.MOV.U32 R5, RZ, RZ, 0x1 ;  /* 0x00000001ff057424 */ /* 0x000fe200078e00ff */
[----:B------:R-:W-:Y:S01]  /*ce80*/  SHF.R.S32.HI R0, RZ, 0x1f, R234 ;  /* 0x0000001fff007819 */ /* 0x000fe200000114ea */
[----:B------:R-:W-:Y:S01]  /*ce90*/  IMAD.WIDE.U32 R2, R234, c[0x0][0x4d0], RZ ;  /* 0x00013400ea027a25 */ /* 0x000fe200078e00ff */
[----:B------:R-:W3:Y:S02]  /*cea0*/  LDL R20, [R1+0xc] ;  /* 0x00000c0001147983 */ /* 0x000ee40000100800 */
[----:B------:R-:W-:Y:S01]  /*ceb0*/  ISETP.NE.AND P1, PT, R5, c[0x0][0x4e8], PT ;  /* 0x00013a0005007a0c */ /* 0x000fe20003f25270 */
[C---:B------:R-:W-:Y:S02]  /*cec0*/  IMAD R4, R0.reuse, c[0x0][0x4d0], RZ ;  /* 0x0001340000047a24 */ /* 0x040fe400078e02ff */
[----:B------:R-:W-:Y:S01]  /*ced0*/  IMAD R5, R0, c[0x0][0x438], RZ ;  /* 0x00010e0000057a24 */ /* 0x000fe200078e02ff */
[----:B------:R-:W-:Y:S01]  /*cee0*/  SHF.R.S32.HI R0, RZ, 0x1f, R233 ;  /* 0x0000001fff007819 */ /* 0x000fe200000114e9 */
[----:B------:R-:W-:-:S02]  /*cef0*/  IMAD R4, R234, c[0x0][0x4d4], R4 ;  /* 0x00013500ea047a24 */ /* 0x000fc400078e0204 */
[----:B------:R-:W-:Y:S02]  /*cf00*/  IMAD R8, R234, c[0x0][0x43c], R5 ;  /* 0x00010f00ea087a24 */ /* 0x000fe400078e0205 */
[----:B------:R-:W-:Y:S02]  /*cf10*/  IMAD.IADD R3, R3, 0x1, R4 ;  /* 0x0000000103037824 */ /* 0x000fe400078e0204 */
[----:B------:R-:W-:Y:S02]  /*cf20*/  IMAD R9, R0, c[0x0][0x4d8], RZ ;  /* 0x0001360000097a24 */ /* 0x000fe400078e02ff */
[----:B------:R-:W-:Y:S01]  /*cf30*/  IMAD.WIDE.U32 R4, R234, c[0x0][0x438], RZ ;  /* 0x00010e00ea047a25 */ /* 0x000fe200078e00ff */
[----:B------:R-:W1:Y:S03]  /*cf40*/  S2R R21, SR_TID.X ;  /* 0x0000000000157919 */ /* 0x000e660000002100 */
[----:B------:R-:W-:-:S02]  /*cf50*/  IMAD R9, R233, c[0x0][0x4dc], R9 ;  /* 0x00013700e9097a24 */ /* 0x000fc400078e0209 */
[----:B------:R-:W-:Y:S01]  /*cf60*/  IMAD.WIDE.U32 R2, R233, c[0x0][0x4d8], R2 ;  /* 0x00013600e9027a25 */ /* 0x000fe200078e0002 */
[----:B------:R-:W-:-:S03]  /*cf70*/  SHF.R.S32.HI R11, RZ, 0x1f, R236 ;  /* 0x0000001fff0b7819 */ /* 0x000fc600000114ec */
[----:B------:R-:W-:Y:S02]  /*cf80*/  IMAD.IADD R5, R5, 0x1, R8 ;  /* 0x0000000105057824 */ /* 0x000fe400078e0208 */
[----:B------:R-:W-:Y:S02]  /*cf90*/  IMAD.IADD R3, R3, 0x1, R9 ;  /* 0x0000000103037824 */ /* 0x000fe400078e0209 */
[----:B------:R-:W-:-:S04]  /*cfa0*/  IMAD.WIDE.U32 R8, R233, c[0x0][0x440], R4 ;  /* 0x00011000e9087a25 */ /* 0x000fc800078e0004 */
[----:B------:R-:W-:Y:S02]  /*cfb0*/  IMAD R12, R11, c[0x0][0x4e0], RZ ;  /* 0x000138000b0c7a24 */ /* 0x000fe400078e02ff */
[----:B------:R-:W-:-:S04]  /*cfc0*/  IMAD.WIDE.U32 R4, R236, c[0x0][0x4e0], R2 ;  /* 0x00013800ec047a25 */ /* 0x000fc800078e0002 */
[----:B------:R-:W-:Y:S02]  /*cfd0*/  IMAD R12, R236, c[0x0][0x4e4], R12 ;  /* 0x00013900ec0c7a24 */ /* 0x000fe400078e020c */
[----:B------:R-:W-:-:S04]  /*cfe0*/  IMAD R0, R0, c[0x0][0x440], RZ ;  /* 0x0001100000007a24 */ /* 0x000fc800078e02ff */
[----:B------:R-:W-:Y:S01]  /*cff0*/  IMAD R15, R233, c[0x0][0x444], R0 ;  /* 0x00011100e90f7a24 */ /* 0x000fe200078e0200 */
[----:B-1----:R-:W-:Y:S01]  /*d000*/  SHF.R.S32.HI R19, RZ, 0x1f, R21 ;  /* 0x0000001fff137819 */ /* 0x002fe20000011415 */
[----:B------:R-:W-:Y:S02]  /*d010*/  IMAD R11, R11, c[0x0][0x448], RZ ;  /* 0x000112000b0b7a24 */ /* 0x000fe400078e02ff */
[----:B------:R-:W-:Y:S01]  /*d020*/  IMAD.IADD R3, R9, 0x1, R15 ;  /* 0x0000000109037824 */ /* 0x000fe200078e020f */
[----:B------:R-:W-:Y:S01]  /*d030*/  LEA.HI R19, R19, R21, RZ, 0x5 ;  /* 0x0000001513137211 */ /* 0x000fe200078f28ff */
[----:B------:R-:W-:-:S03]  /*d040*/  IMAD R11, R236, c[0x0][0x44c], R11 ;  /* 0x00011300ec0b7a24 */ /* 0x000fc600078e020b */
        /* <DEDUP_REMOVED lines=25> */
[----:B------:R-:W-:Y:S02]  /*d1e0*/  SHF.R.S32.HI R28, RZ, 0x1f, R28 ;  /* 0x0000001fff1c7819 */ /* 0x000fe4000001141c */
[----:B------:R-:W-:-:S02]  /*d1f0*/  IADD3 R29, R223, 0x50, RZ ;  /* 0x00000050df1d7810 */ /* 0x000fc40007ffe0ff */
[----:B------:R-:W-:Y:S02]  /*d200*/  SHF.R.S32.HI R30, RZ, 0x1f, R30 ;  /* 0x0000001fff1e7819 */ /* 0x000fe4000001141e */
[C---:B------:R-:W-:Y:S02]  /*d210*/  IADD3 R31, R223.reuse, 0x48, RZ ;  /* 0x00000048df1f7810 */ /* 0x040fe40007ffe0ff */
        /* <DEDUP_REMOVED lines=16> */
[----:B------:R-:W-:Y:S01]  /*d320*/  SHF.R.S32.HI R144, RZ, 0x1f, R144 ;  /* 0x0000001fff907819 */ /* 0x000fe20000011490 */
[----:B--2---:R-:W-:-:S04]  /*d330*/  IMAD.IADD R7, R6, 0x1, R238 ;  /* 0x0000000106077824 */ /* 0x004fc800078e02ee */
[----:B------:R-:W-:-:S04]  /*d340*/  @P1 IMAD.HI.U32 R10, R7, c[0x0][0x4ec], RZ ;  /* 0x00013b00070a1a27 */ /* 0x000fc800078e00ff */
[----:B------:R-:W-:Y:S01]  /*d350*/  IMAD.MOV.U32 R6, RZ, RZ, R7 ;  /* 0x000000ffff067224 */ /* 0x000fe200078e0007 */
[----:B------:R-:W-:-:S05]  /*d360*/  @P1 SHF.R.U32.HI R6, RZ, c[0x0][0x4f0], R10 ;  /* 0x00013c00ff061a19 */ /* 0x000fca000001160a */
[----:B------:R-:W-:-:S04]  /*d370*/  IMAD.MOV R10, RZ, RZ, -R6 ;  /* 0x000000ffff0a7224 */ /* 0x000fc800078e0a06 */
[----:B------:R-:W-:Y:S01]  /*d380*/  IMAD R10, R10, c[0x0][0x4e8], R7 ;  /* 0x00013a000a0a7a24 */ /* 0x000fe200078e0207 */
[----:B------:R-:W-:Y:S02]  /*d390*/  SHF.R.S32.HI R13, RZ, 0x1f, R6 ;  /* 0x0000001fff0d7819 */ /* 0x000fe40000011406 */
[----:B------:R-:W-:Y:S02]  /*d3a0*/  IADD3 R4, P0, R6, R4, RZ ;  /* 0x0000000406047210 */ /* 0x000fe40007f1e0ff */
[----:B------:R-:W-:Y:S01]  /*d3b0*/  SHF.R.S32.HI R14, RZ, 0x1f, R10 ;  /* 0x0000001fff0e7819 */ /* 0x000fe2000001140a */
[----:B------:R-:W-:Y:S01]  /*d3c0*/  @P1 IMAD.HI.U32 R2, R7, c[0x0][0x4ec], RZ ;  /* 0x00013b0007021a27 */ /* 0x000fe200078e00ff */
[----:B------:R-:W-:-:S03]  /*d3d0*/  IADD3.X R5, R13, R5, R12, P0, !PT ;  /* 0x000000050d057210 */ /* 0x000fc600007fe40c */
[----:B------:R-:W-:Y:S02]  /*d3e0*/  IMAD R6, R14, c[0x0][0x4c8], RZ ;  /* 0x000132000e067a24 */ /* 0x000fe400078e02ff */
[----:B------:R-:W-:Y:S01]  /*d3f0*/  IMAD.MOV.U32 R0, RZ, RZ, R7 ;  /* 0x000000ffff007224 */ /* 0x000fe200078e0007 */
[----:B------:R-:W-:Y:S01]  /*d400*/  @P1 SHF.R.U32.HI R0, RZ, c[0x0][0x4f0], R2 ;  /* 0x00013c00ff001a19 */ /* 0x000fe20000011602 */
[C---:B------:R-:W-:Y:S02]  /*d410*/  IMAD R6, R10.reuse, c[0x0][0x4cc], R6 ;  /* 0x000133000a067a24 */ /* 0x040fe400078e0206 */
[----:B------:R-:W-:Y:S01]  /*d420*/  IMAD.WIDE.U32 R4, R10, c[0x0][0x4c8], R4 ;  /* 0x000132000a047a25 */ /* 0x000fe200078e0004 */
[----:B------:R-:W-:-:S03]  /*d430*/  SHF.R.S32.HI R10, RZ, 0x1f, R0 ;  /* 0x0000001fff0a7819 */ /* 0x000fc60000011400 */
[----:B------:R-:W-:Y:S02]  /*d440*/  IMAD.MOV.U32 R2, RZ, RZ, R8 ;  /* 0x000000ffff027224 */ /* 0x000fe400078e0008 */
[----:B------:R-:W-:Y:S02]  /*d450*/  IMAD.MOV R8, RZ, RZ, -R0 ;  /* 0x000000ffff087224 */ /* 0x000fe400078e0a00 */
[----:B------:R-:W-:Y:S01]  /*d460*/  IMAD.IADD R9, R5, 0x1, R6 ;  /* 0x0000000105097824 */ /* 0x000fe200078e0206 */
[----:B------:R-:W-:Y:S01]  /*d470*/  LEA R6, P0, R4, c[0x0][0x4a8], 0x2 ;  /* 0x00012a0004067a11 */ /* 0x000fe200078010ff */
[----:B------:R-:W-:-:S04]  /*d480*/  IMAD.WIDE.U32 R2, R236, c[0x0][0x448], R2 ;  /* 0x00011200ec027a25 */ /* 0x000fc800078e0002 */
[----:B------:R-:W-:Y:S01]  /*d490*/  IMAD R8, R8, c[0x0][0x4e8], R7 ;  /* 0x00013a0008087a24 */ /* 0x000fe200078e0207 */
[----:B------:R-:W-:Y:S01]  /*d4a0*/  LEA.HI.X R7, R4, c[0x0][0x4ac], R9, 0x2, P0 ;  /* 0x00012b0004077a11 */ /* 0x000fe200000f1409 */
[----:B------:R-:W-:Y:S02]  /*d4b0*/  IMAD R5, R10, c[0x0][0x430], RZ ;  /* 0x00010c000a057a24 */ /* 0x000fe400078e02ff */
[----:B------:R-:W-:Y:S01]  /*d4c0*/  IMAD.IADD R3, R3, 0x1, R11 ;  /* 0x0000000103037824 */ /* 0x000fe200078e020b */
[----:B------:R-:W-:Y:S01]  /*d4d0*/  SHFL.IDX PT, R4, R6, RZ, 0x1c1f ;  /* 0x001c1fff06047589 */ /* 0x000fe200000e0000 */
[C---:B------:R-:W-:Y:S01]  /*d4e0*/  IMAD R10, R0.reuse, c[0x0][0x434], R5 ;  /* 0x00010d00000a7a24 */ /* 0x040fe200078e0205 */
[----:B------:R-:W-:Y:S02]  /*d4f0*/  SHF.R.S32.HI R9, RZ, 0x1f, R8 ;  /* 0x0000001fff097819 */ /* 0x000fe40000011408 */
[----:B------:R-:W1:Y:S01]  /*d500*/  SHFL.IDX PT, R5, R7, RZ, 0x1c1f ;  /* 0x001c1fff07057589 */ /* 0x000e6200000e0000 */
[----:B------:R-:W-:-:S03]  /*d510*/  IMAD.WIDE.U32 R2, R0, c[0x0][0x430], R2 ;  /* 0x00010c0000027a25 */ /* 0x000fc600078e0002 */
[----:B------:R-:W-:Y:S01]  /*d520*/  SHFL.IDX PT, R6, R6, 0x1, 0x1c1f ;  /* 0x003c1f0006067f89 */ /* 0x000fe200000e0000 */
[----:B---3--:R-:W-:-:S03]  /*d530*/  IMAD.IADD R0, R20, 0x1, R238 ;  /* 0x0000000114007824 */ /* 0x008fc600078e02ee */
[----:B------:R-:W2:Y:S01]  /*d540*/  SHFL.IDX PT, R7, R7, 0x1, 0x1c1f ;  /* 0x003c1f0007077f89 */ /* 0x000ea200000e0000 */
        /* <DEDUP_REMOVED lines=11> */
[----:B--2---:R1:W-:Y:S01]  /*d600*/  @!P1 ST.E [R6.64], R16 ;  /* 0x0000001006009985 */ /* 0x0043e2000c101906 */
[----:B------:R-:W-:Y:S02]  /*d610*/  ISETP.GE.AND P1, PT, R0, UR4, PT ;  /* 0x0000000400007c0c */ /* 0x000fe4000bf26270 */
[----:B------:R-:W-:Y:S02]  /*d620*/  LEA.HI.X R10, R2, c[0x0][0x404], R3, 0x2, P0 ;  /* 0x00010100020a7a11 */ /* 0x000fe400000f1403 */
[----:B------:R1:W2:Y:S01]  /*d630*/  SHFL.IDX PT, R2, R11, RZ, 0x1c1f ;  /* 0x001c1fff0b027589 */ /* 0x0002a200000e0000 */
[----:B------:R-:W-:-:S03]  /*d640*/  ISETP.GE.AND P0, PT, R9, UR4, PT ;  /* 0x0000000409007c0c */ /* 0x000fc6000bf06270 */
[----:B------:R1:W3:Y:S01]  /*d650*/  SHFL.IDX PT, R3, R10, RZ, 0x1c1f ;  /* 0x001c1fff0a037589 */ /* 0x0002e200000e0000 */
[----:B------:R-:W-:Y:S02]  /*d660*/  SHF.R.S32.HI R12, RZ, 0x1f, R241 ;  /* 0x0000001fff0c7819 */ /* 0x000fe400000114f1 */
        /* <DEDUP_REMOVED lines=9> */
[----:B-123--:R-:W-:Y:S02]  /*d700*/  @!P5 IMAD.WIDE R6, R223, 0x4, R2 ;  /* 0x00000004df06d825 */ /* 0x00efe400078e0202 */
        /* <DEDUP_REMOVED lines=8> */
[----:B--2---:R-:W-:-:S03]  /*d790*/  @!P2 LEA R4, P3, R139, R2, 0x2 ;  /* 0x000000028b04a211 */ /* 0x004fc600078610ff */
        /* <DEDUP_REMOVED lines=60> */
[----:B-1----:R-:W-:-:S04]  /*db60*/  @!P3 LEA R6, P4, R246, R2, 0x2 ;  /* 0x00000002f606b211 */ /* 0x002fc800078810ff */
[-C--:B------:R-:W-:Y:S02]  /*db70*/  @!P3 LEA.HI.X R7, R246, R3.reuse, R20, 0x2, P4 ;  /* 0x00000003f607b211 */ /* 0x080fe400020f1414 */
[-C--:B--2---:R-:W-:Y:S02]  /*db80*/  @!P2 LEA R4, P1, R245, R2.reuse, 0x2 ;  /* 0x00000002f504a211 */ /* 0x084fe400078210ff */
        /* <DEDUP_REMOVED lines=11> */
[----:B--2---:R-:W-:-:S03]  /*dc40*/  @!P3 LEA R4, P1, R242, R2, 0x2 ;  /* 0x00000002f204b211 */ /* 0x004fc600078210ff */
[----:B------:R3:W-:Y:S01]  /*dc50*/  @!P4 ST.E.64 [R6.64], R88 ;  /* 0x000000580600c985 */ /* 0x0007e2000c101b06 */
[----:B------:R-:W-:Y:S02]  /*dc60*/  @!P3 LEA.HI.X R5, R242, R3, R13, 0x2, P1 ;  /* 0x00000003f205b211 */ /* 0x000fe400008f140d */
[----:B------:R-:W-:-:S03]  /*dc70*/  @!P2 LEA R2, P1, R241, R2, 0x2 ;  /* 0x00000002f102a211 */ /* 0x000fc600078210ff */
[----:B------:R3:W-:Y:S01]  /*dc80*/  @!P3 ST.E.64 [R4.64], R92 ;  /* 0x0000005c0400b985 */ /* 0x0007e2000c101b06 */
[----:B------:R-:W-:-:S05]  /*dc90*/  @!P2 LEA.HI.X R3, R241, R3, R12, 0x2, P1 ;  /* 0x00000003f103a211 */ /* 0x000fca00008f140c */
[----:B------:R3:W-:Y:S04]  /*dca0*/  @!P2 ST.E.64 [R2.64], R96 ;  /* 0x000000600200a985 */ /* 0x0007e8000c101b06 */
.L_x_2610:
[----:B------:R-:W-:Y:S05]  /*dcb0*/  BSYNC B0 ;  /* 0x0000000000007941 */ /* 0x000fea0003800000 */
.L_x_2609:
[----:B---3--:R3:W4:Y:S04]  /*dcc0*/  SHFL.IDX PT, R3, R10, 0x1, 0x1c1f ;  /* 0x003c1f000a037f89 */ /* 0x00872800000e0000 */
[----:B--2---:R3:W2:Y:S01]  /*dcd0*/  SHFL.IDX PT, R2, R11, 0x1, 0x1c1f ;  /* 0x003c1f000b027f89 */ /* 0x0046a200000e0000 */
[----:B------:R-:W-:Y:S05]  /*dce0*/  @P0 BRA `(.L_x_2611) ;  /* 0x0000089000000947 */ /* 0x000fea0003800000 */
[----:B------:R-:W-:Y:S02]  /*dcf0*/  ISETP.GE.AND P1, PT, R223, c[0x0][0x3c8], PT ;  /* 0x0000f200df007a0c */ /* 0x000fe40003f26270 */
[----:B------:R-:W-:Y:S02]  /*dd00*/  ISETP.GE.AND P2, PT, R143, c[0x0][0x3c8], PT ;  /* 0x0000f2008f007a0c */ /* 0x000fe40003f46270 */
[----:B------:R-:W-:Y:S02]  /*dd10*/  ISETP.GE.AND P3, PT, R141, c[0x0][0x3c8], PT ;  /* 0x0000f2008d007a0c */ /* 0x000fe40003f66270 */
[----:B------:R-:W-:-:S07]  /*dd20*/  ISETP.GE.AND P0, PT, R139, c[0x0][0x3c8], PT ;  /* 0x0000f2008b007a0c */ /* 0x000fce0003f06270 */
[----:B-12-4-:R-:W-:Y:S02]  /*dd30*/  @!P1 IMAD.WIDE R6, R223, 0x4, R2 ;  /* 0x00000004df069825 */ /* 0x016fe400078e0202 */
        /* <DEDUP_REMOVED lines=8> */
[----:B--2---:R-:W-:-:S03]  /*ddc0*/  @!P0 LEA R4, P5, R139, R2, 0x2 ;  /* 0x000000028b048211 */ /* 0x004fc600078a10ff */
        /* <DEDUP_REMOVED lines=32> */
[CC--:B--2---:R-:W-:Y:S01]  /*dfd0*/  @!P0 LEA R4, P5, R27.reuse, R2.reuse, 0x2 ;  /* 0x000000021b048211 */ /* 0x0c4fe200078a10ff */
        /* <DEDUP_REMOVED lines=11> */
[CC--:B--2---:R-:W-:Y:S01]  /*e090*/  @!P4 LEA R4, P5, R250.reuse, R2.reuse, 0x2 ;  /* 0x00000002fa04c211 */ /* 0x0c4fe200078a10ff */
[----:B------:R1:W-:Y:S03]  /*e0a0*/  @!P2 ST.E.64 [R6.64], R58 ;  /* 0x0000003a0600a985 */ /* 0x0003e6000c101b06 */
[----:B------:R-:W-:Y:S02]  /*e0b0*/  @!P4 LEA.HI.X R5, R250, R3, R24, 0x2, P5 ;  /* 0x00000003fa05c211 */ /* 0x000fe400028f1418 */
[----:B----4-:R-:W-:-:S03]  /*e0c0*/  @!P3 LEA R8, P2, R249, R2, 0x2 ;  /* 0x00000002f908b211 */ /* 0x010fc600078410ff */
        /* <DEDUP_REMOVED lines=16> */
[----:B---3--:R-:W-:-:S03]  /*e1d0*/  @!P3 LEA R10, P5, R245, R2, 0x2 ;  /* 0x00000002f50ab211 */ /* 0x008fc600078a10ff */
        /* <DEDUP_REMOVED lines=18> */
.L_x_2607:
        /* <DEDUP_REMOVED lines=40> */
.L_x_2611:
[----:B------:R-:W-:Y:S05]  /*e580*/  BSYNC B1 ;  /* 0x0000000000017941 */ /* 0x000fea0003800000 */
.L_x_2606:
[----:B-1-3--:R-:W3:Y:S02]  /*e590*/  LDL R0, [R1+0x8] ;  /* 0x0000080001007983 */ /* 0x00aee40000100800 */
[----:B---3--:R-:W-:-:S13]  /*e5a0*/  ISETP.NE.AND P0, PT, R0, RZ, PT ;  /* 0x000000ff0000720c */ /* 0x008fda0003f05270 */
[----:B------:R-:W-:Y:S01]  /*e5b0*/  @P0 WARPSYNC 0xffffffff ;  /* 0xffffffff00000948 */ /* 0x000fe20003800000 */
[----:B------:R-:W-:Y:S06]  /*e5c0*/  @P0 BAR.SYNC.DEFER_BLOCKING 0x5, 0x100 ;  /* 0x0144000000000b1d */ /* 0x000fec0000010000 */
[----:B------:R-:W1:Y:S04]  /*e5d0*/  @P0 LDS R240, [0x24100] ;  /* 0x02410000fff00984 */ /* 0x000e680000000800 */
[----:B------:R-:W-:Y:S06]  /*e5e0*/  @P0 BAR.ARV 0x4, 0x100 ;  /* 0x0104000000000b1d */ /* 0x000fec0000002000 */
[----:B------:R-:W-:Y:S05]  /*e5f0*/  @P0 BRA `(.L_x_2612) ;  /* 0x0000007000000947 */ /* 0x000fea0003800000 */
[----:B------:R-:W-:Y:S05]  /*e600*/  BRA.DIV ~URZ, `(.L_x_2613) ;  /* 0x000018d27f007947 */ /* 0x000fea000b800000 */
[----:B------:R3:W4:Y:S02]  /*e610*/  SHFL.IDX PT, R0, R18, RZ, 0x1f ;  /* 0x00001fff12007589 */ /* 0x00072400000e0000 */
.L_x_2639:
[----:B------:R-:W-:Y:S01]  /*e620*/  WARPSYNC 0xffffffff ;  /* 0xffffffff00007948 */ /* 0x000fe20003800000 */
[----:B------:R-:W-:Y:S01]  /*e630*/  BAR.SYNC.DEFER_BLOCKING 0x4, 0x100 ;  /* 0x0104000000007b1d */ /* 0x000fe20000010000 */
[----:B-1--4-:R-:W-:-:S05]  /*e640*/  MOV R240, R0 ;  /* 0x0000000000f07202 */ /* 0x012fca0000000f00 */
[----:B------:R1:W-:Y:S04]  /*e650*/  @!P6 STS [0x24100], R18 ;  /* 0x02410012ff00e388 */ /* 0x0003e80000000800 */
[----:B------:R-:W-:Y:S06]  /*e660*/  BAR.ARV 0x5, 0x100 ;  /* 0x0144000000007b1d */ /* 0x000fec0000002000 */
.L_x_2612:
[----:B-1----:R-:W-:-:S13]  /*e670*/  ISETP.GE.AND P0, PT, R240, c[0x0][0x538], PT ;  /* 0x00014e00f0007a0c */ /* 0x002fda0003f06270 */
[----:B--2345:R-:W-:Y:S01]  /*e680*/  @P0 CALL.REL.NOINC `(.L_x_2614) ;  /* 0x0000001000000944 */ /* 0x03cfe20003c00000 */
[----:B------:R-:W-:Y:S05]  /*e690*/  BRA `(.L_x_2615) ;  /* 0xffff22d000007947 */ /* 0x000fea000383ffff */
.L_x_2614:
[----:B------:R-:W-:Y:S05]  /*e6a0*/  EXIT ;  /* 0x000000000000794d */ /* 0x000fea0003800000 */
.L_x_2557:
[----:B------:R-:W-:Y:S01]  /*e6b0*/  IMAD.MOV.U32 R30, RZ, RZ, R9 ;  /* 0x000000ffff1e7224 */ /* 0x000fe200078e0009 */
[----:B------:R-:W-:Y:S01]  /*e6c0*/  MOV R29, RZ ;  /* 0x000000ff001d7202 */ /* 0x000fe20000000f00 */
[----:B------:R-:W-:Y:S01]  /*e6d0*/  IMAD.MOV.U32 R3, RZ, RZ, 0x181f ;  /* 0x0000181fff037424 */ /* 0x000fe200078e00ff */
[----:B------:R-:W-:Y:S02]  /*e6e0*/  MOV R2, 0xe700 ;  /* 0x0000e70000027802 */ /* 0x000fe40000000f00 */
[----:B-----5:R-:W-:Y:S05]  /*e6f0*/  CALL.REL.NOINC `($__internal_43_$__cuda_sm70_shflsync_idx_p) ;  /* 0x000018a000007944 */ /* 0x020fea0003c00000 */
[----:B------:R-:W-:Y:S01]  /*e700*/  MOV R8, R29 ;  /* 0x0000001d00087202 */ /* 0x000fe20000000f00 */
[----:B------:R-:W-:Y:S05]  /*e710*/  BRA `(.L_x_2616) ;  /* 0xffff2ed000007947 */ /* 0x000fea000383ffff */
.L_x_2558:
[----:B------:R-:W-:Y:S01]  /*e720*/  IMAD.MOV.U32 R30, RZ, RZ, R11 ;  /* 0x000000ffff1e7224 */ /* 0x000fe200078e000b */
[----:B------:R-:W-:Y:S01]  /*e730*/  MOV R29, RZ ;  /* 0x000000ff001d7202 */ /* 0x000fe20000000f00 */
[----:B------:R-:W-:Y:S01]  /*e740*/  IMAD.MOV.U32 R3, RZ, RZ, 0x181f ;  /* 0x0000181fff037424 */ /* 0x000fe200078e00ff */
[----:B------:R-:W-:Y:S02]  /*e750*/  MOV R2, 0xe770 ;  /* 0x0000e77000027802 */ /* 0x000fe40000000f00 */
[----:B-12--5:R-:W-:Y:S05]  /*e760*/  CALL.REL.NOINC `($__internal_43_$__cuda_sm70_shflsync_idx_p) ;  /* 0x0000183000007944 */ /* 0x026fea0003c00000 */
[----:B------:R-:W-:Y:S01]  /*e770*/  MOV R0, R29 ;  /* 0x0000001d00007202 */ /* 0x000fe20000000f00 */
[----:B------:R-:W-:Y:S05]  /*e780*/  BRA `(.L_x_2617) ;  /* 0xffff2e8000007947 */ /* 0x000fea000383ffff */
.L_x_2561:
[----:B------:R-:W-:Y:S01]  /*e790*/  IMAD.MOV.U32 R30, RZ, RZ, R9 ;  /* 0x000000ffff1e7224 */ /* 0x000fe200078e0009 */
[----:B------:R-:W-:Y:S01]  /*e7a0*/  MOV R29, 0x1 ;  /* 0x00000001001d7802 */ /* 0x000fe20000000f00 */
[----:B--2---:R-:W-:Y:S01]  /*e7b0*/  IMAD.MOV.U32 R3, RZ, RZ, 0x181f ;  /* 0x0000181fff037424 */ /* 0x004fe200078e00ff */
[----:B------:R-:W-:-:S02]  /*e7c0*/  MOV R2, 0xe7e0 ;  /* 0x0000e7e000027802 */ /* 0x000fc40000000f00 */
[----:B-1-345:R-:W-:Y:S05]  /*e7d0*/  CALL.REL.NOINC `($__internal_43_$__cuda_sm70_shflsync_idx_p) ;  /* 0x000017c000007944 */ /* 0x03afea0003c00000 */
[----:B------:R-:W-:Y:S01]  /*e7e0*/  IMAD.MOV.U32 R8, RZ, RZ, R29 ;  /* 0x000000ffff087224 */ /* 0x000fe200078e001d */
[----:B------:R-:W-:Y:S01]  /*e7f0*/  MOV R29, 0x1 ;  /* 0x00000001001d7802 */ /* 0x000fe20000000f00 */
[----:B------:R-:W-:Y:S01]  /*e800*/  IMAD.MOV.U32 R30, RZ, RZ, R11 ;  /* 0x000000ffff1e7224 */ /* 0x000fe200078e000b */
[----:B------:R-:W-:-:S02]  /*e810*/  MOV R3, 0x181f ;  /* 0x0000181f00037802 */ /* 0x000fc40000000f00 */
[----:B------:R-:W-:Y:S02]  /*e820*/  MOV R2, 0xe840 ;  /* 0x0000e84000027802 */ /* 0x000fe40000000f00 */
[----:B------:R-:W-:Y:S05]  /*e830*/  CALL.REL.NOINC `($__internal_43_$__cuda_sm70_shflsync_idx_p) ;  /* 0x0000176000007944 */ /* 0x000fea0003c00000 */
[----:B------:R-:W-:Y:S01]  /*e840*/  MOV R0, R29 ;  /* 0x0000001d00007202 */ /* 0x000fe20000000f00 */
[----:B------:R-:W-:Y:S05]  /*e850*/  BRA `(.L_x_2618) ;  /* 0xffff2f4000007947 */ /* 0x000fea000383ffff */
.L_x_2564:
[----:B------:R-:W-:Y:S01]  /*e860*/  IMAD.MOV.U32 R30, RZ, RZ, R9 ;  /* 0x000000ffff1e7224 */ /* 0x000fe200078e0009 */
[----:B------:R-:W-:Y:S01]  /*e870*/  MOV R29, 0x2 ;  /* 0x00000002001d7802 */ /* 0x000fe20000000f00 */
[----:B-1----:R-:W-:Y:S01]  /*e880*/  IMAD.MOV.U32 R3, RZ, RZ, 0x181f ;  /* 0x0000181fff037424 */ /* 0x002fe200078e00ff */
[----:B------:R-:W-:Y:S02]  /*e890*/  MOV R2, 0xe8b0 ;  /* 0x0000e8b000027802 */ /* 0x000fe40000000f00 */
[----:B--2345:R-:W-:Y:S05]  /*e8a0*/  CALL.REL.NOINC `($__internal_43_$__cuda_sm70_shflsync_idx_p) ;  /* 0x000016f000007944 */ /* 0x03cfea0003c00000 */
[----:B------:R-:W-:Y:S01]  /*e8b0*/  MOV R8, R29 ;  /* 0x0000001d00087202 */ /* 0x000fe20000000f00 */
[----:B------:R-:W-:Y:S05]  /*e8c0*/  BRA `(.L_x_2619) ;  /* 0xffff303000007947 */ /* 0x000fea000383ffff */
.L_x_2565:
[----:B------:R-:W-:Y:S01]  /*e8d0*/  IMAD.MOV.U32 R30, RZ, RZ, R11 ;  /* 0x000000ffff1e7224 */ /* 0x000fe200078e000b */
[----:B------:R-:W-:Y:S01]  /*e8e0*/  MOV R29, 0x2 ;  /* 0x00000002001d7802 */ /* 0x000fe20000000f00 */
[----:B------:R-:W-:Y:S01]  /*e8f0*/  IMAD.MOV.U32 R3, RZ, RZ, 0x181f ;  /* 0x0000181fff037424 */ /* 0x000fe200078e00ff */
[----:B------:R-:W-:Y:S02]  /*e900*/  MOV R2, 0xe920 ;  /* 0x0000e92000027802 */ /* 0x000fe40000000f00 */
[----:B-12345:R-:W-:Y:S05]  /*e910*/  CALL.REL.NOINC `($__internal_43_$__cuda_sm70_shflsync_idx_p) ;  /* 0x0000168000007944 */ /* 0x03efea0003c00000 */
[----:B------:R-:W-:Y:S01]  /*e920*/  MOV R0, R29 ;  /* 0x0000001d00007202 */ /* 0x000fe20000000f00 */
[----:B------:R-:W-:Y:S05]  /*e930*/  BRA `(.L_x_2620) ;  /* 0xffff2fe000007947 */ /* 0x000fea000383ffff */
.L_x_2568:
[----:B------:R-:W-:Y:S01]  /*e940*/  IMAD.MOV.U32 R30, RZ, RZ, R9 ;  /* 0x000000ffff1e7224 */ /* 0x000fe200078e0009 */
[----:B------:R-:W-:Y:S01]  /*e950*/  MOV R29, 0x3 ;  /* 0x00000003001d7802 */ /* 0x000fe20000000f00 */
[----:B-1----:R-:W-:Y:S01]  /*e960*/  IMAD.MOV.U32 R3, RZ, RZ, 0x181f ;  /* 0x0000181fff037424 */ /* 0x002fe200078e00ff */
[----:B------:R-:W-:-:S02]  /*e970*/  MOV R2, 0xe990 ;  /* 0x0000e99000027802 */ /* 0x000fc40000000f00 */
[----:B--2345:R-:W-:Y:S05]  /*e980*/  CALL.REL.NOINC `($__internal_43_$__cuda_sm70_shflsync_idx_p) ;  /* 0x0000161000007944 */ /* 0x03cfea0003c00000 */
        /* <DEDUP_REMOVED lines=8> */
.L_x_2571:
[----:B------:R-:W-:Y:S01]  /*ea10*/  IMAD.MOV.U32 R30, RZ, RZ, R9 ;  /* 0x000000ffff1e7224 */ /* 0x000fe200078e0009 */
[----:B------:R-:W-:Y:S01]  /*ea20*/  MOV R29, RZ ;  /* 0x000000ff001d7202 */ /* 0x000fe20000000f00 */
[----:B------:R-:W-:Y:S01]  /*ea30*/  IMAD.MOV.U32 R3, RZ, RZ, 0x181f ;  /* 0x0000181fff037424 */ /* 0x000fe200078e00ff */
[----:B------:R-:W-:Y:S02]  /*ea40*/  MOV R2, 0xea60 ;  /* 0x0000ea6000027802 */ /* 0x000fe40000000f00 */
[----:B------:R-:W-:Y:S05]  /*ea50*/  CALL.REL.NOINC `($__internal_43_$__cuda_sm70_shflsync_idx_p) ;  /* 0x0000154000007944 */ /* 0x000fea0003c00000 */
[----:B------:R-:W-:Y:S01]  /*ea60*/  MOV R8, R29 ;  /* 0x0000001d00087202 */ /* 0x000fe20000000f00 */
[----:B------:R-:W-:Y:S05]  /*ea70*/  BRA `(.L_x_2622) ;  /* 0xffff3b4000007947 */ /* 0x000fea000383ffff */
.L_x_2572:
[----:B------:R-:W-:Y:S01]  /*ea80*/  IMAD.MOV.U32 R30, RZ, RZ, R12 ;  /* 0x000000ffff1e7224 */ /* 0x000fe200078e000c */
[----:B------:R-:W-:Y:S01]  /*ea90*/  MOV R29, RZ ;  /* 0x000000ff001d7202 */ /* 0x000fe20000000f00 */
[----:B------:R-:W-:Y:S01]  /*eaa0*/  IMAD.MOV.U32 R3, RZ, RZ, 0x181f ;  /* 0x0000181fff037424 */ /* 0x000fe200078e00ff */
[----:B------:R-:W-:Y:S02]  /*eab0*/  MOV R2, 0xead0 ;  /* 0x0000ead000027802 */ /* 0x000fe40000000f00 */
[----:B-12---:R-:W-:Y:S05]  /*eac0*/  CALL.REL.NOINC `($__internal_43_$__cuda_sm70_shflsync_idx_p) ;  /* 0x000014d000007944 */ /* 0x006fea0003c00000 */
[C---:B------:R-:W-:Y:S01]  /*ead0*/  IADD3 R6, P6, R29.reuse, R17, RZ ;  /* 0x000000111d067210 */ /* 0x040fe20007fde0ff */
[----:B------:R-:W-:Y:S01]  /*eae0*/  IMAD.MOV.U32 R30, RZ, RZ, R9 ;  /* 0x000000ffff1e7224 */ /* 0x000fe200078e0009 */
[----:B------:R-:W-:-:S02]  /*eaf0*/  IADD3 R4, P5, R29, R18, RZ ;  /* 0x000000121d047210 */ /* 0x000fc40007fbe0ff */
[----:B------:R-:W-:Y:S01]  /*eb00*/  IADD3 R2, P0, R29, R19, RZ ;  /* 0x000000131d027210 */ /* 0x000fe20007f1e0ff */
[C---:B------:R-:W-:Y:S01]  /*eb10*/  IMAD.X R7, R8.reuse, 0x1, R14, P6 ;  /* 0x0000000108077824 */ /* 0x040fe200030e060e */
[----:B------:R-:W-:Y:S01]  /*eb20*/  ISETP.GE.AND P6, PT, R193, c[0x0][0x1d4], PT ;  /* 0x00007500c1007a0c */ /* 0x000fe20003fc6270 */
[----:B------:R-:W-:Y:S01]  /*eb30*/  IMAD.X R5, R8, 0x1, R16, P5 ;  /* 0x0000000108057824 */ /* 0x000fe200028e0610 */
[----:B------:R-:W-:Y:S01]  /*eb40*/  ISETP.GE.AND P5, PT, R202, c[0x0][0x1d4], PT ;  /* 0x00007500ca007a0c */ /* 0x000fe20003fa6270 */
[----:B------:R-:W-:Y:S01]  /*eb50*/  IMAD.X R3, R8, 0x1, R15, P0 ;  /* 0x0000000108037824 */ /* 0x000fe200000e060f */
[----:B------:R-:W-:Y:S01]  /*eb60*/  ISETP.GE.AND P0, PT, R201, c[0x0][0x1d4], PT ;  /* 0x00007500c9007a0c */ /* 0x000fe20003f06270 */
[----:B------:R-:W-:Y:S01]  /*eb70*/  IMAD.MOV.U32 R29, RZ, RZ, 0x1 ;  /* 0x00000001ff1d7424 */ /* 0x000fe200078e00ff */
[----:B------:R-:W-:Y:S02]  /*eb80*/  SEL R11, RZ, 0x10, P6 ;  /* 0x00000010ff0b7807 */ /* 0x000fe40003000000 */
[----:B------:R-:W-:-:S02]  /*eb90*/  SEL R10, RZ, 0x10, P5 ;  /* 0x00000010ff0a7807 */ /* 0x000fc40002800000 */
[----:B------:R-:W-:-:S03]  /*eba0*/  SEL R9, RZ, 0x10, P0 ;  /* 0x00000010ff097807 */ /* 0x000fc60000000000 */
        /* <DEDUP_REMOVED lines=8> */
[----:B-1----:R-:W-:Y:S05]  /*ec30*/  CALL.REL.NOINC `($__internal_43_$__cuda_sm70_shflsync_idx_p) ;  /* 0x0000136000007944 */ /* 0x002fea0003c00000 */
        /* <DEDUP_REMOVED lines=8> */
.L_x_2575:
[----:B------:R-:W-:Y:S01]  /*ecc0*/  IMAD.MOV.U32 R30, RZ, RZ, R13 ;  /* 0x000000ffff1e7224 */ /* 0x000fe200078e000d */
[----:B------:R-:W-:Y:S01]  /*ecd0*/  MOV R29, RZ ;  /* 0x000000ff001d7202 */ /* 0x000fe20000000f00 */
[----:B------:R-:W-:Y:S01]  /*ece0*/  IMAD.MOV.U32 R3, RZ, RZ, 0x181f ;  /* 0x0000181fff037424 */ /* 0x000fe200078e00ff */
[----:B------:R-:W-:Y:S02]  /*ecf0*/  MOV R2, 0xed10 ;  /* 0x0000ed1000027802 */ /* 0x000fe40000000f00 */
[----:B-1234-:R-:W-:Y:S05]  /*ed00*/  CALL.REL.NOINC `($__internal_43_$__cuda_sm70_shflsync_idx_p) ;  /* 0x0000129000007944 */ /* 0x01efea0003c00000 */
[----:B------:R-:W-:Y:S01]  /*ed10*/  MOV R12, R29 ;  /* 0x0000001d000c7202 */ /* 0x000fe20000000f00 */
[----:B------:R-:W-:Y:S05]  /*ed20*/  BRA `(.L_x_2624) ;  /* 0xffff3e0000007947 */ /* 0x000fea000383ffff */
.L_x_2576:
[----:B------:R-:W-:Y:S01]  /*ed30*/  IMAD.MOV.U32 R30, RZ, RZ, R20 ;  /* 0x000000ffff1e7224 */ /* 0x000fe200078e0014 */
[----:B------:R-:W-:Y:S01]  /*ed40*/  MOV R29, RZ ;  /* 0x000000ff001d7202 */ /* 0x000fe20000000f00 */
[----:B------:R-:W-:Y:S01]  /*ed50*/  IMAD.MOV.U32 R3, RZ, RZ, 0x181f ;  /* 0x0000181fff037424 */ /* 0x000fe200078e00ff */
[----:B------:R-:W-:Y:S02]  /*ed60*/  MOV R2, 0xed80 ;  /* 0x0000ed8000027802 */ /* 0x000fe40000000f00 */
[----:B-1234-:R-:W-:Y:S05]  /*ed70*/  CALL.REL.NOINC `($__internal_43_$__cuda_sm70_shflsync_idx_p) ;  /* 0x0000122000007944 */ /* 0x01efea0003c00000 */
[C---:B------:R-:W-:Y:S01]  /*ed80*/  IADD3 R16, P0, R29.reuse, R25, RZ ;  /* 0x000000191d107210 */ /* 0x040fe20007f1e0ff */
[----:B------:R-:W-:Y:S01]  /*ed90*/  IMAD.MOV.U32 R30, RZ, RZ, R13 ;  /* 0x000000ffff1e7224 */ /* 0x000fe200078e000d */
[----:B------:R-:W-:-:S02]  /*eda0*/  IADD3 R14, P1, R29, R26, RZ ;  /* 0x0000001a1d0e7210 */ /* 0x000fc40007f3e0ff */
[----:B------:R-:W-:Y:S01]  /*edb0*/  ISETP.GE.AND P6, PT, R193, c[0x0][0x1d4], PT ;  /* 0x00007500c1007a0c */ /* 0x000fe20003fc6270 */
[----:B------:R-:W-:Y:S01]  /*edc0*/  IMAD.X R17, R12, 0x1, R21, P0 ;  /* 0x000000010c117824 */ /* 0x000fe200000e0615 */
[----:B------:R-:W-:Y:S01]  /*edd0*/  ISETP.GE.AND P5, PT, R202, c[0x0][0x1d4], PT ;  /* 0x00007500ca007a0c */ /* 0x000fe20003fa6270 */
[C---:B------:R-:W-:Y:S01]  /*ede0*/  IMAD.X R15, R12.reuse, 0x1, R22, P1 ;  /* 0x000000010c0f7824 */ /* 0x040fe200008e0616 */
        /* <DEDUP_REMOVED lines=24> */
.L_x_2579:
[----:B------:R-:W-:Y:S01]  /*ef70*/  IMAD.MOV.U32 R30, RZ, RZ, R5 ;  /* 0x000000ffff1e7224 */ /* 0x000fe200078e0005 */
[----:B------:R-:W-:Y:S01]  /*ef80*/  MOV R29, RZ ;  /* 0x000000ff001d7202 */ /* 0x000fe20000000f00 */
[----:B------:R-:W-:Y:S01]  /*ef90*/  IMAD.MOV.U32 R3, RZ, RZ, 0x181f ;  /* 0x0000181fff037424 */ /* 0x000fe200078e00ff */
[----:B------:R-:W-:Y:S02]  /*efa0*/  MOV R2, 0xefc0 ;  /* 0x0000efc000027802 */ /* 0x000fe40000000f00 */
[----:B------:R-:W-:Y:S05]  /*efb0*/  CALL.REL.NOINC `($__internal_43_$__cuda_sm70_shflsync_idx_p) ;  /* 0x00000fe000007944 */ /* 0x000fea0003c00000 */
[----:B------:R-:W-:Y:S01]  /*efc0*/  MOV R4, R29 ;  /* 0x0000001d00047202 */ /* 0x000fe20000000f00 */
[----:B------:R-:W-:Y:S05]  /*efd0*/  BRA `(.L_x_2626) ;  /* 0xffff662000007947 */ /* 0x000fea000383ffff */
.L_x_2580:
[----:B------:R-:W-:Y:S01]  /*efe0*/  IMAD.MOV.U32 R30, RZ, RZ, R12 ;  /* 0x000000ffff1e7224 */ /* 0x000fe200078e000c */
[----:B------:R-:W-:Y:S01]  /*eff0*/  MOV R29, RZ ;  /* 0x000000ff001d7202 */ /* 0x000fe20000000f00 */
[----:B------:R-:W-:Y:S01]  /*f000*/  IMAD.MOV.U32 R3, RZ, RZ, 0x181f ;  /* 0x0000181fff037424 */ /* 0x000fe200078e00ff */
[----:B------:R-:W-:Y:S02]  /*f010*/  MOV R2, 0xf030 ;  /* 0x0000f03000027802 */ /* 0x000fe40000000f00 */
[----:B-12---:R-:W-:Y:S05]  /*f020*/  CALL.REL.NOINC `($__internal_43_$__cuda_sm70_shflsync_idx_p) ;  /* 0x00000f7000007944 */ /* 0x006fea0003c00000 */
[----:B------:R-:W-:Y:S01]  /*f030*/  IADD3 R6, P0, R29, R16, RZ ;  /* 0x000000101d067210 */ /* 0x000fe20007f1e0ff */
[----:B------:R-:W-:Y:S01]  /*f040*/  IMAD.MOV.U32 R30, RZ, RZ, R5 ;  /* 0x000000ffff1e7224 */ /* 0x000fe200078e0005 */
[----:B------:R-:W-:-:S02]  /*f050*/  ISETP.GE.AND P6, PT, R193, c[0x0][0x1d4], PT ;  /* 0x00007500c1007a0c */ /* 0x000fc40003fc6270 */
[----:B------:R-:W-:Y:S01]  /*f060*/  ISETP.GE.AND P5, PT, R202, c[0x0][0x1d4], PT ;  /* 0x00007500ca007a0c */ /* 0x000fe20003fa6270 */
[C---:B------:R-:W-:Y:S01]  /*f070*/  IMAD.X R7, R4.reuse, 0x1, R13, P0 ;  /* 0x0000000104077824 */ /* 0x040fe200000e060d */
[----:B------:R-:W-:Y:S02]  /*f080*/  IADD3 R2, P0, R29, R17, RZ ;  /* 0x000000111d027210 */ /* 0x000fe40007f1e0ff */
[----:B------:R-:W-:Y:S02]  /*f090*/  SEL R11, RZ, 0x10, P6 ;  /* 0x00000010ff0b7807 */ /* 0x000fe40003000000 */
[----:B------:R-:W-:Y:S01]  /*f0a0*/  SEL R10, RZ, 0x10, P5 ;  /* 0x00000010ff0a7807 */ /* 0x000fe20002800000 */
[----:B------:R-:W-:Y:S01]  /*f0b0*/  IMAD.X R3, R4, 0x1, R14, P0 ;  /* 0x0000000104037824 */ /* 0x000fe200000e060e */
[----:B------:R-:W-:-:S03]  /*f0c0*/  ISETP.GE.AND P0, PT, R201, c[0x0][0x1d4], PT ;  /* 0x00007500c9007a0c */ /* 0x000fc60003f06270 */
[----:B------:R-:W-:Y:S01]  /*f0d0*/  @!PT LDS RZ, [RZ] ;  /* 0x00000000fffff984 */ /* 0x000fe20000000800 */
[----:B------:R-:W-:Y:S01]  /*f0e0*/  @!PT LDS RZ, [RZ] ;  /* 0x00000000fffff984 */ /* 0x000fe20000000800 */
[----:B------:R-:W-:Y:S01]  /*f0f0*/  @!PT LDS RZ, [RZ] ;  /* 0x00000000fffff984 */ /* 0x000fe20000000800 */
[----:B------:R1:W-:Y:S01]  /*f100*/  LDGSTS.E.BYPASS.LTC128B.128 [R210+0xc100], [R6.64], !P6 ;  /* 0x0c10000006d27fae */ /* 0x0003e2000f101d46 */
[----:B------:R-:W-:-:S03]  /*f110*/  SEL R5, RZ, 0x10, P0 ;  /* 0x00000010ff057807 */ /* 0x000fc60000000000 */
[----:B------:R2:W-:Y:S02]  /*f120*/  LDGSTS.E.BYPASS.LTC128B.128 [R210+0xe100], [R2.64], !P5 ;  /* 0x0e10000002d27fae */ /* 0x0005e4000e901d46 */
[----:B--2---:R-:W-:Y:S01]  /*f130*/  IADD3 R2, P1, R29, R18, RZ ;  /* 0x000000121d027210 */ /* 0x004fe20007f3e0ff */
[----:B------:R-:W-:-:S04]  /*f140*/  IMAD.MOV.U32 R29, RZ, RZ, 0x1 ;  /* 0x00000001ff1d7424 */ /* 0x000fc800078e00ff */
[----:B------:R-:W-:-:S05]  /*f150*/  IMAD.X R3, R4, 0x1, R15, P1 ;  /* 0x0000000104037824 */ /* 0x000fca00008e060f */
[----:B------:R2:W-:Y:S02]  /*f160*/  LDGSTS.E.BYPASS.LTC128B.128 [R210+0x10100], [R2.64], !P0 ;  /* 0x1010000002d27fae */ /* 0x0005e4000c101d46 */
[----:B--2---:R-:W-:Y:S01]  /*f170*/  IMAD.MOV.U32 R3, RZ, RZ, 0x181f ;  /* 0x0000181fff037424 */ /* 0x004fe200078e00ff */
[----:B------:R-:W-:Y:S02]  /*f180*/  MOV R2, 0xf1a0 ;  /* 0x0000f1a000027802 */ /* 0x000fe40000000f00 */
[----:B-1----:R-:W-:Y:S05]  /*f190*/  CALL.REL.NOINC `($__internal_43_$__cuda_sm70_shflsync_idx_p) ;  /* 0x00000e0000007944 */ /* 0x002fea0003c00000 */
[----:B------:R-:W-:Y:S01]  /*f1a0*/  IMAD.MOV.U32 R4, RZ, RZ, R29 ;  /* 0x000000ffff047224 */ /* 0x000fe200078e001d */
[----:B------:R-:W-:Y:S01]  /*f1b0*/  MOV R29, 0x1 ;  /* 0x00000001001d7802 */ /* 0x000fe20000000f00 */
[----:B------:R-:W-:Y:S01]  /*f1c0*/  IMAD.MOV.U32 R30, RZ, RZ, R12 ;  /* 0x000000ffff1e7224 */ /* 0x000fe200078e000c */
[----:B------:R-:W-:Y:S02]  /*f1d0*/  MOV R3, 0x181f ;  /* 0x0000181f00037802 */ /* 0x000fe40000000f00 */
[----:B------:R-:W-:Y:S02]  /*f1e0*/  MOV R2, 0xf200 ;  /* 0x0000f20000027802 */ /* 0x000fe40000000f00 */
[----:B------:R-:W-:Y:S05]  /*f1f0*/  CALL.REL.NOINC `($__internal_43_$__cuda_sm70_shflsync_idx_p) ;  /* 0x00000da000007944 */ /* 0x000fea0003c00000 */
[----:B------:R-:W-:Y:S01]  /*f200*/  MOV R0, R29 ;  /* 0x0000001d00007202 */ /* 0x000fe20000000f00 */
[----:B------:R-:W-:Y:S05]  /*f210*/  BRA `(.L_x_2627) ;  /* 0xffff653000007947 */ /* 0x000fea000383ffff */
.L_x_2584:
[----:B------:R-:W-:Y:S01]  /*f220*/  MOV R29, RZ ;  /* 0x000000ff001d7202 */ /* 0x000fe20000000f00 */
[----:B------:R-:W-:Y:S01]  /*f230*/  IMAD.MOV.U32 R30, RZ, RZ, R12 ;  /* 0x000000ffff1e7224 */ /* 0x000fe200078e000c */
[----:B------:R-:W-:Y:S01]  /*f240*/  MOV R2, 0xf270 ;  /* 0x0000f27000027802 */ /* 0x000fe20000000f00 */
[----:B------:R-:W-:Y:S02]  /*f250*/  IMAD.MOV.U32 R3, RZ, RZ, 0x181f ;  /* 0x0000181fff037424 */ /* 0x000fe400078e00ff */
[----:B-1234-:R-:W-:Y:S05]  /*f260*/  CALL.REL.NOINC `($__internal_43_$__cuda_sm70_shflsync_idx_p) ;  /* 0x00000d3000007944 */ /* 0x01efea0003c00000 */
[----:B------:R-:W-:Y:S01]  /*f270*/  MOV R5, R29 ;  /* 0x0000001d00057202 */ /* 0x000fe20000000f00 */
[----:B------:R-:W-:-:S05]  /*f280*/  BRA `(.L_x_2628) ;  /* 0xffff6a1000007947 */ /* 0x000fca000383ffff */
.L_x_2585:
[----:B------:R-:W-:Y:S01]  /*f290*/  MOV R29, RZ ;  /* 0x000000ff001d7202 */ /* 0x000fe20000000f00 */
[----:B------:R-:W-:Y:S01]  /*f2a0*/  IMAD.MOV.U32 R30, RZ, RZ, R14 ;  /* 0x000000ffff1e7224 */ /* 0x000fe200078e000e */
[----:B------:R-:W-:Y:S01]  /*f2b0*/  MOV R2, 0xf2e0 ;  /* 0x0000f2e000027802 */ /* 0x000fe20000000f00 */
[----:B------:R-:W-:Y:S02]  /*f2c0*/  IMAD.MOV.U32 R3, RZ, RZ, 0x181f ;  /* 0x0000181fff037424 */ /* 0x000fe400078e00ff */
[----:B-1234-:R-:W-:Y:S05]  /*f2d0*/  CALL.REL.NOINC `($__internal_43_$__cuda_sm70_shflsync_idx_p) ;  /* 0x00000cc000007944 */ /* 0x01efea0003c00000 */
[----:B------:R-:W-:Y:S01]  /*f2e0*/  ISETP.GE.AND P6, PT, R193, c[0x0][0x1d4], PT ;  /* 0x00007500c1007a0c */ /* 0x000fe20003fc6270 */
[----:B------:R-:W-:Y:S01]  /*f2f0*/  IMAD R4, R199, 0x6000, R221 ;  /* 0x00006000c7047824 */ /* 0x000fe200078e02dd */
[C---:B------:R-:W-:Y:S01]  /*f300*/  IADD3 R2, P0, R29.reuse, R22, RZ ;  /* 0x000000161d027210 */ /* 0x040fe20007f1e0ff */
[----:B------:R-:W-:Y:S01]  /*f310*/  IMAD.MOV.U32 R30, RZ, RZ, R12 ;  /* 0x000000ffff1e7224 */ /* 0x000fe200078e000c */
        /* <DEDUP_REMOVED lines=10> */
[----:B------:R1:W-:Y:S04]  /*f3c0*/  LDGSTS.E.BYPASS.LTC128B.128 [R4], [R2.64], !P6 ;  /* 0x0000000002047fae */ /* 0x0003e8000f101d46 */
        /* <DEDUP_REMOVED lines=8> */
[----:B------:R-:W-:Y:S05]  /*f450*/  CALL.REL.NOINC `($__internal_43_$__cuda_sm70_shflsync_idx_p) ;  /* 0x00000b4000007944 */ /* 0x000fea0003c00000 */
[----:B------:R-:W-:Y:S01]  /*f460*/  MOV R3, 0x181f ;  /* 0x0000181f00037802 */ /* 0x000fe20000000f00 */
[----:B------:R-:W-:Y:S01]  /*f470*/  IMAD.MOV.U32 R5, RZ, RZ, R29 ;  /* 0x000000ffff057224 */ /* 0x000fe200078e001d */
[----:B------:R-:W-:Y:S01]  /*f480*/  MOV R29, 0x1 ;  /* 0x00000001001d7802 */ /* 0x000fe20000000f00 */
[----:B------:R-:W-:Y:S01]  /*f490*/  IMAD.MOV.U32 R30, RZ, RZ, R14 ;  /* 0x000000ffff1e7224 */ /* 0x000fe200078e000e */
[----:B------:R-:W-:Y:S02]  /*f4a0*/  MOV R2, 0xf4c0 ;  /* 0x0000f4c000027802 */ /* 0x000fe40000000f00 */
[----:B------:R-:W-:Y:S05]  /*f4b0*/  CALL.REL.NOINC `($__internal_43_$__cuda_sm70_shflsync_idx_p) ;  /* 0x00000ae000007944 */ /* 0x000fea0003c00000 */
[----:B------:R-:W-:Y:S01]  /*f4c0*/  MOV R2, R29 ;  /* 0x0000001d00027202 */ /* 0x000fe20000000f00 */
[----:B------:R-:W-:-:S05]  /*f4d0*/  BRA `(.L_x_2629) ;  /* 0xffff692000007947 */ /* 0x000fca000383ffff */
.L_x_2588:
[----:B------:R-:W-:Y:S01]  /*f4e0*/  MOV R29, RZ ;  /* 0x000000ff001d7202 */ /* 0x000fe20000000f00 */
[----:B------:R-:W-:Y:S01]  /*f4f0*/  IMAD.MOV.U32 R30, RZ, RZ, R5 ;  /* 0x000000ffff1e7224 */ /* 0x000fe200078e0005 */
[----:B------:R-:W-:Y:S01]  /*f500*/  MOV R2, 0xf530 ;  /* 0x0000f53000027802 */ /* 0x000fe20000000f00 */
[----:B------:R-:W-:Y:S02]  /*f510*/  IMAD.MOV.U32 R3, RZ, RZ, 0x181f ;  /* 0x0000181fff037424 */ /* 0x000fe400078e00ff */
[----:B------:R-:W-:Y:S05]  /*f520*/  CALL.REL.NOINC `($__internal_43_$__cuda_sm70_shflsync_idx_p) ;  /* 0x00000a7000007944 */ /* 0x000fea0003c00000 */
[----:B------:R-:W-:Y:S01]  /*f530*/  MOV R4, R29 ;  /* 0x0000001d00047202 */ /* 0x000fe20000000f00 */
[----:B------:R-:W-:-:S05]  /*f540*/  BRA `(.L_x_2630) ;  /* 0xffff98e000007947 */ /* 0x000fca000383ffff */
.L_x_2589:
[----:B------:R-:W-:Y:S01]  /*f550*/  MOV R29, RZ ;  /* 0x000000ff001d7202 */ /* 0x000fe20000000f00 */
[----:B------:R-:W-:Y:S01]  /*f560*/  IMAD.MOV.U32 R30, RZ, RZ, R12 ;  /* 0x000000ffff1e7224 */ /* 0x000fe200078e000c */
[----:B------:R-:W-:Y:S01]  /*f570*/  MOV R2, 0xf5a0 ;  /* 0x0000f5a000027802 */ /* 0x000fe20000000f00 */
[----:B------:R-:W-:Y:S02]  /*f580*/  IMAD.MOV.U32 R3, RZ, RZ, 0x181f ;  /* 0x0000181fff037424 */ /* 0x000fe400078e00ff */
[----:B-12---:R-:W-:Y:S05]  /*f590*/  CALL.REL.NOINC `($__internal_43_$__cuda_sm70_shflsync_idx_p) ;  /* 0x00000a0000007944 */ /* 0x006fea0003c00000 */
[----:B------:R-:W-:Y:S01]  /*f5a0*/  ISETP.GE.AND P6, PT, R193, c[0x0][0x1d4], PT ;  /* 0x00007500c1007a0c */ /* 0x000fe20003fc6270 */
[----:B------:R-:W-:Y:S01]  /*f5b0*/  IMAD R0, R199, 0x6000, R222 ;  /* 0x00006000c7007824 */ /* 0x000fe200078e02de */
[C---:B------:R-:W-:Y:S01]  /*f5c0*/  IADD3 R2, P0, R29.reuse, R16, RZ ;  /* 0x000000101d027210 */ /* 0x040fe20007f1e0ff */
[----:B------:R-:W-:Y:S01]  /*f5d0*/  IMAD.MOV.U32 R30, RZ, RZ, R5 ;  /* 0x000000ffff1e7224 */ /* 0x000fe200078e0005 */
[----:B------:R-:W-:Y:S02]  /*f5e0*/  ISETP.GE.AND P5, PT, R202, c[0x0][0x1d4], PT ;  /* 0x00007500ca007a0c */ /* 0x000fe40003fa6270 */
[----:B------:R-:W-:Y:S01]  /*f5f0*/  IADD3 R6, P1, R29, R17, RZ ;  /* 0x000000111d067210 */ /* 0x000fe20007f3e0ff */
[C---:B------:R-:W-:Y:S01]  /*f600*/  IMAD.X R3, R4.reuse, 0x1, R13, P0 ;  /* 0x0000000104037824 */ /* 0x040fe200000e060d */
[----:B------:R-:W-:Y:S02]  /*f610*/  ISETP.GE.AND P0, PT, R201, c[0x0][0x1d4], PT ;  /* 0x00007500c9007a0c */ /* 0x000fe40003f06270 */
[----:B------:R-:W-:Y:S01]  /*f620*/  SEL R11, RZ, 0x10, P6 ;  /* 0x00000010ff0b7807 */ /* 0x000fe20003000000 */
[C---:B------:R-:W-:Y:S01]  /*f630*/  IMAD.X R7, R4.reuse, 0x1, R14, P1 ;  /* 0x0000000104077824 */ /* 0x040fe200008e060e */
[----:B------:R-:W-:Y:S01]  /*f640*/  SEL R10, RZ, 0x10, P5 ;  /* 0x00000010ff0a7807 */ /* 0x000fe20002800000 */
[----:B------:R-:W-:Y:S01]  /*f650*/  @!PT LDS RZ, [RZ] ;  /* 0x00000000fffff984 */ /* 0x000fe20000000800 */
[----:B------:R-:W-:Y:S01]  /*f660*/  @!PT LDS RZ, [RZ] ;  /* 0x00000000fffff984 */ /* 0x000fe20000000800 */
[----:B------:R-:W-:Y:S01]  /*f670*/  @!PT LDS RZ, [RZ] ;  /* 0x00000000fffff984 */ /* 0x000fe20000000800 */
[----:B------:R1:W-:Y:S01]  /*f680*/  LDGSTS.E.BYPASS.LTC128B.128 [R0], [R2.64], !P6 ;  /* 0x0000000002007fae */ /* 0x0003e2000f101d46 */
[----:B------:R-:W-:Y:S03]  /*f690*/  SEL R5, RZ, 0x10, P0 ;  /* 0x00000010ff057807 */ /* 0x000fe60000000000 */
[----:B------:R2:W-:Y:S01]  /*f6a0*/  LDGSTS.E.BYPASS.LTC128B.128 [R0+0x2000], [R6.64], !P5 ;  /* 0x0200000006007fae */ /* 0x0005e2000e901d46 */
[----:B-1----:R-:W-:Y:S01]  /*f6b0*/  IADD3 R2, P1, R29, R18, RZ ;  /* 0x000000121d027210 */ /* 0x002fe20007f3e0ff */
[----:B------:R-:W-:Y:S04]  /*f6c0*/  IMAD.MOV.U32 R29, RZ, RZ, 0x1 ;  /* 0x00000001ff1d7424 */ /* 0x000fe800078e00ff */
[----:B------:R-:W-:Y:S05]  /*f6d0*/  IMAD.X R3, R4, 0x1, R15, P1 ;  /* 0x0000000104037824 */ /* 0x000fea00008e060f */
[----:B------:R1:W-:Y:S02]  /*f6e0*/  LDGSTS.E.BYPASS.LTC128B.128 [R0+0x4000], [R2.64], !P0 ;  /* 0x0400000002007fae */ /* 0x0003e4000c101d46 */
[----:B-1----:R-:W-:Y:S01]  /*f6f0*/  MOV R2, 0xf720 ;  /* 0x0000f72000027802 */ /* 0x002fe20000000f00 */
[----:B------:R-:W-:Y:S02]  /*f700*/  IMAD.MOV.U32 R3, RZ, RZ, 0x181f ;  /* 0x0000181fff037424 */ /* 0x000fe400078e00ff */
[----:B--2---:R-:W-:Y:S05]  /*f710*/  CALL.REL.NOINC `($__internal_43_$__cuda_sm70_shflsync_idx_p) ;  /* 0x0000088000007944 */ /* 0x004fea0003c00000 */
        /* <DEDUP_REMOVED lines=8> */
.L_x_2594:
[----:B------:R-:W-:Y:S01]  /*f7a0*/  MOV R29, RZ ;  /* 0x000000ff001d7202 */ /* 0x000fe20000000f00 */
[----:B------:R-:W-:Y:S01]  /*f7b0*/  IMAD.MOV.U32 R30, RZ, RZ, R12 ;  /* 0x000000ffff1e7224 */ /* 0x000fe200078e000c */
[----:B------:R-:W-:Y:S01]  /*f7c0*/  MOV R2, 0xf7f0 ;  /* 0x0000f7f000027802 */ /* 0x000fe20000000f00 */
[----:B------:R-:W-:Y:S02]  /*f7d0*/  IMAD.MOV.U32 R3, RZ, RZ, 0x181f ;  /* 0x0000181fff037424 */ /* 0x000fe400078e00ff */
[----:B-1234-:R-:W-:Y:S05]  /*f7e0*/  CALL.REL.NOINC `($__internal_43_$__cuda_sm70_shflsync_idx_p) ;  /* 0x000007b000007944 */ /* 0x01efea0003c00000 */
[----:B------:R-:W-:Y:S01]  /*f7f0*/  MOV R5, R29 ;  /* 0x0000001d00057202 */ /* 0x000fe20000000f00 */
[----:B------:R-:W-:-:S05]  /*f800*/  BRA `(.L_x_2632) ;  /* 0xffff9c8000007947 */ /* 0x000fca000383ffff */
.L_x_2595:
        /* <DEDUP_REMOVED lines=37> */
.L_x_2596:
[----:B------:R-:W-:Y:S01]  /*fa60*/  MOV R4, 0x2 ;  /* 0x0000000200047802 */ /* 0x000fe20000000f00 */
[----:B------:R-:W-:Y:S01]  /*fa70*/  IMAD.MOV.U32 R2, RZ, RZ, R101 ;  /* 0x000000ffff027224 */ /* 0x000fe200078e0065 */
[----:B------:R-:W-:Y:S02]  /*fa80*/  MOV R3, 0xfaa0 ;  /* 0x0000faa000037802 */ /* 0x000fe40000000f00 */
[----:B------:R-:W-:Y:S05]  /*fa90*/  CALL.REL.NOINC `($__internal_42_$__cuda_sm70_shflsync_bfly_p) ;  /* 0x000004b000007944 */ /* 0x000fea0003c00000 */
[----:B------:R-:W-:Y:S01]  /*faa0*/  MOV R2, R4 ;  /* 0x0000000400027202 */ /* 0x000fe20000000f00 */
[----:B------:R-:W-:-:S05]  /*fab0*/  BRA `(.L_x_2634) ;  /* 0xffffac6000007947 */ /* 0x000fca000383ffff */
.L_x_2599:
[----:B------:R-:W-:Y:S01]  /*fac0*/  MOV R29, RZ ;  /* 0x000000ff001d7202 */ /* 0x000fe20000000f00 */
[----:B------:R-:W-:Y:S01]  /*fad0*/  IMAD.MOV.U32 R30, RZ, RZ, R5 ;  /* 0x000000ffff1e7224 */ /* 0x000fe200078e0005 */
[----:B------:R-:W-:Y:S01]  /*fae0*/  MOV R2, 0xfb10 ;  /* 0x0000fb1000027802 */ /* 0x000fe20000000f00 */
[----:B------:R-:W-:Y:S02]  /*faf0*/  IMAD.MOV.U32 R3, RZ, RZ, 0x181f ;  /* 0x0000181fff037424 */ /* 0x000fe400078e00ff */
[----:B------:R-:W-:Y:S05]  /*fb00*/  CALL.REL.NOINC `($__internal_43_$__cuda_sm70_shflsync_idx_p) ;  /* 0x0000049000007944 */ /* 0x000fea0003c00000 */
[----:B------:R-:W-:Y:S01]  /*fb10*/  MOV R4, R29 ;  /* 0x0000001d00047202 */ /* 0x000fe20000000f00 */
[----:B------:R-:W-:-:S05]  /*fb20*/  BRA `(.L_x_2635) ;  /* 0xffffc5e000007947 */ /* 0x000fca000383ffff */
.L_x_2600:
        /* <DEDUP_REMOVED lines=37> */
.L_x_2602:
[----:B------:R-:W-:Y:S01]  /*fd80*/  IMAD.MOV.U32 R2, RZ, RZ, R203 ;  /* 0x000000ffff027224 */ /* 0x000fe200078e00cb */
[----:B------:R-:W-:-:S02]  /*fd90*/  MOV R4, 0x2 ;  /* 0x0000000200047802 */ /* 0x000fc40000000f00 */
[----:B------:R-:W-:Y:S02]  /*fda0*/  MOV R3, 0xfdc0 ;  /* 0x0000fdc000037802 */ /* 0x000fe40000000f00 */
[----:B------:R-:W-:Y:S05]  /*fdb0*/  CALL.REL.NOINC `($__internal_42_$__cuda_sm70_shflsync_bfly_p) ;  /* 0x0000019000007944 */ /* 0x000fea0003c00000 */
[----:B------:R-:W-:Y:S01]  /*fdc0*/  MOV R0, R4 ;  /* 0x0000000400007202 */ /* 0x000fe20000000f00 */
[----:B------:R-:W-:Y:S05]  /*fdd0*/  BRA `(.L_x_2637) ;  /* 0xffffc6a000007947 */ /* 0x000fea000383ffff */
.L_x_2603:
[----:B------:R-:W-:Y:S01]  /*fde0*/  IMAD.MOV.U32 R2, RZ, RZ, R0 ;  /* 0x000000ffff027224 */ /* 0x000fe200078e0000 */
[----:B------:R-:W-:Y:S02]  /*fdf0*/  MOV R4, 0x1 ;  /* 0x0000000100047802 */ /* 0x000fe40000000f00 */
[----:B------:R-:W-:Y:S02]  /*fe00*/  MOV R3, 0xfe20 ;  /* 0x0000fe2000037802 */ /* 0x000fe40000000f00 */
[----:B-1----:R-:W-:Y:S05]  /*fe10*/  CALL.REL.NOINC `($__internal_42_$__cuda_sm70_shflsync_bfly_p) ;  /* 0x0000013000007944 */ /* 0x002fea0003c00000 */
[----:B------:R-:W-:Y:S01]  /*fe20*/  FADD.FTZ R0, R0, R4 ;  /* 0x0000000400007221 */ /* 0x000fe20000010000 */
[----:B------:R-:W-:Y:S02]  /*fe30*/  MOV R2, R204 ;  /* 0x000000cc00027202 */ /* 0x000fe40000000f00 */
[----:B------:R-:W-:Y:S02]  /*fe40*/  MOV R4, 0x2 ;  /* 0x0000000200047802 */ /* 0x000fe40000000f00 */
[----:B------:R-:W-:Y:S02]  /*fe50*/  MOV R3, 0xfe70 ;  /* 0x0000fe7000037802 */ /* 0x000fe40000000f00 */
[----:B------:R-:W-:Y:S05]  /*fe60*/  CALL.REL.NOINC `($__internal_42_$__cuda_sm70_shflsync_bfly_p) ;  /* 0x000000e000007944 */ /* 0x000fea0003c00000 */
[----:B------:R-:W-:Y:S01]  /*fe70*/  FADD.FTZ R5, R204, R4 ;  /* 0x00000004cc057221 */ /* 0x000fe20000010000 */
[----:B------:R-:W-:-:S02]  /*fe80*/  MOV R4, 0x1 ;  /* 0x0000000100047802 */ /* 0x000fc40000000f00 */
[----:B------:R-:W-:Y:S02]  /*fe90*/  MOV R3, 0xfec0 ;  /* 0x0000fec000037802 */ /* 0x000fe40000000f00 */
[----:B------:R-:W-:Y:S02]  /*fea0*/  MOV R2, R5 ;  /* 0x0000000500027202 */ /* 0x000fe40000000f00 */
[----:B------:R-:W-:Y:S05]  /*feb0*/  CALL.REL.NOINC `($__internal_42_$__cuda_sm70_shflsync_bfly_p) ;  /* 0x0000009000007944 */ /* 0x000fea0003c00000 */
[----:B------:R-:W-:Y:S01]  /*fec0*/  MOV R3, R4 ;  /* 0x0000000400037202 */ /* 0x000fe20000000f00 */
[----:B------:R-:W-:Y:S05]  /*fed0*/  BRA `(.L_x_2638) ;  /* 0xffffc61000007947 */ /* 0x000fea000383ffff */
.L_x_2613:
[----:B------:R-:W-:Y:S01]  /*fee0*/  IMAD.MOV.U32 R30, RZ, RZ, R18 ;  /* 0x000000ffff1e7224 */ /* 0x000fe200078e0012 */
[----:B------:R-:W-:Y:S01]  /*fef0*/  MOV R29, RZ ;  /* 0x000000ff001d7202 */ /* 0x000fe20000000f00 */
[----:B----4-:R-:W-:Y:S01]  /*ff00*/  IMAD.MOV.U32 R3, RZ, RZ, 0x1f ;  /* 0x0000001fff037424 */ /* 0x010fe200078e00ff */
[----:B--2---:R-:W-:Y:S02]  /*ff10*/  MOV R2, 0xff30 ;  /* 0x0000ff3000027802 */ /* 0x004fe40000000f00 */
[----:B-1---5:R-:W-:Y:S05]  /*ff20*/  CALL.REL.NOINC `($__internal_43_$__cuda_sm70_shflsync_idx_p) ;  /* 0x0000007000007944 */ /* 0x022fea0003c00000 */
[----:B------:R-:W-:Y:S01]  /*ff30*/  MOV R0, R29 ;  /* 0x0000001d00007202 */ /* 0x000fe20000000f00 */
[----:B------:R-:W-:Y:S05]  /*ff40*/  BRA `(.L_x_2639) ;  /* 0xffffe6d000007947 */ /* 0x000fea000383ffff */
        .weak           $__internal_42_$__cuda_sm70_shflsync_bfly_p
        .type           $__internal_42_$__cuda_sm70_shflsync_bfly_p,@function
        .size           $__internal_42_$__cuda_sm70_shflsync_bfly_p,($__internal_43_$__cuda_sm70_shflsync_idx_p - $__internal_42_$__cuda_sm70_shflsync_bfly_p)
$__internal_42_$__cuda_sm70_shflsync_bfly_p:
[----:B------:R-:W-:Y:S04]  /*ff50*/  WARPSYNC R208 ;  /* 0x000000d000007348 */ /* 0x000fe80003800000 */
[----:B------:R1:W2:Y:S02]  /*ff60*/  SHFL.BFLY PT, R4, R2, R4, R209 ;  /* 0x0c00000402047389 */ /* 0x0002a400000e00d1 */
[----:B-1----:R-:W-:-:S02]  /*ff70*/  MOV R2, R3 ;  /* 0x0000000300027202 */ /* 0x002fc40000000f00 */
[----:B------:R-:W-:-:S04]  /*ff80*/  MOV R3, 0x0 ;  /* 0x0000000000037802 */ /* 0x000fc80000000f00 */
[----:B--2---:R-:W-:Y:S05]  /*ff90*/  RET.REL.NODEC R2 `(_ZN7cutlass13device_kernelIN5flash19enable_sm80_to_sm89INS1_16FlashAttnFwdSm80INS1_25CollectiveMainloopFwdSm80ILi8ELi2ELb0EN4cute5tupleIJNS5_1CILi128EEENS7_ILi64EEENS7_ILi192EEEEEELi192ENS_6half_tEfNS_4arch4Sm80ELb1ELb0ELb1ELb0ELb1ELb0ELb1ELb1EEENS1_21CollectiveEpilogueFwdINS6_IJS8_SA_S9_EEENS6_IJNS7_ILi1EEESI_SI_EEESC_SE_Li256ELb0ELb1ELb1ELb0EEENS1_30DynamicPersistentTileSchedulerILi256ELi256ELb1ELb1ELb0EEEEEEEEEvNT_6ParamsE) ;  /* 0xffff006002007950 */ /* 0x004fea0003c3ffff */
        .weak           $__internal_43_$__cuda_sm70_shflsync_idx_p
        .type           $__internal_43_$__cuda_sm70_shflsync_idx_p,@function
        .size           $__internal_43_$__cuda_sm70_shflsync_idx_p,(.L_x_3142 - $__internal_43_$__cuda_sm70_shflsync_idx_p)
$__internal_43_$__cuda_sm70_shflsync_idx_p:
[----:B------:R-:W-:-:S04]  /*ffa0*/  MOV R31, 0xffffffff ;  /* 0xffffffff001f7802 */ /* 0x000fc80000000f00 */
[----:B------:R-:W-:Y:S04]  /*ffb0*/  WARPSYNC R31 ;  /* 0x0000001f00007348 */ /* 0x000fe80003800000 */
[----:B------:R1:W2:Y:S02]  /*ffc0*/  SHFL.IDX PT, R29, R30, R29, R3 ;  /* 0x0000001d1e1d7389 */ /* 0x0002a400000e0003 */
[----:B-1----:R-:W-:-:S04]  /*ffd0*/  MOV R3, 0x0 ;  /* 0x0000000000037802 */ /* 0x002fc80000000f00 */
[----:B--2---:R-:W-:Y:S05]  /*ffe0*/  RET.REL.NODEC R2 `(_ZN7cutlass13device_kernelIN5flash19enable_sm80_to_sm89INS1_16FlashAttnFwdSm80INS1_25CollectiveMainloopFwdSm80ILi8ELi2ELb0EN4cute5tupleIJNS5_1CILi128EEENS7_ILi64EEENS7_ILi192EEEEEELi192ENS_6half_tEfNS_4arch4Sm80ELb1ELb0ELb1ELb0ELb1ELb0ELb1ELb1EEENS1_21CollectiveEpilogueFwdINS6_IJS8_SA_S9_EEENS6_IJNS7_ILi1EEESI_SI_EEESC_SE_Li256ELb0ELb1ELb1ELb0EEENS1_30DynamicPersistentTileSchedulerILi256ELi256ELb1ELb1ELb0EEEEEEEEEvNT_6ParamsE) ;  /* 0xffff001002007950 */ /* 0x004fea0003c3ffff */
.L_x_2640:
        /* <DEDUP_REMOVED lines=9> */
.L_x_3142:


//--------------------- .text._ZN7cutlass13device_kernelIN5flash19enable_sm80_to_sm89INS1_16FlashAttnFwdSm80INS1_25CollectiveMainloopFwdSm80ILi8ELi2ELb0EN4cute5tupleIJNS5_1CILi128EEENS7_ILi64EEENS7_ILi192EEEEEELi192ENS_6half_tEfNS_4arch4Sm80ELb1ELb0ELb1ELb1ELb1ELb0ELb1ELb1EEENS1_21CollectiveEpilogueFwdINS6_IJS8_SA_S9_EEENS6_IJNS7_ILi1EEESI_SI_EEESC_SE_Li256ELb1ELb1ELb1ELb0EEENS1_36VarlenDynamicPersistentTileSchedulerILi128ELi64ELi256ELi256ELb1ELb1ELb0ELb1ELb1ELb1EEEEEEEEEvNT_6ParamsE --------------------------
	.section	.text._ZN7cutlass13device_kernelIN5flash19enable_sm80_to_sm89INS1_16FlashAttnFwdSm80INS1_25CollectiveMainloopFwdSm80ILi8ELi2ELb0EN4cute5tupleIJNS5_1CILi128EEENS7_ILi64EEENS7_ILi192EEEEEELi192ENS_6half_tEfNS_4arch4Sm80ELb1ELb0ELb1ELb1ELb1ELb0ELb1ELb1EEENS1_21CollectiveEpilogueFwdINS6_IJS8_SA_S9_EEENS6_IJNS7_ILi1EEESI_SI_EEESC_SE_Li256ELb1ELb1ELb1ELb0EEENS1_36VarlenDynamicPersistentTileSchedulerILi128ELi64ELi256ELi256ELb1ELb1ELb0ELb1ELb1ELb1EEEEEEEEEvNT_6ParamsE,"ax",@progbits
	.sectioninfo	@"SHI_REGISTERS=255"
	.align	128
.text._ZN7cutlass13device_kernelIN5flash19enable_sm80_to_sm89INS1_16FlashAttnFwdSm80INS1_25CollectiveMainloopFwdSm80ILi8ELi2ELb0EN4cute5tupleIJNS5_1CILi128EEENS7_ILi64EEENS7_ILi192EEEEEELi192ENS_6half_tEfNS_4arch4Sm80ELb1ELb0ELb1ELb1ELb1ELb0ELb1ELb1EEENS1_21CollectiveEpilogueFwdINS6_IJS8_SA_S9_EEENS6_IJNS7_ILi1EEESI_SI_EEESC_SE_Li256ELb1ELb1ELb1ELb0EEENS1_36VarlenDynamicPersistentTileSchedulerILi128ELi64ELi256ELi256ELb1ELb1ELb0ELb1ELb1ELb1EEEEEEEEEvNT_6ParamsE:
        .type           _ZN7cutlass13device_kernelIN5flash19enable_sm80_to_sm89INS1_16FlashAttnFwdSm80INS1_25CollectiveMainloopFwdSm80ILi8ELi2ELb0EN4cute5tupleIJNS5_1CILi128EEENS7_ILi64EEENS7_ILi192EEEEEELi192ENS_6half_tEfNS_4arch4Sm80ELb1ELb0ELb1ELb1ELb1ELb0ELb1ELb1EEENS1_21CollectiveEpilogueFwdINS6_IJS8_SA_S9_EEENS6_IJNS7_ILi1EEESI_SI_EEESC_SE_Li256ELb1ELb1ELb1ELb0EEENS1_36VarlenDynamicPersistentTileSchedulerILi128ELi64ELi256ELi256ELb1ELb1ELb0ELb1ELb1ELb1EEEEEEEEEvNT_6ParamsE,@function
        .size           _ZN7cutlass13device_kernelIN5flash19enable_sm80_to_sm89INS1_16FlashAttnFwdSm80INS1_25CollectiveMainloopFwdSm80ILi8ELi2ELb0EN4cute5tupleIJNS5_1CILi128EEENS7_ILi64EEENS7_ILi192EEEEEELi192ENS_6half_tEfNS_4arch4Sm80ELb1ELb0ELb1ELb1ELb1ELb0ELb1ELb1EEENS1_21CollectiveEpilogueFwdINS6_IJS8_SA_S9_EEENS6_IJNS7_ILi1EEESI_SI_EEESC_SE_Li256ELb1ELb1ELb1ELb0EEENS1_36VarlenDynamicPersistentTileSchedulerILi128ELi64ELi256ELi256ELb1ELb1ELb0ELb1ELb1ELb1EEEEEEEEEvNT_6ParamsE,(.L_x_3145 - _ZN7cutlass13device_kernelIN5flash19enable_sm80_to_sm89INS1_16FlashAttnFwdSm80INS1_25CollectiveMainloopFwdSm80ILi8ELi2ELb0EN4cute5tupleIJNS5_1CILi128EEENS7_ILi64EEENS7_ILi192EEEEEELi192ENS_6half_tEfNS_4arch4Sm80ELb1ELb0ELb1ELb1ELb1ELb0ELb1ELb1EEENS1_21CollectiveEpilogueFwdINS6_IJS8_SA_S9_EEENS6_IJNS7_ILi1EEESI_SI_EEESC_SE_Li256ELb1ELb1ELb1ELb0EEENS1_36VarlenDynamicPersistentTileSchedulerILi128ELi64ELi256ELi256ELb1ELb1ELb0ELb1ELb1ELb1EEEEEEEEEvNT_6ParamsE)
        .other          _ZN7cutlass13device_kernelIN5flash19enable_sm80_to_sm89INS1_16FlashAttnFwdSm80INS1_25CollectiveMainloopFwdSm80ILi8ELi2ELb0EN4cute5tupleIJNS5_1CILi128EEENS7_ILi64EEENS7_ILi192EEEEEELi192ENS_6half_tEfNS_4arch4Sm80ELb1ELb0ELb1ELb1ELb1ELb0ELb1ELb1EEENS1_21CollectiveEpilogueFwdINS6_IJS8_SA_S9_EEENS6_IJNS7_ILi1EEESI_SI_EEESC_SE_Li256ELb1ELb1ELb1ELb0EEENS1_36VarlenDynamicPersistentTileSchedulerILi128ELi64ELi256ELi256ELb1ELb1ELb0ELb1ELb1ELb1EEEEEEEEEvNT_6ParamsE,@"STO_CUDA_ENTRY STV_DEFAULT"
_ZN7cutlass13device_kernelIN5flash19enable_sm80_to_sm89INS1_16FlashAttnFwdSm80INS1_25CollectiveMainloopFwdSm80ILi8ELi2ELb0EN4cute5tupleIJNS5_1CILi128EEENS7_ILi64EEENS7_ILi192EEEEEELi192ENS_6half_tEfNS_4arch4Sm80ELb1ELb0ELb1ELb1ELb1ELb0ELb1ELb1EEENS1_21CollectiveEpilogueFwdINS6_IJS8_SA_S9_EEENS6_IJNS7_ILi1EEESI_SI_EEESC_SE_Li256ELb1ELb1ELb1ELb0EEENS1_36VarlenDynamicPersistentTileSchedulerILi128ELi64ELi256ELi256ELb1ELb1ELb0ELb1ELb1ELb1EEEEEEEEEvNT_6ParamsE:
        /* <DEDUP_REMOVED lines=52> */
.L_x_2646:
        /* <DEDUP_REMOVED lines=16> */
.L_x_2770:
        /* <DEDUP_REMOVED lines=16> */
.L_x_2771:
[----:B---3--:R-:W-:-:S05]  /*0540*/  IMAD R0, R0, c[0x0][0x538], RZ ;  /* 0x00014e0000007a24 */ /* 0x008fca00078e02ff */
[----:B------:R-:W-:-:S04]  /*0550*/  IADD3 R6, R0, R6, RZ ;  /* 0x0000000600067210 */ /* 0x000fc80007ffe0ff */
[----:B------:R-:W-:-:S13]  /*0560*/  ISETP.GT.AND P0, PT, R6, UR4, PT ;  /* 0x0000000406007c0c */ /* 0x000fda000bf04270 */
[----:B-12---:R-:W-:Y:S05]  /*0570*/  @!P0 BRA `(.L_x_2646) ;  /* 0xfffffdc000008947 */ /* 0x006fea000383ffff */
.L_x_2642:
[----:B------:R-:W-:-:S05]  /*0580*/  IADD3 R10, -R0, R6, RZ ;  /* 0x00000006000a7210 */ /* 0x000fca0007ffe1ff */
[----:B------:R-:W-:-:S05]  /*0590*/  IMAD R0, R4, c[0x0][0x538], R10 ;  /* 0x00014e0004007a24 */ /* 0x000fca00078e020a */
[----:B------:R-:W-:Y:S01]  /*05a0*/  ISETP.GT.AND P0, PT, R0, UR4, PT ;  /* 0x0000000400007c0c */ /* 0x000fe2000bf04270 */
[----:B------:R-:W-:-:S12]  /*05b0*/  BRA.DIV ~URZ, `(.L_x_2647) ;  /* 0x000120e27f007947 */ /* 0x000fd8000b800000 */
[----:B------:R-:W-:-:S04]  /*05c0*/  VOTE.ANY R6, PT, !P0 ;  /* 0x0000000000067806 */ /* 0x000fc800040e0100 */
.L_x_2772:
[----:B------:R-:W2:Y:S02]  /*05d0*/  POPC R0, R6 ;  /* 0x0000000600007309 */ /* 0x000ea40000000000 */
[----:B-12---:R-:W-:Y:S01]  /*05e0*/  IADD3 R231, R0, R7, RZ ;  /* 0x0000000700e77210 */ /* 0x006fe20007ffe0ff */
[----:B------:R-:W-:Y:S05]  /*05f0*/  BRA.DIV ~URZ, `(.L_x_2648) ;  /* 0x000120f27f007947 */ /* 0x000fea000b800000 */
[----:B------:R1:W2:Y:S01]  /*0600*/  SHFL.IDX PT, R229, R9, R0, 0x1f ;  /* 0x00001f0009e57589 */ /* 0x0002a200000e0000 */
[----:B------:R-:W-:-:S03]  /*0610*/  MOV R5, RZ ;  /* 0x000000ff00057202 */ /* 0x000fc60000000f00 */
[----:B------:R1:W3:Y:S04]  /*0620*/  SHFL.IDX PT, R9, R8, R0, 0x1f ;  /* 0x00001f0008097589 */ /* 0x0002e800000e0000 */
.L_x_2773:
[----:B------:R-:W-:Y:S01]  /*0630*/  ISETP.NE.AND P0, PT, R6, RZ, PT ;  /* 0x000000ff0600720c */ /* 0x000fe20003f05270 */
[----:B------:R-:W-:-:S12]  /*0640*/  BSSY B0, `(.L_x_2649) ;  /* 0x0000005000007945 */ /* 0x000fd80003800000 */
[----:B------:R-:W-:Y:S05]  /*0650*/  @!P0 BRA `(.L_x_2650) ;  /* 0x0000003000008947 */ /* 0x000fea0003800000 */
[----:B------:R-:W-:Y:S01]  /*0660*/  IADD3 R2, R0, -0x1, RZ ;  /* 0xffffffff00027810 */ /* 0x000fe20007ffe0ff */
[----:B------:R-:W-:Y:S05]  /*0670*/  BRA.DIV ~URZ, `(.L_x_2651) ;  /* 0x000121527f007947 */ /* 0x000fea000b800000 */
[----:B------:R4:W1:Y:S02]  /*0680*/  SHFL.IDX PT, R5, R4, R2, 0x1f ;  /* 0x00001f0204057589 */ /* 0x00086400000e0000 */
.L_x_2650:
[----:B------:R-:W-:Y:S05]  /*0690*/  BSYNC B0 ;  /* 0x0000000000007941 */ /* 0x000fea0003800000 */
.L_x_2649:
[----:B---3--:R-:W-:Y:S01]  /*06a0*/  ISETP.NE.AND P0, PT, R9, 0x1, PT ;  /* 0x000000010900780c */ /* 0x008fe20003f05270 */
[----:B-1----:R-:W-:Y:S01]  /*06b0*/  IMAD R228, R5, c[0x0][0x538], R10 ;  /* 0x00014e0005e47a24 */ /* 0x002fe200078e020a */
[----:B------:R-:W-:Y:S04]  /*06c0*/  BSSY B0, `(.L_x_2652) ;  /* 0x0000085000007945 */ /* 0x000fe80003800000 */
[----:B------:R-:W-:-:S07]  /*06d0*/  IADD3 R11, -R228, UR4, RZ ;  /* 0x00000004e40b7c10 */ /* 0x000fce000fffe1ff */
[----:B------:R-:W-:Y:S05]  /*06e0*/  @!P0 BRA `(.L_x_2653) ;  /* 0x000003e000008947 */ /* 0x000fea0003800000 */
[-C--:B--2---:R-:W-:Y:S02]  /*06f0*/  IABS R0, R229.reuse ;  /* 0x000000e500007213 */ /* 0x084fe40000000000 */
[----:B------:R-:W-:-:S03]  /*0700*/  IABS R6, R229 ;  /* 0x000000e500067213 */ /* 0x000fc60000000000 */
[----:B------:R-:W-:Y:S01]  /*0710*/  IMAD.MOV.U32 R5, RZ, RZ, R0 ;  /* 0x000000ffff057224 */ /* 0x000fe200078e0000 */
[----:B------:R-:W-:-:S03]  /*0720*/  IABS R0, R9 ;  /* 0x0000000900007213 */ /* 0x000fc60000000000 */
[----:B----4-:R-:W1:Y:S02]  /*0730*/  I2F.RP R2, R5 ;  /* 0x0000000500027306 */ /* 0x010e640000209400 */
        /* <DEDUP_REMOVED lines=57> */
.L_x_2653:
[----:B----4-:R-:W-:-:S04]  /*0ad0*/  IMAD.MOV.U32 R2, RZ, RZ, 0x4 ;  /* 0x00000004ff027424 */ /* 0x010fc800078e00ff */
        /* <DEDUP_REMOVED lines=67> */
.L_x_2654:
[----:B------:R-:W-:Y:S05]  /*0f10*/  BSYNC B0 ;  /* 0x0000000000007941 */ /* 0x000fea0003800000 */
.L_x_2652:
[----:B------:R-:W-:-:S04]  /*0f20*/  LOP3.LUT R0, RZ, R0, RZ, 0x33, !PT ;  /* 0x00000000ff007212 */ /* 0x000fc800078e33ff */
[----:B------:R-:W-:Y:S01]  /*0f30*/  IADD3 R229, R0, R229, RZ ;  /* 0x000000e500e57210 */ /* 0x000fe20007ffe0ff */
[----:B------:R-:W-:Y:S05]  /*0f40*/  BRA `(.L_x_2655) ;  /* 0x0000004000007947 */ /* 0x000fea0003800000 */
.L_x_2643:
[----:B-1----:R-:W-:Y:S01]  /*0f50*/  IMAD.MOV.U32 R229, RZ, RZ, RZ ;  /* 0x000000ffffe57224 */ /* 0x002fe200078e00ff */
[----:B------:R-:W-:Y:S01]  /*0f60*/  MOV R230, RZ ;  /* 0x000000ff00e67202 */ /* 0x000fe20000000f00 */
[----:B------:R-:W-:Y:S01]  /*0f70*/  IMAD.U32 R228, RZ, RZ, UR4 ;  /* 0x00000004ffe47e24 */ /* 0x000fe2000f8e00ff */
[----:B------:R-:W-:Y:S02]  /*0f80*/  MOV R231, c[0x0][0x53c] ;  /* 0x00014f0000e77a02 */ /* 0x000fe40000000f00 */
.L_x_2655:
[----:B------:R-:W-:Y:S01]  /*0f90*/  ISETP.NE.AND P0, PT, R12, RZ, PT ;  /* 0x000000ff0c00720c */ /* 0x000fe20003f05270 */
[----:B------:R-:W-:-:S12]  /*0fa0*/  WARPSYNC 0xffffffff ;  /* 0xffffffff00007948 */ /* 0x000fd80003800000 */
[----:B------:R1:W-:Y:S04]  /*0fb0*/  @!P0 STS.128 [0x24100], R228 ;  /* 0x024100e4ff008388 */ /* 0x0003e80000000c00 */
[----:B------:R-:W-:Y:S06]  /*0fc0*/  BAR.ARV 0x5, 0x100 ;  /* 0x0144000000007b1d */ /* 0x000fec0000002000 */
.L_x_2641:
        /* <DEDUP_REMOVED lines=48> */
[----:B------:R-:W-:Y:S02]  /*12d0*/  LEA.HI R12, R12, R16, RZ, 0x2 ;  /* 0x000000100c0c7211 */ /* 0x000fe400078f10ff */
[----:B------:R-:W-:Y:S01]  /*12e0*/  ISETP.NE.U32.AND P3, PT, R6, 0x1, PT ;  /* 0x000000010600780c */ /* 0x000fe20003f65070 */
[----:B------:R-:W-:Y:S01]  /*12f0*/  IMAD.IADD R3, R4, 0x1, -R2 ;  /* 0x0000000104037824 */ /* 0x000fe200078e0a02 */
[----:B------:R-:W-:-:S02]  /*1300*/  LOP3.LUT R8, R0, 0x8, R15, 0xf8, !PT ;  /* 0x0000000800087812 */ /* 0x000fc400078ef80f */
[----:B------:R-:W-:Y:S02]  /*1310*/  SHF.R.U32.HI R6, RZ, 0x3, R0 ;  /* 0x00000003ff067819 */ /* 0x000fe40000011600 */
[----:B------:R-:W-:Y:S02]  /*1320*/  LOP3.LUT R0, R13, 0xfffffffc, RZ, 0xc0, !PT ;  /* 0xfffffffc0d007812 */ /* 0x000fe400078ec0ff */
[----:B------:R-:W-:Y:S02]  /*1330*/  SHF.R.S32.HI R2, RZ, 0x2, R12 ;  /* 0x00000002ff027819 */ /* 0x000fe4000001140c */
[----:B------:R-:W-:Y:S01]  /*1340*/  LOP3.LUT P0, RZ, R5, 0x2, RZ, 0xc0, !PT ;  /* 0x0000000205ff7812 */ /* 0x000fe2000780c0ff */
[----:B------:R-:W-:Y:S01]  /*1350*/  IMAD.IADD R0, R17, 0x1, -R0 ;  /* 0x0000000111007824 */ /* 0x000fe200078e0a00 */
[----:B------:R-:W-:Y:S01]  /*1360*/  LOP3.LUT P4, RZ, R5, 0x4, RZ, 0xc0, !PT ;  /* 0x0000000405ff7812 */ /* 0x000fe2000788c0ff */
[----:B------:R-:W-:Y:S01]  /*1370*/  IMAD R15, R3, 0x10, R2 ;  /* 0x00000010030f7824 */ /* 0x000fe200078e0202 */
[----:B------:R-:W-:Y:S01]  /*1380*/  LOP3.LUT R13, R8, R6, RZ, 0x3c, !PT ;  /* 0x00000006080d7212 */ /* 0x000fe200078e3cff */
        /* <DEDUP_REMOVED lines=8> */
[----:B------:R-:W-:Y:S01]  /*1410*/  IMAD R6, R0, 0x2, R8 ;  /* 0x0000000200067824 */ /* 0x000fe200078e0208 */
[----:B------:R-:W-:Y:S01]  /*1420*/  SHF.R.U32.HI R5, RZ, 0x3, R2 ;  /* 0x00000003ff057819 */ /* 0x000fe20000011602 */
[----:B------:R1:W-:Y:S01]  /*1430*/  STL [R1+0x18], R15 ;  /* 0x0000180f01007387 */ /* 0x0003e20000100800 */
[----:B------:R-:W-:-:S02]  /*1440*/  LOP3.LUT R7, R2, 0x8, R7, 0xf8, !PT ;  /* 0x0000000802077812 */ /* 0x000fc400078ef807 */
[----:B------:R-:W-:Y:S01]  /*1450*/  LOP3.LUT R11, R11, 0x7ffffe00, R9, 0xf8, !PT ;  /* 0x7ffffe000b0b7812 */ /* 0x000fe200078ef809 */
[----:B------:R-:W-:Y:S01]  /*1460*/  IMAD.SHL.U32 R9, R10, 0x40, RZ ;  /* 0x000000400a097824 */ /* 0x000fe200078e00ff */
[----:B------:R-:W-:Y:S01]  /*1470*/  LOP3.LUT R4, R4, 0x1c0, RZ, 0xc0, !PT ;  /* 0x000001c004047812 */ /* 0x000fe200078ec0ff */
[----:B------:R-:W-:Y:S01]  /*1480*/  IMAD.IADD R10, R0, 0x1, -R3 ;  /* 0x00000001000a7824 */ /* 0x000fe200078e0a03 */
[----:B------:R-:W-:Y:S01]  /*1490*/  LOP3.LUT R3, R7, R5, RZ, 0x3c, !PT ;  /* 0x0000000507037212 */ /* 0x000fe200078e3cff */
[----:B------:R-:W-:Y:S01]  /*14a0*/  IMAD R0, R14, 0x200, R13 ;  /* 0x000002000e007824 */ /* 0x000fe200078e020d */
[----:B------:R-:W-:Y:S01]  /*14b0*/  LOP3.LUT R5, R12, 0x7ffffffc, RZ, 0xc0, !PT ;  /* 0x7ffffffc0c057812 */ /* 0x000fe200078ec0ff */
[----:B------:R-:W-:Y:S01]  /*14c0*/  IMAD.SHL.U32 R210, R11, 0x2, RZ ;  /* 0x000000020bd27824 */ /* 0x000fe200078e00ff */
[----:B------:R-:W-:Y:S02]  /*14d0*/  LEA.HI R2, R4, R4, RZ, 0x1d ;  /* 0x0000000404027211 */ /* 0x000fe400078fe8ff */
[----:B------:R-:W-:Y:S01]  /*14e0*/  SHF.R.S32.HI R7, RZ, 0x1f, R193 ;  /* 0x0000001fff077819 */ /* 0x000fe200000114c1 */
[----:B------:R-:W-:Y:S01]  /*14f0*/  IMAD.IADD R7, R16, 0x1, -R5 ;  /* 0x0000000110077824 */ /* 0x000fe200078e0a05 */
[----:B------:R-:W-:Y:S01]  /*1500*/  LOP3.LUT R4, R9, 0xfffffe00, RZ, 0xc0, !PT ;  /* 0xfffffe0009047812 */ /* 0x000fe200078ec0ff */
[----:B------:R-:W-:Y:S01]  /*1510*/  IMAD.IADD R9, R6, 0x1, R2 ;  /* 0x0000000106097824 */ /* 0x000fe200078e0202 */
[----:B------:R-:W-:Y:S01]  /*1520*/  IADD3 R201, R193, 0x40, RZ ;  /* 0x00000040c1c97810 */ /* 0x000fe20007ffe0ff */
[----:B------:R-:W-:Y:S01]  /*1530*/  IMAD.SHL.U32 R225, R7, 0x2, RZ ;  /* 0x0000000207e17824 */ /* 0x000fe200078e00ff */
[CC--:B------:R-:W-:Y:S01]  /*1540*/  IADD3 R2, R3.reuse, R4.reuse, R8 ;  /* 0x0000000403027210 */ /* 0x0c0fe20007ffe008 */
[----:B------:R-:W-:Y:S01]  /*1550*/  IMAD R7, R10, 0x8, R15 ;  /* 0x000000080a077824 */ /* 0x000fe200078e020f */
[----:B------:R-:W-:Y:S01]  /*1560*/  LOP3.LUT R3, R3, R4, RZ, 0xfc, !PT ;  /* 0x0000000403037212 */ /* 0x000fe200078efcff */
[----:B------:R-:W-:Y:S01]  /*1570*/  IMAD.MOV.U32 R4, RZ, RZ, 0x20 ;  /* 0x00000020ff047424 */ /* 0x000fe200078e00ff */
[----:B------:R-:W-:Y:S01]  /*1580*/  IADD3 R202, R193, 0x80, RZ ;  /* 0x00000080c1ca7810 */ /* 0x000fe20007ffe0ff */
[----:B------:R-:W-:Y:S01]  /*1590*/  IMAD.MOV.U32 R8, RZ, RZ, 0x40 ;  /* 0x00000040ff087424 */ /* 0x000fe200078e00ff */
[----:B------:R-:W-:Y:S01]  /*15a0*/  IADD3 R21, R225, 0x10, RZ ;  /* 0x00000010e1157810 */ /* 0x000fe20007ffe0ff */
[----:B------:R2:W-:Y:S01]  /*15b0*/  STL [R1+0x14], R7 ;  /* 0x0000140701007387 */ /* 0x0005e20000100800 */
[----:B------:R-:W-:-:S02]  /*15c0*/  LEA R239, R9, 0x80, 0x1 ;  /* 0x0000008009ef7811 */ /* 0x000fc400078e08ff */
[C---:B------:R-:W-:Y:S02]  /*15d0*/  IADD3 R18, R225.reuse, 0x28, RZ ;  /* 0x00000028e1127810 */ /* 0x040fe40007ffe0ff */
[----:B------:R-:W-:Y:S02]  /*15e0*/  SHF.R.S32.HI R6, RZ, 0x1f, R201 ;  /* 0x0000001fff067819 */ /* 0x000fe400000114c9 */
[----:B------:R-:W-:Y:S02]  /*15f0*/  SHF.R.S32.HI R12, RZ, 0x1f, R202 ;  /* 0x0000001fff0c7819 */ /* 0x000fe400000114ca */
[----:B-1----:R-:W-:Y:S02]  /*1600*/  IADD3 R15, R225, 0x40, RZ ;  /* 0x00000040e10f7810 */ /* 0x002fe40007ffe0ff */
[C---:B------:R-:W-:Y:S02]  /*1610*/  SEL R6, R4.reuse, 0xffffffe0, !P1 ;  /* 0xffffffe004067807 */ /* 0x040fe40004800000 */
[----:B------:R-:W-:-:S02]  /*1620*/  SEL R168, R4, 0xffffffe0, !P0 ;  /* 0xffffffe004a87807 */ /* 0x000fc40004000000 */
[----:B------:R-:W-:Y:S01]  /*1630*/  IADD3 R12, R225, 0x58, RZ ;  /* 0x00000058e10c7810 */ /* 0x000fe20007ffe0ff */
[----:B------:R-:W-:Y:S01]  /*1640*/  IMAD.IADD R242, R239, 0x1, R6 ;  /* 0x00000001eff27824 */ /* 0x000fe200078e0206 */
[C---:B------:R-:W-:Y:S02]  /*1650*/  IADD3 R252, R225.reuse, 0x70, RZ ;  /* 0x00000070e1fc7810 */ /* 0x040fe40007ffe0ff */
[----:B------:R-:W-:Y:S02]  /*1660*/  IADD3 R250, R225, 0x80, RZ ;  /* 0x00000080e1fa7810 */ /* 0x000fe40007ffe0ff */
[----:B------:R-:W-:Y:S02]  /*1670*/  SHF.R.S32.HI R4, RZ, 0x1f, R21 ;  /* 0x0000001fff047819 */ /* 0x000fe40000011415 */
[----:B------:R-:W-:Y:S02]  /*1680*/  IADD3 R240, R239, -0x10, RZ ;  /* 0xfffffff0eff07810 */ /* 0x000fe40007ffe0ff */
[----:B--2---:R-:W-:-:S02]  /*1690*/  IADD3 R7, R225, 0x68, RZ ;  /* 0x00000068e1077810 */ /* 0x004fc40007ffe0ff */
[C---:B------:R-:W-:Y:S02]  /*16a0*/  IADD3 R249, R225.reuse, 0x88, RZ ;  /* 0x00000088e1f97810 */ /* 0x040fe40007ffe0ff */
[----:B------:R-:W-:Y:S02]  /*16b0*/  IADD3 R247, R225, 0x98, RZ ;  /* 0x00000098e1f77810 */ /* 0x000fe40007ffe0ff */
[----:B------:R-:W-:Y:S02]  /*16c0*/  SHF.R.S32.HI R4, RZ, 0x1f, R18 ;  /* 0x0000001fff047819 */ /* 0x000fe40000011412 */
[----:B------:R-:W-:Y:S02]  /*16d0*/  @P3 IADD3 R240, R239, 0x10, RZ ;  /* 0x00000010eff03810 */ /* 0x000fe40007ffe0ff */
[----:B------:R-:W-:Y:S02]  /*16e0*/  LEA R162, R2, 0x18100, 0x1 ;  /* 0x0001810002a27811 */ /* 0x000fe400078e08ff */
[----:B------:R-:W-:Y:S01]  /*16f0*/  SEL R5, R8, 0xffffffc0, !P2 ;  /* 0xffffffc008057807 */ /* 0x000fe20005000000 */
[----:B------:R-:W-:Y:S01]  /*1700*/  IMAD.IADD R241, R6, 0x1, R240 ;  /* 0x0000000106f17824 */ /* 0x000fe200078e02f0 */
[C---:B------:R-:W-:Y:S01]  /*1710*/  IADD3 R246, R225.reuse, 0xa0, RZ ;  /* 0x000000a0e1f67810 */ /* 0x040fe20007ffe0ff */
[----:B------:R-:W-:Y:S01]  /*1720*/  IMAD.IADD R163, R162, 0x1, R168 ;  /* 0x00000001a2a37824 */ /* 0x000fe200078e02a8 */
[----:B------:R-:W-:Y:S01]  /*1730*/  IADD3 R245, R225, 0xa8, RZ ;  /* 0x000000a8e1f57810 */ /* 0x000fe20007ffe0ff */
[----:B------:R-:W-:Y:S01]  /*1740*/  IMAD.IADD R2, R241, 0x1, R5 ;  /* 0x00000001f1027824 */ /* 0x000fe200078e0205 */
[----:B------:R-:W-:-:S02]  /*1750*/  SHF.R.S32.HI R4, RZ, 0x1f, R15 ;  /* 0x0000001fff047819 */ /* 0x000fc4000001140f */
[----:B------:R-:W-:Y:S01]  /*1760*/  LEA R170, R3, 0x100, 0x1 ;  /* 0x0000010003aa7811 */ /* 0x000fe200078e08ff */
[----:B------:R-:W-:Y:S01]  /*1770*/  IMAD.IADD R3, R5, 0x1, R240 ;  /* 0x0000000105037824 */ /* 0x000fe200078e02f0 */
[----:B------:R-:W-:Y:S02]  /*1780*/  IADD3 R244, R225, 0xb0, RZ ;  /* 0x000000b0e1f47810 */ /* 0x000fe40007ffe0ff */
[----:B------:R-:W-:Y:S01]  /*1790*/  SHF.R.S32.HI R4, RZ, 0x1f, R12 ;  /* 0x0000001fff047819 */ /* 0x000fe2000001140c */
[----:B------:R-:W-:Y:S01]  /*17a0*/  IMAD.IADD R232, R168, 0x1, R170 ;  /* 0x00000001a8e87824 */ /* 0x000fe200078e02aa */
[----:B------:R-:W-:Y:S02]  /*17b0*/  SHF.R.S32.HI R7, RZ, 0x1f, R7 ;  /* 0x0000001fff077819 */ /* 0x000fe40000011407 */
[----:B------:R-:W-:Y:S02]  /*17c0*/  LEA R169, R0, 0xc100, 0x1 ;  /* 0x0000c10000a97811 */ /* 0x000fe400078e08ff */
[----:B------:R-:W-:-:S02]  /*17d0*/  SHF.R.S32.HI R4, RZ, 0x1f, R252 ;  /* 0x0000001fff047819 */ /* 0x000fc400000114fc */
[----:B------:R-:W-:Y:S02]  /*17e0*/  SHF.R.S32.HI R7, RZ, 0x1f, R250 ;  /* 0x0000001fff077819 */ /* 0x000fe400000114fa */
[----:B------:R-:W-:Y:S02]  /*17f0*/  SEL R0, R8, 0xffffffc0, !P4 ;  /* 0xffffffc008007807 */ /* 0x000fe40006000000 */
        /* <DEDUP_REMOVED lines=9> */
[----:B------:R-:W-:Y:S01]  /*1890*/  IADD3 R20, R225, 0x18, RZ ;  /* 0x00000018e1147810 */ /* 0x000fe20007ffe0ff */
[----:B------:R-:W-:Y:S01]  /*18a0*/  IMAD.IADD R164, R163, 0x1, R0 ;  /* 0x00000001a3a47824 */ /* 0x000fe200078e0200 */
[----:B------:R1:W-:Y:S01]  /*18b0*/  STL [R1+0xc], R7 ;  /* 0x00000c0701007387 */ /* 0x0003e20000100800 */
[----:B------:R-:W-:Y:S01]  /*18c0*/  IMAD.IADD R0, R0, 0x1, R232 ;  /* 0x0000000100007824 */ /* 0x000fe200078e02e8 */
[C---:B------:R-:W-:Y:S01]  /*18d0*/  IADD3 R17, R225.reuse, 0x30, RZ ;  /* 0x00000030e1117810 */ /* 0x040fe20007ffe0ff */
[----:B------:R-:W-:Y:S01]  /*18e0*/  IMAD.IADD R235, R168, 0x1, R171 ;  /* 0x00000001a8eb7824 */ /* 0x000fe200078e02ab */
[----:B------:R1:W-:Y:S01]  /*18f0*/  STL [R1+0x8], R4 ;  /* 0x0000080401007387 */ /* 0x0003e20000100800 */
[----:B------:R-:W-:-:S02]  /*1900*/  IADD3 R14, R225, 0x48, RZ ;  /* 0x00000048e10e7810 */ /* 0x000fc40007ffe0ff */
[C---:B------:R-:W-:Y:S01]  /*1910*/  IADD3 R22, R225.reuse, 0x8, RZ ;  /* 0x00000008e1167810 */ /* 0x040fe20007ffe0ff */
[----:B------:R1:W-:Y:S01]  /*1920*/  STL [R1+0x4], R3 ;  /* 0x0000040301007387 */ /* 0x0003e20000100800 */
[C---:B------:R-:W-:Y:S02]  /*1930*/  IADD3 R11, R225.reuse, 0x60, RZ ;  /* 0x00000060e10b7810 */ /* 0x040fe40007ffe0ff */
[C---:B------:R-:W-:Y:S01]  /*1940*/  IADD3 R19, R225.reuse, 0x20, RZ ;  /* 0x00000020e1137810 */ /* 0x040fe20007ffe0ff */
[----:B------:R1:W-:Y:S01]  /*1950*/  STL [R1], R2 ;  /* 0x0000000201007387 */ /* 0x0003e20000100800 */
[C---:B------:R-:W-:Y:S02]  /*1960*/  IADD3 R251, R225.reuse, 0x78, RZ ;  /* 0x00000078e1fb7810 */ /* 0x040fe40007ffe0ff */
[----:B------:R-:W-:Y:S01]  /*1970*/  SHF.R.S32.HI R8, RZ, 0x1f, R20 ;  /* 0x0000001fff087819 */ /* 0x000fe20000011414 */
[----:B------:R1:W-:Y:S01]  /*1980*/  STL [R1+0x10], R0 ;  /* 0x0000100001007387 */ /* 0x0003e20000100800 */
[----:B------:R-:W-:-:S02]  /*1990*/  IADD3 R16, R225, 0x38, RZ ;  /* 0x00000038e1107810 */ /* 0x000fc40007ffe0ff */
[C---:B------:R-:W-:Y:S02]  /*19a0*/  IADD3 R248, R225.reuse, 0x90, RZ ;  /* 0x00000090e1f87810 */ /* 0x040fe40007ffe0ff */
[----:B------:R-:W-:Y:S02]  /*19b0*/  SHF.R.S32.HI R8, RZ, 0x1f, R17 ;  /* 0x0000001fff087819 */ /* 0x000fe40000011411 */
        /* <DEDUP_REMOVED lines=12> */
[----:B-1----:R-:W-:Y:S02]  /*1a80*/  SHF.R.S32.HI R8, RZ, 0x1f, R243 ;  /* 0x0000001fff087819 */ /* 0x002fe400000114f3 */
.L_x_2769:
        /* <DEDUP_REMOVED lines=30> */
.L_x_2656:
[----:B------:R-:W-:-:S04]  /*1c70*/  ISETP.NE.U32.AND P1, PT, RZ, c[0x0][0x368], PT ;  /* 0x0000da00ff007a0c */ /* 0x000fc80003f25070 */
[----:B------:R-:W-:-:S13]  /*1c80*/  ISETP.NE.AND.EX P1, PT, RZ, c[0x0][0x36c], PT, P1 ;  /* 0x0000db00ff007a0c */ /* 0x000fda0003f25310 */
[----:B------:R-:W-:Y:S05]  /*1c90*/  @!P1 BRA `(.L_x_2657) ;  /* 0x0000004000009947 */ /* 0x000fea0003800000 */
[----:B-1----:R-:W-:-:S04]  /*1ca0*/  IADD3 R2, P1, R233, c[0x0][0x368], RZ ;  /* 0x0000da00e9027a10 */ /* 0x002fc80007f3e0ff */
[----:B------:R-:W-:-:S05]  /*1cb0*/  IADD3.X R3, R234, c[0x0][0x36c], RZ, P1, !PT ;  /* 0x0000db00ea037a10 */ /* 0x000fca0000ffe4ff */
[----:B------:R1:W5:Y:S01]  /*1cc0*/  LDG.E R0, [R2.64] ;  /* 0x0000000802007981 */ /* 0x000362000c1e1900 */
[----:B------:R-:W-:Y:S05]  /*1cd0*/  BRA `(.L_x_2658) ;  /* 0x0000008000007947 */ /* 0x000fea0003800000 */
.L_x_2657:
        /* <DEDUP_REMOVED lines=8> */
.L_x_2658:
        /* <DEDUP_REMOVED lines=58> */
.L_x_2660:
[----:B------:R-:W-:Y:S05]  /*2100*/  BSYNC B0 ;  /* 0x0000000000007941 */ /* 0x000fea0003800000 */
.L_x_2659:
[----:B------:R-:W-:Y:S01]  /*2110*/  IMAD R205, R237, R2, RZ ;  /* 0x00000002edcd7224 */ /* 0x000fe200078e02ff */
        /* <DEDUP_REMOVED lines=99> */
.L_x_2774:
[----:B------:R-:W-:Y:S05]  /*2750*/  BRA.DIV ~URZ, `(.L_x_2663) ;  /* 0x000101427f007947 */ /* 0x000fea000b800000 */
[----:B------:R3:W4:Y:S02]  /*2760*/  SHFL.IDX PT, R0, R12, RZ, 0x181f ;  /* 0x00181fff0c007589 */ /* 0x00072400000e0000 */
.L_x_2775:
        /* <DEDUP_REMOVED lines=20> */
.L_x_2665:
[----:B------:R-:W-:Y:S05]  /*28b0*/  BSYNC B0 ;  /* 0x0000000000007941 */ /* 0x000fea0003800000 */
.L_x_2664:
[----:B------:R-:W-:Y:S05]  /*28c0*/  BRA.DIV ~URZ, `(.L_x_2666) ;  /* 0x000100427f007947 */ /* 0x000fea000b800000 */
[----:B--2---:R2:W1:Y:S04]  /*28d0*/  SHFL.IDX PT, R8, R9, 0x1, 0x181f ;  /* 0x00381f0009087f89 */ /* 0x00446800000e0000 */
[----:B----4-:R2:W4:Y:S02]  /*28e0*/  SHFL.IDX PT, R0, R12, 0x1, 0x181f ;  /* 0x00381f000c007f89 */ /* 0x01052400000e0000 */
.L_x_2776:
        /* <DEDUP_REMOVED lines=19> */
.L_x_2668:
[----:B------:R-:W-:Y:S05]  /*2a20*/  BSYNC B0 ;  /* 0x0000000000007941 */ /* 0x000fea0003800000 */
.L_x_2667:
[----:B------:R-:W-:Y:S05]  /*2a30*/  BRA.DIV ~URZ, `(.L_x_2669) ;  /* 0x0000ffa27f007947 */ /* 0x000fea000b800000 */
[----:B-1----:R1:W2:Y:S02]  /*2a40*/  SHFL.IDX PT, R8, R9, 0x2, 0x181f ;  /* 0x00581f0009087f89 */ /* 0x0022a400000e0000 */
.L_x_2777:
[----:B------:R-:W-:Y:S05]  /*2a50*/  BRA.DIV ~URZ, `(.L_x_2670) ;  /* 0x0000fff27f007947 */ /* 0x000fea000b800000 */
[----:B----4-:R4:W1:Y:S02]  /*2a60*/  SHFL.IDX PT, R0, R12, 0x2, 0x181f ;  /* 0x00581f000c007f89 */ /* 0x01086400000e0000 */
.L_x_2778:
        /* <DEDUP_REMOVED lines=19> */
.L_x_2672:
[----:B------:R-:W-:Y:S05]  /*2ba0*/  BSYNC B0 ;  /* 0x0000000000007941 */ /* 0x000fea0003800000 */
.L_x_2671:
[----:B------:R-:W-:Y:S05]  /*2bb0*/  BRA.DIV ~URZ, `(.L_x_2673) ;  /* 0x0000ff027f007947 */ /* 0x000fea000b800000 */
[----:B--2---:R2:W3:Y:S04]  /*2bc0*/  SHFL.IDX PT, R8, R9, 0x3, 0x181f ;  /* 0x00781f0009087f89 */ /* 0x0044e800000e0000 */
[----:B-1----:R2:W1:Y:S02]  /*2bd0*/  SHFL.IDX PT, R0, R12, 0x3, 0x181f ;  /* 0x00781f000c007f89 */ /* 0x00246400000e0000 */
.L_x_2779:
[----:B------:R-:W-:Y:S01]  /*2be0*/  IADD3 R2, R10, 0x60, RZ ;  /* 0x000000600a027810 */ /* 0x000fe20007ffe0ff */
[----:B-----5:R-:W-:Y:S01]  /*2bf0*/  IMAD.WIDE.U32 R214, R13, c[0x0][0x2b0], RZ ;  /* 0x0000ac000dd67a25 */ /* 0x020fe200078e00ff */
[----:B------:R-:W-:-:S02]  /*2c00*/  SHF.R.S32.HI R18, RZ, 0x1f, R193 ;  /* 0x0000001fff127819 */ /* 0x000fc400000114c1 */
[----:B------:R-:W-:Y:S02]  /*2c10*/  ISETP.GE.AND P2, PT, R2, R11, PT ;  /* 0x0000000b0200720c */ /* 0x000fe40003f46270 */
[----:B------:R-:W-:Y:S02]  /*2c20*/  SHF.R.S32.HI R16, RZ, 0x1f, R201 ;  /* 0x0000001fff107819 */ /* 0x000fe400000114c9 */
[----:B------:R-:W-:-:S09]  /*2c30*/  SHF.R.S32.HI R20, RZ, 0x1f, R202 ;  /* 0x0000001fff147819 */ /* 0x000fd200000114ca */
[-C--:B-1----:R-:W-:Y:S02]  /*2c40*/  @!P2 LEA R6, P0, R193, R0.reuse, 0x1 ;  /* 0x00000000c106a211 */ /* 0x082fe400078008ff */
[----:B------:R-:W-:Y:S02]  /*2c50*/  @!P2 LEA R4, P1, R201, R0, 0x1 ;  /* 0x00000000c904a211 */ /* 0x000fe400078208ff */
        /* <DEDUP_REMOVED lines=36> */
[----:B------:R-:W-:Y:S02]  /*2ea0*/  IMAD R218, R14, c[0x0][0x1ec], R213 ;  /* 0x00007b000eda7a24 */ /* 0x000fe400078e02d5 */
[----:B------:R-:W-:-:S04]  /*2eb0*/  IMAD.WIDE.U32 R2, R181, c[0x0][0x1e0], RZ ;  /* 0x00007800b5027a25 */ /* 0x000fc800078e00ff */
[----:B------:R-:W-:Y:S02]  /*2ec0*/  IMAD R108, R187, -0x40, R221 ;  /* 0xffffffc0bb6c7824 */ /* 0x000fe400078e02dd */
[----:B------:R-:W-:-:S04]  /*2ed0*/  IMAD.WIDE.U32 R216, R14, c[0x0][0x210], RZ ;  /* 0x000084000ed87a25 */ /* 0x000fc800078e00ff */
[----:B------:R-:W-:Y:S02]  /*2ee0*/  IMAD.IADD R13, R108, 0x1, -R226 ;  /* 0x000000016c0d7824 */ /* 0x000fe400078e0ae2 */
[----:B------:R-:W-:Y:S01]  /*2ef0*/  IMAD R220, R14, c[0x0][0x214], R217 ;  /* 0x000085000edc7a24 */ /* 0x000fe200078e02d9 */
[C---:B------:R-:W-:Y:S01]  /*2f00*/  SHF.L.U64.HI R14, R193.reuse, 0x1, R18 ;  /* 0x00000001c10e7819 */ /* 0x040fe20000010212 */
[----:B------:R-:W-:Y:S01]  /*2f10*/  IMAD.SHL.U32 R17, R193, 0x2, RZ ;  /* 0x00000002c1117824 */ /* 0x000fe200078e00ff */
[----:B-1----:R-:W-:Y:S01]  /*2f20*/  SHF.R.S32.HI R5, RZ, 0x1f, R181 ;  /* 0x0000001fff057819 */ /* 0x002fe200000114b5 */
[----:B------:R-:W-:Y:S01]  /*2f30*/  IMAD.SHL.U32 R19, R202, 0x2, RZ ;  /* 0x00000002ca137824 */ /* 0x000fe200078e00ff */
[----:B------:R-:W-:-:S03]  /*2f40*/  ISETP.GE.AND P6, PT, R13, 0x1, PT ;  /* 0x000000010d00780c */ /* 0x000fc60003fc6270 */
[----:B------:R-:W-:-:S04]  /*2f50*/  IMAD R0, R5, c[0x0][0x1e0], RZ ;  /* 0x0000780005007a24 */ /* 0x000fc800078e02ff */
[----:B------:R-:W-:-:S04]  /*2f60*/  IMAD R0, R181, c[0x0][0x1e4], R0 ;  /* 0x00007900b5007a24 */ /* 0x000fc800078e0200 */
[----:B------:R-:W-:Y:S02]  /*2f70*/  IMAD.IADD R3, R3, 0x1, R0 ;  /* 0x0000000103037824 */ /* 0x000fe400078e0200 */
[----:B------:R-:W-:Y:S02]  /*2f80*/  @P6 ISETP.GE.AND P1, PT, R193, c[0x0][0x1d4], PT ;  /* 0x00007500c1006a0c */ /* 0x000fe40003f26270 */
[----:B------:R-:W-:Y:S02]  /*2f90*/  @P6 ISETP.GE.AND P5, PT, R201, c[0x0][0x1d4], PT ;  /* 0x00007500c9006a0c */ /* 0x000fe40003fa6270 */
[----:B------:R-:W-:Y:S02]  /*2fa0*/  @P6 ISETP.GE.AND P2, PT, R202, c[0x0][0x1d4], PT ;  /* 0x00007500ca006a0c */ /* 0x000fe40003f46270 */
[----:B---3--:R-:W-:Y:S01]  /*2fb0*/  SHF.R.S32.HI R7, RZ, 0x1f, R173 ;  /* 0x0000001fff077819 */ /* 0x008fe200000114ad */
[----:B------:R-:W-:-:S04]  /*2fc0*/  IMAD.WIDE.U32 R2, R173, c[0x0][0x1f0], R2 ;  /* 0x00007c00ad027a25 */ /* 0x000fc800078e0002 */
[C---:B------:R-:W-:Y:S02]  /*2fd0*/  IMAD R0, R7.reuse, c[0x0][0x1f0], RZ ;  /* 0x00007c0007007a24 */ /* 0x040fe400078e02ff */
[----:B------:R-:W-:Y:S02]  /*2fe0*/  IMAD R7, R7, c[0x0][0x218], RZ ;  /* 0x0000860007077a24 */ /* 0x000fe400078e02ff */
[C---:B------:R-:W-:Y:S01]  /*2ff0*/  IMAD R4, R173.reuse, c[0x0][0x1f4], R0 ;  /* 0x00007d00ad047a24 */ /* 0x040fe200078e0200 */
[----:B------:R-:W-:Y:S01]  /*3000*/  IADD3 R0, P0, R2, R212, RZ ;  /* 0x000000d402007210 */ /* 0x000fe20007f1e0ff */
        /* <DEDUP_REMOVED lines=9> */
[----:B------:R-:W3:Y:S03]  /*30a0*/  SHFL.IDX PT, R8, R10, RZ, 0x181f ;  /* 0x00181fff0a087589 */ /* 0x000ee600000e0000 */
[----:B------:R-:W-:Y:S01]  /*30b0*/  IMAD.WIDE.U32 R2, R173, c[0x0][0x218], R2 ;  /* 0x00008600ad027a25 */ /* 0x000fe200078e0002 */
[----:B--2---:R2:W5:Y:S04]  /*30c0*/  SHFL.IDX PT, R9, R6, 0x1, 0x181f ;  /* 0x00381f0006097f89 */ /* 0x00456800000e0000 */
[----:B------:R-:W4:Y:S01]  /*30d0*/  SHFL.IDX PT, R10, R10, 0x1, 0x181f ;  /* 0x00381f000a0a7f89 */ /* 0x000f2200000e0000 */
[----:B-1----:R-:W-:-:S04]  /*30e0*/  @P6 LEA R4, P0, R193, R0, 0x1 ;  /* 0x00000000c1046211 */ /* 0x002fc800078008ff */
[----:B---3--:R-:W-:Y:S02]  /*30f0*/  @P6 LEA.HI.X R5, R193, R8, R18, 0x1, P0 ;  /* 0x00000008c1056211 */ /* 0x008fe400000f0c12 */
[----:B--2---:R-:W-:-:S03]  /*3100*/  @P6 LEA R6, P0, R201, R0, 0x1 ;  /* 0x00000000c9066211 */ /* 0x004fc600078008ff */
[----:B------:R1:W-:Y:S01]  /*3110*/  @P6 LDGSTS.E.BYPASS.LTC128B.128 [R210+0xc100], [R4.64], !P1 ;  /* 0x0c10000004d26fae */ /* 0x0003e2000c901d48 */
[----:B------:R-:W-:-:S05]  /*3120*/  @P6 LEA.HI.X R7, R201, R8, R16, 0x1, P0 ;  /* 0x00000008c9076211 */ /* 0x000fca00000f0c10 */
[----:B------:R5:W-:Y:S01]  /*3130*/  @P6 LDGSTS.E.BYPASS.LTC128B.128 [R210+0xe100], [R6.64], !P5 ;  /* 0x0e10000006d26fae */ /* 0x000be2000e901d48 */
[----:B-1----:R-:W-:Y:S02]  /*3140*/  @P6 LEA R4, P1, R202, R0, 0x1 ;  /* 0x00000000ca046211 */ /* 0x002fe400078208ff */
[----:B------:R-:W-:Y:S02]  /*3150*/  IADD3 R0, P0, R2, R216, RZ ;  /* 0x000000d802007210 */ /* 0x000fe40007f1e0ff */
[----:B------:R-:W-:Y:S02]  /*3160*/  @P6 LEA.HI.X R5, R202, R8, R20, 0x1, P1 ;  /* 0x00000008ca056211 */ /* 0x000fe400008f0c14 */
[----:B------:R-:W-:Y:S02]  /*3170*/  ISETP.GE.AND P1, PT, R13, 0x21, PT ;  /* 0x000000210d00780c */ /* 0x000fe40003f26270 */
[----:B------:R-:W-:Y:S01]  /*3180*/  IADD3.X R2, R220, R3, R11, P0, !PT ;  /* 0x00000003dc027210 */ /* 0x000fe200007fe40b */
[----:B------:R1:W-:Y:S01]  /*3190*/  @P6 LDGSTS.E.BYPASS.LTC128B.128 [R210+0x10100], [R4.64], !P2 ;  /* 0x1010000004d26fae */ /* 0x0003e2000d101d48 */
[----:B----4-:R-:W-:-:S04]  /*31a0*/  LEA R12, P0, R0, c[0x0][0x1f8], 0x1 ;  /* 0x00007e00000c7a11 */ /* 0x010fc800078008ff */
[----:B------:R-:W-:Y:S01]  /*31b0*/  LEA.HI.X R15, R0, c[0x0][0x1fc], R2, 0x1, P0 ;  /* 0x00007f00000f7a11 */ /* 0x000fe200000f0c02 */
[----:B------:R-:W2:Y:S04]  /*31c0*/  SHFL.IDX PT, R8, R12, RZ, 0x181f ;  /* 0x00181fff0c087589 */ /* 0x000ea800000e0000 */
[C---:B-----5:R-:W-:Y:S01]  /*31d0*/  @P1 LEA R6, P0, R193.reuse, R9, 0x1 ;  /* 0x00000009c1061211 */ /* 0x060fe200078008ff */
[----:B------:R-:W3:Y:S01]  /*31e0*/  SHFL.IDX PT, R11, R15, RZ, 0x181f ;  /* 0x00181fff0f0b7589 */ /* 0x000ee200000e0000 */
[----:B------:R-:W-:Y:S02]  /*31f0*/  @P1 ISETP.GE.AND P5, PT, R193, c[0x0][0x1d4], PT ;  /* 0x00007500c1001a0c */ /* 0x000fe40003fa6270 */
[----:B------:R-:W-:Y:S01]  /*3200*/  @P1 ISETP.GE.AND P2, PT, R201, c[0x0][0x1d4], PT ;  /* 0x00007500c9001a0c */ /* 0x000fe20003f46270 */
[----:B------:R-:W4:Y:S01]  /*3210*/  SHFL.IDX PT, R0, R12, 0x1, 0x181f ;  /* 0x00381f000c007f89 */ /* 0x000f2200000e0000 */
[----:B------:R-:W-:Y:S01]  /*3220*/  @P1 LEA.HI.X R7, R193, R10, R18, 0x1, P0 ;  /* 0x0000000ac1071211 */ /* 0x000fe200000f0c12 */
        /* <DEDUP_REMOVED lines=11> */
[----:B------:R1:W5:Y:S01]  /*32e0*/  SHFL.IDX PT, R10, R15, 0x1, 0x181f ;  /* 0x00381f000f0a7f89 */ /* 0x00036200000e0000 */
        /* <DEDUP_REMOVED lines=13> */
[----:B------:R-:W-:-:S03]  /*33c0*/  IADD3 R6, P0, R0, R17, RZ ;  /* 0x0000001100067210 */ /* 0x000fc60007f1e0ff */
[----:B------:R-:W-:Y:S01]  /*33d0*/  IMAD.X R9, R11, 0x1, R15, P6 ;  /* 0x000000010b097824 */ /* 0x000fe200030e060f */
[----:B------:R2:W-:Y:S01]  /*33e0*/  LDGSTS.E.BYPASS.LTC128B.128 [R210+0x2100], [R2.64], !P1 ;  /* 0x0210000002d27fae */ /* 0x0005e2000c901d48 */
[----:B------:R-:W-:Y:S01]  /*33f0*/  ISETP.GE.AND P1, PT, R202, c[0x0][0x1d4], PT ;  /* 0x00007500ca007a0c */ /* 0x000fe20003f26270 */
[----:B-----5:R-:W-:-:S03]  /*3400*/  IMAD.X R7, R10, 0x1, R14, P0 ;  /* 0x000000010a077824 */ /* 0x020fc600000e060e */
        /* <DEDUP_REMOVED lines=42> */
.L_x_2780:
        /* <DEDUP_REMOVED lines=8> */
[C---:B------:R-:W-:Y:S01]  /*3730*/  IMAD.X R5, R8.reuse, 0x1, R16, P5 ;  /* 0x0000000108057824 */ /* 0x040fe200028e0610 */
        /* <DEDUP_REMOVED lines=11> */
.L_x_2781:
        /* <DEDUP_REMOVED lines=21> */
.L_x_2675:
[----:B------:R-:W-:Y:S05]  /*3940*/  BSYNC B0 ;  /* 0x0000000000007941 */ /* 0x000fea0003800000 */
.L_x_2674:
        /* <DEDUP_REMOVED lines=27> */
[C---:B------:R-:W-:Y:S01]  /*3b00*/  IMAD.SHL.U32 R26, R202.reuse, 0x2, RZ ;  /* 0x00000002ca1a7824 */ /* 0x040fe200078e00ff */
        /* <DEDUP_REMOVED lines=17> */
.L_x_2782:
        /* <DEDUP_REMOVED lines=8> */
[----:B----4-:R-:W-:Y:S01]  /*3ca0*/  IMAD.X R15, R12, 0x1, R21, P0 ;  /* 0x000000010c0f7824 */ /* 0x010fe200000e0615 */
        /* <DEDUP_REMOVED lines=12> */
.L_x_2783:
        /* <DEDUP_REMOVED lines=21> */
.L_x_2679:
[----:B------:R-:W-:Y:S05]  /*3ec0*/  BSYNC B0 ;  /* 0x0000000000007941 */ /* 0x000fea0003800000 */
.L_x_2678:
[----:B------:R-:W-:Y:S01]  /*3ed0*/  IMAD.MOV.U32 R0, RZ, RZ, 0x40 ;  /* 0x00000040ff007424 */ /* 0x000fe200078e00ff */
[----:B------:R-:W-:Y:S01]  /*3ee0*/  LOP3.LUT P0, RZ, R207, 0x4, RZ, 0xc0, !PT ;  /* 0x00000004cfff7812 */ /* 0x000fe2000780c0ff */
[----:B------:R-:W0:Y:S01]  /*3ef0*/  LDGDEPBAR ;  /* 0x00000000000079af */ /* 0x000e220000000000 */
[----:B------:R-:W-:Y:S02]  /*3f00*/  WARPSYNC 0xffffffff ;  /* 0xffffffff00007948 */ /* 0x000fe40003800000 */
[----:B------:R-:W-:Y:S01]  /*3f10*/  SEL R166, R0, 0xffffffc0, !P0 ;  /* 0xffffffc000a67807 */ /* 0x000fe20004000000 */
[----:B---34-:R-:W-:Y:S01]  /*3f20*/  HMMA.16816.F32 R36, R8, R32, RZ ;  /* 0x000000200824723c */ /* 0x018fe200000018ff */
[----:B--2---:R-:W-:Y:S03]  /*3f30*/  LDSM.16.M88.4 R16, [R165] ;  /* 0x00000000a510783b */ /* 0x004fe60000000200 */
[----:B------:R-:W-:Y:S01]  /*3f40*/  IMAD.IADD R2, R169, 0x1, R166 ;  /* 0x00000001a9027824 */ /* 0x000fe200078e02a6 */
[----:B------:R-:W2:Y:S01]  /*3f50*/  LDL R109, [R1+0x14] ;  /* 0x00001400016d7983 */ /* 0x000ea20000100800 */
[----:B------:R-:W-:-:S02]  /*3f60*/  IADD3 R0, R166, R169, R167 ;  /* 0x000000a9a6007210 */ /* 0x000fc40007ffe0a7 */
[C---:B------:R-:W-:Y:S01]  /*3f70*/  HMMA.16816.F32 R24, R8.reuse, R40, RZ ;  /* 0x000000280818723c */ /* 0x040fe200000018ff */
[----:B------:R-:W3:Y:S04]  /*3f80*/  LDSM.16.M88.4 R72, [R2] ;  /* 0x000000000248783b */ /* 0x000ee80000000200 */
[----:B------:R-:W4:Y:S03]  /*3f90*/  LDSM.16.M88.4 R80, [R2+0x800] ;  /* 0x000800000250783b */ /* 0x000f260000000200 */
[C---:B------:R-:W-:Y:S01]  /*3fa0*/  HMMA.16816.F32 R20, R8.reuse, R42, RZ ;  /* 0x0000002a0814723c */ /* 0x040fe200000018ff */
[----:B------:R-:W5:Y:S04]  /*3fb0*/  LDSM.16.M88.4 R68, [R2+0x1000] ;  /* 0x001000000244783b */ /* 0x000f680000000200 */
[----:B------:R-:W1:Y:S03]  /*3fc0*/  LDSM.16.M88.4 R76, [R2+0x1800] ;  /* 0x00180000024c783b */ /* 0x000e660000000200 */
[C---:B------:R-:W-:Y:S01]  /*3fd0*/  HMMA.16816.F32 R12, R8.reuse, R44, RZ ;  /* 0x0000002c080c723c */ /* 0x040fe200000018ff */
[----:B------:R-:W-:Y:S04]  /*3fe0*/  LDSM.16.M88.4 R88, [R0] ;  /* 0x000000000058783b */ /* 0x000fe80000000200 */
[----:B------:R-:W-:Y:S03]  /*3ff0*/  LDSM.16.M88.4 R100, [R0+0x800] ;  /* 0x000800000064783b */ /* 0x000fe60000000200 */
[C---:B------:R-:W-:Y:S01]  /*4000*/  HMMA.16816.F32 R32, R8.reuse, R34, RZ ;  /* 0x000000220820723c */ /* 0x040fe200000018ff */
[----:B------:R-:W-:Y:S04]  /*4010*/  LDSM.16.M88.4 R104, [R169+0x2000] ;  /* 0x00200000a968783b */ /* 0x000fe80000000200 */
[----:B------:R-:W-:Y:S03]  /*4020*/  LDSM.16.M88.4 R96, [R28+0x2000] ;  /* 0x002000001c60783b */ /* 0x000fe60000000200 */
[C---:B------:R-:W-:Y:S08]  /*4030*/  HMMA.16816.F32 R40, R8.reuse, R46, RZ ;  /* 0x0000002e0828723c */ /* 0x040ff000000018ff */
[C---:B------:R-:W-:Y:S08]  /*4040*/  HMMA.16816.F32 R60, R8.reuse, R56, RZ ;  /* 0x00000038083c723c */ /* 0x040ff000000018ff */
[----:B------:R-:W-:Y:S08]  /*4050*/  HMMA.16816.F32 R56, R8, R58, RZ ;  /* 0x0000003a0838723c */ /* 0x000ff000000018ff */
[C---:B-1----:R-:W-:Y:S08]  /*4060*/  HMMA.16816.F32 R52, R4.reuse, R48, R36 ;  /* 0x000000300434723c */ /* 0x042ff00000001824 */
[C---:B------:R-:W-:Y:S08]  /*4070*/  HMMA.16816.F32 R44, R4.reuse, R64, R24 ;  /* 0x00000040042c723c */ /* 0x040ff00000001818 */
[C---:B------:R-:W-:Y:S08]  /*4080*/  HMMA.16816.F32 R8, R4.reuse, R66, R20 ;  /* 0x000000420408723c */ /* 0x040ff00000001814 */
[C---:B------:R-:W-:Y:S01]  /*4090*/  HMMA.16816.F32 R64, R4.reuse, R84, R12 ;  /* 0x000000540440723c */ /* 0x040fe2000000180c */
[----:B------:R-:W1:Y:S07]  /*40a0*/  LDSM.16.M88.4 R12, [R164] ;  /* 0x00000000a40c783b */ /* 0x000e6e0000000200 */
[C---:B------:R-:W-:Y:S08]  /*40b0*/  HMMA.16816.F32 R48, R4.reuse, R50, R32 ;  /* 0x000000320430723c */ /* 0x040ff00000001820 */
[C---:B------:R-:W-:Y:S01]  /*40c0*/  HMMA.16816.F32 R40, R4.reuse, R86, R40 ;  /* 0x000000560428723c */ /* 0x040fe20000001828 */
[----:B------:R-:W-:Y:S07]  /*40d0*/  LDSM.16.M88.4 R84, [R0+0x1000] ;  /* 0x001000000054783b */ /* 0x000fee0000000200 */
[C---:B------:R-:W-:Y:S08]  /*40e0*/  HMMA.16816.F32 R36, R4.reuse, R92, R60 ;  /* 0x0000005c0424723c */ /* 0x040ff0000000183c */
[----:B------:R-:W-:Y:S01]  /*40f0*/  HMMA.16816.F32 R32, R4, R94, R56 ;  /* 0x0000005e0420723c */ /* 0x000fe20000001838 */
[----:B------:R-:W-:Y:S07]  /*4100*/  LDSM.16.M88.4 R92, [R0+0x1800] ;  /* 0x00180000005c783b */ /* 0x000fee0000000200 */
[C---:B---3--:R-:W-:Y:S08]  /*4110*/  HMMA.16816.F32 R24, R16.reuse, R72, R52 ;  /* 0x000000481018723c */ /* 0x048ff00000001834 */
[C---:B----4-:R-:W-:Y:S08]  /*4120*/  HMMA.16816.F32 R4, R16.reuse, R80, R44 ;  /* 0x000000501004723c */ /* 0x050ff0000000182c */
[C---:B------:R-:W-:Y:S01]  /*4130*/  HMMA.16816.F32 R52, R16.reuse, R82, R8 ;  /* 0x000000521034723c */ /* 0x040fe20000001808 */
[----:B------:R-:W3:Y:S04]  /*4140*/  LDSM.16.M88.4 R8, [R162+0x4000] ;  /* 0x00400000a208783b */ /* 0x000ee80000000200 */
[----:B------:R-:W-:Y:S03]  /*4150*/  LDSM.16.M88.4 R80, [R169+0x3800] ;  /* 0x00380000a950783b */ /* 0x000fe60000000200 */
[C---:B------:R-:W-:Y:S01]  /*4160*/  HMMA.16816.F32 R20, R16.reuse, R74, R48 ;  /* 0x0000004a1014723c */ /* 0x040fe20000001830 */
[----:B------:R-:W-:Y:S07]  /*4170*/  LDSM.16.M88.4 R72, [R169+0x3000] ;  /* 0x00300000a948783b */ /* 0x000fee0000000200 */
[C---:B-----5:R-:W-:Y:S08]  /*4180*/  HMMA.16816.F32 R60, R16.reuse, R68, R64 ;  /* 0x00000044103c723c */ /* 0x060ff00000001840 */
[C---:B------:R-:W-:Y:S01]  /*4190*/  HMMA.16816.F32 R56, R16.reuse, R70, R40 ;  /* 0x000000461038723c */ /* 0x040fe20000001828 */
[----:B------:R-:W-:Y:S07]  /*41a0*/  LDSM.16.M88.4 R40, [R169+0x2800] ;  /* 0x00280000a928783b */ /* 0x000fee0000000200 */
[C---:B------:R-:W-:Y:S08]  /*41b0*/  HMMA.16816.F32 R68, R16.reuse, R76, R36 ;  /* 0x0000004c1044723c */ /* 0x040ff00000001824 */
[----:B------:R-:W-:Y:S01]  /*41c0*/  HMMA.16816.F32 R48, R16, R78, R32 ;  /* 0x0000004e1030723c */ /* 0x000fe20000001820 */
[----:B------:R-:W-:Y:S07]  /*41d0*/  LDSM.16.M88.4 R76, [R28+0x3800] ;  /* 0x003800001c4c783b */ /* 0x000fee0000000200 */
[C---:B-1----:R-:W-:Y:S01]  /*41e0*/  HMMA.16816.F32 R16, R12.reuse, R88, R24 ;  /* 0x000000580c10723c */ /* 0x042fe20000001818 */
[----:B------:R-:W-:Y:S07]  /*41f0*/  LDSM.16.M88.4 R24, [R165+0x4000] ;  /* 0x00400000a518783b */ /* 0x000fee0000000200 */
[C---:B------:R-:W-:Y:S01]  /*4200*/  HMMA.16816.F32 R36, R12.reuse, R100, R4 ;  /* 0x000000640c24723c */ /* 0x040fe20000001804 */
[----:B------:R-:W1:Y:S07]  /*4210*/  LDSM.16.M88.4 R4, [R163+0x4000] ;  /* 0x00400000a304783b */ /* 0x000e6e0000000200 */
[----:B------:R-:W-:Y:S01]  /*4220*/  HMMA.16816.F32 R44, R12, R90, R20 ;  /* 0x0000005a0c2c723c */ /* 0x000fe20000001814 */
[----:B------:R-:W-:Y:S07]  /*4230*/  LDSM.16.M88.4 R88, [R2+0x2800] ;  /* 0x002800000258783b */ /* 0x000fee0000000200 */
[----:B---3--:R-:W-:Y:S08]  /*4240*/  HMMA.16816.F32 R16, R8, R104, R16 ;  /* 0x000000680810723c */ /* 0x008ff00000001810 */
[C---:B------:R-:W-:Y:S01]  /*4250*/  HMMA.16816.F32 R32, R12.reuse, R102, R52 ;  /* 0x000000660c20723c */ /* 0x040fe20000001834 */
[----:B------:R-:W3:Y:S07]  /*4260*/  LDSM.16.M88.4 R100, [R2+0x2000] ;  /* 0x002000000264783b */ /* 0x000eee0000000200 */
[C---:B------:R-:W-:Y:S08]  /*4270*/  HMMA.16816.F32 R20, R12.reuse, R84, R60 ;  /* 0x000000540c14723c */ /* 0x040ff0000000183c */
[C---:B------:R-:W-:Y:S01]  /*4280*/  HMMA.16816.F32 R64, R12.reuse, R86, R56 ;  /* 0x000000560c40723c */ /* 0x040fe20000001838 */
[----:B------:R-:W4:Y:S07]  /*4290*/  LDSM.16.M88.4 R84, [R28+0x2800] ;  /* 0x002800001c54783b */ /* 0x000f2e0000000200 */
[C---:B------:R-:W-:Y:S08]  /*42a0*/  HMMA.16816.F32 R68, R12.reuse, R92, R68 ;  /* 0x0000005c0c44723c */ /* 0x040ff00000001844 */
[----:B------:R-:W-:Y:S01]  /*42b0*/  HMMA.16816.F32 R60, R12, R94, R48 ;  /* 0x0000005e0c3c723c */ /* 0x000fe20000001830 */
[----:B------:R-:W5:Y:S07]  /*42c0*/  LDSM.16.M88.4 R92, [R28+0x3000] ;  /* 0x003000001c5c783b */ /* 0x000f6e0000000200 */
[----:B------:R-:W-:Y:S01]  /*42d0*/  HMMA.16816.F32 R56, R8, R106, R44 ;  /* 0x0000006a0838723c */ /* 0x000fe2000000182c */
[----:B------:R-:W-:Y:S07]  /*42e0*/  LDSM.16.M88.4 R104, [R0+0x2000] ;  /* 0x002000000068783b */ /* 0x000fee0000000200 */
[----:B-1----:R-:W-:Y:S01]  /*42f0*/  HMMA.16816.F32 R12, R4, R96, R16 ;  /* 0x00000060040c723c */ /* 0x002fe20000001810 */
[----:B------:R-:W-:Y:S07]  /*4300*/  LDSM.16.M88.4 R16, [R162+0x8000] ;  /* 0x00800000a210783b */ /* 0x000fee0000000200 */
[C---:B------:R-:W-:Y:S08]  /*4310*/  HMMA.16816.F32 R52, R8.reuse, R40, R36 ;  /* 0x000000280834723c */ /* 0x040ff00000001824 */
[C---:B------:R-:W-:Y:S01]  /*4320*/  HMMA.16816.F32 R44, R8.reuse, R72, R20 ;  /* 0x00000048082c723c */ /* 0x040fe20000001814 */
[----:B------:R-:W1:Y:S07]  /*4330*/  LDSM.16.M88.4 R20, [R164+0x4000] ;  /* 0x00400000a414783b */ /* 0x000e6e0000000200 */
[C---:B------:R-:W-:Y:S08]  /*4340*/  HMMA.16816.F32 R48, R8.reuse, R42, R32 ;  /* 0x0000002a0830723c */ /* 0x040ff00000001820 */
[----:B------:R-:W-:Y:S01]  /*4350*/  HMMA.16816.F32 R40, R8, R74, R64 ;  /* 0x0000004a0828723c */ /* 0x000fe20000001840 */
[----:B--2---:R-:W-:-:S07]  /*4360*/  IMAD.IADD R206, R109, 0x1, R229 ;  /* 0x000000016dce7824 */ /* 0x004fce00078e02e5 */
[----:B------:R-:W-:Y:S01]  /*4370*/  HMMA.16816.F32 R32, R4, R98, R56 ;  /* 0x000000620420723c */ /* 0x000fe20000001838 */
[----:B------:R-:W2:Y:S07]  /*4380*/  LDSM.16.M88.4 R96, [R169+0x4000] ;  /* 0x00400000a960783b */ /* 0x000eae0000000200 */
[C---:B------:R-:W-:Y:S01]  /*4390*/  HMMA.16816.F32 R64, R8.reuse, R80, R68 ;  /* 0x000000500840723c */ /* 0x040fe20000001844 */
[----:B------:R-:W-:Y:S07]  /*43a0*/  LDSM.16.M88.4 R68, [R2+0x3000] ;  /* 0x003000000244783b */ /* 0x000fee0000000200 */
[----:B------:R-:W-:Y:S01]  /*43b0*/  HMMA.16816.F32 R36, R8, R82, R60 ;  /* 0x000000520824723c */ /* 0x000fe2000000183c */
[----:B------:R-:W-:Y:S07]  /*43c0*/  LDSM.16.M88.4 R80, [R2+0x3800] ;  /* 0x003800000250783b */ /* 0x000fee0000000200 */
[----:B---3--:R-:W-:Y:S01]  /*43d0*/  HMMA.16816.F32 R8, R24, R100, R12 ;  /* 0x000000641808723c */ /* 0x008fe2000000180c */
[----:B------:R-:W-:Y:S07]  /*43e0*/  LDSM.16.M88.4 R12, [R163+0x8000] ;  /* 0x00800000a30c783b */ /* 0x000fee0000000200 */
[C---:B----4-:R-:W-:Y:S08]  /*43f0*/  HMMA.16816.F32 R52, R4.reuse, R84, R52 ;  /* 0x000000540434723c */ /* 0x050ff00000001834 */
[C---:B------:R-:W-:Y:S01]  /*4400*/  HMMA.16816.F32 R72, R4.reuse, R86, R48 ;  /* 0x000000560448723c */ /* 0x040fe20000001830 */
[----:B------:R-:W-:Y:S07]  /*4410*/  LDSM.16.M88.4 R84, [R0+0x3000] ;  /* 0x003000000054783b */ /* 0x000fee0000000200 */
[----:B-----5:R-:W-:Y:S01]  /*4420*/  HMMA.16816.F32 R48, R4, R94, R40 ;  /* 0x0000005e0430723c */ /* 0x020fe20000001828 */
[----:B------:R-:W3:Y:S07]  /*4430*/  LDSM.16.M88.4 R40, [R0+0x2800] ;  /* 0x002800000028783b */ /* 0x000eee0000000200 */
[----:B------:R-:W-:Y:S01]  /*4440*/  HMMA.16816.F32 R32, R24, R102, R32 ;  /* 0x000000661820723c */ /* 0x000fe20000001820 */
[----:B------:R-:W4:Y:S07]  /*4450*/  LDSM.16.M88.4 R100, [R28+0x4000] ;  /* 0x004000001c64783b */ /* 0x000f2e0000000200 */
[C---:B------:R-:W-:Y:S01]  /*4460*/  HMMA.16816.F32 R56, R4.reuse, R92, R44 ;  /* 0x0000005c0438723c */ /* 0x040fe2000000182c */
[----:B------:R-:W-:Y:S07]  /*4470*/  LDSM.16.M88.4 R92, [R2+0x4000] ;  /* 0x00400000025c783b */ /* 0x000fee0000000200 */
[C---:B------:R-:W-:Y:S08]  /*4480*/  HMMA.16816.F32 R64, R4.reuse, R76, R64 ;  /* 0x0000004c0440723c */ /* 0x040ff00000001840 */
[----:B------:R-:W-:Y:S01]  /*4490*/  HMMA.16816.F32 R60, R4, R78, R36 ;  /* 0x0000004e043c723c */ /* 0x000fe20000001824 */
[----:B------:R-:W5:Y:S07]  /*44a0*/  LDSM.16.M88.4 R76, [R169+0x4800] ;  /* 0x00480000a94c783b */ /* 0x000f6e0000000200 */
[----:B-1----:R-:W-:Y:S01]  /*44b0*/  HMMA.16816.F32 R4, R20, R104, R8 ;  /* 0x000000681404723c */ /* 0x002fe20000001808 */
[----:B------:R-:W-:Y:S07]  /*44c0*/  LDSM.16.M88.4 R8, [R165+0x8000] ;  /* 0x00800000a508783b */ /* 0x000fee0000000200 */
[----:B------:R-:W-:Y:S08]  /*44d0*/  HMMA.16816.F32 R36, R24, R88, R52 ;  /* 0x000000581824723c */ /* 0x000ff00000001834 */
[----:B------:R-:W-:Y:S08]  /*44e0*/  HMMA.16816.F32 R32, R20, R106, R32 ;  /* 0x0000006a1420723c */ /* 0x000ff00000001820 */
[----:B--2---:R-:W-:Y:S08]  /*44f0*/  HMMA.16816.F32 R4, R16, R96, R4 ;  /* 0x000000601004723c */ /* 0x004ff00000001804 */
[----:B------:R-:W-:Y:S01]  /*4500*/  HMMA.16816.F32 R44, R24, R90, R72 ;  /* 0x0000005a182c723c */ /* 0x000fe20000001848 */
[----:B------:R-:W-:Y:S07]  /*4510*/  LDSM.16.M88.4 R88, [R0+0x4000] ;  /* 0x004000000058783b */ /* 0x000fee0000000200 */
[----:B---3--:R-:W-:Y:S08]  /*4520*/  HMMA.16816.F32 R36, R20, R40, R36 ;  /* 0x000000281424723c */ /* 0x008ff00000001824 */
[C---:B------:R-:W-:Y:S08]  /*4530*/  HMMA.16816.F32 R52, R24.reuse, R68, R56 ;  /* 0x000000441834723c */ /* 0x040ff00000001838 */
[----:B------:R-:W-:Y:S01]  /*4540*/  HMMA.16816.F32 R56, R24, R70, R48 ;  /* 0x000000461838723c */ /* 0x000fe20000001830 */
[----:B------:R-:W1:Y:S04]  /*4550*/  LDSM.16.M88.4 R68, [R0+0x3800] ;  /* 0x003800000044783b */ /* 0x000e680000000200 */
[----:B------:R-:W2:Y:S03]  /*4560*/  LDSM.16.M88.4 R48, [R28+0x4800] ;  /* 0x004800001c30783b */ /* 0x000ea60000000200 */
[----:B------:R-:W-:Y:S08]  /*4570*/  HMMA.16816.F32 R32, R16, R98, R32 ;  /* 0x000000621020723c */ /* 0x000ff00000001820 */
[C---:B------:R-:W-:Y:S08]  /*4580*/  HMMA.16816.F32 R72, R24.reuse, R80, R64 ;  /* 0x000000501848723c */ /* 0x040ff00000001840 */
[----:B------:R-:W-:Y:S01]  /*4590*/  HMMA.16816.F32 R64, R24, R82, R60 ;  /* 0x000000521840723c */ /* 0x000fe2000000183c */
[----:B------:R-:W3:Y:S07]  /*45a0*/  LDSM.16.M88.4 R60, [R169+0x5000] ;  /* 0x00500000a93c783b */ /* 0x000eee0000000200 */
[----:B----4-:R-:W-:Y:S01]  /*45b0*/  HMMA.16816.F32 R24, R12, R100, R4 ;  /* 0x000000640c18723c */ /* 0x010fe20000001804 */
[----:B------:R-:W4:Y:S07]  /*45c0*/  LDSM.16.M88.4 R4, [R164+0x8000] ;  /* 0x00800000a404783b */ /* 0x000f2e0000000200 */
[----:B------:R-:W-:Y:S08]  /*45d0*/  HMMA.16816.F32 R44, R20, R42, R44 ;  /* 0x0000002a142c723c */ /* 0x000ff0000000182c */
[----:B-----5:R-:W-:Y:S08]  /*45e0*/  HMMA.16816.F32 R40, R16, R76, R36 ;  /* 0x0000004c1028723c */ /* 0x020ff00000001824 */
[C---:B------:R-:W-:Y:S08]  /*45f0*/  HMMA.16816.F32 R52, R20.reuse, R84, R52 ;  /* 0x000000541434723c */ /* 0x040ff00000001834 */
[----:B------:R-:W-:Y:S01]  /*4600*/  HMMA.16816.F32 R56, R20, R86, R56 ;  /* 0x000000561438723c */ /* 0x000fe20000001838 */
[----:B------:R-:W2:Y:S07]  /*4610*/  LDSM.16.M88.4 R84, [R2+0x4800] ;  /* 0x004800000254783b */ /* 0x000eae0000000200 */
[----:B------:R-:W-:Y:S08]  /*4620*/  HMMA.16816.F32 R36, R12, R102, R32 ;  /* 0x000000660c24723c */ /* 0x000ff00000001820 */
[----:B-1----:R-:W-:Y:S08]  /*4630*/  HMMA.16816.F32 R80, R20, R68, R72 ;  /* 0x000000441450723c */ /* 0x002ff00000001848 */
[----:B------:R-:W-:Y:S01]  /*4640*/  HMMA.16816.F32 R24, R8, R92, R24 ;  /* 0x0000005c0818723c */ /* 0x000fe20000001818 */
[----:B------:R-:W5:Y:S07]  /*4650*/  LDL R92, [R1+0x10] ;  /* 0x00001000015c7983 */ /* 0x000f6e0000100800 */
[----:B------:R-:W-:Y:S01]  /*4660*/  HMMA.16816.F32 R72, R20, R70, R64 ;  /* 0x000000461448723c */ /* 0x000fe20000001840 */
[----:B------:R-:W-:Y:S04]  /*4670*/  LDSM.16.M88.4 R68, [R169+0x5800] ;  /* 0x00580000a944783b */ /* 0x000fe80000000200 */
[----:B------:R-:W-:Y:S03]  /*4680*/  LDSM.16.M88.4 R64, [R28+0x5800] ;  /* 0x005800001c40783b */ /* 0x000fe60000000200 */
[----:B------:R-:W-:Y:S01]  /*4690*/  HMMA.16816.F32 R20, R16, R78, R44 ;  /* 0x0000004e1014723c */ /* 0x000fe2000000182c */
[----:B------:R-:W1:Y:S04]  /*46a0*/  LDSM.16.M88.4 R76, [R0+0x4800] ;  /* 0x00480000004c783b */ /* 0x000e680000000200 */
[----:B------:R-:W-:Y:S03]  /*46b0*/  LDSM.16.M88.4 R44, [R2+0x5000] ;  /* 0x00500000022c783b */ /* 0x000fe60000000200 */
[----:B--2---:R-:W-:Y:S08]  /*46c0*/  HMMA.16816.F32 R32, R12, R48, R40 ;  /* 0x000000300c20723c */ /* 0x004ff00000001828 */
[C---:B---3--:R-:W-:Y:S08]  /*46d0*/  HMMA.16816.F32 R52, R16.reuse, R60, R52 ;  /* 0x0000003c1034723c */ /* 0x048ff00000001834 */
[----:B------:R-:W-:Y:S01]  /*46e0*/  HMMA.16816.F32 R60, R16, R62, R56 ;  /* 0x0000003e103c723c */ /* 0x000fe20000001838 */
[----:B------:R2:W3:Y:S07]  /*46f0*/  LDSM.16.M88.4 R56, [R28+0x5000] ;  /* 0x005000001c38783b */ /* 0x0004ee0000000200 */
[----:B------:R-:W-:Y:S08]  /*4700*/  HMMA.16816.F32 R36, R8, R94, R36 ;  /* 0x0000005e0824723c */ /* 0x000ff00000001824 */
[----:B----4-:R-:W-:Y:S08]  /*4710*/  HMMA.16816.F32 R40, R4, R88, R24 ;  /* 0x000000580428723c */ /* 0x010ff00000001818 */
[----:B------:R-:W-:Y:S01]  /*4720*/  HMMA.16816.F32 R24, R12, R50, R20 ;  /* 0x000000320c18723c */ /* 0x000fe20000001814 */
[----:B------:R-:W4:Y:S07]  /*4730*/  LDSM.16.M88.4 R48, [R0+0x5000] ;  /* 0x005000000030783b */ /* 0x000f2e0000000200 */
[----:B------:R-:W-:Y:S08]  /*4740*/  HMMA.16816.F32 R20, R8, R84, R32 ;  /* 0x000000540814723c */ /* 0x000ff00000001820 */
[----:B------:R-:W-:Y:S01]  /*4750*/  HMMA.16816.F32 R36, R4, R90, R36 ;  /* 0x0000005a0424723c */ /* 0x000fe20000001824 */
[----:B------:R-:W-:-:S04]  /*4760*/  FMUL.FTZ R3, R40, c[0x0][0x320] ;  /* 0x0000c80028037a20 */ /* 0x000fc80000410000 */
[----:B------:R3:W3:Y:S03]  /*4770*/  MUFU.TANH R84, R3 ;  /* 0x0000000300547308 */ /* 0x0006e60000002400 */
[----:B--2---:R-:W-:Y:S08]  /*4780*/  HMMA.16816.F32 R28, R8, R86, R24 ;  /* 0x00000056081c723c */ /* 0x004ff00000001818 */
[----:B-1----:R-:W-:Y:S01]  /*4790*/  HMMA.16816.F32 R24, R4, R76, R20 ;  /* 0x0000004c0418723c */ /* 0x002fe20000001814 */
[----:B---3--:R-:W-:-:S07]  /*47a0*/  FMUL.FTZ R3, R41, c[0x0][0x320] ;  /* 0x0000c80029037a20 */ /* 0x008fce0000410000 */
[----:B------:R-:W-:Y:S01]  /*47b0*/  HMMA.16816.F32 R32, R16, R68, R80 ;  /* 0x000000441020723c */ /* 0x000fe20000001850 */
[----:B------:R1:W2:Y:S07]  /*47c0*/  MUFU.TANH R80, R3 ;  /* 0x0000000300507308 */ /* 0x0002ae0000002400 */
[----:B------:R-:W-:Y:S01]  /*47d0*/  HMMA.16816.F32 R20, R12, R56, R52 ;  /* 0x000000380c14723c */ /* 0x000fe20000001834 */
[----:B------:R3:W2:Y:S07]  /*47e0*/  LDSM.16.M88.4 R52, [R2+0x5800] ;  /* 0x005800000234783b */ /* 0x0006ae0000000200 */
[----:B------:R-:W-:Y:S01]  /*47f0*/  HMMA.16816.F32 R68, R16, R70, R72 ;  /* 0x000000461044723c */ /* 0x000fe20000001848 */
[----:B-1----:R-:W-:-:S04]  /*4800*/  FMUL.FTZ R3, R42, c[0x0][0x320] ;  /* 0x0000c8002a037a20 */ /* 0x002fc80000410000 */
[----:B------:R1:W-:Y:S03]  /*4810*/  MUFU.TANH R74, R3 ;  /* 0x00000003004a7308 */ /* 0x0003e60000002400 */
[----:B------:R-:W-:Y:S01]  /*4820*/  HMMA.16816.F32 R16, R12, R58, R60 ;  /* 0x0000003a0c10723c */ /* 0x000fe2000000183c */
[----:B---3--:R-:W-:-:S04]  /*4830*/  FMUL.FTZ R2, R38, c[0x0][0x320] ;  /* 0x0000c80026027a20 */ /* 0x008fc80000410000 */
[----:B------:R3:W-:Y:S01]  /*4840*/  MUFU.TANH R58, R2 ;  /* 0x00000002003a7308 */ /* 0x0007e20000002400 */
[----:B-1----:R-:W-:Y:S02]  /*4850*/  FMUL.FTZ R3, R43, c[0x0][0x320] ;  /* 0x0000c8002b037a20 */ /* 0x002fe40000410000 */
[----:B------:R-:W-:Y:S05]  /*4860*/  HMMA.16816.F32 R40, R12, R64, R32 ;  /* 0x000000400c28723c */ /* 0x000fea0000001820 */
[----:B------:R1:W-:Y:S03]  /*4870*/  MUFU.TANH R73, R3 ;  /* 0x0000000300497308 */ /* 0x0003e60000002400 */
[----:B------:R-:W-:Y:S01]  /*4880*/  HMMA.16816.F32 R32, R4, R78, R28 ;  /* 0x0000004e0420723c */ /* 0x000fe2000000181c */
[----:B---3--:R-:W-:-:S07]  /*4890*/  FMUL.FTZ R2, R39, c[0x0][0x320] ;  /* 0x0000c80027027a20 */ /* 0x008fce0000410000 */
[----:B------:R-:W-:Y:S01]  /*48a0*/  HMMA.16816.F32 R28, R8, R44, R20 ;  /* 0x0000002c081c723c */ /* 0x000fe20000001814 */
[----:B------:R3:W-:Y:S01]  /*48b0*/  MUFU.TANH R57, R2 ;  /* 0x0000000200397308 */ /* 0x0007e20000002400 */
[----:B-1----:R-:W-:-:S06]  /*48c0*/  FMUL.FTZ R3, R36, c[0x0][0x320] ;  /* 0x0000c80024037a20 */ /* 0x002fcc0000410000 */
[----:B------:R-:W-:Y:S01]  /*48d0*/  HMMA.16816.F32 R12, R12, R66, R68 ;  /* 0x000000420c0c723c */ /* 0x000fe20000001844 */
[----:B------:R1:W1:Y:S07]  /*48e0*/  MUFU.TANH R72, R3 ;  /* 0x0000000300487308 */ /* 0x00026e0000002400 */
[----:B------:R-:W-:Y:S01]  /*48f0*/  HMMA.16816.F32 R16, R8, R46, R16 ;  /* 0x0000002e0810723c */ /* 0x000fe20000001810 */
[----:B---3--:R-:W-:-:S04]  /*4900*/  FMUL.FTZ R2, R24, c[0x0][0x320] ;  /* 0x0000c80018027a20 */ /* 0x008fc80000410000 */
[----:B------:R3:W3:Y:S03]  /*4910*/  MUFU.TANH R39, R2 ;  /* 0x0000000200277308 */ /* 0x0006e60000002400 */
[----:B----4-:R-:W-:Y:S01]  /*4920*/  HMMA.16816.F32 R28, R4, R48, R28 ;  /* 0x00000030041c723c */ /* 0x010fe2000000181c */
[----:B-1----:R-:W-:-:S04]  /*4930*/  FMUL.FTZ R3, R37, c[0x0][0x320] ;  /* 0x0000c80025037a20 */ /* 0x002fc80000410000 */
[----:B------:R-:W-:Y:S03]  /*4940*/  MUFU.TANH R56, R3 ;  /* 0x0000000300387308 */ /* 0x000fe60000002400 */
[----:B--2---:R-:W-:Y:S01]  /*4950*/  HMMA.16816.F32 R20, R8, R52, R40 ;  /* 0x000000340814723c */ /* 0x004fe20000001828 */
[----:B---3--:R-:W-:-:S04]  /*4960*/  FMUL.FTZ R2, R25, c[0x0][0x320] ;  /* 0x0000c80019027a20 */ /* 0x008fc80000410000 */
[----:B------:R1:W2:Y:S02]  /*4970*/  MUFU.TANH R38, R2 ;  /* 0x0000000200267308 */ /* 0x0002a40000002400 */
[----:B-1----:R-:W-:-:S06]  /*4980*/  FMUL.FTZ R2, R26, c[0x0][0x320] ;  /* 0x0000c8001a027a20 */ /* 0x002fcc0000410000 */
[----:B------:R1:W-:Y:S02]  /*4990*/  MUFU.TANH R45, R2 ;  /* 0x00000002002d7308 */ /* 0x0003e40000002400 */
[----:B-1----:R-:W-:Y:S02]  /*49a0*/  FMUL.FTZ R2, R27, c[0x0][0x320] ;  /* 0x0000c8001b027a20 */ /* 0x002fe40000410000 */
[----:B------:R1:W3:Y:S01]  /*49b0*/  LDSM.16.M88.4 R24, [R0+0x5800] ;  /* 0x005800000018783b */ /* 0x0002e20000000200 */
[----:B------:R-:W-:Y:S03]  /*49c0*/  HMMA.16816.F32 R12, R8, R54, R12 ;  /* 0x00000036080c723c */ /* 0x000fe6000000180c */
[----:B------:R4:W-:Y:S01]  /*49d0*/  MUFU.TANH R44, R2 ;  /* 0x00000002002c7308 */ /* 0x0009e20000002400 */
[----:B------:R-:W-:Y:S01]  /*49e0*/  FMUL.FTZ R3, R34, c[0x0][0x320] ;  /* 0x0000c80022037a20 */ /* 0x000fe20000410000 */
[----:B------:R-:W-:-:S04]  /*49f0*/  DEPBAR.LE SB0, 0x2 ;  /* 0x000080800000791a */ /* 0x000fc80000000000 */
[----:B------:R-:W-:Y:S01]  /*4a00*/  BAR.SYNC.DEFER_BLOCKING 0x0 ;  /* 0x0000000000007b1d */ /* 0x000fe20000010000 */
[----:B-1----:R-:W-:Y:S02]  /*4a10*/  FMUL.FTZ R0, R32, c[0x0][0x320] ;  /* 0x0000c80020007a20 */ /* 0x002fe40000410000 */
[----:B----4-:R-:W-:-:S03]  /*4a20*/  @P4 IMAD.HI.U32 R2, R206, c[0x0][0x2c8], RZ ;  /* 0x0000b200ce024a27 */ /* 0x010fc600078e00ff */
[----:B------:R1:W4:Y:S01]  /*4a30*/  MUFU.TANH R36, R0 ;  /* 0x0000000000247308 */ /* 0x0003220000002400 */
[----:B------:R-:W-:Y:S01]  /*4a40*/  HMMA.16816.F32 R16, R4, R50, R16 ;  /* 0x000000320410723c */ /* 0x000fe20000001810 */
[----:B------:R-:W-:Y:S06]  /*4a50*/  LDSM.16.MT88.4 R64, [R235+0x800] ;  /* 0x00080000eb40783b */ /* 0x000fec0000004200 */
[----:B------:R-:W-:Y:S01]  /*4a60*/  MUFU.TANH R37, R3 ;  /* 0x0000000300257308 */ /* 0x000fe20000002400 */
[----:B------:R-:W-:Y:S01]  /*4a70*/  LDSM.16.MT88.4 R60, [R232+0x2000] ;  /* 0x00200000e83c783b */ /* 0x000fe20000004200 */
[----:B-1----:R-:W-:-:S06]  /*4a80*/  FMUL.FTZ R0, R33, c[0x0][0x320] ;  /* 0x0000c80021007a20 */ /* 0x002fcc0000410000 */
[----:B------:R1:W-:Y:S01]  /*4a90*/  MUFU.TANH R33, R0 ;  /* 0x0000000000217308 */ /* 0x0003e20000002400 */
[----:B---3--:R-:W-:Y:S01]  /*4aa0*/  HMMA.16816.F32 R20, R4, R24, R20 ;  /* 0x000000180414723c */ /* 0x008fe20000001814 */
[----:B-1----:R-:W-:Y:S01]  /*4ab0*/  IMAD.MOV.U32 R0, RZ, RZ, R206 ;  /* 0x000000ffff007224 */ /* 0x002fe200078e00ce */
[----:B------:R-:W-:Y:S01]  /*4ac0*/  @P4 SHF.R.U32.HI R0, RZ, c[0x0][0x2cc], R2 ;  /* 0x0000b300ff004a19 */ /* 0x000fe20000011602 */
[----:B------:R-:W-:-:S04]  /*4ad0*/  FMUL.FTZ R2, R35, c[0x0][0x320] ;  /* 0x0000c80023027a20 */ /* 0x000fc80000410000 */
[----:B------:R-:W1:Y:S01]  /*4ae0*/  SHFL.IDX PT, R8, R0, RZ, 0x1c1f ;  /* 0x001c1fff00087589 */ /* 0x000e6200000e0000 */
[----:B------:R3:W-:Y:S01]  /*4af0*/  MUFU.TANH R34, R2 ;  /* 0x0000000200227308 */ /* 0x0007e20000002400 */
[----:B------:R-:W-:Y:S02]  /*4b00*/  IMAD.MOV.U32 R3, RZ, RZ, 0x1 ;  /* 0x00000001ff037424 */ /* 0x000fe400078e00ff */
[----:B---3--:R3:W1:Y:S01]  /*4b10*/  SHFL.IDX PT, R2, R0, 0x1, 0x1c1f ;  /* 0x003c1f0000027f89 */ /* 0x00866200000e0000 */
[----:B------:R-:W-:Y:S01]  /*4b20*/  HMMA.16816.F32 R4, R4, R26, R12 ;  /* 0x0000001a0404723c */ /* 0x000fe2000000180c */
[----:B---3--:R-:W-:-:S04]  /*4b30*/  FMUL.FTZ R0, R28, c[0x0][0x320] ;  /* 0x0000c8001c007a20 */ /* 0x008fc80000410000 */
[----:B------:R3:W1:Y:S02]  /*4b40*/  MUFU.TANH R32, R0 ;  /* 0x0000000000207308 */ /* 0x0006640000002400 */
[----:B---3--:R-:W-:-:S05]  /*4b50*/  IMAD R0, R187, -0x40, R3 ;  /* 0xffffffc0bb007824 */ /* 0x008fca00078e0203 */
[----:B------:R-:W-:Y:S01]  /*4b60*/  IADD3 R0, -R225, R0, R221 ;  /* 0x00000000e1007210 */ /* 0x000fe20007ffe1dd */
[----:B------:R-:W-:-:S04]  /*4b70*/  FMUL.FTZ R3, R29, c[0x0][0x320] ;  /* 0x0000c8001d037a20 */ /* 0x000fc80000410000 */
[----:B------:R-:W-:Y:S01]  /*4b80*/  IMAD.IADD R0, R0, 0x1, -R222 ;  /* 0x0000000100007824 */ /* 0x000fe200078e0ade */
[----:B------:R3:W2:Y:S03]  /*4b90*/  MUFU.TANH R29, R3 ;  /* 0x00000003001d7308 */ /* 0x0006a60000002400 */
[C---:B-1----:R-:W-:Y:S02]  /*4ba0*/  IMAD.IADD R8, R0.reuse, 0x1, R8 ;  /* 0x0000000100087824 */ /* 0x042fe400078e0208 */
[----:B------:R-:W-:Y:S02]  /*4bb0*/  IMAD.IADD R0, R0, 0x1, R2 ;  /* 0x0000000100007824 */ /* 0x000fe400078e0202 */
[----:B------:R-:W-:Y:S02]  /*4bc0*/  FMUL.FTZ R9, R16, c[0x0][0x320] ;  /* 0x0000c80010097a20 */ /* 0x000fe40000410000 */
[----:B---3--:R-:W-:-:S02]  /*4bd0*/  IMAD.IADD R3, R108, 0x1, -R225 ;  /* 0x000000016c037824 */ /* 0x008fc400078e0ae1 */
[----:B------:R1:W3:Y:S03]  /*4be0*/  MUFU.TANH R28, R9 ;  /* 0x00000009001c7308 */ /* 0x0002e60000002400 */
[C---:B------:R-:W-:Y:S02]  /*4bf0*/  IMNMX R2, R3.reuse, R8, PT ;  /* 0x0000000803027217 */ /* 0x040fe40003800200 */
[----:B------:R-:W-:Y:S01]  /*4c00*/  IMNMX R0, R3, R0, PT ;  /* 0x0000000003007217 */ /* 0x000fe20003800200 */
[----:B------:R-:W-:-:S04]  /*4c10*/  FMUL.FTZ R3, R20, c[0x0][0x320] ;  /* 0x0000c80014037a20 */ /* 0x000fc80000410000 */
[----:B------:R2:W2:Y:S01]  /*4c20*/  MUFU.TANH R14, R3 ;  /* 0x00000003000e7308 */ /* 0x0004a20000002400 */
[----:B-1----:R-:W-:Y:S01]  /*4c30*/  FMUL.FTZ R9, R17, c[0x0][0x320] ;  /* 0x0000c80011097a20 */ /* 0x002fe20000410000 */
[----:B------:R-:W-:-:S06]  /*4c40*/  ISETP.GT.AND P6, PT, R2, RZ, PT ;  /* 0x000000ff0200720c */ /* 0x000fcc0003fc4270 */
[----:B------:R-:W-:Y:S01]  /*4c50*/  MUFU.TANH R15, R9 ;  /* 0x00000009000f7308 */ /* 0x000fe20000002400 */
[----:B------:R-:W-:Y:S01]  /*4c60*/  ISETP.GT.AND P5, PT, R2, 0x1, PT ;  /* 0x000000010200780c */ /* 0x000fe20003fa4270 */
[----:B--2---:R-:W-:-:S06]  /*4c70*/  FMUL.FTZ R3, R21, c[0x0][0x320] ;  /* 0x0000c80015037a20 */ /* 0x004fcc0000410000 */
[----:B------:R1:W2:Y:S01]  /*4c80*/  MUFU.TANH R9, R3 ;  /* 0x0000000300097308 */ /* 0x0002a20000002400 */
[----:B------:R-:W-:Y:S02]  /*4c90*/  ISETP.GT.AND P1, PT, R2, 0x8, PT ;  /* 0x000000080200780c */ /* 0x000fe40003f24270 */
[----:B------:R-:W-:Y:S02]  /*4ca0*/  FSEL R10, R84, -INF , P6 ;  /* 0xff800000540a7808 */ /* 0x000fe40003000000 */
[----:B------:R-:W-:Y:S02]  /*4cb0*/  FSEL R11, R80, -INF , P5 ;  /* 0xff800000500b7808 */ /* 0x000fe40002800000 */
[C---:B------:R-:W-:Y:S02]  /*4cc0*/  ISETP.GT.AND P6, PT, R2.reuse, 0x10, PT ;  /* 0x000000100200780c */ /* 0x040fe40003fc4270 */
[----:B------:R-:W-:Y:S01]  /*4cd0*/  ISETP.GT.AND P5, PT, R2, 0x11, PT ;  /* 0x000000110200780c */ /* 0x000fe20003fa4270 */
[----:B-1----:R-:W-:-:S04]  /*4ce0*/  FMUL.FTZ R3, R4, c[0x0][0x320] ;  /* 0x0000c80004037a20 */ /* 0x002fc80000410000 */
[----:B------:R1:W1:Y:S01]  /*4cf0*/  MUFU.TANH R8, R3 ;  /* 0x0000000300087308 */ /* 0x0002620000002400 */
[----:B------:R-:W-:Y:S02]  /*4d00*/  ISETP.GT.AND P0, PT, R2, 0x9, PT ;  /* 0x000000090200780c */ /* 0x000fe40003f04270 */
[----:B------:R-:W-:Y:S02]  /*4d10*/  FSEL R12, R72, -INF , P1 ;  /* 0xff800000480c7808 */ /* 0x000fe40000800000 */
[----:B------:R-:W-:Y:S02]  /*4d20*/  ISETP.GT.AND P1, PT, R2, 0x18, PT ;  /* 0x000000180200780c */ /* 0x000fe40003f24270 */
[----:B------:R-:W-:Y:S02]  /*4d30*/  FSEL R16, R39, -INF , P6 ;  /* 0xff80000027107808 */ /* 0x000fe40003000000 */
[----:B------:R-:W-:Y:S01]  /*4d40*/  FSEL R24, R38, -INF , P5 ;  /* 0xff80000026187808 */ /* 0x000fe20002800000 */
[----:B-1----:R-:W-:Y:S01]  /*4d50*/  FMUL.FTZ R3, R5, c[0x0][0x320] ;  /* 0x0000c80005037a20 */ /* 0x002fe20000410000 */
[----:B------:R-:W-:-:S03]  /*4d60*/  ISETP.GT.AND P6, PT, R2, 0x20, PT ;  /* 0x000000200200780c */ /* 0x000fc60003fc4270 */
[----:B------:R1:W1:Y:S01]  /*4d70*/  MUFU.TANH R4, R3 ;  /* 0x0000000300047308 */ /* 0x0002620000002400 */
[----:B------:R-:W-:Y:S02]  /*4d80*/  ISETP.GT.AND P5, PT, R2, 0x21, PT ;  /* 0x000000210200780c */ /* 0x000fe40003fa4270 */
[----:B------:R-:W-:Y:S02]  /*4d90*/  FSEL R13, R56, -INF , P0 ;  /* 0xff800000380d7808 */ /* 0x000fe40000000000 */
[----:B------:R-:W-:Y:S02]  /*4da0*/  ISETP.GT.AND P0, PT, R2, 0x19, PT ;  /* 0x000000190200780c */ /* 0x000fe40003f04270 */
[----:B----4-:R-:W-:Y:S02]  /*4db0*/  FSEL R26, R36, -INF , P1 ;  /* 0xff800000241a7808 */ /* 0x010fe40000800000 */
[----:B------:R-:W-:Y:S02]  /*4dc0*/  ISETP.GT.AND P1, PT, R2, 0x28, PT ;  /* 0x000000280200780c */ /* 0x000fe40003f24270 */
[----:B------:R-:W-:Y:S01]  /*4dd0*/  FSEL R88, R32, -INF , P6 ;  /* 0xff80000020587808 */ /* 0x000fe20003000000 */
[----:B-1----:R-:W-:Y:S01]  /*4de0*/  FMUL.FTZ R3, R30, c[0x0][0x320] ;  /* 0x0000c8001e037a20 */ /* 0x002fe20000410000 */
[----:B------:R-:W-:-:S03]  /*4df0*/  FSEL R91, R29, -INF , P5 ;  /* 0xff8000001d5b7808 */ /* 0x000fc60002800000 */
[----:B------:R1:W4:Y:S01]  /*4e00*/  MUFU.TANH R27, R3 ;  /* 0x00000003001b7308 */ /* 0x0003220000002400 */
[C---:B------:R-:W-:Y:S02]  /*4e10*/  ISETP.GT.AND P6, PT, R2.reuse, 0x30, PT ;  /* 0x000000300200780c */ /* 0x040fe40003fc4270 */
[C---:B------:R-:W-:Y:S02]  /*4e20*/  ISETP.GT.AND P5, PT, R2.reuse, 0x31, PT ;  /* 0x000000310200780c */ /* 0x040fe40003fa4270 */
[----:B------:R-:W-:Y:S02]  /*4e30*/  FSEL R25, R33, -INF , P0 ;  /* 0xff80000021197808 */ /* 0x000fe40000000000 */
[----:B------:R-:W-:Y:S02]  /*4e40*/  ISETP.GT.AND P0, PT, R2, 0x29, PT ;  /* 0x000000290200780c */ /* 0x000fe40003f04270 */
[----:B---3--:R-:W-:Y:S02]  /*4e50*/  FSEL R90, R28, -INF , P1 ;  /* 0xff8000001c5a7808 */ /* 0x008fe40000800000 */
[----:B------:R-:W-:-:S02]  /*4e60*/  ISETP.GT.AND P1, PT, R2, 0x38, PT ;  /* 0x000000380200780c */ /* 0x000fc40003f24270 */
[----:B-1----:R-:W-:Y:S02]  /*4e70*/  FMNMX.FTZ R3, R10, R11, !PT ;  /* 0x0000000b0a037209 */ /* 0x002fe40007810000 */
[----:B------:R-:W-:Y:S02]  /*4e80*/  FSEL R104, R14, -INF , P6 ;  /* 0xff8000000e687808 */ /* 0x000fe40003000000 */
[----:B------:R-:W-:Y:S02]  /*4e90*/  FMNMX.FTZ R3, R12, R3, !PT ;  /* 0x000000030c037209 */ /* 0x000fe40007810000 */
[----:B--2---:R-:W-:Y:S02]  /*4ea0*/  FSEL R95, R9, -INF , P5 ;  /* 0xff800000095f7808 */ /* 0x004fe40002800000 */
[C---:B------:R-:W-:Y:S02]  /*4eb0*/  ISETP.GT.AND P6, PT, R0.reuse, RZ, PT ;  /* 0x000000ff0000720c */ /* 0x040fe40003fc4270 */
[----:B------:R-:W-:-:S02]  /*4ec0*/  ISETP.GT.AND P5, PT, R0, 0x1, PT ;  /* 0x000000010000780c */ /* 0x000fc40003fa4270 */
[----:B------:R-:W-:Y:S01]  /*4ed0*/  FSEL R89, R15, -INF , P0 ;  /* 0xff8000000f597808 */ /* 0x000fe20000000000 */
[----:B------:R-:W-:Y:S01]  /*4ee0*/  FMUL.FTZ R28, R6, c[0x0][0x320] ;  /* 0x0000c800061c7a20 */ /* 0x000fe20000410000 */
[----:B------:R-:W-:Y:S01]  /*4ef0*/  ISETP.GT.AND P0, PT, R2, 0x39, PT ;  /* 0x000000390200780c */ /* 0x000fe20003f04270 */
[----:B------:R-:W-:Y:S01]  /*4f00*/  FMUL.FTZ R2, R31, c[0x0][0x320] ;  /* 0x0000c8001f027a20 */ /* 0x000fe20000410000 */
[----:B------:R-:W-:Y:S02]  /*4f10*/  FMNMX.FTZ R3, R13, R3, !PT ;  /* 0x000000030d037209 */ /* 0x000fe40007810000 */
[----:B------:R-:W-:Y:S02]  /*4f20*/  FSEL R94, R8, -INF , P1 ;  /* 0xff800000085e7808 */ /* 0x000fe40000800000 */
[----:B------:R-:W-:Y:S02]  /*4f30*/  ISETP.GT.AND P1, PT, R0, 0x8, PT ;  /* 0x000000080000780c */ /* 0x000fe40003f24270 */
[----:B------:R-:W-:-:S02]  /*4f40*/  FSEL R6, R74, -INF , P6 ;  /* 0xff8000004a067808 */ /* 0x000fc40003000000 */
[----:B------:R-:W-:Y:S01]  /*4f50*/  FSEL R8, R73, -INF , P5 ;  /* 0xff80000049087808 */ /* 0x000fe20002800000 */
[----:B------:R-:W-:Y:S01]  /*4f60*/  FMUL.FTZ R15, R19, c[0x0][0x320] ;  /* 0x0000c800130f7a20 */ /* 0x000fe20000410000 */
[----:B------:R-:W-:Y:S01]  /*4f70*/  FMNMX.FTZ R3, R16, R3, !PT ;  /* 0x0000000310037209 */ /* 0x000fe20007810000 */
[----:B------:R-:W-:Y:S01]  /*4f80*/  FMUL.FTZ R29, R7, c[0x0][0x320] ;  /* 0x0000c800071d7a20 */ /* 0x000fe20000410000 */
[----:B------:R1:W2:Y:S01]  /*4f90*/  MUFU.TANH R19, R2 ;  /* 0x0000000200137308 */ /* 0x0002a20000002400 */
[----:B------:R-:W-:Y:S02]  /*4fa0*/  FSEL R93, R4, -INF , P0 ;  /* 0xff800000045d7808 */ /* 0x000fe40000000000 */
[----:B------:R-:W-:Y:S02]  /*4fb0*/  ISETP.GT.AND P0, PT, R0, 0x9, PT ;  /* 0x000000090000780c */ /* 0x000fe40003f04270 */
[----:B------:R-:W-:Y:S02]  /*4fc0*/  FSEL R7, R58, -INF , P1 ;  /* 0xff8000003a077808 */ /* 0x000fe40000800000 */
[----:B------:R-:W-:-:S02]  /*4fd0*/  FMNMX.FTZ R3, R24, R3, !PT ;  /* 0x0000000318037209 */ /* 0x000fc40007810000 */
[----:B------:R-:W-:Y:S02]  /*4fe0*/  ISETP.GT.AND P6, PT, R0, 0x10, PT ;  /* 0x000000100000780c */ /* 0x000fe40003fc4270 */
[----:B------:R-:W-:Y:S02]  /*4ff0*/  FSEL R9, R57, -INF , P0 ;  /* 0xff80000039097808 */ /* 0x000fe40000000000 */
[----:B-1----:R-:W-:Y:S01]  /*5000*/  FMNMX.FTZ R2, R6, R8, !PT ;  /* 0x0000000806027209 */ /* 0x002fe20007810000 */
[----:B------:R-:W-:Y:S01]  /*5010*/  FMUL.FTZ R5, R18, c[0x0][0x320] ;  /* 0x0000c80012057a20 */ /* 0x000fe20000410000 */
[----:B------:R-:W-:Y:S01]  /*5020*/  FMNMX.FTZ R3, R26, R3, !PT ;  /* 0x000000031a037209 */ /* 0x000fe20007810000 */
[----:B------:R-:W-:Y:S01]  /*5030*/  FMUL.FTZ R17, R22, c[0x0][0x320] ;  /* 0x0000c80016117a20 */ /* 0x000fe20000410000 */
[----:B------:R-:W-:Y:S01]  /*5040*/  FMNMX.FTZ R2, R7, R2, !PT ;  /* 0x0000000207027209 */ /* 0x000fe20007810000 */
[----:B------:R-:W-:Y:S01]  /*5050*/  FMUL.FTZ R23, R23, c[0x0][0x320] ;  /* 0x0000c80017177a20 */ /* 0x000fe20000410000 */
[----:B------:R-:W-:Y:S01]  /*5060*/  ISETP.GT.AND P5, PT, R0, 0x11, PT ;  /* 0x000000110000780c */ /* 0x000fe20003fa4270 */
[----:B------:R-:W-:Y:S01]  /*5070*/  MUFU.TANH R14, R28 ;  /* 0x0000001c000e7308 */ /* 0x000fe20000002400 */
[----:B------:R-:W-:Y:S01]  /*5080*/  FSEL R21, R45, -INF , P6 ;  /* 0xff8000002d157808 */ /* 0x000fe20003000000 */
[----:B-----5:R-:W-:Y:S01]  /*5090*/  LDSM.16.MT88.4 R56, [R92] ;  /* 0x000000005c38783b */ /* 0x020fe20000004200 */
[----:B------:R-:W-:-:S02]  /*50a0*/  FMNMX.FTZ R2, R9, R2, !PT ;  /* 0x0000000209027209 */ /* 0x000fc40007810000 */
[----:B------:R-:W-:Y:S02]  /*50b0*/  FMNMX.FTZ R3, R25, R3, !PT ;  /* 0x0000000319037209 */ /* 0x000fe40007810000 */
[----:B------:R-:W-:Y:S02]  /*50c0*/  ISETP.GT.AND P1, PT, R0, 0x18, PT ;  /* 0x000000180000780c */ /* 0x000fe40003f24270 */
[----:B------:R-:W-:Y:S02]  /*50d0*/  FSEL R20, R44, -INF , P5 ;  /* 0xff8000002c147808 */ /* 0x000fe40002800000 */
[----:B------:R-:W-:Y:S02]  /*50e0*/  FMNMX.FTZ R2, R21, R2, !PT ;  /* 0x0000000215027209 */ /* 0x000fe40007810000 */
[----:B------:R-:W-:Y:S01]  /*50f0*/  FMNMX.FTZ R3, R88, R3, !PT ;  /* 0x0000000358037209 */ /* 0x000fe20007810000 */
[----:B------:R-:W1:Y:S01]  /*5100*/  MUFU.TANH R4, R5 ;  /* 0x0000000500047308 */ /* 0x000e620000002400 */
[----:B------:R-:W-:-:S02]  /*5110*/  ISETP.GT.AND P0, PT, R0, 0x19, PT ;  /* 0x000000190000780c */ /* 0x000fc40003f04270 */
[----:B------:R-:W-:Y:S02]  /*5120*/  FSEL R22, R37, -INF , P1 ;  /* 0xff80000025167808 */ /* 0x000fe40000800000 */
[----:B------:R-:W-:Y:S01]  /*5130*/  FMNMX.FTZ R2, R20, R2, !PT ;  /* 0x0000000214027209 */ /* 0x000fe20007810000 */
[----:B------:R-:W-:Y:S01]  /*5140*/  LDSM.16.MT88.4 R36, [R170+0x800] ;  /* 0x00080000aa24783b */ /* 0x000fe20000004200 */
[----:B------:R-:W-:Y:S01]  /*5150*/  FMNMX.FTZ R3, R91, R3, !PT ;  /* 0x000000035b037209 */ /* 0x000fe20007810000 */
[----:B------:R-:W3:Y:S01]  /*5160*/  MUFU.TANH R18, R15 ;  /* 0x0000000f00127308 */ /* 0x000ee20000002400 */
[----:B------:R-:W-:Y:S02]  /*5170*/  ISETP.GT.AND P6, PT, R0, 0x20, PT ;  /* 0x000000200000780c */ /* 0x000fe40003fc4270 */
[----:B------:R-:W-:Y:S02]  /*5180*/  FSEL R48, R34, -INF , P0 ;  /* 0xff80000022307808 */ /* 0x000fe40000000000 */
[----:B------:R-:W-:Y:S01]  /*5190*/  FMNMX.FTZ R2, R22, R2, !PT ;  /* 0x0000000216027209 */ /* 0x000fe20007810000 */
[----:B------:R-:W-:Y:S01]  /*51a0*/  LDSM.16.MT88.4 R32, [R232+0x800] ;  /* 0x00080000e820783b */ /* 0x000fe20000004200 */
[----:B------:R-:W-:Y:S01]  /*51b0*/  FMNMX.FTZ R3, R90, R3, !PT ;  /* 0x000000035a037209 */ /* 0x000fe20007810000 */
[----:B------:R-:W5:Y:S01]  /*51c0*/  MUFU.TANH R5, R17 ;  /* 0x0000001100057308 */ /* 0x000f620000002400 */
[----:B------:R-:W-:-:S02]  /*51d0*/  ISETP.GT.AND P5, PT, R0, 0x21, PT ;  /* 0x000000210000780c */ /* 0x000fc40003fa4270 */
[----:B----4-:R-:W-:Y:S02]  /*51e0*/  FSEL R78, R27, -INF , P6 ;  /* 0xff8000001b4e7808 */ /* 0x010fe40003000000 */
[----:B------:R-:W-:Y:S02]  /*51f0*/  FMNMX.FTZ R2, R48, R2, !PT ;  /* 0x0000000230027209 */ /* 0x000fe40007810000 */
[----:B------:R-:W-:Y:S01]  /*5200*/  FMNMX.FTZ R3, R89, R3, !PT ;  /* 0x0000000359037209 */ /* 0x000fe20007810000 */
[----:B------:R-:W4:Y:S01]  /*5210*/  MUFU.TANH R15, R23 ;  /* 0x00000017000f7308 */ /* 0x000f220000002400 */
[----:B------:R-:W-:Y:S02]  /*5220*/  ISETP.GT.AND P1, PT, R0, 0x28, PT ;  /* 0x000000280000780c */ /* 0x000fe40003f24270 */
[----:B--2---:R-:W-:Y:S02]  /*5230*/  FSEL R77, R19, -INF , P5 ;  /* 0xff800000134d7808 */ /* 0x004fe40002800000 */
[----:B------:R-:W-:-:S02]  /*5240*/  FMNMX.FTZ R2, R78, R2, !PT ;  /* 0x000000024e027209 */ /* 0x000fc40007810000 */
[----:B------:R-:W-:Y:S02]  /*5250*/  FMNMX.FTZ R3, R104, R3, !PT ;  /* 0x0000000368037209 */ /* 0x000fe40007810000 */
[----:B------:R-:W-:Y:S02]  /*5260*/  ISETP.GT.AND P0, PT, R0, 0x29, PT ;  /* 0x000000290000780c */ /* 0x000fe40003f04270 */
[----:B-1----:R-:W-:Y:S02]  /*5270*/  FSEL R79, R4, -INF , P1 ;  /* 0xff800000044f7808 */ /* 0x002fe40000800000 */
[----:B------:R-:W-:Y:S02]  /*5280*/  FMNMX.FTZ R2, R77, R2, !PT ;  /* 0x000000024d027209 */ /* 0x000fe40007810000 */
[----:B------:R-:W-:Y:S01]  /*5290*/  FMNMX.FTZ R3, R95, R3, !PT ;  /* 0x000000035f037209 */ /* 0x000fe20007810000 */
[----:B------:R1:W2:Y:S01]  /*52a0*/  MUFU.TANH R4, R29 ;  /* 0x0000001d00047308 */ /* 0x0002a20000002400 */
[----:B------:R-:W-:-:S02]  /*52b0*/  ISETP.GT.AND P5, PT, R0, 0x30, PT ;  /* 0x000000300000780c */ /* 0x000fc40003fa4270 */
[----:B---3--:R-:W-:Y:S02]  /*52c0*/  FSEL R76, R18, -INF , P0 ;  /* 0xff800000124c7808 */ /* 0x008fe40000000000 */
[----:B------:R-:W-:Y:S02]  /*52d0*/  FMNMX.FTZ R2, R79, R2, !PT ;  /* 0x000000024f027209 */ /* 0x000fe40007810000 */
[----:B------:R-:W-:Y:S02]  /*52e0*/  FMNMX.FTZ R3, R94, R3, !PT ;  /* 0x000000035e037209 */ /* 0x000fe40007810000 */
[----:B------:R-:W-:Y:S02]  /*52f0*/  ISETP.GT.AND P0, PT, R0, 0x31, PT ;  /* 0x000000310000780c */ /* 0x000fe40003f04270 */
[----:B-----5:R-:W-:Y:S02]  /*5300*/  FSEL R185, R5, -INF , P5 ;  /* 0xff80000005b97808 */ /* 0x020fe40002800000 */
[----:B------:R-:W-:-:S02]  /*5310*/  FMNMX.FTZ R2, R76, R2, !PT ;  /* 0x000000024c027209 */ /* 0x000fc40007810000 */
[----:B------:R-:W-:Y:S01]  /*5320*/  FMNMX.FTZ R3, R93, R3, !PT ;  /* 0x000000035d037209 */ /* 0x000fe20007810000 */
[----:B-1----:R-:W-:Y:S01]  /*5330*/  LDSM.16.MT88.4 R28, [R171+0x800] ;  /* 0x00080000ab1c783b */ /* 0x002fe20000004200 */
[C---:B------:R-:W-:Y:S02]  /*5340*/  ISETP.GT.AND P1, PT, R0.reuse, 0x38, PT ;  /* 0x000000380000780c */ /* 0x040fe40003f24270 */
[----:B----4-:R-:W-:Y:S02]  /*5350*/  FSEL R184, R15, -INF , P0 ;  /* 0xff8000000fb87808 */ /* 0x010fe40000000000 */
[----:B------:R-:W-:Y:S01]  /*5360*/  FMNMX.FTZ R2, R185, R2, !PT ;  /* 0x00000002b9027209 */ /* 0x000fe20007810000 */
[----:B------:R-:W1:Y:S01]  /*5370*/  SHFL.BFLY PT, R5, R3, 0x2, 0x1f ;  /* 0x0c401f0003057f89 */ /* 0x000e6200000e0000 */
[----:B------:R-:W-:Y:S02]  /*5380*/  ISETP.GT.AND P0, PT, R0, 0x39, PT ;  /* 0x000000390000780c */ /* 0x000fe40003f04270 */
[----:B------:R-:W-:-:S02]  /*5390*/  FSEL R183, R14, -INF , P1 ;  /* 0xff8000000eb77808 */ /* 0x000fc40000800000 */
[----:B------:R-:W-:Y:S02]  /*53a0*/  FMNMX.FTZ R2, R184, R2, !PT ;  /* 0x00000002b8027209 */ /* 0x000fe40007810000 */
[----:B--2---:R-:W-:Y:S02]  /*53b0*/  FSEL R182, R4, -INF , P0 ;  /* 0xff80000004b67808 */ /* 0x004fe40000000000 */
        /* <DEDUP_REMOVED lines=11> */
[--C-:B------:R-:W-:Y:S01]  /*5470*/  FFMA.FTZ R3, R10, c[0x0][0x2d0], -R0.reuse ;  /* 0x0000b4000a037a23 */ /* 0x100fe20000010800 */
[----:B--2---:R-:W-:Y:S01]  /*5480*/  FMNMX.FTZ R100, R2, R4, !PT ;  /* 0x0000000402647209 */ /* 0x004fe20007810000 */
[----:B------:R-:W-:Y:S02]  /*5490*/  FFMA.FTZ R2, R11, c[0x0][0x2d0], -R0 ;  /* 0x0000b4000b027a23 */ /* 0x000fe40000010800 */
[----:B------:R1:W-:Y:S01]  /*54a0*/  MUFU.EX2 R74, R3 ;  /* 0x00000003004a7308 */ /* 0x0003e20000000800 */
[----:B------:R-:W-:-:S07]  /*54b0*/  FSETP.NEU.FTZ.AND P0, PT, R100, -INF , PT ;  /* 0xff8000006400780b */ /* 0x000fce0003f1d000 */
[----:B------:R2:W3:Y:S01]  /*54c0*/  MUFU.EX2 R71, R2 ;  /* 0x0000000200477308 */ /* 0x0004e20000000800 */
[----:B-1----:R-:W-:-:S07]  /*54d0*/  FFMA.FTZ R3, R12, c[0x0][0x2d0], -R0 ;  /* 0x0000b4000c037a23 */ /* 0x002fce0000010800 */
[----:B------:R1:W-:Y:S01]  /*54e0*/  MUFU.EX2 R72, R3 ;  /* 0x0000000300487308 */ /* 0x0003e20000000800 */
[----:B--2---:R-:W-:-:S05]  /*54f0*/  FMUL.FTZ R2, R100, c[0x0][0x2d0] ;  /* 0x0000b40064027a20 */ /* 0x004fca0000410000 */
[----:B------:R-:W-:Y:S01]  /*5500*/  FSEL R2, R2, RZ, P0 ;  /* 0x000000ff02027208 */ /* 0x000fe20000000000 */
[----:B-1----:R-:W-:Y:S02]  /*5510*/  FFMA.FTZ R3, R13, c[0x0][0x2d0], -R0 ;  /* 0x0000b4000d037a23 */ /* 0x002fe40000010800 */
[----:B------:R-:W1:Y:S02]  /*5520*/  LDSM.16.MT88.4 R12, [R170] ;  /* 0x00000000aa0c783b */ /* 0x000e640000004200 */
[----:B------:R2:W4:Y:S02]  /*5530*/  MUFU.EX2 R75, R3 ;  /* 0x00000003004b7308 */ /* 0x0005240000000800 */
[----:B--2---:R-:W-:-:S06]  /*5540*/  FFMA.FTZ R3, R6, c[0x0][0x2d0], -R2 ;  /* 0x0000b40006037a23 */ /* 0x004fcc0000010802 */
[----:B------:R2:W-:Y:S02]  /*5550*/  MUFU.EX2 R69, R3 ;  /* 0x0000000300457308 */ /* 0x0005e40000000800 */
[----:B--2---:R-:W-:-:S06]  /*5560*/  FFMA.FTZ R3, R8, c[0x0][0x2d0], -R2 ;  /* 0x0000b40008037a23 */ /* 0x004fcc0000010802 */
[----:B------:R2:W5:Y:S02]  /*5570*/  MUFU.EX2 R68, R3 ;  /* 0x0000000300447308 */ /* 0x0005640000000800 */
[--C-:B--2---:R-:W-:Y:S02]  /*5580*/  FFMA.FTZ R3, R7, c[0x0][0x2d0], -R2.reuse ;  /* 0x0000b40007037a23 */ /* 0x104fe40000010802 */
[----:B------:R-:W2:Y:S04]  /*5590*/  LDSM.16.MT88.4 R4, [R232] ;  /* 0x00000000e804783b */ /* 0x000ea80000004200 */
[----:B------:R1:W-:Y:S02]  /*55a0*/  MUFU.EX2 R70, R3 ;  /* 0x0000000300467308 */ /* 0x0003e40000000800 */
[----:B-1----:R-:W-:-:S06]  /*55b0*/  FFMA.FTZ R3, R9, c[0x0][0x2d0], -R2 ;  /* 0x0000b40009037a23 */ /* 0x002fcc0000010802 */
[----:B------:R1:W1:Y:S02]  /*55c0*/  MUFU.EX2 R73, R3 ;  /* 0x0000000300497308 */ /* 0x0002640000000800 */
[--C-:B-1----:R-:W-:Y:S02]  /*55d0*/  FFMA.FTZ R3, R16, c[0x0][0x2d0], -R0.reuse ;  /* 0x0000b40010037a23 */ /* 0x102fe40000010800 */
[----:B------:R-:W1:Y:S04]  /*55e0*/  LDSM.16.MT88.4 R16, [R171] ;  /* 0x00000000ab10783b */ /* 0x000e680000004200 */
[----:B------:R2:W-:Y:S02]  /*55f0*/  MUFU.EX2 R161, R3 ;  /* 0x0000000300a17308 */ /* 0x0005e40000000800 */
[----:B--2---:R-:W-:-:S06]  /*5600*/  FFMA.FTZ R3, R24, c[0x0][0x2d0], -R0 ;  /* 0x0000b40018037a23 */ /* 0x004fcc0000010800 */
[----:B------:R2:W1:Y:S02]  /*5610*/  MUFU.EX2 R174, R3 ;  /* 0x0000000300ae7308 */ /* 0x0004640000000800 */
[----:B--2---:R-:W-:-:S06]  /*5620*/  FFMA.FTZ R3, R26, c[0x0][0x2d0], -R0 ;  /* 0x0000b4001a037a23 */ /* 0x004fcc0000010800 */
[----:B------:R2:W-:Y:S02]  /*5630*/  MUFU.EX2 R180, R3 ;  /* 0x0000000300b47308 */ /* 0x0005e40000000800 */
[----:B--2---:R-:W-:-:S06]  /*5640*/  FFMA.FTZ R3, R25, c[0x0][0x2d0], -R0 ;  /* 0x0000b40019037a23 */ /* 0x004fcc0000010800 */
[----:B------:R2:W-:Y:S02]  /*5650*/  MUFU.EX2 R175, R3 ;  /* 0x0000000300af7308 */ /* 0x0005e40000000800 */
[----:B--2---:R-:W-:-:S06]  /*5660*/  FFMA.FTZ R3, R21, c[0x0][0x2d0], -R2 ;  /* 0x0000b40015037a23 */ /* 0x004fcc0000010802 */
[----:B------:R2:W-:Y:S02]  /*5670*/  MUFU.EX2 R139, R3 ;  /* 0x00000003008b7308 */ /* 0x0005e40000000800 */
[----:B--2---:R-:W-:-:S06]  /*5680*/  FFMA.FTZ R3, R20, c[0x0][0x2d0], -R2 ;  /* 0x0000b40014037a23 */ /* 0x004fcc0000010802 */
[----:B------:R2:W1:Y:S01]  /*5690*/  MUFU.EX2 R172, R3 ;  /* 0x0000000300ac7308 */ /* 0x0004620000000800 */
[----:B---3--:R-:W-:Y:S02]  /*56a0*/  F2FP.PACK_AB R8, R71, R74 ;  /* 0x0000004a4708723e */ /* 0x008fe400000000ff */
[----:B----4-:R-:W-:Y:S01]  /*56b0*/  F2FP.PACK_AB R10, R75, R72 ;  /* 0x000000484b0a723e */ /* 0x010fe200000000ff */
[----:B--2---:R-:W-:-:S04]  /*56c0*/  FFMA.FTZ R3, R22, c[0x0][0x2d0], -R2 ;  /* 0x0000b40016037a23 */ /* 0x004fc80000010802 */
[----:B------:R2:W-:Y:S01]  /*56d0*/  MUFU.EX2 R160, R3 ;  /* 0x0000000300a07308 */ /* 0x0005e20000000800 */
[----:B-----5:R-:W-:Y:S02]  /*56e0*/  F2FP.PACK_AB R9, R68, R69 ;  /* 0x000000454409723e */ /* 0x020fe400000000ff */
[----:B------:R-:W-:Y:S01]  /*56f0*/  F2FP.PACK_AB R11, R73, R70 ;  /* 0x00000046490b723e */ /* 0x000fe200000000ff */
[----:B--2---:R-:W-:Y:S02]  /*5700*/  FFMA.FTZ R3, R48, c[0x0][0x2d0], -R2 ;  /* 0x0000b40030037a23 */ /* 0x004fe40000010802 */
[----:B------:R-:W2:Y:S04]  /*5710*/  LDSM.16.MT88.4 R48, [R170+0x2000] ;  /* 0x00200000aa30783b */ /* 0x000ea80000004200 */
[C---:B------:R-:W-:Y:S01]  /*5720*/  HMMA.16816.F32 R52, R8.reuse, R12, RZ ;  /* 0x0000000c0834723c */ /* 0x040fe200000018ff */
[----:B------:R-:W3:Y:S07]  /*5730*/  MUFU.EX2 R186, R3 ;  /* 0x0000000300ba7308 */ /* 0x000eee0000000800 */
[C---:B------:R-:W-:Y:S08]  /*5740*/  HMMA.16816.F32 R44, R8.reuse, R14, RZ ;  /* 0x0000000e082c723c */ /* 0x040ff000000018ff */
[C---:B------:R-:W-:Y:S08]  /*5750*/  HMMA.16816.F32 R40, R8.reuse, R4, RZ ;  /* 0x000000040828723c */ /* 0x040ff000000018ff */
[C---:B------:R-:W-:Y:S08]  /*5760*/  HMMA.16816.F32 R24, R8.reuse, R6, RZ ;  /* 0x000000060818723c */ /* 0x040ff000000018ff */
[C---:B-1----:R-:W-:Y:S08]  /*5770*/  HMMA.16816.F32 R20, R8.reuse, R16, RZ ;  /* 0x000000100814723c */ /* 0x042ff000000018ff */
[----:B------:R-:W-:Y:S01]  /*5780*/  HMMA.16816.F32 R12, R8, R56, RZ ;  /* 0x00000038080c723c */ /* 0x000fe200000018ff */
[----:B------:R-:W-:-:S02]  /*5790*/  F2FP.PACK_AB R4, R174, R161 ;  /* 0x000000a1ae04723e */ /* 0x000fc400000000ff */
[----:B------:R-:W-:Y:S02]  /*57a0*/  F2FP.PACK_AB R5, R172, R139 ;  /* 0x0000008bac05723e */ /* 0x000fe400000000ff */
[----:B------:R-:W-:-:S03]  /*57b0*/  F2FP.PACK_AB R6, R175, R180 ;  /* 0x000000b4af06723e */ /* 0x000fc600000000ff */
[----:B------:R-:W-:Y:S01]  /*57c0*/  HMMA.16816.F32 R16, R8, R18, RZ ;  /* 0x000000120810723c */ /* 0x000fe200000018ff */
[----:B---3--:R-:W-:-:S07]  /*57d0*/  F2FP.PACK_AB R7, R186, R160 ;  /* 0x000000a0ba07723e */ /* 0x008fce00000000ff */
[C---:B------:R-:W-:Y:S01]  /*57e0*/  HMMA.16816.F32 R156, R4.reuse, R32, R40 ;  /* 0x00000020049c723c */ /* 0x040fe20000001828 */
[----:B------:R-:W-:Y:S07]  /*57f0*/  LDSM.16.MT88.4 R40, [R171+0x2000] ;  /* 0x00200000ab28783b */ /* 0x000fee0000004200 */
[C---:B------:R-:W-:Y:S08]  /*5800*/  HMMA.16816.F32 R120, R4.reuse, R34, R24 ;  /* 0x000000220478723c */ /* 0x040ff00000001818 */
[C---:B------:R-:W-:Y:S01]  /*5810*/  HMMA.16816.F32 R152, R4.reuse, R28, R20 ;  /* 0x0000001c0498723c */ /* 0x040fe20000001814 */
[----:B------:R-:W1:Y:S07]  /*5820*/  LDSM.16.MT88.4 R20, [R170+0x2800] ;  /* 0x00280000aa14783b */ /* 0x000e6e0000004200 */
[C---:B------:R-:W-:Y:S08]  /*5830*/  HMMA.16816.F32 R148, R4.reuse, R64, R12 ;  /* 0x000000400494723c */ /* 0x040ff0000000180c */
[C---:B------:R-:W-:Y:S01]  /*5840*/  HMMA.16816.F32 R176, R4.reuse, R36, R52 ;  /* 0x0000002404b0723c */ /* 0x040fe20000001834 */
[----:B------:R-:W-:Y:S07]  /*5850*/  LDSM.16.MT88.4 R52, [R171+0x2800] ;  /* 0x00280000ab34783b */ /* 0x000fee0000004200 */
[----:B------:R-:W-:Y:S01]  /*5860*/  HMMA.16816.F32 R112, R4, R38, R44 ;  /* 0x000000260470723c */ /* 0x000fe2000000182c */
[----:B------:R-:W3:Y:S04]  /*5870*/  LDSM.16.MT88.4 R36, [R232+0x2800] ;  /* 0x00280000e824783b */ /* 0x000ee80000004200 */
[----:B------:R-:W-:Y:S03]  /*5880*/  LDSM.16.MT88.4 R44, [R235+0x2800] ;  /* 0x00280000eb2c783b */ /* 0x000fe60000004200 */
[C---:B--2---:R-:W-:Y:S08]  /*5890*/  HMMA.16816.F32 R12, R8.reuse, R48, RZ ;  /* 0x00000030080c723c */ /* 0x044ff000000018ff */
[----:B------:R-:W-:Y:S01]  /*58a0*/  HMMA.16816.F32 R32, R8, R50, RZ ;  /* 0x000000320820723c */ /* 0x000fe200000018ff */
[----:B------:R-:W2:Y:S07]  /*58b0*/  LDSM.16.MT88.4 R48, [R235+0x2000] ;  /* 0x00200000eb30783b */ /* 0x000eae0000004200 */
[----:B------:R-:W-:Y:S08]  /*58c0*/  HMMA.16816.F32 R128, R4, R30, R16 ;  /* 0x0000001e0480723c */ /* 0x000ff00000001810 */
[C---:B------:R-:W-:Y:S01]  /*58d0*/  HMMA.16816.F32 R16, R8.reuse, R58, RZ ;  /* 0x0000003a0810723c */ /* 0x040fe200000018ff */
[----:B------:R-:W4:Y:S07]  /*58e0*/  LDSM.16.MT88.4 R56, [R170+0x4000] ;  /* 0x00400000aa38783b */ /* 0x000f2e0000004200 */
[C---:B------:R-:W-:Y:S08]  /*58f0*/  HMMA.16816.F32 R28, R8.reuse, R60, RZ ;  /* 0x0000003c081c723c */ /* 0x040ff000000018ff */
[----:B------:R-:W-:Y:S08]  /*5900*/  HMMA.16816.F32 R24, R8, R62, RZ ;  /* 0x0000003e0818723c */ /* 0x000ff000000018ff */
[C---:B------:R-:W-:Y:S08]  /*5910*/  HMMA.16816.F32 R60, R4.reuse, R66, R16 ;  /* 0x00000042043c723c */ /* 0x040ff00000001810 */
[C---:B-1----:R-:W-:Y:S08]  /*5920*/  HMMA.16816.F32 R144, R4.reuse, R20, R12 ;  /* 0x000000140490723c */ /* 0x042ff0000000180c */
[C---:B------:R-:W-:Y:S01]  /*5930*/  HMMA.16816.F32 R64, R4.reuse, R22, R32 ;  /* 0x000000160440723c */ /* 0x040fe20000001820 */
[----:B------:R-:W1:Y:S07]  /*5940*/  LDSM.16.MT88.4 R32, [R170+0x4800] ;  /* 0x00480000aa20783b */ /* 0x000e6e0000004200 */
[C---:B---3--:R-:W-:Y:S08]  /*5950*/  HMMA.16816.F32 R140, R4.reuse, R36, R28 ;  /* 0x00000024048c723c */ /* 0x048ff0000000181c */
[----:B------:R-:W-:Y:S01]  /*5960*/  HMMA.16816.F32 R124, R4, R38, R24 ;  /* 0x00000026047c723c */ /* 0x000fe20000001818 */
[----:B------:R-:W3:Y:S07]  /*5970*/  LDSM.16.MT88.4 R36, [R232+0x4000] ;  /* 0x00400000e824783b */ /* 0x000eee0000004200 */
[C---:B--2---:R-:W-:Y:S08]  /*5980*/  HMMA.16816.F32 R20, R8.reuse, R50, RZ ;  /* 0x000000320814723c */ /* 0x044ff000000018ff */
[C---:B------:R-:W-:Y:S08]  /*5990*/  HMMA.16816.F32 R12, R8.reuse, R40, RZ ;  /* 0x00000028080c723c */ /* 0x040ff000000018ff */
[C---:B----4-:R-:W-:Y:S08]  /*59a0*/  HMMA.16816.F32 R16, R8.reuse, R56, RZ ;  /* 0x000000380810723c */ /* 0x050ff000000018ff */
[----:B------:R-:W-:Y:S08]  /*59b0*/  HMMA.16816.F32 R24, R8, R48, RZ ;  /* 0x000000300818723c */ /* 0x000ff000000018ff */
[C---:B------:R-:W-:Y:S01]  /*59c0*/  HMMA.16816.F32 R96, R4.reuse, R46, R20 ;  /* 0x0000002e0460723c */ /* 0x040fe20000001814 */
[----:B------:R-:W2:Y:S07]  /*59d0*/  LDSM.16.MT88.4 R20, [R232+0x4800] ;  /* 0x00480000e814783b */ /* 0x000eae0000004200 */
[----:B------:R-:W-:Y:S08]  /*59e0*/  HMMA.16816.F32 R132, R4, R52, R12 ;  /* 0x000000340484723c */ /* 0x000ff0000000180c */
[C---:B------:R-:W-:Y:S08]  /*59f0*/  HMMA.16816.F32 R12, R8.reuse, R58, RZ ;  /* 0x0000003a080c723c */ /* 0x040ff000000018ff */
[----:B------:R-:W-:Y:S08]  /*5a00*/  HMMA.16816.F32 R28, R8, R42, RZ ;  /* 0x0000002a081c723c */ /* 0x000ff000000018ff */
[C---:B-1----:R-:W-:Y:S08]  /*5a10*/  HMMA.16816.F32 R84, R4.reuse, R32, R16 ;  /* 0x000000200454723c */ /* 0x042ff00000001810 */
[----:B------:R-:W-:Y:S01]  /*5a20*/  HMMA.16816.F32 R108, R4, R44, R24 ;  /* 0x0000002c046c723c */ /* 0x000fe20000001818 */
[----:B------:R-:W1:Y:S07]  /*5a30*/  LDSM.16.MT88.4 R24, [R171+0x4000] ;  /* 0x00400000ab18783b */ /* 0x000e6e0000004200 */
[----:B---3--:R-:W-:Y:S08]  /*5a40*/  HMMA.16816.F32 R16, R8, R36, RZ ;  /* 0x000000240810723c */ /* 0x008ff000000018ff */
[----:B------:R-:W-:Y:S08]  /*5a50*/  HMMA.16816.F32 R80, R4, R34, R12 ;  /* 0x000000220450723c */ /* 0x000ff0000000180c */
[----:B------:R-:W-:Y:S08]  /*5a60*/  HMMA.16816.F32 R12, R8, R38, RZ ;  /* 0x00000026080c723c */ /* 0x000ff000000018ff */
[C---:B------:R-:W-:Y:S08]  /*5a70*/  HMMA.16816.F32 R116, R4.reuse, R54, R28 ;  /* 0x000000360474723c */ /* 0x040ff0000000181c */
[C---:B--2---:R-:W-:Y:S01]  /*5a80*/  HMMA.16816.F32 R52, R4.reuse, R20, R16 ;  /* 0x000000140434723c */ /* 0x044fe20000001810 */
[----:B------:R-:W2:Y:S07]  /*5a90*/  LDSM.16.MT88.4 R16, [R171+0x4800] ;  /* 0x00480000ab10783b */ /* 0x000eae0000004200 */
[----:B------:R-:W-:Y:S08]  /*5aa0*/  HMMA.16816.F32 R48, R4, R22, R12 ;  /* 0x000000160430723c */ /* 0x000ff0000000180c */
[----:B-1----:R-:W-:Y:S11]  /*5ab0*/  HMMA.16816.F32 R12, R8, R24, RZ ;  /* 0x00000018080c723c */ /* 0x002ff600000018ff */
[----:B------:R-:W-:Y:S11]  /*5ac0*/  @!UPT UIADD3 URZ, URZ, URZ, URZ ;  /* 0x0000003f3f3ff290 */ /* 0x000ff6000fffe03f */
[----:B------:R-:W-:Y:S02]  /*5ad0*/  @!UPT UIADD3 URZ, URZ, URZ, URZ ;  /* 0x0000003f3f3ff290 */ /* 0x000fe4000fffe03f */
[----:B--2---:R-:W-:Y:S08]  /*5ae0*/  HMMA.16816.F32 R44, R4, R16, R12 ;  /* 0x00000010042c723c */ /* 0x004ff0000000180c */
[----:B------:R-:W-:Y:S11]  /*5af0*/  HMMA.16816.F32 R12, R8, R26, RZ ;  /* 0x0000001a080c723c */ /* 0x000ff600000018ff */
[----:B------:R-:W-:Y:S11]  /*5b00*/  @!UPT UIADD3 URZ, URZ, URZ, URZ ;  /* 0x0000003f3f3ff290 */ /* 0x000ff6000fffe03f */
[----:B------:R-:W-:Y:S02]  /*5b10*/  @!UPT UIADD3 URZ, URZ, URZ, URZ ;  /* 0x0000003f3f3ff290 */ /* 0x000fe4000fffe03f */
[----:B------:R-:W-:Y:S01]  /*5b20*/  HMMA.16816.F32 R36, R4, R18, R12 ;  /* 0x000000120424723c */ /* 0x000fe2000000180c */
[----:B------:R-:W1:Y:S01]  /*5b30*/  LDSM.16.MT88.4 R12, [R92+0x4000] ;  /* 0x004000005c0c783b */ /* 0x000e620000004200 */
[----:B------:R-:W-:-:S06]  /*5b40*/  FFMA.FTZ R3, R88, c[0x0][0x2d0], -R0 ;  /* 0x0000b40058037a23 */ /* 0x000fcc0000010800 */
[C---:B-1----:R-:W-:Y:S08]  /*5b50*/  HMMA.16816.F32 R16, R8.reuse, R12, RZ ;  /* 0x0000000c0810723c */ /* 0x042ff000000018ff */
[----:B------:R-:W-:Y:S01]  /*5b60*/  HMMA.16816.F32 R8, R8, R14, RZ ;  /* 0x0000000e0808723c */ /* 0x000fe200000018ff */
[----:B------:R-:W1:Y:S01]  /*5b70*/  LDSM.16.MT88.4 R12, [R235+0x4800] ;  /* 0x00480000eb0c783b */ /* 0x000e620000004200 */
[----:B------:R2:W-:Y:S02]  /*5b80*/  MUFU.EX2 R92, R3 ;  /* 0x00000003005c7308 */ /* 0x0005e40000000800 */
[----:B--2---:R-:W-:-:S06]  /*5b90*/  FFMA.FTZ R3, R91, c[0x0][0x2d0], -R0 ;  /* 0x0000b4005b037a23 */ /* 0x004fcc0000010800 */
[----:B------:R2:W-:Y:S02]  /*5ba0*/  MUFU.EX2 R136, R3 ;  /* 0x0000000300887308 */ /* 0x0005e40000000800 */
[----:B--2---:R-:W-:-:S06]  /*5bb0*/  FFMA.FTZ R3, R90, c[0x0][0x2d0], -R0 ;  /* 0x0000b4005a037a23 */ /* 0x004fcc0000010800 */
[----:B------:R2:W-:Y:S06]  /*5bc0*/  MUFU.EX2 R137, R3 ;  /* 0x0000000300897308 */ /* 0x0005ec0000000800 */
[----:B-1----:R-:W-:Y:S01]  /*5bd0*/  HMMA.16816.F32 R20, R4, R14, R8 ;  /* 0x0000000e0414723c */ /* 0x002fe20000001808 */
[----:B------:R-:W1:Y:S01]  /*5be0*/  LDSM.16.MT88.4 R8, [R170+0x1000] ;  /* 0x00100000aa08783b */ /* 0x000e620000004200 */
[----:B--2---:R-:W-:-:S04]  /*5bf0*/  FFMA.FTZ R3, R89, c[0x0][0x2d0], -R0 ;  /* 0x0000b40059037a23 */ /* 0x004fc80000010800 */
[----:B------:R2:W3:Y:S02]  /*5c00*/  MUFU.EX2 R138, R3 ;  /* 0x00000003008a7308 */ /* 0x0004e40000000800 */
[----:B------:R-:W-:Y:S01]  /*5c10*/  HMMA.16816.F32 R24, R4, R12, R16 ;  /* 0x0000000c0418723c */ /* 0x000fe20000001810 */
[----:B--2---:R-:W-:-:S05]  /*5c20*/  FFMA.FTZ R3, R78, c[0x0][0x2d0], -R2 ;  /* 0x0000b4004e037a23 */ /* 0x004fca0000010802 */
[----:B------:R2:W-:Y:S02]  /*5c30*/  MUFU.EX2 R19, R3 ;  /* 0x0000000300137308 */ /* 0x0005e40000000800 */
[----:B--2---:R-:W-:-:S06]  /*5c40*/  FFMA.FTZ R3, R77, c[0x0][0x2d0], -R2 ;  /* 0x0000b4004d037a23 */ /* 0x004fcc0000010802 */
[----:B------:R2:W4:Y:S02]  /*5c50*/  MUFU.EX2 R18, R3 ;  /* 0x0000000300127308 */ /* 0x0005240000000800 */
[----:B--2---:R-:W-:-:S06]  /*5c60*/  FFMA.FTZ R3, R79, c[0x0][0x2d0], -R2 ;  /* 0x0000b4004f037a23 */ /* 0x004fcc0000010802 */
[----:B------:R2:W-:Y:S01]  /*5c70*/  MUFU.EX2 R102, R3 ;  /* 0x0000000300667308 */ /* 0x0005e20000000800 */
[----:B------:R-:W-:Y:S02]  /*5c80*/  FADD.FTZ R4, R74, R71 ;  /* 0x000000474a047221 */ /* 0x000fe40000010000 */
[----:B--2---:R-:W-:-:S05]  /*5c90*/  FFMA.FTZ R3, R76, c[0x0][0x2d0], -R2 ;  /* 0x0000b4004c037a23 */ /* 0x004fca0000010802 */
[----:B------:R2:W5:Y:S01]  /*5ca0*/  MUFU.EX2 R103, R3 ;  /* 0x0000000300677308 */ /* 0x0005620000000800 */
[----:B------:R-:W-:Y:S02]  /*5cb0*/  FADD.FTZ R5, R69, R68 ;  /* 0x0000004445057221 */ /* 0x000fe40000010000 */
[----:B------:R-:W-:Y:S01]  /*5cc0*/  FADD.FTZ R4, R72, R4 ;  /* 0x0000000448047221 */ /* 0x000fe20000010000 */
[----:B---3--:R-:W-:-:S03]  /*5cd0*/  F2FP.PACK_AB R6, R138, R137 ;  /* 0x000000898a06723e */ /* 0x008fc600000000ff */
[----:B------:R-:W-:Y:S01]  /*5ce0*/  FADD.FTZ R12, R75, R4 ;  /* 0x000000044b0c7221 */ /* 0x000fe20000010000 */
[----:B------:R-:W-:Y:S01]  /*5cf0*/  F2FP.PACK_AB R4, R136, R92 ;  /* 0x0000005c8804723e */ /* 0x000fe200000000ff */
[----:B------:R-:W-:Y:S02]  /*5d00*/  FFMA.FTZ R15, R104, c[0x0][0x2d0], -R0 ;  /* 0x0000b400680f7a23 */ /* 0x000fe40000010800 */
[----:B--2---:R-:W-:Y:S01]  /*5d10*/  FADD.FTZ R3, R70, R5 ;  /* 0x0000000546037221 */ /* 0x004fe20000010000 */
[----:B----4-:R-:W-:Y:S02]  /*5d20*/  F2FP.PACK_AB R5, R18, R19 ;  /* 0x000000131205723e */ /* 0x010fe400000000ff */
        /* <DEDUP_REMOVED lines=15> */
[----:B------:R-:W1:Y:S01]  /*5e20*/  LDSM.16.MT88.4 R8, [R232+0x3000] ;  /* 0x00300000e808783b */ /* 0x000e620000004200 */
[----:B------:R-:W-:-:S06]  /*5e30*/  FADD.FTZ R16, R73, R3 ;  /* 0x0000000349107221 */ /* 0x000fcc0000010000 */
[C---:B-1----:R-:W-:Y:S08]  /*5e40*/  HMMA.16816.F32 R68, R4.reuse, R8, R140 ;  /* 0x000000080444723c */ /* 0x042ff0000000188c */
[----:B------:R-:W-:Y:S01]  /*5e50*/  HMMA.16816.F32 R72, R4, R10, R124 ;  /* 0x0000000a0448723c */ /* 0x000fe2000000187c */
[----:B------:R-:W1:Y:S01]  /*5e60*/  LDSM.16.MT88.4 R8, [R171+0x3000] ;  /* 0x00300000ab08783b */ /* 0x000e620000004200 */
[----:B------:R-:W-:-:S02]  /*5e70*/  FFMA.FTZ R14, R95, c[0x0][0x2d0], -R0 ;  /* 0x0000b4005f0e7a23 */ /* 0x000fc40000010800 */
[--C-:B------:R-:W-:Y:S01]  /*5e80*/  FFMA.FTZ R13, R94, c[0x0][0x2d0], -R0.reuse ;  /* 0x0000b4005e0d7a23 */ /* 0x100fe20000010800 */
[----:B------:R-:W-:Y:S03]  /*5e90*/  LDSM.16.MT88.4 R124, [R171+0x1800] ;  /* 0x00180000ab7c783b */ /* 0x000fe60000004200 */
[C---:B-1----:R-:W-:Y:S08]  /*5ea0*/  HMMA.16816.F32 R176, R4.reuse, R8, R132 ;  /* 0x0000000804b0723c */ /* 0x042ff00000001884 */
[----:B------:R-:W-:Y:S01]  /*5eb0*/  HMMA.16816.F32 R152, R4, R10, R116 ;  /* 0x0000000a0498723c */ /* 0x000fe20000001874 */
[----:B------:R-:W1:Y:S01]  /*5ec0*/  LDSM.16.MT88.4 R8, [R235+0x3000] ;  /* 0x00300000eb08783b */ /* 0x000e620000004200 */
[----:B------:R-:W-:Y:S01]  /*5ed0*/  FFMA.FTZ R0, R93, c[0x0][0x2d0], -R0 ;  /* 0x0000b4005d007a23 */ /* 0x000fe20000010800 */
[----:B------:R-:W-:Y:S02]  /*5ee0*/  MUFU.EX2 R15, R15 ;  /* 0x0000000f000f7308 */ /* 0x000fe40000000800 */
[----:B------:R-:W-:Y:S01]  /*5ef0*/  LDSM.16.MT88.4 R132, [R235+0x1800] ;  /* 0x00180000eb84783b */ /* 0x000fe20000004200 */
[----:B------:R-:W-:-:S03]  /*5f00*/  FADD.FTZ R3, R161, R12 ;  /* 0x0000000ca1037221 */ /* 0x000fc60000010000 */
[----:B------:R-:W-:Y:S01]  /*5f10*/  LDSM.16.MT88.4 R116, [R232+0x1800] ;  /* 0x00180000e874783b */ /* 0x000fe20000004200 */
[C---:B-1----:R-:W-:Y:S08]  /*5f20*/  HMMA.16816.F32 R88, R4.reuse, R8, R108 ;  /* 0x000000080458723c */ /* 0x042ff0000000186c */
[C---:B------:R-:W-:Y:S01]  /*5f30*/  HMMA.16816.F32 R76, R4.reuse, R10, R96 ;  /* 0x0000000a044c723c */ /* 0x040fe20000001860 */
[----:B------:R-:W1:Y:S01]  /*5f40*/  LDSM.16.MT88.4 R8, [R170+0x5000] ;  /* 0x00500000aa08783b */ /* 0x000e620000004200 */
[----:B------:R2:W-:Y:S08]  /*5f50*/  MUFU.EX2 R17, R0 ;  /* 0x0000000000117308 */ /* 0x0005f00000000800 */
[----:B------:R-:W3:Y:S01]  /*5f60*/  MUFU.EX2 R14, R14 ;  /* 0x0000000e000e7308 */ /* 0x000ee20000000800 */
[----:B------:R-:W-:Y:S01]  /*5f70*/  LDSM.16.MT88.4 R108, [R170+0x1800] ;  /* 0x00180000aa6c783b */ /* 0x000fe20000004200 */
[C---:B-1----:R-:W-:Y:S08]  /*5f80*/  HMMA.16816.F32 R84, R4.reuse, R8, R84 ;  /* 0x000000080454723c */ /* 0x042ff00000001854 */
[C---:B------:R-:W-:Y:S01]  /*5f90*/  HMMA.16816.F32 R80, R4.reuse, R10, R80 ;  /* 0x0000000a0450723c */ /* 0x040fe20000001850 */
[----:B------:R-:W1:Y:S07]  /*5fa0*/  LDSM.16.MT88.4 R8, [R232+0x5000] ;  /* 0x00500000e808783b */ /* 0x000e6e0000004200 */
[C---:B-1----:R-:W-:Y:S08]  /*5fb0*/  HMMA.16816.F32 R156, R4.reuse, R8, R52 ;  /* 0x00000008049c723c */ /* 0x042ff00000001834 */
[C---:B------:R-:W-:Y:S01]  /*5fc0*/  HMMA.16816.F32 R148, R4.reuse, R10, R48 ;  /* 0x0000000a0494723c */ /* 0x040fe20000001830 */
[----:B------:R-:W1:Y:S01]  /*5fd0*/  LDSM.16.MT88.4 R8, [R171+0x5000] ;  /* 0x00500000ab08783b */ /* 0x000e620000004200 */
[----:B--2---:R-:W-:Y:S01]  /*5fe0*/  FFMA.FTZ R0, R185, c[0x0][0x2d0], -R2 ;  /* 0x0000b400b9007a23 */ /* 0x004fe20000010802 */
[----:B------:R-:W2:Y:S01]  /*5ff0*/  MUFU.EX2 R13, R13 ;  /* 0x0000000d000d7308 */ /* 0x000ea20000000800 */
[----:B---3--:R-:W-:Y:S01]  /*6000*/  F2FP.PACK_AB R96, R14, R15 ;  /* 0x0000000f0e60723e */ /* 0x008fe200000000ff */
[----:B------:R-:W-:Y:S03]  /*6010*/  LDSM.16.MT88.4 R48, [R232+0x3800] ;  /* 0x00380000e830783b */ /* 0x000fe60000004200 */
[C---:B-1----:R-:W-:Y:S08]  /*6020*/  HMMA.16816.F32 R144, R4.reuse, R8, R44 ;  /* 0x000000080490723c */ /* 0x042ff0000000182c */
[----:B------:R-:W-:Y:S01]  /*6030*/  HMMA.16816.F32 R140, R4, R10, R36 ;  /* 0x0000000a048c723c */ /* 0x000fe20000001824 */
[----:B------:R-:W1:Y:S01]  /*6040*/  LDSM.16.MT88.4 R8, [R235+0x5000] ;  /* 0x00500000eb08783b */ /* 0x000e620000004200 */
[----:B--2---:R-:W-:-:S06]  /*6050*/  F2FP.PACK_AB R98, R17, R13 ;  /* 0x0000000d1162723e */ /* 0x004fcc00000000ff */
        /* <DEDUP_REMOVED lines=9> */
[----:B------:R-:W-:Y:S01]  /*60f0*/  FADD.FTZ R3, R174, R3 ;  /* 0x00000003ae037221 */ /* 0x000fe20000010000 */
[----:B-1----:R-:W-:Y:S01]  /*6100*/  LDSM.16.MT88.4 R4, [R235+0x5800] ;  /* 0x00580000eb04783b */ /* 0x002fe20000004200 */
[----:B--2---:R-:W-:-:S02]  /*6110*/  F2FP.PACK_AB R97, R11, R10 ;  /* 0x0000000a0b61723e */ /* 0x004fc400000000ff */
[----:B---3--:R-:W-:-:S07]  /*6120*/  F2FP.PACK_AB R99, R9, R8 ;  /* 0x000000080963723e */ /* 0x008fce00000000ff */
[C---:B------:R-:W-:Y:S08]  /*6130*/  HMMA.16816.F32 R120, R96.reuse, R124, R120 ;  /* 0x0000007c6078723c */ /* 0x040ff00000001878 */
[C---:B------:R-:W-:Y:S01]  /*6140*/  HMMA.16816.F32 R124, R96.reuse, R126, R40 ;  /* 0x0000007e607c723c */ /* 0x040fe20000001828 */
[----:B------:R-:W1:Y:S07]  /*6150*/  LDSM.16.MT88.4 R40, [R170+0x3800] ;  /* 0x00380000aa28783b */ /* 0x000e6e0000004200 */
[C---:B------:R-:W-:Y:S08]  /*6160*/  HMMA.16816.F32 R44, R96.reuse, R48, R68 ;  /* 0x00000030602c723c */ /* 0x040ff00000001844 */
[C---:B------:R-:W-:Y:S01]  /*6170*/  HMMA.16816.F32 R48, R96.reuse, R50, R72 ;  /* 0x000000326030723c */ /* 0x040fe20000001848 */
[----:B------:R-:W2:Y:S07]  /*6180*/  LDSM.16.MT88.4 R72, [R170+0x5800] ;  /* 0x00580000aa48783b */ /* 0x000eae0000004200 */
[C---:B-1----:R-:W-:Y:S08]  /*6190*/  HMMA.16816.F32 R36, R96.reuse, R40, R60 ;  /* 0x000000286024723c */ /* 0x042ff0000000183c */
[----:B------:R-:W-:Y:S01]  /*61a0*/  HMMA.16816.F32 R40, R96, R42, R64 ;  /* 0x0000002a6028723c */ /* 0x000fe20000001840 */
[----:B------:R-:W1:Y:S01]  /*61b0*/  LDSM.16.MT88.4 R64, [R235+0x3800] ;  /* 0x00380000eb40783b */ /* 0x000e620000004200 */
[----:B------:R-:W-:-:S06]  /*61c0*/  FADD.FTZ R0, R139, R16 ;  /* 0x000000108b007221 */ /* 0x000fcc0000010000 */
[----:B------:R-:W-:Y:S01]  /*61d0*/  HMMA.16816.F32 R128, R96, R132, R128 ;  /* 0x000000846080723c */ /* 0x000fe20000001880 */
[----:B------:R-:W-:-:S07]  /*61e0*/  FADD.FTZ R2, R172, R0 ;  /* 0x00000000ac027221 */ /* 0x000fce0000010000 */
[----:B--2---:R-:W-:Y:S01]  /*61f0*/  HMMA.16816.F32 R68, R96, R72, R84 ;  /* 0x000000486044723c */ /* 0x004fe20000001854 */
[----:B------:R-:W-:-:S07]  /*6200*/  FADD.FTZ R0, R180, R3 ;  /* 0x00000003b4007221 */ /* 0x000fce0000010000 */
[C---:B------:R-:W-:Y:S01]  /*6210*/  HMMA.16816.F32 R132, R96.reuse, R134, R56 ;  /* 0x000000866084723c */ /* 0x040fe20000001838 */
[----:B------:R-:W2:Y:S07]  /*6220*/  LDSM.16.MT88.4 R56, [R171+0x3800] ;  /* 0x00380000ab38783b */ /* 0x000eae0000004200 */
[C---:B------:R-:W-:Y:S01]  /*6230*/  HMMA.16816.F32 R72, R96.reuse, R74, R80 ;  /* 0x0000004a6048723c */ /* 0x040fe20000001850 */
[----:B------:R-:W3:Y:S07]  /*6240*/  LDSM.16.MT88.4 R80, [R232+0x5800] ;  /* 0x00580000e850783b */ /* 0x000eee0000004200 */
[----:B-1----:R-:W-:Y:S01]  /*6250*/  HMMA.16816.F32 R60, R96, R64, R88 ;  /* 0x00000040603c723c */ /* 0x002fe20000001858 */
[----:B------:R-:W1:Y:S01]  /*6260*/  LDSM.16.MT88.4 R88, [R171+0x5800] ;  /* 0x00580000ab58783b */ /* 0x000e620000004200 */
[----:B------:R-:W-:-:S02]  /*6270*/  FADD.FTZ R3, R160, R2 ;  /* 0x00000002a0037221 */ /* 0x000fc40000010000 */
[----:B------:R-:W-:Y:S02]  /*6280*/  FADD.FTZ R2, R175, R0 ;  /* 0x00000000af027221 */ /* 0x000fe40000010000 */
[----:B------:R-:W-:Y:S02]  /*6290*/  FADD.FTZ R0, R186, R3 ;  /* 0x00000003ba007221 */ /* 0x000fe40000010000 */
[----:B------:R-:W-:Y:S02]  /*62a0*/  FADD.FTZ R2, R92, R2 ;  /* 0x000000025c027221 */ /* 0x000fe40000010000 */
[----:B------:R-:W-:Y:S02]  /*62b0*/  FADD.FTZ R0, R19, R0 ;  /* 0x0000000013007221 */ /* 0x000fe40000010000 */
[----:B------:R-:W-:Y:S02]  /*62c0*/  FADD.FTZ R2, R136, R2 ;  /* 0x0000000288027221 */ /* 0x000fe40000010000 */
[----:B------:R-:W-:-:S02]  /*62d0*/  FADD.FTZ R0, R18, R0 ;  /* 0x0000000012007221 */ /* 0x000fc40000010000 */
        /* <DEDUP_REMOVED lines=18> */
[C---:B--2---:R-:W-:Y:S08]  /*6400*/  HMMA.16816.F32 R52, R96.reuse, R56, R176 ;  /* 0x000000386034723c */ /* 0x044ff000000018b0 */
[C---:B---3--:R-:W-:Y:S08]  /*6410*/  HMMA.16816.F32 R76, R96.reuse, R80, R156 ;  /* 0x00000050604c723c */ /* 0x048ff0000000189c */
[C---:B-1----:R-:W-:Y:S08]  /*6420*/  HMMA.16816.F32 R84, R96.reuse, R88, R144 ;  /* 0x000000586054723c */ /* 0x042ff00000001890 */
        /* <DEDUP_REMOVED lines=25> */
[----:B------:R-:W-:Y:S01]  /*65c0*/  SHF.L.U64.HI R15, R202, 0x1, R189 ;  /* 0x00000001ca0f7819 */ /* 0x000fe200000102bd */
[----:B------:R-:W-:Y:S01]  /*65d0*/  IMAD.SHL.U32 R17, R201, 0x2, RZ ;  /* 0x00000002c9117824 */ /* 0x000fe200078e00ff */
[----:B------:R-:W-:Y:S01]  /*65e0*/  SHF.R.S32.HI R189, RZ, 0x1f, R193 ;  /* 0x0000001fffbd7819 */ /* 0x000fe200000114c1 */
        /* <DEDUP_REMOVED lines=18> */
.L_x_2784:
        /* <DEDUP_REMOVED lines=21> */
.L_x_2785:
        /* <DEDUP_REMOVED lines=21> */
.L_x_2683:
[----:B------:R-:W-:Y:S05]  /*69b0*/  BSYNC B0 ;  /* 0x0000000000007941 */ /* 0x000fea0003800000 */
.L_x_2682:
[----:B-1----:R-:W-:Y:S01]  /*69c0*/  @P4 IMAD.HI.U32 R2, R229, c[0x0][0x2c8], RZ ;  /* 0x0000b200e5024a27 */ /* 0x002fe200078e00ff */
[----:B------:R-:W-:Y:S01]  /*69d0*/  IADD3 R172, R188, -0x2, RZ ;  /* 0xfffffffebcac7810 */ /* 0x000fe20007ffe0ff */
[----:B------:R-:W0:Y:S02]  /*69e0*/  LDGDEPBAR ;  /* 0x00000000000079af */ /* 0x000e240000000000 */
[----:B------:R-:W-:Y:S01]  /*69f0*/  IMAD.MOV.U32 R0, RZ, RZ, R229 ;  /* 0x000000ffff007224 */ /* 0x000fe200078e00e5 */
[----:B------:R-:W-:Y:S01]  /*6a00*/  @P4 SHF.R.U32.HI R0, RZ, c[0x0][0x2cc], R2 ;  /* 0x0000b300ff004a19 */ /* 0x000fe20000011602 */
[----:B------:R-:W-:-:S02]  /*6a10*/  IMAD.MOV.U32 R161, RZ, RZ, 0x1 ;  /* 0x00000001ffa17424 */ /* 0x000fc400078e00ff */
[----:B------:R-:W-:Y:S01]  /*6a20*/  IMAD.MOV.U32 R199, RZ, RZ, RZ ;  /* 0x000000ffffc77224 */ /* 0x000fe200078e00ff */
[----:B------:R-:W-:-:S04]  /*6a30*/  IADD3 R0, R0, R221, -R222 ;  /* 0x000000dd00007210 */ /* 0x000fc80007ffe8de */
        /* <DEDUP_REMOVED lines=10> */
.L_x_2695:
        /* <DEDUP_REMOVED lines=27> */
[C---:B------:R-:W-:Y:S01]  /*6c90*/  IMAD.WIDE.U32 R2, R181.reuse, c[0x0][0x208], RZ ;  /* 0x00008200b5027a25 */ /* 0x040fe200078e00ff */
        /* <DEDUP_REMOVED lines=15> */
.L_x_2786:
[----:B------:R-:W-:-:S05]  /*6d90*/  BRA.DIV ~URZ, `(.L_x_2690) ;  /* 0x0000c6727f007947 */ /* 0x000fca000b800000 */
[----:B------:R-:W5:Y:S01]  /*6da0*/  SHFL.IDX PT, R2, R14, RZ, 0x181f ;  /* 0x00181fff0e027589 */ /* 0x000f6200000e0000 */
[----:B------:R-:W-:Y:S01]  /*6db0*/  ISETP.GE.AND P5, PT, R193, c[0x0][0x1d4], PT ;  /* 0x00007500c1007a0c */ /* 0x000fe20003fa6270 */
[----:B------:R-:W-:Y:S01]  /*6dc0*/  IMAD R4, R199, 0x6000, R223 ;  /* 0x00006000c7047824 */ /* 0x000fe200078e02df */
[----:B------:R-:W-:Y:S04]  /*6dd0*/  ISETP.GE.AND P1, PT, R201, c[0x0][0x1d4], PT ;  /* 0x00007500c9007a0c */ /* 0x000fe80003f26270 */
[----:B------:R-:W-:Y:S02]  /*6de0*/  SEL R13, RZ, 0x10, P1 ;  /* 0x00000010ff0d7807 */ /* 0x000fe40000800000 */
[----:B-----5:R-:W-:Y:S05]  /*6df0*/  IADD3 R6, P0, R2, R22, RZ ;  /* 0x0000001602067210 */ /* 0x020fea0007f1e0ff */
[C---:B---3--:R-:W-:Y:S01]  /*6e00*/  IMAD.X R7, R5.reuse, 0x1, R15, P0 ;  /* 0x0000000105077824 */ /* 0x048fe200000e060f */
        /* <DEDUP_REMOVED lines=14> */
.L_x_2787:
[C---:B------:R-:W-:Y:S02]  /*6ef0*/  IADD3 R3, -R6.reuse, 0x10, RZ ;  /* 0x0000001006037810 */ /* 0x040fe40007ffe1ff */
[----:B------:R-:W-:Y:S02]  /*6f00*/  ISETP.NE.U32.AND P5, PT, R6, RZ, PT ;  /* 0x000000ff0600720c */ /* 0x000fe40003fa5070 */
[----:B------:R-:W-:Y:S02]  /*6f10*/  LOP3.LUT R3, R3, 0xf, RZ, 0xc0, !PT ;  /* 0x0000000f03037812 */ /* 0x000fe400078ec0ff */
[----:B------:R-:W-:Y:S02]  /*6f20*/  ISETP.NE.U32.AND P6, PT, R13, RZ, PT ;  /* 0x000000ff0d00720c */ /* 0x000fe40003fc5070 */
[-C--:B---3--:R-:W-:Y:S02]  /*6f30*/  IADD3 R6, P1, P0, R3, R2.reuse, R22 ;  /* 0x0000000203067210 */ /* 0x088fe4000783e016 */
[----:B------:R-:W-:Y:S02]  /*6f40*/  IADD3 R3, -R13, 0x10, RZ ;  /* 0x000000100d037810 */ /* 0x000fe40007ffe1ff */
[-C--:B------:R-:W-:Y:S02]  /*6f50*/  IADD3.X R7, RZ, R5.reuse, R15, P1, P0 ;  /* 0x00000005ff077210 */ /* 0x080fe40000fe040f */
[----:B------:R-:W-:Y:S03]  /*6f60*/  LOP3.LUT R3, R3, 0xf, RZ, 0xc0, !PT ;  /* 0x0000000f03037812 */ /* 0x000fe600078ec0ff */
[----:B------:R-:W-:Y:S01]  /*6f70*/  @!PT LDS RZ, [RZ] ;  /* 0x00000000fffff984 */ /* 0x000fe20000000800 */
[----:B------:R-:W-:Y:S01]  /*6f80*/  @!PT LDS RZ, [RZ] ;  /* 0x00000000fffff984 */ /* 0x000fe20000000800 */
[----:B------:R-:W-:Y:S01]  /*6f90*/  @!PT LDS RZ, [RZ] ;  /* 0x00000000fffff984 */ /* 0x000fe20000000800 */
[----:B------:R3:W-:Y:S01]  /*6fa0*/  LDGSTS.E.BYPASS.LTC128B.128.ZFILL [R4+0x1000], [R6.64], P5 ;  /* 0x0100000006047fae */ /* 0x0007e2000a941d48 */
[C---:B------:R-:W-:Y:S02]  /*6fb0*/  ISETP.NE.U32.AND P5, PT, R12.reuse, RZ, PT ;  /* 0x000000ff0c00720c */ /* 0x040fe40003fa5070 */
[-C--:B---3--:R-:W-:Y:S02]  /*6fc0*/  IADD3 R6, P1, P0, R3, R2.reuse, R23 ;  /* 0x0000000203067210 */ /* 0x088fe4000783e017 */
[----:B------:R-:W-:Y:S02]  /*6fd0*/  IADD3 R3, -R12, 0x10, RZ ;  /* 0x000000100c037810 */ /* 0x000fe40007ffe1ff */
[-C--:B------:R-:W-:Y:S02]  /*6fe0*/  IADD3.X R7, RZ, R5.reuse, R20, P1, P0 ;  /* 0x00000005ff077210 */ /* 0x080fe40000fe0414 */
[----:B------:R-:W-:Y:S03]  /*6ff0*/  LOP3.LUT R3, R3, 0xf, RZ, 0xc0, !PT ;  /* 0x0000000f03037812 */ /* 0x000fe600078ec0ff */
[----:B------:R3:W-:Y:S01]  /*7000*/  LDGSTS.E.BYPASS.LTC128B.128.ZFILL [R4+0x3000], [R6.64], P6 ;  /* 0x0300000006047fae */ /* 0x0007e2000b141d48 */
[----:B------:R-:W-:Y:S04]  /*7010*/  IADD3 R2, P1, P0, R3, R2, R28 ;  /* 0x0000000203027210 */ /* 0x000fe8000783e01c */
[----:B------:R-:W-:Y:S05]  /*7020*/  IADD3.X R3, RZ, R5, R21, P1, P0 ;  /* 0x00000005ff037210 */ /* 0x000fea0000fe0415 */
[----:B------:R3:W-:Y:S04]  /*7030*/  LDGSTS.E.BYPASS.LTC128B.128.ZFILL [R4+0x5000], [R2.64], P5 ;  /* 0x0500000002047fae */ /* 0x0007e8000a941d48 */
.L_x_2688:
[----:B------:R-:W-:Y:S05]  /*7040*/  BSYNC B0 ;  /* 0x0000000000007941 */ /* 0x000fea0003800000 */
.L_x_2687:
[----:B------:R-:W0:Y:S01]  /*7050*/  LDGDEPBAR ;  /* 0x00000000000079af */ /* 0x000e220000000000 */
[----:B------:R-:W-:Y:S01]  /*7060*/  WARPSYNC 0xffffffff ;  /* 0xffffffff00007948 */ /* 0x000fe20003800000 */
[C---:B--23--:R-:W-:Y:S01]  /*7070*/  HMMA.16816.F32 R4, R32.reuse, R8, RZ ;  /* 0x000000082004723c */ /* 0x04cfe200000018ff */
[----:B------:R-:W-:Y:S03]  /*7080*/  BSSY B0, `(.L_x_2691) ;  /* 0x0000313000007945 */ /* 0x000fe60003800000 */
[-C--:B------:R-:W-:Y:S02]  /*7090*/  IADD3 R100, R166, R0.reuse, RZ ;  /* 0x00000000a6647210 */ /* 0x080fe40007ffe0ff */
[CC--:B------:R-:W-:Y:S02]  /*70a0*/  IADD3 R3, R167.reuse, R0.reuse, RZ ;  /* 0x00000000a7037210 */ /* 0x0c0fe40007ffe0ff */
[C---:B------:R-:W-:Y:S01]  /*70b0*/  HMMA.16816.F32 R8, R32.reuse, R10, RZ ;  /* 0x0000000a2008723c */ /* 0x040fe200000018ff */
[----:B------:R-:W-:Y:S03]  /*70c0*/  IADD3 R2, R167, R0, R166 ;  /* 0x00000000a7027210 */ /* 0x000fe60007ffe0a6 */
        /* <DEDUP_REMOVED lines=17> */
[C---:B------:R-:W-:Y:S07]  /*71e0*/  HMMA.16816.F32 R28, R140.reuse, R156, R28 ;  /* 0x0000009c8c1c723c */ /* 0x040fee000000181c */
[----:B------:R-:W-:Y:S01]  /*71f0*/  IADD3 R156, R166, R101, RZ ;  /* 0x00000065a69c7210 */ /* 0x000fe20007ffe0ff */
        /* <DEDUP_REMOVED lines=121> */
[----:B------:R-:W-:Y:S04]  /*7990*/  FMUL.FTZ R0, R4, c[0x0][0x320] ;  /* 0x0000c80004007a20 */ /* 0x000fe80000410000 */
[----:B------:R1:W-:Y:S01]  /*79a0*/  MUFU.TANH R155, R0 ;  /* 0x00000000009b7308 */ /* 0x0003e20000002400 */
[----:B------:R-:W-:Y:S09]  /*79b0*/  FMUL.FTZ R3, R8, c[0x0][0x320] ;  /* 0x0000c80008037a20 */ /* 0x000ff20000410000 */
        /* <DEDUP_REMOVED lines=10> */
[C---:B-1----:R-:W-:Y:S08]  /*7a60*/  HMMA.16816.F32 R20, R148.reuse, R4, R20 ;  /* 0x000000049414723c */ /* 0x042ff00000001814 */
[C---:B------:R-:W-:Y:S04]  /*7a70*/  HMMA.16816.F32 R24, R148.reuse, R6, R24 ;  /* 0x000000069418723c */ /* 0x040fe80000001818 */
[----:B---3--:R-:W-:Y:S04]  /*7a80*/  FMUL.FTZ R0, R10, c[0x0][0x320] ;  /* 0x0000c8000a007a20 */ /* 0x008fe80000410000 */
[----:B------:R1:W-:Y:S08]  /*7a90*/  MUFU.TANH R145, R0 ;  /* 0x0000000000917308 */ /* 0x0003f00000002400 */
[----:B------:R-:W-:Y:S08]  /*7aa0*/  FMUL.FTZ R3, R21, c[0x0][0x320] ;  /* 0x0000c80015037a20 */ /* 0x000ff00000410000 */
[----:B------:R-:W-:Y:S02]  /*7ab0*/  FMUL.FTZ R4, R25, c[0x0][0x320] ;  /* 0x0000c80019047a20 */ /* 0x000fe40000410000 */
[----:B------:R-:W-:Y:S02]  /*7ac0*/  FMUL.FTZ R6, R27, c[0x0][0x320] ;  /* 0x0000c8001b067a20 */ /* 0x000fe40000410000 */
[----:B------:R3:W-:Y:S01]  /*7ad0*/  MUFU.TANH R21, R4 ;  /* 0x0000000400157308 */ /* 0x0007e20000002400 */
[----:B-1----:R-:W-:Y:S02]  /*7ae0*/  FMUL.FTZ R0, R11, c[0x0][0x320] ;  /* 0x0000c8000b007a20 */ /* 0x002fe40000410000 */
[----:B------:R1:W5:Y:S01]  /*7af0*/  LDSM.16.M88.4 R8, [R2+0x5800] ;  /* 0x005800000208783b */ /* 0x0003620000000200 */
[----:B------:R-:W-:Y:S06]  /*7b00*/  DEPBAR.LE SB0, 0x2 ;  /* 0x000080800000791a */ /* 0x000fec0000000000 */
[----:B------:R2:W2:Y:S01]  /*7b10*/  MUFU.TANH R144, R0 ;  /* 0x0000000000907308 */ /* 0x0004a20000002400 */
[----:B------:R-:W-:Y:S01]  /*7b20*/  BAR.SYNC.DEFER_BLOCKING 0x0 ;  /* 0x0000000000007b1d */ /* 0x000fe20000010000 */
[----:B---3--:R-:W-:Y:S02]  /*7b30*/  FMUL.FTZ R4, R26, c[0x0][0x320] ;  /* 0x0000c8001a047a20 */ /* 0x008fe40000410000 */
[----:B-1----:R-:W-:Y:S04]  /*7b40*/  @P4 IMAD.HI.U32 R2, R206, c[0x0][0x2c8], RZ ;  /* 0x0000b200ce024a27 */ /* 0x002fe800078e00ff */
[----:B--2---:R-:W-:Y:S04]  /*7b50*/  FMUL.FTZ R0, R12, c[0x0][0x320] ;  /* 0x0000c8000c007a20 */ /* 0x004fe80000410000 */
[----:B------:R1:W-:Y:S01]  /*7b60*/  MUFU.TANH R143, R0 ;  /* 0x00000000008f7308 */ /* 0x0003e20000002400 */
[C---:B-----5:R-:W-:Y:S08]  /*7b70*/  HMMA.16816.F32 R28, R148.reuse, R8, R28 ;  /* 0x00000008941c723c */ /* 0x060ff0000000181c */
[----:B------:R-:W-:Y:S04]  /*7b80*/  HMMA.16816.F32 R32, R148, R10, R32 ;  /* 0x0000000a9420723c */ /* 0x000fe80000001820 */
[----:B-1----:R-:W-:Y:S04]  /*7b90*/  FMUL.FTZ R0, R13, c[0x0][0x320] ;  /* 0x0000c8000d007a20 */ /* 0x002fe80000410000 */
[----:B------:R1:W-:Y:S08]  /*7ba0*/  MUFU.TANH R142, R0 ;  /* 0x00000000008e7308 */ /* 0x0003f00000002400 */
[----:B------:R-:W-:Y:S02]  /*7bb0*/  FMUL.FTZ R12, R29, c[0x0][0x320] ;  /* 0x0000c8001d0c7a20 */ /* 0x000fe40000410000 */
[----:B------:R-:W-:Y:S02]  /*7bc0*/  FMUL.FTZ R13, R30, c[0x0][0x320] ;  /* 0x0000c8001e0d7a20 */ /* 0x000fe40000410000 */
[----:B-1----:R-:W-:Y:S04]  /*7bd0*/  FMUL.FTZ R0, R14, c[0x0][0x320] ;  /* 0x0000c8000e007a20 */ /* 0x002fe80000410000 */
[----:B------:R1:W-:Y:S02]  /*7be0*/  MUFU.TANH R141, R0 ;  /* 0x00000000008d7308 */ /* 0x0003e40000002400 */
[----:B-1----:R-:W-:Y:S08]  /*7bf0*/  FMUL.FTZ R0, R15, c[0x0][0x320] ;  /* 0x0000c8000f007a20 */ /* 0x002ff00000410000 */
[----:B------:R1:W-:Y:S10]  /*7c00*/  MUFU.TANH R15, R3 ;  /* 0x00000003000f7308 */ /* 0x0003f40000002400 */
[----:B------:R2:W3:Y:S01]  /*7c10*/  MUFU.TANH R140, R0 ;  /* 0x00000000008c7308 */ /* 0x0004e20000002400 */
[----:B-1----:R-:W-:Y:S09]  /*7c20*/  FMUL.FTZ R3, R22, c[0x0][0x320] ;  /* 0x0000c80016037a20 */ /* 0x002ff20000410000 */
[----:B------:R-:W-:Y:S01]  /*7c30*/  MUFU.TANH R22, R4 ;  /* 0x0000000400167308 */ /* 0x000fe20000002400 */
[----:B--2---:R-:W-:Y:S09]  /*7c40*/  FMUL.FTZ R0, R16, c[0x0][0x320] ;  /* 0x0000c80010007a20 */ /* 0x004ff20000410000 */
[----:B------:R-:W-:Y:S10]  /*7c50*/  MUFU.TANH R100, R3 ;  /* 0x0000000300647308 */ /* 0x000ff40000002400 */
[----:B------:R1:W-:Y:S02]  /*7c60*/  MUFU.TANH R138, R0 ;  /* 0x00000000008a7308 */ /* 0x0003e40000002400 */
[----:B-1----:R-:W-:Y:S02]  /*7c70*/  FMUL.FTZ R0, R17, c[0x0][0x320] ;  /* 0x0000c80011007a20 */ /* 0x002fe40000410000 */
[----:B------:R-:W-:Y:S06]  /*7c80*/  FMUL.FTZ R17, R31, c[0x0][0x320] ;  /* 0x0000c8001f117a20 */ /* 0x000fec0000410000 */
[----:B------:R1:W-:Y:S10]  /*7c90*/  MUFU.TANH R136, R0 ;  /* 0x0000000000887308 */ /* 0x0003f40000002400 */
[----:B------:R-:W-:Y:S01]  /*7ca0*/  MUFU.TANH R17, R17 ;  /* 0x0000001100117308 */ /* 0x000fe20000002400 */
[----:B-1----:R-:W-:Y:S09]  /*7cb0*/  FMUL.FTZ R0, R18, c[0x0][0x320] ;  /* 0x0000c80012007a20 */ /* 0x002ff20000410000 */
[----:B------:R1:W-:Y:S10]  /*7cc0*/  MUFU.TANH R18, R12 ;  /* 0x0000000c00127308 */ /* 0x0003f40000002400 */
[----:B------:R2:W-:Y:S01]  /*7cd0*/  MUFU.TANH R101, R0 ;  /* 0x0000000000657308 */ /* 0x0005e20000002400 */
[----:B-1----:R-:W-:Y:S02]  /*7ce0*/  FMUL.FTZ R12, R32, c[0x0][0x320] ;  /* 0x0000c800200c7a20 */ /* 0x002fe40000410000 */
[----:B--2---:R-:W-:Y:S07]  /*7cf0*/  FMUL.FTZ R0, R19, c[0x0][0x320] ;  /* 0x0000c80013007a20 */ /* 0x004fee0000410000 */
[----:B------:R1:W-:Y:S10]  /*7d00*/  MUFU.TANH R19, R13 ;  /* 0x0000000d00137308 */ /* 0x0003f40000002400 */
[----:B------:R2:W5:Y:S01]  /*7d10*/  MUFU.TANH R16, R0 ;  /* 0x0000000000107308 */ /* 0x0005620000002400 */
[----:B-1----:R-:W-:Y:S02]  /*7d20*/  FMUL.FTZ R13, R33, c[0x0][0x320] ;  /* 0x0000c800210d7a20 */ /* 0x002fe40000410000 */
[----:B--2---:R-:W-:Y:S07]  /*7d30*/  FMUL.FTZ R0, R20, c[0x0][0x320] ;  /* 0x0000c80014007a20 */ /* 0x004fee0000410000 */
[----:B------:R-:W-:Y:S10]  /*7d40*/  MUFU.TANH R20, R6 ;  /* 0x0000000600147308 */ /* 0x000ff40000002400 */
[----:B------:R1:W2:Y:S02]  /*7d50*/  MUFU.TANH R137, R0 ;  /* 0x0000000000897308 */ /* 0x0002a40000002400 */
[----:B-1----:R-:W-:Y:S02]  /*7d60*/  MOV R0, R206 ;  /* 0x000000ce00007202 */ /* 0x002fe40000000f00 */
[----:B------:R-:W-:Y:S05]  /*7d70*/  @P4 SHF.R.U32.HI R0, RZ, c[0x0][0x2cc], R2 ;  /* 0x0000b300ff004a19 */ /* 0x000fea0000011602 */
[----:B------:R-:W-:Y:S08]  /*7d80*/  SHFL.IDX PT, R3, R0, 0x1, 0x1c1f ;  /* 0x003c1f0000037f89 */ /* 0x000ff000000e0000 */
[----:B------:R1:W2:Y:S02]  /*7d90*/  SHFL.IDX PT, R2, R0, RZ, 0x1c1f ;  /* 0x001c1fff00027589 */ /* 0x0002a400000e0000 */
[----:B-1----:R-:W-:Y:S04]  /*7da0*/  FMUL.FTZ R0, R23, c[0x0][0x320] ;  /* 0x0000c80017007a20 */ /* 0x002fe80000410000 */
[----:B------:R1:W-:Y:S02]  /*7db0*/  MUFU.TANH R139, R0 ;  /* 0x00000000008b7308 */ /* 0x0003e40000002400 */
[----:B-1----:R-:W-:Y:S08]  /*7dc0*/  FMUL.FTZ R0, R24, c[0x0][0x320] ;  /* 0x0000c80018007a20 */ /* 0x002ff00000410000 */
[----:B------:R1:W1:Y:S02]  /*7dd0*/  MUFU.TANH R23, R0 ;  /* 0x0000000000177308 */ /* 0x0002640000002400 */
[----:B-1----:R-:W-:Y:S04]  /*7de0*/  IADD3 R0, -R225, 0x1, -R200 ;  /* 0x00000001e1007810 */ /* 0x002fe80007ffe9c8 */
[----:B------:R-:W-:Y:S04]  /*7df0*/  IADD3 R0, -R222, R0, R221 ;  /* 0x00000000de007210 */ /* 0x000fe80007ffe1dd */
[C---:B--2---:R-:W-:Y:S02]  /*7e00*/  IADD3 R2, R0.reuse, R2, RZ ;  /* 0x0000000200027210 */ /* 0x044fe40007ffe0ff */
[----:B------:R-:W-:Y:S01]  /*7e10*/  IADD3 R0, R0, R3, RZ ;  /* 0x0000000300007210 */ /* 0x000fe20007ffe0ff */
[----:B------:R-:W-:Y:S01]  /*7e20*/  FMUL.FTZ R3, R28, c[0x0][0x320] ;  /* 0x0000c8001c037a20 */ /* 0x000fe20000410000 */
[----:B------:R-:W-:Y:S02]  /*7e30*/  ISETP.GT.AND P1, PT, R2, 0x1, PT ;  /* 0x000000010200780c */ /* 0x000fe40003f24270 */
[----:B------:R-:W-:Y:S01]  /*7e40*/  ISETP.GT.AND P6, PT, R0, 0x1, PT ;  /* 0x000000010000780c */ /* 0x000fe20003fc4270 */
[----:B------:R1:W2:Y:S01]  /*7e50*/  MUFU.TANH R14, R3 ;  /* 0x00000003000e7308 */ /* 0x0002a20000002400 */
[----:B------:R-:W-:Y:S02]  /*7e60*/  FSEL R4, R154, -INF , P1 ;  /* 0xff8000009a047808 */ /* 0x000fe40000800000 */
[----:B----4-:R-:W-:Y:S02]  /*7e70*/  FSEL R9, R152, -INF , P6 ;  /* 0xff80000098097808 */ /* 0x010fe40003000000 */
[----:B------:R-:W-:Y:S02]  /*7e80*/  ISETP.GT.AND P6, PT, R0, 0x9, PT ;  /* 0x000000090000780c */ /* 0x000fe40003fc4270 */
[----:B------:R-:W-:Y:S02]  /*7e90*/  ISETP.GT.AND P1, PT, R2, 0x9, PT ;  /* 0x000000090200780c */ /* 0x000fe40003f24270 */
[----:B------:R-:W-:Y:S02]  /*7ea0*/  FSEL R11, R144, -INF , P6 ;  /* 0xff800000900b7808 */ /* 0x000fe40003000000 */
[----:B------:R-:W-:Y:S02]  /*7eb0*/  ISETP.GT.AND P6, PT, R0, 0x11, PT ;  /* 0x000000110000780c */ /* 0x000fe40003fc4270 */
[----:B------:R-:W-:Y:S02]  /*7ec0*/  ISETP.GT.AND P5, PT, R2, RZ, PT ;  /* 0x000000ff0200720c */ /* 0x000fe40003fa4270 */
[----:B------:R-:W-:Y:S02]  /*7ed0*/  FSEL R6, R146, -INF , P1 ;  /* 0xff80000092067808 */ /* 0x000fe40000800000 */
[----:B---3--:R-:W-:Y:S02]  /*7ee0*/  FSEL R146, R140, -INF , P6 ;  /* 0xff8000008c927808 */ /* 0x008fe40003000000 */
[----:B------:R-:W-:Y:S02]  /*7ef0*/  ISETP.GT.AND P6, PT, R0, 0x19, PT ;  /* 0x000000190000780c */ /* 0x000fe40003fc4270 */
[----:B------:R-:W-:Y:S02]  /*7f00*/  FSEL R5, R155, -INF , P5 ;  /* 0xff8000009b057808 */ /* 0x000fe40002800000 */
[----:B-----5:R-:W-:Y:S02]  /*7f10*/  FSEL R150, R16, -INF , P6 ;  /* 0xff80000010967808 */ /* 0x020fe40003000000 */
[----:B-1----:R-:W-:Y:S01]  /*7f20*/  FMNMX.FTZ R3, R5, R102, !PT ;  /* 0x0000006605037209 */ /* 0x002fe20007810000 */
[----:B------:R1:W3:Y:S01]  /*7f30*/  MUFU.TANH R16, R12 ;  /* 0x0000000c00107308 */ /* 0x0002e20000002400 */
[----:B------:R-:W-:Y:S02]  /*7f40*/  ISETP.GT.AND P5, PT, R2, 0x8, PT ;  /* 0x000000080200780c */ /* 0x000fe40003fa4270 */
[----:B------:R-:W-:Y:S02]  /*7f50*/  FMNMX.FTZ R3, R4, R3, !PT ;  /* 0x0000000304037209 */ /* 0x000fe40007810000 */
[----:B------:R-:W-:Y:S02]  /*7f60*/  FSEL R7, R147, -INF , P5 ;  /* 0xff80000093077808 */ /* 0x000fe40002800000 */
[C---:B------:R-:W-:Y:S02]  /*7f70*/  ISETP.GT.AND P5, PT, R2.reuse, 0x10, PT ;  /* 0x000000100200780c */ /* 0x040fe40003fa4270 */
[----:B------:R-:W-:Y:S02]  /*7f80*/  FMNMX.FTZ R3, R7, R3, !PT ;  /* 0x0000000307037209 */ /* 0x000fe40007810000 */
[----:B------:R-:W-:Y:S02]  /*7f90*/  ISETP.GT.AND P1, PT, R2, 0x11, PT ;  /* 0x000000110200780c */ /* 0x000fe40003f24270 */
[----:B------:R-:W-:Y:S02]  /*7fa0*/  FMNMX.FTZ R3, R6, R3, !PT ;  /* 0x0000000306037209 */ /* 0x000fe40007810000 */
[----:B------:R-:W-:Y:S02]  /*7fb0*/  FSEL R143, R143, -INF , P5 ;  /* 0xff8000008f8f7808 */ /* 0x000fe40002800000 */
[----:B------:R-:W-:Y:S02]  /*7fc0*/  FSEL R144, R142, -INF , P1 ;  /* 0xff8000008e907808 */ /* 0x000fe40000800000 */
[----:B------:R-:W-:Y:S02]  /*7fd0*/  ISETP.GT.AND P5, PT, R2, 0x18, PT ;  /* 0x000000180200780c */ /* 0x000fe40003fa4270 */
[----:B------:R-:W-:Y:S02]  /*7fe0*/  FMNMX.FTZ R3, R143, R3, !PT ;  /* 0x000000038f037209 */ /* 0x000fe40007810000 */
[----:B------:R-:W-:Y:S02]  /*7ff0*/  ISETP.GT.AND P0, PT, R0, RZ, PT ;  /* 0x000000ff0000720c */ /* 0x000fe40003f04270 */
[----:B------:R-:W-:Y:S02]  /*8000*/  FSEL R147, R138, -INF , P5 ;  /* 0xff8000008a937808 */ /* 0x000fe40002800000 */
[----:B------:R-:W-:Y:S02]  /*8010*/  FMNMX.FTZ R3, R144, R3, !PT ;  /* 0x0000000390037209 */ /* 0x000fe40007810000 */
[----:B------:R-:W-:Y:S02]  /*8020*/  ISETP.GT.AND P1, PT, R2, 0x19, PT ;  /* 0x000000190200780c */ /* 0x000fe40003f24270 */
[----:B------:R-:W-:Y:S02]  /*8030*/  FSEL R10, R153, -INF , P0 ;  /* 0xff800000990a7808 */ /* 0x000fe40000000000 */
[----:B------:R-:W-:Y:S02]  /*8040*/  ISETP.GT.AND P0, PT, R0, 0x8, PT ;  /* 0x000000080000780c */ /* 0x000fe40003f04270 */
[----:B------:R-:W-:Y:S02]  /*8050*/  FSEL R148, R136, -INF , P1 ;  /* 0xff80000088947808 */ /* 0x000fe40000800000 */
[----:B------:R-:W-:Y:S02]  /*8060*/  FMNMX.FTZ R3, R147, R3, !PT ;  /* 0x0000000393037209 */ /* 0x000fe40007810000 */
[----:B------:R-:W-:Y:S02]  /*8070*/  ISETP.GT.AND P5, PT, R2, 0x20, PT ;  /* 0x000000200200780c */ /* 0x000fe40003fa4270 */
[----:B------:R-:W-:Y:S02]  /*8080*/  FSEL R8, R145, -INF , P0 ;  /* 0xff80000091087808 */ /* 0x000fe40000000000 */
[----:B-1----:R-:W-:Y:S02]  /*8090*/  FMNMX.FTZ R12, R10, R103, !PT ;  /* 0x000000670a0c7209 */ /* 0x002fe40007810000 */
[----:B------:R-:W-:Y:S02]  /*80a0*/  ISETP.GT.AND P0, PT, R0, 0x10, PT ;  /* 0x000000100000780c */ /* 0x000fe40003f04270 */
[----:B------:R-:W-:Y:S02]  /*80b0*/  ISETP.GT.AND P1, PT, R2, 0x21, PT ;  /* 0x000000210200780c */ /* 0x000fe40003f24270 */
[----:B------:R-:W-:Y:S02]  /*80c0*/  FSEL R151, R137, -INF , P5 ;  /* 0xff80000089977808 */ /* 0x000fe40002800000 */
[----:B------:R-:W-:Y:S02]  /*80d0*/  FMNMX.FTZ R3, R148, R3, !PT ;  /* 0x0000000394037209 */ /* 0x000fe40007810000 */
[----:B------:R-:W-:Y:S02]  /*80e0*/  FMNMX.FTZ R12, R9, R12, !PT ;  /* 0x0000000c090c7209 */ /* 0x000fe40007810000 */
[----:B------:R-:W-:Y:S02]  /*80f0*/  FSEL R145, R141, -INF , P0 ;  /* 0xff8000008d917808 */ /* 0x000fe40000000000 */
[----:B------:R-:W-:Y:S02]  /*8100*/  ISETP.GT.AND P0, PT, R0, 0x18, PT ;  /* 0x000000180000780c */ /* 0x000fe40003f04270 */
[----:B------:R-:W-:Y:S02]  /*8110*/  FSEL R153, R15, -INF , P1 ;  /* 0xff8000000f997808 */ /* 0x000fe40000800000 */
[----:B------:R1:W4:Y:S01]  /*8120*/  MUFU.TANH R15, R13 ;  /* 0x0000000d000f7308 */ /* 0x0003220000002400 */
[C---:B------:R-:W-:Y:S02]  /*8130*/  ISETP.GT.AND P6, PT, R2.reuse, 0x28, PT ;  /* 0x000000280200780c */ /* 0x040fe40003fc4270 */
[----:B------:R-:W-:Y:S02]  /*8140*/  FMNMX.FTZ R3, R151, R3, !PT ;  /* 0x0000000397037209 */ /* 0x000fe40007810000 */
[----:B------:R-:W-:Y:S02]  /*8150*/  FSEL R149, R101, -INF , P0 ;  /* 0xff80000065957808 */ /* 0x000fe40000000000 */
[----:B------:R-:W-:Y:S02]  /*8160*/  ISETP.GT.AND P5, PT, R2, 0x29, PT ;  /* 0x000000290200780c */ /* 0x000fe40003fa4270 */
[----:B------:R-:W-:Y:S02]  /*8170*/  FMNMX.FTZ R12, R8, R12, !PT ;  /* 0x0000000c080c7209 */ /* 0x000fe40007810000 */
[----:B------:R-:W-:Y:S02]  /*8180*/  ISETP.GT.AND P0, PT, R0, 0x20, PT ;  /* 0x000000200000780c */ /* 0x000fe40003f04270 */
[C---:B------:R-:W-:Y:S02]  /*8190*/  ISETP.GT.AND P1, PT, R2.reuse, 0x30, PT ;  /* 0x000000300200780c */ /* 0x040fe40003f24270 */
[----:B------:R-:W-:Y:S02]  /*81a0*/  FSEL R159, R23, -INF , P6 ;  /* 0xff800000179f7808 */ /* 0x000fe40003000000 */
[----:B------:R-:W-:Y:S02]  /*81b0*/  FMNMX.FTZ R3, R153, R3, !PT ;  /* 0x0000000399037209 */ /* 0x000fe40007810000 */
[----:B------:R-:W-:Y:S02]  /*81c0*/  FSEL R155, R21, -INF , P5 ;  /* 0xff800000159b7808 */ /* 0x000fe40002800000 */
[C---:B------:R-:W-:Y:S02]  /*81d0*/  ISETP.GT.AND P5, PT, R2.reuse, 0x39, PT ;  /* 0x000000390200780c */ /* 0x040fe40003fa4270 */
[----:B------:R-:W-:Y:S01]  /*81e0*/  ISETP.GT.AND P6, PT, R2, 0x38, PT ;  /* 0x000000380200780c */ /* 0x000fe20003fc4270 */
[----:B-1----:R-:W-:Y:S01]  /*81f0*/  FMUL.FTZ R13, R35, c[0x0][0x320] ;  /* 0x0000c800230d7a20 */ /* 0x002fe20000410000 */
[----:B------:R-:W-:Y:S02]  /*8200*/  FSEL R154, R100, -INF , P0 ;  /* 0xff800000649a7808 */ /* 0x000fe40000000000 */
[----:B------:R-:W-:Y:S02]  /*8210*/  ISETP.GT.AND P0, PT, R2, 0x31, PT ;  /* 0x000000310200780c */ /* 0x000fe40003f04270 */
[----:B------:R-:W-:Y:S01]  /*8220*/  FMNMX.FTZ R2, R11, R12, !PT ;  /* 0x0000000c0b027209 */ /* 0x000fe20007810000 */
[----:B------:R-:W-:Y:S01]  /*8230*/  FMUL.FTZ R12, R34, c[0x0][0x320] ;  /* 0x0000c800220c7a20 */ /* 0x000fe20000410000 */
[----:B--2---:R-:W-:Y:S01]  /*8240*/  FSEL R189, R14, -INF , P1 ;  /* 0xff8000000ebd7808 */ /* 0x004fe20000800000 */
[----:B------:R-:W1:Y:S01]  /*8250*/  MUFU.TANH R13, R13 ;  /* 0x0000000d000d7308 */ /* 0x000e620000002400 */
[----:B------:R-:W-:Y:S02]  /*8260*/  FMNMX.FTZ R3, R159, R3, !PT ;  /* 0x000000039f037209 */ /* 0x000fe40007810000 */
[----:B------:R-:W-:Y:S02]  /*8270*/  FSEL R186, R18, -INF , P0 ;  /* 0xff80000012ba7808 */ /* 0x000fe40000000000 */
[----:B------:R-:W-:Y:S02]  /*8280*/  FMNMX.FTZ R3, R155, R3, !PT ;  /* 0x000000039b037209 */ /* 0x000fe40007810000 */
[----:B---3--:R-:W-:Y:S02]  /*8290*/  FSEL R185, R16, -INF , P6 ;  /* 0xff80000010b97808 */ /* 0x008fe40003000000 */
[----:B------:R-:W-:Y:S01]  /*82a0*/  FMNMX.FTZ R3, R189, R3, !PT ;  /* 0x00000003bd037209 */ /* 0x000fe20007810000 */
[----:B------:R2:W3:Y:S01]  /*82b0*/  MUFU.TANH R14, R12 ;  /* 0x0000000c000e7308 */ /* 0x0004e20000002400 */
[----:B----4-:R-:W-:Y:S02]  /*82c0*/  FSEL R182, R15, -INF , P5 ;  /* 0xff8000000fb67808 */ /* 0x010fe40002800000 */
[----:B------:R-:W-:Y:S02]  /*82d0*/  FMNMX.FTZ R3, R186, R3, !PT ;  /* 0x00000003ba037209 */ /* 0x000fe40007810000 */
[C---:B------:R-:W-:Y:S02]  /*82e0*/  ISETP.GT.AND P1, PT, R0.reuse, 0x21, PT ;  /* 0x000000210000780c */ /* 0x040fe40003f24270 */
[----:B------:R-:W-:Y:S02]  /*82f0*/  FMNMX.FTZ R3, R185, R3, !PT ;  /* 0x00000003b9037209 */ /* 0x000fe40007810000 */
[----:B------:R-:W-:Y:S02]  /*8300*/  ISETP.GT.AND P0, PT, R0, 0x28, PT ;  /* 0x000000280000780c */ /* 0x000fe40003f04270 */
[----:B------:R-:W-:Y:S02]  /*8310*/  FMNMX.FTZ R3, R182, R3, !PT ;  /* 0x00000003b6037209 */ /* 0x000fe40007810000 */
[----:B------:R-:W-:Y:S02]  /*8320*/  FSEL R152, R139, -INF , P1 ;  /* 0xff8000008b987808 */ /* 0x000fe40000800000 */
[----:B------:R-:W-:Y:S02]  /*8330*/  ISETP.GT.AND P1, PT, R0, 0x29, PT ;  /* 0x000000290000780c */ /* 0x000fe40003f24270 */
[----:B------:R-:W-:Y:S02]  /*8340*/  FSEL R157, R22, -INF , P0 ;  /* 0xff800000169d7808 */ /* 0x000fe40000000000 */
[----:B------:R-:W-:Y:S02]  /*8350*/  FSEL R158, R20, -INF , P1 ;  /* 0xff800000149e7808 */ /* 0x000fe40000800000 */
[C---:B------:R-:W-:Y:S02]  /*8360*/  ISETP.GT.AND P0, PT, R0.reuse, 0x30, PT ;  /* 0x000000300000780c */ /* 0x040fe40003f04270 */
[C---:B------:R-:W-:Y:S01]  /*8370*/  ISETP.GT.AND P1, PT, R0.reuse, 0x31, PT ;  /* 0x000000310000780c */ /* 0x040fe20003f24270 */
[----:B--2---:R-:W2:Y:S01]  /*8380*/  SHFL.BFLY PT, R12, R3, 0x2, 0x1f ;  /* 0x0c401f00030c7f89 */ /* 0x004ea200000e0000 */
[----:B------:R-:W-:Y:S02]  /*8390*/  FSEL R184, R19, -INF , P0 ;  /* 0xff80000013b87808 */ /* 0x000fe40000000000 */
[C---:B------:R-:W-:Y:S02]  /*83a0*/  ISETP.GT.AND P0, PT, R0.reuse, 0x38, PT ;  /* 0x000000380000780c */ /* 0x040fe40003f04270 */
[----:B------:R-:W-:Y:S02]  /*83b0*/  FSEL R183, R17, -INF , P1 ;  /* 0xff80000011b77808 */ /* 0x000fe40000800000 */
[----:B------:R-:W-:Y:S02]  /*83c0*/  ISETP.GT.AND P1, PT, R0, 0x39, PT ;  /* 0x000000390000780c */ /* 0x000fe40003f24270 */
[----:B------:R-:W-:Y:S02]  /*83d0*/  FMNMX.FTZ R2, R145, R2, !PT ;  /* 0x0000000291027209 */ /* 0x000fe40007810000 */
[----:B-1----:R-:W-:Y:S02]  /*83e0*/  FSEL R192, R13, -INF , P1 ;  /* 0xff8000000dc07808 */ /* 0x002fe40000800000 */
[----:B------:R-:W-:Y:S02]  /*83f0*/  FMNMX.FTZ R2, R146, R2, !PT ;  /* 0x0000000292027209 */ /* 0x000fe40007810000 */
[----:B---3--:R-:W-:Y:S02]  /*8400*/  FSEL R187, R14, -INF , P0 ;  /* 0xff8000000ebb7808 */ /* 0x008fe40000000000 */
[----:B------:R-:W-:Y:S04]  /*8410*/  FMNMX.FTZ R2, R149, R2, !PT ;  /* 0x0000000295027209 */ /* 0x000fe80007810000 */
[----:B------:R-:W-:Y:S02]  /*8420*/  FMNMX.FTZ R2, R150, R2, !PT ;  /* 0x0000000296027209 */ /* 0x000fe40007810000 */
[----:B--2---:R-:W-:Y:S02]  /*8430*/  FMNMX.FTZ R0, R3, R12, !PT ;  /* 0x0000000c03007209 */ /* 0x004fe40007810000 */
[----:B------:R-:W-:Y:S03]  /*8440*/  FMNMX.FTZ R2, R154, R2, !PT ;  /* 0x000000029a027209 */ /* 0x000fe60007810000 */
[----:B------:R-:W1:Y:S01]  /*8450*/  SHFL.BFLY PT, R12, R0, 0x1, 0x1f ;  /* 0x0c201f00000c7f89 */ /* 0x000e6200000e0000 */
[----:B------:R-:W-:Y:S04]  /*8460*/  FMNMX.FTZ R2, R152, R2, !PT ;  /* 0x0000000298027209 */ /* 0x000fe80007810000 */
[----:B------:R-:W-:Y:S04]  /*8470*/  FMNMX.FTZ R2, R157, R2, !PT ;  /* 0x000000029d027209 */ /* 0x000fe80007810000 */
[----:B------:R-:W-:Y:S04]  /*8480*/  FMNMX.FTZ R2, R158, R2, !PT ;  /* 0x000000029e027209 */ /* 0x000fe80007810000 */
[----:B------:R-:W-:Y:S04]  /*8490*/  FMNMX.FTZ R2, R184, R2, !PT ;  /* 0x00000002b8027209 */ /* 0x000fe80007810000 */
[----:B------:R-:W-:Y:S04]  /*84a0*/  FMNMX.FTZ R2, R183, R2, !PT ;  /* 0x00000002b7027209 */ /* 0x000fe80007810000 */
[----:B------:R-:W-:Y:S02]  /*84b0*/  FMNMX.FTZ R2, R187, R2, !PT ;  /* 0x00000002bb027209 */ /* 0x000fe40007810000 */
[----:B-1----:R-:W-:Y:S02]  /*84c0*/  FMNMX.FTZ R101, R0, R12, !PT ;  /* 0x0000000c00657209 */ /* 0x002fe40007810000 */
[----:B------:R-:W-:Y:S02]  /*84d0*/  FMNMX.FTZ R2, R192, R2, !PT ;  /* 0x00000002c0027209 */ /* 0x000fe40007810000 */
[C---:B------:R-:W-:Y:S01]  /*84e0*/  FSETP.NEU.FTZ.AND P1, PT, R101.reuse, -INF , PT ;  /* 0xff8000006500780b */ /* 0x040fe20003f3d000 */
[----:B------:R-:W-:Y:S02]  /*84f0*/  FMUL.FTZ R0, R101, c[0x0][0x2d0] ;  /* 0x0000b40065007a20 */ /* 0x000fe40000410000 */
[----:B------:R-:W1:Y:S03]  /*8500*/  SHFL.BFLY PT, R3, R2, 0x2, 0x1f ;  /* 0x0c401f0002037f89 */ /* 0x000e6600000e0000 */
[----:B------:R-:W-:Y:S05]  /*8510*/  FSEL R141, R0, RZ, P1 ;  /* 0x000000ff008d7208 */ /* 0x000fea0000800000 */
[--C-:B------:R-:W-:Y:S04]  /*8520*/  FFMA.FTZ R0, R5, c[0x0][0x2d0], -R141.reuse ;  /* 0x0000b40005007a23 */ /* 0x100fe8000001088d */
[----:B------:R2:W-:Y:S01]  /*8530*/  MUFU.EX2 R191, R0 ;  /* 0x0000000000bf7308 */ /* 0x0005e20000000800 */
[----:B-1----:R-:W-:Y:S05]  /*8540*/  FMNMX.FTZ R2, R2, R3, !PT ;  /* 0x0000000302027209 */ /* 0x002fea0007810000 */
[----:B------:R-:W1:Y:S01]  /*8550*/  SHFL.BFLY PT, R3, R2, 0x1, 0x1f ;  /* 0x0c201f0002037f89 */ /* 0x000e6200000e0000 */
[--C-:B--2---:R-:W-:Y:S04]  /*8560*/  FFMA.FTZ R0, R4, c[0x0][0x2d0], -R141.reuse ;  /* 0x0000b40004007a23 */ /* 0x104fe8000001088d */
[----:B------:R2:W3:Y:S01]  /*8570*/  MUFU.EX2 R190, R0 ;  /* 0x0000000000be7308 */ /* 0x0004e20000000800 */
[----:B-1----:R-:W-:Y:S04]  /*8580*/  FMNMX.FTZ R100, R2, R3, !PT ;  /* 0x0000000302647209 */ /* 0x002fe80007810000 */
[C---:B------:R-:W-:Y:S01]  /*8590*/  FSETP.NEU.FTZ.AND P0, PT, R100.reuse, -INF , PT ;  /* 0xff8000006400780b */ /* 0x040fe20003f1d000 */
[----:B------:R-:W-:Y:S05]  /*85a0*/  FMUL.FTZ R2, R100, c[0x0][0x2d0] ;  /* 0x0000b40064027a20 */ /* 0x000fea0000410000 */
[----:B------:R-:W-:Y:S01]  /*85b0*/  FSEL R142, R2, RZ, P0 ;  /* 0x000000ff028e7208 */ /* 0x000fe20000000000 */
[--C-:B--2---:R-:W-:Y:S01]  /*85c0*/  FFMA.FTZ R0, R7, c[0x0][0x2d0], -R141.reuse ;  /* 0x0000b40007007a23 */ /* 0x104fe2000001088d */
[----:B------:R-:W-:Y:S02]  /*85d0*/  FSEL R2, R101, RZ, P1 ;  /* 0x000000ff65027208 */ /* 0x000fe40000800000 */
[----:B---3--:R-:W-:Y:S01]  /*85e0*/  F2FP.PACK_AB R136, R190, R191 ;  /* 0x000000bfbe88723e */ /* 0x008fe200000000ff */
[----:B------:R1:W-:Y:S01]  /*85f0*/  MUFU.EX2 R198, R0 ;  /* 0x0000000000c67308 */ /* 0x0003e20000000800 */
[----:B------:R-:W-:Y:S01]  /*8600*/  FFMA.FTZ R3, R11, c[0x0][0x2d0], -R142 ;  /* 0x0000b4000b037a23 */ /* 0x000fe2000001088e */
[----:B------:R-:W-:Y:S01]  /*8610*/  ISETP.GE.AND P1, PT, R199, 0x1, PT ;  /* 0x00000001c700780c */ /* 0x000fe20003f26270 */
[----:B------:R-:W-:Y:S01]  /*8620*/  FADD.FTZ R2, -R2, R102 ;  /* 0x0000006602027221 */ /* 0x000fe20000010100 */
[----:B------:R-:W-:Y:S03]  /*8630*/  IADD3 R102, R170, R160, RZ ;  /* 0x000000a0aa667210 */ /* 0x000fe60007ffe0ff */
[----:B------:R-:W-:Y:S01]  /*8640*/  FMUL.FTZ R2, R2, c[0x0][0x2d0] ;  /* 0x0000b40002027a20 */ /* 0x000fe20000410000 */
[----:B------:R-:W-:Y:S01]  /*8650*/  IADD3 R140, R168, R102, RZ ;  /* 0x00000066a88c7210 */ /* 0x000fe20007ffe0ff */
[----:B------:R-:W2:Y:S01]  /*8660*/  LDSM.16.MT88.4 R12, [R102] ;  /* 0x00000000660c783b */ /* 0x000ea20000004200 */
[----:B------:R3:W-:Y:S07]  /*8670*/  MUFU.EX2 R194, R3 ;  /* 0x0000000300c27308 */ /* 0x0007ee0000000800 */
[----:B------:R-:W4:Y:S03]  /*8680*/  LDSM.16.MT88.4 R20, [R140] ;  /* 0x000000008c14783b */ /* 0x000f260000004200 */
[----:B------:R-:W5:Y:S01]  /*8690*/  MUFU.EX2 R2, R2 ;  /* 0x0000000200027308 */ /* 0x000f620000000800 */
[--C-:B-1----:R-:W-:Y:S09]  /*86a0*/  FFMA.FTZ R0, R6, c[0x0][0x2d0], -R141.reuse ;  /* 0x0000b40006007a23 */ /* 0x102ff2000001088d */
[----:B------:R1:W1:Y:S01]  /*86b0*/  MUFU.EX2 R197, R0 ;  /* 0x0000000000c57308 */ /* 0x0002620000000800 */
[----:B---3--:R-:W-:Y:S05]  /*86c0*/  IADD3 R3, R171, R160, RZ ;  /* 0x000000a0ab037210 */ /* 0x008fea0007ffe0ff */
[----:B------:R-:W3:Y:S01]  /*86d0*/  LDSM.16.MT88.4 R28, [R3] ;  /* 0x00000000031c783b */ /* 0x000ee20000004200 */
[C---:B-----5:R-:W-:Y:S02]  /*86e0*/  FMUL.FTZ R4, R2.reuse, R104 ;  /* 0x0000006802047220 */ /* 0x060fe40000410000 */
[C---:B------:R-:W-:Y:S02]  /*86f0*/  FMUL.FTZ R5, R2.reuse, R105 ;  /* 0x0000006902057220 */ /* 0x040fe40000410000 */
[C---:B------:R-:W-:Y:S02]  /*8700*/  FMUL.FTZ R17, R2.reuse, R117 ;  /* 0x0000007502117220 */ /* 0x040fe40000410000 */
[C---:B------:R-:W-:Y:S02]  /*8710*/  FMUL.FTZ R16, R2.reuse, R116 ;  /* 0x0000007402107220 */ /* 0x040fe40000410000 */
[----:B------:R-:W-:Y:S02]  /*8720*/  FMUL.FTZ R24, R2, R124 ;  /* 0x0000007c02187220 */ /* 0x000fe40000410000 */
[--C-:B-1----:R-:W-:Y:S01]  /*8730*/  FFMA.FTZ R0, R10, c[0x0][0x2d0], -R142.reuse ;  /* 0x0000b4000a007a23 */ /* 0x102fe2000001088e */
[----:B------:R-:W-:Y:S01]  /*8740*/  F2FP.PACK_AB R138, R197, R198 ;  /* 0x000000c6c58a723e */ /* 0x000fe200000000ff */
[C---:B------:R-:W-:Y:S02]  /*8750*/  FMUL.FTZ R25, R2.reuse, R125 ;  /* 0x0000007d02197220 */ /* 0x040fe40000410000 */
        /* <DEDUP_REMOVED lines=29> */
[--C-:B------:R-:W-:Y:S02]  /*8930*/  FFMA.FTZ R0, R8, c[0x0][0x2d0], -R142.reuse ;  /* 0x0000b40008007a23 */ /* 0x100fe4000001088e */
[C---:B------:R-:W-:Y:S02]  /*8940*/  FMUL.FTZ R8, R2.reuse, R108 ;  /* 0x0000006c02087220 */ /* 0x040fe40000410000 */
[----:B------:R1:W5:Y:S01]  /*8950*/  MUFU.EX2 R195, R0 ;  /* 0x0000000000c37308 */ /* 0x0003620000000800 */
        /* <DEDUP_REMOVED lines=10> */
[----:B------:R-:W-:Y:S01]  /*8a00*/  FFMA.FTZ R116, R153, c[0x0][0x2d0], -R141 ;  /* 0x0000b40099747a23 */ /* 0x000fe2000001088d */
[----:B-1----:R-:W-:Y:S03]  /*8a10*/  FSEL R0, R100, RZ, P0 ;  /* 0x000000ff64007208 */ /* 0x002fe60000000000 */
[----:B------:R1:W-:Y:S01]  /*8a20*/  MUFU.EX2 R153, R116 ;  /* 0x0000007400997308 */ /* 0x0003e20000000800 */
[----:B-----5:R-:W-:Y:S01]  /*8a30*/  F2FP.PACK_AB R139, R194, R195 ;  /* 0x000000c3c28b723e */ /* 0x020fe200000000ff */
[----:B------:R-:W-:Y:S01]  /*8a40*/  FADD.FTZ R0, -R0, R103 ;  /* 0x0000006700007221 */ /* 0x000fe20000010100 */
[----:B------:R-:W-:Y:S03]  /*8a50*/  IADD3 R103, R168, R3, RZ ;  /* 0x00000003a8677210 */ /* 0x000fe60007ffe0ff */
[----:B------:R-:W-:Y:S06]  /*8a60*/  FMUL.FTZ R0, R0, c[0x0][0x2d0] ;  /* 0x0000b40000007a20 */ /* 0x000fec0000410000 */
[----:B------:R-:W5:Y:S01]  /*8a70*/  MUFU.EX2 R0, R0 ;  /* 0x0000000000007308 */ /* 0x000f620000000800 */
[----:B-1----:R-:W-:Y:S02]  /*8a80*/  FFMA.FTZ R116, R154, c[0x0][0x2d0], -R142 ;  /* 0x0000b4009a747a23 */ /* 0x002fe4000001088e */
[C---:B-----5:R-:W-:Y:S02]  /*8a90*/  FMUL.FTZ R6, R0.reuse, R106 ;  /* 0x0000006a00067220 */ /* 0x060fe40000410000 */
[C---:B------:R-:W-:Y:S02]  /*8aa0*/  FMUL.FTZ R7, R0.reuse, R107 ;  /* 0x0000006b00077220 */ /* 0x040fe40000410000 */
[----:B------:R-:W1:Y:S01]  /*8ab0*/  LDSM.16.MT88.4 R104, [R103] ;  /* 0x000000006768783b */ /* 0x000e620000004200 */
[C---:B------:R-:W-:Y:S02]  /*8ac0*/  FMUL.FTZ R10, R0.reuse, R110 ;  /* 0x0000006e000a7220 */ /* 0x040fe40000410000 */
[C---:B------:R-:W-:Y:S02]  /*8ad0*/  FMUL.FTZ R11, R0.reuse, R111 ;  /* 0x0000006f000b7220 */ /* 0x040fe40000410000 */
[C---:B--2---:R-:W-:Y:S03]  /*8ae0*/  HMMA.16816.F32 R4, R136.reuse, R12, R4 ;  /* 0x0000000c8804723c */ /* 0x044fe60000001804 */
[----:B------:R-:W2:Y:S02]  /*8af0*/  LDSM.16.MT88.4 R108, [R102+0x2000] ;  /* 0x00200000666c783b */ /* 0x000ea40000004200 */
        /* <DEDUP_REMOVED lines=10> */
[C---:B----4-:R-:W-:Y:S03]  /*8ba0*/  HMMA.16816.F32 R12, R136.reuse, R20, R12 ;  /* 0x00000014880c723c */ /* 0x050fe6000000180c */
        /* <DEDUP_REMOVED lines=31> */
[C---:B--2---:R-:W-:Y:S04]  /*8da0*/  HMMA.16816.F32 R36, R136.reuse, R108, R36 ;  /* 0x0000006c8824723c */ /* 0x044fe80000001824 */
        /* <DEDUP_REMOVED lines=21> */
[----:B------:R-:W-:Y:S02]  /*8f00*/  FFMA.FTZ R112, R143, c[0x0][0x2d0], -R141 ;  /* 0x0000b4008f707a23 */ /* 0x000fe4000001088d */
[C---:B--2---:R-:W-:Y:S02]  /*8f10*/  HMMA.16816.F32 R52, R136.reuse, R108, R52 ;  /* 0x0000006c8834723c */ /* 0x044fe40000001834 */
[----:B------:R2:W3:Y:S02]  /*8f20*/  MUFU.EX2 R180, R112 ;  /* 0x0000007000b47308 */ /* 0x0004e40000000800 */
[C---:B------:R-:W-:Y:S02]  /*8f30*/  FMUL.FTZ R94, R0.reuse, R94 ;  /* 0x0000005e005e7220 */ /* 0x040fe40000410000 */
[C---:B------:R-:W-:Y:S02]  /*8f40*/  FMUL.FTZ R95, R0.reuse, R95 ;  /* 0x0000005f005f7220 */ /* 0x040fe40000410000 */
[C---:B------:R-:W-:Y:S01]  /*8f50*/  HMMA.16816.F32 R56, R136.reuse, R110, R56 ;  /* 0x0000006e8838723c */ /* 0x040fe20000001838 */
[----:B------:R-:W4:Y:S03]  /*8f60*/  LDSM.16.MT88.4 R108, [R102+0x4000] ;  /* 0x00400000666c783b */ /* 0x000f260000004200 */
[C---:B------:R-:W-:Y:S02]  /*8f70*/  FMUL.FTZ R98, R0.reuse, R98 ;  /* 0x0000006200627220 */ /* 0x040fe40000410000 */
[----:B------:R-:W-:Y:S02]  /*8f80*/  FMUL.FTZ R99, R0, R99 ;  /* 0x0000006300637220 */ /* 0x000fe40000410000 */
[----:B------:R-:W-:Y:S04]  /*8f90*/  FFMA.FTZ R2, R2, R204, R191 ;  /* 0x000000cc02027223 */ /* 0x000fe800000100bf */
[----:B------:R-:W-:Y:S02]  /*8fa0*/  FFMA.FTZ R0, R0, R203, R188 ;  /* 0x000000cb00007223 */ /* 0x000fe400000100bc */
[----:B------:R-:W-:Y:S02]  /*8fb0*/  FADD.FTZ R2, R190, R2 ;  /* 0x00000002be027221 */ /* 0x000fe40000010000 */
[----:B------:R-:W-:Y:S02]  /*8fc0*/  FADD.FTZ R0, R196, R0 ;  /* 0x00000000c4007221 */ /* 0x000fe40000010000 */
[----:B--2---:R-:W-:Y:S02]  /*8fd0*/  FFMA.FTZ R112, R145, c[0x0][0x2d0], -R142 ;  /* 0x0000b40091707a23 */ /* 0x004fe4000001088e */
[----:B------:R-:W-:Y:S02]  /*8fe0*/  FADD.FTZ R2, R198, R2 ;  /* 0x00000002c6027221 */ /* 0x000fe40000010000 */
[----:B------:R2:W5:Y:S01]  /*8ff0*/  MUFU.EX2 R178, R112 ;  /* 0x0000007000b27308 */ /* 0x0005620000000800 */
[----:B------:R-:W-:Y:S01]  /*9000*/  FADD.FTZ R0, R195, R0 ;  /* 0x00000000c3007221 */ /* 0x000fe20000010000 */
[C---:B-1----:R-:W-:Y:S03]  /*9010*/  HMMA.16816.F32 R60, R136.reuse, R104, R60 ;  /* 0x00000068883c723c */ /* 0x042fe6000000183c */
[----:B------:R-:W-:Y:S02]  /*9020*/  FADD.FTZ R2, R197, R2 ;  /* 0x00000002c5027221 */ /* 0x000fe40000010000 */
[----:B------:R-:W-:Y:S02]  /*9030*/  FADD.FTZ R0, R194, R0 ;  /* 0x00000000c2007221 */ /* 0x000fe40000010000 */
[----:B---3--:R-:W-:Y:S01]  /*9040*/  FADD.FTZ R2, R180, R2 ;  /* 0x00000002b4027221 */ /* 0x008fe20000010000 */
[C---:B------:R-:W-:Y:S01]  /*9050*/  HMMA.16816.F32 R64, R136.reuse, R106, R64 ;  /* 0x0000006a8840723c */ /* 0x040fe20000001840 */
[----:B------:R-:W1:Y:S07]  /*9060*/  LDSM.16.MT88.4 R104, [R140+0x4000] ;  /* 0x004000008c68783b */ /* 0x000e6e0000004200 */
[C---:B----4-:R-:W-:Y:S04]  /*9070*/  HMMA.16816.F32 R68, R136.reuse, R108, R68 ;  /* 0x0000006c8844723c */ /* 0x050fe80000001844 */
[----:B--2---:R-:W-:Y:S02]  /*9080*/  FFMA.FTZ R112, R146, c[0x0][0x2d0], -R142 ;  /* 0x0000b40092707a23 */ /* 0x004fe4000001088e */
[----:B------:R-:W-:Y:S02]  /*9090*/  MUFU.EX2 R146, R121 ;  /* 0x0000007900927308 */ /* 0x000fe40000000800 */
[C---:B------:R-:W-:Y:S01]  /*90a0*/  HMMA.16816.F32 R72, R136.reuse, R110, R72 ;  /* 0x0000006e8848723c */ /* 0x040fe20000001848 */
[----:B------:R-:W2:Y:S03]  /*90b0*/  LDSM.16.MT88.4 R108, [R3+0x4000] ;  /* 0x00400000036c783b */ /* 0x000ea60000004200 */
[----:B-----5:R-:W-:Y:S04]  /*90c0*/  FADD.FTZ R0, R178, R0 ;  /* 0x00000000b2007221 */ /* 0x020fe80000010000 */
[----:B------:R3:W4:Y:S01]  /*90d0*/  MUFU.EX2 R177, R112 ;  /* 0x0000007000b17308 */ /* 0x0007220000000800 */
[C---:B-1----:R-:W-:Y:S07]  /*90e0*/  HMMA.16816.F32 R76, R136.reuse, R104, R76 ;  /* 0x00000068884c723c */ /* 0x042fee000000184c */
[--C-:B------:R-:W-:Y:S01]  /*90f0*/  FFMA.FTZ R104, R144, c[0x0][0x2d0], -R141.reuse ;  /* 0x0000b40090687a23 */ /* 0x100fe2000001088d */
[C---:B------:R-:W-:Y:S01]  /*9100*/  HMMA.16816.F32 R80, R136.reuse, R106, R80 ;  /* 0x0000006a8850723c */ /* 0x040fe20000001850 */
[----:B---3--:R-:W-:Y:S02]  /*9110*/  LDSM.16.MT88.4 R112, [R140+0x800] ;  /* 0x000800008c70783b */ /* 0x008fe40000004200 */
[----:B------:R1:W3:Y:S01]  /*9120*/  MUFU.EX2 R179, R104 ;  /* 0x0000006800b37308 */ /* 0x0002e20000000800 */
[----:B----4-:R-:W-:Y:S04]  /*9130*/  FADD.FTZ R0, R177, R0 ;  /* 0x00000000b1007221 */ /* 0x010fe80000010000 */
[C---:B--2---:R-:W-:Y:S07]  /*9140*/  HMMA.16816.F32 R84, R136.reuse, R108, R84 ;  /* 0x0000006c8854723c */ /* 0x044fee0000001854 */
[--C-:B------:R-:W-:Y:S01]  /*9150*/  FFMA.FTZ R108, R147, c[0x0][0x2d0], -R141.reuse ;  /* 0x0000b400936c7a23 */ /* 0x100fe2000001088d */
[C---:B------:R-:W-:Y:S01]  /*9160*/  HMMA.16816.F32 R88, R136.reuse, R110, R88 ;  /* 0x0000006e8858723c */ /* 0x040fe20000001858 */
[----:B------:R2:W-:Y:S01]  /*9170*/  MUFU.EX2 R147, R120 ;  /* 0x0000007800937308 */ /* 0x0005e20000000800 */
[----:B-1----:R-:W1:Y:S09]  /*9180*/  LDSM.16.MT88.4 R104, [R103+0x4000] ;  /* 0x004000006768783b */ /* 0x002e720000004200 */
[----:B------:R4:W5:Y:S01]  /*9190*/  MUFU.EX2 R176, R108 ;  /* 0x0000006c00b07308 */ /* 0x0009620000000800 */
[----:B---3--:R-:W-:Y:S01]  /*91a0*/  FADD.FTZ R2, R179, R2 ;  /* 0x00000002b3027221 */ /* 0x008fe20000010000 */
[----:B--2---:R-:W-:Y:S01]  /*91b0*/  LDSM.16.MT88.4 R120, [R140+0x1800] ;  /* 0x001800008c78783b */ /* 0x004fe20000004200 */
[--C-:B----4-:R-:W-:Y:S02]  /*91c0*/  FFMA.FTZ R108, R148, c[0x0][0x2d0], -R141.reuse ;  /* 0x0000b400946c7a23 */ /* 0x110fe4000001088d */
[----:B-----5:R-:W-:Y:S05]  /*91d0*/  FADD.FTZ R2, R176, R2 ;  /* 0x00000002b0027221 */ /* 0x020fea0000010000 */
[----:B------:R2:W3:Y:S01]  /*91e0*/  MUFU.EX2 R175, R108 ;  /* 0x0000006c00af7308 */ /* 0x0004e20000000800 */
[C---:B-1----:R-:W-:Y:S07]  /*91f0*/  HMMA.16816.F32 R92, R136.reuse, R104, R92 ;  /* 0x00000068885c723c */ /* 0x042fee000000185c */
[----:B------:R-:W-:Y:S01]  /*9200*/  FFMA.FTZ R104, R149, c[0x0][0x2d0], -R142 ;  /* 0x0000b40095687a23 */ /* 0x000fe2000001088e */
[----:B------:R-:W-:Y:S03]  /*9210*/  HMMA.16816.F32 R96, R136, R106, R96 ;  /* 0x0000006a8860723c */ /* 0x000fe60000001860 */
[----:B------:R1:W4:Y:S01]  /*9220*/  MUFU.EX2 R174, R104 ;  /* 0x0000006800ae7308 */ /* 0x0003220000000800 */
[----:B------:R-:W-:Y:S01]  /*9230*/  F2FP.PACK_AB R105, R177, R178 ;  /* 0x000000b2b169723e */ /* 0x000fe200000000ff */
[----:B--2---:R-:W2:Y:S01]  /*9240*/  LDSM.16.MT88.4 R108, [R102+0x800] ;  /* 0x00080000666c783b */ /* 0x004ea20000004200 */
[C---:B---3--:R-:W-:Y:S01]  /*9250*/  FADD.FTZ R2, R175.reuse, R2 ;  /* 0x00000002af027221 */ /* 0x048fe20000010000 */
[----:B------:R-:W-:Y:S01]  /*9260*/  F2FP.PACK_AB R106, R175, R176 ;  /* 0x000000b0af6a723e */ /* 0x000fe200000000ff */
[----:B-1----:R-:W-:Y:S04]  /*9270*/  FFMA.FTZ R104, R150, c[0x0][0x2d0], -R142 ;  /* 0x0000b40096687a23 */ /* 0x002fe8000001088e */
[----:B----4-:R-:W-:Y:S01]  /*9280*/  FADD.FTZ R0, R174, R0 ;  /* 0x00000000ae007221 */ /* 0x010fe20000010000 */
[----:B------:R1:W3:Y:S02]  /*9290*/  MUFU.EX2 R160, R104 ;  /* 0x0000006800a07308 */ /* 0x0002e40000000800 */
[----:B-1----:R-:W-:Y:S01]  /*92a0*/  F2FP.PACK_AB R104, R179, R180 ;  /* 0x000000b4b368723e */ /* 0x002fe200000000ff */
[C---:B---3--:R-:W-:Y:S01]  /*92b0*/  FADD.FTZ R0, R160.reuse, R0 ;  /* 0x00000000a0007221 */ /* 0x048fe20000010000 */
[----:B------:R-:W-:Y:S07]  /*92c0*/  F2FP.PACK_AB R107, R160, R174 ;  /* 0x000000aea06b723e */ /* 0x000fee00000000ff */
[C---:B--2---:R-:W-:Y:S08]  /*92d0*/  HMMA.16816.F32 R4, R104.reuse, R108, R4 ;  /* 0x0000006c6804723c */ /* 0x044ff00000001804 */
        /* <DEDUP_REMOVED lines=160> */
[----:B------:R-:W-:Y:S01]  /*9ce0*/  IMAD.SHL.U32 R18, R202, 0x2, RZ ;  /* 0x00000002ca127824 */ /* 0x000fe200078e00ff */
[----:B------:R-:W-:Y:S01]  /*9cf0*/  IADD3 R2, R2, -0x80, RZ ;  /* 0xffffff8002027810 */ /* 0x000fe20007ffe0ff */
[----:B------:R-:W-:Y:S01]  /*9d00*/  IMAD.SHL.U32 R17, R201, 0x2, RZ ;  /* 0x00000002c9117824 */ /* 0x000fe200078e00ff */
[----:B------:R-:W-:Y:S01]  /*9d10*/  SHF.L.U64.HI R15, R202, 0x1, R159 ;  /* 0x00000001ca0f7819 */ /* 0x000fe2000001029f */
[----:B------:R-:W-:Y:S01]  /*9d20*/  IMAD.SHL.U32 R16, R193, 0x2, RZ ;  /* 0x00000002c1107824 */ /* 0x000fe200078e00ff */
        /* <DEDUP_REMOVED lines=29> */
.L_x_2788:
[----:B------:R-:W-:-:S05]  /*9f00*/  BRA.DIV ~URZ, `(.L_x_2694) ;  /* 0x000097c27f007947 */ /* 0x000fca000b800000 */
[----:B------:R-:W3:Y:S01]  /*9f10*/  SHFL.IDX PT, R2, R12, RZ, 0x181f ;  /* 0x00181fff0c027589 */ /* 0x000ee200000e0000 */
[----:B------:R-:W-:Y:S01]  /*9f20*/  ISETP.GE.AND P5, PT, R193, c[0x0][0x1d4], PT ;  /* 0x00007500c1007a0c */ /* 0x000fe20003fa6270 */
[----:B------:R-:W-:Y:S01]  /*9f30*/  IMAD R0, R199, 0x6000, R224 ;  /* 0x00006000c7007824 */ /* 0x000fe200078e02e0 */
[----:B------:R-:W-:Y:S02]  /*9f40*/  ISETP.GE.AND P1, PT, R201, c[0x0][0x1d4], PT ;  /* 0x00007500c9007a0c */ /* 0x000fe40003f26270 */
[C---:B---3--:R-:W-:Y:S02]  /*9f50*/  IADD3 R8, P0, R2.reuse, R16, RZ ;  /* 0x0000001002087210 */ /* 0x048fe40007f1e0ff */
[----:B------:R-:W-:Y:S03]  /*9f60*/  IADD3 R6, P6, R2, R17, RZ ;  /* 0x0000001102067210 */ /* 0x000fe60007fde0ff */
[----:B--2---:R-:W-:Y:S01]  /*9f70*/  IMAD.X R9, R4, 0x1, R13, P0 ;  /* 0x0000000104097824 */ /* 0x004fe200000e060d */
        /* <DEDUP_REMOVED lines=14> */
.L_x_2789:
[----:B--2-4-:R-:W-:Y:S02]  /*a060*/  IADD3 R6, -R10, 0x10, RZ ;  /* 0x000000100a067810 */ /* 0x014fe40007ffe1ff */
[----:B------:R-:W-:Y:S02]  /*a070*/  IADD3 R3, -R11, 0x10, RZ ;  /* 0x000000100b037810 */ /* 0x000fe40007ffe1ff */
[----:B------:R-:W-:Y:S02]  /*a080*/  LOP3.LUT R6, R6, 0xf, RZ, 0xc0, !PT ;  /* 0x0000000f06067812 */ /* 0x000fe400078ec0ff */
[----:B------:R-:W-:Y:S02]  /*a090*/  LOP3.LUT R3, R3, 0xf, RZ, 0xc0, !PT ;  /* 0x0000000f03037812 */ /* 0x000fe400078ec0ff */
[----:B------:R-:W-:Y:S02]  /*a0a0*/  IADD3 R7, -R5, 0x10, RZ ;  /* 0x0000001005077810 */ /* 0x000fe40007ffe1ff */
[-C--:B------:R-:W-:Y:S02]  /*a0b0*/  IADD3 R6, P6, P5, R6, R2.reuse, R17 ;  /* 0x0000000206067210 */ /* 0x080fe40007dde011 */
[----:B------:R-:W-:Y:S02]  /*a0c0*/  IADD3 R8, P1, P0, R3, R2, R16 ;  /* 0x0000000203087210 */ /* 0x000fe4000783e010 */
[----:B------:R-:W-:Y:S02]  /*a0d0*/  LOP3.LUT R3, R7, 0xf, RZ, 0xc0, !PT ;  /* 0x0000000f07037812 */ /* 0x000fe400078ec0ff */
        /* <DEDUP_REMOVED lines=13> */
.L_x_2692:
[----:B------:R-:W-:Y:S05]  /*a1b0*/  BSYNC B0 ;  /* 0x0000000000007941 */ /* 0x000fea0003800000 */
.L_x_2691:
[C---:B------:R-:W-:Y:S01]  /*a1c0*/  ISETP.GT.AND P0, PT, R172.reuse, R209, PT ;  /* 0x000000d1ac00720c */ /* 0x040fe20003f04270 */
[----:B------:R-:W0:Y:S01]  /*a1d0*/  LDGDEPBAR ;  /* 0x00000000000079af */ /* 0x000e220000000000 */
[C---:B------:R-:W-:Y:S01]  /*a1e0*/  ISETP.GE.AND P1, PT, R161.reuse, 0x1, PT ;  /* 0x00000001a100780c */ /* 0x040fe20003f26270 */
[----:B------:R-:W-:Y:S01]  /*a1f0*/  IMAD.MOV.U32 R103, RZ, RZ, R100 ;  /* 0x000000ffff677224 */ /* 0x000fe200078e0064 */
[----:B-1----:R-:W-:Y:S01]  /*a200*/  IADD3 R0, R161, 0x1, RZ ;  /* 0x00000001a1007810 */ /* 0x002fe20007ffe0ff */
[----:B------:R-:W-:Y:S01]  /*a210*/  IMAD.MOV.U32 R102, RZ, RZ, R101 ;  /* 0x000000ffff667224 */ /* 0x000fe200078e0065 */
[----:B------:R-:W-:Y:S02]  /*a220*/  IADD3 R172, R172, -0x1, RZ ;  /* 0xffffffffacac7810 */ /* 0x000fe40007ffe0ff */
[----:B------:R-:W-:Y:S05]  /*a230*/  SEL R161, R0, RZ, !P1 ;  /* 0x000000ff00a17207 */ /* 0x000fea0004800000 */
[----:B------:R-:W-:-:S05]  /*a240*/  @P0 BRA `(.L_x_2695) ;  /* 0xffffc89000000947 */ /* 0x000fca000383ffff */
.L_x_2686:
[----:B------:R-:W-:Y:S01]  /*a250*/  ISETP.GE.AND P0, PT, R172, R205, PT ;  /* 0x000000cdac00720c */ /* 0x000fe20003f06270 */
[----:B------:R-:W-:Y:S01]  /*a260*/  IMAD.MOV.U32 R182, RZ, RZ, 0x1f ;  /* 0x0000001fffb67424 */ /* 0x000fe200078e00ff */
[----:B------:R-:W-:-:S11]  /*a270*/  MOV R180, 0xffffffff ;  /* 0xffffffff00b47802 */ /* 0x000fd60000000f00 */
[----:B------:R-:W-:Y:S05]  /*a280*/  @!P0 BRA `(.L_x_2696) ;  /* 0x000032a000008947 */ /* 0x000fea0003800000 */
[----:B------:R-:W-:Y:S02]  /*a290*/  MOV R102, R100 ;  /* 0x0000006400667202 */ /* 0x000fe40000000f00 */
[----:B------:R-:W-:Y:S02]  /*a2a0*/  MOV R0, R101 ;  /* 0x0000006500007202 */ /* 0x000fe40000000f00 */
.L_x_2706:
        /* <DEDUP_REMOVED lines=43> */
.L_x_2790:
        /* <DEDUP_REMOVED lines=22> */
.L_x_2791:
        /* <DEDUP_REMOVED lines=21> */
.L_x_2698:
[----:B------:R-:W-:Y:S05]  /*a810*/  BSYNC B0 ;  /* 0x0000000000007941 */ /* 0x000fea0003800000 */
.L_x_2697:
        /* <DEDUP_REMOVED lines=25> */
[----:B------:R-:W-:Y:S01]  /*a9b0*/  IMAD.IADD R156, R166, 0x1, R103 ;  /* 0x00000001a69c7824 */ /* 0x000fe200078e0267 */
        /* <DEDUP_REMOVED lines=227> */
.L_x_2792:
        /* <DEDUP_REMOVED lines=49> */
[----:B------:R4:W-:Y:S01]  /*bb00*/  MUFU.EX2 R22, R21 ;  /* 0x0000001500167308 */ /* 0x0009e20000000800 */
[C---:B------:R-:W-:Y:S02]  /*bb10*/  FMUL.FTZ R49, R2.reuse, R49 ;  /* 0x0000003102317220 */ /* 0x040fe40000410000 */
[C---:B------:R-:W-:Y:S02]  /*bb20*/  FMUL.FTZ R52, R2.reuse, R52 ;  /* 0x0000003402347220 */ /* 0x040fe40000410000 */
[C---:B--2---:R-:W-:Y:S02]  /*bb30*/  FMUL.FTZ R24, R2.reuse, R124 ;  /* 0x0000007c02187220 */ /* 0x044fe40000410000 */
        /* <DEDUP_REMOVED lines=9> */
[----:B------:R-:W-:Y:S01]  /*bbd0*/  MUFU.EX2 R116, R156 ;  /* 0x0000009c00747308 */ /* 0x000fe20000000800 */
[----:B-1----:R-:W-:Y:S01]  /*bbe0*/  FMNMX.FTZ R0, R5, R0, !PT ;  /* 0x0000000005007209 */ /* 0x002fe20007810000 */
[C---:B------:R-:W-:Y:S02]  /*bbf0*/  FMUL.FTZ R68, R2.reuse, R68 ;  /* 0x0000004402447220 */ /* 0x040fe40000410000 */
[C---:B----4-:R-:W-:Y:S02]  /*bc00*/  FMUL.FTZ R21, R2.reuse, R121 ;  /* 0x0000007902157220 */ /* 0x050fe40000410000 */
[----:B------:R-:W1:Y:S01]  /*bc10*/  SHFL.BFLY PT, R3, R0, 0x1, 0x1f ;  /* 0x0c201f0000037f89 */ /* 0x000e6200000e0000 */
        /* <DEDUP_REMOVED lines=38> */
[----:B------:R4:W-:Y:S01]  /*be80*/  MUFU.EX2 R124, R7 ;  /* 0x00000007007c7308 */ /* 0x0009e20000000800 */
[C---:B-1----:R-:W-:Y:S02]  /*be90*/  FMUL.FTZ R4, R2.reuse, R104 ;  /* 0x0000006802047220 */ /* 0x042fe40000410000 */
[C---:B------:R-:W-:Y:S01]  /*bea0*/  FMUL.FTZ R9, R2.reuse, R109 ;  /* 0x0000006d02097220 */ /* 0x040fe20000410000 */
[----:B--2---:R-:W-:Y:S01]  /*beb0*/  F2FP.PACK_AB R137, R11, R15 ;  /* 0x0000000f0b89723e */ /* 0x004fe200000000ff */
[C---:B------:R-:W-:Y:S02]  /*bec0*/  FMUL.FTZ R5, R2.reuse, R105 ;  /* 0x0000006902057220 */ /* 0x040fe40000410000 */
[C---:B------:R-:W-:Y:S02]  /*bed0*/  FMUL.FTZ R12, R2.reuse, R112 ;  /* 0x00000070020c7220 */ /* 0x040fe40000410000 */
[C---:B------:R-:W-:Y:S01]  /*bee0*/  FMUL.FTZ R13, R2.reuse, R113 ;  /* 0x00000071020d7220 */ /* 0x040fe20000410000 */
[----:B------:R-:W1:Y:S01]  /*bef0*/  MUFU.EX2 R125, R10 ;  /* 0x0000000a007d7308 */ /* 0x000e620000000800 */
[C---:B------:R-:W-:Y:S02]  /*bf00*/  FMUL.FTZ R20, R2.reuse, R120 ;  /* 0x0000007802147220 */ /* 0x040fe40000410000 */
[----:B------:R-:W-:Y:S02]  /*bf10*/  FMUL.FTZ R97, R2, R97 ;  /* 0x0000006102617220 */ /* 0x000fe40000410000 */
[----:B------:R-:W-:Y:S02]  /*bf20*/  FADD.FTZ R3, R8, R3 ;  /* 0x0000000308037221 */ /* 0x000fe40000010000 */
[----:B------:R-:W-:Y:S01]  /*bf30*/  FMUL.FTZ R8, R2, R108 ;  /* 0x0000006c02087220 */ /* 0x000fe20000410000 */
[----:B------:R-:W-:Y:S01]  /*bf40*/  IADD3 R2, R170, R160, RZ ;  /* 0x000000a0aa027210 */ /* 0x000fe20007ffe0ff */
[C---:B---3--:R-:W-:Y:S01]  /*bf50*/  FFMA.FTZ R6, R0.reuse, R203, R15 ;  /* 0x000000cb00067223 */ /* 0x048fe2000001000f */
[----:B------:R-:W-:Y:S01]  /*bf60*/  F2FP.PACK_AB R108, R19, R22 ;  /* 0x00000016136c723e */ /* 0x000fe200000000ff */
[----:B------:R-:W-:Y:S01]  /*bf70*/  FMUL.FTZ R14, R0, R114 ;  /* 0x00000072000e7220 */ /* 0x000fe20000410000 */
[----:B------:R-:W-:Y:S01]  /*bf80*/  IADD3 R102, R168, R2, RZ ;  /* 0x00000002a8667210 */ /* 0x000fe20007ffe0ff */
[----:B------:R-:W2:Y:S01]  /*bf90*/  LDSM.16.MT88.4 R140, [R2] ;  /* 0x00000000028c783b */ /* 0x000ea20000004200 */
[C---:B----4-:R-:W-:Y:S01]  /*bfa0*/  FMUL.FTZ R7, R0.reuse, R107 ;  /* 0x0000006b00077220 */ /* 0x050fe20000410000 */
[----:B------:R-:W-:Y:S01]  /*bfb0*/  MUFU.EX2 R109, R149 ;  /* 0x00000095006d7308 */ /* 0x000fe20000000800 */
[----:B------:R-:W-:Y:S02]  /*bfc0*/  FADD.FTZ R120, R11, R6 ;  /* 0x000000060b787221 */ /* 0x000fe40000010000 */
[C---:B------:R-:W-:Y:S02]  /*bfd0*/  FMUL.FTZ R6, R0.reuse, R106 ;  /* 0x0000006a00067220 */ /* 0x040fe40000410000 */
[C---:B------:R-:W-:Y:S01]  /*bfe0*/  FMUL.FTZ R11, R0.reuse, R111 ;  /* 0x0000006f000b7220 */ /* 0x040fe20000410000 */
[----:B------:R-:W3:Y:S01]  /*bff0*/  LDSM.16.MT88.4 R104, [R102] ;  /* 0x000000006668783b */ /* 0x000ee20000004200 */
[C---:B------:R-:W-:Y:S01]  /*c000*/  FMUL.FTZ R15, R0.reuse, R115 ;  /* 0x00000073000f7220 */ /* 0x040fe20000410000 */
[----:B-1----:R-:W-:Y:S01]  /*c010*/  F2FP.PACK_AB R139, R125, R124 ;  /* 0x0000007c7d8b723e */ /* 0x002fe200000000ff */
[C---:B------:R-:W-:Y:S01]  /*c020*/  FMUL.FTZ R26, R0.reuse, R126 ;  /* 0x0000007e001a7220 */ /* 0x040fe20000410000 */
[----:B------:R-:W-:Y:S01]  /*c030*/  MUFU.EX2 R113, R159 ;  /* 0x0000009f00717308 */ /* 0x000fe20000000800 */
[C---:B------:R-:W-:Y:S02]  /*c040*/  FMUL.FTZ R27, R0.reuse, R127 ;  /* 0x0000007f001b7220 */ /* 0x040fe40000410000 */
[C---:B------:R-:W-:Y:S02]  /*c050*/  FMUL.FTZ R34, R0.reuse, R134 ;  /* 0x0000008600227220 */ /* 0x040fe40000410000 */
[----:B------:R-:W-:Y:S02]  /*c060*/  FMUL.FTZ R35, R0, R135 ;  /* 0x0000008700237220 */ /* 0x000fe40000410000 */
[----:B------:R-:W-:Y:S02]  /*c070*/  FADD.FTZ R120, R124, R120 ;  /* 0x000000787c787221 */ /* 0x000fe40000010000 */
[----:B------:R-:W-:Y:S01]  /*c080*/  FMUL.FTZ R10, R0, R110 ;  /* 0x0000006e000a7220 */ /* 0x000fe20000410000 */
[----:B------:R-:W-:Y:S01]  /*c090*/  MUFU.EX2 R112, R158 ;  /* 0x0000009e00707308 */ /* 0x000fe20000000800 */
[----:B------:R-:W-:Y:S02]  /*c0a0*/  FADD.FTZ R3, R22, R3 ;  /* 0x0000000316037221 */ /* 0x000fe40000010000 */
[C---:B------:R-:W-:Y:S02]  /*c0b0*/  FMUL.FTZ R18, R0.reuse, R118 ;  /* 0x0000007600127220 */ /* 0x040fe40000410000 */
[----:B------:R-:W-:Y:S02]  /*c0c0*/  FADD.FTZ R103, R19, R3 ;  /* 0x0000000313677221 */ /* 0x000fe40000010000 */
[C---:B------:R-:W-:Y:S02]  /*c0d0*/  FMUL.FTZ R19, R0.reuse, R119 ;  /* 0x0000007700137220 */ /* 0x040fe40000410000 */
[C---:B------:R-:W-:Y:S01]  /*c0e0*/  FMUL.FTZ R22, R0.reuse, R122 ;  /* 0x0000007a00167220 */ /* 0x040fe20000410000 */
        /* <DEDUP_REMOVED lines=10> */
[----:B------:R-:W-:Y:S01]  /*c190*/  MUFU.EX2 R110, R148 ;  /* 0x00000094006e7308 */ /* 0x000fe20000000800 */
[C---:B------:R-:W-:Y:S01]  /*c1a0*/  FMUL.FTZ R43, R0.reuse, R43 ;  /* 0x0000002b002b7220 */ /* 0x040fe20000410000 */
[C---:B---3--:R-:W-:Y:S04]  /*c1b0*/  HMMA.16816.F32 R12, R136.reuse, R104, R12 ;  /* 0x00000068880c723c */ /* 0x048fe8000000180c */
        /* <DEDUP_REMOVED lines=35> */
[----:B------:R-:W-:Y:S01]  /*c3f0*/  FMUL.FTZ R99, R0, R99 ;  /* 0x0000006300637220 */ /* 0x000fe20000410000 */
[----:B------:R-:W-:Y:S01]  /*c400*/  IADD3 R0, R171, R160, RZ ;  /* 0x000000a0ab007210 */ /* 0x000fe20007ffe0ff */
[----:B------:R-:W-:Y:S01]  /*c410*/  FADD.FTZ R103, R109, R103 ;  /* 0x000000676d677221 */ /* 0x000fe20000010000 */
[----:B------:R-:W-:Y:S02]  /*c420*/  MUFU.EX2 R144, R152 ;  /* 0x0000009800907308 */ /* 0x000fe40000000800 */
[----:B------:R-:W-:Y:S01]  /*c430*/  IADD3 R3, R168, R0, RZ ;  /* 0x00000000a8037210 */ /* 0x000fe20007ffe0ff */
[----:B------:R-:W1:Y:S01]  /*c440*/  LDSM.16.MT88.4 R104, [R0] ;  /* 0x000000000068783b */ /* 0x000e620000004200 */
[C---:B------:R-:W-:Y:S01]  /*c450*/  FADD.FTZ R103, R110.reuse, R103 ;  /* 0x000000676e677221 */ /* 0x040fe20000010000 */
[----:B------:R-:W-:Y:S02]  /*c460*/  F2FP.PACK_AB R110, R110, R109 ;  /* 0x0000006d6e6e723e */ /* 0x000fe400000000ff */
[----:B------:R-:W-:Y:S01]  /*c470*/  F2FP.PACK_AB R109, R123, R121 ;  /* 0x000000797b6d723e */ /* 0x000fe200000000ff */
[----:B------:R-:W-:Y:S02]  /*c480*/  FADD.FTZ R103, R113, R103 ;  /* 0x0000006771677221 */ /* 0x000fe40000010000 */
[----:B------:R-:W-:Y:S01]  /*c490*/  MUFU.EX2 R145, R153 ;  /* 0x0000009900917308 */ /* 0x000fe20000000800 */
[----:B------:R-:W-:Y:S01]  /*c4a0*/  LDSM.16.MT88.4 R132, [R3+0x1800] ;  /* 0x001800000384783b */ /* 0x000fe20000004200 */
[----:B------:R-:W-:Y:S04]  /*c4b0*/  FADD.FTZ R103, R112, R103 ;  /* 0x0000006770677221 */ /* 0x000fe80000010000 */
[----:B------:R-:W-:Y:S04]  /*c4c0*/  FADD.FTZ R103, R117, R103 ;  /* 0x0000006775677221 */ /* 0x000fe80000010000 */
[----:B------:R-:W-:Y:S01]  /*c4d0*/  FADD.FTZ R103, R116, R103 ;  /* 0x0000006774677221 */ /* 0x000fe20000010000 */
[----:B------:R-:W-:Y:S03]  /*c4e0*/  MUFU.EX2 R143, R154 ;  /* 0x0000009a008f7308 */ /* 0x000fe60000000800 */
[----:B------:R-:W-:Y:S07]  /*c4f0*/  FADD.FTZ R103, R119, R103 ;  /* 0x0000006777677221 */ /* 0x000fee0000010000 */
[----:B------:R-:W2:Y:S10]  /*c500*/  MUFU.EX2 R142, R155 ;  /* 0x0000009b008e7308 */ /* 0x000eb40000000800 */
[----:B------:R-:W-:Y:S01]  /*c510*/  MUFU.EX2 R141, R175 ;  /* 0x000000af008d7308 */ /* 0x000fe20000000800 */
[C---:B-1----:R-:W-:Y:S08]  /*c520*/  HMMA.16816.F32 R20, R136.reuse, R104, R20 ;  /* 0x000000688814723c */ /* 0x042ff00000001814 */
[C---:B------:R-:W-:Y:S01]  /*c530*/  HMMA.16816.F32 R24, R136.reuse, R106, R24 ;  /* 0x0000006a8818723c */ /* 0x040fe20000001818 */
[----:B------:R-:W1:Y:S01]  /*c540*/  LDSM.16.MT88.4 R104, [R3] ;  /* 0x000000000368783b */ /* 0x000e620000004200 */
[----:B------:R-:W3:Y:S06]  /*c550*/  MUFU.EX2 R140, R179 ;  /* 0x000000b3008c7308 */ /* 0x000eec0000000800 */
        /* <DEDUP_REMOVED lines=80> */
[C---:B--2---:R-:W-:Y:S01]  /*ca60*/  HMMA.16816.F32 R12, R104.reuse, R112, R12 ;  /* 0x00000070680c723c */ /* 0x044fe2000000180c */
[----:B------:R-:W-:Y:S07]  /*ca70*/  LDSM.16.MT88.4 R116, [R102+0x1800] ;  /* 0x001800006674783b */ /* 0x000fee0000004200 */
        /* <DEDUP_REMOVED lines=29> */
[----:B------:R-:W-:Y:S03]  /*cc50*/  LDSM.16.MT88.4 R124, [R0+0x1800] ;  /* 0x00180000007c783b */ /* 0x000fe60000004200 */
[----:B------:R-:W-:Y:S04]  /*cc60*/  FADD.FTZ R108, R121, R108 ;  /* 0x0000006c796c7221 */ /* 0x000fe80000010000 */
[C---:B--2---:R-:W-:Y:S04]  /*cc70*/  HMMA.16816.F32 R92, R104.reuse, R112, R92 ;  /* 0x00000070685c723c */ /* 0x044fe8000000185c */
[----:B------:R-:W-:Y:S02]  /*cc80*/  FADD.FTZ R120, R123, R108 ;  /* 0x0000006c7b787221 */ /* 0x000fe40000010000 */
[----:B------:R-:W1:Y:S02]  /*cc90*/  LDSM.16.MT88.4 R108, [R2+0x1800] ;  /* 0x00180000026c783b */ /* 0x000e640000004200 */
[----:B------:R-:W-:Y:S04]  /*cca0*/  HMMA.16816.F32 R96, R104, R114, R96 ;  /* 0x000000726860723c */ /* 0x000fe80000001860 */
[----:B------:R-:W-:Y:S04]  /*ccb0*/  FADD.FTZ R103, R122, R120 ;  /* 0x000000787a677221 */ /* 0x000fe80000010000 */
[C---:B-1----:R-:W-:Y:S01]  /*ccc0*/  HMMA.16816.F32 R104, R136.reuse, R108, R4 ;  /* 0x0000006c8868723c */ /* 0x042fe20000001804 */
[----:B------:R-:W1:Y:S07]  /*ccd0*/  LDSM.16.MT88.4 R4, [R2+0x3800] ;  /* 0x003800000204783b */ /* 0x000e6e0000004200 */
[C---:B------:R-:W-:Y:S01]  /*cce0*/  HMMA.16816.F32 R108, R136.reuse, R110, R8 ;  /* 0x0000006e886c723c */ /* 0x040fe20000001808 */
[----:B------:R-:W2:Y:S07]  /*ccf0*/  LDSM.16.MT88.4 R8, [R102+0x3800] ;  /* 0x003800006608783b */ /* 0x000eae0000004200 */
[C---:B------:R-:W-:Y:S01]  /*cd00*/  HMMA.16816.F32 R112, R136.reuse, R116, R12 ;  /* 0x000000748870723c */ /* 0x040fe2000000180c */
[----:B------:R-:W3:Y:S07]  /*cd10*/  LDSM.16.MT88.4 R12, [R0+0x3800] ;  /* 0x00380000000c783b */ /* 0x000eee0000004200 */
[C---:B------:R-:W-:Y:S01]  /*cd20*/  HMMA.16816.F32 R116, R136.reuse, R118, R16 ;  /* 0x000000768874723c */ /* 0x040fe20000001810 */
[----:B------:R-:W-:Y:S07]  /*cd30*/  LDSM.16.MT88.4 R16, [R102+0x5800] ;  /* 0x005800006610783b */ /* 0x000fee0000004200 */
[C---:B------:R-:W-:Y:S01]  /*cd40*/  HMMA.16816.F32 R120, R136.reuse, R124, R20 ;  /* 0x0000007c8878723c */ /* 0x040fe20000001814 */
[----:B------:R4:W-:Y:S07]  /*cd50*/  LDSM.16.MT88.4 R20, [R0+0x5800] ;  /* 0x005800000014783b */ /* 0x0009ee0000004200 */
[C---:B------:R-:W-:Y:S08]  /*cd60*/  HMMA.16816.F32 R124, R136.reuse, R126, R24 ;  /* 0x0000007e887c723c */ /* 0x040ff00000001818 */
[C---:B------:R-:W-:Y:S08]  /*cd70*/  HMMA.16816.F32 R128, R136.reuse, R132, R28 ;  /* 0x000000848880723c */ /* 0x040ff0000000181c */
[C---:B------:R-:W-:Y:S04]  /*cd80*/  HMMA.16816.F32 R132, R136.reuse, R134, R32 ;  /* 0x000000868884723c */ /* 0x040fe80000001820 */
[----:B----4-:R-:W-:Y:S04]  /*cd90*/  FADD.FTZ R0, R148, R103 ;  /* 0x0000006794007221 */ /* 0x010fe80000010000 */
[C---:B-1----:R-:W-:Y:S04]  /*cda0*/  HMMA.16816.F32 R36, R136.reuse, R4, R36 ;  /* 0x000000048824723c */ /* 0x042fe80000001824 */
[----:B------:R-:W-:Y:S04]  /*cdb0*/  FADD.FTZ R0, R146, R0 ;  /* 0x0000000092007221 */ /* 0x000fe80000010000 */
[C---:B------:R-:W-:Y:S01]  /*cdc0*/  HMMA.16816.F32 R40, R136.reuse, R6, R40 ;  /* 0x000000068828723c */ /* 0x040fe20000001828 */
[----:B------:R-:W1:Y:S03]  /*cdd0*/  LDSM.16.MT88.4 R4, [R3+0x3800] ;  /* 0x003800000304783b */ /* 0x000e660000004200 */
[----:B------:R-:W-:Y:S04]  /*cde0*/  FADD.FTZ R0, R147, R0 ;  /* 0x0000000093007221 */ /* 0x000fe80000010000 */
[C---:B--2---:R-:W-:Y:S04]  /*cdf0*/  HMMA.16816.F32 R44, R136.reuse, R8, R44 ;  /* 0x00000008882c723c */ /* 0x044fe8000000182c */
[----:B------:R-:W-:Y:S04]  /*ce00*/  FADD.FTZ R0, R144, R0 ;  /* 0x0000000090007221 */ /* 0x000fe80000010000 */
[C---:B------:R-:W-:Y:S01]  /*ce10*/  HMMA.16816.F32 R48, R136.reuse, R10, R48 ;  /* 0x0000000a8830723c */ /* 0x040fe20000001830 */
[----:B------:R2:W4:Y:S03]  /*ce20*/  LDSM.16.MT88.4 R8, [R2+0x5800] ;  /* 0x005800000208783b */ /* 0x0005260000004200 */
[----:B------:R-:W-:Y:S04]  /*ce30*/  FADD.FTZ R0, R145, R0 ;  /* 0x0000000091007221 */ /* 0x000fe80000010000 */
[C---:B---3--:R-:W-:Y:S04]  /*ce40*/  HMMA.16816.F32 R52, R136.reuse, R12, R52 ;  /* 0x0000000c8834723c */ /* 0x048fe80000001834 */
[----:B------:R-:W-:Y:S04]  /*ce50*/  FADD.FTZ R0, R143, R0 ;  /* 0x000000008f007221 */ /* 0x000fe80000010000 */
[C---:B------:R-:W-:Y:S01]  /*ce60*/  HMMA.16816.F32 R56, R136.reuse, R14, R56 ;  /* 0x0000000e8838723c */ /* 0x040fe20000001838 */
[----:B------:R-:W3:Y:S03]  /*ce70*/  LDSM.16.MT88.4 R12, [R3+0x5800] ;  /* 0x00580000030c783b */ /* 0x000ee60000004200 */
[----:B------:R-:W-:Y:S01]  /*ce80*/  FADD.FTZ R0, R142, R0 ;  /* 0x000000008e007221 */ /* 0x000fe20000010000 */
[----:B--2---:R-:W-:Y:S03]  /*ce90*/  IADD3 R2, R172, -0x2, RZ ;  /* 0xfffffffeac027810 */ /* 0x004fe60007ffe0ff */
        /* <DEDUP_REMOVED lines=11> */
[C---:B---3--:R-:W-:Y:S08]  /*cf50*/  HMMA.16816.F32 R92, R136.reuse, R12, R92 ;  /* 0x0000000c885c723c */ /* 0x048ff0000000185c */
[----:B------:R-:W-:Y:S01]  /*cf60*/  HMMA.16816.F32 R96, R136, R14, R96 ;  /* 0x0000000e8860723c */ /* 0x000fe20000001860 */
[----:B------:R-:W-:Y:S07]  /*cf70*/  @!UPT UIADD3 URZ, URZ, URZ, URZ ;  /* 0x0000003f3f3ff290 */ /* 0x000fee000fffe03f */
[----:B------:R-:W-:-:S11]  /*cf80*/  @!P0 BRA `(.L_x_2703) ;  /* 0x000004f000008947 */ /* 0x000fd60003800000 */
[----:B------:R-:W-:Y:S01]  /*cf90*/  IMAD R2, R172, 0x40, R211 ;  /* 0x00000040ac027824 */ /* 0x000fe200078e02d3 */
[----:B------:R-:W-:Y:S01]  /*cfa0*/  SHF.R.S32.HI R183, RZ, 0x1f, R202 ;  /* 0x0000001fffb77819 */ /* 0x000fe200000114ca */
[----:B------:R-:W-:Y:S01]  /*cfb0*/  IMAD.MOV.U32 R173, RZ, RZ, RZ ;  /* 0x000000ffffad7224 */ /* 0x000fe200078e00ff */
[----:B------:R-:W-:Y:S01]  /*cfc0*/  SHF.R.S32.HI R184, RZ, 0x1f, R201 ;  /* 0x0000001fffb87819 */ /* 0x000fe200000114c9 */
[----:B------:R-:W-:Y:S01]  /*cfd0*/  IMAD.SHL.U32 R18, R202, 0x2, RZ ;  /* 0x00000002ca127824 */ /* 0x000fe200078e00ff */
        /* <DEDUP_REMOVED lines=32> */
.L_x_2793:
        /* <DEDUP_REMOVED lines=21> */
.L_x_2794:
[----:B--23--:R-:W-:Y:S02]  /*d330*/  IADD3 R3, -R5, 0x10, RZ ;  /* 0x0000001005037810 */ /* 0x00cfe40007ffe1ff */
[----:B------:R-:W-:Y:S02]  /*d340*/  IADD3 R6, -R10, 0x10, RZ ;  /* 0x000000100a067810 */ /* 0x000fe40007ffe1ff */
[----:B------:R-:W-:Y:S02]  /*d350*/  LOP3.LUT R3, R3, 0xf, RZ, 0xc0, !PT ;  /* 0x0000000f03037812 */ /* 0x000fe400078ec0ff */
[----:B------:R-:W-:Y:S02]  /*d360*/  IADD3 R9, -R7, 0x10, RZ ;  /* 0x0000001007097810 */ /* 0x000fe40007ffe1ff */
[----:B------:R-:W-:Y:S02]  /*d370*/  IADD3 R8, P5, P4, R3, R2, R16 ;  /* 0x0000000203087210 */ /* 0x000fe40007cbe010 */
[----:B------:R-:W-:Y:S02]  /*d380*/  ISETP.NE.U32.AND P6, PT, R5, RZ, PT ;  /* 0x000000ff0500720c */ /* 0x000fe40003fc5070 */
[----:B------:R-:W-:Y:S02]  /*d390*/  LOP3.LUT R6, R6, 0xf, RZ, 0xc0, !PT ;  /* 0x0000000f06067812 */ /* 0x000fe400078ec0ff */
[----:B------:R-:W-:Y:S02]  /*d3a0*/  LOP3.LUT R3, R9, 0xf, RZ, 0xc0, !PT ;  /* 0x0000000f09037812 */ /* 0x000fe400078ec0ff */
[----:B------:R-:W-:Y:S02]  /*d3b0*/  IADD3.X R9, RZ, R4, R13, P5, P4 ;  /* 0x00000004ff097210 */ /* 0x000fe40002fe840d */
[----:B------:R-:W-:Y:S02]  /*d3c0*/  ISETP.NE.U32.AND P5, PT, R10, RZ, PT ;  /* 0x000000ff0a00720c */ /* 0x000fe40003fa5070 */
[----:B------:R-:W-:Y:S02]  /*d3d0*/  IADD3 R6, P1, P0, R6, R2, R17 ;  /* 0x0000000206067210 */ /* 0x000fe4000783e011 */
[----:B------:R-:W-:Y:S01]  /*d3e0*/  ISETP.NE.U32.AND P4, PT, R7, RZ, PT ;  /* 0x000000ff0700720c */ /* 0x000fe20003f85070 */
[----:B------:R-:W-:Y:S01]  /*d3f0*/  @!PT LDS RZ, [RZ] ;  /* 0x00000000fffff984 */ /* 0x000fe20000000800 */
[----:B------:R-:W-:Y:S01]  /*d400*/  @!PT LDS RZ, [RZ] ;  /* 0x00000000fffff984 */ /* 0x000fe20000000800 */
[----:B------:R-:W-:Y:S01]  /*d410*/  @!PT LDS RZ, [RZ] ;  /* 0x00000000fffff984 */ /* 0x000fe20000000800 */
[----:B------:R1:W-:Y:S01]  /*d420*/  LDGSTS.E.BYPASS.LTC128B.128.ZFILL [R0+0x1000], [R8.64], P6 ;  /* 0x0100000008007fae */ /* 0x0003e2000b141d48 */
[----:B------:R-:W-:Y:S02]  /*d430*/  IADD3.X R7, RZ, R4, R14, P1, P0 ;  /* 0x00000004ff077210 */ /* 0x000fe40000fe040e */
[----:B------:R-:W-:Y:S04]  /*d440*/  IADD3 R2, P1, P0, R3, R2, R18 ;  /* 0x0000000203027210 */ /* 0x000fe8000783e012 */
[----:B------:R-:W-:Y:S01]  /*d450*/  IADD3.X R3, RZ, R4, R15, P1, P0 ;  /* 0x00000004ff037210 */ /* 0x000fe20000fe040f */
[----:B------:R1:W-:Y:S04]  /*d460*/  LDGSTS.E.BYPASS.LTC128B.128.ZFILL [R0+0x3000], [R6.64], P5 ;  /* 0x0300000006007fae */ /* 0x0003e8000a941d48 */
[----:B------:R1:W-:Y:S04]  /*d470*/  LDGSTS.E.BYPASS.LTC128B.128.ZFILL [R0+0x5000], [R2.64], P4 ;  /* 0x0500000002007fae */ /* 0x0003e8000a141d48 */
.L_x_2703:
[----:B------:R-:W-:Y:S05]  /*d480*/  BSYNC B0 ;  /* 0x0000000000007941 */ /* 0x000fea0003800000 */
.L_x_2702:
        /* <DEDUP_REMOVED lines=10> */
.L_x_2696:
[----:B------:R-:W-:Y:S05]  /*d530*/  BRA.DIV ~URZ, `(.L_x_2707) ;  /* 0x000069b27f007947 */ /* 0x000fea000b800000 */
[----:B------:R1:W2:Y:S02]  /*d540*/  SHFL.BFLY PT, R0, R204, 0x2, 0x1f ;  /* 0x0c401f00cc007f89 */ /* 0x0002a400000e0000 */
.L_x_2795:
[----:B--2---:R-:W-:Y:S01]  /*d550*/  FADD.FTZ R0, R0, R204 ;  /* 0x000000cc00007221 */ /* 0x004fe20000010000 */
[----:B------:R-:W-:Y:S05]  /*d560*/  BRA.DIV ~URZ, `(.L_x_2708) ;  /* 0x000069e27f007947 */ /* 0x000fea000b800000 */
[----:B------:R-:W2:Y:S04]  /*d570*/  SHFL.BFLY PT, R2, R203, 0x2, 0x1f ;  /* 0x0c401f00cb027f89 */ /* 0x000ea800000e0000 */
[----:B------:R-:W3:Y:S01]  /*d580*/  SHFL.BFLY PT, R5, R0, 0x1, 0x1f ;  /* 0x0c201f0000057f89 */ /* 0x000ee200000e0000 */
[----:B--2---:R-:W-:-:S02]  /*d590*/  FADD.FTZ R4, R2, R203 ;  /* 0x000000cb02047221 */ /* 0x004fc40000010000 */
[----:B---3--:R-:W-:-:S03]  /*d5a0*/  FADD.FTZ R0, R0, R5 ;  /* 0x0000000500007221 */ /* 0x008fc60000010000 */
[----:B------:R2:W3:Y:S04]  /*d5b0*/  SHFL.BFLY PT, R3, R4, 0x1, 0x1f ;  /* 0x0c201f0004037f89 */ /* 0x0004e800000e0000 */
.L_x_2796:
        /* <DEDUP_REMOVED lines=74> */
[C---:B------:R-:W-:Y:S02]  /*da60*/  FMUL.FTZ R123, R0.reuse, R127 ;  /* 0x0000007f007b7220 */ /* 0x040fe40000410000 */
[C---:B------:R-:W-:Y:S02]  /*da70*/  FMUL.FTZ R110, R0.reuse, R130 ;  /* 0x00000082006e7220 */ /* 0x040fe40000410000 */
[----:B------:R-:W-:Y:S02]  /*da80*/  FMUL.FTZ R111, R0, R131 ;  /* 0x00000083006f7220 */ /* 0x000fe40000410000 */
[----:B-----5:R-:W-:Y:S02]  /*da90*/  @P0 FMUL.FTZ R2, R2, 0.69314718246459960938 ;  /* 0x3f31721802020820 */ /* 0x020fe40000410000 */
        /* <DEDUP_REMOVED lines=39> */
.L_x_2661:
        /* <DEDUP_REMOVED lines=17> */
.L_x_2710:
[----:B------:R-:W-:Y:S05]  /*de20*/  BSYNC B0 ;  /* 0x0000000000007941 */ /* 0x000fea0003800000 */
.L_x_2709:
        /* <DEDUP_REMOVED lines=110> */
[----:B------:R2:W-:Y:S01]  /*e510*/  STS [R7+0x8400], R2 ;  /* 0x0084000207007388 */ /* 0x0005e20000000800 */
[----:B-1----:R-:W-:-:S05]  /*e520*/  F2FP.PACK_AB R0, R25, R24 ;  /* 0x000000181900723e */ /* 0x002fca00000000ff */
[----:B------:R-:W-:Y:S04]  /*e530*/  STS [R6+0x8000], R0 ;  /* 0x0080000006007388 */ /* 0x000fe80000000800 */
[----:B------:R1:W-:Y:S04]  /*e540*/  STS [R6+0x8400], R3 ;  /* 0x0084000306007388 */ /* 0x0003e80000000800 */
[----:B------:R-:W-:Y:S01]  /*e550*/  BAR.SYNC.DEFER_BLOCKING 0x1, 0x100 ;  /* 0x0044000000007b1d */ /* 0x000fe20000010000 */
[----:B--2---:R-:W-:Y:S01]  /*e560*/  IADD3 R2, P1, R233, c[0x0][0x500], RZ ;  /* 0x00014000e9027a10 */ /* 0x004fe20007f3e0ff */
[----:B-1----:R-:W-:-:S03]  /*e570*/  IMAD.MOV.U32 R6, RZ, RZ, RZ ;  /* 0x000000ffff067224 */ /* 0x002fc600078e00ff */
[----:B------:R-:W-:Y:S02]  /*e580*/  IADD3.X R3, R234, c[0x0][0x504], RZ, P1, !PT ;  /* 0x00014100ea037a10 */ /* 0x000fe40000ffe4ff */
        /* <DEDUP_REMOVED lines=9> */
.L_x_2713:
[----:B--2---:R-:W2:Y:S01]  /*e620*/  LDL R2, [R1+0x14] ;  /* 0x0000140001027983 */ /* 0x004ea20000100800 */
[----:B------:R-:W-:Y:S01]  /*e630*/  IMAD.MOV.U32 R9, RZ, RZ, 0x368 ;  /* 0x00000368ff097424 */ /* 0x000fe200078e00ff */
[----:B------:R-:W-:Y:S01]  /*e640*/  ISETP.GT.AND P3, PT, R4, 0x1, PT ;  /* 0x000000010400780c */ /* 0x000fe20003f64270 */
[----:B------:R-:W-:Y:S01]  /*e650*/  IMAD.MOV.U32 R0, RZ, RZ, c[0x0][0x4e8] ;  /* 0x00013a00ff007624 */ /* 0x000fe200078e00ff */
[----:B------:R-:W3:Y:S01]  /*e660*/  LDL R29, [R1+0x18] ;  /* 0x00001800011d7983 */ /* 0x000ee20000100800 */
[----:B------:R-:W-:-:S02]  /*e670*/  ISETP.NE.U32.AND P0, PT, RZ, c[0x0][0x500], PT ;  /* 0x00014000ff007a0c */ /* 0x000fc40003f05070 */
[----:B------:R-:W-:Y:S02]  /*e680*/  SEL R9, R9, 0x328, P3 ;  /* 0x0000032809097807 */ /* 0x000fe40001800000 */
[----:B------:R-:W-:Y:S02]  /*e690*/  ISETP.NE.AND P2, PT, R0, 0x1, PT ;  /* 0x000000010000780c */ /* 0x000fe40003f45270 */
[----:B------:R-:W1:Y:S01]  /*e6a0*/  LDC.64 R4, c[0x0][R9+0x170] ;  /* 0x00005c0009047b82 */ /* 0x000e620000000a00 */
[----:B------:R-:W-:-:S04]  /*e6b0*/  ISETP.NE.AND.EX P0, PT, RZ, c[0x0][0x504], PT, P0 ;  /* 0x00014100ff007a0c */ /* 0x000fc80003f05300 */
[----:B------:R-:W-:-:S03]  /*e6c0*/  SEL R7, R227, RZ, !P0 ;  /* 0x000000ffe3077207 */ /* 0x000fc60004000000 */
[----:B------:R-:W4:Y:S08]  /*e6d0*/  LDC.64 R14, c[0x0][R9+0x168] ;  /* 0x00005a00090e7b82 */ /* 0x000f300000000a00 */
[----:B------:R4:W2:Y:S08]  /*e6e0*/  LDC.64 R18, c[0x0][R9+0x178] ;  /* 0x00005e0009127b82 */ /* 0x0008b00000000a00 */
[----:B------:R4:W2:Y:S01]  /*e6f0*/  LDC.64 R20, c[0x0][R9+0x160] ;  /* 0x0000580009147b82 */ /* 0x0008a20000000a00 */
[----:B------:R-:W-:Y:S01]  /*e700*/  LOP3.LUT R11, R230, 0xffff, RZ, 0xc0, !PT ;  /* 0x0000ffffe60b7812 */ /* 0x000fe200078ec0ff */
[----:B------:R-:W4:Y:S01]  /*e710*/  S2R R30, SR_TID.X ;  /* 0x00000000001e7919 */ /* 0x000f220000002100 */
[----:B-1----:R-:W-:-:S03]  /*e720*/  IMAD R0, R5, R7, RZ ;  /* 0x0000000705007224 */ /* 0x002fc600078e02ff */
[----:B----4-:R-:W-:Y:S01]  /*e730*/  IMAD R9, R15, R11, RZ ;  /* 0x0000000b0f097224 */ /* 0x010fe200078e02ff */
[----:B------:R-:W-:-:S04]  /*e740*/  SHF.R.S32.HI R23, RZ, 0x1f, R30 ;  /* 0x0000001fff177819 */ /* 0x000fc8000001141e */
[----:B------:R-:W-:-:S04]  /*e750*/  LEA.HI R23, R23, R30, RZ, 0x5 ;  /* 0x0000001e17177211 */ /* 0x000fc800078f28ff */
[----:B------:R-:W-:-:S05]  /*e760*/  LOP3.LUT R23, R23, 0xffffffe0, RZ, 0xc0, !PT ;  /* 0xffffffe017177812 */ /* 0x000fca00078ec0ff */
[----:B------:R-:W-:Y:S02]  /*e770*/  IMAD.IADD R23, R30, 0x1, -R23 ;  /* 0x000000011e177824 */ /* 0x000fe400078e0a17 */
[----:B--2---:R-:W-:Y:S01]  /*e780*/  IMAD.IADD R13, R2, 0x1, R229 ;  /* 0x00000001020d7824 */ /* 0x004fe200078e02e5 */
[----:B------:R-:W-:-:S03]  /*e790*/  SEL R2, R238, RZ, !P0 ;  /* 0x000000ffee027207 */ /* 0x000fc60004000000 */
[----:B------:R-:W-:-:S04]  /*e7a0*/  @P2 IMAD.HI.U32 R8, R13, c[0x0][0x4ec], RZ ;  /* 0x00013b000d082a27 */ /* 0x000fc800078e00ff */
[C---:B------:R-:W-:Y:S02]  /*e7b0*/  IMAD R10, R4.reuse, R2, R0 ;  /* 0x00000002040a7224 */ /* 0x040fe400078e0200 */
[----:B------:R-:W-:-:S04]  /*e7c0*/  IMAD.WIDE.U32 R2, R4, R7, RZ ;  /* 0x0000000704027225 */ /* 0x000fc800078e00ff */
[----:B------:R-:W-:-:S04]  /*e7d0*/  IMAD.WIDE.U32 R4, R14, R11, RZ ;  /* 0x0000000b0e047225 */ /* 0x000fc800078e00ff */
[----:B------:R-:W-:Y:S01]  /*e7e0*/  IMAD.MOV.U32 R0, RZ, RZ, R13 ;  /* 0x000000ffff007224 */ /* 0x000fe200078e000d */
[----:B------:R-:W-:Y:S02]  /*e7f0*/  @P2 SHF.R.U32.HI R0, RZ, c[0x0][0x4f0], R8 ;  /* 0x00013c00ff002a19 */ /* 0x000fe40000011608 */
[----:B------:R-:W-:Y:S01]  /*e800*/  SEL R8, R237, RZ, P3 ;  /* 0x000000ffed087207 */ /* 0x000fe20001800000 */
[----:B------:R-:W-:Y:S01]  /*e810*/  IMAD.IADD R12, R3, 0x1, R10 ;  /* 0x00000001030c7824 */ /* 0x000fe200078e020a */
[--C-:B-----5:R-:W-:Y:S01]  /*e820*/  IADD3 R14, P1, P0, R2, R4, R6.reuse ;  /* 0x00000004020e7210 */ /* 0x120fe2000783e006 */
[----:B------:R-:W-:Y:S01]  /*e830*/  IMAD.IADD R2, R5, 0x1, R9 ;  /* 0x0000000105027824 */ /* 0x000fe200078e0209 */
[----:B------:R-:W-:Y:S01]  /*e840*/  SHF.R.S32.HI R9, RZ, 0x1f, R6 ;  /* 0x0000001fff097819 */ /* 0x000fe20000011406 */
[----:B------:R-:W-:Y:S02]  /*e850*/  IMAD R10, R19, R8, RZ ;  /* 0x00000008130a7224 */ /* 0x000fe400078e02ff */
[----:B------:R-:W-:-:S02]  /*e860*/  IMAD.MOV R3, RZ, RZ, -R0 ;  /* 0x000000ffff037224 */ /* 0x000fc400078e0a00 */
        /* <DEDUP_REMOVED lines=15> */
[----:B------:R-:W-:Y:S02]  /*e960*/  LEA R0, P0, R2, R4, 0x2 ;  /* 0x0000000402007211 */ /* 0x000fe400078010ff */
[----:B------:R-:W-:-:S04]  /*e970*/  SEL R5, R5, c[0x0][0x454], P3 ;  /* 0x0001150005057a07 */ /* 0x000fc80001800000 */
[----:B------:R-:W-:Y:S01]  /*e980*/  LEA.HI.X R3, R2, R5, R3, 0x2, P0 ;  /* 0x0000000502037211 */ /* 0x000fe200000f1403 */
[----:B------:R-:W-:Y:S04]  /*e990*/  SHFL.IDX PT, R4, R0, RZ, 0x1c1f ;  /* 0x001c1fff00047589 */ /* 0x000fe800000e0000 */
[----:B------:R-:W1:Y:S04]  /*e9a0*/  SHFL.IDX PT, R5, R3, RZ, 0x1c1f ;  /* 0x001c1fff03057589 */ /* 0x000e6800000e0000 */
[----:B------:R3:W-:Y:S04]  /*e9b0*/  SHFL.IDX PT, R2, R0, 0x1, 0x1c1f ;  /* 0x003c1f0000027f89 */ /* 0x0007e800000e0000 */
[----:B------:R-:W2:Y:S01]  /*e9c0*/  SHFL.IDX PT, R3, R3, 0x1, 0x1c1f ;  /* 0x003c1f0003037f89 */ /* 0x000ea200000e0000 */
[----:B------:R-:W-:Y:S01]  /*e9d0*/  IMAD R12, R16, c[0x0][0x4e8], RZ ;  /* 0x00013a00100c7a24 */ /* 0x000fe200078e02ff */
[----:B------:R-:W-:Y:S01]  /*e9e0*/  LOP3.LUT P0, RZ, R23, 0x3, RZ, 0xc0, !PT ;  /* 0x0000000317ff7812 */ /* 0x000fe2000780c0ff */
        /* <DEDUP_REMOVED lines=9> */
[----:B------:R-:W-:Y:S01]  /*ea80*/  IMAD R0, R9, c[0x0][0x3a0], RZ ;  /* 0x0000e80009007a24 */ /* 0x000fe200078e02ff */
[----:B-1----:R-:W-:Y:S01]  /*ea90*/  IADD3 R4, R208, R229, RZ ;  /* 0x000000e5d0047210 */ /* 0x002fe20007ffe0ff */
[C---:B------:R-:W-:Y:S01]  /*eaa0*/  IMAD.WIDE.U32 R2, R6.reuse, c[0x0][0x3a0], RZ ;  /* 0x0000e80006027a25 */ /* 0x040fe200078e00ff */
[----:B------:R-:W-:Y:S01]  /*eab0*/  SHF.R.S32.HI R5, RZ, 0x1f, R7 ;  /* 0x0000001fff057819 */ /* 0x000fe20000011407 */
[----:B------:R1:W2:Y:S02]  /*eac0*/  LDS.128 R24, [R210+0x80] ;  /* 0x00008000d2187984 */ /* 0x0002a40000000c00 */
[----:B------:R-:W-:Y:S01]  /*ead0*/  IMAD R6, R6, c[0x0][0x3a4], R0 ;  /* 0x0000e90006067a24 */ /* 0x000fe200078e0200 */
[----:B------:R-:W-:Y:S01]  /*eae0*/  MOV R0, R4 ;  /* 0x0000000400007202 */ /* 0x000fe20000000f00 */
[----:B------:R1:W3:Y:S01]  /*eaf0*/  LDS.128 R40, [R210+0x1080] ;  /* 0x00108000d2287984 */ /* 0x0002e20000000c00 */
[----:B------:R-:W-:-:S02]  /*eb00*/  IMAD R5, R5, c[0x0][0x3f0], RZ ;  /* 0x0000fc0005057a24 */ /* 0x000fc400078e02ff */
[----:B------:R-:W-:Y:S01]  /*eb10*/  IADD3 R3, R3, R6, RZ ;  /* 0x0000000603037210 */ /* 0x000fe20007ffe0ff */
[----:B------:R-:W-:Y:S01]  /*eb20*/  @P2 IMAD.HI.U32 R6, R4, c[0x0][0x4ec], RZ ;  /* 0x00013b0004062a27 */ /* 0x000fe200078e00ff */
[----:B------:R1:W4:Y:S03]  /*eb30*/  LDS.128 R52, [R210+0x2080] ;  /* 0x00208000d2347984 */ /* 0x0003260000000c00 */
        /* <DEDUP_REMOVED lines=31> */
.L_x_2797:
[----:B------:R-:W-:Y:S05]  /*ed30*/  BRA.DIV ~URZ, `(.L_x_2716) ;  /* 0x000053727f007947 */ /* 0x000fea000b800000 */
[----:B------:R4:W2:Y:S02]  /*ed40*/  SHFL.IDX PT, R0, R11, RZ, 0x181f ;  /* 0x00181fff0b007589 */ /* 0x0008a400000e0000 */
.L_x_2798:
        /* <DEDUP_REMOVED lines=19> */
.L_x_2718:
[----:B------:R-:W-:Y:S05]  /*ee80*/  BSYNC B0 ;  /* 0x0000000000007941 */ /* 0x000fea0003800000 */
.L_x_2717:
[----:B------:R-:W-:Y:S05]  /*ee90*/  BRA.DIV ~URZ, `(.L_x_2719) ;  /* 0x000052827f007947 */ /* 0x000fea000b800000 */
[----:B---3--:R3:W4:Y:S04]  /*eea0*/  SHFL.IDX PT, R8, R9, 0x1, 0x181f ;  /* 0x00381f0009087f89 */ /* 0x00872800000e0000 */
[----:B--2---:R3:W2:Y:S02]  /*eeb0*/  SHFL.IDX PT, R0, R11, 0x1, 0x181f ;  /* 0x00381f000b007f89 */ /* 0x0046a400000e0000 */
.L_x_2799:
        /* <DEDUP_REMOVED lines=19> */
.L_x_2721:
[----:B------:R-:W-:Y:S05]  /*eff0*/  BSYNC B0 ;  /* 0x0000000000007941 */ /* 0x000fea0003800000 */
.L_x_2720:
[----:B------:R-:W-:Y:S05]  /*f000*/  BRA.DIV ~URZ, `(.L_x_2722) ;  /* 0x000051e27f007947 */ /* 0x000fea000b800000 */
[----:B----4-:R4:W3:Y:S02]  /*f010*/  SHFL.IDX PT, R8, R9, 0x2, 0x181f ;  /* 0x00581f0009087f89 */ /* 0x0108e400000e0000 */
.L_x_2800:
[----:B------:R-:W-:Y:S05]  /*f020*/  BRA.DIV ~URZ, `(.L_x_2723) ;  /* 0x000052327f007947 */ /* 0x000fea000b800000 */
[----:B--2---:R2:W4:Y:S02]  /*f030*/  SHFL.IDX PT, R0, R11, 0x2, 0x181f ;  /* 0x00581f000b007f89 */ /* 0x00452400000e0000 */
.L_x_2801:
        /* <DEDUP_REMOVED lines=19> */
.L_x_2725:
[----:B------:R-:W-:Y:S05]  /*f170*/  BSYNC B0 ;  /* 0x0000000000007941 */ /* 0x000fea0003800000 */
.L_x_2724:
[----:B------:R-:W-:Y:S05]  /*f180*/  BRA.DIV ~URZ, `(.L_x_2726) ;  /* 0x000051427f007947 */ /* 0x000fea000b800000 */
[----:B---3--:R3:W2:Y:S04]  /*f190*/  SHFL.IDX PT, R6, R9, 0x3, 0x181f ;  /* 0x00781f0009067f89 */ /* 0x0086a800000e0000 */
[----:B----4-:R3:W4:Y:S02]  /*f1a0*/  SHFL.IDX PT, R0, R11, 0x3, 0x181f ;  /* 0x00781f000b007f89 */ /* 0x01072400000e0000 */
.L_x_2802:
        /* <DEDUP_REMOVED lines=20> */
.L_x_2714:
        /* <DEDUP_REMOVED lines=32> */
.L_x_2803:
[----:B------:R-:W-:Y:S05]  /*f4f0*/  BRA.DIV ~URZ, `(.L_x_2729) ;  /* 0x00004f127f007947 */ /* 0x000fea000b800000 */
[----:B------:R3:W4:Y:S02]  /*f500*/  SHFL.IDX PT, R0, R12, RZ, 0x1c1f ;  /* 0x001c1fff0c007589 */ /* 0x00072400000e0000 */
.L_x_2804:
        /* <DEDUP_REMOVED lines=8> */
[----:B------:R-:W-:Y:S02]  /*f590*/  IADD3 R11, R225, 0x8, RZ ;  /* 0x00000008e10b7810 */ /* 0x000fe40007ffe0ff */
[----:B------:R-:W-:Y:S01]  /*f5a0*/  ISETP.GE.AND P1, PT, R9, c[0x0][0x3c8], PT ;  /* 0x0000f20009007a0c */ /* 0x000fe20003f26270 */
[----:B----4-:R-:W-:Y:S01]  /*f5b0*/  @!P4 IMAD.MOV.U32 R6, RZ, RZ, R0 ;  /* 0x000000ffff06c224 */ /* 0x010fe200078e0000 */
[----:B------:R-:W-:Y:S01]  /*f5c0*/  SHF.R.S32.HI R11, RZ, 0x1f, R11 ;  /* 0x0000001fff0b7819 */ /* 0x000fe2000001140b */
[----:B--2---:R-:W-:Y:S01]  /*f5d0*/  @!P4 IMAD.MOV.U32 R7, RZ, RZ, R4 ;  /* 0x000000ffff07c224 */ /* 0x004fe200078e0004 */
[----:B------:R-:W-:Y:S02]  /*f5e0*/  @!P2 LEA R2, P3, R8, R0, 0x2 ;  /* 0x000000000802a211 */ /* 0x000fe400078610ff */
[C---:B------:R-:W-:Y:S01]  /*f5f0*/  IADD3 R10, R225.reuse, 0x20, RZ ;  /* 0x00000020e10a7810 */ /* 0x040fe20007ffe0ff */
[C---:B------:R-:W-:Y:S01]  /*f600*/  @!P4 IMAD.WIDE R6, R225.reuse, 0x4, R6 ;  /* 0x00000004e106c825 */ /* 0x040fe200078e0206 */
[----:B------:R-:W-:-:S02]  /*f610*/  IADD3 R14, R225, 0x10, RZ ;  /* 0x00000010e10e7810 */ /* 0x000fc40007ffe0ff */
[----:B------:R-:W-:Y:S02]  /*f620*/  @!P2 LEA.HI.X R3, R8, R4, R11, 0x2, P3 ;  /* 0x000000040803a211 */ /* 0x000fe400018f140b */
[----:B------:R2:W-:Y:S01]  /*f630*/  @!P4 ST.E.64 [R6.64], R136 ;  /* 0x000000880600c985 */ /* 0x0005e2000c101b08 */
[C---:B------:R-:W-:Y:S02]  /*f640*/  IADD3 R8, R225.reuse, 0x28, RZ ;  /* 0x00000028e1087810 */ /* 0x040fe40007ffe0ff */
[----:B------:R-:W-:Y:S01]  /*f650*/  ISETP.GE.AND P6, PT, R10, c[0x0][0x3c8], PT ;  /* 0x0000f2000a007a0c */ /* 0x000fe20003fc6270 */
[----:B------:R4:W-:Y:S01]  /*f660*/  @!P2 ST.E.64 [R2.64], R32 ;  /* 0x000000200200a985 */ /* 0x0009e2000c101b08 */
[----:B------:R-:W-:Y:S02]  /*f670*/  IADD3 R11, R225, 0x18, RZ ;  /* 0x00000018e10b7810 */ /* 0x000fe40007ffe0ff */
[----:B------:R-:W-:Y:S02]  /*f680*/  SHF.R.S32.HI R14, RZ, 0x1f, R14 ;  /* 0x0000001fff0e7819 */ /* 0x000fe4000001140e */
[----:B------:R-:W-:-:S02]  /*f690*/  ISETP.GE.AND P2, PT, R8, c[0x0][0x3c8], PT ;  /* 0x0000f20008007a0c */ /* 0x000fc40003f46270 */
[----:B------:R-:W-:Y:S02]  /*f6a0*/  SHF.R.S32.HI R11, RZ, 0x1f, R11 ;  /* 0x0000001fff0b7819 */ /* 0x000fe4000001140b */
[----:B------:R-:W-:Y:S02]  /*f6b0*/  SHF.R.S32.HI R15, RZ, 0x1f, R245 ;  /* 0x0000001fff0f7819 */ /* 0x000fe400000114f5 */
[-C--:B--2---:R-:W-:Y:S02]  /*f6c0*/  @!P5 LEA R6, P4, R13, R0.reuse, 0x2 ;  /* 0x000000000d06d211 */ /* 0x084fe400078810ff */
[----:B----4-:R-:W-:Y:S02]  /*f6d0*/  @!P1 LEA R2, P3, R9, R0, 0x2 ;  /* 0x0000000009029211 */ /* 0x010fe400078610ff */
        /* <DEDUP_REMOVED lines=12> */
[-C--:B--2---:R-:W-:Y:S02]  /*f7a0*/  @!P6 LEA R6, P4, R10, R0.reuse, 0x2 ;  /* 0x000000000a06e211 */ /* 0x084fe400078810ff */
[----:B----4-:R-:W-:Y:S02]  /*f7b0*/  @!P2 LEA R2, P3, R8, R0, 0x2 ;  /* 0x000000000802a211 */ /* 0x010fe400078610ff */
[----:B------:R-:W-:Y:S02]  /*f7c0*/  @!P6 LEA.HI.X R7, R10, R4, R14, 0x2, P4 ;  /* 0x000000040a07e211 */ /* 0x000fe400020f140e */
[----:B------:R-:W-:-:S02]  /*f7d0*/  IADD3 R10, R225, 0x40, RZ ;  /* 0x00000040e10a7810 */ /* 0x000fc40007ffe0ff */
[C---:B------:R-:W-:Y:S01]  /*f7e0*/  IADD3 R14, R225.reuse, 0x30, RZ ;  /* 0x00000030e10e7810 */ /* 0x040fe20007ffe0ff */
[----:B------:R2:W-:Y:S01]  /*f7f0*/  @!P6 ST.E.64 [R6.64], R104 ;  /* 0x000000680600e985 */ /* 0x0005e2000c101b08 */
[----:B------:R-:W-:Y:S02]  /*f800*/  @!P2 LEA.HI.X R3, R8, R4, R11, 0x2, P3 ;  /* 0x000000040803a211 */ /* 0x000fe400018f140b */
[C---:B------:R-:W-:Y:S02]  /*f810*/  IADD3 R8, R225.reuse, 0x48, RZ ;  /* 0x00000048e1087810 */ /* 0x040fe40007ffe0ff */
[----:B------:R-:W-:Y:S01]  /*f820*/  ISETP.GE.AND P6, PT, R10, c[0x0][0x3c8], PT ;  /* 0x0000f2000a007a0c */ /* 0x000fe20003fc6270 */
[----:B------:R4:W-:Y:S01]  /*f830*/  @!P2 ST.E.64 [R2.64], R108 ;  /* 0x0000006c0200a985 */ /* 0x0009e2000c101b08 */
[----:B------:R-:W-:Y:S02]  /*f840*/  IADD3 R11, R225, 0x38, RZ ;  /* 0x00000038e10b7810 */ /* 0x000fe40007ffe0ff */
[----:B------:R-:W-:-:S02]  /*f850*/  SHF.R.S32.HI R14, RZ, 0x1f, R14 ;  /* 0x0000001fff0e7819 */ /* 0x000fc4000001140e */
[----:B------:R-:W-:Y:S02]  /*f860*/  ISETP.GE.AND P2, PT, R8, c[0x0][0x3c8], PT ;  /* 0x0000f20008007a0c */ /* 0x000fe40003f46270 */
[----:B------:R-:W-:Y:S02]  /*f870*/  SHF.R.S32.HI R11, RZ, 0x1f, R11 ;  /* 0x0000001fff0b7819 */ /* 0x000fe4000001140b */
[----:B--2---:R-:W-:-:S04]  /*f880*/  @!P5 LEA R6, P4, R13, R0, 0x2 ;  /* 0x000000000d06d211 */ /* 0x004fc800078810ff */
[----:B------:R-:W-:Y:S02]  /*f890*/  @!P5 LEA.HI.X R7, R13, R4, R14, 0x2, P4 ;  /* 0x000000040d07d211 */ /* 0x000fe400020f140e */
[----:B----4-:R-:W-:Y:S02]  /*f8a0*/  @!P1 LEA R2, P3, R9, R0, 0x2 ;  /* 0x0000000009029211 */ /* 0x010fe400078610ff */
[----:B------:R-:W-:Y:S01]  /*f8b0*/  IADD3 R13, R225, 0x50, RZ ;  /* 0x00000050e10d7810 */ /* 0x000fe20007ffe0ff */
        /* <DEDUP_REMOVED lines=10> */
[----:B--2---:R-:W-:-:S04]  /*f960*/  @!P6 LEA R6, P4, R10, R0, 0x2 ;  /* 0x000000000a06e211 */ /* 0x004fc800078810ff */
[----:B------:R-:W-:Y:S02]  /*f970*/  @!P6 LEA.HI.X R7, R10, R4, R14, 0x2, P4 ;  /* 0x000000040a07e211 */ /* 0x000fe400020f140e */
[C---:B----4-:R-:W-:Y:S02]  /*f980*/  @!P2 LEA R2, P3, R8.reuse, R0, 0x2 ;  /* 0x000000000802a211 */ /* 0x050fe400078610ff */
[C---:B------:R-:W-:Y:S01]  /*f990*/  IADD3 R10, R225.reuse, 0x60, RZ ;  /* 0x00000060e10a7810 */ /* 0x040fe20007ffe0ff */
[----:B------:R2:W-:Y:S01]  /*f9a0*/  @!P6 ST.E.64 [R6.64], R36 ;  /* 0x000000240600e985 */ /* 0x0005e2000c101b08 */
[C---:B------:R-:W-:Y:S02]  /*f9b0*/  IADD3 R14, R225.reuse, 0x50, RZ ;  /* 0x00000050e10e7810 */ /* 0x040fe40007ffe0ff */
[----:B------:R-:W-:Y:S02]  /*f9c0*/  @!P2 LEA.HI.X R3, R8, R4, R11, 0x2, P3 ;  /* 0x000000040803a211 */ /* 0x000fe400018f140b */
[----:B------:R-:W-:-:S02]  /*f9d0*/  IADD3 R8, R225, 0x68, RZ ;  /* 0x00000068e1087810 */ /* 0x000fc40007ffe0ff */
[----:B------:R-:W-:Y:S01]  /*f9e0*/  ISETP.GE.AND P6, PT, R10, c[0x0][0x3c8], PT ;  /* 0x0000f2000a007a0c */ /* 0x000fe20003fc6270 */
[----:B------:R4:W-:Y:S01]  /*f9f0*/  @!P2 ST.E.64 [R2.64], R40 ;  /* 0x000000280200a985 */ /* 0x0009e2000c101b08 */
[----:B------:R-:W-:Y:S02]  /*fa00*/  IADD3 R11, R225, 0x58, RZ ;  /* 0x00000058e10b7810 */ /* 0x000fe40007ffe0ff */
[----:B------:R-:W-:Y:S02]  /*fa10*/  SHF.R.S32.HI R14, RZ, 0x1f, R14 ;  /* 0x0000001fff0e7819 */ /* 0x000fe4000001140e */
[----:B------:R-:W-:Y:S02]  /*fa20*/  SHF.R.S32.HI R11, RZ, 0x1f, R11 ;  /* 0x0000001fff0b7819 */ /* 0x000fe4000001140b */
[----:B------:R-:W-:Y:S02]  /*fa30*/  ISETP.GE.AND P2, PT, R8, c[0x0][0x3c8], PT ;  /* 0x0000f20008007a0c */ /* 0x000fe40003f46270 */
[----:B--2---:R-:W-:-:S04]  /*fa40*/  @!P5 LEA R6, P4, R13, R0, 0x2 ;  /* 0x000000000d06d211 */ /* 0x004fc800078810ff */
[----:B------:R-:W-:Y:S02]  /*fa50*/  @!P5 LEA.HI.X R7, R13, R4, R14, 0x2, P4 ;  /* 0x000000040d07d211 */ /* 0x000fe400020f140e */
[----:B------:R-:W-:Y:S02]  /*fa60*/  SHF.R.S32.HI R13, RZ, 0x1f, R246 ;  /* 0x0000001fff0d7819 */ /* 0x000fe400000114f6 */
[C---:B----4-:R-:W-:Y:S01]  /*fa70*/  @!P1 LEA R2, P3, R9.reuse, R0, 0x2 ;  /* 0x0000000009029211 */ /* 0x050fe200078610ff */
[----:B------:R2:W-:Y:S01]  /*fa80*/  @!P5 ST.E.64 [R6.64], R44 ;  /* 0x0000002c0600d985 */ /* 0x0005e2000c101b08 */
[----:B------:R-:W-:Y:S02]  /*fa90*/  ISETP.GE.AND P5, PT, R252, c[0x0][0x3c8], PT ;  /* 0x0000f200fc007a0c */ /* 0x000fe40003fa6270 */
[----:B------:R-:W-:Y:S02]  /*faa0*/  @!P1 LEA.HI.X R3, R9, R4, R11, 0x2, P3 ;  /* 0x0000000409039211 */ /* 0x000fe400018f140b */
[----:B------:R-:W-:-:S02]  /*fab0*/  IADD3 R11, R225, 0x60, RZ ;  /* 0x00000060e10b7810 */ /* 0x000fc40007ffe0ff */
[----:B------:R-:W-:Y:S01]  /*fac0*/  IADD3 R9, R225, 0x68, RZ ;  /* 0x00000068e1097810 */ /* 0x000fe20007ffe0ff */
[----:B------:R4:W-:Y:S01]  /*fad0*/  @!P1 ST.E.64 [R2.64], R48 ;  /* 0x0000003002009985 */ /* 0x0009e2000c101b08 */
[----:B------:R-:W-:Y:S02]  /*fae0*/  SHF.R.S32.HI R11, RZ, 0x1f, R11 ;  /* 0x0000001fff0b7819 */ /* 0x000fe4000001140b */
[----:B------:R-:W-:Y:S02]  /*faf0*/  ISETP.GE.AND P1, PT, R251, c[0x0][0x3c8], PT ;  /* 0x0000f200fb007a0c */ /* 0x000fe40003f26270 */
[----:B------:R-:W-:Y:S02]  /*fb00*/  SHF.R.S32.HI R9, RZ, 0x1f, R9 ;  /* 0x0000001fff097819 */ /* 0x000fe40000011409 */
[----:B------:R-:W-:Y:S02]  /*fb10*/  SHF.R.S32.HI R14, RZ, 0x1f, R244 ;  /* 0x0000001fff0e7819 */ /* 0x000fe400000114f4 */
[----:B--2---:R-:W-:-:S04]  /*fb20*/  @!P6 LEA R6, P4, R10, R0, 0x2 ;  /* 0x000000000a06e211 */ /* 0x004fc800078810ff */
[----:B------:R-:W-:Y:S02]  /*fb30*/  @!P6 LEA.HI.X R7, R10, R4, R11, 0x2, P4 ;  /* 0x000000040a07e211 */ /* 0x000fe400020f140b */
[----:B------:R-:W-:Y:S02]  /*fb40*/  ISETP.GE.AND P4, PT, R249, c[0x0][0x3c8], PT ;  /* 0x0000f200f9007a0c */ /* 0x000fe40003f86270 */
[----:B----4-:R-:W-:Y:S01]  /*fb50*/  @!P2 LEA R2, P3, R8, R0, 0x2 ;  /* 0x000000000802a211 */ /* 0x010fe200078610ff */
[----:B------:R2:W-:Y:S01]  /*fb60*/  @!P6 ST.E.64 [R6.64], R52 ;  /* 0x000000340600e985 */ /* 0x0005e2000c101b08 */
[----:B------:R-:W-:Y:S02]  /*fb70*/  ISETP.GE.AND P6, PT, R250, c[0x0][0x3c8], PT ;  /* 0x0000f200fa007a0c */ /* 0x000fe40003fc6270 */
[----:B------:R-:W-:Y:S02]  /*fb80*/  @!P2 LEA.HI.X R3, R8, R4, R9, 0x2, P3 ;  /* 0x000000040803a211 */ /* 0x000fe400018f1409 */
[----:B------:R-:W-:-:S02]  /*fb90*/  SHF.R.S32.HI R9, RZ, 0x1f, R252 ;  /* 0x0000001fff097819 */ /* 0x000fc400000114fc */
[----:B------:R-:W-:Y:S01]  /*fba0*/  SHF.R.S32.HI R8, RZ, 0x1f, R251 ;  /* 0x0000001fff087819 */ /* 0x000fe200000114fb */
[----:B------:R4:W-:Y:S01]  /*fbb0*/  @!P2 ST.E.64 [R2.64], R56 ;  /* 0x000000380200a985 */ /* 0x0009e2000c101b08 */
[----:B------:R-:W-:Y:S02]  /*fbc0*/  SHF.R.S32.HI R10, RZ, 0x1f, R250 ;  /* 0x0000001fff0a7819 */ /* 0x000fe400000114fa */
[----:B------:R-:W-:Y:S02]  /*fbd0*/  SHF.R.S32.HI R11, RZ, 0x1f, R249 ;  /* 0x0000001fff0b7819 */ /* 0x000fe400000114f9 */
[----:B--2---:R-:W-:-:S04]  /*fbe0*/  @!P5 LEA R6, P3, R252, R0, 0x2 ;  /* 0x00000000fc06d211 */ /* 0x004fc800078610ff */
[----:B------:R-:W-:Y:S02]  /*fbf0*/  @!P5 LEA.HI.X R7, R252, R4, R9, 0x2, P3 ;  /* 0x00000004fc07d211 */ /* 0x000fe400018f1409 */
[----:B------:R-:W-:Y:S02]  /*fc00*/  ISETP.GE.AND P3, PT, R248, c[0x0][0x3c8], PT ;  /* 0x0000f200f8007a0c */ /* 0x000fe40003f66270 */
[C---:B----4-:R-:W-:Y:S01]  /*fc10*/  @!P1 LEA R2, P2, R251.reuse, R0, 0x2 ;  /* 0x00000000fb029211 */ /* 0x050fe200078410ff */
[----:B------:R2:W-:Y:S03]  /*fc20*/  @!P5 ST.E.64 [R6.64], R60 ;  /* 0x0000003c0600d985 */ /* 0x0005e6000c101b08 */
[----:B------:R-:W-:Y:S02]  /*fc30*/  @!P1 LEA.HI.X R3, R251, R4, R8, 0x2, P2 ;  /* 0x00000004fb039211 */ /* 0x000fe400010f1408 */
[----:B------:R-:W-:-:S03]  /*fc40*/  @!P6 LEA R8, P2, R250, R0, 0x2 ;  /* 0x00000000fa08e211 */ /* 0x000fc600078410ff */
[----:B------:R4:W-:Y:S01]  /*fc50*/  @!P1 ST.E.64 [R2.64], R64 ;  /* 0x0000004002009985 */ /* 0x0009e2000c101b08 */
[----:B------:R-:W-:Y:S02]  /*fc60*/  ISETP.GE.AND P1, PT, R247, c[0x0][0x3c8], PT ;  /* 0x0000f200f7007a0c */ /* 0x000fe40003f26270 */
[----:B------:R-:W-:Y:S02]  /*fc70*/  @!P6 LEA.HI.X R9, R250, R4, R10, 0x2, P2 ;  /* 0x00000004fa09e211 */ /* 0x000fe400010f140a */
[----:B------:R-:W-:-:S03]  /*fc80*/  SHF.R.S32.HI R10, RZ, 0x1f, R248 ;  /* 0x0000001fff0a7819 */ /* 0x000fc600000114f8 */
[----:B------:R-:W-:Y:S01]  /*fc90*/  @!P6 ST.E.64 [R8.64], R120 ;  /* 0x000000780800e985 */ /* 0x000fe2000c101b08 */
[----:B------:R-:W-:Y:S02]  /*fca0*/  ISETP.GE.AND P6, PT, R246, c[0x0][0x3c8], PT ;  /* 0x0000f200f6007a0c */ /* 0x000fe40003fc6270 */
[----:B--2---:R-:W-:-:S04]  /*fcb0*/  @!P3 LEA R6, P2, R248, R0, 0x2 ;  /* 0x00000000f806b211 */ /* 0x004fc800078410ff */
[----:B------:R-:W-:Y:S02]  /*fcc0*/  @!P3 LEA.HI.X R7, R248, R4, R10, 0x2, P2 ;  /* 0x00000004f807b211 */ /* 0x000fe400010f140a */
[----:B------:R-:W-:Y:S02]  /*fcd0*/  SHF.R.S32.HI R10, RZ, 0x1f, R247 ;  /* 0x0000001fff0a7819 */ /* 0x000fe400000114f7 */
[----:B----4-:R-:W-:-:S04]  /*fce0*/  @!P4 LEA R2, P5, R249, R0, 0x2 ;  /* 0x00000000f902c211 */ /* 0x010fc800078a10ff */
[----:B------:R-:W-:Y:S02]  /*fcf0*/  @!P4 LEA.HI.X R3, R249, R4, R11, 0x2, P5 ;  /* 0x00000004f903c211 */ /* 0x000fe400028f140b */
[----:B------:R-:W-:-:S03]  /*fd00*/  ISETP.GE.AND P5, PT, R245, c[0x0][0x3c8], PT ;  /* 0x0000f200f5007a0c */ /* 0x000fc60003fa6270 */
        /* <DEDUP_REMOVED lines=20> */
.L_x_2731:
[----:B------:R-:W-:Y:S05]  /*fe50*/  BSYNC B0 ;  /* 0x0000000000007941 */ /* 0x000fea0003800000 */
.L_x_2730:
[----:B------:R-:W-:Y:S05]  /*fe60*/  BRA.DIV ~URZ, `(.L_x_2732) ;  /* 0x000046127f007947 */ /* 0x000fea000b800000 */
[----:B--2---:R2:W1:Y:S04]  /*fe70*/  SHFL.IDX PT, R4, R5, 0x1, 0x1c1f ;  /* 0x003c1f0005047f89 */ /* 0x00446800000e0000 */
[----:B----4-:R2:W4:Y:S02]  /*fe80*/  SHFL.IDX PT, R0, R12, 0x1, 0x1c1f ;  /* 0x003c1f000c007f89 */ /* 0x01052400000e0000 */
.L_x_2805:
[----:B------:R-:W-:Y:S05]  /*fe90*/  @P0 BRA `(.L_x_2727) ;  /* 0x000015c000000947 */ /* 0x000fea0003800000 */
[C---:B-12---:R-:W-:Y:S02]  /*fea0*/  IADD3 R5, R225.reuse, 0x8, RZ ;  /* 0x00000008e1057810 */ /* 0x046fe40007ffe0ff */
[----:B------:R-:W-:Y:S02]  /*feb0*/  IADD3 R13, R225, 0x10, RZ ;  /* 0x00000010e10d7810 */ /* 0x000fe40007ffe0ff */
[----:B------:R-:W-:Y:S02]  /*fec0*/  ISETP.GE.AND P3, PT, R5, c[0x0][0x3c8], PT ;  /* 0x0000f20005007a0c */ /* 0x000fe40003f66270 */
[----:B------:R-:W-:-:S02]  /*fed0*/  ISETP.GE.AND P4, PT, R225, c[0x0][0x3c8], PT ;  /* 0x0000f200e1007a0c */ /* 0x000fc40003f86270 */
[----:B------:R-:W-:Y:S02]  /*fee0*/  ISETP.GE.AND P2, PT, R13, c[0x0][0x3c8], PT ;  /* 0x0000f2000d007a0c */ /* 0x000fe40003f46270 */
[C---:B------:R-:W-:Y:S02]  /*fef0*/  IADD3 R8, R225.reuse, 0x8, RZ ;  /* 0x00000008e1087810 */ /* 0x040fe40007ffe0ff */
[----:B------:R-:W-:Y:S02]  /*ff00*/  IADD3 R14, R225, 0x18, RZ ;  /* 0x00000018e10e7810 */ /* 0x000fe40007ffe0ff */
[----:B------:R-:W-:Y:S02]  /*ff10*/  SHF.R.S32.HI R8, RZ, 0x1f, R8 ;  /* 0x0000001fff087819 */ /* 0x000fe40000011408 */
[----:B------:R-:W-:Y:S02]  /*ff20*/  ISETP.GE.AND P1, PT, R14, c[0x0][0x3c8], PT ;  /* 0x0000f2000e007a0c */ /* 0x000fe40003f26270 */
[----:B----4-:R-:W-:Y:S01]  /*ff30*/  @!P3 LEA R2, P5, R5, R0, 0x2 ;  /* 0x000000000502b211 */ /* 0x010fe200078a10ff */
[----:B------:R-:W-:Y:S01]  /*ff40*/  @!P4 IMAD.MOV.U32 R6, RZ, RZ, R0 ;  /* 0x000000ffff06c224 */ /* 0x000fe200078e0000 */
[C---:B------:R-:W-:Y:S01]  /*ff50*/  IADD3 R15, R225.reuse, 0x10, RZ ;  /* 0x00000010e10f7810 */ /* 0x040fe20007ffe0ff */
[----:B------:R-:W-:Y:S01]  /*ff60*/  @!P4 IMAD.MOV.U32 R7, RZ, RZ, R4 ;  /* 0x000000ffff07c224 */ /* 0x000fe200078e0004 */
[----:B---3--:R-:W-:-:S02]  /*ff70*/  IADD3 R12, R225, 0x20, RZ ;  /* 0x00000020e10c7810 */ /* 0x008fc40007ffe0ff */
[----:B------:R-:W-:Y:S01]  /*ff80*/  @!P3 LEA.HI.X R3, R5, R4, R8, 0x2, P5 ;  /* 0x000000040503b211 */ /* 0x000fe200028f1408 */
[----:B------:R-:W-:Y:S01]  /*ff90*/  @!P4 IMAD.WIDE R6, R225, 0x4, R6 ;  /* 0x00000004e106c825 */ /* 0x000fe200078e0206 */
[----:B------:R-:W-:Y:S02]  /*ffa0*/  @!P2 LEA R8, P6, R13, R0, 0x2 ;  /* 0x000000000d08a211 */ /* 0x000fe400078c10ff */
[----:B------:R-:W-:Y:S02]  /*ffb0*/  SHF.R.S32.HI R15, RZ, 0x1f, R15 ;  /* 0x0000001fff0f7819 */ /* 0x000fe4000001140f */
[----:B------:R-:W-:Y:S01]  /*ffc0*/  ISETP.GE.AND P0, PT, R12, c[0x0][0x3c8], PT ;  /* 0x0000f2000c007a0c */ /* 0x000fe20003f06270 */
[----:B------:R1:W-:Y:S01]  /*ffd0*/  @!P4 ST.E.64 [R6.64], R96 ;  /* 0x000000600600c985 */ /* 0x0003e2000c101b08 */
[----:B------:R-:W-:Y:S02]  /*ffe0*/  IADD3 R10, R225, 0x28, RZ ;  /* 0x00000028e10a7810 */ /* 0x000fe40007ffe0ff */
[----:B------:R-:W-:Y:S01]  /*fff0*/  @!P2 LEA.HI.X R9, R13, R4, R15, 0x2, P6 ;  /* 0x000000040d09a211 */ /* 0x000fe200030f140f */
[----:B------:R2:W-:Y:S01]  /*10000*/  @!P3 ST.E.64 [R2.64], R84 ;  /* 0x000000540200b985 */ /* 0x0005e2000c101b08 */
[----:B------:R-:W-:-:S02]  /*10010*/  IADD3 R15, R225, 0x18, RZ ;  /* 0x00000018e10f7810 */ /* 0x000fc40007ffe0ff */
[----:B------:R-:W-:Y:S01]  /*10020*/  ISETP.GE.AND P5, PT, R10, c[0x0][0x3c8], PT ;  /* 0x0000f2000a007a0c */ /* 0x000fe20003fa6270 */
[----:B------:R3:W-:Y:S01]  /*10030*/  @!P2 ST.E.64 [R8.64], R132 ;  /* 0x000000840800a985 */ /* 0x0007e2000c101b08 */
[----:B------:R-:W-:Y:S02]  /*10040*/  SHF.R.S32.HI R15, RZ, 0x1f, R15 ;  /* 0x0000001fff0f7819 */ /* 0x000fe4000001140f */
[C---:B------:R-:W-:Y:S02]  /*10050*/  IADD3 R11, R225.reuse, 0x30, RZ ;  /* 0x00000030e10b7810 */ /* 0x040fe40007ffe0ff */
[----:B------:R-:W-:Y:S02]  /*10060*/  IADD3 R13, R225, 0x20, RZ ;  /* 0x00000020e10d7810 */ /* 0x000fe40007ffe0ff */
[----:B------:R-:W-:Y:S02]  /*10070*/  ISETP.GE.AND P4, PT, R11, c[0x0][0x3c8], PT ;  /* 0x0000f2000b007a0c */ /* 0x000fe40003f86270 */
[----:B------:R-:W-:-:S02]  /*10080*/  IADD3 R5, R225, 0x38, RZ ;  /* 0x00000038e1057810 */ /* 0x000fc40007ffe0ff */
[----:B------:R-:W-:Y:S02]  /*10090*/  SHF.R.S32.HI R13, RZ, 0x1f, R13 ;  /* 0x0000001fff0d7819 */ /* 0x000fe4000001140d */
[----:B-1----:R-:W-:-:S04]  /*100a0*/  @!P1 LEA R6, P3, R14, R0, 0x2 ;  /* 0x000000000e069211 */ /* 0x002fc800078610ff */
[----:B------:R-:W-:Y:S02]  /*100b0*/  @!P1 LEA.HI.X R7, R14, R4, R15, 0x2, P3 ;  /* 0x000000040e079211 */ /* 0x000fe400018f140f */
[C---:B--2---:R-:W-:Y:S02]  /*100c0*/  @!P0 LEA R2, P6, R12.reuse, R0, 0x2 ;  /* 0x000000000c028211 */ /* 0x044fe400078c10ff */
[----:B------:R-:W-:Y:S01]  /*100d0*/  IADD3 R15, R225, 0x28, RZ ;  /* 0x00000028e10f7810 */ /* 0x000fe20007ffe0ff */
[----:B------:R1:W-:Y:S01]  /*100e0*/  @!P1 ST.E.64 [R6.64], R106 ;  /* 0x0000006a06009985 */ /* 0x0003e2000c101b08 */
[----:B------:R-:W-:Y:S02]  /*100f0*/  ISETP.GE.AND P3, PT, R5, c[0x0][0x3c8], PT ;  /* 0x0000f20005007a0c */ /* 0x000fe40003f66270 */
[----:B------:R-:W-:Y:S02]  /*10100*/  @!P0 LEA.HI.X R3, R12, R4, R13, 0x2, P6 ;  /* 0x000000040c038211 */ /* 0x000fe400030f140d */
[----:B---3--:R-:W-:-:S02]  /*10110*/  @!P5 LEA R8, P1, R10, R0, 0x2 ;  /* 0x000000000a08d211 */ /* 0x008fc400078210ff */
[----:B------:R-:W-:Y:S01]  /*10120*/  SHF.R.S32.HI R15, RZ, 0x1f, R15 ;  /* 0x0000001fff0f7819 */ /* 0x000fe2000001140f */
[----:B------:R2:W-:Y:S01]  /*10130*/  @!P0 ST.E.64 [R2.64], R88 ;  /* 0x0000005802008985 */ /* 0x0005e2000c101b08 */
[----:B------:R-:W-:Y:S02]  /*10140*/  IADD3 R13, R225, 0x40, RZ ;  /* 0x00000040e10d7810 */ /* 0x000fe40007ffe0ff */
[----:B------:R-:W-:Y:S02]  /*10150*/  @!P5 LEA.HI.X R9, R10, R4, R15, 0x2, P1 ;  /* 0x000000040a09d211 */ /* 0x000fe400008f140f */
[----:B------:R-:W-:Y:S02]  /*10160*/  ISETP.GE.AND P2, PT, R13, c[0x0][0x3c8], PT ;  /* 0x0000f2000d007a0c */ /* 0x000fe40003f46270 */
[C---:B------:R-:W-:Y:S01]  /*10170*/  IADD3 R15, R225.reuse, 0x30, RZ ;  /* 0x00000030e10f7810 */ /* 0x040fe20007ffe0ff */
[----:B------:R3:W-:Y:S01]  /*10180*/  @!P5 ST.E.64 [R8.64], R122 ;  /* 0x0000007a0800d985 */ /* 0x0007e2000c101b08 */
[----:B------:R-:W-:-:S02]  /*10190*/  IADD3 R10, R225, 0x38, RZ ;  /* 0x00000038e10a7810 */ /* 0x000fc40007ffe0ff */
[----:B------:R-:W-:Y:S02]  /*101a0*/  SHF.R.S32.HI R15, RZ, 0x1f, R15 ;  /* 0x0000001fff0f7819 */ /* 0x000fe4000001140f */
[C---:B------:R-:W-:Y:S02]  /*101b0*/  IADD3 R12, R225.reuse, 0x50, RZ ;  /* 0x00000050e10c7810 */ /* 0x040fe40007ffe0ff */
[----:B------:R-:W-:Y:S02]  /*101c0*/  SHF.R.S32.HI R10, RZ, 0x1f, R10 ;  /* 0x0000001fff0a7819 */ /* 0x000fe4000001140a */
[----:B------:R-:W-:Y:S02]  /*101d0*/  IADD3 R14, R225, 0x48, RZ ;  /* 0x00000048e10e7810 */ /* 0x000fe40007ffe0ff */
[----:B-1----:R-:W-:Y:S02]  /*101e0*/  @!P4 LEA R6, P0, R11, R0, 0x2 ;  /* 0x000000000b06c211 */ /* 0x002fe400078010ff */
[----:B------:R-:W-:-:S02]  /*101f0*/  ISETP.GE.AND P1, PT, R14, c[0x0][0x3c8], PT ;  /* 0x0000f2000e007a0c */ /* 0x000fc40003f26270 */
[----:B------:R-:W-:Y:S02]  /*10200*/  @!P4 LEA.HI.X R7, R11, R4, R15, 0x2, P0 ;  /* 0x000000040b07c211 */ /* 0x000fe400000f140f */
[----:B------:R-:W-:Y:S02]  /*10210*/  ISETP.GE.AND P0, PT, R12, c[0x0][0x3c8], PT ;  /* 0x0000f2000c007a0c */ /* 0x000fe40003f06270 */
[----:B--2---:R-:W-:Y:S01]  /*10220*/  @!P3 LEA R2, P6, R5, R0, 0x2 ;  /* 0x000000000502b211 */ /* 0x004fe200078c10ff */
[----:B------:R1:W-:Y:S01]  /*10230*/  @!P4 ST.E.64 [R6.64], R110 ;  /* 0x0000006e0600c985 */ /* 0x0003e2000c101b08 */
[----:B------:R-:W-:Y:S02]  /*10240*/  IADD3 R15, R225, 0x40, RZ ;  /* 0x00000040e10f7810 */ /* 0x000fe40007ffe0ff */
[----:B------:R-:W-:Y:S02]  /*10250*/  @!P3 LEA.HI.X R3, R5, R4, R10, 0x2, P6 ;  /* 0x000000040503b211 */ /* 0x000fe400030f140a */
[----:B------:R-:W-:-:S02]  /*10260*/  SHF.R.S32.HI R15, RZ, 0x1f, R15 ;  /* 0x0000001fff0f7819 */ /* 0x000fc4000001140f */
[----:B---3--:R-:W-:Y:S01]  /*10270*/  @!P2 LEA R8, P6, R13, R0, 0x2 ;  /* 0x000000000d08a211 */ /* 0x008fe200078c10ff */
        /* <DEDUP_REMOVED lines=8> */
[----:B------:R-:W-:Y:S02]  /*10300*/  IADD3 R15, R225, 0x48, RZ ;  /* 0x00000048e10f7810 */ /* 0x000fe40007ffe0ff */
[----:B------:R-:W-:Y:S02]  /*10310*/  ISETP.GE.AND P4, PT, R11, c[0x0][0x3c8], PT ;  /* 0x0000f2000b007a0c */ /* 0x000fe40003f86270 */
[----:B------:R-:W-:Y:S02]  /*10320*/  SHF.R.S32.HI R15, RZ, 0x1f, R15 ;  /* 0x0000001fff0f7819 */ /* 0x000fe4000001140f */
[----:B------:R-:W-:Y:S02]  /*10330*/  IADD3 R5, R225, 0x68, RZ ;  /* 0x00000068e1057810 */ /* 0x000fe40007ffe0ff */
[----:B-1----:R-:W-:-:S02]  /*10340*/  @!P1 LEA R6, P3, R14, R0, 0x2 ;  /* 0x000000000e069211 */ /* 0x002fc400078610ff */
[----:B------:R-:W-:Y:S02]  /*10350*/  ISETP.GE.AND P2, PT, R252, c[0x0][0x3c8], PT ;  /* 0x0000f200fc007a0c */ /* 0x000fe40003f46270 */
[----:B------:R-:W-:Y:S02]  /*10360*/  @!P1 LEA.HI.X R7, R14, R4, R15, 0x2, P3 ;  /* 0x000000040e079211 */ /* 0x000fe400018f140f */
[----:B------:R-:W-:Y:S02]  /*10370*/  ISETP.GE.AND P3, PT, R5, c[0x0][0x3c8], PT ;  /* 0x0000f20005007a0c */ /* 0x000fe40003f66270 */
[C---:B--2---:R-:W-:Y:S01]  /*10380*/  @!P0 LEA R2, P6, R12.reuse, R0, 0x2 ;  /* 0x000000000c028211 */ /* 0x044fe200078c10ff */
[----:B------:R1:W-:Y:S01]  /*10390*/  @!P1 ST.E.64 [R6.64], R114 ;  /* 0x0000007206009985 */ /* 0x0003e2000c101b08 */
[----:B------:R-:W-:Y:S02]  /*103a0*/  ISETP.GE.AND P1, PT, R251, c[0x0][0x3c8], PT ;  /* 0x0000f200fb007a0c */ /* 0x000fe40003f26270 */
[----:B------:R-:W-:-:S02]  /*103b0*/  @!P0 LEA.HI.X R3, R12, R4, R13, 0x2, P6 ;  /* 0x000000040c038211 */ /* 0x000fc400030f140d */
[C---:B------:R-:W-:Y:S02]  /*103c0*/  IADD3 R12, R225.reuse, 0x58, RZ ;  /* 0x00000058e10c7810 */ /* 0x040fe40007ffe0ff */
[C---:B---3--:R-:W-:Y:S01]  /*103d0*/  @!P5 LEA R8, P6, R10.reuse, R0, 0x2 ;  /* 0x000000000a08d211 */ /* 0x048fe200078c10ff */
[----:B------:R2:W-:Y:S01]  /*103e0*/  @!P0 ST.E.64 [R2.64], R46 ;  /* 0x0000002e02008985 */ /* 0x0005e2000c101b08 */
[----:B------:R-:W-:Y:S02]  /*103f0*/  SHF.R.S32.HI R12, RZ, 0x1f, R12 ;  /* 0x0000001fff0c7819 */ /* 0x000fe4000001140c */
[----:B------:R-:W-:Y:S02]  /*10400*/  SHF.R.S32.HI R13, RZ, 0x1f, R246 ;  /* 0x0000001fff0d7819 */ /* 0x000fe400000114f6 */
[----:B------:R-:W-:Y:S02]  /*10410*/  @!P5 LEA.HI.X R9, R10, R4, R12, 0x2, P6 ;  /* 0x000000040a09d211 */ /* 0x000fe400030f140c */
[----:B------:R-:W-:-:S02]  /*10420*/  IADD3 R12, R225, 0x60, RZ ;  /* 0x00000060e10c7810 */ /* 0x000fc40007ffe0ff */
[----:B------:R-:W-:Y:S01]  /*10430*/  IADD3 R10, R225, 0x68, RZ ;  /* 0x00000068e10a7810 */ /* 0x000fe20007ffe0ff */
[----:B------:R3:W-:Y:S01]  /*10440*/  @!P5 ST.E.64 [R8.64], R130 ;  /* 0x000000820800d985 */ /* 0x0007e2000c101b08 */
[----:B------:R-:W-:Y:S02]  /*10450*/  SHF.R.S32.HI R12, RZ, 0x1f, R12 ;  /* 0x0000001fff0c7819 */ /* 0x000fe4000001140c */
[----:B------:R-:W-:Y:S02]  /*10460*/  SHF.R.S32.HI R10, RZ, 0x1f, R10 ;  /* 0x0000001fff0a7819 */ /* 0x000fe4000001140a */
        /* <DEDUP_REMOVED lines=8> */
[----:B------:R-:W-:Y:S01]  /*104f0*/  SHF.R.S32.HI R10, RZ, 0x1f, R251 ;  /* 0x0000001fff0a7819 */ /* 0x000fe200000114fb */
[----:B------:R2:W-:Y:S01]  /*10500*/  @!P3 ST.E.64 [R2.64], R50 ;  /* 0x000000320200b985 */ /* 0x0005e2000c101b08 */
[C---:B---3--:R-:W-:Y:S02]  /*10510*/  @!P2 LEA R8, P5, R252.reuse, R0, 0x2 ;  /* 0x00000000fc08a211 */ /* 0x048fe400078a10ff */
[----:B------:R-:W-:Y:S02]  /*10520*/  SHF.R.S32.HI R5, RZ, 0x1f, R250 ;  /* 0x0000001fff057819 */ /* 0x000fe400000114fa */
[----:B------:R-:W-:Y:S02]  /*10530*/  @!P2 LEA.HI.X R9, R252, R4, R11, 0x2, P5 ;  /* 0x00000004fc09a211 */ /* 0x000fe400028f140b */
[----:B------:R-:W-:Y:S02]  /*10540*/  ISETP.GE.AND P5, PT, R248, c[0x0][0x3c8], PT ;  /* 0x0000f200f8007a0c */ /* 0x000fe40003fa6270 */
[----:B------:R-:W-:Y:S01]  /*10550*/  SHF.R.S32.HI R12, RZ, 0x1f, R245 ;  /* 0x0000001fff0c7819 */ /* 0x000fe200000114f5 */
[----:B------:R-:W-:Y:S01]  /*10560*/  @!P2 ST.E.64 [R8.64], R134 ;  /* 0x000000860800a985 */ /* 0x000fe2000c101b08 */
[----:B------:R-:W-:-:S02]  /*10570*/  ISETP.GE.AND P2, PT, R246, c[0x0][0x3c8], PT ;  /* 0x0000f200f6007a0c */ /* 0x000fc40003f46270 */
        /* <DEDUP_REMOVED lines=38> */
.L_x_2712:
        /* <DEDUP_REMOVED lines=19> */
.L_x_2733:
        /* <DEDUP_REMOVED lines=55> */
.L_x_2735:
[----:B------:R-:W-:Y:S05]  /*10c80*/  BSYNC B0 ;  /* 0x0000000000007941 */ /* 0x000fea0003800000 */
.L_x_2734:
        /* <DEDUP_REMOVED lines=34> */
.L_x_2806:
[----:B------:R-:W-:Y:S05]  /*10eb0*/  BRA.DIV ~URZ, `(.L_x_2737) ;  /* 0x000037027f007947 */ /* 0x000fea000b800000 */
[----:B------:R3:W4:Y:S02]  /*10ec0*/  SHFL.IDX PT, R0, R12, RZ, 0x181f ;  /* 0x00181fff0c007589 */ /* 0x00072400000e0000 */
.L_x_2807:
        /* <DEDUP_REMOVED lines=20> */
.L_x_2739:
[----:B------:R-:W-:Y:S05]  /*11010*/  BSYNC B0 ;  /* 0x0000000000007941 */ /* 0x000fea0003800000 */
.L_x_2738:
[----:B------:R-:W-:Y:S05]  /*11020*/  BRA.DIV ~URZ, `(.L_x_2740) ;  /* 0x000036027f007947 */ /* 0x000fea000b800000 */
[----:B--2---:R2:W1:Y:S04]  /*11030*/  SHFL.IDX PT, R8, R9, 0x1, 0x181f ;  /* 0x00381f0009087f89 */ /* 0x00446800000e0000 */
[----:B----4-:R2:W4:Y:S02]  /*11040*/  SHFL.IDX PT, R0, R12, 0x1, 0x181f ;  /* 0x00381f000c007f89 */ /* 0x01052400000e0000 */
.L_x_2808:
        /* <DEDUP_REMOVED lines=19> */
.L_x_2742:
[----:B------:R-:W-:Y:S05]  /*11180*/  BSYNC B0 ;  /* 0x0000000000007941 */ /* 0x000fea0003800000 */
.L_x_2741:
[----:B------:R-:W-:Y:S05]  /*11190*/  BRA.DIV ~URZ, `(.L_x_2743) ;  /* 0x000035627f007947 */ /* 0x000fea000b800000 */
[----:B-1----:R1:W2:Y:S02]  /*111a0*/  SHFL.IDX PT, R8, R9, 0x2, 0x181f ;  /* 0x00581f0009087f89 */ /* 0x0022a400000e0000 */
.L_x_2809:
[----:B------:R-:W-:Y:S05]  /*111b0*/  BRA.DIV ~URZ, `(.L_x_2744) ;  /* 0x000035b27f007947 */ /* 0x000fea000b800000 */
[----:B----4-:R4:W1:Y:S02]  /*111c0*/  SHFL.IDX PT, R0, R12, 0x2, 0x181f ;  /* 0x00581f000c007f89 */ /* 0x01086400000e0000 */
.L_x_2810:
        /* <DEDUP_REMOVED lines=19> */
.L_x_2746:
[----:B------:R-:W-:Y:S05]  /*11300*/  BSYNC B0 ;  /* 0x0000000000007941 */ /* 0x000fea0003800000 */
.L_x_2745:
[----:B------:R-:W-:Y:S05]  /*11310*/  BRA.DIV ~URZ, `(.L_x_2747) ;  /* 0x000034c27f007947 */ /* 0x000fea000b800000 */
[----:B--2---:R2:W3:Y:S04]  /*11320*/  SHFL.IDX PT, R8, R9, 0x3, 0x181f ;  /* 0x00781f0009087f89 */ /* 0x0044e800000e0000 */
[----:B-1----:R2:W1:Y:S02]  /*11330*/  SHFL.IDX PT, R0, R12, 0x3, 0x181f ;  /* 0x00781f000c007f89 */ /* 0x00246400000e0000 */
.L_x_2811:
        /* <DEDUP_REMOVED lines=18> */
.L_x_2727:
[----:B------:R-:W-:Y:S05]  /*11460*/  BSYNC B1 ;  /* 0x0000000000017941 */ /* 0x000fea0003800000 */
.L_x_2711:
[----:B------:R-:W-:-:S13]  /*11470*/  ISETP.NE.AND P0, PT, RZ, UR6, PT ;  /* 0x00000006ff007c0c */ /* 0x000fda000bf05270 */
[----:B------:R-:W-:Y:S01]  /*11480*/  @P0 WARPSYNC 0xffffffff ;  /* 0xffffffff00000948 */ /* 0x000fe20003800000 */
[----:B------:R-:W-:Y:S06]  /*11490*/  @P0 BAR.SYNC.DEFER_BLOCKING 0x5, 0x100 ;  /* 0x0144000000000b1d */ /* 0x000fec0000010000 */
[----:B------:R-:W4:Y:S04]  /*114a0*/  @P0 LDS.128 R228, [0x24100] ;  /* 0x02410000ffe40984 */ /* 0x000f280000000c00 */
[----:B------:R-:W-:Y:S06]  /*114b0*/  @P0 BAR.ARV 0x4, 0x100 ;  /* 0x0104000000000b1d */ /* 0x000fec0000002000 */
[----:B------:R-:W-:Y:S05]  /*114c0*/  @P0 BRA `(.L_x_2748) ;  /* 0x00000f7000000947 */ /* 0x000fea0003800000 */
[----:B-1--4-:R-:W1:Y:S01]  /*114d0*/  S2R R0, SR_TID.X ;  /* 0x0000000000007919 */ /* 0x012e620000002100 */
[----:B---3--:R-:W-:Y:S01]  /*114e0*/  IMAD.MOV.U32 R7, RZ, RZ, RZ ;  /* 0x000000ffff077224 */ /* 0x008fe200078e00ff */
[----:B-1----:R-:W-:-:S04]  /*114f0*/  LOP3.LUT R13, R0, 0x1f, RZ, 0xc0, !PT ;  /* 0x0000001f000d7812 */ /* 0x002fc800078ec0ff */
[----:B------:R-:W-:Y:S01]  /*11500*/  ISETP.NE.AND P5, PT, R13, 0x1f, PT ;  /* 0x0000001f0d00780c */ /* 0x000fe20003fa5270 */
[----:B------:R-:W-:Y:S10]  /*11510*/  BRA.DIV ~URZ, `(.L_x_2749) ;  /* 0x000033927f007947 */ /* 0x000ff4000b800000 */
[----:B--2---:R1:W2:Y:S02]  /*11520*/  SHFL.IDX PT, R9, R28, RZ, 0x1f ;  /* 0x00001fff1c097589 */ /* 0x0042a400000e0000 */
.L_x_2812:
[----:B------:R-:W-:Y:S05]  /*11530*/  BRA.DIV ~URZ, `(.L_x_2750) ;  /* 0x000033e27f007947 */ /* 0x000fea000b800000 */
[----:B------:R3:W4:Y:S02]  /*11540*/  SHFL.IDX PT, R8, R28, 0x1, 0x1f ;  /* 0x00201f001c087f89 */ /* 0x00072400000e0000 */
.L_x_2813:
        /* <DEDUP_REMOVED lines=18> */
.L_x_2814:
        /* <DEDUP_REMOVED lines=16> */
.L_x_2815:
[----:B---3--:R-:W-:Y:S01]  /*11770*/  IMAD R0, R0, c[0x0][0x538], RZ ;  /* 0x00014e0000007a24 */ /* 0x008fe200078e02ff */
[----:B------:R-:W-:Y:S04]  /*11780*/  BSSY B1, `(.L_x_2753) ;  /* 0x00000c6000017945 */ /* 0x000fe80003800000 */
[----:B----4-:R-:W-:-:S04]  /*11790*/  IADD3 R8, R0, R8, RZ ;  /* 0x0000000800087210 */ /* 0x010fc80007ffe0ff */
[----:B--2---:R-:W-:-:S13]  /*117a0*/  ISETP.GT.AND P6, PT, R8, R9, PT ;  /* 0x000000090800720c */ /* 0x004fda0003fc4270 */
[----:B------:R-:W-:Y:S05]  /*117b0*/  @P6 BRA `(.L_x_2754) ;  /* 0x0000024000006947 */ /* 0x000fea0003800000 */
.L_x_2758:
        /* <DEDUP_REMOVED lines=16> */
.L_x_2816:
        /* <DEDUP_REMOVED lines=16> */
.L_x_2817:
[----:B--2---:R-:W-:-:S05]  /*119c0*/  IMAD R0, R0, c[0x0][0x538], RZ ;  /* 0x00014e0000007a24 */ /* 0x004fca00078e02ff */
[----:B------:R-:W-:-:S04]  /*119d0*/  IADD3 R8, R0, R8, RZ ;  /* 0x0000000800087210 */ /* 0x000fc80007ffe0ff */
[----:B------:R-:W-:-:S13]  /*119e0*/  ISETP.GT.AND P6, PT, R8, R9, PT ;  /* 0x000000090800720c */ /* 0x000fda0003fc4270 */
[----:B-1----:R-:W-:Y:S05]  /*119f0*/  @!P6 BRA `(.L_x_2758) ;  /* 0xfffffdc00000e947 */ /* 0x002fea000383ffff */
.L_x_2754:
[----:B------:R-:W-:-:S05]  /*11a00*/  IADD3 R8, -R0, R8, RZ ;  /* 0x0000000800087210 */ /* 0x000fca0007ffe1ff */
[----:B------:R-:W-:-:S05]  /*11a10*/  IMAD R0, R4, c[0x0][0x538], R8 ;  /* 0x00014e0004007a24 */ /* 0x000fca00078e0208 */
[----:B------:R-:W-:Y:S01]  /*11a20*/  ISETP.GT.AND P0, PT, R0, R9, PT ;  /* 0x000000090000720c */ /* 0x000fe20003f04270 */
[----:B------:R-:W-:-:S12]  /*11a30*/  BRA.DIV ~URZ, `(.L_x_2759) ;  /* 0x000033427f007947 */ /* 0x000fd8000b800000 */
[----:B------:R-:W-:-:S04]  /*11a40*/  VOTE.ANY R5, PT, !P0 ;  /* 0x0000000000057806 */ /* 0x000fc800040e0100 */
.L_x_2818:
[----:B------:R-:W2:Y:S02]  /*11a50*/  POPC R0, R5 ;  /* 0x0000000500007309 */ /* 0x000ea40000000000 */
[----:B--2---:R-:W-:Y:S01]  /*11a60*/  IADD3 R231, R0, R231, RZ ;  /* 0x000000e700e77210 */ /* 0x004fe20007ffe0ff */
[----:B------:R-:W-:Y:S05]  /*11a70*/  BRA.DIV ~URZ, `(.L_x_2760) ;  /* 0x000033527f007947 */ /* 0x000fea000b800000 */
[----:B------:R2:W3:Y:S04]  /*11a80*/  SHFL.IDX PT, R11, R6, R0, 0x1f ;  /* 0x00001f00060b7589 */ /* 0x0004e800000e0000 */
[----:B------:R2:W4:Y:S02]  /*11a90*/  SHFL.IDX PT, R7, R7, R0, 0x1f ;  /* 0x00001f0007077589 */ /* 0x00052400000e0000 */
.L_x_2819:
[----:B------:R-:W-:Y:S01]  /*11aa0*/  ISETP.NE.AND P0, PT, R5, RZ, PT ;  /* 0x000000ff0500720c */ /* 0x000fe20003f05270 */
[----:B------:R-:W-:-:S12]  /*11ab0*/  BSSY B0, `(.L_x_2761) ;  /* 0x0000005000007945 */ /* 0x000fd80003800000 */
[----:B------:R-:W-:Y:S05]  /*11ac0*/  @!P0 BRA `(.L_x_2762) ;  /* 0x0000003000008947 */ /* 0x000fea0003800000 */
[----:B--2---:R-:W-:Y:S01]  /*11ad0*/  IADD3 R0, R0, -0x1, RZ ;  /* 0xffffffff00007810 */ /* 0x004fe20007ffe0ff */
[----:B------:R-:W-:Y:S05]  /*11ae0*/  BRA.DIV ~URZ, `(.L_x_2763) ;  /* 0x000033b27f007947 */ /* 0x000fea000b800000 */
[----:B------:R2:W1:Y:S02]  /*11af0*/  SHFL.IDX PT, R10, R4, R0, 0x1f ;  /* 0x00001f00040a7589 */ /* 0x00046400000e0000 */
.L_x_2762:
[----:B------:R-:W-:Y:S05]  /*11b00*/  BSYNC B0 ;  /* 0x0000000000007941 */ /* 0x000fea0003800000 */
.L_x_2761:
        /* <DEDUP_REMOVED lines=67> */
.L_x_2765:
        /* <DEDUP_REMOVED lines=66> */
.L_x_2766:
[----:B------:R-:W-:Y:S05]  /*12360*/  BSYNC B0 ;  /* 0x0000000000007941 */ /* 0x000fea0003800000 */
.L_x_2764:
[----:B------:R-:W-:-:S04]  /*12370*/  LOP3.LUT R0, RZ, R0, RZ, 0x33, !PT ;  /* 0x00000000ff007212 */ /* 0x000fc800078e33ff */
[----:B------:R-:W-:Y:S01]  /*12380*/  IADD3 R229, R0, R11, RZ ;  /* 0x0000000b00e57210 */ /* 0x000fe20007ffe0ff */
[----:B------:R-:W-:Y:S05]  /*12390*/  BRA `(.L_x_2767) ;  /* 0x0000004000007947 */ /* 0x000fea0003800000 */
.L_x_2755:
[----:B------:R-:W-:Y:S01]  /*123a0*/  IMAD.MOV.U32 R228, RZ, RZ, R9 ;  /* 0x000000ffffe47224 */ /* 0x000fe200078e0009 */
[----:B------:R-:W-:Y:S01]  /*123b0*/  MOV R230, RZ ;  /* 0x000000ff00e67202 */ /* 0x000fe20000000f00 */
[----:B------:R-:W-:Y:S01]  /*123c0*/  IMAD.MOV.U32 R229, RZ, RZ, RZ ;  /* 0x000000ffffe57224 */ /* 0x000fe200078e00ff */
[----:B------:R-:W-:Y:S02]  /*123d0*/  MOV R231, c[0x0][0x53c] ;  /* 0x00014f0000e77a02 */ /* 0x000fe40000000f00 */
.L_x_2767:
[----:B------:R-:W-:Y:S05]  /*123e0*/  BSYNC B1 ;  /* 0x0000000000017941 */ /* 0x000fea0003800000 */
.L_x_2753:
[----:B------:R-:W-:Y:S01]  /*123f0*/  WARPSYNC 0xffffffff ;  /* 0xffffffff00007948 */ /* 0x000fe20003800000 */
[----:B------:R-:W-:Y:S01]  /*12400*/  BAR.SYNC.DEFER_BLOCKING 0x4, 0x100 ;  /* 0x0104000000007b1d */ /* 0x000fe20000010000 */
[----:B------:R-:W-:-:S13]  /*12410*/  ISETP.NE.AND P0, PT, R13, RZ, PT ;  /* 0x000000ff0d00720c */ /* 0x000fda0003f05270 */
[----:B------:R2:W-:Y:S04]  /*12420*/  @!P0 STS.128 [0x24100], R228 ;  /* 0x024100e4ff008388 */ /* 0x0005e80000000c00 */
[----:B------:R-:W-:Y:S06]  /*12430*/  BAR.ARV 0x5, 0x100 ;  /* 0x0144000000007b1d */ /* 0x000fec0000002000 */
.L_x_2748:
[----:B----4-:R-:W-:-:S13]  /*12440*/  ISETP.GE.AND P0, PT, R231, c[0x0][0x53c], PT ;  /* 0x00014f00e7007a0c */ /* 0x010fda0003f06270 */
[----:B-123--:R-:W-:Y:S01]  /*12450*/  @P0 CALL.REL.NOINC `(.L_x_2768) ;  /* 0x0000001000000944 */ /* 0x00efe20003c00000 */
[----:B------:R-:W-:Y:S05]  /*12460*/  BRA `(.L_x_2769) ;  /* 0xfffef62000007947 */ /* 0x000fea000383ffff */
.L_x_2768:
[----:B------:R-:W-:Y:S05]  /*12470*/  EXIT ;  /* 0x000000000000794d */ /* 0x000fea0003800000 */
.L_x_2644:
[----:B------:R-:W-:Y:S01]  /*12480*/  IMAD.MOV.U32 R0, RZ, RZ, R5 ;  /* 0x000000ffff007224 */ /* 0x000fe200078e0005 */
[----:B------:R-:W-:Y:S02]  /*12490*/  MOV R2, 0x1 ;  /* 0x0000000100027802 */ /* 0x000fe40000000f00 */
[----:B------:R-:W-:Y:S02]  /*124a0*/  MOV R3, 0x124c0 ;  /* 0x000124c000037802 */ /* 0x000fe40000000f00 */
[----:B-1----:R-:W-:Y:S05]  /*124b0*/  CALL.REL.NOINC `($__internal_46_$__cuda_sm70_shflsync_up_p) ;  /* 0x00002af000007944 */ /* 0x002fea0003c00000 */
[----:B------:R-:W-:Y:S01]  /*124c0*/  MOV R0, R4 ;  /* 0x0000000400007202 */ /* 0x000fe20000000f00 */
[----:B------:R-:W-:Y:S05]  /*124d0*/  BRA `(.L_x_2770) ;  /* 0xfffedf6000007947 */ /* 0x000fea000383ffff */
.L_x_2645:
[----:B------:R-:W-:Y:S01]  /*124e0*/  IMAD.MOV.U32 R0, RZ, RZ, R5 ;  /* 0x000000ffff007224 */ /* 0x000fe200078e0005 */
[----:B------:R-:W-:Y:S02]  /*124f0*/  MOV R2, 0x2 ;  /* 0x0000000200027802 */ /* 0x000fe40000000f00 */
[----:B------:R-:W-:Y:S02]  /*12500*/  MOV R3, 0x12520 ;  /* 0x0001252000037802 */ /* 0x000fe40000000f00 */
[----:B-1----:R-:W-:Y:S05]  /*12510*/  CALL.REL.NOINC `($__internal_46_$__cuda_sm70_shflsync_up_p) ;  /* 0x00002a9000007944 */ /* 0x002fea0003c00000 */
[----:B------:R-:W-:Y:S01]  /*12520*/  SEL R0, R4, RZ, P4 ;  /* 0x000000ff04007207 */ /* 0x000fe20002000000 */
[----:B------:R-:W-:Y:S01]  /*12530*/  IMAD.MOV.U32 R2, RZ, RZ, 0x4 ;  /* 0x00000004ff027424 */ /* 0x000fe200078e00ff */
[----:B------:R-:W-:-:S03]  /*12540*/  MOV R3, 0x12570 ;  /* 0x0001257000037802 */ /* 0x000fc60000000f00 */
[----:B------:R-:W-:Y:S02]  /*12550*/  IMAD.IADD R0, R5, 0x1, R0 ;  /* 0x0000000105007824 */ /* 0x000fe400078e0200 */
[----:B------:R-:W-:Y:S05]  /*12560*/  CALL.REL.NOINC `($__internal_46_$__cuda_sm70_shflsync_up_p) ;  /* 0x00002a4000007944 */ /* 0x000fea0003c00000 */
        /* <DEDUP_REMOVED lines=12> */
[----:B------:R-:W-:Y:S02]  /*12630*/  MOV R29, 0x1f ;  /* 0x0000001f001d7802 */ /* 0x000fe40000000f00 */
[----:B------:R-:W-:Y:S01]  /*12640*/  MOV R3, 0x12680 ;  /* 0x0001268000037802 */ /* 0x000fe20000000f00 */
[----:B------:R-:W-:-:S04]  /*12650*/  IMAD.IADD R4, R0, 0x1, R4 ;  /* 0x0000000100047824 */ /* 0x000fc800078e0204 */
[----:B------:R-:W-:Y:S02]  /*12660*/  IMAD.MOV.U32 R30, RZ, RZ, R4 ;  /* 0x000000ffff1e7224 */ /* 0x000fe400078e0004 */
[----:B------:R-:W-:Y:S05]  /*12670*/  CALL.REL.NOINC `($__internal_45_$__cuda_sm70_shflsync_idx_p) ;  /* 0x000028d000007944 */ /* 0x000fea0003c00000 */
[----:B------:R-:W-:Y:S01]  /*12680*/  MOV R0, R29 ;  /* 0x0000001d00007202 */ /* 0x000fe20000000f00 */
[----:B------:R-:W-:Y:S05]  /*12690*/  BRA `(.L_x_2771) ;  /* 0xfffedea000007947 */ /* 0x000fea000383ffff */
.L_x_2647:
[----:B------:R-:W-:Y:S02]  /*126a0*/  SEL R0, RZ, 0x1, P0 ;  /* 0x00000001ff007807 */ /* 0x000fe40000000000 */
[----:B------:R-:W-:Y:S02]  /*126b0*/  MOV R2, 0x126d0 ;  /* 0x000126d000027802 */ /* 0x000fe40000000f00 */
[----:B-1----:R-:W-:Y:S05]  /*126c0*/  CALL.REL.NOINC `($__internal_47_$__cuda_sm70_votesync_ballot) ;  /* 0x0000295000007944 */ /* 0x002fea0003c00000 */
[----:B------:R-:W-:Y:S01]  /*126d0*/  MOV R6, R0 ;  /* 0x0000000000067202 */ /* 0x000fe20000000f00 */
[----:B------:R-:W-:Y:S05]  /*126e0*/  BRA `(.L_x_2772) ;  /* 0xfffedee000007947 */ /* 0x000fea000383ffff */
.L_x_2648:
[----:B------:R-:W-:Y:S01]  /*126f0*/  IMAD.MOV.U32 R30, RZ, RZ, R9 ;  /* 0x000000ffff1e7224 */ /* 0x000fe200078e0009 */
[----:B------:R-:W-:Y:S01]  /*12700*/  MOV R2, R0 ;  /* 0x0000000000027202 */ /* 0x000fe20000000f00 */
[----:B------:R-:W-:Y:S01]  /*12710*/  IMAD.MOV.U32 R29, RZ, RZ, 0x1f ;  /* 0x0000001fff1d7424 */ /* 0x000fe200078e00ff */
[----:B------:R-:W-:Y:S02]  /*12720*/  MOV R3, 0x12740 ;  /* 0x0001274000037802 */ /* 0x000fe40000000f00 */
[----:B------:R-:W-:Y:S05]  /*12730*/  CALL.REL.NOINC `($__internal_45_$__cuda_sm70_shflsync_idx_p) ;  /* 0x0000281000007944 */ /* 0x000fea0003c00000 */
[----:B------:R-:W-:Y:S01]  /*12740*/  IMAD.MOV.U32 R229, RZ, RZ, R29 ;  /* 0x000000ffffe57224 */ /* 0x000fe200078e001d */
[----:B------:R-:W-:Y:S01]  /*12750*/  MOV R30, R8 ;  /* 0x00000008001e7202 */ /* 0x000fe20000000f00 */
[----:B------:R-:W-:Y:S01]  /*12760*/  IMAD.MOV.U32 R5, RZ, RZ, RZ ;  /* 0x000000ffff057224 */ /* 0x000fe200078e00ff */
[----:B------:R-:W-:Y:S01]  /*12770*/  MOV R2, R0 ;  /* 0x0000000000027202 */ /* 0x000fe20000000f00 */
[----:B------:R-:W-:Y:S01]  /*12780*/  IMAD.MOV.U32 R29, RZ, RZ, 0x1f ;  /* 0x0000001fff1d7424 */ /* 0x000fe200078e00ff */
[----:B------:R-:W-:-:S02]  /*12790*/  MOV R3, 0x127b0 ;  /* 0x000127b000037802 */ /* 0x000fc40000000f00 */
[----:B------:R-:W-:Y:S05]  /*127a0*/  CALL.REL.NOINC `($__internal_45_$__cuda_sm70_shflsync_idx_p) ;  /* 0x000027a000007944 */ /* 0x000fea0003c00000 */
[----:B------:R-:W-:Y:S01]  /*127b0*/  MOV R9, R29 ;  /* 0x0000001d00097202 */ /* 0x000fe20000000f00 */
[----:B------:R-:W-:Y:S05]  /*127c0*/  BRA `(.L_x_2773) ;  /* 0xfffede6000007947 */ /* 0x000fea000383ffff */
.L_x_2651:
[----:B------:R-:W-:Y:S01]  /*127d0*/  IMAD.MOV.U32 R30, RZ, RZ, R4 ;  /* 0x000000ffff1e7224 */ /* 0x000fe200078e0004 */
[----:B------:R-:W-:-:S02]  /*127e0*/  MOV R29, 0x1f ;  /* 0x0000001f001d7802 */ /* 0x000fc40000000f00 */
[----:B------:R-:W-:Y:S02]  /*127f0*/  MOV R3, 0x12810 ;  /* 0x0001281000037802 */ /* 0x000fe40000000f00 */
[----:B-123--:R-:W-:Y:S05]  /*12800*/  CALL.REL.NOINC `($__internal_45_$__cuda_sm70_shflsync_idx_p) ;  /* 0x0000274000007944 */ /* 0x00efea0003c00000 */
[----:B------:R-:W-:Y:S01]  /*12810*/  MOV R5, R29 ;  /* 0x0000001d00057202 */ /* 0x000fe20000000f00 */
[----:B------:R-:W-:Y:S05]  /*12820*/  BRA `(.L_x_2650) ;  /* 0xfffede6000007947 */ /* 0x000fea000383ffff */
.L_x_2662:
[----:B------:R-:W-:Y:S01]  /*12830*/  IMAD.MOV.U32 R30, RZ, RZ, R9 ;  /* 0x000000ffff1e7224 */ /* 0x000fe200078e0009 */
[----:B------:R-:W-:Y:S01]  /*12840*/  MOV R2, RZ ;  /* 0x000000ff00027202 */ /* 0x000fe20000000f00 */
[----:B------:R-:W-:Y:S01]  /*12850*/  IMAD.MOV.U32 R29, RZ, RZ, 0x181f ;  /* 0x0000181fff1d7424 */ /* 0x000fe200078e00ff */
[----:B------:R-:W-:Y:S02]  /*12860*/  MOV R3, 0x12880 ;  /* 0x0001288000037802 */ /* 0x000fe40000000f00 */
[----:B-----5:R-:W-:Y:S05]  /*12870*/  CALL.REL.NOINC `($__internal_45_$__cuda_sm70_shflsync_idx_p) ;  /* 0x000026d000007944 */ /* 0x020fea0003c00000 */
[----:B------:R-:W-:Y:S01]  /*12880*/  MOV R8, R29 ;  /* 0x0000001d00087202 */ /* 0x000fe20000000f00 */
[----:B------:R-:W-:Y:S05]  /*12890*/  BRA `(.L_x_2774) ;  /* 0xfffefeb000007947 */ /* 0x000fea000383ffff */
.L_x_2663:
[----:B------:R-:W-:Y:S01]  /*128a0*/  IMAD.MOV.U32 R30, RZ, RZ, R12 ;  /* 0x000000ffff1e7224 */ /* 0x000fe200078e000c */
[----:B------:R-:W-:Y:S01]  /*128b0*/  MOV R2, RZ ;  /* 0x000000ff00027202 */ /* 0x000fe20000000f00 */
[----:B------:R-:W-:Y:S01]  /*128c0*/  IMAD.MOV.U32 R29, RZ, RZ, 0x181f ;  /* 0x0000181fff1d7424 */ /* 0x000fe200078e00ff */
[----:B------:R-:W-:Y:S02]  /*128d0*/  MOV R3, 0x128f0 ;  /* 0x000128f000037802 */ /* 0x000fe40000000f00 */
[----:B-12--5:R-:W-:Y:S05]  /*128e0*/  CALL.REL.NOINC `($__internal_45_$__cuda_sm70_shflsync_idx_p) ;  /* 0x0000266000007944 */ /* 0x026fea0003c00000 */
[----:B------:R-:W-:Y:S01]  /*128f0*/  MOV R0, R29 ;  /* 0x0000001d00007202 */ /* 0x000fe20000000f00 */
[----:B------:R-:W-:Y:S05]  /*12900*/  BRA `(.L_x_2775) ;  /* 0xfffefe6000007947 */ /* 0x000fea000383ffff */
.L_x_2666:
[----:B------:R-:W-:Y:S01]  /*12910*/  IMAD.MOV.U32 R30, RZ, RZ, R9 ;  /* 0x000000ffff1e7224 */ /* 0x000fe200078e0009 */
[----:B--2---:R-:W-:Y:S01]  /*12920*/  MOV R2, 0x1 ;  /* 0x0000000100027802 */ /* 0x004fe20000000f00 */
[----:B------:R-:W-:Y:S01]  /*12930*/  IMAD.MOV.U32 R29, RZ, RZ, 0x181f ;  /* 0x0000181fff1d7424 */ /* 0x000fe200078e00ff */
[----:B------:R-:W-:-:S02]  /*12940*/  MOV R3, 0x12960 ;  /* 0x0001296000037802 */ /* 0x000fc40000000f00 */
[----:B-1-345:R-:W-:Y:S05]  /*12950*/  CALL.REL.NOINC `($__internal_45_$__cuda_sm70_shflsync_idx_p) ;  /* 0x000025f000007944 */ /* 0x03afea0003c00000 */
[----:B------:R-:W-:Y:S01]  /*12960*/  IMAD.MOV.U32 R8, RZ, RZ, R29 ;  /* 0x000000ffff087224 */ /* 0x000fe200078e001d */
[----:B------:R-:W-:Y:S01]  /*12970*/  MOV R2, 0x1 ;  /* 0x0000000100027802 */ /* 0x000fe20000000f00 */
[----:B------:R-:W-:Y:S01]  /*12980*/  IMAD.MOV.U32 R30, RZ, RZ, R12 ;  /* 0x000000ffff1e7224 */ /* 0x000fe200078e000c */
[----:B------:R-:W-:-:S02]  /*12990*/  MOV R29, 0x181f ;  /* 0x0000181f001d7802 */ /* 0x000fc40000000f00 */
[----:B------:R-:W-:Y:S02]  /*129a0*/  MOV R3, 0x129c0 ;  /* 0x000129c000037802 */ /* 0x000fe40000000f00 */
[----:B------:R-:W-:Y:S05]  /*129b0*/  CALL.REL.NOINC `($__internal_45_$__cuda_sm70_shflsync_idx_p) ;  /* 0x0000259000007944 */ /* 0x000fea0003c00000 */
[----:B------:R-:W-:Y:S01]  /*129c0*/  MOV R0, R29 ;  /* 0x0000001d00007202 */ /* 0x000fe20000000f00 */
[----:B------:R-:W-:Y:S05]  /*129d0*/  BRA `(.L_x_2776) ;  /* 0xfffeff1000007947 */ /* 0x000fea000383ffff */
.L_x_2669:
[----:B------:R-:W-:Y:S01]  /*129e0*/  IMAD.MOV.U32 R30, RZ, RZ, R9 ;  /* 0x000000ffff1e7224 */ /* 0x000fe200078e0009 */
[----:B-1----:R-:W-:Y:S01]  /*129f0*/  MOV R2, 0x2 ;  /* 0x0000000200027802 */ /* 0x002fe20000000f00 */
[----:B------:R-:W-:Y:S01]  /*12a00*/  IMAD.MOV.U32 R29, RZ, RZ, 0x181f ;  /* 0x0000181fff1d7424 */ /* 0x000fe200078e00ff */
[----:B------:R-:W-:Y:S02]  /*12a10*/  MOV R3, 0x12a30 ;  /* 0x00012a3000037802 */ /* 0x000fe40000000f00 */
[----:B--2345:R-:W-:Y:S05]  /*12a20*/  CALL.REL.NOINC `($__internal_45_$__cuda_sm70_shflsync_idx_p) ;  /* 0x0000252000007944 */ /* 0x03cfea0003c00000 */
[----:B------:R-:W-:Y:S01]  /*12a30*/  MOV R8, R29 ;  /* 0x0000001d00087202 */ /* 0x000fe20000000f00 */
[----:B------:R-:W-:Y:S05]  /*12a40*/  BRA `(.L_x_2777) ;  /* 0xffff000000007947 */ /* 0x000fea000383ffff */
.L_x_2670:
[----:B------:R-:W-:Y:S01]  /*12a50*/  IMAD.MOV.U32 R30, RZ, RZ, R12 ;  /* 0x000000ffff1e7224 */ /* 0x000fe200078e000c */
[----:B------:R-:W-:Y:S01]  /*12a60*/  MOV R2, 0x2 ;  /* 0x0000000200027802 */ /* 0x000fe20000000f00 */
[----:B------:R-:W-:Y:S01]  /*12a70*/  IMAD.MOV.U32 R29, RZ, RZ, 0x181f ;  /* 0x0000181fff1d7424 */ /* 0x000fe200078e00ff */
[----:B------:R-:W-:Y:S02]  /*12a80*/  MOV R3, 0x12aa0 ;  /* 0x00012aa000037802 */ /* 0x000fe40000000f00 */
[----:B-12345:R-:W-:Y:S05]  /*12a90*/  CALL.REL.NOINC `($__internal_45_$__cuda_sm70_shflsync_idx_p) ;  /* 0x000024b000007944 */ /* 0x03efea0003c00000 */
[----:B------:R-:W-:Y:S01]  /*12aa0*/  MOV R0, R29 ;  /* 0x0000001d00007202 */ /* 0x000fe20000000f00 */
[----:B------:R-:W-:Y:S05]  /*12ab0*/  BRA `(.L_x_2778) ;  /* 0xfffeffb000007947 */ /* 0x000fea000383ffff */
.L_x_2673:
[----:B------:R-:W-:Y:S01]  /*12ac0*/  IMAD.MOV.U32 R30, RZ, RZ, R9 ;  /* 0x000000ffff1e7224 */ /* 0x000fe200078e0009 */
[----:B-1----:R-:W-:Y:S01]  /*12ad0*/  MOV R2, 0x3 ;  /* 0x0000000300027802 */ /* 0x002fe20000000f00 */
[----:B------:R-:W-:Y:S01]  /*12ae0*/  IMAD.MOV.U32 R29, RZ, RZ, 0x181f ;  /* 0x0000181fff1d7424 */ /* 0x000fe200078e00ff */
[----:B------:R-:W-:-:S02]  /*12af0*/  MOV R3, 0x12b10 ;  /* 0x00012b1000037802 */ /* 0x000fc40000000f00 */
[----:B--2345:R-:W-:Y:S05]  /*12b00*/  CALL.REL.NOINC `($__internal_45_$__cuda_sm70_shflsync_idx_p) ;  /* 0x0000244000007944 */ /* 0x03cfea0003c00000 */
        /* <DEDUP_REMOVED lines=8> */
.L_x_2676:
[----:B------:R-:W-:Y:S01]  /*12b90*/  IMAD.MOV.U32 R30, RZ, RZ, R9 ;  /* 0x000000ffff1e7224 */ /* 0x000fe200078e0009 */
[----:B------:R-:W-:Y:S01]  /*12ba0*/  MOV R2, RZ ;  /* 0x000000ff00027202 */ /* 0x000fe20000000f00 */
[----:B------:R-:W-:Y:S01]  /*12bb0*/  IMAD.MOV.U32 R29, RZ, RZ, 0x181f ;  /* 0x0000181fff1d7424 */ /* 0x000fe200078e00ff */
[----:B------:R-:W-:Y:S02]  /*12bc0*/  MOV R3, 0x12be0 ;  /* 0x00012be000037802 */ /* 0x000fe40000000f00 */
[----:B------:R-:W-:Y:S05]  /*12bd0*/  CALL.REL.NOINC `($__internal_45_$__cuda_sm70_shflsync_idx_p) ;  /* 0x0000237000007944 */ /* 0x000fea0003c00000 */
[----:B------:R-:W-:Y:S01]  /*12be0*/  MOV R8, R29 ;  /* 0x0000001d00087202 */ /* 0x000fe20000000f00 */
[----:B------:R-:W-:Y:S05]  /*12bf0*/  BRA `(.L_x_2780) ;  /* 0xffff0ab000007947 */ /* 0x000fea000383ffff */
.L_x_2677:
[----:B------:R-:W-:Y:S01]  /*12c00*/  IMAD.MOV.U32 R30, RZ, RZ, R12 ;  /* 0x000000ffff1e7224 */ /* 0x000fe200078e000c */
[----:B------:R-:W-:Y:S01]  /*12c10*/  MOV R2, RZ ;  /* 0x000000ff00027202 */ /* 0x000fe20000000f00 */
[----:B------:R-:W-:Y:S01]  /*12c20*/  IMAD.MOV.U32 R29, RZ, RZ, 0x181f ;  /* 0x0000181fff1d7424 */ /* 0x000fe200078e00ff */
[----:B------:R-:W-:Y:S02]  /*12c30*/  MOV R3, 0x12c50 ;  /* 0x00012c5000037802 */ /* 0x000fe40000000f00 */
[----:B-12---:R-:W-:Y:S05]  /*12c40*/  CALL.REL.NOINC `($__internal_45_$__cuda_sm70_shflsync_idx_p) ;  /* 0x0000230000007944 */ /* 0x006fea0003c00000 */
[C---:B------:R-:W-:Y:S01]  /*12c50*/  IADD3 R6, P6, R29.reuse, R17, RZ ;  /* 0x000000111d067210 */ /* 0x040fe20007fde0ff */
[----:B------:R-:W-:Y:S01]  /*12c60*/  IMAD.MOV.U32 R30, RZ, RZ, R9 ;  /* 0x000000ffff1e7224 */ /* 0x000fe200078e0009 */
[----:B------:R-:W-:-:S02]  /*12c70*/  IADD3 R4, P5, R29, R18, RZ ;  /* 0x000000121d047210 */ /* 0x000fc40007fbe0ff */
[----:B------:R-:W-:Y:S01]  /*12c80*/  IADD3 R2, P0, R29, R19, RZ ;  /* 0x000000131d027210 */ /* 0x000fe20007f1e0ff */
[C---:B------:R-:W-:Y:S01]  /*12c90*/  IMAD.X R7, R8.reuse, 0x1, R14, P6 ;  /* 0x0000000108077824 */ /* 0x040fe200030e060e */
[----:B------:R-:W-:Y:S01]  /*12ca0*/  ISETP.GE.AND P6, PT, R193, c[0x0][0x1d4], PT ;  /* 0x00007500c1007a0c */ /* 0x000fe20003fc6270 */
[C---:B------:R-:W-:Y:S01]  /*12cb0*/  IMAD.X R5, R8.reuse, 0x1, R16, P5 ;  /* 0x0000000108057824 */ /* 0x040fe200028e0610 */
        /* <DEDUP_REMOVED lines=15> */
[----:B-1----:R-:W-:Y:S05]  /*12db0*/  CALL.REL.NOINC `($__internal_45_$__cuda_sm70_shflsync_idx_p) ;  /* 0x0000219000007944 */ /* 0x002fea0003c00000 */
        /* <DEDUP_REMOVED lines=8> */
.L_x_2680:
[----:B------:R-:W-:Y:S01]  /*12e40*/  IMAD.MOV.U32 R30, RZ, RZ, R13 ;  /* 0x000000ffff1e7224 */ /* 0x000fe200078e000d */
[----:B------:R-:W-:Y:S01]  /*12e50*/  MOV R2, RZ ;  /* 0x000000ff00027202 */ /* 0x000fe20000000f00 */
[----:B------:R-:W-:Y:S01]  /*12e60*/  IMAD.MOV.U32 R29, RZ, RZ, 0x181f ;  /* 0x0000181fff1d7424 */ /* 0x000fe200078e00ff */
[----:B------:R-:W-:Y:S02]  /*12e70*/  MOV R3, 0x12e90 ;  /* 0x00012e9000037802 */ /* 0x000fe40000000f00 */
[----:B-1234-:R-:W-:Y:S05]  /*12e80*/  CALL.REL.NOINC `($__internal_45_$__cuda_sm70_shflsync_idx_p) ;  /* 0x000020c000007944 */ /* 0x01efea0003c00000 */
[----:B------:R-:W-:Y:S01]  /*12e90*/  MOV R12, R29 ;  /* 0x0000001d000c7202 */ /* 0x000fe20000000f00 */
[----:B------:R-:W-:Y:S05]  /*12ea0*/  BRA `(.L_x_2782) ;  /* 0xffff0d7000007947 */ /* 0x000fea000383ffff */
.L_x_2681:
[----:B------:R-:W-:Y:S01]  /*12eb0*/  IMAD.MOV.U32 R30, RZ, RZ, R20 ;  /* 0x000000ffff1e7224 */ /* 0x000fe200078e0014 */
[----:B------:R-:W-:Y:S01]  /*12ec0*/  MOV R2, RZ ;  /* 0x000000ff00027202 */ /* 0x000fe20000000f00 */
[----:B------:R-:W-:Y:S01]  /*12ed0*/  IMAD.MOV.U32 R29, RZ, RZ, 0x181f ;  /* 0x0000181fff1d7424 */ /* 0x000fe200078e00ff */
[----:B------:R-:W-:Y:S02]  /*12ee0*/  MOV R3, 0x12f00 ;  /* 0x00012f0000037802 */ /* 0x000fe40000000f00 */
[----:B-1234-:R-:W-:Y:S05]  /*12ef0*/  CALL.REL.NOINC `($__internal_45_$__cuda_sm70_shflsync_idx_p) ;  /* 0x0000205000007944 */ /* 0x01efea0003c00000 */
[C---:B------:R-:W-:Y:S01]  /*12f00*/  IADD3 R16, P0, R29.reuse, R24, RZ ;  /* 0x000000181d107210 */ /* 0x040fe20007f1e0ff */
[----:B------:R-:W-:Y:S01]  /*12f10*/  IMAD.MOV.U32 R30, RZ, RZ, R13 ;  /* 0x000000ffff1e7224 */ /* 0x000fe200078e000d */
[----:B------:R-:W-:-:S02]  /*12f20*/  IADD3 R14, P1, R29, R25, RZ ;  /* 0x000000191d0e7210 */ /* 0x000fc40007f3e0ff */
[----:B------:R-:W-:Y:S01]  /*12f30*/  ISETP.GE.AND P6, PT, R193, c[0x0][0x1d4], PT ;  /* 0x00007500c1007a0c */ /* 0x000fe20003fc6270 */
[C---:B------:R-:W-:Y:S01]  /*12f40*/  IMAD.X R17, R12.reuse, 0x1, R21, P0 ;  /* 0x000000010c117824 */ /* 0x040fe200000e0615 */
        /* <DEDUP_REMOVED lines=26> */
.L_x_2684:
[----:B------:R-:W-:Y:S01]  /*130f0*/  IMAD.MOV.U32 R30, RZ, RZ, R5 ;  /* 0x000000ffff1e7224 */ /* 0x000fe200078e0005 */
[----:B------:R-:W-:Y:S01]  /*13100*/  MOV R2, RZ ;  /* 0x000000ff00027202 */ /* 0x000fe20000000f00 */
[----:B------:R-:W-:Y:S01]  /*13110*/  IMAD.MOV.U32 R29, RZ, RZ, 0x181f ;  /* 0x0000181fff1d7424 */ /* 0x000fe200078e00ff */
[----:B------:R-:W-:Y:S02]  /*13120*/  MOV R3, 0x13140 ;  /* 0x0001314000037802 */ /* 0x000fe40000000f00 */
[----:B------:R-:W-:Y:S05]  /*13130*/  CALL.REL.NOINC `($__internal_45_$__cuda_sm70_shflsync_idx_p) ;  /* 0x00001e1000007944 */ /* 0x000fea0003c00000 */
[----:B------:R-:W-:Y:S01]  /*13140*/  MOV R4, R29 ;  /* 0x0000001d00047202 */ /* 0x000fe20000000f00 */
[----:B------:R-:W-:Y:S05]  /*13150*/  BRA `(.L_x_2784) ;  /* 0xffff35b000007947 */ /* 0x000fea000383ffff */
.L_x_2685:
[----:B------:R-:W-:Y:S01]  /*13160*/  IMAD.MOV.U32 R30, RZ, RZ, R12 ;  /* 0x000000ffff1e7224 */ /* 0x000fe200078e000c */
[----:B------:R-:W-:Y:S01]  /*13170*/  MOV R2, RZ ;  /* 0x000000ff00027202 */ /* 0x000fe20000000f00 */
[----:B------:R-:W-:Y:S01]  /*13180*/  IMAD.MOV.U32 R29, RZ, RZ, 0x181f ;  /* 0x0000181fff1d7424 */ /* 0x000fe200078e00ff */
[----:B------:R-:W-:Y:S02]  /*13190*/  MOV R3, 0x131b0 ;  /* 0x000131b000037802 */ /* 0x000fe40000000f00 */
[----:B-12---:R-:W-:Y:S05]  /*131a0*/  CALL.REL.NOINC `($__internal_45_$__cuda_sm70_shflsync_idx_p) ;  /* 0x00001da000007944 */ /* 0x006fea0003c00000 */
        /* <DEDUP_REMOVED lines=22> */
[----:B-1----:R-:W-:Y:S05]  /*13310*/  CALL.REL.NOINC `($__internal_45_$__cuda_sm70_shflsync_idx_p) ;  /* 0x00001c3000007944 */ /* 0x002fea0003c00000 */
[----:B------:R-:W-:Y:S01]  /*13320*/  IMAD.MOV.U32 R4, RZ, RZ, R29 ;  /* 0x000000ffff047224 */ /* 0x000fe200078e001d */
[----:B------:R-:W-:Y:S01]  /*13330*/  MOV R2, 0x1 ;  /* 0x0000000100027802 */ /* 0x000fe20000000f00 */
[----:B------:R-:W-:Y:S01]  /*13340*/  IMAD.MOV.U32 R30, RZ, RZ, R12 ;  /* 0x000000ffff1e7224 */ /* 0x000fe200078e000c */
[----:B------:R-:W-:Y:S02]  /*13350*/  MOV R29, 0x181f ;  /* 0x0000181f001d7802 */ /* 0x000fe40000000f00 */
[----:B------:R-:W-:Y:S02]  /*13360*/  MOV R3, 0x13380 ;  /* 0x0001338000037802 */ /* 0x000fe40000000f00 */
[----:B------:R-:W-:Y:S05]  /*13370*/  CALL.REL.NOINC `($__internal_45_$__cuda_sm70_shflsync_idx_p) ;  /* 0x00001bd000007944 */ /* 0x000fea0003c00000 */
[----:B------:R-:W-:Y:S01]  /*13380*/  MOV R0, R29 ;  /* 0x0000001d00007202 */ /* 0x000fe20000000f00 */
[----:B------:R-:W-:Y:S05]  /*13390*/  BRA `(.L_x_2785) ;  /* 0xffff34c000007947 */ /* 0x000fea000383ffff */
.L_x_2689:
[----:B------:R-:W-:Y:S01]  /*133a0*/  MOV R2, RZ ;  /* 0x000000ff00027202 */ /* 0x000fe20000000f00 */
[----:B------:R-:W-:Y:S01]  /*133b0*/  IMAD.MOV.U32 R30, RZ, RZ, R12 ;  /* 0x000000ffff1e7224 */ /* 0x000fe200078e000c */
[----:B------:R-:W-:Y:S01]  /*133c0*/  MOV R3, 0x133f0 ;  /* 0x000133f000037802 */ /* 0x000fe20000000f00 */
[----:B------:R-:W-:Y:S02]  /*133d0*/  IMAD.MOV.U32 R29, RZ, RZ, 0x181f ;  /* 0x0000181fff1d7424 */ /* 0x000fe400078e00ff */
[----:B-1234-:R-:W-:Y:S05]  /*133e0*/  CALL.REL.NOINC `($__internal_45_$__cuda_sm70_shflsync_idx_p) ;  /* 0x00001b6000007944 */ /* 0x01efea0003c00000 */
[----:B------:R-:W-:Y:S01]  /*133f0*/  MOV R5, R29 ;  /* 0x0000001d00057202 */ /* 0x000fe20000000f00 */
[----:B------:R-:W-:-:S05]  /*13400*/  BRA `(.L_x_2786) ;  /* 0xffff398000007947 */ /* 0x000fca000383ffff */
.L_x_2690:
[----:B------:R-:W-:Y:S01]  /*13410*/  MOV R2, RZ ;  /* 0x000000ff00027202 */ /* 0x000fe20000000f00 */
[----:B------:R-:W-:Y:S01]  /*13420*/  IMAD.MOV.U32 R30, RZ, RZ, R14 ;  /* 0x000000ffff1e7224 */ /* 0x000fe200078e000e */
[----:B------:R-:W-:Y:S01]  /*13430*/  MOV R3, 0x13460 ;  /* 0x0001346000037802 */ /* 0x000fe20000000f00 */
[----:B------:R-:W-:Y:S02]  /*13440*/  IMAD.MOV.U32 R29, RZ, RZ, 0x181f ;  /* 0x0000181fff1d7424 */ /* 0x000fe400078e00ff */
[----:B-1234-:R-:W-:Y:S05]  /*13450*/  CALL.REL.NOINC `($__internal_45_$__cuda_sm70_shflsync_idx_p) ;  /* 0x00001af000007944 */ /* 0x01efea0003c00000 */
[----:B------:R-:W-:Y:S01]  /*13460*/  ISETP.GE.AND P6, PT, R193, c[0x0][0x1d4], PT ;  /* 0x00007500c1007a0c */ /* 0x000fe20003fc6270 */
[----:B------:R-:W-:Y:S01]  /*13470*/  IMAD R4, R199, 0x6000, R223 ;  /* 0x00006000c7047824 */ /* 0x000fe200078e02df */
[----:B------:R-:W-:Y:S01]  /*13480*/  IADD3 R2, P0, R29, R22, RZ ;  /* 0x000000161d027210 */ /* 0x000fe20007f1e0ff */
[----:B------:R-:W-:Y:S01]  /*13490*/  IMAD.MOV.U32 R30, RZ, RZ, R12 ;  /* 0x000000ffff1e7224 */ /* 0x000fe200078e000c */
[----:B------:R-:W-:Y:S02]  /*134a0*/  ISETP.GE.AND P5, PT, R201, c[0x0][0x1d4], PT ;  /* 0x00007500c9007a0c */ /* 0x000fe40003fa6270 */
[----:B------:R-:W-:Y:S01]  /*134b0*/  IADD3 R6, P1, R29, R23, RZ ;  /* 0x000000171d067210 */ /* 0x000fe20007f3e0ff */
[C---:B------:R-:W-:Y:S01]  /*134c0*/  IMAD.X R3, R5.reuse, 0x1, R15, P0 ;  /* 0x0000000105037824 */ /* 0x040fe200000e060f */
        /* <DEDUP_REMOVED lines=16> */
[----:B------:R-:W-:Y:S05]  /*135d0*/  CALL.REL.NOINC `($__internal_45_$__cuda_sm70_shflsync_idx_p) ;  /* 0x0000197000007944 */ /* 0x000fea0003c00000 */
[----:B------:R-:W-:Y:S01]  /*135e0*/  MOV R2, 0x1 ;  /* 0x0000000100027802 */ /* 0x000fe20000000f00 */
[----:B------:R-:W-:Y:S01]  /*135f0*/  IMAD.MOV.U32 R5, RZ, RZ, R29 ;  /* 0x000000ffff057224 */ /* 0x000fe200078e001d */
[----:B------:R-:W-:Y:S01]  /*13600*/  MOV R29, 0x181f ;  /* 0x0000181f001d7802 */ /* 0x000fe20000000f00 */
[----:B------:R-:W-:Y:S01]  /*13610*/  IMAD.MOV.U32 R30, RZ, RZ, R14 ;  /* 0x000000ffff1e7224 */ /* 0x000fe200078e000e */
[----:B------:R-:W-:Y:S02]  /*13620*/  MOV R3, 0x13640 ;  /* 0x0001364000037802 */ /* 0x000fe40000000f00 */
[----:B------:R-:W-:Y:S05]  /*13630*/  CALL.REL.NOINC `($__internal_45_$__cuda_sm70_shflsync_idx_p) ;  /* 0x0000191000007944 */ /* 0x000fea0003c00000 */
[----:B------:R-:W-:Y:S01]  /*13640*/  MOV R2, R29 ;  /* 0x0000001d00027202 */ /* 0x000fe20000000f00 */
[----:B------:R-:W-:-:S05]  /*13650*/  BRA `(.L_x_2787) ;  /* 0xffff389000007947 */ /* 0x000fca000383ffff */
.L_x_2693:
[----:B------:R-:W-:Y:S01]  /*13660*/  MOV R2, RZ ;  /* 0x000000ff00027202 */ /* 0x000fe20000000f00 */
[----:B------:R-:W-:Y:S01]  /*13670*/  IMAD.MOV.U32 R30, RZ, RZ, R5 ;  /* 0x000000ffff1e7224 */ /* 0x000fe200078e0005 */
[----:B------:R-:W-:Y:S01]  /*13680*/  MOV R3, 0x136b0 ;  /* 0x000136b000037802 */ /* 0x000fe20000000f00 */
[----:B------:R-:W-:Y:S02]  /*13690*/  IMAD.MOV.U32 R29, RZ, RZ, 0x181f ;  /* 0x0000181fff1d7424 */ /* 0x000fe400078e00ff */
[----:B------:R-:W-:Y:S05]  /*136a0*/  CALL.REL.NOINC `($__internal_45_$__cuda_sm70_shflsync_idx_p) ;  /* 0x000018a000007944 */ /* 0x000fea0003c00000 */
[----:B------:R-:W-:Y:S01]  /*136b0*/  MOV R4, R29 ;  /* 0x0000001d00047202 */ /* 0x000fe20000000f00 */
[----:B------:R-:W-:-:S05]  /*136c0*/  BRA `(.L_x_2788) ;  /* 0xffff683000007947 */ /* 0x000fca000383ffff */
.L_x_2694:
[----:B------:R-:W-:Y:S01]  /*136d0*/  MOV R2, RZ ;  /* 0x000000ff00027202 */ /* 0x000fe20000000f00 */
[----:B------:R-:W-:Y:S01]  /*136e0*/  IMAD.MOV.U32 R30, RZ, RZ, R12 ;  /* 0x000000ffff1e7224 */ /* 0x000fe200078e000c */
[----:B------:R-:W-:Y:S01]  /*136f0*/  MOV R3, 0x13720 ;  /* 0x0001372000037802 */ /* 0x000fe20000000f00 */
[----:B------:R-:W-:Y:S02]  /*13700*/  IMAD.MOV.U32 R29, RZ, RZ, 0x181f ;  /* 0x0000181fff1d7424 */ /* 0x000fe400078e00ff */
[----:B-12---:R-:W-:Y:S05]  /*13710*/  CALL.REL.NOINC `($__internal_45_$__cuda_sm70_shflsync_idx_p) ;  /* 0x0000183000007944 */ /* 0x006fea0003c00000 */
[----:B------:R-:W-:Y:S01]  /*13720*/  ISETP.GE.AND P6, PT, R193, c[0x0][0x1d4], PT ;  /* 0x00007500c1007a0c */ /* 0x000fe20003fc6270 */
[----:B------:R-:W-:Y:S01]  /*13730*/  IMAD R0, R199, 0x6000, R224 ;  /* 0x00006000c7007824 */ /* 0x000fe200078e02e0 */
[----:B------:R-:W-:Y:S01]  /*13740*/  IADD3 R2, P0, R29, R16, RZ ;  /* 0x000000101d027210 */ /* 0x000fe20007f1e0ff */
[----:B------:R-:W-:Y:S01]  /*13750*/  IMAD.MOV.U32 R30, RZ, RZ, R5 ;  /* 0x000000ffff1e7224 */ /* 0x000fe200078e0005 */
[----:B------:R-:W-:Y:S02]  /*13760*/  ISETP.GE.AND P5, PT, R201, c[0x0][0x1d4], PT ;  /* 0x00007500c9007a0c */ /* 0x000fe40003fa6270 */
[C---:B------:R-:W-:Y:S01]  /*13770*/  IADD3 R6, P1, R29.reuse, R17, RZ ;  /* 0x000000111d067210 */ /* 0x040fe20007f3e0ff */
[----:B------:R-:W-:Y:S01]  /*13780*/  IMAD.X R3, R4, 0x1, R13, P0 ;  /* 0x0000000104037824 */ /* 0x000fe200000e060d */
        /* <DEDUP_REMOVED lines=16> */
[----:B--2---:R-:W-:Y:S05]  /*13890*/  CALL.REL.NOINC `($__internal_45_$__cuda_sm70_shflsync_idx_p) ;  /* 0x000016b000007944 */ /* 0x004fea0003c00000 */
        /* <DEDUP_REMOVED lines=8> */
.L_x_2699:
[----:B------:R-:W-:Y:S01]  /*13920*/  MOV R2, RZ ;  /* 0x000000ff00027202 */ /* 0x000fe20000000f00 */
[----:B------:R-:W-:Y:S01]  /*13930*/  IMAD.MOV.U32 R30, RZ, RZ, R12 ;  /* 0x000000ffff1e7224 */ /* 0x000fe200078e000c */
[----:B------:R-:W-:Y:S01]  /*13940*/  MOV R3, 0x13970 ;  /* 0x0001397000037802 */ /* 0x000fe20000000f00 */
[----:B------:R-:W-:Y:S02]  /*13950*/  IMAD.MOV.U32 R29, RZ, RZ, 0x181f ;  /* 0x0000181fff1d7424 */ /* 0x000fe400078e00ff */
[----:B-1234-:R-:W-:Y:S05]  /*13960*/  CALL.REL.NOINC `($__internal_45_$__cuda_sm70_shflsync_idx_p) ;  /* 0x000015e000007944 */ /* 0x01efea0003c00000 */
[----:B------:R-:W-:Y:S01]  /*13970*/  MOV R5, R29 ;  /* 0x0000001d00057202 */ /* 0x000fe20000000f00 */
[----:B------:R-:W-:-:S05]  /*13980*/  BRA `(.L_x_2790) ;  /* 0xffff6bd000007947 */ /* 0x000fca000383ffff */
.L_x_2700:
        /* <DEDUP_REMOVED lines=37> */
.L_x_2701:
[----:B------:R-:W-:Y:S02]  /*13be0*/  MOV R3, 0x2 ;  /* 0x0000000200037802 */ /* 0x000fe40000000f00 */
[----:B------:R-:W-:Y:S02]  /*13bf0*/  MOV R2, 0x13c10 ;  /* 0x00013c1000027802 */ /* 0x000fe40000000f00 */
[----:B------:R-:W-:Y:S05]  /*13c00*/  CALL.REL.NOINC `($__internal_44_$__cuda_sm70_shflsync_bfly_p) ;  /* 0x0000130000007944 */ /* 0x000fea0003c00000 */
[----:B------:R-:W-:Y:S01]  /*13c10*/  MOV R2, R16 ;  /* 0x0000001000027202 */ /* 0x000fe20000000f00 */
[----:B------:R-:W-:-:S05]  /*13c20*/  BRA `(.L_x_2792) ;  /* 0xffff7bc000007947 */ /* 0x000fca000383ffff */
.L_x_2704:
[----:B------:R-:W-:Y:S01]  /*13c30*/  MOV R2, RZ ;  /* 0x000000ff00027202 */ /* 0x000fe20000000f00 */
[----:B------:R-:W-:Y:S01]  /*13c40*/  IMAD.MOV.U32 R30, RZ, RZ, R5 ;  /* 0x000000ffff1e7224 */ /* 0x000fe200078e0005 */
[----:B------:R-:W-:Y:S01]  /*13c50*/  MOV R3, 0x13c80 ;  /* 0x00013c8000037802 */ /* 0x000fe20000000f00 */
[----:B------:R-:W-:Y:S02]  /*13c60*/  IMAD.MOV.U32 R29, RZ, RZ, 0x181f ;  /* 0x0000181fff1d7424 */ /* 0x000fe400078e00ff */
[----:B------:R-:W-:Y:S05]  /*13c70*/  CALL.REL.NOINC `($__internal_45_$__cuda_sm70_shflsync_idx_p) ;  /* 0x000012d000007944 */ /* 0x000fea0003c00000 */
[----:B------:R-:W-:Y:S01]  /*13c80*/  MOV R4, R29 ;  /* 0x0000001d00047202 */ /* 0x000fe20000000f00 */
[----:B------:R-:W-:-:S05]  /*13c90*/  BRA `(.L_x_2793) ;  /* 0xffff954000007947 */ /* 0x000fca000383ffff */
.L_x_2705:
        /* <DEDUP_REMOVED lines=37> */
.L_x_2707:
[----:B------:R-:W-:Y:S01]  /*13ef0*/  IMAD.MOV.U32 R4, RZ, RZ, R204 ;  /* 0x000000ffff047224 */ /* 0x000fe200078e00cc */
[----:B------:R-:W-:-:S02]  /*13f00*/  MOV R3, 0x2 ;  /* 0x0000000200037802 */ /* 0x000fc40000000f00 */
[----:B------:R-:W-:Y:S02]  /*13f10*/  MOV R2, 0x13f30 ;  /* 0x00013f3000027802 */ /* 0x000fe40000000f00 */
[----:B------:R-:W-:Y:S05]  /*13f20*/  CALL.REL.NOINC `($__internal_44_$__cuda_sm70_shflsync_bfly_p) ;  /* 0x00000fe000007944 */ /* 0x000fea0003c00000 */
[----:B------:R-:W-:Y:S01]  /*13f30*/  MOV R0, R16 ;  /* 0x0000001000007202 */ /* 0x000fe20000000f00 */
[----:B------:R-:W-:Y:S05]  /*13f40*/  BRA `(.L_x_2795) ;  /* 0xffff960000007947 */ /* 0x000fea000383ffff */
.L_x_2708:
[----:B------:R-:W-:Y:S01]  /*13f50*/  IMAD.MOV.U32 R4, RZ, RZ, R0 ;  /* 0x000000ffff047224 */ /* 0x000fe200078e0000 */
[----:B------:R-:W-:Y:S02]  /*13f60*/  MOV R3, 0x1 ;  /* 0x0000000100037802 */ /* 0x000fe40000000f00 */
[----:B------:R-:W-:Y:S02]  /*13f70*/  MOV R2, 0x13f90 ;  /* 0x00013f9000027802 */ /* 0x000fe40000000f00 */
[----:B-1----:R-:W-:Y:S05]  /*13f80*/  CALL.REL.NOINC `($__internal_44_$__cuda_sm70_shflsync_bfly_p) ;  /* 0x00000f8000007944 */ /* 0x002fea0003c00000 */
[----:B------:R-:W-:Y:S01]  /*13f90*/  FADD.FTZ R0, R0, R16 ;  /* 0x0000001000007221 */ /* 0x000fe20000010000 */
[----:B------:R-:W-:Y:S02]  /*13fa0*/  MOV R4, R203 ;  /* 0x000000cb00047202 */ /* 0x000fe40000000f00 */
[----:B------:R-:W-:Y:S02]  /*13fb0*/  MOV R3, 0x2 ;  /* 0x0000000200037802 */ /* 0x000fe40000000f00 */
[----:B------:R-:W-:Y:S02]  /*13fc0*/  MOV R2, 0x13fe0 ;  /* 0x00013fe000027802 */ /* 0x000fe40000000f00 */
[----:B------:R-:W-:Y:S05]  /*13fd0*/  CALL.REL.NOINC `($__internal_44_$__cuda_sm70_shflsync_bfly_p) ;  /* 0x00000f3000007944 */ /* 0x000fea0003c00000 */
[----:B------:R-:W-:Y:S01]  /*13fe0*/  FADD.FTZ R4, R203, R16 ;  /* 0x00000010cb047221 */ /* 0x000fe20000010000 */
[----:B------:R-:W-:-:S02]  /*13ff0*/  MOV R3, 0x1 ;  /* 0x0000000100037802 */ /* 0x000fc40000000f00 */
[----:B------:R-:W-:Y:S02]  /*14000*/  MOV R2, 0x14020 ;  /* 0x0001402000027802 */ /* 0x000fe40000000f00 */
[----:B------:R-:W-:Y:S05]  /*14010*/  CALL.REL.NOINC `($__internal_44_$__cuda_sm70_shflsync_bfly_p) ;  /* 0x00000ef000007944 */ /* 0x000fea0003c00000 */
[----:B------:R-:W-:Y:S01]  /*14020*/  MOV R3, R16 ;  /* 0x0000001000037202 */ /* 0x000fe20000000f00 */
[----:B------:R-:W-:Y:S05]  /*14030*/  BRA `(.L_x_2796) ;  /* 0xffff958000007947 */ /* 0x000fea000383ffff */
.L_x_2715:
[----:B--234-:R-:W-:Y:S01]  /*14040*/  IMAD.MOV.U32 R30, RZ, RZ, R9 ;  /* 0x000000ffff1e7224 */ /* 0x01cfe200078e0009 */
[----:B------:R-:W-:Y:S01]  /*14050*/  MOV R2, RZ ;  /* 0x000000ff00027202 */ /* 0x000fe20000000f00 */
[----:B------:R-:W-:Y:S01]  /*14060*/  IMAD.MOV.U32 R29, RZ, RZ, 0x181f ;  /* 0x0000181fff1d7424 */ /* 0x000fe200078e00ff */
[----:B------:R-:W-:Y:S02]  /*14070*/  MOV R3, 0x14090 ;  /* 0x0001409000037802 */ /* 0x000fe40000000f00 */
[----:B-1----:R-:W-:Y:S05]  /*14080*/  CALL.REL.NOINC `($__internal_45_$__cuda_sm70_shflsync_idx_p) ;  /* 0x00000ec000007944 */ /* 0x002fea0003c00000 */
[----:B------:R-:W-:Y:S01]  /*14090*/  MOV R8, R29 ;  /* 0x0000001d00087202 */ /* 0x000fe20000000f00 */
[----:B------:R-:W-:Y:S05]  /*140a0*/  BRA `(.L_x_2797) ;  /* 0xffffac8000007947 */ /* 0x000fea000383ffff */
.L_x_2716:
[----:B------:R-:W-:Y:S01]  /*140b0*/  IMAD.MOV.U32 R30, RZ, RZ, R11 ;  /* 0x000000ffff1e7224 */ /* 0x000fe200078e000b */
[----:B------:R-:W-:Y:S01]  /*140c0*/  MOV R2, RZ ;  /* 0x000000ff00027202 */ /* 0x000fe20000000f00 */
[----:B------:R-:W-:Y:S01]  /*140d0*/  IMAD.MOV.U32 R29, RZ, RZ, 0x181f ;  /* 0x0000181fff1d7424 */ /* 0x000fe200078e00ff */
[----:B------:R-:W-:Y:S02]  /*140e0*/  MOV R3, 0x14100 ;  /* 0x0001410000037802 */ /* 0x000fe40000000f00 */
[----:B-123--:R-:W-:Y:S05]  /*140f0*/  CALL.REL.NOINC `($__internal_45_$__cuda_sm70_shflsync_idx_p) ;  /* 0x00000e5000007944 */ /* 0x00efea0003c00000 */
[----:B------:R-:W-:Y:S01]  /*14100*/  MOV R0, R29 ;  /* 0x0000001d00007202 */ /* 0x000fe20000000f00 */
[----:B------:R-:W-:Y:S05]  /*14110*/  BRA `(.L_x_2798) ;  /* 0xffffac3000007947 */ /* 0x000fea000383ffff */
.L_x_2719:
[----:B------:R-:W-:Y:S01]  /*14120*/  IMAD.MOV.U32 R30, RZ, RZ, R9 ;  /* 0x000000ffff1e7224 */ /* 0x000fe200078e0009 */
[----:B--2---:R-:W-:Y:S01]  /*14130*/  MOV R2, 0x1 ;  /* 0x0000000100027802 */ /* 0x004fe20000000f00 */
[----:B------:R-:W-:Y:S01]  /*14140*/  IMAD.MOV.U32 R29, RZ, RZ, 0x181f ;  /* 0x0000181fff1d7424 */ /* 0x000fe200078e00ff */
[----:B------:R-:W-:-:S02]  /*14150*/  MOV R3, 0x14170 ;  /* 0x0001417000037802 */ /* 0x000fc40000000f00 */
[----:B-1-34-:R-:W-:Y:S05]  /*14160*/  CALL.REL.NOINC `($__internal_45_$__cuda_sm70_shflsync_idx_p) ;  /* 0x00000de000007944 */ /* 0x01afea0003c00000 */
        /* <DEDUP_REMOVED lines=8> */
.L_x_2722:
[----:B------:R-:W-:Y:S01]  /*141f0*/  IMAD.MOV.U32 R30, RZ, RZ, R9 ;  /* 0x000000ffff1e7224 */ /* 0x000fe200078e0009 */
[----:B--2---:R-:W-:Y:S01]  /*14200*/  MOV R2, 0x2 ;  /* 0x0000000200027802 */ /* 0x004fe20000000f00 */
[----:B------:R-:W-:Y:S01]  /*14210*/  IMAD.MOV.U32 R29, RZ, RZ, 0x181f ;  /* 0x0000181fff1d7424 */ /* 0x000fe200078e00ff */
[----:B------:R-:W-:Y:S02]  /*14220*/  MOV R3, 0x14240 ;  /* 0x0001424000037802 */ /* 0x000fe40000000f00 */
[----:B-1-34-:R-:W-:Y:S05]  /*14230*/  CALL.REL.NOINC `($__internal_45_$__cuda_sm70_shflsync_idx_p) ;  /* 0x00000d1000007944 */ /* 0x01afea0003c00000 */
[----:B------:R-:W-:Y:S01]  /*14240*/  MOV R8, R29 ;  /* 0x0000001d00087202 */ /* 0x000fe20000000f00 */
[----:B------:R-:W-:Y:S05]  /*14250*/  BRA `(.L_x_2800) ;  /* 0xffffadc000007947 */ /* 0x000fea000383ffff */
.L_x_2723:
[----:B------:R-:W-:Y:S01]  /*14260*/  IMAD.MOV.U32 R30, RZ, RZ, R11 ;  /* 0x000000ffff1e7224 */ /* 0x000fe200078e000b */
[----:B--2---:R-:W-:Y:S01]  /*14270*/  MOV R2, 0x2 ;  /* 0x0000000200027802 */ /* 0x004fe20000000f00 */
[----:B------:R-:W-:Y:S01]  /*14280*/  IMAD.MOV.U32 R29, RZ, RZ, 0x181f ;  /* 0x0000181fff1d7424 */ /* 0x000fe200078e00ff */
[----:B------:R-:W-:Y:S02]  /*14290*/  MOV R3, 0x142b0 ;  /* 0x000142b000037802 */ /* 0x000fe40000000f00 */
[----:B-1-34-:R-:W-:Y:S05]  /*142a0*/  CALL.REL.NOINC `($__internal_45_$__cuda_sm70_shflsync_idx_p) ;  /* 0x00000ca000007944 */ /* 0x01afea0003c00000 */
[----:B------:R-:W-:Y:S01]  /*142b0*/  MOV R0, R29 ;  /* 0x0000001d00007202 */ /* 0x000fe20000000f00 */
[----:B------:R-:W-:Y:S05]  /*142c0*/  BRA `(.L_x_2801) ;  /* 0xffffad7000007947 */ /* 0x000fea000383ffff */
.L_x_2726:
[----:B------:R-:W-:Y:S01]  /*142d0*/  IMAD.MOV.U32 R30, RZ, RZ, R9 ;  /* 0x000000ffff1e7224 */ /* 0x000fe200078e0009 */
[----:B---3--:R-:W-:Y:S01]  /*142e0*/  MOV R2, 0x3 ;  /* 0x0000000300027802 */ /* 0x008fe20000000f00 */
        /* <DEDUP_REMOVED lines=11> */
.L_x_2728:
[----:B------:R-:W-:Y:S01]  /*143a0*/  IMAD.MOV.U32 R30, RZ, RZ, R5 ;  /* 0x000000ffff1e7224 */ /* 0x000fe200078e0005 */
[----:B------:R-:W-:Y:S01]  /*143b0*/  MOV R2, RZ ;  /* 0x000000ff00027202 */ /* 0x000fe20000000f00 */
[----:B------:R-:W-:Y:S01]  /*143c0*/  IMAD.MOV.U32 R29, RZ, RZ, 0x1c1f ;  /* 0x00001c1fff1d7424 */ /* 0x000fe200078e00ff */
[----:B------:R-:W-:Y:S02]  /*143d0*/  MOV R3, 0x143f0 ;  /* 0x000143f000037802 */ /* 0x000fe40000000f00 */
[----:B------:R-:W-:Y:S05]  /*143e0*/  CALL.REL.NOINC `($__internal_45_$__cuda_sm70_shflsync_idx_p) ;  /* 0x00000b6000007944 */ /* 0x000fea0003c00000 */
[----:B------:R-:W-:Y:S01]  /*143f0*/  MOV R4, R29 ;  /* 0x0000001d00047202 */ /* 0x000fe20000000f00 */
[----:B------:R-:W-:Y:S05]  /*14400*/  BRA `(.L_x_2803) ;  /* 0xffffb0e000007947 */ /* 0x000fea000383ffff */
.L_x_2729:
[----:B------:R-:W-:Y:S01]  /*14410*/  IMAD.MOV.U32 R30, RZ, RZ, R12 ;  /* 0x000000ffff1e7224 */ /* 0x000fe200078e000c */
[----:B------:R-:W-:Y:S01]  /*14420*/  MOV R2, RZ ;  /* 0x000000ff00027202 */ /* 0x000fe20000000f00 */
[----:B------:R-:W-:Y:S01]  /*14430*/  IMAD.MOV.U32 R29, RZ, RZ, 0x1c1f ;  /* 0x00001c1fff1d7424 */ /* 0x000fe200078e00ff */
[----:B------:R-:W-:Y:S02]  /*14440*/  MOV R3, 0x14460 ;  /* 0x0001446000037802 */ /* 0x000fe40000000f00 */
[----:B-12---:R-:W-:Y:S05]  /*14450*/  CALL.REL.NOINC `($__internal_45_$__cuda_sm70_shflsync_idx_p) ;  /* 0x00000af000007944 */ /* 0x006fea0003c00000 */
[----:B------:R-:W-:Y:S01]  /*14460*/  MOV R0, R29 ;  /* 0x0000001d00007202 */ /* 0x000fe20000000f00 */
[----:B------:R-:W-:Y:S05]  /*14470*/  BRA `(.L_x_2804) ;  /* 0xffffb09000007947 */ /* 0x000fea000383ffff */
.L_x_2732:
[----:B------:R-:W-:Y:S01]  /*14480*/  IMAD.MOV.U32 R30, RZ, RZ, R5 ;  /* 0x000000ffff1e7224 */ /* 0x000fe200078e0005 */
[----:B----4-:R-:W-:Y:S01]  /*14490*/  MOV R2, 0x1 ;  /* 0x0000000100027802 */ /* 0x010fe20000000f00 */
[----:B------:R-:W-:Y:S01]  /*144a0*/  IMAD.MOV.U32 R29, RZ, RZ, 0x1c1f ;  /* 0x00001c1fff1d7424 */ /* 0x000fe200078e00ff */
[----:B------:R-:W-:-:S02]  /*144b0*/  MOV R3, 0x144d0 ;  /* 0x000144d000037802 */ /* 0x000fc40000000f00 */
[----:B-123--:R-:W-:Y:S05]  /*144c0*/  CALL.REL.NOINC `($__internal_45_$__cuda_sm70_shflsync_idx_p) ;  /* 0x00000a8000007944 */ /* 0x00efea0003c00000 */
        /* <DEDUP_REMOVED lines=8> */
.L_x_2736:
[----:B------:R-:W-:Y:S01]  /*14550*/  IMAD.MOV.U32 R30, RZ, RZ, R9 ;  /* 0x000000ffff1e7224 */ /* 0x000fe200078e0009 */
[----:B------:R-:W-:Y:S01]  /*14560*/  MOV R2, RZ ;  /* 0x000000ff00027202 */ /* 0x000fe20000000f00 */
[----:B------:R-:W-:Y:S01]  /*14570*/  IMAD.MOV.U32 R29, RZ, RZ, 0x181f ;  /* 0x0000181fff1d7424 */ /* 0x000fe200078e00ff */
[----:B------:R-:W-:Y:S02]  /*14580*/  MOV R3, 0x145a0 ;  /* 0x000145a000037802 */ /* 0x000fe40000000f00 */
[----:B------:R-:W-:Y:S05]  /*14590*/  CALL.REL.NOINC `($__internal_45_$__cuda_sm70_shflsync_idx_p) ;  /* 0x000009b000007944 */ /* 0x000fea0003c00000 */
[----:B------:R-:W-:Y:S01]  /*145a0*/  MOV R8, R29 ;  /* 0x0000001d00087202 */ /* 0x000fe20000000f00 */
[----:B------:R-:W-:Y:S05]  /*145b0*/  BRA `(.L_x_2806) ;  /* 0xffffc8f000007947 */ /* 0x000fea000383ffff */
.L_x_2737:
[----:B------:R-:W-:Y:S01]  /*145c0*/  IMAD.MOV.U32 R30, RZ, RZ, R12 ;  /* 0x000000ffff1e7224 */ /* 0x000fe200078e000c */
[----:B------:R-:W-:Y:S01]  /*145d0*/  MOV R2, RZ ;  /* 0x000000ff00027202 */ /* 0x000fe20000000f00 */
[----:B------:R-:W-:Y:S01]  /*145e0*/  IMAD.MOV.U32 R29, RZ, RZ, 0x181f ;  /* 0x0000181fff1d7424 */ /* 0x000fe200078e00ff */
[----:B------:R-:W-:Y:S02]  /*145f0*/  MOV R3, 0x14610 ;  /* 0x0001461000037802 */ /* 0x000fe40000000f00 */
[----:B-12---:R-:W-:Y:S05]  /*14600*/  CALL.REL.NOINC `($__internal_45_$__cuda_sm70_shflsync_idx_p) ;  /* 0x0000094000007944 */ /* 0x006fea0003c00000 */
[----:B------:R-:W-:Y:S01]  /*14610*/  MOV R0, R29 ;  /* 0x0000001d00007202 */ /* 0x000fe20000000f00 */
[----:B------:R-:W-:Y:S05]  /*14620*/  BRA `(.L_x_2807) ;  /* 0xffffc8a000007947 */ /* 0x000fea000383ffff */
.L_x_2740:
        /* <DEDUP_REMOVED lines=13> */
.L_x_2743:
[----:B------:R-:W-:Y:S01]  /*14700*/  IMAD.MOV.U32 R30, RZ, RZ, R9 ;  /* 0x000000ffff1e7224 */ /* 0x000fe200078e0009 */
[----:B-1----:R-:W-:Y:S01]  /*14710*/  MOV R2, 0x2 ;  /* 0x0000000200027802 */ /* 0x002fe20000000f00 */
[----:B------:R-:W-:Y:S01]  /*14720*/  IMAD.MOV.U32 R29, RZ, RZ, 0x181f ;  /* 0x0000181fff1d7424 */ /* 0x000fe200078e00ff */
[----:B------:R-:W-:Y:S02]  /*14730*/  MOV R3, 0x14750 ;  /* 0x0001475000037802 */ /* 0x000fe40000000f00 */
[----:B--234-:R-:W-:Y:S05]  /*14740*/  CALL.REL.NOINC `($__internal_45_$__cuda_sm70_shflsync_idx_p) ;  /* 0x0000080000007944 */ /* 0x01cfea0003c00000 */
[----:B------:R-:W-:Y:S01]  /*14750*/  MOV R8, R29 ;  /* 0x0000001d00087202 */ /* 0x000fe20000000f00 */
[----:B------:R-:W-:Y:S05]  /*14760*/  BRA `(.L_x_2809) ;  /* 0xffffca4000007947 */ /* 0x000fea000383ffff */
.L_x_2744:
[----:B------:R-:W-:Y:S01]  /*14770*/  IMAD.MOV.U32 R30, RZ, RZ, R12 ;  /* 0x000000ffff1e7224 */ /* 0x000fe200078e000c */
[----:B------:R-:W-:Y:S01]  /*14780*/  MOV R2, 0x2 ;  /* 0x0000000200027802 */ /* 0x000fe20000000f00 */
[----:B------:R-:W-:Y:S01]  /*14790*/  IMAD.MOV.U32 R29, RZ, RZ, 0x181f ;  /* 0x0000181fff1d7424 */ /* 0x000fe200078e00ff */
[----:B------:R-:W-:Y:S02]  /*147a0*/  MOV R3, 0x147c0 ;  /* 0x000147c000037802 */ /* 0x000fe40000000f00 */
[----:B-1234-:R-:W-:Y:S05]  /*147b0*/  CALL.REL.NOINC `($__internal_45_$__cuda_sm70_shflsync_idx_p) ;  /* 0x0000079000007944 */ /* 0x01efea0003c00000 */
[----:B------:R-:W-:Y:S01]  /*147c0*/  MOV R0, R29 ;  /* 0x0000001d00007202 */ /* 0x000fe20000000f00 */
[----:B------:R-:W-:Y:S05]  /*147d0*/  BRA `(.L_x_2810) ;  /* 0xffffc9f000007947 */ /* 0x000fea000383ffff */
.L_x_2747:
[----:B------:R-:W-:Y:S01]  /*147e0*/  IMAD.MOV.U32 R30, RZ, RZ, R9 ;  /* 0x000000ffff1e7224 */ /* 0x000fe200078e0009 */
[----:B-1----:R-:W-:Y:S01]  /*147f0*/  MOV R2, 0x3 ;  /* 0x0000000300027802 */ /* 0x002fe20000000f00 */
[----:B------:R-:W-:Y:S01]  /*14800*/  IMAD.MOV.U32 R29, RZ, RZ, 0x181f ;  /* 0x0000181fff1d7424 */ /* 0x000fe200078e00ff */
[----:B------:R-:W-:-:S02]  /*14810*/  MOV R3, 0x14830 ;  /* 0x0001483000037802 */ /* 0x000fc40000000f00 */
[----:B--234-:R-:W-:Y:S05]  /*14820*/  CALL.REL.NOINC `($__internal_45_$__cuda_sm70_shflsync_idx_p) ;  /* 0x0000072000007944 */ /* 0x01cfea0003c00000 */
        /* <DEDUP_REMOVED lines=8> */
.L_x_2749:
[----:B------:R-:W-:Y:S01]  /*148b0*/  IMAD.MOV.U32 R30, RZ, RZ, R28 ;  /* 0x000000ffff1e7224 */ /* 0x000fe200078e001c */
[----:B------:R-:W-:Y:S01]  /*148c0*/  MOV R2, RZ ;  /* 0x000000ff00027202 */ /* 0x000fe20000000f00 */
[----:B------:R-:W-:Y:S01]  /*148d0*/  IMAD.MOV.U32 R29, RZ, RZ, 0x1f ;  /* 0x0000001fff1d7424 */ /* 0x000fe200078e00ff */
[----:B------:R-:W-:Y:S02]  /*148e0*/  MOV R3, 0x14900 ;  /* 0x0001490000037802 */ /* 0x000fe40000000f00 */
[----:B--2---:R-:W-:Y:S05]  /*148f0*/  CALL.REL.NOINC `($__internal_45_$__cuda_sm70_shflsync_idx_p) ;  /* 0x0000065000007944 */ /* 0x004fea0003c00000 */
[----:B------:R-:W-:Y:S01]  /*14900*/  MOV R9, R29 ;  /* 0x0000001d00097202 */ /* 0x000fe20000000f00 */
[----:B------:R-:W-:Y:S05]  /*14910*/  BRA `(.L_x_2812) ;  /* 0xffffcc1000007947 */ /* 0x000fea000383ffff */
.L_x_2750:
[----:B------:R-:W-:Y:S01]  /*14920*/  IMAD.MOV.U32 R30, RZ, RZ, R28 ;  /* 0x000000ffff1e7224 */ /* 0x000fe200078e001c */
[----:B------:R-:W-:Y:S01]  /*14930*/  MOV R2, 0x1 ;  /* 0x0000000100027802 */ /* 0x000fe20000000f00 */
[----:B------:R-:W-:Y:S01]  /*14940*/  IMAD.MOV.U32 R29, RZ, RZ, 0x1f ;  /* 0x0000001fff1d7424 */ /* 0x000fe200078e00ff */
[----:B------:R-:W-:Y:S02]  /*14950*/  MOV R3, 0x14970 ;  /* 0x0001497000037802 */ /* 0x000fe40000000f00 */
[----:B-12---:R-:W-:Y:S05]  /*14960*/  CALL.REL.NOINC `($__internal_45_$__cuda_sm70_shflsync_idx_p) ;  /* 0x000005e000007944 */ /* 0x006fea0003c00000 */
[----:B------:R-:W-:Y:S01]  /*14970*/  MOV R8, R29 ;  /* 0x0000001d00087202 */ /* 0x000fe20000000f00 */
[----:B------:R-:W-:Y:S05]  /*14980*/  BRA `(.L_x_2813) ;  /* 0xffffcbc000007947 */ /* 0x000fea000383ffff */
.L_x_2751:
[----:B------:R-:W-:Y:S02]  /*14990*/  MOV R2, 0x1 ;  /* 0x0000000100027802 */ /* 0x000fe40000000f00 */
[----:B------:R-:W-:-:S02]  /*149a0*/  MOV R3, 0x149c0 ;  /* 0x000149c000037802 */ /* 0x000fc40000000f00 */
[----:B-1234-:R-:W-:Y:S05]  /*149b0*/  CALL.REL.NOINC `($__internal_46_$__cuda_sm70_shflsync_up_p) ;  /* 0x000005f000007944 */ /* 0x01efea0003c00000 */
[----:B------:R-:W-:Y:S05]  /*149c0*/  BRA `(.L_x_2814) ;  /* 0xffffcca000007947 */ /* 0x000fea000383ffff */
.L_x_2752:
[----:B------:R-:W-:Y:S02]  /*149d0*/  MOV R2, 0x2 ;  /* 0x0000000200027802 */ /* 0x000fe40000000f00 */
[----:B------:R-:W-:-:S02]  /*149e0*/  MOV R3, 0x14a00 ;  /* 0x00014a0000037802 */ /* 0x000fc40000000f00 */
[----:B--2-4-:R-:W-:Y:S05]  /*149f0*/  CALL.REL.NOINC `($__internal_46_$__cuda_sm70_shflsync_up_p) ;  /* 0x000005b000007944 */ /* 0x014fea0003c00000 */
        /* <DEDUP_REMOVED lines=24> */
.L_x_2756:
[----:B------:R-:W-:Y:S02]  /*14b80*/  MOV R2, 0x1 ;  /* 0x0000000100027802 */ /* 0x000fe40000000f00 */
[----:B------:R-:W-:Y:S02]  /*14b90*/  MOV R3, 0x14bb0 ;  /* 0x00014bb000037802 */ /* 0x000fe40000000f00 */
[----:B------:R-:W-:Y:S05]  /*14ba0*/  CALL.REL.NOINC `($__internal_46_$__cuda_sm70_shflsync_up_p) ;  /* 0x0000040000007944 */ /* 0x000fea0003c00000 */
[----:B------:R-:W-:Y:S01]  /*14bb0*/  MOV R2, R4 ;  /* 0x0000000400027202 */ /* 0x000fe20000000f00 */
[----:B------:R-:W-:Y:S05]  /*14bc0*/  BRA `(.L_x_2816) ;  /* 0xffffccf000007947 */ /* 0x000fea000383ffff */
.L_x_2757:
[----:B------:R-:W-:Y:S02]  /*14bd0*/  MOV R2, 0x2 ;  /* 0x0000000200027802 */ /* 0x000fe40000000f00 */
[----:B------:R-:W-:Y:S02]  /*14be0*/  MOV R3, 0x14c00 ;  /* 0x00014c0000037802 */ /* 0x000fe40000000f00 */
        /* <DEDUP_REMOVED lines=25> */
.L_x_2759:
[----:B------:R-:W-:Y:S02]  /*14d80*/  SEL R0, RZ, 0x1, P0 ;  /* 0x00000001ff007807 */ /* 0x000fe40000000000 */
[----:B------:R-:W-:Y:S02]  /*14d90*/  MOV R2, 0x14db0 ;  /* 0x00014db000027802 */ /* 0x000fe40000000f00 */
[----:B-1----:R-:W-:Y:S05]  /*14da0*/  CALL.REL.NOINC `($__internal_47_$__cuda_sm70_votesync_ballot) ;  /* 0x0000027000007944 */ /* 0x002fea0003c00000 */
[----:B------:R-:W-:Y:S01]  /*14db0*/  MOV R5, R0 ;  /* 0x0000000000057202 */ /* 0x000fe20000000f00 */
[----:B------:R-:W-:Y:S05]  /*14dc0*/  BRA `(.L_x_2818) ;  /* 0xffffcc8000007947 */ /* 0x000fea000383ffff */
.L_x_2760:
[----:B------:R-:W-:Y:S01]  /*14dd0*/  IMAD.MOV.U32 R30, RZ, RZ, R6 ;  /* 0x000000ffff1e7224 */ /* 0x000fe200078e0006 */
[----:B------:R-:W-:Y:S01]  /*14de0*/  MOV R2, R0 ;  /* 0x0000000000027202 */ /* 0x000fe20000000f00 */
[----:B------:R-:W-:Y:S01]  /*14df0*/  IMAD.MOV.U32 R29, RZ, RZ, 0x1f ;  /* 0x0000001fff1d7424 */ /* 0x000fe200078e00ff */
[----:B------:R-:W-:Y:S02]  /*14e00*/  MOV R3, 0x14e20 ;  /* 0x00014e2000037802 */ /* 0x000fe40000000f00 */
[----:B-1----:R-:W-:Y:S05]  /*14e10*/  CALL.REL.NOINC `($__internal_45_$__cuda_sm70_shflsync_idx_p) ;  /* 0x0000013000007944 */ /* 0x002fea0003c00000 */
[----:B------:R-:W-:Y:S01]  /*14e20*/  IMAD.MOV.U32 R11, RZ, RZ, R29 ;  /* 0x000000ffff0b7224 */ /* 0x000fe200078e001d */
[----:B------:R-:W-:Y:S01]  /*14e30*/  MOV R2, R0 ;  /* 0x0000000000027202 */ /* 0x000fe20000000f00 */
[----:B------:R-:W-:Y:S01]  /*14e40*/  IMAD.MOV.U32 R30, RZ, RZ, R7 ;  /* 0x000000ffff1e7224 */ /* 0x000fe200078e0007 */
[----:B------:R-:W-:-:S02]  /*14e50*/  MOV R29, 0x1f ;  /* 0x0000001f001d7802 */ /* 0x000fc40000000f00 */
[----:B------:R-:W-:Y:S02]  /*14e60*/  MOV R3, 0x14e80 ;  /* 0x00014e8000037802 */ /* 0x000fe40000000f00 */
[----:B------:R-:W-:Y:S05]  /*14e70*/  CALL.REL.NOINC `($__internal_45_$__cuda_sm70_shflsync_idx_p) ;  /* 0x000000d000007944 */ /* 0x000fea0003c00000 */
[----:B------:R-:W-:Y:S01]  /*14e80*/  MOV R7, R29 ;  /* 0x0000001d00077202 */ /* 0x000fe20000000f00 */
[----:B------:R-:W-:Y:S05]  /*14e90*/  BRA `(.L_x_2819) ;  /* 0xffffcc0000007947 */ /* 0x000fea000383ffff */
.L_x_2763:
[----:B------:R-:W-:Y:S01]  /*14ea0*/  IMAD.MOV.U32 R30, RZ, RZ, R4 ;  /* 0x000000ffff1e7224 */ /* 0x000fe200078e0004 */
[----:B------:R-:W-:Y:S01]  /*14eb0*/  MOV R2, R0 ;  /* 0x0000000000027202 */ /* 0x000fe20000000f00 */
[----:B------:R-:W-:Y:S01]  /*14ec0*/  IMAD.MOV.U32 R29, RZ, RZ, 0x1f ;  /* 0x0000001fff1d7424 */ /* 0x000fe200078e00ff */
[----:B------:R-:W-:Y:S02]  /*14ed0*/  MOV R3, 0x14ef0 ;  /* 0x00014ef000037802 */ /* 0x000fe40000000f00 */
[----:B-1-34-:R-:W-:Y:S05]  /*14ee0*/  CALL.REL.NOINC `($__internal_45_$__cuda_sm70_shflsync_idx_p) ;  /* 0x0000006000007944 */ /* 0x01afea0003c00000 */
[----:B------:R-:W-:Y:S01]  /*14ef0*/  MOV R10, R29 ;  /* 0x0000001d000a7202 */ /* 0x000fe20000000f00 */
[----:B------:R-:W-:Y:S05]  /*14f00*/  BRA `(.L_x_2762) ;  /* 0xffffcbf000007947 */ /* 0x000fea000383ffff */
        .weak           $__internal_44_$__cuda_sm70_shflsync_bfly_p
        .type           $__internal_44_$__cuda_sm70_shflsync_bfly_p,@function
        .size           $__internal_44_$__cuda_sm70_shflsync_bfly_p,($__internal_45_$__cuda_sm70_shflsync_idx_p - $__internal_44_$__cuda_sm70_shflsync_bfly_p)
$__internal_44_$__cuda_sm70_shflsync_bfly_p:
[----:B------:R-:W-:Y:S04]  /*14f10*/  WARPSYNC R180 ;  /* 0x000000b400007348 */ /* 0x000fe80003800000 */
[----:B------:R1:W2:Y:S02]  /*14f20*/  SHFL.BFLY PT, R16, R4, R3, R182 ;  /* 0x0c00000304107389 */ /* 0x0002a400000e00b6 */
[----:B-1----:R-:W-:-:S04]  /*14f30*/  MOV R3, 0x0 ;  /* 0x0000000000037802 */ /* 0x002fc80000000f00 */
[----:B--2---:R-:W-:Y:S05]  /*14f40*/  RET.REL.NODEC R2 `(_ZN7cutlass13device_kernelIN5flash19enable_sm80_to_sm89INS1_16FlashAttnFwdSm80INS1_25CollectiveMainloopFwdSm80ILi8ELi2ELb0EN4cute5tupleIJNS5_1CILi128EEENS7_ILi64EEENS7_ILi192EEEEEELi192ENS_6half_tEfNS_4arch4Sm80ELb1ELb0ELb1ELb1ELb1ELb0ELb1ELb1EEENS1_21CollectiveEpilogueFwdINS6_IJS8_SA_S9_EEENS6_IJNS7_ILi1EEESI_SI_EEESC_SE_Li256ELb1ELb1ELb1ELb0EEENS1_36VarlenDynamicPersistentTileSchedulerILi128ELi64ELi256ELi256ELb1ELb1ELb0ELb1ELb1ELb1EEEEEEEEEvNT_6ParamsE) ;  /* 0xfffeb0b002007950 */ /* 0x004fea0003c3ffff */
        .weak           $__internal_45_$__cuda_sm70_shflsync_idx_p
        .type           $__internal_45_$__cuda_sm70_shflsync_idx_p,@function
        .size           $__internal_45_$__cuda_sm70_shflsync_idx_p,($__internal_46_$__cuda_sm70_shflsync_up_p - $__internal_45_$__cuda_sm70_shflsync_idx_p)
$__internal_45_$__cuda_sm70_shflsync_idx_p:
[----:B------:R-:W-:-:S04]  /*14f50*/  MOV R31, 0xffffffff ;  /* 0xffffffff001f7802 */ /* 0x000fc80000000f00 */
[----:B------:R-:W-:Y:S04]  /*14f60*/  WARPSYNC R31 ;  /* 0x0000001f00007348 */ /* 0x000fe80003800000 */
[----:B------:R1:W2:Y:S02]  /*14f70*/  SHFL.IDX PT, R29, R30, R2, R29 ;  /* 0x000000021e1d7389 */ /* 0x0002a400000e001d */
[----:B-1----:R-:W-:Y:S02]  /*14f80*/  MOV R2, R3 ;  /* 0x0000000300027202 */ /* 0x002fe40000000f00 */
[----:B------:R-:W-:-:S04]  /*14f90*/  MOV R3, 0x0 ;  /* 0x0000000000037802 */ /* 0x000fc80000000f00 */
[----:B--2---:R-:W-:Y:S05]  /*14fa0*/  RET.REL.NODEC R2 `(_ZN7cutlass13device_kernelIN5flash19enable_sm80_to_sm89INS1_16FlashAttnFwdSm80INS1_25CollectiveMainloopFwdSm80ILi8ELi2ELb0EN4cute5tupleIJNS5_1CILi128EEENS7_ILi64EEENS7_ILi192EEEEEELi192ENS_6half_tEfNS_4arch4Sm80ELb1ELb0ELb1ELb1ELb1ELb0ELb1ELb1EEENS1_21CollectiveEpilogueFwdINS6_IJS8_SA_S9_EEENS6_IJNS7_ILi1EEESI_SI_EEESC_SE_Li256ELb1ELb1ELb1ELb0EEENS1_36VarlenDynamicPersistentTileSchedulerILi128ELi64ELi256ELi256ELb1ELb1ELb0ELb1ELb1ELb1EEEEEEEEEvNT_6ParamsE) ;  /* 0xfffeb05002007950 */ /* 0x004fea0003c3ffff */
        .weak           $__internal_46_$__cuda_sm70_shflsync_up_p
        .type           $__internal_46_$__cuda_sm70_shflsync_up_p,@function
        .size           $__internal_46_$__cuda_sm70_shflsync_up_p,($__internal_47_$__cuda_sm70_votesync_ballot - $__internal_46_$__cuda_sm70_shflsync_up_p)
$__internal_46_$__cuda_sm70_shflsync_up_p:
[----:B------:R-:W-:Y:S02]  /*14fb0*/  IMAD.MOV.U32 R4, RZ, RZ, RZ ;  /* 0x000000ffff047224 */ /* 0x000fe400078e00ff */
[----:B------:R-:W-:-:S04]  /*14fc0*/  IMAD.MOV.U32 R11, RZ, RZ, -0x1 ;  /* 0xffffffffff0b7424 */ /* 0x000fc800078e00ff */
[----:B------:R-:W-:Y:S04]  /*14fd0*/  WARPSYNC R11 ;  /* 0x0000000b00007348 */ /* 0x000fe80003800000 */
[----:B------:R1:W2:Y:S02]  /*14fe0*/  SHFL.UP PT, R4, R0, R2, R4 ;  /* 0x0400000200047389 */ /* 0x0002a400000e0004 */
[----:B-1----:R-:W-:Y:S02]  /*14ff0*/  MOV R2, R3 ;  /* 0x0000000300027202 */ /* 0x002fe40000000f00 */
[----:B------:R-:W-:-:S04]  /*15000*/  MOV R3, 0x0 ;  /* 0x0000000000037802 */ /* 0x000fc80000000f00 */
[----:B--2---:R-:W-:Y:S05]  /*15010*/  RET.REL.NODEC R2 `(_ZN7cutlass13device_kernelIN5flash19enable_sm80_to_sm89INS1_16FlashAttnFwdSm80INS1_25CollectiveMainloopFwdSm80ILi8ELi2ELb0EN4cute5tupleIJNS5_1CILi128EEENS7_ILi64EEENS7_ILi192EEEEEELi192ENS_6half_tEfNS_4arch4Sm80ELb1ELb0ELb1ELb1ELb1ELb0ELb1ELb1EEENS1_21CollectiveEpilogueFwdINS6_IJS8_SA_S9_EEENS6_IJNS7_ILi1EEESI_SI_EEESC_SE_Li256ELb1ELb1ELb1ELb0EEENS1_36VarlenDynamicPersistentTileSchedulerILi128ELi64ELi256ELi256ELb1ELb1ELb0ELb1ELb1ELb1EEEEEEEEEvNT_6ParamsE) ;  /* 0xfffeafe002007950 */ /* 0x004fea0003c3ffff */
        .weak           $__internal_47_$__cuda_sm70_votesync_ballot
        .type           $__internal_47_$__cuda_sm70_votesync_ballot,@function
        .size           $__internal_47_$__cuda_sm70_votesync_ballot,(.L_x_3145 - $__internal_47_$__cuda_sm70_votesync_ballot)
$__internal_47_$__cuda_sm70_votesync_ballot:
[----:B------:R-:W-:Y:S01]  /*15020*/  ISETP.NE.U32.AND P0, PT, R0, 0x1, PT ;  /* 0x000000010000780c */ /* 0x000fe20003f05070 */
[----:B------:R-:W-:-:S04]  /*15030*/  IMAD.MOV.U32 R3, RZ, RZ, -0x1 ;  /* 0xffffffffff037424 */ /* 0x000fc800078e00ff */
[----:B------:R-:W-:Y:S08]  /*15040*/  WARPSYNC R3 ;  /* 0x0000000300007348 */ /* 0x000ff00003800000 */
[----:B------:R-:W-:-:S04]  /*15050*/  VOTE.ANY R0, PT, !P0 ;  /* 0x0000000000007806 */ /* 0x000fc800040e0100 */
[----:B------:R-:W-:Y:S01]  /*15060*/  LOP3.LUT R0, R0, R3, RZ, 0xc0, !PT ;  /* 0x0000000300007212 */ /* 0x000fe200078ec0ff */
[----:B------:R-:W-:-:S04]  /*15070*/  IMAD.MOV.U32 R3, RZ, RZ, 0x0 ;  /* 0x00000000ff037424 */ /* 0x000fc800078e00ff */
[----:B------:R-:W-:Y:S05]  /*15080*/  RET.REL.NODEC R2 `(_ZN7cutlass13device_kernelIN5flash19enable_sm80_to_sm89INS1_16FlashAttnFwdSm80INS1_25CollectiveMainloopFwdSm80ILi8ELi2ELb0EN4cute5tupleIJNS5_1CILi128EEENS7_ILi64EEENS7_ILi192EEEEEELi192ENS_6half_tEfNS_4arch4Sm80ELb1ELb0ELb1ELb1ELb1ELb0ELb1ELb1EEENS1_21CollectiveEpilogueFwdINS6_IJS8_SA_S9_EEENS6_IJNS7_ILi1EEESI_SI_EEESC_SE_Li256ELb1ELb1ELb1ELb0EEENS1_36VarlenDynamicPersistentTileSchedulerILi128ELi64ELi256ELi256ELb1ELb1ELb0ELb1ELb1ELb1EEEEEEEEEvNT_6ParamsE) ;  /* 0xfffeaf7002007950 */ /* 0x000fea0003c3ffff */
.L_x_2820:
        /* <DEDUP_REMOVED lines=15> */
.L_x_3145:


//--------------------- .text._ZN7cutlass13device_kernelIN5flash19enable_sm80_to_sm89INS1_16FlashAttnFwdSm80INS1_25CollectiveMainloopFwdSm80ILi8ELi2ELb0EN4cute5tupleIJNS5_1CILi128EEENS7_ILi64EEENS7_ILi192EEEEEELi192ENS_6half_tEfNS_4arch4Sm80ELb1ELb0ELb1ELb1ELb1ELb1ELb1ELb1EEENS1_21CollectiveEpilogueFwdINS6_IJS8_SA_S9_EEENS6_IJNS7_ILi1EEESI_SI_EEESC_SE_Li256ELb1ELb1ELb1ELb0EEENS1_36VarlenDynamicPersistentTileSchedulerILi128ELi64ELi256ELi256ELb1ELb1ELb0ELb1ELb1ELb1EEEEEEEEEvNT_6ParamsE --------------------------
	.section	.text._ZN7cutlass13device_kernelIN5flash19enable_sm80_to_sm89INS1_16FlashAttnFwdSm80INS1_25CollectiveMainloopFwdSm80ILi8ELi2ELb0EN4cute5tupleIJNS5_1CILi128EEENS7_ILi64EEENS7_ILi192EEEEEELi192ENS_6half_tEfNS_4arch4Sm80ELb1ELb0ELb1ELb1ELb1ELb1ELb1ELb1EEENS1_21CollectiveEpilogueFwdINS6_IJS8_SA_S9_EEENS6_IJNS7_ILi1EEESI_SI_EEESC_SE_Li256ELb1ELb1ELb1ELb0EEENS1_36VarlenDynamicPersistentTileSchedulerILi128ELi64ELi256ELi256ELb1ELb1ELb0ELb1ELb1ELb1EEEEEEEEEvNT_6ParamsE,"ax",@progbits
	.sectioninfo	@"SHI_REGISTERS=255"
	.align	128
.text._ZN7cutlass13device_kernelIN5flash19enable_sm80_to_sm89INS1_16FlashAttnFwdSm80INS1_25CollectiveMainloopFwdSm80ILi8ELi2ELb0EN4cute5tupleIJNS5_1CILi128EEENS7_ILi64EEENS7_ILi192EEEEEELi192ENS_6half_tEfNS_4arch4Sm80ELb1ELb0ELb1ELb1ELb1ELb1ELb1ELb1EEENS1_21CollectiveEpilogueFwdINS6_IJS8_SA_S9_EEENS6_IJNS7_ILi1EEESI_SI_EEESC_SE_Li256ELb1ELb1ELb1ELb0EEENS1_36VarlenDynamicPersistentTileSchedulerILi128ELi64ELi256ELi256ELb1ELb1ELb0ELb1ELb1ELb1EEEEEEEEEvNT_6ParamsE:
        .type           _ZN7cutlass13device_kernelIN5flash19enable_sm80_to_sm89INS1_16FlashAttnFwdSm80INS1_25CollectiveMainloopFwdSm80ILi8ELi2ELb0EN4cute5tupleIJNS5_1CILi128EEENS7_ILi64EEENS7_ILi192EEEEEELi192ENS_6half_tEfNS_4arch4Sm80ELb1ELb0ELb1ELb1ELb1ELb1ELb1ELb1EEENS1_21CollectiveEpilogueFwdINS6_IJS8_SA_S9_EEENS6_IJNS7_ILi1EEESI_SI_EEESC_SE_Li256ELb1ELb1ELb1ELb0EEENS1_36VarlenDynamicPersistentTileSchedulerILi128ELi64ELi256ELi256ELb1ELb1ELb0ELb1ELb1ELb1EEEEEEEEEvNT_6ParamsE,@function
        .size           _ZN7cutlass13device_kernelIN5flash19enable_sm80_to_sm89INS1_16FlashAttnFwdSm80INS1_25CollectiveMainloopFwdSm80ILi8ELi2ELb0EN4cute5tupleIJNS5_1CILi128EEENS7_ILi64EEENS7_ILi192EEEEEELi192ENS_6half_tEfNS_4arch4Sm80ELb1ELb0ELb1ELb1ELb1ELb1ELb1ELb1EEENS1_21CollectiveEpilogueFwdINS6_IJS8_SA_S9_EEENS6_IJNS7_ILi1EEESI_SI_EEESC_SE_Li256ELb1ELb1ELb1ELb0EEENS1_36VarlenDynamicPersistentTileSchedulerILi128ELi64ELi256ELi256ELb1ELb1ELb0ELb1ELb1ELb1EEEEEEEEEvNT_6ParamsE,(.L_x_3150 - _ZN7cutlass13device_kernelIN5flash19enable_sm80_to_sm89INS1_16FlashAttnFwdSm80INS1_25CollectiveMainloopFwdSm80ILi8ELi2ELb0EN4cute5tupleIJNS5_1CILi128EEENS7_ILi64EEENS7_ILi192EEEEEELi192ENS_6half_tEfNS_4arch4Sm80ELb1ELb0ELb1ELb1ELb1ELb1ELb1ELb1EEENS1_21CollectiveEpilogueFwdINS6_IJS8_SA_S9_EEENS6_IJNS7_ILi1EEESI_SI_EEESC_SE_Li256ELb1ELb1ELb1ELb0EEENS1_36VarlenDynamicPersistentTileSchedulerILi128ELi64ELi256ELi256ELb1ELb1ELb0ELb1ELb1ELb1EEEEEEEEEvNT_6ParamsE)
        .other          _ZN7cutlass13device_kernelIN5flash19enable_sm80_to_sm89INS1_16FlashAttnFwdSm80INS1_25CollectiveMainloopFwdSm80ILi8ELi2ELb0EN4cute5tupleIJNS5_1CILi128EEENS7_ILi64EEENS7_ILi192EEEEEELi192ENS_6half_tEfNS_4arch4Sm80ELb1ELb0ELb1ELb1ELb1ELb1ELb1ELb1EEENS1_21CollectiveEpilogueFwdINS6_IJS8_SA_S9_EEENS6_IJNS7_ILi1EEESI_SI_EEESC_SE_Li256ELb1ELb1ELb1ELb0EEENS1_36VarlenDynamicPersistentTileSchedulerILi128ELi64ELi256ELi256ELb1ELb1ELb0ELb1ELb1ELb1EEEEEEEEEvNT_6ParamsE,@"STO_CUDA_ENTRY STV_DEFAULT"
_ZN7cutlass13device_kernelIN5flash19enable_sm80_to_sm89INS1_16FlashAttnFwdSm80INS1_25CollectiveMainloopFwdSm80ILi8ELi2ELb0EN4cute5tupleIJNS5_1CILi128EEENS7_ILi64EEENS7_ILi192EEEEEELi192ENS_6half_tEfNS_4arch4Sm80ELb1ELb0ELb1ELb1ELb1ELb1ELb1ELb1EEENS1_21CollectiveEpilogueFwdINS6_IJS8_SA_S9_EEENS6_IJNS7_ILi1EEESI_SI_EEESC_SE_Li256ELb1ELb1ELb1ELb0EEENS1_36VarlenDynamicPersistentTileSchedulerILi128ELi64ELi256ELi256ELb1ELb1ELb0ELb1ELb1ELb1EEEEEEEEEvNT_6ParamsE:
[----:B------:R-:W-:-:S03]  /*0000*/  MOV R1, c[0x0][0x28] ;  /* 0x00000a0000017a02 */ /* 0x000fc60000000f00 */
[----:B------:R-:W1:Y:S01]  /*0010*/  S2R R2, SR_TID.X ;  /* 0x0000000000027919 */ /* 0x000e620000002100 */
[----:B------:R-:W-:Y:S01]  /*0020*/  IADD3 R1, R1, -0x70, RZ ;  /* 0xffffff9001017810 */ /* 0x000fe20007ffe0ff */
[----:B------:R-:W-:Y:S01]  /*0030*/  ULDC.64 UR8, c[0x0][0x118] ;  /* 0x0000460000087ab9 */ /* 0x000fe20000000a00 */
[----:B-1----:R-:W-:-:S05]  /*0040*/  SHF.R.U32.HI R0, RZ, 0x5, R2 ;  /* 0x00000005ff007819 */ /* 0x002fca0000011602 */
[----:B------:R-:W1:Y:S02]  /*0050*/  SHFL.IDX PT, R3, R0, RZ, 0x1f ;  /* 0x00001fff00037589 */ /* 0x000e6400000e0000 */
[----:B-1----:R-:W-:Y:S02]  /*0060*/  ISETP.NE.AND P0, PT, R3, RZ, PT ;  /* 0x000000ff0300720c */ /* 0x002fe40003f05270 */
[----:B------:R-:W-:Y:S11]  /*0070*/  STL [R1+0x68], R3 ;  /* 0x0000680301007387 */ /* 0x000ff60000100800 */
[----:B------:R-:W-:Y:S06]  /*0080*/  @P0 BAR.SYNC.DEFER_BLOCKING 0x5, 0x100 ;  /* 0x0144000000000b1d */ /* 0x000fec0000010000 */
[----:B------:R-:W1:Y:S04]  /*0090*/  @P0 LDS.128 R4, [0x24100] ;  /* 0x02410000ff040984 */ /* 0x000e680000000c00 */
[----:B-1----:R1:W-:Y:S04]  /*00a0*/  @P0 STL.64 [R1], R4 ;  /* 0x0000000401000387 */ /* 0x0023e80000100a00 */
[----:B------:R1:W-:Y:S04]  /*00b0*/  @P0 STL.64 [R1+0x8], R6 ;  /* 0x0000080601000387 */ /* 0x0003e80000100a00 */
[----:B------:R-:W-:Y:S06]  /*00c0*/  @P0 BAR.ARV 0x4, 0x100 ;  /* 0x0104000000000b1d */ /* 0x000fec0000002000 */
[----:B------:R-:W-:Y:S05]  /*00d0*/  @P0 BRA `(.L_x_2821) ;  /* 0x00000fd000000947 */ /* 0x000fea0003800000 */
[----:B------:R-:W-:Y:S01]  /*00e0*/  LOP3.LUT R13, R2, 0x1f, RZ, 0xc0, !PT ;  /* 0x0000001f020d7812 */ /* 0x000fe200078ec0ff */
[----:B------:R-:W-:-:S03]  /*00f0*/  CS2R R8, SRZ ;  /* 0x0000000000087805 */ /* 0x000fc6000001ff00 */
[----:B------:R-:W-:-:S04]  /*0100*/  ISETP.NE.AND P6, PT, R13, 0x1f, PT ;  /* 0x0000001f0d00780c */ /* 0x000fc80003fc5270 */
[----:B------:R-:W-:-:S13]  /*0110*/  ISETP.GE.OR P0, PT, R13, c[0x0][0x53c], !P6 ;  /* 0x00014f000d007a0c */ /* 0x000fda0007706670 */
[----:B-1----:R-:W-:Y:S02]  /*0120*/  @!P0 IMAD.MOV.U32 R4, RZ, RZ, 0x4 ;  /* 0x00000004ff048424 */ /* 0x002fe400078e00ff */
[----:B------:R-:W-:Y:S02]  /*0130*/  @!P0 IMAD.MOV.U32 R2, RZ, RZ, 0x4 ;  /* 0x00000004ff028424 */ /* 0x000fe400078e00ff */
[----:B------:R-:W-:-:S04]  /*0140*/  @!P0 IMAD.WIDE.U32 R4, R13, R4, c[0x0][0x580] ;  /* 0x000160000d048625 */ /* 0x000fc800078e0004 */
[C---:B------:R-:W-:Y:S01]  /*0150*/  @!P0 IMAD.WIDE.U32 R2, R13.reuse, R2, c[0x0][0x578] ;  /* 0x00015e000d028625 */ /* 0x040fe200078e0002 */
[----:B------:R-:W2:Y:S04]  /*0160*/  @!P0 LDG.E R9, [R4.64] ;  /* 0x0000000804098981 */ /* 0x000ea8000c1e1900 */
[----:B------:R-:W2:Y:S01]  /*0170*/  @!P0 LDG.E R8, [R2.64] ;  /* 0x0000000802088981 */ /* 0x000ea2000c1e1900 */
[C---:B------:R-:W-:Y:S01]  /*0180*/  ISETP.NE.AND P5, PT, R13.reuse, RZ, PT ;  /* 0x000000ff0d00720c */ /* 0x040fe20003fa5270 */
[----:B------:R-:W1:Y:S01]  /*0190*/  S2UR UR4, SR_CTAID.X ;  /* 0x00000000000479c3 */ /* 0x000e620000002500 */
        /* <DEDUP_REMOVED lines=24> */
[----:B-1----:R-:W-:-:S13]  /*0320*/  ISETP.GT.AND P0, PT, R6, UR4, PT ;  /* 0x0000000406007c0c */ /* 0x002fda000bf04270 */
[----:B------:R-:W-:Y:S05]  /*0330*/  @P0 BRA `(.L_x_2822) ;  /* 0x0000026000000947 */ /* 0x000fea0003800000 */
[----:B------:R-:W-:Y:S02]  /*0340*/  MOV R6, R0 ;  /* 0x0000000000067202 */ /* 0x000fe40000000f00 */
[----:B------:R-:W-:-:S04]  /*0350*/  MOV R7, RZ ;  /* 0x000000ff00077202 */ /* 0x000fc80000000f00 */
.L_x_2826:
        /* <DEDUP_REMOVED lines=15> */
[----:B------:R1:W2:Y:S02]  /*0450*/  SHFL.UP PT, R0, R5, 0x1, RZ ;  /* 0x0420000005007989 */ /* 0x0002a400000e00ff */
.L_x_3028:
        /* <DEDUP_REMOVED lines=16> */
.L_x_3029:
[----:B--2---:R-:W-:-:S05]  /*0560*/  IMAD R0, R0, c[0x0][0x538], RZ ;  /* 0x00014e0000007a24 */ /* 0x004fca00078e02ff */
[----:B------:R-:W-:-:S04]  /*0570*/  IADD3 R6, R0, R6, RZ ;  /* 0x0000000600067210 */ /* 0x000fc80007ffe0ff */
[----:B------:R-:W-:-:S13]  /*0580*/  ISETP.GT.AND P0, PT, R6, UR4, PT ;  /* 0x0000000406007c0c */ /* 0x000fda000bf04270 */
[----:B-1----:R-:W-:Y:S05]  /*0590*/  @!P0 BRA `(.L_x_2826) ;  /* 0xfffffdc000008947 */ /* 0x002fea000383ffff */
.L_x_2822:
[----:B------:R-:W-:-:S05]  /*05a0*/  IADD3 R10, -R0, R6, RZ ;  /* 0x00000006000a7210 */ /* 0x000fca0007ffe1ff */
[----:B------:R-:W-:-:S05]  /*05b0*/  IMAD R0, R4, c[0x0][0x538], R10 ;  /* 0x00014e0004007a24 */ /* 0x000fca00078e020a */
[----:B------:R-:W-:Y:S01]  /*05c0*/  ISETP.GT.AND P0, PT, R0, UR4, PT ;  /* 0x0000000400007c0c */ /* 0x000fe2000bf04270 */
[----:B------:R-:W-:-:S12]  /*05d0*/  BRA.DIV ~URZ, `(.L_x_2827) ;  /* 0x0001f3727f007947 */ /* 0x000fd8000b800000 */
[----:B------:R-:W-:-:S04]  /*05e0*/  VOTE.ANY R6, PT, !P0 ;  /* 0x0000000000067806 */ /* 0x000fc800040e0100 */
.L_x_3030:
[----:B------:R-:W1:Y:S02]  /*05f0*/  POPC R0, R6 ;  /* 0x0000000600007309 */ /* 0x000e640000000000 */
[----:B-1----:R-:W-:-:S05]  /*0600*/  IADD3 R2, R0, R7, RZ ;  /* 0x0000000700027210 */ /* 0x002fca0007ffe0ff */
[----:B------:R1:W-:Y:S01]  /*0610*/  STL [R1+0xc], R2 ;  /* 0x00000c0201007387 */ /* 0x0003e20000100800 */
[----:B------:R-:W-:Y:S05]  /*0620*/  BRA.DIV ~URZ, `(.L_x_2828) ;  /* 0x0001f3727f007947 */ /* 0x000fea000b800000 */
[----:B------:R2:W3:Y:S01]  /*0630*/  SHFL.IDX PT, R12, R9, R0, 0x1f ;  /* 0x00001f00090c7589 */ /* 0x0004e200000e0000 */
[----:B------:R-:W-:-:S03]  /*0640*/  MOV R5, RZ ;  /* 0x000000ff00057202 */ /* 0x000fc60000000f00 */
[----:B------:R2:W4:Y:S04]  /*0650*/  SHFL.IDX PT, R9, R8, R0, 0x1f ;  /* 0x00001f0008097589 */ /* 0x00052800000e0000 */
.L_x_3031:
[----:B------:R-:W-:Y:S01]  /*0660*/  ISETP.NE.AND P0, PT, R6, RZ, PT ;  /* 0x000000ff0600720c */ /* 0x000fe20003f05270 */
[----:B------:R-:W-:-:S12]  /*0670*/  BSSY B0, `(.L_x_2829) ;  /* 0x0000005000007945 */ /* 0x000fd80003800000 */
[----:B------:R-:W-:Y:S05]  /*0680*/  @!P0 BRA `(.L_x_2830) ;  /* 0x0000003000008947 */ /* 0x000fea0003800000 */
[----:B-1----:R-:W-:Y:S01]  /*0690*/  IADD3 R2, R0, -0x1, RZ ;  /* 0xffffffff00027810 */ /* 0x002fe20007ffe0ff */
[----:B------:R-:W-:Y:S05]  /*06a0*/  BRA.DIV ~URZ, `(.L_x_2831) ;  /* 0x0001f3d27f007947 */ /* 0x000fea000b800000 */
[----:B------:R1:W2:Y:S02]  /*06b0*/  SHFL.IDX PT, R5, R4, R2, 0x1f ;  /* 0x00001f0204057589 */ /* 0x0002a400000e0000 */
.L_x_2830:
[----:B------:R-:W-:Y:S05]  /*06c0*/  BSYNC B0 ;  /* 0x0000000000007941 */ /* 0x000fea0003800000 */
.L_x_2829:
[----:B--2---:R-:W-:Y:S01]  /*06d0*/  IMAD R0, R5, c[0x0][0x538], R10 ;  /* 0x00014e0005007a24 */ /* 0x004fe200078e020a */
[----:B----4-:R-:W-:Y:S01]  /*06e0*/  ISETP.NE.AND P0, PT, R9, 0x1, PT ;  /* 0x000000010900780c */ /* 0x010fe20003f05270 */
[----:B------:R-:W-:Y:S03]  /*06f0*/  BSSY B0, `(.L_x_2832) ;  /* 0x0000089000007945 */ /* 0x000fe60003800000 */
[----:B------:R2:W-:Y:S01]  /*0700*/  STL [R1], R0 ;  /* 0x0000000001007387 */ /* 0x0005e20000100800 */
[----:B------:R-:W-:-:S08]  /*0710*/  IADD3 R11, -R0, UR4, RZ ;  /* 0x00000004000b7c10 */ /* 0x000fd0000fffe1ff */
[----:B------:R-:W-:Y:S05]  /*0720*/  @!P0 BRA `(.L_x_2833) ;  /* 0x000003f000008947 */ /* 0x000fea0003800000 */
[-C--:B--23--:R-:W-:Y:S02]  /*0730*/  IABS R0, R12.reuse ;  /* 0x0000000c00007213 */ /* 0x08cfe40000000000 */
[----:B------:R-:W-:-:S03]  /*0740*/  IABS R6, R12 ;  /* 0x0000000c00067213 */ /* 0x000fc60000000000 */
[----:B------:R-:W-:Y:S01]  /*0750*/  IMAD.MOV.U32 R5, RZ, RZ, R0 ;  /* 0x000000ffff057224 */ /* 0x000fe200078e0000 */
[----:B------:R-:W-:-:S03]  /*0760*/  IABS R0, R9 ;  /* 0x0000000900007213 */ /* 0x000fc60000000000 */
[----:B-1----:R-:W1:Y:S02]  /*0770*/  I2F.RP R2, R5 ;  /* 0x0000000500027306 */ /* 0x002e640000209400 */
        /* <DEDUP_REMOVED lines=55> */
[----:B------:R-:W-:-:S05]  /*0af0*/  IMAD R2, R3, 0x10000, R2 ;  /* 0x0001000003027824 */ /* 0x000fca00078e0202 */
[----:B------:R1:W-:Y:S01]  /*0b00*/  STL [R1+0x8], R2 ;  /* 0x0000080201007387 */ /* 0x0003e20000100800 */
[----:B------:R-:W-:Y:S05]  /*0b10*/  BRA `(.L_x_2834) ;  /* 0x0000046000007947 */ /* 0x000fea0003800000 */
.L_x_2833:
[----:B------:R-:W4:Y:S01]  /*0b20*/  LDL R3, [R1+0xc] ;  /* 0x00000c0001037983 */ /* 0x000f220000100800 */
[----:B-1----:R-:W-:-:S04]  /*0b30*/  IMAD.MOV.U32 R2, RZ, RZ, 0x4 ;  /* 0x00000004ff027424 */ /* 0x002fc800078e00ff */
[----:B----4-:R-:W-:-:S05]  /*0b40*/  IMAD.WIDE R2, R3, R2, c[0x0][0x590] ;  /* 0x0001640003027625 */ /* 0x010fca00078e0202 */
[----:B------:R-:W4:Y:S02]  /*0b50*/  LDG.E R7, [R2.64] ;  /* 0x0000000802077981 */ /* 0x000f24000c1e1900 */
[----:B---34-:R-:W-:-:S05]  /*0b60*/  IMAD R9, R7, R12, RZ ;  /* 0x0000000c07097224 */ /* 0x018fca00078e02ff */
[-C--:B--2---:R-:W-:Y:S02]  /*0b70*/  IABS R0, R9.reuse ;  /* 0x0000000900007213 */ /* 0x084fe40000000000 */
        /* <DEDUP_REMOVED lines=62> */
[----:B------:R-:W-:-:S05]  /*0f60*/  IMAD R2, R0, R2, R3 ;  /* 0x0000000200027224 */ /* 0x000fca00078e0203 */
[----:B------:R1:W-:Y:S02]  /*0f70*/  STL [R1+0x8], R2 ;  /* 0x0000080201007387 */ /* 0x0003e40000100800 */
.L_x_2834:
[----:B------:R-:W-:Y:S05]  /*0f80*/  BSYNC B0 ;  /* 0x0000000000007941 */ /* 0x000fea0003800000 */
.L_x_2832:
[----:B------:R-:W-:-:S04]  /*0f90*/  LOP3.LUT R0, RZ, R0, RZ, 0x33, !PT ;  /* 0x00000000ff007212 */ /* 0x000fc800078e33ff */
[----:B------:R-:W-:-:S05]  /*0fa0*/  IADD3 R0, R0, R12, RZ ;  /* 0x0000000c00007210 */ /* 0x000fca0007ffe0ff */
[----:B------:R2:W-:Y:S01]  /*0fb0*/  STL [R1+0x4], R0 ;  /* 0x0000040001007387 */ /* 0x0005e20000100800 */
[----:B------:R-:W-:Y:S05]  /*0fc0*/  BRA `(.L_x_2835) ;  /* 0x0000006000007947 */ /* 0x000fea0003800000 */
.L_x_2823:
[----:B------:R-:W-:Y:S01]  /*0fd0*/  MOV R0, UR4 ;  /* 0x0000000400007c02 */ /* 0x000fe20008000f00 */
[----:B------:R-:W-:Y:S04]  /*0fe0*/  STL [R1+0x4], RZ ;  /* 0x000004ff01007387 */ /* 0x000fe80000100800 */
[----:B------:R1:W-:Y:S04]  /*0ff0*/  STL [R1], R0 ;  /* 0x0000000001007387 */ /* 0x0003e80000100800 */
[----:B------:R2:W-:Y:S01]  /*1000*/  STL [R1+0x8], RZ ;  /* 0x000008ff01007387 */ /* 0x0005e20000100800 */
[----:B-1----:R-:W-:-:S05]  /*1010*/  MOV R0, c[0x0][0x53c] ;  /* 0x00014f0000007a02 */ /* 0x002fca0000000f00 */
[----:B------:R2:W-:Y:S02]  /*1020*/  STL [R1+0xc], R0 ;  /* 0x00000c0001007387 */ /* 0x0005e40000100800 */
.L_x_2835:
[----:B------:R-:W3:Y:S04]  /*1030*/  LDL R4, [R1] ;  /* 0x0000000001047983 */ /* 0x000ee80000100800 */
[----:B------:R-:W3:Y:S04]  /*1040*/  LDL R5, [R1+0x4] ;  /* 0x0000040001057983 */ /* 0x000ee80000100800 */
[----:B------:R-:W3:Y:S04]  /*1050*/  LDL R6, [R1+0x8] ;  /* 0x0000080001067983 */ /* 0x000ee80000100800 */
[----:B------:R-:W3:Y:S01]  /*1060*/  LDL R7, [R1+0xc] ;  /* 0x00000c0001077983 */ /* 0x000ee20000100800 */
[----:B------:R-:W-:Y:S01]  /*1070*/  ISETP.NE.AND P0, PT, R13, RZ, PT ;  /* 0x000000ff0d00720c */ /* 0x000fe20003f05270 */
[----:B------:R-:W-:-:S12]  /*1080*/  WARPSYNC 0xffffffff ;  /* 0xffffffff00007948 */ /* 0x000fd80003800000 */
[----:B---3--:R3:W-:Y:S04]  /*1090*/  @!P0 STS.128 [0x24100], R4 ;  /* 0x02410004ff008388 */ /* 0x0087e80000000c00 */
[----:B------:R-:W-:Y:S06]  /*10a0*/  BAR.ARV 0x5, 0x100 ;  /* 0x0144000000007b1d */ /* 0x000fec0000002000 */
.L_x_2821:
[----:B--2---:R-:W2:Y:S02]  /*10b0*/  LDL R0, [R1+0xc] ;  /* 0x00000c0001007983 */ /* 0x004ea40000100800 */
[----:B--2---:R-:W-:-:S13]  /*10c0*/  ISETP.GE.AND P0, PT, R0, c[0x0][0x53c], PT ;  /* 0x00014f0000007a0c */ /* 0x004fda0003f06270 */
[----:B------:R-:W-:Y:S05]  /*10d0*/  @P0 EXIT ;  /* 0x000000000000094d */ /* 0x000fea0003800000 */
[----:B------:R-:W2:Y:S01]  /*10e0*/  S2R R14, SR_TID.X ;  /* 0x00000000000e7919 */ /* 0x000ea20000002100 */
[----:B------:R-:W-:Y:S02]  /*10f0*/  ULDC UR4, c[0x0][0x2ac] ;  /* 0x0000ab0000047ab9 */ /* 0x000fe40000000800 */
[----:B------:R-:W-:Y:S02]  /*1100*/  ULDC UR6, c[0x0][0x1d0] ;  /* 0x0000740000067ab9 */ /* 0x000fe40000000800 */
[----:B------:R-:W-:Y:S01]  /*1110*/  UIMAD UR6, UR4, UR6, URZ ;  /* 0x00000006040672a4 */ /* 0x000fe2000f8e023f */
[----:B--2---:R-:W-:-:S04]  /*1120*/  SHF.R.S32.HI R12, RZ, 0x1f, R14 ;  /* 0x0000001fff0c7819 */ /* 0x004fc8000001140e */
[CC--:B-1----:R-:W-:Y:S02]  /*1130*/  LEA.HI R2, R12.reuse, R14.reuse, RZ, 0x4 ;  /* 0x0000000e0c027211 */ /* 0x0c2fe400078f20ff */
[-C--:B------:R-:W-:Y:S02]  /*1140*/  LEA.HI R11, R12, R14.reuse, RZ, 0x3 ;  /* 0x0000000e0c0b7211 */ /* 0x080fe400078f18ff */
[----:B------:R-:W-:Y:S02]  /*1150*/  LOP3.LUT R0, R2, 0xfffffff0, RZ, 0xc0, !PT ;  /* 0xfffffff002007812 */ /* 0x000fe400078ec0ff */
[----:B------:R-:W-:Y:S02]  /*1160*/  SHF.R.S32.HI R251, RZ, 0x3, R11 ;  /* 0x00000003fffb7819 */ /* 0x000fe4000001140b */
[----:B---3--:R-:W-:Y:S01]  /*1170*/  LOP3.LUT R4, R11, 0xfffffff8, RZ, 0xc0, !PT ;  /* 0xfffffff80b047812 */ /* 0x008fe200078ec0ff */
        /* <DEDUP_REMOVED lines=8> */
[----:B------:R-:W-:Y:S01]  /*1200*/  LEA.HI R13, R6, R0, RZ, 0x3 ;  /* 0x00000000060d7211 */ /* 0x000fe200078f18ff */
[----:B------:R-:W-:Y:S01]  /*1210*/  IMAD R231, R22, 0x20, R251 ;  /* 0x0000002016e77824 */ /* 0x000fe200078e02fb */
        /* <DEDUP_REMOVED lines=33> */
[--C-:B------:R-:W-:Y:S01]  /*1430*/  SHF.R.S32.HI R227, RZ, 0x2, R7.reuse ;  /* 0x00000002ffe37819 */ /* 0x100fe20000011407 */
[----:B------:R-:W-:Y:S01]  /*1440*/  IMAD.SHL.U32 R144, R144, 0x2, RZ ;  /* 0x0000000290907824 */ /* 0x000fe200078e00ff */
[----:B------:R-:W-:Y:S01]  /*1450*/  SHF.R.S32.HI R3, RZ, 0x1f, R7 ;  /* 0x0000001fff037819 */ /* 0x000fe20000011407 */
[----:B------:R-:W-:Y:S01]  /*1460*/  IMAD.IADD R21, R14, 0x1, -R2 ;  /* 0x000000010e157824 */ /* 0x000fe200078e0a02 */
[----:B------:R-:W-:Y:S01]  /*1470*/  LOP3.LUT R0, R0, 0x1c0, RZ, 0xc0, !PT ;  /* 0x000001c000007812 */ /* 0x000fe200078ec0ff */
[----:B------:R-:W-:Y:S01]  /*1480*/  STL [R1+0x6c], R18 ;  /* 0x00006c1201007387 */ /* 0x000fe20000100800 */
[----:B------:R-:W-:Y:S01]  /*1490*/  LEA.HI R3, R3, R227, RZ, 0x3 ;  /* 0x000000e303037211 */ /* 0x000fe200078f18ff */
[C---:B------:R-:W-:Y:S01]  /*14a0*/  IMAD.SHL.U32 R110, R21.reuse, 0x4, RZ ;  /* 0x00000004156e7824 */ /* 0x040fe200078e00ff */
[----:B------:R-:W-:Y:S01]  /*14b0*/  LOP3.LUT R5, R0, 0x8, R4, 0xf8, !PT ;  /* 0x0000000800057812 */ /* 0x000fe200078ef804 */
[----:B------:R-:W-:Y:S01]  /*14c0*/  IMAD.SHL.U32 R104, R21, 0x8, RZ ;  /* 0x0000000815687824 */ /* 0x000fe200078e00ff */
[----:B------:R-:W-:-:S02]  /*14d0*/  R2P PR, R6, 0x6 ;  /* 0x0000000606007804 */ /* 0x000fc40000000000 */
[----:B------:R-:W-:Y:S01]  /*14e0*/  SHF.R.U32.HI R4, RZ, 0x3, R0 ;  /* 0x00000003ff047819 */ /* 0x000fe20000011600 */
[----:B------:R-:W-:Y:S01]  /*14f0*/  IMAD R0, R9, 0x200, R8 ;  /* 0x0000020009007824 */ /* 0x000fe200078e0208 */
[----:B------:R-:W-:Y:S02]  /*1500*/  IADD3 R6, R227, 0x40, RZ ;  /* 0x00000040e3067810 */ /* 0x000fe40007ffe0ff */
[----:B------:R-:W-:Y:S02]  /*1510*/  LOP3.LUT R3, R3, 0xfffffff8, RZ, 0xc0, !PT ;  /* 0xfffffff803037812 */ /* 0x000fe400078ec0ff */
[----:B------:R-:W-:Y:S01]  /*1520*/  IADD3 R146, R110, 0x20, RZ ;  /* 0x000000206e927810 */ /* 0x000fe20007ffe0ff */
[----:B------:R-:W-:Y:S01]  /*1530*/  IMAD.SHL.U32 R2, R6, 0x40, RZ ;  /* 0x0000004006027824 */ /* 0x000fe200078e00ff */
[----:B------:R-:W-:Y:S01]  /*1540*/  LOP3.LUT R9, R5, R4, RZ, 0x3c, !PT ;  /* 0x0000000405097212 */ /* 0x000fe200078e3cff */
[----:B------:R-:W-:Y:S01]  /*1550*/  IMAD.IADD R5, R227, 0x1, -R3 ;  /* 0x00000001e3057824 */ /* 0x000fe200078e0a03 */
[----:B------:R-:W-:Y:S01]  /*1560*/  SHF.R.S32.HI R4, RZ, 0x1f, R6 ;  /* 0x0000001fff047819 */ /* 0x000fe20000011406 */
[----:B------:R-:W-:Y:S01]  /*1570*/  IMAD.IADD R109, R110, 0x1, R146 ;  /* 0x000000016e6d7824 */ /* 0x000fe200078e0292 */
[----:B------:R-:W-:-:S02]  /*1580*/  LOP3.LUT R20, R2, 0x1c0, RZ, 0xc0, !PT ;  /* 0x000001c002147812 */ /* 0x000fc400078ec0ff */
[----:B------:R-:W-:Y:S01]  /*1590*/  LEA.HI R3, R4, R6, RZ, 0x3 ;  /* 0x0000000604037211 */ /* 0x000fe200078f18ff */
[----:B------:R-:W-:Y:S01]  /*15a0*/  IMAD.SHL.U32 R4, R5, 0x40, RZ ;  /* 0x0000004005047824 */ /* 0x000fe200078e00ff */
[----:B------:R-:W-:Y:S01]  /*15b0*/  IADD3 R145, R110, 0x40, RZ ;  /* 0x000000406e917810 */ /* 0x000fe20007ffe0ff */
[----:B------:R1:W-:Y:S01]  /*15c0*/  STL [R1+0x10], R5 ;  /* 0x0000100501007387 */ /* 0x0003e20000100800 */
[----:B------:R-:W-:Y:S01]  /*15d0*/  SHF.R.S32.HI R2, RZ, 0x1f, R109 ;  /* 0x0000001fff027819 */ /* 0x000fe2000001146d */
[----:B------:R-:W-:Y:S01]  /*15e0*/  IMAD.SHL.U32 R3, R3, 0x40, RZ ;  /* 0x0000004003037824 */ /* 0x000fe200078e00ff */
[----:B------:R-:W-:Y:S01]  /*15f0*/  LOP3.LUT R233, R4, 0x1c0, RZ, 0xc0, !PT ;  /* 0x000001c004e97812 */ /* 0x000fe200078ec0ff */
[----:B------:R-:W-:Y:S01]  /*1600*/  IMAD.IADD R108, R110, 0x1, R145 ;  /* 0x000000016e6c7824 */ /* 0x000fe200078e0291 */
[CC--:B------:R-:W-:Y:S02]  /*1610*/  LEA.HI R4, R2.reuse, R109.reuse, RZ, 0x6 ;  /* 0x0000006d02047211 */ /* 0x0c0fe400078f30ff */
[----:B------:R-:W-:-:S02]  /*1620*/  LEA.HI R8, R2, R109, RZ, 0x3 ;  /* 0x0000006d02087211 */ /* 0x000fc400078f18ff */
[----:B------:R-:W-:Y:S01]  /*1630*/  LOP3.LUT R16, R3, 0xfffffe00, RZ, 0xc0, !PT ;  /* 0xfffffe0003107812 */ /* 0x000fe200078ec0ff */
[----:B------:R-:W-:Y:S01]  /*1640*/  IMAD.SHL.U32 R2, R4, 0x80, RZ ;  /* 0x0000008004027824 */ /* 0x000fe200078e00ff */
[----:B------:R-:W-:Y:S02]  /*1650*/  SHF.R.U32.HI R150, RZ, 0x3, R233 ;  /* 0x00000003ff967819 */ /* 0x000fe400000116e9 */
[----:B------:R-:W-:Y:S01]  /*1660*/  SHF.R.U32.HI R17, RZ, 0x3, R20 ;  /* 0x00000003ff117819 */ /* 0x000fe20000011614 */
[----:B------:R-:W-:Y:S01]  /*1670*/  STL [R1+0x34], R16 ;  /* 0x0000341001007387 */ /* 0x000fe20000100800 */
[----:B------:R-:W-:Y:S02]  /*1680*/  LOP3.LUT R4, R20, 0x38, R8, 0xf8, !PT ;  /* 0x0000003814047812 */ /* 0x000fe400078ef808 */
[----:B------:R-:W-:Y:S02]  /*1690*/  SHF.R.S32.HI R3, RZ, 0x1f, R108 ;  /* 0x0000001fff037819 */ /* 0x000fe4000001146c */
[----:B------:R-:W-:-:S02]  /*16a0*/  LOP3.LUT R2, R2, 0xffffe000, RZ, 0xc0, !PT ;  /* 0xffffe00002027812 */ /* 0x000fc400078ec0ff */
[----:B------:R-:W-:Y:S02]  /*16b0*/  LOP3.LUT R4, R4, R17, RZ, 0x3c, !PT ;  /* 0x0000001104047212 */ /* 0x000fe400078e3cff */
[----:B------:R-:W-:Y:S02]  /*16c0*/  LEA.HI R7, R3, R108, RZ, 0x3 ;  /* 0x0000006c03077211 */ /* 0x000fe400078f18ff */
[----:B-1----:R-:W-:Y:S02]  /*16d0*/  LOP3.LUT R5, R233, 0x38, R8, 0xf8, !PT ;  /* 0x00000038e9057812 */ /* 0x002fe400078ef808 */
[----:B------:R-:W-:Y:S02]  /*16e0*/  IADD3 R14, R4, R2, R16 ;  /* 0x00000002040e7210 */ /* 0x000fe40007ffe010 */
[----:B------:R-:W-:Y:S02]  /*16f0*/  LOP3.LUT R6, R5, R150, RZ, 0x3c, !PT ;  /* 0x0000009605067212 */ /* 0x000fe400078e3cff */
[----:B------:R-:W-:-:S02]  /*1700*/  LEA.HI R5, R3, R108, RZ, 0x6 ;  /* 0x0000006c03057211 */ /* 0x000fc400078f30ff */
[----:B------:R-:W-:Y:S01]  /*1710*/  IADD3 R15, R6, R2, R151 ;  /* 0x00000002060f7210 */ /* 0x000fe20007ffe097 */
[----:B------:R-:W-:Y:S01]  /*1720*/  IMAD.SHL.U32 R6, R13, 0x40, RZ ;  /* 0x000000400d067824 */ /* 0x000fe200078e00ff */
[--C-:B------:R-:W-:Y:S01]  /*1730*/  LOP3.LUT R4, R233, 0x38, R7.reuse, 0xf8, !PT ;  /* 0x00000038e9047812 */ /* 0x100fe200078ef807 */
[----:B------:R-:W-:Y:S01]  /*1740*/  IMAD.SHL.U32 R2, R5, 0x80, RZ ;  /* 0x0000008005027824 */ /* 0x000fe200078e00ff */
[----:B------:R-:W-:Y:S02]  /*1750*/  LOP3.LUT R3, R20, 0x38, R7, 0xf8, !PT ;  /* 0x0000003814037812 */ /* 0x000fe400078ef807 */
[----:B------:R-:W-:Y:S02]  /*1760*/  LOP3.LUT R5, R4, R150, RZ, 0x3c, !PT ;  /* 0x0000009604057212 */ /* 0x000fe400078e3cff */
[----:B------:R-:W-:Y:S02]  /*1770*/  LOP3.LUT R2, R2, 0xffffe000, RZ, 0xc0, !PT ;  /* 0xffffe00002027812 */ /* 0x000fe400078ec0ff */
[----:B------:R-:W-:-:S02]  /*1780*/  LOP3.LUT R4, R3, R17, RZ, 0x3c, !PT ;  /* 0x0000001103047212 */ /* 0x000fc400078e3cff */
[-C--:B------:R-:W-:Y:S02]  /*1790*/  IADD3 R13, R5, R2.reuse, R151 ;  /* 0x00000002050d7210 */ /* 0x080fe40007ffe097 */
[----:B------:R-:W-:Y:S02]  /*17a0*/  LEA.HI R5, R21, R21, RZ, 0x1 ;  /* 0x0000001515057211 */ /* 0x000fe400078f08ff */
[----:B------:R-:W-:Y:S02]  /*17b0*/  LOP3.LUT R3, R6, 0xfffffe00, RZ, 0xc0, !PT ;  /* 0xfffffe0006037812 */ /* 0x000fe400078ec0ff */
[----:B------:R-:W-:Y:S02]  /*17c0*/  LOP3.LUT R5, R5, 0x1ffffffe, RZ, 0xc0, !PT ;  /* 0x1ffffffe05057812 */ /* 0x000fe400078ec0ff */
[----:B------:R-:W-:Y:S01]  /*17d0*/  IADD3 R12, R4, R2, R16 ;  /* 0x00000002040c7210 */ /* 0x000fe20007ffe010 */
[----:B------:R-:W-:Y:S01]  /*17e0*/  IMAD.MOV.U32 R4, RZ, RZ, 0x20 ;  /* 0x00000020ff047424 */ /* 0x000fe200078e00ff */
[----:B------:R-:W-:Y:S01]  /*17f0*/  IADD3 R2, R9, R3, R10 ;  /* 0x0000000309027210 */ /* 0x000fe20007ffe00a */
[----:B------:R-:W-:Y:S01]  /*1800*/  IMAD.MOV.U32 R10, RZ, RZ, 0x40 ;  /* 0x00000040ff0a7424 */ /* 0x000fe200078e00ff */
[----:B------:R-:W-:-:S02]  /*1810*/  IADD3 R149, R110, 0x10, RZ ;  /* 0x000000106e957810 */ /* 0x000fc40007ffe0ff */
[----:B------:R-:W-:Y:S01]  /*1820*/  LOP3.LUT R3, R9, R3, RZ, 0xfc, !PT ;  /* 0x0000000309037212 */ /* 0x000fe200078efcff */
[----:B------:R-:W-:Y:S01]  /*1830*/  IMAD.IADD R9, R21, 0x1, -R5 ;  /* 0x0000000115097824 */ /* 0x000fe200078e0a05 */
[----:B------:R-:W-:Y:S02]  /*1840*/  LOP3.LUT R6, R11, 0x7ffffffc, RZ, 0xc0, !PT ;  /* 0x7ffffffc0b067812 */ /* 0x000fe400078ec0ff */
[----:B------:R-:W-:Y:S02]  /*1850*/  LOP3.LUT R5, R20, 0x38, R104, 0xf8, !PT ;  /* 0x0000003814057812 */ /* 0x000fe400078ef868 */
[----:B------:R-:W-:Y:S01]  /*1860*/  SHF.R.S32.HI R20, RZ, 0x1f, R149 ;  /* 0x0000001fff147819 */ /* 0x000fe20000011495 */
[----:B------:R-:W-:Y:S01]  /*1870*/  IMAD.IADD R6, R19, 0x1, -R6 ;  /* 0x0000000113067824 */ /* 0x000fe200078e0a06 */
[C---:B------:R-:W-:Y:S02]  /*1880*/  IADD3 R148, R110.reuse, 0x30, RZ ;  /* 0x000000306e947810 */ /* 0x040fe40007ffe0ff */
[----:B------:R-:W-:Y:S01]  /*1890*/  SHF.R.S32.HI R11, RZ, 0x1f, R146 ;  /* 0x0000001fff0b7819 */ /* 0x000fe20000011492 */
[----:B------:R1:W-:Y:S01]  /*18a0*/  STL [R1+0x48], R20 ;  /* 0x0000481401007387 */ /* 0x0003e20000100800 */
[----:B------:R-:W-:Y:S01]  /*18b0*/  IADD3 R147, R110, 0x50, RZ ;  /* 0x000000506e937810 */ /* 0x000fe20007ffe0ff */
[----:B------:R-:W-:Y:S01]  /*18c0*/  IMAD.SHL.U32 R252, R6, 0x2, RZ ;  /* 0x0000000206fc7824 */ /* 0x000fe200078e00ff */
[----:B------:R-:W-:Y:S01]  /*18d0*/  SHF.R.S32.HI R21, RZ, 0x1f, R148 ;  /* 0x0000001fff157819 */ /* 0x000fe20000011494 */
[----:B------:R2:W-:Y:S01]  /*18e0*/  STL [R1+0x44], R11 ;  /* 0x0000440b01007387 */ /* 0x0005e20000100800 */
[----:B------:R-:W-:Y:S01]  /*18f0*/  LOP3.LUT R5, R16, R5, R17, 0xf6, !PT ;  /* 0x0000000510057212 */ /* 0x000fe200078ef611 */
[----:B------:R-:W-:Y:S01]  /*1900*/  IMAD R6, R9, 0x8, R18 ;  /* 0x0000000809067824 */ /* 0x000fe200078e0212 */
[----:B------:R-:W-:Y:S01]  /*1910*/  IADD3 R34, R252, 0x8, RZ ;  /* 0x00000008fc227810 */ /* 0x000fe20007ffe0ff */
[----:B------:R-:W-:Y:S01]  /*1920*/  STL [R1+0x40], R21 ;  /* 0x0000401501007387 */ /* 0x000fe20000100800 */
[----:B------:R-:W-:-:S02]  /*1930*/  LEA R5, R5, 0x18100, 0x1 ;  /* 0x0001810005057811 */ /* 0x000fc400078e08ff */
[C---:B------:R-:W-:Y:S02]  /*1940*/  IADD3 R33, R252.reuse, 0x10, RZ ;  /* 0x00000010fc217810 */ /* 0x040fe40007ffe0ff */
[C---:B------:R-:W-:Y:S02]  /*1950*/  IADD3 R32, R252.reuse, 0x18, RZ ;  /* 0x00000018fc207810 */ /* 0x040fe40007ffe0ff */
[C---:B------:R-:W-:Y:S02]  /*1960*/  IADD3 R31, R252.reuse, 0x20, RZ ;  /* 0x00000020fc1f7810 */ /* 0x040fe40007ffe0ff */
[C---:B------:R-:W-:Y:S02]  /*1970*/  IADD3 R29, R252.reuse, 0x30, RZ ;  /* 0x00000030fc1d7810 */ /* 0x040fe40007ffe0ff */
[C---:B------:R-:W-:Y:S02]  /*1980*/  IADD3 R28, R252.reuse, 0x38, RZ ;  /* 0x00000038fc1c7810 */ /* 0x040fe40007ffe0ff */
[----:B------:R-:W-:-:S02]  /*1990*/  IADD3 R26, R252, 0x48, RZ ;  /* 0x00000048fc1a7810 */ /* 0x000fc40007ffe0ff */
[----:B------:R-:W-:Y:S02]  /*19a0*/  SEL R184, R4, 0xffffffe0, !P1 ;  /* 0xffffffe004b87807 */ /* 0x000fe40004800000 */
[----:B-1----:R-:W-:Y:S02]  /*19b0*/  SHF.R.S32.HI R20, RZ, 0x1f, R145 ;  /* 0x0000001fff147819 */ /* 0x002fe40000011491 */
[C---:B------:R-:W-:Y:S02]  /*19c0*/  IADD3 R25, R252.reuse, 0x50, RZ ;  /* 0x00000050fc197810 */ /* 0x040fe40007ffe0ff */
[----:B--2---:R-:W-:Y:S01]  /*19d0*/  SHF.R.S32.HI R11, RZ, 0x1f, R147 ;  /* 0x0000001fff0b7819 */ /* 0x004fe20000011493 */
[----:B------:R1:W-:Y:S01]  /*19e0*/  STL [R1+0x3c], R20 ;  /* 0x00003c1401007387 */ /* 0x0003e20000100800 */
[C---:B------:R-:W-:Y:S02]  /*19f0*/  IADD3 R23, R252.reuse, 0x60, RZ ;  /* 0x00000060fc177810 */ /* 0x040fe40007ffe0ff */
[----:B------:R-:W-:Y:S01]  /*1a00*/  IADD3 R22, R252, 0x68, RZ ;  /* 0x00000068fc167810 */ /* 0x000fe20007ffe0ff */
[----:B------:R-:W-:Y:S01]  /*1a10*/  STL [R1+0x38], R11 ;  /* 0x0000380b01007387 */ /* 0x000fe20000100800 */
[----:B------:R-:W-:-:S02]  /*1a20*/  SHF.R.S32.HI R4, RZ, 0x1f, R33 ;  /* 0x0000001fff047819 */ /* 0x000fc40000011421 */
[----:B------:R-:W-:Y:S01]  /*1a30*/  SHF.R.S32.HI R235, RZ, 0x3, R8 ;  /* 0x00000003ffeb7819 */ /* 0x000fe20000011408 */
[----:B------:R-:W-:Y:S01]  /*1a40*/  STL [R1+0x64], R6 ;  /* 0x0000640601007387 */ /* 0x000fe20000100800 */
[C---:B------:R-:W-:Y:S02]  /*1a50*/  IADD3 R19, R252.reuse, 0x80, RZ ;  /* 0x00000080fc137810 */ /* 0x040fe40007ffe0ff */
[C---:B------:R-:W-:Y:S01]  /*1a60*/  IADD3 R17, R252.reuse, 0x90, RZ ;  /* 0x00000090fc117810 */ /* 0x040fe20007ffe0ff */
[----:B------:R2:W-:Y:S01]  /*1a70*/  STL [R1+0x60], R5 ;  /* 0x0000600501007387 */ /* 0x0005e20000100800 */
[----:B------:R-:W-:Y:S02]  /*1a80*/  SHF.R.S32.HI R4, RZ, 0x1f, R31 ;  /* 0x0000001fff047819 */ /* 0x000fe4000001141f */
[----:B------:R-:W-:Y:S02]  /*1a90*/  SHF.R.S32.HI R234, RZ, 0x3, R7 ;  /* 0x00000003ffea7819 */ /* 0x000fe40000011407 */
[----:B------:R-:W-:-:S02]  /*1aa0*/  IADD3 R16, R252, 0x98, RZ ;  /* 0x00000098fc107810 */ /* 0x000fc40007ffe0ff */
[C---:B------:R-:W-:Y:S02]  /*1ab0*/  IADD3 R8, R252.reuse, 0xa8, RZ ;  /* 0x000000a8fc087810 */ /* 0x040fe40007ffe0ff */
[----:B------:R-:W-:Y:S02]  /*1ac0*/  SHF.R.S32.HI R4, RZ, 0x1f, R28 ;  /* 0x0000001fff047819 */ /* 0x000fe4000001141c */
[C---:B------:R-:W-:Y:S02]  /*1ad0*/  IADD3 R7, R252.reuse, 0xb0, RZ ;  /* 0x000000b0fc077810 */ /* 0x040fe40007ffe0ff */
[----:B-1----:R-:W-:Y:S02]  /*1ae0*/  IADD3 R20, R252, 0x78, RZ ;  /* 0x00000078fc147810 */ /* 0x002fe40007ffe0ff */
[----:B------:R-:W-:Y:S02]  /*1af0*/  SHF.R.S32.HI R4, RZ, 0x1f, R25 ;  /* 0x0000001fff047819 */ /* 0x000fe40000011419 */
[----:B------:R-:W-:-:S02]  /*1b00*/  SHF.R.S32.HI R4, RZ, 0x1f, R22 ;  /* 0x0000001fff047819 */ /* 0x000fc40000011416 */
[----:B------:R-:W-:Y:S02]  /*1b10*/  SHF.R.S32.HI R4, RZ, 0x1f, R19 ;  /* 0x0000001fff047819 */ /* 0x000fe40000011413 */
[----:B------:R-:W-:Y:S02]  /*1b20*/  SHF.R.S32.HI R4, RZ, 0x1f, R16 ;  /* 0x0000001fff047819 */ /* 0x000fe40000011410 */
[----:B------:R-:W-:Y:S02]  /*1b30*/  SHF.R.S32.HI R4, RZ, 0x1f, R7 ;  /* 0x0000001fff047819 */ /* 0x000fe40000011407 */
[----:B--2---:R-:W-:Y:S02]  /*1b40*/  SHF.R.S32.HI R5, RZ, 0x1f, R34 ;  /* 0x0000001fff057819 */ /* 0x004fe40000011422 */
        /* <DEDUP_REMOVED lines=8> */
[----:B------:R-:W-:Y:S02]  /*1bd0*/  LEA R4, R14, 0x18100, 0x1 ;  /* 0x000181000e047811 */ /* 0x000fe400078e08ff */
[----:B------:R-:W-:Y:S01]  /*1be0*/  LEA R180, R2, 0x18100, 0x1 ;  /* 0x0001810002b47811 */ /* 0x000fe200078e08ff */
[----:B------:R-:W-:Y:S01]  /*1bf0*/  STL [R1+0x5c], R5 ;  /* 0x00005c0501007387 */ /* 0x000fe20000100800 */
[----:B------:R-:W-:Y:S02]  /*1c00*/  LEA R2, R13, 0x18100, 0x1 ;  /* 0x000181000d027811 */ /* 0x000fe400078e08ff */
[----:B------:R-:W-:Y:S01]  /*1c10*/  LEA R186, R3, 0x100, 0x1 ;  /* 0x0000010003ba7811 */ /* 0x000fe200078e08ff */
[----:B------:R-:W-:Y:S01]  /*1c20*/  STL [R1+0x58], R4 ;  /* 0x0000580401007387 */ /* 0x000fe20000100800 */
[----:B------:R-:W-:Y:S01]  /*1c30*/  LEA R185, R0, 0xc100, 0x1 ;  /* 0x0000c10000b97811 */ /* 0x000fe200078e08ff */
[----:B------:R-:W-:Y:S01]  /*1c40*/  IMAD.IADD R181, R180, 0x1, R184 ;  /* 0x00000001b4b57824 */ /* 0x000fe200078e02b8 */
[----:B------:R-:W-:Y:S01]  /*1c50*/  SEL R0, R10, 0xffffffc0, !P2 ;  /* 0xffffffc00a007807 */ /* 0x000fe20005000000 */
[----:B------:R1:W-:Y:S01]  /*1c60*/  STL [R1+0x54], R2 ;  /* 0x0000540201007387 */ /* 0x0003e20000100800 */
[----:B------:R-:W-:-:S02]  /*1c70*/  LEA R3, R12, 0x18100, 0x1 ;  /* 0x000181000c037811 */ /* 0x000fc400078e08ff */
[----:B------:R-:W-:Y:S01]  /*1c80*/  IADD3 R218, R216, 0x40, RZ ;  /* 0x00000040d8da7810 */ /* 0x000fe20007ffe0ff */
[----:B------:R-:W-:Y:S01]  /*1c90*/  IMAD.IADD R187, R0, 0x1, R186 ;  /* 0x0000000100bb7824 */ /* 0x000fe200078e02ba */
[----:B------:R-:W-:Y:S01]  /*1ca0*/  IADD3 R219, R216, 0x80, RZ ;  /* 0x00000080d8db7810 */ /* 0x000fe20007ffe0ff */
[----:B------:R-:W-:Y:S01]  /*1cb0*/  STL [R1+0x50], R3 ;  /* 0x0000500301007387 */ /* 0x000fe20000100800 */
[--C-:B------:R-:W-:Y:S01]  /*1cc0*/  IMAD.IADD R183, R180, 0x1, R0.reuse ;  /* 0x00000001b4b77824 */ /* 0x100fe200078e0200 */
[C---:B------:R-:W-:Y:S01]  /*1cd0*/  IADD3 R224, R104.reuse, 0x60, RZ ;  /* 0x0000006068e07810 */ /* 0x040fe20007ffe0ff */
[----:B------:R-:W-:Y:S01]  /*1ce0*/  IMAD.IADD R182, R181, 0x1, R0 ;  /* 0x00000001b5b67824 */ /* 0x000fe200078e0200 */
[C---:B------:R-:W-:Y:S02]  /*1cf0*/  IADD3 R223, R104.reuse, 0x80, RZ ;  /* 0x0000008068df7810 */ /* 0x040fe40007ffe0ff */
[----:B------:R-:W-:Y:S02]  /*1d00*/  IADD3 R222, R104, 0xa0, RZ ;  /* 0x000000a068de7810 */ /* 0x000fe40007ffe0ff */
[----:B------:R-:W-:-:S02]  /*1d10*/  IADD3 R30, R252, 0x28, RZ ;  /* 0x00000028fc1e7810 */ /* 0x000fc40007ffe0ff */
[C---:B------:R-:W-:Y:S02]  /*1d20*/  IADD3 R27, R252.reuse, 0x40, RZ ;  /* 0x00000040fc1b7810 */ /* 0x040fe40007ffe0ff */
[C---:B------:R-:W-:Y:S02]  /*1d30*/  IADD3 R24, R252.reuse, 0x58, RZ ;  /* 0x00000058fc187810 */ /* 0x040fe40007ffe0ff */
[C---:B------:R-:W-:Y:S02]  /*1d40*/  IADD3 R21, R252.reuse, 0x70, RZ ;  /* 0x00000070fc157810 */ /* 0x040fe40007ffe0ff */
[C---:B------:R-:W-:Y:S02]  /*1d50*/  IADD3 R18, R252.reuse, 0x88, RZ ;  /* 0x00000088fc127810 */ /* 0x040fe40007ffe0ff */
[----:B------:R-:W-:Y:S01]  /*1d60*/  IADD3 R9, R252, 0xa0, RZ ;  /* 0x000000a0fc097810 */ /* 0x000fe20007ffe0ff */
[----:B-1----:R-:W-:Y:S01]  /*1d70*/  IMAD.IADD R2, R184, 0x1, R186 ;  /* 0x00000001b8027824 */ /* 0x002fe200078e02ba */
[----:B------:R-:W-:-:S02]  /*1d80*/  IADD3 R6, R252, 0xb8, RZ ;  /* 0x000000b8fc067810 */ /* 0x000fc40007ffe0ff */
[----:B------:R-:W-:Y:S02]  /*1d90*/  SHF.R.S32.HI R217, RZ, 0x1f, R216 ;  /* 0x0000001fffd97819 */ /* 0x000fe400000114d8 */
        /* <DEDUP_REMOVED lines=9> */
[----:B------:R-:W-:Y:S02]  /*1e30*/  SHF.R.S32.HI R30, RZ, 0x1f, R30 ;  /* 0x0000001fff1e7819 */ /* 0x000fe4000001141e */
[----:B------:R-:W-:Y:S02]  /*1e40*/  SHF.R.S32.HI R27, RZ, 0x1f, R27 ;  /* 0x0000001fff1b7819 */ /* 0x000fe4000001141b */
[----:B------:R-:W-:-:S02]  /*1e50*/  SHF.R.S32.HI R24, RZ, 0x1f, R24 ;  /* 0x0000001fff187819 */ /* 0x000fc40000011418 */
[----:B------:R-:W-:Y:S01]  /*1e60*/  SHF.R.S32.HI R21, RZ, 0x1f, R21 ;  /* 0x0000001fff157819 */ /* 0x000fe20000011415 */
[----:B-1----:R-:W-:Y:S01]  /*1e70*/  IMAD.IADD R2, R0, 0x1, R2 ;  /* 0x0000000100027824 */ /* 0x002fe200078e0202 */
[----:B------:R-:W-:Y:S01]  /*1e80*/  SHF.R.S32.HI R18, RZ, 0x1f, R18 ;  /* 0x0000001fff127819 */ /* 0x000fe20000011412 */
[----:B------:R-:W-:Y:S01]  /*1e90*/  IMAD.IADD R0, R184, 0x1, R187 ;  /* 0x00000001b8007824 */ /* 0x000fe200078e02bb */
[----:B------:R-:W-:Y:S02]  /*1ea0*/  SHF.R.S32.HI R9, RZ, 0x1f, R9 ;  /* 0x0000001fff097819 */ /* 0x000fe40000011409 */
[----:B------:R-:W-:Y:S02]  /*1eb0*/  SHF.R.S32.HI R6, RZ, 0x1f, R6 ;  /* 0x0000001fff067819 */ /* 0x000fe40000011406 */
[----:B------:R1:W-:Y:S04]  /*1ec0*/  STL [R1+0x24], R0 ;  /* 0x0000240001007387 */ /* 0x0003e80000100800 */
[----:B------:R1:W-:Y:S02]  /*1ed0*/  STL [R1+0x4c], R2 ;  /* 0x00004c0201007387 */ /* 0x0003e40000100800 */
.L_x_3027:
[----:B-1----:R-:W2:Y:S01]  /*1ee0*/  LDL R0, [R1+0xc] ;  /* 0x00000c0001007983 */ /* 0x002ea20000100800 */
[----:B------:R-:W-:Y:S01]  /*1ef0*/  IMAD.MOV.U32 R2, RZ, RZ, 0x4 ;  /* 0x00000004ff027424 */ /* 0x000fe200078e00ff */
[----:B------:R-:W-:-:S02]  /*1f00*/  ISETP.NE.U32.AND P0, PT, RZ, c[0x0][0x370], PT ;  /* 0x0000dc00ff007a0c */ /* 0x000fc40003f05070 */
[----:B------:R-:W-:Y:S02]  /*1f10*/  ISETP.NE.U32.AND P4, PT, RZ, c[0x0][0x360], PT ;  /* 0x0000d800ff007a0c */ /* 0x000fe40003f85070 */
[----:B------:R-:W-:Y:S01]  /*1f20*/  ISETP.NE.AND.EX P1, PT, RZ, c[0x0][0x374], PT, P0 ;  /* 0x0000dd00ff007a0c */ /* 0x000fe20003f25300 */
[----:B--2---:R-:W-:-:S05]  /*1f30*/  IMAD.WIDE R2, R0, R2, c[0x0][0x588] ;  /* 0x0001620000027625 */ /* 0x004fca00078e0202 */
[----:B------:R-:W2:Y:S01]  /*1f40*/  LDG.E R24, [R2.64] ;  /* 0x0000000802187981 */ /* 0x000ea2000c1e1900 */
[----:B------:R-:W-:Y:S01]  /*1f50*/  ISETP.NE.AND.EX P4, PT, RZ, c[0x0][0x364], PT, P4 ;  /* 0x0000d900ff007a0c */ /* 0x000fe20003f85340 */
[----:B------:R-:W-:Y:S01]  /*1f60*/  IMAD.MOV.U32 R248, RZ, RZ, RZ ;  /* 0x000000fffff87224 */ /* 0x000fe200078e00ff */
[----:B------:R-:W-:Y:S02]  /*1f70*/  ISETP.NE.U32.AND P3, PT, RZ, c[0x0][0x348], PT ;  /* 0x0000d200ff007a0c */ /* 0x000fe40003f65070 */
[----:B------:R-:W-:Y:S02]  /*1f80*/  ISETP.NE.U32.AND P5, PT, RZ, c[0x0][0x350], PT ;  /* 0x0000d400ff007a0c */ /* 0x000fe40003fa5070 */
[----:B------:R-:W-:Y:S02]  /*1f90*/  ISETP.NE.U32.AND P6, PT, RZ, c[0x0][0x358], PT ;  /* 0x0000d600ff007a0c */ /* 0x000fe40003fc5070 */
[----:B------:R-:W-:Y:S02]  /*1fa0*/  ISETP.NE.AND.EX P3, PT, RZ, c[0x0][0x34c], PT, P3 ;  /* 0x0000d300ff007a0c */ /* 0x000fe40003f65330 */
[----:B------:R-:W-:-:S02]  /*1fb0*/  ISETP.NE.AND.EX P5, PT, RZ, c[0x0][0x354], PT, P5 ;  /* 0x0000d500ff007a0c */ /* 0x000fc40003fa5350 */
[----:B------:R-:W-:Y:S01]  /*1fc0*/  ISETP.NE.AND.EX P6, PT, RZ, c[0x0][0x35c], PT, P6 ;  /* 0x0000d700ff007a0c */ /* 0x000fe20003fc5360 */
[----:B------:R-:W-:Y:S02]  /*1fd0*/  IMAD.MOV.U32 R139, RZ, RZ, RZ ;  /* 0x000000ffff8b7224 */ /* 0x000fe400078e00ff */
[----:B------:R-:W-:Y:S02]  /*1fe0*/  IMAD.MOV.U32 R20, RZ, RZ, RZ ;  /* 0x000000ffff147224 */ /* 0x000fe400078e00ff */
[----:B------:R-:W-:Y:S01]  /*1ff0*/  IMAD.MOV.U32 R13, RZ, RZ, RZ ;  /* 0x000000ffff0d7224 */ /* 0x000fe200078e00ff */
[----:B--2---:R-:W-:Y:S01]  /*2000*/  SHF.R.S32.HI R21, RZ, 0x1f, R24 ;  /* 0x0000001fff157819 */ /* 0x004fe20000011418 */
[C---:B------:R-:W-:Y:S01]  /*2010*/  IMAD.SHL.U32 R22, R24.reuse, 0x4, RZ ;  /* 0x0000000418167824 */ /* 0x040fe200078e00ff */
[C---:B------:R-:W-:Y:S01]  /*2020*/  @P1 LEA R4, P0, R24.reuse, c[0x0][0x370], 0x2 ;  /* 0x0000dc0018041a11 */ /* 0x040fe200078010ff */
[----:B------:R1:W-:Y:S01]  /*2030*/  STL [R1+0x1c], R24 ;  /* 0x00001c1801007387 */ /* 0x0003e20000100800 */
[----:B------:R-:W-:-:S02]  /*2040*/  SHF.L.U64.HI R16, R24, 0x2, R21 ;  /* 0x0000000218107819 */ /* 0x000fc40000010215 */
[----:B------:R-:W-:Y:S01]  /*2050*/  @P1 LEA.HI.X R5, R24, c[0x0][0x374], R21, 0x2, P0 ;  /* 0x0000dd0018051a11 */ /* 0x000fe200000f1415 */
[----:B------:R1:W-:Y:S01]  /*2060*/  STL [R1+0x28], R21 ;  /* 0x0000281501007387 */ /* 0x0003e20000100800 */
[C---:B------:R-:W-:Y:S02]  /*2070*/  @P4 IADD3 R2, P0, R22.reuse, c[0x0][0x360], RZ ;  /* 0x0000d80016024a10 */ /* 0x040fe40007f1e0ff */
[----:B------:R-:W-:Y:S01]  /*2080*/  IADD3 R6, P2, R22, c[0x0][0x348], RZ ;  /* 0x0000d20016067a10 */ /* 0x000fe20007f5e0ff */
[----:B------:R2:W5:Y:S01]  /*2090*/  @P1 LDG.E R248, [R4.64] ;  /* 0x0000000804f81981 */ /* 0x000562000c1e1900 */
[----:B------:R-:W-:-:S03]  /*20a0*/  @P4 IADD3.X R3, R16, c[0x0][0x364], RZ, P0, !PT ;  /* 0x0000d90010034a10 */ /* 0x000fc600007fe4ff */
[----:B------:R1:W-:Y:S04]  /*20b0*/  STL [R1+0x14], R22 ;  /* 0x0000141601007387 */ /* 0x0003e80000100800 */
[----:B------:R3:W5:Y:S01]  /*20c0*/  @P4 LDG.E R250, [R2.64] ;  /* 0x0000000802fa4981 */ /* 0x000762000c1e1900 */
[----:B------:R-:W-:-:S03]  /*20d0*/  IADD3.X R7, R16, c[0x0][0x34c], RZ, P2, !PT ;  /* 0x0000d30010077a10 */ /* 0x000fc600017fe4ff */
[----:B------:R1:W-:Y:S04]  /*20e0*/  STL [R1+0x18], R16 ;  /* 0x0000181001007387 */ /* 0x0003e80000100800 */
[----:B------:R1:W5:Y:S01]  /*20f0*/  @P3 LDG.E R139, [R6.64] ;  /* 0x00000008068b3981 */ /* 0x000362000c1e1900 */
[----:B--2---:R-:W-:-:S04]  /*2100*/  IADD3 R4, P1, R22, c[0x0][0x350], RZ ;  /* 0x0000d40016047a10 */ /* 0x004fc80007f3e0ff */
[----:B------:R-:W-:Y:S02]  /*2110*/  IADD3.X R5, R16, c[0x0][0x354], RZ, P1, !PT ;  /* 0x0000d50010057a10 */ /* 0x000fe40000ffe4ff */
[----:B---3--:R-:W-:-:S03]  /*2120*/  IADD3 R2, P0, R22, c[0x0][0x358], RZ ;  /* 0x0000d60016027a10 */ /* 0x008fc60007f1e0ff */
[----:B------:R1:W5:Y:S01]  /*2130*/  @P5 LDG.E R20, [R4.64] ;  /* 0x0000000804145981 */ /* 0x000362000c1e1900 */
[----:B------:R-:W-:-:S05]  /*2140*/  IADD3.X R3, R16, c[0x0][0x35c], RZ, P0, !PT ;  /* 0x0000d70010037a10 */ /* 0x000fca00007fe4ff */
[----:B------:R1:W5:Y:S01]  /*2150*/  @P6 LDG.E R13, [R2.64] ;  /* 0x00000008020d6981 */ /* 0x000362000c1e1900 */
[----:B------:R-:W-:Y:S01]  /*2160*/  YIELD ;  /* 0x0000000000007946 */ /* 0x000fe20003800000 */
[----:B------:R-:W-:Y:S05]  /*2170*/  @P4 BRA `(.L_x_2836) ;  /* 0x0000005000004947 */ /* 0x000fea0003800000 */
[----:B-----5:R-:W-:Y:S01]  /*2180*/  MOV R250, c[0x0][0x168] ;  /* 0x00005a0000fa7a02 */ /* 0x020fe20000000f00 */
[----:B------:R-:W-:Y:S05]  /*2190*/  @!P3 BRA `(.L_x_2836) ;  /* 0x000000300000b947 */ /* 0x000fea0003800000 */
[----:B------:R-:W2:Y:S04]  /*21a0*/  LDG.E R8, [R6.64] ;  /* 0x0000000806087981 */ /* 0x000ea8000c1e1900 */
[----:B------:R-:W2:Y:S02]  /*21b0*/  LDG.E R0, [R6.64+0x4] ;  /* 0x0000040806007981 */ /* 0x000ea4000c1e1900 */
[----:B--2---:R-:W-:Y:S02]  /*21c0*/  IADD3 R250, -R8, R0, RZ ;  /* 0x0000000008fa7210 */ /* 0x004fe40007ffe1ff */
.L_x_2836:
[----:B------:R-:W-:-:S04]  /*21d0*/  ISETP.NE.U32.AND P0, PT, RZ, c[0x0][0x368], PT ;  /* 0x0000da00ff007a0c */ /* 0x000fc80003f05070 */
[----:B------:R-:W-:-:S13]  /*21e0*/  ISETP.NE.AND.EX P0, PT, RZ, c[0x0][0x36c], PT, P0 ;  /* 0x0000db00ff007a0c */ /* 0x000fda0003f05300 */
[----:B------:R-:W-:Y:S05]  /*21f0*/  @!P0 BRA `(.L_x_2837) ;  /* 0x0000004000008947 */ /* 0x000fea0003800000 */
[----:B-1----:R-:W-:-:S04]  /*2200*/  IADD3 R4, P0, R22, c[0x0][0x368], RZ ;  /* 0x0000da0016047a10 */ /* 0x002fc80007f1e0ff */
[----:B------:R-:W-:-:S05]  /*2210*/  IADD3.X R5, R16, c[0x0][0x36c], RZ, P0, !PT ;  /* 0x0000db0010057a10 */ /* 0x000fca00007fe4ff */
[----:B------:R1:W5:Y:S01]  /*2220*/  LDG.E R15, [R4.64] ;  /* 0x00000008040f7981 */ /* 0x000362000c1e1900 */
[----:B------:R-:W-:Y:S05]  /*2230*/  BRA `(.L_x_2838) ;  /* 0x0000005000007947 */ /* 0x000fea0003800000 */
.L_x_2837:
[----:B------:R-:W-:Y:S01]  /*2240*/  MOV R15, UR6 ;  /* 0x00000006000f7c02 */ /* 0x000fe20008000f00 */
[----:B------:R-:W-:Y:S05]  /*2250*/  @!P5 BRA `(.L_x_2838) ;  /* 0x000000300000d947 */ /* 0x000fea0003800000 */
[----:B-1----:R-:W2:Y:S04]  /*2260*/  LDG.E R6, [R4.64] ;  /* 0x0000000804067981 */ /* 0x002ea8000c1e1900 */
[----:B------:R-:W2:Y:S02]  /*2270*/  LDG.E R0, [R4.64+0x4] ;  /* 0x0000040804007981 */ /* 0x000ea4000c1e1900 */
[----:B--2---:R-:W-:Y:S02]  /*2280*/  IADD3 R15, -R6, R0, RZ ;  /* 0x00000000060f7210 */ /* 0x004fe40007ffe1ff */
.L_x_2838:
[----:B------:R-:W2:Y:S04]  /*2290*/  LDL.LU R0, [R1+0x4] ;  /* 0x0000040001007983 */ /* 0x000ea80000300800 */
[----:B-1----:R1:W3:Y:S04]  /*22a0*/  @P6 LDG.E R5, [R2.64] ;  /* 0x0000000802056981 */ /* 0x0022e8000c1e1900 */
[----:B------:R1:W3:Y:S04]  /*22b0*/  @P6 LDG.E R4, [R2.64+0x4] ;  /* 0x0000040802046981 */ /* 0x0002e8000c1e1900 */
[----:B------:R-:W4:Y:S01]  /*22c0*/  LDL R14, [R1+0x8] ;  /* 0x00000800010e7983 */ /* 0x000f220000100800 */
[----:B------:R-:W-:-:S04]  /*22d0*/  ISETP.NE.U32.AND P0, PT, RZ, c[0x0][0x378], PT ;  /* 0x0000de00ff007a0c */ /* 0x000fc80003f05070 */
[----:B------:R-:W-:Y:S01]  /*22e0*/  ISETP.NE.AND.EX P1, PT, RZ, c[0x0][0x37c], PT, P0 ;  /* 0x0000df00ff007a0c */ /* 0x000fe20003f25300 */
[----:B------:R-:W-:-:S05]  /*22f0*/  IMAD.MOV.U32 R6, RZ, RZ, c[0x0][0x2c4] ;  /* 0x0000b100ff067624 */ /* 0x000fca00078e00ff */
[----:B------:R-:W-:Y:S01]  /*2300*/  ISETP.NE.AND P2, PT, R6, 0x1, PT ;  /* 0x000000010600780c */ /* 0x000fe20003f45270 */
[----:B-----5:R-:W-:Y:S02]  /*2310*/  IMAD.MOV.U32 R138, RZ, RZ, R15 ;  /* 0x000000ffff8a7224 */ /* 0x020fe400078e000f */
[----:B------:R-:W-:-:S04]  /*2320*/  IMAD.MOV.U32 R76, RZ, RZ, c[0x0][0x228] ;  /* 0x00008a00ff4c7624 */ /* 0x000fc800078e00ff */
[----:B-1----:R-:W-:Y:S01]  /*2330*/  @P1 IADD3 R2, P0, R22, c[0x0][0x378], RZ ;  /* 0x0000de0016021a10 */ /* 0x002fe20007f1e0ff */
[----:B------:R-:W-:-:S03]  /*2340*/  IMAD.IADD R7, R15, 0x1, -R248 ;  /* 0x000000010f077824 */ /* 0x000fc600078e0af8 */
[----:B------:R-:W-:-:S05]  /*2350*/  @P1 IADD3.X R3, R16, c[0x0][0x37c], RZ, P0, !PT ;  /* 0x0000df0010031a10 */ /* 0x000fca00007fe4ff */
[----:B------:R4:W5:Y:S01]  /*2360*/  @P1 LDG.E R138, [R2.64] ;  /* 0x00000008028a1981 */ /* 0x000962000c1e1900 */
[----:B------:R-:W-:Y:S01]  /*2370*/  LOP3.LUT R232, R232, 0xffffffbf, RZ, 0xc0, !PT ;  /* 0xffffffbfe8e87812 */ /* 0x000fe200078ec0ff */
[----:B------:R-:W-:Y:S03]  /*2380*/  BSSY B0, `(.L_x_2839) ;  /* 0x000003c000007945 */ /* 0x000fe60003800000 */
[----:B------:R-:W-:Y:S01]  /*2390*/  @P2 LOP3.LUT R232, R232, 0x40, RZ, 0xfc, !PT ;  /* 0x00000040e8e82812 */ /* 0x000fe200078efcff */
[----:B--2---:R-:W-:-:S05]  /*23a0*/  IMAD.SHL.U32 R0, R0, 0x80, RZ ;  /* 0x0000008000007824 */ /* 0x004fca00078e00ff */
[----:B------:R1:W-:Y:S01]  /*23b0*/  STL [R1+0x4], R0 ;  /* 0x0000040001007387 */ /* 0x0003e20000100800 */
[----:B---3--:R-:W-:-:S04]  /*23c0*/  @P6 IMAD.IADD R76, R4, 0x1, -R5 ;  /* 0x00000001044c6824 */ /* 0x008fc800078e0a05 */
[----:B------:R-:W-:Y:S01]  /*23d0*/  IMAD.IADD R249, R7, 0x1, R76 ;  /* 0x0000000107f97824 */ /* 0x000fe200078e024c */
[----:B----4-:R-:W-:-:S04]  /*23e0*/  LOP3.LUT R3, R14, 0xff000000, RZ, 0xc0, !PT ;  /* 0xff0000000e037812 */ /* 0x010fc800078ec0ff */
[----:B------:R-:W-:Y:S02]  /*23f0*/  IADD3 R128, R249, 0x40, -R250 ;  /* 0x00000040f9807810 */ /* 0x000fe40007ffe8fa */
[----:B-1----:R-:W-:-:S05]  /*2400*/  IADD3 R0, R0, 0x7f, RZ ;  /* 0x0000007f00007810 */ /* 0x002fca0007ffe0ff */
[----:B------:R-:W-:-:S05]  /*2410*/  @P2 IMAD.HI.U32 R2, R0, c[0x0][0x2c8], RZ ;  /* 0x0000b20000022a27 */ /* 0x000fca00078e00ff */
[----:B------:R-:W-:Y:S02]  /*2420*/  @P2 SHF.R.U32.HI R0, RZ, c[0x0][0x2cc], R2 ;  /* 0x0000b300ff002a19 */ /* 0x000fe40000011602 */
[----:B------:R-:W-:-:S03]  /*2430*/  IADD3 R2, R249, 0x3f, RZ ;  /* 0x0000003ff9027810 */ /* 0x000fc60007ffe0ff */
[----:B------:R-:W-:Y:S01]  /*2440*/  IMAD.IADD R0, R128, 0x1, R0 ;  /* 0x0000000180007824 */ /* 0x000fe200078e0200 */
[----:B------:R-:W-:Y:S02]  /*2450*/  SHF.R.S32.HI R4, RZ, 0x1f, R2 ;  /* 0x0000001fff047819 */ /* 0x000fe40000011402 */
[----:B------:R-:W-:Y:S02]  /*2460*/  LOP3.LUT R8, R14, 0xff0000, RZ, 0xc0, !PT ;  /* 0x00ff00000e087812 */ /* 0x000fe400078ec0ff */
[----:B------:R-:W-:Y:S02]  /*2470*/  SHF.R.U32.HI R6, RZ, 0x8, R3 ;  /* 0x00000008ff067819 */ /* 0x000fe40000011603 */
[----:B------:R-:W-:Y:S02]  /*2480*/  SHF.R.S32.HI R5, RZ, 0x1f, R0 ;  /* 0x0000001fff057819 */ /* 0x000fe40000011400 */
[----:B------:R-:W-:Y:S02]  /*2490*/  LEA.HI R3, R4, R2, RZ, 0x6 ;  /* 0x0000000204037211 */ /* 0x000fe400078f30ff */
[----:B------:R-:W-:-:S02]  /*24a0*/  LEA.HI R2, R8, R6, RZ, 0x10 ;  /* 0x0000000608027211 */ /* 0x000fc400078f80ff */
[----:B------:R-:W-:Y:S02]  /*24b0*/  LEA.HI R0, R5, R0, RZ, 0x6 ;  /* 0x0000000005007211 */ /* 0x000fe400078f30ff */
[----:B------:R-:W-:Y:S02]  /*24c0*/  SHF.R.U32.HI R9, RZ, 0x10, R2 ;  /* 0x00000010ff097819 */ /* 0x000fe40000011602 */
[----:B------:R-:W-:Y:S02]  /*24d0*/  LOP3.LUT R17, R2, 0xff, RZ, 0xc0, !PT ;  /* 0x000000ff02117812 */ /* 0x000fe400078ec0ff */
[----:B------:R-:W-:Y:S02]  /*24e0*/  SHF.R.S32.HI R127, RZ, 0x6, R3 ;  /* 0x00000006ff7f7819 */ /* 0x000fe40000011403 */
[----:B------:R-:W-:Y:S01]  /*24f0*/  SHF.R.S32.HI R0, RZ, 0x6, R0 ;  /* 0x00000006ff007819 */ /* 0x000fe20000011400 */
[----:B------:R1:W-:Y:S03]  /*2500*/  STL [R1+0x2c], R9 ;  /* 0x00002c0901007387 */ /* 0x0003e60000100800 */
[----:B------:R-:W-:Y:S01]  /*2510*/  IMNMX R6, R127, R0, PT ;  /* 0x000000007f067217 */ /* 0x000fe20003800200 */
[----:B------:R1:W-:Y:S03]  /*2520*/  STL [R1+0x30], R17 ;  /* 0x0000301101007387 */ /* 0x0003e60000100800 */
[----:B------:R-:W-:-:S02]  /*2530*/  ISETP.GE.AND P0, PT, R6, 0x1, PT ;  /* 0x000000010600780c */ /* 0x000fc40003f06270 */
[----:B------:R-:W-:Y:S01]  /*2540*/  ISETP.NE.AND P1, PT, R9, RZ, PT ;  /* 0x000000ff0900720c */ /* 0x000fe20003f25270 */
[----:B------:R-:W-:-:S03]  /*2550*/  IMAD.MOV.U32 R0, RZ, RZ, RZ ;  /* 0x000000ffff007224 */ /* 0x000fc600078e00ff */
[----:B------:R-:W-:-:S07]  /*2560*/  SEL R125, R9, c[0x0][0x338], P1 ;  /* 0x0000ce00097d7a07 */ /* 0x000fce0000800000 */
        /* <DEDUP_REMOVED lines=13> */
[----:B-1----:R-:W-:Y:S02]  /*2640*/  IMAD.MOV R9, RZ, RZ, -R0 ;  /* 0x000000ffff097224 */ /* 0x002fe400078e0a00 */
        /* <DEDUP_REMOVED lines=15> */
.L_x_2840:
[----:B------:R-:W-:Y:S05]  /*2740*/  BSYNC B0 ;  /* 0x0000000000007941 */ /* 0x000fea0003800000 */
.L_x_2839:
[----:B------:R-:W-:-:S04]  /*2750*/  IMAD R2, R17, R0, RZ ;  /* 0x0000000011027224 */ /* 0x000fc800078e02ff */
        /* <DEDUP_REMOVED lines=15> */
[----:B------:R-:W-:Y:S02]  /*2850*/  SHF.R.S32.HI R2, RZ, 0x1f, R13 ;  /* 0x0000001fff027819 */ /* 0x000fe4000001140d */
[C---:B------:R-:W-:Y:S01]  /*2860*/  IADD3 R0, P0, R251.reuse, R13, RZ ;  /* 0x0000000dfb007210 */ /* 0x040fe20007f1e0ff */
[----:B------:R-:W-:Y:S01]  /*2870*/  IMAD.MOV.U32 R13, RZ, RZ, c[0x0][0x238] ;  /* 0x00008e00ff0d7624 */ /* 0x000fe200078e00ff */
[----:B------:R-:W-:Y:S02]  /*2880*/  LOP3.LUT R23, R14, 0xffff, RZ, 0xc0, !PT ;  /* 0x0000ffff0e177812 */ /* 0x000fe400078ec0ff */
[----:B-1----:R-:W-:Y:S01]  /*2890*/  LEA.HI.X.SX32 R17, R251, R2, 0x1, P0 ;  /* 0x00000002fb117211 */ /* 0x002fe200000f0eff */
[----:B------:R-:W-:Y:S01]  /*28a0*/  IMAD.WIDE.U32 R2, R0, c[0x0][0x238], R216 ;  /* 0x00008e0000027a25 */ /* 0x000fe200078e00d8 */
[----:B------:R-:W-:Y:S02]  /*28b0*/  SEL R12, R21, RZ, !P6 ;  /* 0x000000ff150c7207 */ /* 0x000fe40007000000 */
[----:B------:R-:W-:Y:S01]  /*28c0*/  IADD3 R18, R8, -0x1, RZ ;  /* 0xffffffff08127810 */ /* 0x000fe20007ffe0ff */
[----:B------:R-:W-:Y:S01]  /*28d0*/  IMAD R4, R17, c[0x0][0x238], RZ ;  /* 0x00008e0011047a24 */ /* 0x000fe200078e02ff */
[----:B------:R-:W-:Y:S01]  /*28e0*/  SEL R9, R24, RZ, !P6 ;  /* 0x000000ff18097207 */ /* 0x000fe20007000000 */
[----:B------:R-:W-:Y:S01]  /*28f0*/  IMAD R5, R12, c[0x0][0x248], RZ ;  /* 0x000092000c057a24 */ /* 0x000fe200078e02ff */
[----:B------:R-:W-:Y:S01]  /*2900*/  MOV R130, 0x6 ;  /* 0x0000000600827802 */ /* 0x000fe20000000f00 */
[----:B------:R-:W-:Y:S01]  /*2910*/  IMAD R4, R0, c[0x0][0x23c], R4 ;  /* 0x00008f0000047a24 */ /* 0x000fe200078e0204 */
[----:B------:R-:W-:Y:S01]  /*2920*/  SHF.R.S32.HI R19, RZ, 0x1f, R18 ;  /* 0x0000001fff137819 */ /* 0x000fe20000011412 */
[----:B------:R-:W-:Y:S01]  /*2930*/  IMAD R5, R9, c[0x0][0x24c], R5 ;  /* 0x0000930009057a24 */ /* 0x000fe200078e0205 */
        /* <DEDUP_REMOVED lines=8> */
[----:B------:R-:W-:Y:S01]  /*29c0*/  IMAD R3, R23, c[0x0][0x244], R3 ;  /* 0x0000910017037a24 */ /* 0x000fe200078e0203 */
[----:B------:R-:W-:Y:S01]  /*29d0*/  P2R R14, PR, RZ, 0x10 ;  /* 0x00000010ff0e7803 */ /* 0x000fe20000000000 */
[----:B------:R-:W-:Y:S01]  /*29e0*/  IMAD R4, R18, -0x40, R4 ;  /* 0xffffffc012047824 */ /* 0x000fe200078e0204 */
[----:B------:R-:W-:Y:S01]  /*29f0*/  ISETP.GE.AND P6, PT, R216, c[0x0][0x1d4], PT ;  /* 0x00007500d8007a0c */ /* 0x000fe20003fc6270 */
[----:B------:R-:W-:Y:S01]  /*2a00*/  IMAD.WIDE.U32 R88, R9, c[0x0][0x248], R2 ;  /* 0x0000920009587a25 */ /* 0x000fe200078e0002 */
[----:B------:R-:W-:Y:S02]  /*2a10*/  ISETP.GE.AND P5, PT, R218, c[0x0][0x1d4], PT ;  /* 0x00007500da007a0c */ /* 0x000fe40003fa6270 */
[C---:B------:R-:W-:Y:S01]  /*2a20*/  ISETP.GE.AND P1, PT, R4.reuse, 0x21, PT ;  /* 0x000000210400780c */ /* 0x040fe20003f26270 */
[----:B------:R-:W-:Y:S01]  /*2a30*/  IMAD.SHL.U32 R135, R13, 0x40, RZ ;  /* 0x000000400d877824 */ /* 0x000fe200078e00ff */
[----:B------:R-:W-:Y:S01]  /*2a40*/  ISETP.GE.AND P2, PT, R4, 0x1, PT ;  /* 0x000000010400780c */ /* 0x000fe20003f46270 */
[----:B------:R-:W-:-:S02]  /*2a50*/  IMAD R3, R134, R18, RZ ;  /* 0x0000001286037224 */ /* 0x000fc400078e02ff */
[----:B------:R-:W-:Y:S02]  /*2a60*/  IMAD.IADD R85, R89, 0x1, R5 ;  /* 0x0000000159557824 */ /* 0x000fe400078e0205 */
[----:B------:R-:W-:Y:S02]  /*2a70*/  IMAD.MOV.U32 R84, RZ, RZ, R88 ;  /* 0x000000ffff547224 */ /* 0x000fe400078e0058 */
[-C--:B------:R-:W-:Y:S02]  /*2a80*/  IMAD R3, R19, R135.reuse, R3 ;  /* 0x0000008713037224 */ /* 0x080fe400078e0203 */
[----:B------:R-:W-:-:S04]  /*2a90*/  IMAD.WIDE.U32 R6, R18, R135, R84 ;  /* 0x0000008712067225 */ /* 0x000fc800078e0054 */
[----:B------:R-:W-:Y:S01]  /*2aa0*/  IMAD.SHL.U32 R136, R13, 0x20, RZ ;  /* 0x000000200d887824 */ /* 0x000fe200078e00ff */
[----:B------:R-:W-:Y:S02]  /*2ab0*/  IADD3 R3, R7, R3, RZ ;  /* 0x0000000307037210 */ /* 0x000fe40007ffe0ff */
[----:B------:R-:W-:Y:S02]  /*2ac0*/  @P2 LEA R4, P3, R6, c[0x0][0x220], 0x1 ;  /* 0x0000880006042a11 */ /* 0x000fe400078608ff */
[----:B------:R-:W-:Y:S02]  /*2ad0*/  @P1 IADD3 R7, P0, R136, R6, RZ ;  /* 0x0000000688071210 */ /* 0x000fe40007f1e0ff */
[----:B------:R-:W-:Y:S02]  /*2ae0*/  @P2 LEA.HI.X R5, R6, c[0x0][0x224], R3, 0x1, P3 ;  /* 0x0000890006052a11 */ /* 0x000fe400018f0c03 */
[----:B------:R-:W-:Y:S01]  /*2af0*/  @P4 IADD3 R6, P3, R22, c[0x0][0x340], RZ ;  /* 0x0000d00016064a10 */ /* 0x000fe20007f7e0ff */
[----:B------:R-:W-:Y:S01]  /*2b00*/  @P1 IMAD.X R13, R3, 0x1, R131, P0 ;  /* 0x00000001030d1824 */ /* 0x000fe200000e0683 */
[----:B------:R-:W-:Y:S01]  /*2b10*/  @P1 LEA R2, P0, R7, c[0x0][0x220], 0x1 ;  /* 0x0000880007021a11 */ /* 0x000fe200078008ff */
[----:B------:R-:W-:Y:S01]  /*2b20*/  @!PT LDS RZ, [RZ] ;  /* 0x00000000fffff984 */ /* 0x000fe20000000800 */
[----:B------:R-:W-:Y:S01]  /*2b30*/  @!PT LDS RZ, [RZ] ;  /* 0x00000000fffff984 */ /* 0x000fe20000000800 */
[----:B------:R-:W-:Y:S01]  /*2b40*/  @!PT LDS RZ, [RZ] ;  /* 0x00000000fffff984 */ /* 0x000fe20000000800 */
[----:B------:R1:W-:Y:S01]  /*2b50*/  @P2 LDGSTS.E.BYPASS.LTC128B.128 [R144+0xc100], [R4.64], !P6 ;  /* 0x0c10000004902fae */ /* 0x0003e2000f101d48 */
[----:B------:R-:W-:-:S02]  /*2b60*/  ISETP.GE.AND P4, PT, R219, c[0x0][0x1d4], PT ;  /* 0x00007500db007a0c */ /* 0x000fc40003f86270 */
[----:B------:R-:W-:Y:S01]  /*2b70*/  @P1 LEA.HI.X R3, R7, c[0x0][0x224], R13, 0x1, P0 ;  /* 0x0000890007031a11 */ /* 0x000fe200000f0c0d */
[----:B------:R1:W-:Y:S01]  /*2b80*/  @P2 LDGSTS.E.BYPASS.LTC128B.128 [R144+0xe100], [R4.64+0x80], !P5 ;  /* 0x0e10008004902fae */ /* 0x0003e2000e901d48 */
[----:B------:R-:W-:-:S09]  /*2b90*/  ISETP.NE.AND P0, PT, R14, RZ, PT ;  /* 0x000000ff0e00720c */ /* 0x000fd20003f05270 */
[----:B------:R1:W-:Y:S04]  /*2ba0*/  @P2 LDGSTS.E.BYPASS.LTC128B.128 [R144+0x10100], [R4.64+0x100], !P4 ;  /* 0x1010010004902fae */ /* 0x0003e8000e101d48 */
[----:B------:R-:W-:Y:S01]  /*2bb0*/  @P0 IADD3.X R7, R16, c[0x0][0x344], RZ, P3, !PT ;  /* 0x0000d10010070a10 */ /* 0x000fe20001ffe4ff */
[----:B------:R2:W-:Y:S04]  /*2bc0*/  @P1 LDGSTS.E.BYPASS.LTC128B.128 [R144+0xd100], [R2.64], !P6 ;  /* 0x0d10000002901fae */ /* 0x0005e8000f101d48 */
        /* <DEDUP_REMOVED lines=9> */
[C---:B------:R-:W-:Y:S01]  /*2c60*/  SHF.L.U64.HI R133, R142.reuse, R130, c[0x0][0x25c] ;  /* 0x000097008e857619 */ /* 0x040fe20000010282 */
[----:B-1----:R-:W-:Y:S01]  /*2c70*/  IMAD R4, R17, c[0x0][0x258], RZ ;  /* 0x0000960011047a24 */ /* 0x002fe200078e02ff */
[----:B------:R-:W-:Y:S01]  /*2c80*/  SHF.R.S32.HI R111, RZ, 0x1f, R110 ;  /* 0x0000001fff6f7819 */ /* 0x000fe2000001146e */
[C---:B------:R-:W-:Y:S01]  /*2c90*/  IMAD.SHL.U32 R141, R142.reuse, 0x40, RZ ;  /* 0x000000408e8d7824 */ /* 0x040fe200078e00ff */
[----:B------:R-:W-:Y:S01]  /*2ca0*/  SHF.L.U32 R142, R142, 0x5, RZ ;  /* 0x000000058e8e7819 */ /* 0x000fe200000006ff */
[----:B------:R-:W-:Y:S02]  /*2cb0*/  IMAD.SHL.U32 R126, R126, 0x2, RZ ;  /* 0x000000027e7e7824 */ /* 0x000fe400078e00ff */
[----:B------:R-:W-:Y:S02]  /*2cc0*/  IMAD.MOV.U32 R28, RZ, RZ, R18 ;  /* 0x000000ffff1c7224 */ /* 0x000fe400078e0012 */
[----:B------:R-:W-:Y:S02]  /*2cd0*/  IMAD R82, R23, c[0x0][0x1ec], R79 ;  /* 0x00007b0017527a24 */ /* 0x000fe400078e024f */
[----:B--2---:R-:W-:-:S04]  /*2ce0*/  IMAD.WIDE.U32 R2, R0, c[0x0][0x258], R216 ;  /* 0x0000960000027a25 */ /* 0x004fc800078e00d8 */
[----:B------:R-:W-:-:S04]  /*2cf0*/  IMAD R0, R0, c[0x0][0x25c], R4 ;  /* 0x0000970000007a24 */ /* 0x000fc800078e0204 */
[----:B------:R-:W-:Y:S02]  /*2d00*/  IMAD.IADD R3, R3, 0x1, R0 ;  /* 0x0000000103037824 */ /* 0x000fe400078e0200 */
[----:B------:R-:W-:Y:S01]  /*2d10*/  IMAD R0, R12, c[0x0][0x268], RZ ;  /* 0x00009a000c007a24 */ /* 0x000fe200078e02ff */
[----:B------:R-:W-:Y:S01]  /*2d20*/  SHF.R.S32.HI R12, RZ, 0x1f, R227 ;  /* 0x0000001fff0c7819 */ /* 0x000fe200000114e3 */
        /* <DEDUP_REMOVED lines=8> */
[----:B------:R-:W-:Y:S01]  /*2db0*/  IMAD R0, R133, R18, RZ ;  /* 0x0000001285007224 */ /* 0x000fe200078e02ff */
[----:B------:R-:W-:Y:S01]  /*2dc0*/  BAR.SYNC.DEFER_BLOCKING 0x0 ;  /* 0x0000000000007b1d */ /* 0x000fe20000010000 */
[----:B------:R-:W-:Y:S01]  /*2dd0*/  IMAD.MOV.U32 R2, RZ, RZ, R86 ;  /* 0x000000ffff027224 */ /* 0x000fe200078e0056 */
[----:B------:R-:W-:Y:S01]  /*2de0*/  ISETP.GE.AND P3, PT, R109, c[0x0][0x27c], PT ;  /* 0x00009f006d007a0c */ /* 0x000fe20003f66270 */
[----:B------:R-:W-:Y:S01]  /*2df0*/  IMAD.MOV.U32 R3, RZ, RZ, R83 ;  /* 0x000000ffff037224 */ /* 0x000fe200078e0053 */
[----:B------:R-:W-:Y:S01]  /*2e00*/  LOP3.LUT R232, R232, 0xfffffffd, RZ, 0xc0, !PT ;  /* 0xfffffffde8e87812 */ /* 0x000fe200078ec0ff */
[-C--:B------:R-:W-:Y:S01]  /*2e10*/  IMAD R0, R19, R141.reuse, R0 ;  /* 0x0000008d13007224 */ /* 0x080fe200078e0200 */
[----:B------:R-:W1:Y:S01]  /*2e20*/  S2R R25, SR_TID.X ;  /* 0x0000000000197919 */ /* 0x000e620000002100 */
[----:B------:R-:W-:Y:S01]  /*2e30*/  IMAD.WIDE.U32 R2, R18, R141, R2 ;  /* 0x0000008d12027225 */ /* 0x000fe200078e0002 */
[----:B------:R-:W-:-:S03]  /*2e40*/  ULDC.U8 UR5, c[0x0][0x298] ;  /* 0x0000a60000057ab9 */ /* 0x000fc60000000000 */
[----:B------:R-:W-:Y:S01]  /*2e50*/  IMAD.IADD R0, R3, 0x1, R0 ;  /* 0x0000000103007824 */ /* 0x000fe200078e0200 */
[----:B------:R-:W-:Y:S01]  /*2e60*/  @P2 LEA R6, P0, R2, c[0x0][0x250], 0x1 ;  /* 0x0000940002062a11 */ /* 0x000fe200078008ff */
[----:B------:R-:W-:Y:S02]  /*2e70*/  IMAD.IADD R123, R15, 0x1, R20 ;  /* 0x000000010f7b7824 */ /* 0x000fe400078e0214 */
[----:B------:R-:W-:Y:S01]  /*2e80*/  IMAD.WIDE.U32 R100, R16, c[0x0][0x2b0], RZ ;  /* 0x0000ac0010647a25 */ /* 0x000fe200078e00ff */
[----:B------:R-:W-:Y:S02]  /*2e90*/  @P2 LEA.HI.X R7, R2, c[0x0][0x254], R0, 0x1, P0 ;  /* 0x0000950002072a11 */ /* 0x000fe400000f0c00 */
[----:B------:R-:W-:Y:S01]  /*2ea0*/  @P1 IADD3 R2, P0, R142, R2, RZ ;  /* 0x000000028e021210 */ /* 0x000fe20007f1e0ff */
[----:B------:R-:W-:Y:S02]  /*2eb0*/  IMAD.MOV.U32 R140, RZ, RZ, c[0x0][0x290] ;  /* 0x0000a400ff8c7624 */ /* 0x000fe400078e00ff */
[----:B------:R-:W-:-:S02]  /*2ec0*/  IMAD.MOV.U32 R137, RZ, RZ, c[0x0][0x280] ;  /* 0x0000a000ff897624 */ /* 0x000fc400078e00ff */
[----:B------:R-:W-:Y:S01]  /*2ed0*/  @P1 IMAD.X R0, R0, 0x1, R132, P0 ;  /* 0x0000000100001824 */ /* 0x000fe200000e0684 */
[C---:B------:R-:W-:Y:S01]  /*2ee0*/  @P1 LEA R4, P0, R2.reuse, c[0x0][0x250], 0x1 ;  /* 0x0000940002041a11 */ /* 0x040fe200078008ff */
[----:B------:R-:W-:Y:S01]  /*2ef0*/  @!PT LDS RZ, [RZ] ;  /* 0x00000000fffff984 */ /* 0x000fe20000000800 */
[----:B------:R-:W-:Y:S01]  /*2f00*/  @!PT LDS RZ, [RZ] ;  /* 0x00000000fffff984 */ /* 0x000fe20000000800 */
[----:B------:R-:W-:Y:S01]  /*2f10*/  @!PT LDS RZ, [RZ] ;  /* 0x00000000fffff984 */ /* 0x000fe20000000800 */
[----:B------:R2:W-:Y:S03]  /*2f20*/  @P2 LDGSTS.E.BYPASS.LTC128B.128 [R144+0x100], [R6.64], !P6 ;  /* 0x0010000006902fae */ /* 0x0005e6000f101d48 */
[----:B------:R-:W-:Y:S01]  /*2f30*/  @P1 LEA.HI.X R5, R2, c[0x0][0x254], R0, 0x1, P0 ;  /* 0x0000950002051a11 */ /* 0x000fe200000f0c00 */
[----:B------:R2:W-:Y:S01]  /*2f40*/  @P2 LDGSTS.E.BYPASS.LTC128B.128 [R144+0x2100], [R6.64+0x80], !P5 ;  /* 0x0210008006902fae */ /* 0x0005e2000e901d48 */
[----:B------:R-:W-:Y:S01]  /*2f50*/  ISETP.GT.AND P0, PT, R28, R33, PT ;  /* 0x000000211c00720c */ /* 0x000fe20003f04270 */
[----:B------:R-:W-:Y:S01]  /*2f60*/  IMAD.MOV.U32 R152, RZ, RZ, 0x1 ;  /* 0x00000001ff987424 */ /* 0x000fe200078e00ff */
[----:B-1----:R-:W-:Y:S01]  /*2f70*/  SHF.R.S32.HI R24, RZ, 0x1f, R25 ;  /* 0x0000001fff187819 */ /* 0x002fe20000011419 */
[----:B------:R2:W-:Y:S03]  /*2f80*/  @P2 LDGSTS.E.BYPASS.LTC128B.128 [R144+0x4100], [R6.64+0x100], !P4 ;  /* 0x0410010006902fae */ /* 0x0005e6000e101d48 */
[----:B------:R-:W-:Y:S01]  /*2f90*/  LEA.HI R24, R24, R25, RZ, 0x2 ;  /* 0x0000001918187211 */ /* 0x000fe200078f10ff */
[----:B------:R1:W-:Y:S03]  /*2fa0*/  @P1 LDGSTS.E.BYPASS.LTC128B.128 [R144+0x1100], [R4.64], !P6 ;  /* 0x0110000004901fae */ /* 0x0003e6000f101d48 */
[----:B------:R-:W-:Y:S01]  /*2fb0*/  LOP3.LUT R24, R24, 0xfffffffc, RZ, 0xc0, !PT ;  /* 0xfffffffc18187812 */ /* 0x000fe200078ec0ff */
[----:B------:R1:W-:Y:S02]  /*2fc0*/  @P1 LDGSTS.E.BYPASS.LTC128B.128 [R144+0x3100], [R4.64+0x80], !P5 ;  /* 0x0310008004901fae */ /* 0x0003e4000e901d48 */
[----:B------:R-:W-:-:S02]  /*2fd0*/  @P0 IADD3 R0, R8, -0x2, RZ ;  /* 0xfffffffe08000810 */ /* 0x000fc40007ffe0ff */
[----:B------:R1:W-:Y:S01]  /*2fe0*/  @P1 LDGSTS.E.BYPASS.LTC128B.128 [R144+0x5100], [R4.64+0x100], !P4 ;  /* 0x0510010004901fae */ /* 0x0003e2000e101d48 */
[----:B------:R-:W-:Y:S01]  /*2ff0*/  IMAD.IADD R24, R25, 0x1, -R24 ;  /* 0x0000000119187824 */ /* 0x000fe200078e0a18 */
[----:B------:R-:W-:Y:S01]  /*3000*/  @P0 SHF.R.S32.HI R3, RZ, 0x1f, R0 ;  /* 0x0000001fff030819 */ /* 0x000fe20000011400 */
[----:B------:R-:W-:Y:S01]  /*3010*/  @P0 IMAD R2, R134, R0, RZ ;  /* 0x0000000086020224 */ /* 0x000fe200078e02ff */
[----:B------:R-:W0:Y:S01]  /*3020*/  LDGDEPBAR ;  /* 0x00000000000079af */ /* 0x000e220000000000 */
[----:B------:R-:W-:-:S04]  /*3030*/  @P0 IMAD.WIDE.U32 R8, R0, R135, R84 ;  /* 0x0000008700080225 */ /* 0x000fc800078e0054 */
[----:B------:R-:W-:Y:S01]  /*3040*/  @P0 IMAD R3, R3, R135, R2 ;  /* 0x0000008703030224 */ /* 0x000fe200078e0202 */
[----:B------:R-:W-:Y:S01]  /*3050*/  @P0 LEA R2, P2, R8, c[0x0][0x220], 0x1 ;  /* 0x0000880008020a11 */ /* 0x000fe200078408ff */
[----:B------:R-:W-:Y:S02]  /*3060*/  IMAD R0, R12, c[0x0][0x290], RZ ;  /* 0x0000a4000c007a24 */ /* 0x000fe400078e02ff */
[----:B------:R-:W-:Y:S02]  /*3070*/  @P0 IMAD.IADD R3, R9, 0x1, R3 ;  /* 0x0000000109030824 */ /* 0x000fe400078e0203 */
[----:B--2---:R-:W-:-:S03]  /*3080*/  IMAD.WIDE.U32 R6, R227, c[0x0][0x290], R104 ;  /* 0x0000a400e3067a25 */ /* 0x004fc600078e0068 */
[----:B------:R-:W-:Y:S01]  /*3090*/  @P0 LEA.HI.X R3, R8, c[0x0][0x224], R3, 0x1, P2 ;  /* 0x0000890008030a11 */ /* 0x000fe200010f0c03 */
[----:B------:R-:W-:Y:S01]  /*30a0*/  IMAD.MOV.U32 R8, RZ, RZ, R6 ;  /* 0x000000ffff087224 */ /* 0x000fe200078e0006 */
[----:B------:R-:W-:Y:S01]  /*30b0*/  ISETP.GE.AND P2, PT, R104, c[0x0][0x27c], PT ;  /* 0x00009f0068007a0c */ /* 0x000fe20003f46270 */
[----:B------:R-:W-:Y:S01]  /*30c0*/  IMAD R6, R12, c[0x0][0x280], RZ ;  /* 0x0000a0000c067a24 */ /* 0x000fe200078e02ff */
[----:B------:R-:W-:Y:S01]  /*30d0*/  SEL R12, RZ, c[0x0][0x27c], !P3 ;  /* 0x00009f00ff0c7a07 */ /* 0x000fe20005800000 */
[----:B------:R2:W-:Y:S01]  /*30e0*/  @P0 LDGSTS.E.BYPASS.LTC128B.128 [R144+0x12100], [R2.64], !P6 ;  /* 0x1210000002900fae */ /* 0x0005e2000f101d48 */
[C---:B------:R-:W-:Y:S02]  /*30f0*/  IMAD R0, R227.reuse, c[0x0][0x294], R0 ;  /* 0x0000a500e3007a24 */ /* 0x040fe400078e0200 */
[----:B------:R-:W-:Y:S01]  /*3100*/  IMAD R15, R227, c[0x0][0x284], R6 ;  /* 0x0000a100e30f7a24 */ /* 0x000fe200078e0206 */
[C---:B-1----:R-:W-:Y:S01]  /*3110*/  @P0 LEA R4, P1, R136.reuse, R2, 0x1 ;  /* 0x0000000288040211 */ /* 0x042fe200078208ff */
[----:B------:R2:W-:Y:S01]  /*3120*/  @P0 LDGSTS.E.BYPASS.LTC128B.128 [R144+0x14100], [R2.64+0x80], !P5 ;  /* 0x1410008002900fae */ /* 0x0005e2000e901d48 */
[----:B------:R-:W-:Y:S01]  /*3130*/  SEL R6, RZ, c[0x0][0x27c], !P2 ;  /* 0x00009f00ff067a07 */ /* 0x000fe20005000000 */
[----:B------:R-:W-:Y:S01]  /*3140*/  IMAD.IADD R9, R7, 0x1, R0 ;  /* 0x0000000107097824 */ /* 0x000fe200078e0200 */
[----:B------:R-:W-:Y:S01]  /*3150*/  @P0 LEA.HI.X R5, R136, R3, R131, 0x1, P1 ;  /* 0x0000000388050211 */ /* 0x000fe200008f0c83 */
[----:B------:R2:W-:Y:S01]  /*3160*/  @P0 LDGSTS.E.BYPASS.LTC128B.128 [R144+0x16100], [R2.64+0x100], !P4 ;  /* 0x1610010002900fae */ /* 0x0005e2000e101d48 */
[----:B------:R-:W-:Y:S01]  /*3170*/  IMAD.IADD R12, R109, 0x1, R12 ;  /* 0x000000016d0c7824 */ /* 0x000fe200078e020c */
[----:B------:R-:W-:Y:S01]  /*3180*/  @P2 LOP3.LUT R232, R232, 0x2, RZ, 0xfc, !PT ;  /* 0x00000002e8e82812 */ /* 0x000fe200078efcff */
[----:B------:R-:W-:Y:S01]  /*3190*/  IMAD.WIDE.U32 R98, R23, c[0x0][0x210], RZ ;  /* 0x0000840017627a25 */ /* 0x000fe200078e00ff */
[----:B------:R1:W-:Y:S02]  /*31a0*/  @P0 LDGSTS.E.BYPASS.LTC128B.128 [R144+0x13100], [R4.64], !P6 ;  /* 0x1310000004900fae */ /* 0x0003e4000f101d48 */
[----:B------:R-:W-:Y:S01]  /*31b0*/  SHF.R.S32.HI R18, RZ, 0x1f, R12 ;  /* 0x0000001fff127819 */ /* 0x000fe2000001140c */
[----:B------:R-:W-:Y:S01]  /*31c0*/  IMAD R143, R24, 0x40, R227 ;  /* 0x00000040188f7824 */ /* 0x000fe200078e02e3 */
[----:B------:R1:W-:Y:S01]  /*31d0*/  @P0 LDGSTS.E.BYPASS.LTC128B.128 [R144+0x15100], [R4.64+0x80], !P5 ;  /* 0x1510008004900fae */ /* 0x0003e2000e901d48 */
[----:B------:R-:W-:-:S02]  /*31e0*/  LOP3.LUT R232, R232, 0xfffffffe, RZ, 0xc0, !PT ;  /* 0xfffffffee8e87812 */ /* 0x000fc400078ec0ff */
[-C--:B------:R-:W-:Y:S01]  /*31f0*/  LEA.HI R13, R18, R12.reuse, RZ, 0x3 ;  /* 0x0000000c120d7211 */ /* 0x080fe200078f18ff */
[----:B------:R1:W-:Y:S01]  /*3200*/  @P0 LDGSTS.E.BYPASS.LTC128B.128 [R144+0x17100], [R4.64+0x100], !P4 ;  /* 0x1710010004900fae */ /* 0x0003e2000e101d48 */
[----:B------:R-:W-:Y:S02]  /*3210*/  ISETP.GE.AND P0, PT, R108, c[0x0][0x27c], PT ;  /* 0x00009f006c007a0c */ /* 0x000fe40003f06270 */
[----:B------:R-:W-:Y:S01]  /*3220*/  LEA.HI R18, R18, R12, RZ, 0x6 ;  /* 0x0000000c12127211 */ /* 0x000fe200078f30ff */
[----:B------:R-:W0:Y:S01]  /*3230*/  LDGDEPBAR ;  /* 0x00000000000079af */ /* 0x000e220000000000 */
[----:B------:R-:W-:-:S03]  /*3240*/  @P3 LOP3.LUT R232, R232, 0x1, RZ, 0xfc, !PT ;  /* 0x00000001e8e83812 */ /* 0x000fc600078efcff */
[----:B------:R-:W-:Y:S01]  /*3250*/  IMAD.SHL.U32 R18, R18, 0x40, RZ ;  /* 0x0000004012127824 */ /* 0x000fe200078e00ff */
[----:B------:R-:W-:-:S04]  /*3260*/  LOP3.LUT R232, R232, 0xfffffffb, RZ, 0xc0, !PT ;  /* 0xfffffffbe8e87812 */ /* 0x000fc800078ec0ff */
[----:B------:R-:W-:Y:S01]  /*3270*/  LOP3.LUT R18, R18, 0xfffff000, RZ, 0xc0, !PT ;  /* 0xfffff00012127812 */ /* 0x000fe200078ec0ff */
[----:B--2---:R-:W-:Y:S01]  /*3280*/  IMAD.WIDE.U32 R2, R227, c[0x0][0x280], R104 ;  /* 0x0000a000e3027a25 */ /* 0x004fe200078e0068 */
[----:B------:R-:W-:-:S03]  /*3290*/  @P0 LOP3.LUT R232, R232, 0x4, RZ, 0xfc, !PT ;  /* 0x00000004e8e80812 */ /* 0x000fc600078efcff */
[----:B------:R-:W-:Y:S02]  /*32a0*/  IMAD.IADD R7, R3, 0x1, R15 ;  /* 0x0000000103077824 */ /* 0x000fe400078e020f */
[----:B------:R-:W-:Y:S02]  /*32b0*/  IMAD.IADD R3, R104, 0x1, R6 ;  /* 0x0000000168037824 */ /* 0x000fe400078e0206 */
[----:B------:R-:W-:-:S03]  /*32c0*/  IMAD.MOV.U32 R6, RZ, RZ, R2 ;  /* 0x000000ffff067224 */ /* 0x000fc600078e0002 */
[----:B------:R-:W-:Y:S01]  /*32d0*/  SHF.R.S32.HI R2, RZ, 0x1f, R3 ;  /* 0x0000001fff027819 */ /* 0x000fe20000011403 */
[----:B-1----:R-:W-:-:S03]  /*32e0*/  IMAD.WIDE.U32 R4, R227, c[0x0][0x290], R110 ;  /* 0x0000a400e3047a25 */ /* 0x002fc600078e006e */
[-C--:B------:R-:W-:Y:S01]  /*32f0*/  LEA.HI R19, R2, R3.reuse, RZ, 0x6 ;  /* 0x0000000302137211 */ /* 0x080fe200078f30ff */
[----:B------:R-:W-:Y:S01]  /*3300*/  IMAD.IADD R5, R0, 0x1, R5 ;  /* 0x0000000100057824 */ /* 0x000fe200078e0205 */
[----:B------:R-:W-:Y:S02]  /*3310*/  SEL R0, RZ, c[0x0][0x27c], !P0 ;  /* 0x00009f00ff007a07 */ /* 0x000fe40004000000 */
[----:B------:R-:W-:Y:S01]  /*3320*/  LEA.HI R14, R2, R3, RZ, 0x3 ;  /* 0x00000003020e7211 */ /* 0x000fe200078f18ff */
[----:B------:R-:W-:-:S04]  /*3330*/  IMAD.WIDE.U32 R2, R227, c[0x0][0x280], R110 ;  /* 0x0000a000e3027a25 */ /* 0x000fc800078e006e */
[----:B------:R-:W-:Y:S02]  /*3340*/  IMAD.IADD R0, R108, 0x1, R0 ;  /* 0x000000016c007824 */ /* 0x000fe400078e0200 */
[----:B------:R-:W-:Y:S02]  /*3350*/  IMAD.SHL.U32 R19, R19, 0x40, RZ ;  /* 0x0000004013137824 */ /* 0x000fe400078e00ff */
[----:B------:R-:W-:Y:S01]  /*3360*/  IMAD.IADD R3, R15, 0x1, R3 ;  /* 0x000000010f037824 */ /* 0x000fe200078e0203 */
[----:B------:R-:W-:Y:S02]  /*3370*/  SHF.R.S32.HI R17, RZ, 0x1f, R0 ;  /* 0x0000001fff117819 */ /* 0x000fe40000011400 */
[----:B------:R-:W-:Y:S02]  /*3380*/  LOP3.LUT R15, R233, 0x38, R13, 0xf8, !PT ;  /* 0x00000038e90f7812 */ /* 0x000fe400078ef80d */
[CC--:B------:R-:W-:Y:S02]  /*3390*/  LEA.HI R12, R17.reuse, R0.reuse, RZ, 0x3 ;  /* 0x00000000110c7211 */ /* 0x0c0fe400078f18ff */
[----:B------:R-:W-:-:S02]  /*33a0*/  LEA.HI R0, R17, R0, RZ, 0x6 ;  /* 0x0000000011007211 */ /* 0x000fc400078f30ff */
[----:B------:R-:W-:Y:S02]  /*33b0*/  LOP3.LUT R17, R233, 0x38, R14, 0xf8, !PT ;  /* 0x00000038e9117812 */ /* 0x000fe400078ef80e */
[----:B------:R-:W-:Y:S01]  /*33c0*/  LOP3.LUT R21, R19, 0xfffff000, RZ, 0xc0, !PT ;  /* 0xfffff00013157812 */ /* 0x000fe200078ec0ff */
[----:B------:R-:W-:Y:S01]  /*33d0*/  IMAD.SHL.U32 R0, R0, 0x40, RZ ;  /* 0x0000004000007824 */ /* 0x000fe200078e00ff */
[-C--:B------:R-:W-:Y:S02]  /*33e0*/  LOP3.LUT R19, R17, R150.reuse, RZ, 0x3c, !PT ;  /* 0x0000009611137212 */ /* 0x080fe400078e3cff */
[----:B------:R-:W-:Y:S02]  /*33f0*/  LOP3.LUT R17, R15, R150, RZ, 0x3c, !PT ;  /* 0x000000960f117212 */ /* 0x000fe400078e3cff */
[----:B------:R-:W-:Y:S02]  /*3400*/  LOP3.LUT R20, R233, 0x38, R12, 0xf8, !PT ;  /* 0x00000038e9147812 */ /* 0x000fe400078ef80c */
[----:B------:R-:W-:-:S02]  /*3410*/  IADD3 R121, R17, R18, R151 ;  /* 0x0000001211797210 */ /* 0x000fc40007ffe097 */
[----:B------:R-:W2:Y:S01]  /*3420*/  LDL R18, [R1+0x10] ;  /* 0x0000100001127983 */ /* 0x000ea20000100800 */
[----:B------:R-:W-:Y:S02]  /*3430*/  LOP3.LUT R15, R0, 0xfffff000, RZ, 0xc0, !PT ;  /* 0xfffff000000f7812 */ /* 0x000fe400078ec0ff */
[----:B------:R-:W-:Y:S02]  /*3440*/  LOP3.LUT R232, R232, 0xfffffff7, RZ, 0xc0, !PT ;  /* 0xfffffff7e8e87812 */ /* 0x000fe400078ec0ff */
[----:B------:R-:W-:Y:S02]  /*3450*/  LOP3.LUT R0, R20, R150, RZ, 0x3c, !PT ;  /* 0x0000009614007212 */ /* 0x000fe400078e3cff */
[----:B------:R-:W-:Y:S02]  /*3460*/  ISETP.NE.AND P1, PT, R152, c[0x0][0x2b8], PT ;  /* 0x0000ae0098007a0c */ /* 0x000fe40003f25270 */
[----:B------:R-:W-:Y:S01]  /*3470*/  IADD3 R120, R0, R15, R151 ;  /* 0x0000000f00787210 */ /* 0x000fe20007ffe097 */
[----:B------:R-:W-:Y:S01]  /*3480*/  IMAD R0, R22, c[0x0][0x2b0], RZ ;  /* 0x0000ac0016007a24 */ /* 0x000fe200078e02ff */
[----:B-----5:R-:W-:Y:S01]  /*3490*/  SHF.R.S32.HI R15, RZ, 0x1f, R138 ;  /* 0x0000001fff0f7819 */ /* 0x020fe2000001148a */
[----:B------:R-:W-:Y:S01]  /*34a0*/  IMAD.WIDE.U32 R96, R138, c[0x0][0x290], R8 ;  /* 0x0000a4008a607a25 */ /* 0x000fe200078e0008 */
[----:B------:R-:W-:-:S02]  /*34b0*/  LOP3.LUT R81, R14, 0xfffffff8, RZ, 0xc0, !PT ;  /* 0xfffffff80e517812 */ /* 0x000fc400078ec0ff */
[----:B------:R-:W-:Y:S01]  /*34c0*/  LOP3.LUT R80, R13, 0xfffffff8, RZ, 0xc0, !PT ;  /* 0xfffffff80d507812 */ /* 0x000fe200078ec0ff */
[----:B------:R-:W-:Y:S01]  /*34d0*/  IMAD R17, R16, c[0x0][0x2b4], R0 ;  /* 0x0000ad0010117a24 */ /* 0x000fe200078e0200 */
[----:B------:R-:W-:Y:S01]  /*34e0*/  LOP3.LUT R0, R233, 0x18, R104, 0xf8, !PT ;  /* 0x00000018e9007812 */ /* 0x000fe200078ef868 */
[C---:B------:R-:W-:Y:S01]  /*34f0*/  IMAD R16, R15.reuse, c[0x0][0x290], RZ ;  /* 0x0000a4000f107a24 */ /* 0x040fe200078e02ff */
[----:B------:R-:W-:Y:S01]  /*3500*/  LOP3.LUT R77, R12, 0xfffffff8, RZ, 0xc0, !PT ;  /* 0xfffffff80c4d7812 */ /* 0x000fe200078ec0ff */
[----:B------:R-:W-:Y:S01]  /*3510*/  IMAD R15, R15, c[0x0][0x280], RZ ;  /* 0x0000a0000f0f7a24 */ /* 0x000fe200078e02ff */
[-C--:B------:R-:W-:Y:S01]  /*3520*/  SHF.L.U64.HI R129, R140, R130.reuse, c[0x0][0x294] ;  /* 0x0000a5008c817619 */ /* 0x080fe20000010282 */
[C---:B------:R-:W-:Y:S01]  /*3530*/  IMAD R16, R138.reuse, c[0x0][0x294], R16 ;  /* 0x0000a5008a107a24 */ /* 0x040fe200078e0210 */
[----:B------:R-:W-:Y:S01]  /*3540*/  IADD3 R122, R19, R21, R151 ;  /* 0x00000015137a7210 */ /* 0x000fe20007ffe097 */
[C---:B------:R-:W-:Y:S02]  /*3550*/  IMAD R15, R138.reuse, c[0x0][0x284], R15 ;  /* 0x0000a1008a0f7a24 */ /* 0x040fe400078e020f */
[----:B------:R-:W-:Y:S01]  /*3560*/  IMAD.WIDE.U32 R94, R138, c[0x0][0x280], R6 ;  /* 0x0000a0008a5e7a25 */ /* 0x000fe200078e0006 */
[----:B------:R-:W-:-:S03]  /*3570*/  SHF.L.U64.HI R130, R137, R130, c[0x0][0x284] ;  /* 0x0000a10089827619 */ /* 0x000fc60000010282 */
[----:B------:R-:W-:-:S04]  /*3580*/  IMAD.WIDE.U32 R92, R138, c[0x0][0x290], R4 ;  /* 0x0000a4008a5c7a25 */ /* 0x000fc800078e0004 */
[----:B------:R-:W-:Y:S01]  /*3590*/  IMAD.WIDE.U32 R90, R138, c[0x0][0x280], R2 ;  /* 0x0000a0008a5a7a25 */ /* 0x000fe200078e0002 */
[----:B------:R-:W-:Y:S02]  /*35a0*/  LOP3.LUT R0, R151, R0, R150, 0xf6, !PT ;  /* 0x0000000097007212 */ /* 0x000fe400078ef696 */
[----:B------:R-:W-:Y:S01]  /*35b0*/  SHF.R.S32.HI R117, RZ, 0x3, R14 ;  /* 0x00000003ff757819 */ /* 0x000fe2000001140e */
[----:B------:R-:W-:Y:S01]  /*35c0*/  IMAD.MOV.U32 R34, RZ, RZ, RZ ;  /* 0x000000ffff227224 */ /* 0x000fe200078e00ff */
[----:B------:R-:W-:Y:S01]  /*35d0*/  SHF.R.S32.HI R116, RZ, 0x3, R13 ;  /* 0x00000003ff747819 */ /* 0x000fe2000001140d */
[----:B------:R-:W-:Y:S01]  /*35e0*/  IMAD.MOV.U32 R38, RZ, RZ, 0x1 ;  /* 0x00000001ff267424 */ /* 0x000fe200078e00ff */
[----:B------:R-:W-:Y:S01]  /*35f0*/  SHF.R.S32.HI R115, RZ, 0x3, R12 ;  /* 0x00000003ff737819 */ /* 0x000fe2000001140c */
[----:B------:R-:W-:Y:S01]  /*3600*/  IMAD.SHL.U32 R140, R140, 0x40, RZ ;  /* 0x000000408c8c7824 */ /* 0x000fe200078e00ff */
[----:B------:R-:W-:Y:S01]  /*3610*/  SHF.R.S32.HI R107, RZ, 0x1f, R81 ;  /* 0x0000001fff6b7819 */ /* 0x000fe20000011451 */
[----:B------:R-:W-:Y:S01]  /*3620*/  IMAD.SHL.U32 R137, R137, 0x40, RZ ;  /* 0x0000004089897824 */ /* 0x000fe200078e00ff */
[----:B------:R-:W-:Y:S01]  /*3630*/  SHF.R.S32.HI R106, RZ, 0x1f, R80 ;  /* 0x0000001fff6a7819 */ /* 0x000fe20000011450 */
[----:B------:R-:W-:Y:S01]  /*3640*/  IMAD R119, R23, c[0x0][0x214], R99 ;  /* 0x0000850017777a24 */ /* 0x000fe200078e0263 */
[----:B------:R-:W-:Y:S01]  /*3650*/  SHF.R.S32.HI R103, RZ, 0x1f, R77 ;  /* 0x0000001fff677819 */ /* 0x000fe2000001144d */
[----:B------:R-:W-:-:S02]  /*3660*/  IMAD.IADD R118, R101, 0x1, R17 ;  /* 0x0000000165767824 */ /* 0x000fc400078e0211 */
[----:B------:R-:W-:Y:S02]  /*3670*/  IMAD.IADD R114, R97, 0x1, R16 ;  /* 0x0000000161727824 */ /* 0x000fe400078e0210 */
[----:B------:R-:W-:Y:S02]  /*3680*/  IMAD.IADD R112, R16, 0x1, R93 ;  /* 0x0000000110707824 */ /* 0x000fe400078e025d */
[----:B------:R-:W-:Y:S02]  /*3690*/  IMAD.IADD R113, R95, 0x1, R15 ;  /* 0x000000015f717824 */ /* 0x000fe400078e020f */
[----:B------:R-:W-:Y:S01]  /*36a0*/  IMAD.IADD R102, R15, 0x1, R91 ;  /* 0x000000010f667824 */ /* 0x000fe200078e025b */
[----:B--2---:R-:W-:-:S13]  /*36b0*/  LOP3.LUT P0, RZ, R18, 0x4, RZ, 0xc0, !PT ;  /* 0x0000000412ff7812 */ /* 0x004fda000780c0ff */
[----:B------:R-:W-:Y:S02]  /*36c0*/  @P0 LOP3.LUT R232, R232, 0x8, RZ, 0xfc, !PT ;  /* 0x00000008e8e80812 */ /* 0x000fe400078efcff */
[----:B------:R-:W-:Y:S02]  /*36d0*/  ISETP.LE.AND P0, PT, R152, c[0x0][0x27c], PT ;  /* 0x00009f0098007a0c */ /* 0x000fe40003f03270 */
[----:B------:R-:W-:-:S04]  /*36e0*/  LOP3.LUT R232, R232, 0xffffffdf, RZ, 0xc0, !PT ;  /* 0xffffffdfe8e87812 */ /* 0x000fc800078ec0ff */
[----:B------:R-:W-:-:S04]  /*36f0*/  LOP3.LUT R232, R232, 0xffffffef, RZ, 0xc0, !PT ;  /* 0xffffffefe8e87812 */ /* 0x000fc800078ec0ff */
[----:B------:R-:W-:-:S04]  /*3700*/  @P1 LOP3.LUT R232, R232, 0x10, RZ, 0xfc, !PT ;  /* 0x00000010e8e81812 */ /* 0x000fc800078efcff */
[----:B------:R-:W-:Y:S02]  /*3710*/  @P0 LOP3.LUT R232, R232, 0x20, RZ, 0xfc, !PT ;  /* 0x00000020e8e80812 */ /* 0x000fe400078efcff */
.L_x_2866:
[----:B------:R-:W-:Y:S01]  /*3720*/  ISETP.NE.AND P1, PT, R152, c[0x0][0x2b8], PT ;  /* 0x0000ae0098007a0c */ /* 0x000fe20003f25270 */
[----:B------:R-:W-:Y:S01]  /*3730*/  IMAD.SHL.U32 R8, R28, 0x40, RZ ;  /* 0x000000401c087824 */ /* 0x000fe200078e00ff */
[----:B------:R-:W2:Y:S01]  /*3740*/  LDL R9, [R1+0x10] ;  /* 0x0000100001097983 */ /* 0x000ea20000100800 */
        /* <DEDUP_REMOVED lines=20> */
[C---:B------:R-:W-:Y:S01]  /*3890*/  LEA R70, R2.reuse, 0x100, 0x1 ;  /* 0x0000010002467811 */ /* 0x040fe200078e08ff */
[----:B------:R-:W-:Y:S01]  /*38a0*/  BAR.SYNC.DEFER_BLOCKING 0x0 ;  /* 0x0000000000007b1d */ /* 0x000fe20000010000 */
[----:B--2---:R-:W-:Y:S11]  /*38b0*/  LOP3.LUT P2, RZ, R9, 0x4, RZ, 0xc0, !PT ;  /* 0x0000000409ff7812 */ /* 0x004ff6000784c0ff */
[----:B------:R-:W-:Y:S02]  /*38c0*/  @!UPT UIADD3 URZ, URZ, URZ, URZ ;  /* 0x0000003f3f3ff290 */ /* 0x000fe4000fffe03f */
[----:B------:R-:W-:Y:S02]  /*38d0*/  @P2 IADD3 R5, R2, -0x20, RZ ;  /* 0xffffffe002052810 */ /* 0x000fe40007ffe0ff */
[----:B------:R-:W-:Y:S02]  /*38e0*/  ISETP.LE.AND P2, PT, R152, c[0x0][0x27c], PT ;  /* 0x00009f0098007a0c */ /* 0x000fe40003f43270 */
[----:B------:R-:W-:Y:S11]  /*38f0*/  LEA R71, R5, 0x100, 0x1 ;  /* 0x0000010005477811 */ /* 0x000ff600078e08ff */
[----:B----4-:R-:W-:-:S05]  /*3900*/  @!P2 BRA `(.L_x_2843) ;  /* 0x00003b100000a947 */ /* 0x010fca0003800000 */
[----:B-1----:R-:W-:Y:S01]  /*3910*/  IMAD.WIDE.U32 R2, R72, c[0x0][0x1e0], RZ ;  /* 0x0000780048027a25 */ /* 0x002fe200078e00ff */
        /* <DEDUP_REMOVED lines=84> */
.L_x_2846:
[----:B------:R-:W-:Y:S05]  /*3e60*/  BSYNC B0 ;  /* 0x0000000000007941 */ /* 0x000fea0003800000 */
.L_x_2845:
        /* <DEDUP_REMOVED lines=42> */
[----:B------:R-:W-:Y:S01]  /*4110*/  @!P0 SHF.R.U64 R8, R4, 0x10, R5 ;  /* 0x0000001004088819 */ /* 0x000fe20000001205 */
[----:B-1----:R-:W-:Y:S01]  /*4120*/  @!P0 IMAD.MOV.U32 R4, RZ, RZ, R13 ;  /* 0x000000ffff048224 */ /* 0x002fe200078e000d */
[----:B------:R-:W-:Y:S05]  /*4130*/  @!P0 MOV R3, R12 ;  /* 0x0000000c00038202 */ /* 0x000fea0000000f00 */
[--C-:B------:R-:W-:Y:S02]  /*4140*/  @!P0 HADD2.F32 R9, -RZ, R3.reuse.H1_H1 ;  /* 0x30000003ff098230 */ /* 0x100fe40000004100 */
[----:B------:R-:W-:Y:S03]  /*4150*/  @!P0 HADD2.F32 R3, -RZ, R3.H0_H0 ;  /* 0x20000003ff038230 */ /* 0x000fe60000004100 */
[-C--:B------:R-:W-:Y:S02]  /*4160*/  @!P0 FMUL.FTZ R32, R9, R2.reuse ;  /* 0x0000000209208220 */ /* 0x080fe40000410000 */
[C---:B------:R-:W-:Y:S02]  /*4170*/  @!P0 FMUL.FTZ R2, R3.reuse, R2 ;  /* 0x0000000203028220 */ /* 0x040fe40000410000 */
[-C--:B------:R-:W-:Y:S01]  /*4180*/  @!P0 FFMA.FTZ R56, R3, R30.reuse, -R32 ;  /* 0x0000001e03388223 */ /* 0x080fe20000010820 */
[----:B------:R-:W-:Y:S01]  /*4190*/  @!P0 HADD2.F32 R3, -RZ, R8.H0_H0 ;  /* 0x20000008ff038230 */ /* 0x000fe20000004100 */
[----:B------:R-:W-:Y:S01]  /*41a0*/  @!P0 FFMA.FTZ R2, R9, R30, R2 ;  /* 0x0000001e09028223 */ /* 0x000fe20000010002 */
[----:B------:R-:W-:Y:S01]  /*41b0*/  @!P0 SHF.R.U64 R9, R36, 0x10, R37 ;  /* 0x0000001024098819 */ /* 0x000fe20000001225 */
[--C-:B------:R-:W-:Y:S02]  /*41c0*/  @!P0 HADD2.F32 R8, -RZ, R4.reuse.H1_H1 ;  /* 0x30000004ff088230 */ /* 0x100fe40000004100 */
[----:B------:R-:W-:Y:S02]  /*41d0*/  @!P0 HADD2.F32 R4, -RZ, R4.H0_H0 ;  /* 0x20000004ff048230 */ /* 0x000fe40000004100 */
[----:B------:R-:W-:Y:S01]  /*41e0*/  @!P0 HADD2.F32 R9, -RZ, R9.H0_H0 ;  /* 0x20000009ff098230 */ /* 0x000fe20000004100 */
[-C--:B------:R-:W-:Y:S02]  /*41f0*/  @!P0 FMUL.FTZ R30, R8, R3.reuse ;  /* 0x00000003081e8220 */ /* 0x080fe40000410000 */
[C---:B------:R-:W-:Y:S02]  /*4200*/  @!P0 FMUL.FTZ R3, R4.reuse, R3 ;  /* 0x0000000304038220 */ /* 0x040fe40000410000 */
[-C--:B------:R-:W-:Y:S01]  /*4210*/  @!P0 FFMA.FTZ R53, R4, R9.reuse, -R30 ;  /* 0x0000000904358223 */ /* 0x080fe2000001081e */
[----:B------:R-:W-:Y:S01]  /*4220*/  @!P0 MOV R4, R14 ;  /* 0x0000000e00048202 */ /* 0x000fe20000000f00 */
[----:B------:R-:W-:Y:S01]  /*4230*/  @!P0 FFMA.FTZ R3, R8, R9, R3 ;  /* 0x0000000908038223 */ /* 0x000fe20000010003 */
[----:B------:R-:W-:Y:S01]  /*4240*/  MOV R8, R5 ;  /* 0x0000000500087202 */ /* 0x000fe20000000f00 */
[----:B------:R-:W-:Y:S01]  /*4250*/  IMAD.MOV.U32 R30, RZ, RZ, R37 ;  /* 0x000000ffff1e7224 */ /* 0x000fe200078e0025 */
[----:B------:R-:W-:Y:S03]  /*4260*/  @!P0 SHF.R.U32.HI R9, RZ, 0x10, R5 ;  /* 0x00000010ff098819 */ /* 0x000fe60000011605 */
[----:B------:R-:W-:Y:S02]  /*4270*/  @!P0 HADD2.F32 R5, -RZ, R8.H0_H0 ;  /* 0x20000008ff058230 */ /* 0x000fe40000004100 */
[----:B------:R-:W-:Y:S02]  /*4280*/  @!P0 HADD2.F32 R8, -RZ, R4.H1_H1 ;  /* 0x30000004ff088230 */ /* 0x000fe40000004100 */
[----:B------:R-:W-:Y:S02]  /*4290*/  @!P0 HADD2.F32 R30, -RZ, R30.H0_H0 ;  /* 0x2000001eff1e8230 */ /* 0x000fe40000004100 */
[----:B------:R-:W-:Y:S01]  /*42a0*/  @!P0 HADD2.F32 R4, -RZ, R4.H0_H0 ;  /* 0x20000004ff048230 */ /* 0x000fe20000004100 */
[-C--:B------:R-:W-:Y:S01]  /*42b0*/  @!P0 FMUL.FTZ R32, R8, R5.reuse ;  /* 0x0000000508208220 */ /* 0x080fe20000410000 */
[----:B------:R-:W-:Y:S03]  /*42c0*/  @!P0 HADD2.F32 R9, -RZ, R9.H0_H0 ;  /* 0x20000009ff098230 */ /* 0x000fe60000004100 */
[CC--:B------:R-:W-:Y:S02]  /*42d0*/  @!P0 FFMA.FTZ R36, R4.reuse, R30.reuse, -R32 ;  /* 0x0000001e04248223 */ /* 0x0c0fe40000010820 */
[----:B------:R-:W-:Y:S01]  /*42e0*/  @!P0 FMUL.FTZ R4, R4, R5 ;  /* 0x0000000504048220 */ /* 0x000fe20000410000 */
[----:B------:R-:W-:Y:S03]  /*42f0*/  @!P0 MOV R5, R15 ;  /* 0x0000000f00058202 */ /* 0x000fe60000000f00 */
[----:B------:R-:W-:Y:S01]  /*4300*/  @!P0 FFMA.FTZ R4, R8, R30, R4 ;  /* 0x0000001e08048223 */ /* 0x000fe20000010004 */
[----:B------:R-:W-:Y:S01]  /*4310*/  @!P0 SHF.R.U32.HI R30, RZ, 0x10, R37 ;  /* 0x00000010ff1e8819 */ /* 0x000fe20000011625 */
[--C-:B------:R-:W-:Y:S02]  /*4320*/  @!P0 HADD2.F32 R8, -RZ, R5.reuse.H1_H1 ;  /* 0x30000005ff088230 */ /* 0x100fe40000004100 */
[----:B------:R-:W-:Y:S02]  /*4330*/  @!P0 HADD2.F32 R5, -RZ, R5.H0_H0 ;  /* 0x20000005ff058230 */ /* 0x000fe40000004100 */
[----:B------:R-:W-:Y:S01]  /*4340*/  @!P0 HADD2.F32 R30, -RZ, R30.H0_H0 ;  /* 0x2000001eff1e8230 */ /* 0x000fe20000004100 */
[-C--:B------:R-:W-:Y:S04]  /*4350*/  @!P0 FMUL.FTZ R32, R8, R9.reuse ;  /* 0x0000000908208220 */ /* 0x080fe80000410000 */
[C---:B------:R-:W-:Y:S01]  /*4360*/  @!P0 FFMA.FTZ R35, R5.reuse, R30, -R32 ;  /* 0x0000001e05238223 */ /* 0x040fe20000010820 */
[----:B------:R-:W-:Y:S01]  /*4370*/  @!P0 F2FP.PACK_AB R32, R2, R56 ;  /* 0x000000380220823e */ /* 0x000fe200000000ff */
[----:B------:R-:W-:Y:S03]  /*4380*/  @!P0 FMUL.FTZ R5, R5, R9 ;  /* 0x0000000905058220 */ /* 0x000fe60000410000 */
[----:B------:R-:W-:Y:S01]  /*4390*/  @!P0 MOV R12, R32 ;  /* 0x00000020000c8202 */ /* 0x000fe20000000f00 */
[----:B------:R-:W-:Y:S01]  /*43a0*/  @!P0 FFMA.FTZ R5, R8, R30, R5 ;  /* 0x0000001e08058223 */ /* 0x000fe20000010005 */
[----:B------:R-:W-:Y:S02]  /*43b0*/  @!P0 F2FP.PACK_AB R30, R3, R53 ;  /* 0x00000035031e823e */ /* 0x000fe400000000ff */
[----:B----4-:R-:W-:Y:S02]  /*43c0*/  LEA R8, P1, R104, R54, 0x1 ;  /* 0x0000003668087211 */ /* 0x010fe400078208ff */
[----:B------:R-:W-:Y:S01]  /*43d0*/  @!P0 F2FP.PACK_AB R3, R4, R36 ;  /* 0x000000240403823e */ /* 0x000fe200000000ff */
[----:B------:R-:W-:Y:S01]  /*43e0*/  @!P0 IMAD.MOV.U32 R13, RZ, RZ, R30 ;  /* 0x000000ffff0d8224 */ /* 0x000fe200078e001e */
[----:B------:R-:W-:Y:S02]  /*43f0*/  @!P0 F2FP.PACK_AB R2, R5, R35 ;  /* 0x000000230502823e */ /* 0x000fe400000000ff */
[----:B---3--:R-:W-:Y:S02]  /*4400*/  LEA.HI.X R9, R104, R55, R105, 0x1, P1 ;  /* 0x0000003768097211 */ /* 0x008fe400008f0c69 */
[----:B------:R-:W-:Y:S02]  /*4410*/  @!P0 MOV R14, R3 ;  /* 0x00000003000e8202 */ /* 0x000fe40000000f00 */
[----:B------:R-:W-:Y:S05]  /*4420*/  @!P0 MOV R15, R2 ;  /* 0x00000002000f8202 */ /* 0x000fea0000000f00 */
[----:B------:R1:W-:Y:S02]  /*4430*/  ST.E.128 [R8.64], R12 ;  /* 0x0000000c08007985 */ /* 0x0003e4000c101d08 */
.L_x_2849:
[----:B------:R-:W-:Y:S05]  /*4440*/  BSYNC B0 ;  /* 0x0000000000007941 */ /* 0x000fea0003800000 */
.L_x_2848:
[----:B------:R-:W-:Y:S01]  /*4450*/  ISETP.GE.AND P0, PT, R109, c[0x0][0x1d4], PT ;  /* 0x000075006d007a0c */ /* 0x000fe20003f06270 */
[----:B------:R-:W-:Y:S01]  /*4460*/  @!UPT UIADD3 URZ, URZ, URZ, URZ ;  /* 0x0000003f3f3ff290 */ /* 0x000fe2000fffe03f */
[----:B------:R-:W-:Y:S11]  /*4470*/  BSSY B0, `(.L_x_2850) ;  /* 0x0000039000007945 */ /* 0x000ff60003800000 */
[----:B------:R-:W-:-:S05]  /*4480*/  @P0 BRA `(.L_x_2851) ;  /* 0x0000037000000947 */ /* 0x000fca0003800000 */
[----:B-1----:R-:W1:Y:S01]  /*4490*/  LDS.128 R12, [R71+0xc000] ;  /* 0x00c00000470c7984 */ /* 0x002e620000000c00 */
        /* <DEDUP_REMOVED lines=27> */
[----:B------:R-:W-:Y:S01]  /*4650*/  @!P0 HADD2.F32 R7, -RZ, R6.H0_H0 ;  /* 0x20000006ff078230 */ /* 0x000fe20000004100 */
[-C--:B------:R-:W-:Y:S01]  /*4660*/  @!P0 FFMA.FTZ R40, R4, R30.reuse, -R32 ;  /* 0x0000001e04288223 */ /* 0x080fe20000010820 */
[----:B------:R-:W-:Y:S01]  /*4670*/  @!P0 HADD2.F32 R4, -RZ, R24.H1_H1 ;  /* 0x30000018ff048230 */ /* 0x000fe20000004100 */
[----:B------:R-:W-:Y:S01]  /*4680*/  @!P0 FFMA.FTZ R3, R9, R30, R3 ;  /* 0x0000001e09038223 */ /* 0x000fe20000010003 */
[----:B------:R-:W-:Y:S01]  /*4690*/  @!P0 F2FP.PACK_AB R9, R2, R41 ;  /* 0x000000290209823e */ /* 0x000fe200000000ff */
[----:B------:R-:W-:Y:S02]  /*46a0*/  @!P0 HADD2.F32 R24, -RZ, R6.H1_H1 ;  /* 0x30000006ff188230 */ /* 0x000fe40000004100 */
[--C-:B------:R-:W-:Y:S01]  /*46b0*/  @!P0 HADD2.F32 R6, -RZ, R5.reuse.H0_H0 ;  /* 0x20000005ff068230 */ /* 0x100fe20000004100 */
[----:B------:R-:W-:Y:S01]  /*46c0*/  @!P0 MOV R12, R9 ;  /* 0x00000009000c8202 */ /* 0x000fe20000000f00 */
[----:B------:R-:W-:Y:S01]  /*46d0*/  @!P0 HADD2.F32 R32, -RZ, R5.H1_H1 ;  /* 0x30000005ff208230 */ /* 0x000fe20000004100 */
[-C--:B------:R-:W-:Y:S02]  /*46e0*/  @!P0 FMUL.FTZ R37, R24, R4.reuse ;  /* 0x0000000418258220 */ /* 0x080fe40000410000 */
[----:B------:R-:W-:Y:S02]  /*46f0*/  @!P0 FMUL.FTZ R4, R7, R4 ;  /* 0x0000000407048220 */ /* 0x000fe40000410000 */
[-C--:B------:R-:W-:Y:S02]  /*4700*/  @!P0 FMUL.FTZ R5, R6, R8.reuse ;  /* 0x0000000806058220 */ /* 0x080fe40000410000 */
[----:B------:R-:W-:Y:S01]  /*4710*/  @!P0 FMUL.FTZ R36, R32, R8 ;  /* 0x0000000820248220 */ /* 0x000fe20000410000 */
[----:B------:R-:W-:Y:S01]  /*4720*/  @!P0 F2FP.PACK_AB R8, R3, R40 ;  /* 0x000000280308823e */ /* 0x000fe200000000ff */
[----:B------:R-:W-:Y:S02]  /*4730*/  @!P0 FFMA.FTZ R4, R24, R31, R4 ;  /* 0x0000001f18048223 */ /* 0x000fe40000010004 */
[----:B------:R-:W-:Y:S02]  /*4740*/  @!P0 FFMA.FTZ R36, R6, R35, -R36 ;  /* 0x0000002306248223 */ /* 0x000fe40000010824 */
[----:B------:R-:W-:Y:S01]  /*4750*/  @!P0 FFMA.FTZ R37, R7, R31, -R37 ;  /* 0x0000001f07258223 */ /* 0x000fe20000010825 */
[----:B------:R-:W-:Y:S01]  /*4760*/  SHF.L.U32 R7, R235, 0x3, RZ ;  /* 0x00000003eb077819 */ /* 0x000fe200000006ff */
[----:B------:R-:W-:Y:S02]  /*4770*/  @!P0 FFMA.FTZ R5, R32, R35, R5 ;  /* 0x0000002320058223 */ /* 0x000fe40000010005 */
[----:B------:R-:W-:Y:S01]  /*4780*/  @!P0 IMAD.MOV.U32 R13, RZ, RZ, R8 ;  /* 0x000000ffff0d8224 */ /* 0x000fe200078e0008 */
[----:B----4-:R-:W-:Y:S02]  /*4790*/  LEA R6, P1, R7, R54, 0x1 ;  /* 0x0000003607067211 */ /* 0x010fe400078208ff */
[----:B------:R-:W-:Y:S02]  /*47a0*/  @!P0 F2FP.PACK_AB R3, R4, R37 ;  /* 0x000000250403823e */ /* 0x000fe400000000ff */
[----:B------:R-:W-:Y:S02]  /*47b0*/  @!P0 F2FP.PACK_AB R2, R5, R36 ;  /* 0x000000240502823e */ /* 0x000fe400000000ff */
[----:B---3--:R-:W-:Y:S02]  /*47c0*/  LEA.HI.X.SX32 R7, R7, R55, 0x1, P1 ;  /* 0x0000003707077211 */ /* 0x008fe400008f0eff */
[----:B------:R-:W-:Y:S02]  /*47d0*/  @!P0 MOV R14, R3 ;  /* 0x00000003000e8202 */ /* 0x000fe40000000f00 */
[----:B------:R-:W-:Y:S05]  /*47e0*/  @!P0 MOV R15, R2 ;  /* 0x00000002000f8202 */ /* 0x000fea0000000f00 */
[----:B------:R1:W-:Y:S02]  /*47f0*/  ST.E.128 [R6.64], R12 ;  /* 0x0000000c06007985 */ /* 0x0003e4000c101d08 */
.L_x_2851:
[----:B------:R-:W-:Y:S05]  /*4800*/  BSYNC B0 ;  /* 0x0000000000007941 */ /* 0x000fea0003800000 */
.L_x_2850:
        /* <DEDUP_REMOVED lines=61> */
.L_x_2853:
[----:B------:R-:W-:Y:S05]  /*4be0*/  BSYNC B0 ;  /* 0x0000000000007941 */ /* 0x000fea0003800000 */
.L_x_2852:
        /* <DEDUP_REMOVED lines=58> */
.L_x_2855:
[----:B------:R-:W-:Y:S05]  /*4f90*/  BSYNC B0 ;  /* 0x0000000000007941 */ /* 0x000fea0003800000 */
.L_x_2854:
        /* <DEDUP_REMOVED lines=58> */
.L_x_2857:
[----:B------:R-:W-:Y:S05]  /*5340*/  BSYNC B0 ;  /* 0x0000000000007941 */ /* 0x000fea0003800000 */
.L_x_2856:
        /* <DEDUP_REMOVED lines=58> */
.L_x_2844:
        /* <DEDUP_REMOVED lines=47> */
.L_x_2859:
[----:B------:R-:W-:Y:S05]  /*59e0*/  BSYNC B0 ;  /* 0x0000000000007941 */ /* 0x000fea0003800000 */
.L_x_2858:
        /* <DEDUP_REMOVED lines=162> */
.L_x_2861:
[----:B------:R-:W-:Y:S05]  /*6410*/  BSYNC B0 ;  /* 0x0000000000007941 */ /* 0x000fea0003800000 */
.L_x_2860:
        /* <DEDUP_REMOVED lines=54> */
[-C--:B------:R-:W-:Y:S01]  /*6780*/  @!P0 FMUL.FTZ R5, R18, R8.reuse ;  /* 0x0000000812058220 */ /* 0x080fe20000410000 */
[----:B------:R-:W-:Y:S03]  /*6790*/  @!P0 SHF.R.U32.HI R35, RZ, 0x10, R47 ;  /* 0x00000010ff238819 */ /* 0x000fe6000001162f */
[C---:B------:R-:W-:Y:S02]  /*67a0*/  @!P0 FFMA.FTZ R20, R3.reuse, R19, -R5 ;  /* 0x0000001303148223 */ /* 0x040fe40000010805 */
[----:B------:R-:W-:Y:S01]  /*67b0*/  @!P0 FMUL.FTZ R5, R3, R8 ;  /* 0x0000000803058220 */ /* 0x000fe20000410000 */
[----:B------:R-:W-:Y:S01]  /*67c0*/  @!P0 HADD2.F32 R8, -RZ, R36.H0_H0 ;  /* 0x20000024ff088230 */ /* 0x000fe20000004100 */
[----:B------:R-:W-:Y:S01]  /*67d0*/  @!P0 SHF.R.U64 R36, R46, 0x10, R47 ;  /* 0x000000102e248819 */ /* 0x000fe2000000122f */
[----:B------:R-:W-:Y:S01]  /*67e0*/  @!P0 HADD2.F32 R3, -RZ, R6.H1_H1 ;  /* 0x30000006ff038230 */ /* 0x000fe20000004100 */
[----:B------:R-:W-:Y:S01]  /*67f0*/  @!P0 FMUL.FTZ R6, R9, R7 ;  /* 0x0000000709068220 */ /* 0x000fe20000410000 */
[----:B------:R-:W-:Y:S01]  /*6800*/  @!P0 F2FP.PACK_AB R44, R20, R21 ;  /* 0x00000015142c823e */ /* 0x000fe200000000ff */
[----:B------:R-:W-:Y:S02]  /*6810*/  @!P0 HADD2.F32 R21, -RZ, R57.H1_H1 ;  /* 0x30000039ff158230 */ /* 0x000fe40000004100 */
[CC--:B------:R-:W-:Y:S01]  /*6820*/  @!P0 FFMA.FTZ R20, R3.reuse, R8.reuse, -R6 ;  /* 0x0000000803148223 */ /* 0x0c0fe20000010806 */
[----:B------:R-:W-:Y:S01]  /*6830*/  @!P0 HADD2.F32 R6, -RZ, R30.H0_H0 ;  /* 0x2000001eff068230 */ /* 0x000fe20000004100 */
[----:B------:R-:W-:Y:S02]  /*6840*/  @!P0 FMUL.FTZ R3, R3, R7 ;  /* 0x0000000703038220 */ /* 0x000fe40000410000 */
        /* <DEDUP_REMOVED lines=9> */
[--C-:B------:R-:W-:Y:S01]  /*68e0*/  @!P0 SHF.R.U64 R18, R22, 0x10, R23.reuse ;  /* 0x0000001016128819 */ /* 0x100fe20000001217 */
[CC--:B------:R-:W-:Y:S01]  /*68f0*/  @!P0 FMUL.FTZ R19, R8.reuse, R6.reuse ;  /* 0x0000000608138220 */ /* 0x0c0fe20000410000 */
[----:B------:R-:W-:Y:S01]  /*6900*/  @!P0 HADD2.F32 R7, -RZ, R16.H0_H0 ;  /* 0x20000010ff078230 */ /* 0x000fe20000004100 */
[----:B------:R-:W-:Y:S02]  /*6910*/  @!P0 MOV R22, R43 ;  /* 0x0000002b00168202 */ /* 0x000fe40000000f00 */
[----:B------:R-:W-:Y:S02]  /*6920*/  @!P0 SHF.R.U32.HI R17, RZ, 0x10, R23 ;  /* 0x00000010ff118819 */ /* 0x000fe40000011617 */
[C---:B------:R-:W-:Y:S01]  /*6930*/  @!P0 FMUL.FTZ R6, R7.reuse, R6 ;  /* 0x0000000607068220 */ /* 0x040fe20000410000 */
[----:B------:R-:W-:Y:S01]  /*6940*/  @!P0 HADD2.F32 R20, -RZ, R22.H0_H0 ;  /* 0x20000016ff148230 */ /* 0x000fe20000004100 */
[-C--:B------:R-:W-:Y:S01]  /*6950*/  @!P0 FFMA.FTZ R45, R7, R9.reuse, -R19 ;  /* 0x00000009072d8223 */ /* 0x080fe20000010813 */
[----:B------:R-:W-:Y:S01]  /*6960*/  @!P0 HADD2.F32 R7, -RZ, R30.H1_H1 ;  /* 0x3000001eff078230 */ /* 0x000fe20000004100 */
[----:B------:R-:W-:Y:S01]  /*6970*/  @!P0 FFMA.FTZ R6, R8, R9, R6 ;  /* 0x0000000908068223 */ /* 0x000fe20000010006 */
[----:B------:R-:W-:Y:S01]  /*6980*/  @!P0 HADD2.F32 R19, -RZ, R17.H0_H0 ;  /* 0x20000011ff138230 */ /* 0x000fe20000004100 */
[----:B------:R-:W-:Y:S01]  /*6990*/  @!P0 IMAD.MOV.U32 R9, RZ, RZ, R15 ;  /* 0x000000ffff098224 */ /* 0x000fe200078e000f */
[----:B------:R-:W-:Y:S01]  /*69a0*/  @!P0 HADD2.F32 R22, -RZ, R22.H1_H1 ;  /* 0x30000016ff168230 */ /* 0x000fe20000004100 */
[----:B------:R-:W-:Y:S01]  /*69b0*/  @!P0 FMUL.FTZ R23, R20, R7 ;  /* 0x0000000714178220 */ /* 0x000fe20000410000 */
[----:B------:R-:W-:Y:S01]  /*69c0*/  @!P0 HADD2.F32 R17, -RZ, R18.H0_H0 ;  /* 0x20000012ff118230 */ /* 0x000fe20000004100 */
[----:B------:R-:W-:Y:S01]  /*69d0*/  @!P0 F2FP.PACK_AB R4, R5, R4 ;  /* 0x000000040504823e */ /* 0x000fe200000000ff */
[----:B------:R-:W-:Y:S02]  /*69e0*/  @!P0 HADD2.F32 R8, -RZ, R9.H0_H0 ;  /* 0x20000009ff088230 */ /* 0x000fe40000004100 */
[----:B------:R-:W-:Y:S02]  /*69f0*/  @!P0 HADD2.F32 R18, -RZ, R29.H1_H1 ;  /* 0x3000001dff128230 */ /* 0x000fe40000004100 */
[----:B------:R-:W-:Y:S02]  /*6a00*/  @!P0 IMAD.MOV.U32 R41, RZ, RZ, R4 ;  /* 0x000000ffff298224 */ /* 0x000fe400078e0004 */
[C---:B------:R-:W-:Y:S01]  /*6a10*/  @!P0 FFMA.FTZ R39, R8.reuse, R21, -R23 ;  /* 0x0000001508278223 */ /* 0x040fe20000010817 */
[----:B------:R-:W-:Y:S01]  /*6a20*/  @!P0 HADD2.F32 R23, -RZ, R35.H0_H0 ;  /* 0x20000023ff178230 */ /* 0x000fe20000004100 */
        /* <DEDUP_REMOVED lines=29> */
.L_x_2863:
[----:B------:R-:W-:Y:S05]  /*6c00*/  BSYNC B0 ;  /* 0x0000000000007941 */ /* 0x000fea0003800000 */
.L_x_2862:
        /* <DEDUP_REMOVED lines=129> */
.L_x_2843:
[----:B-1----:R-:W-:Y:S01]  /*7420*/  IMAD.WIDE.U32 R2, R72, c[0x0][0x1e0], RZ ;  /* 0x0000780048027a25 */ /* 0x002fe200078e00ff */
        /* <DEDUP_REMOVED lines=12> */
[----:B------:R-:W1:Y:S08]  /*74f0*/  SHFL.IDX PT, R2, R3, RZ, 0x1c1f ;  /* 0x001c1fff03027589 */ /* 0x000e7000000e0000 */
[----:B------:R2:W3:Y:S02]  /*7500*/  SHFL.IDX PT, R3, R4, RZ, 0x1c1f ;  /* 0x001c1fff04037589 */ /* 0x0004e400000e0000 */
[----:B--2---:R-:W-:Y:S05]  /*7510*/  IMAD.IADD R4, R76, 0x1, -R8 ;  /* 0x000000014c047824 */ /* 0x004fea00078e0a08 */
[----:B------:R-:W-:Y:S04]  /*7520*/  IMNMX R73, R4, 0x40, PT ;  /* 0x0000004004497817 */ /* 0x000fe80003800200 */
[----:B------:R-:W-:Y:S11]  /*7530*/  ISETP.GT.AND P0, PT, R73, R227, PT ;  /* 0x000000e34900720c */ /* 0x000ff60003f04270 */
[----:B------:R-:W-:Y:S02]  /*7540*/  @!UPT UIADD3 URZ, URZ, URZ, URZ ;  /* 0x0000003f3f3ff290 */ /* 0x000fe4000fffe03f */
[----:B------:R-:W-:-:S05]  /*7550*/  @!P0 BRA `(.L_x_2847) ;  /* 0x0000020000008947 */ /* 0x000fca0003800000 */
[----:B-1-3--:R-:W-:Y:S02]  /*7560*/  ISETP.GE.AND P1, PT, R104, c[0x0][0x1d4], PT ;  /* 0x0000750068007a0c */ /* 0x00afe40003f26270 */
[----:B------:R-:W-:Y:S02]  /*7570*/  ISETP.GE.AND P3, PT, R224, c[0x0][0x1d4], PT ;  /* 0x00007500e0007a0c */ /* 0x000fe40003f66270 */
[C---:B------:R-:W-:Y:S09]  /*7580*/  ISETP.GE.AND P2, PT, R223.reuse, c[0x0][0x1d4], PT ;  /* 0x00007500df007a0c */ /* 0x040ff20003f46270 */
[----:B------:R-:W1:Y:S01]  /*7590*/  @!P1 LDS.128 R12, [R70+0xc000] ;  /* 0x00c00000460c9984 */ /* 0x000e620000000c00 */
        /* <DEDUP_REMOVED lines=28> */
.L_x_2847:
[----:B-1-3--:R-:W-:Y:S05]  /*7760*/  BSYNC B1 ;  /* 0x0000000000017941 */ /* 0x00afea0003800000 */
.L_x_2842:
[----:B------:R-:W-:Y:S01]  /*7770*/  ISETP.GT.AND P0, PT, R28, R33, PT ;  /* 0x000000211c00720c */ /* 0x000fe20003f04270 */
[----:B------:R-:W-:Y:S01]  /*7780*/  IMAD R8, R75, c[0x0][0x218], RZ ;  /* 0x000086004b087a24 */ /* 0x000fe200078e02ff */
[C---:B------:R-:W-:Y:S01]  /*7790*/  ISETP.GE.AND P1, PT, R38.reuse, 0x1, PT ;  /* 0x000000012600780c */ /* 0x040fe20003f26270 */
[----:B------:R-:W-:Y:S01]  /*77a0*/  BSSY B0, `(.L_x_2864) ;  /* 0x000004a000007945 */ /* 0x000fe20003800000 */
[C---:B--2---:R-:W-:Y:S01]  /*77b0*/  IADD3 R3, R38.reuse, 0x1, RZ ;  /* 0x0000000126037810 */ /* 0x044fe20007ffe0ff */
        /* <DEDUP_REMOVED lines=36> */
[----:B------:R2:W3:Y:S01]  /*7a00*/  SHFL.IDX PT, R5, R3, RZ, 0x1c1f ;  /* 0x001c1fff03057589 */ /* 0x0004e200000e0000 */
[----:B------:R-:W-:Y:S04]  /*7a10*/  DEPBAR.LE SB0, 0x2 ;  /* 0x000080800000791a */ /* 0x000fe80000000000 */
[----:B------:R-:W-:Y:S06]  /*7a20*/  BAR.SYNC.DEFER_BLOCKING 0x0 ;  /* 0x0000000000007b1d */ /* 0x000fec0000010000 */
[----:B------:R-:W-:-:S05]  /*7a30*/  @!P0 BRA `(.L_x_2865) ;  /* 0x0000020000008947 */ /* 0x000fca0003800000 */
[----:B-123--:R-:W-:Y:S02]  /*7a40*/  ISETP.GE.AND P1, PT, R104, c[0x0][0x1d4], PT ;  /* 0x0000750068007a0c */ /* 0x00efe40003f26270 */
        /* <DEDUP_REMOVED lines=31> */
.L_x_2865:
[----:B-123--:R-:W-:Y:S05]  /*7c40*/  BSYNC B0 ;  /* 0x0000000000007941 */ /* 0x00efea0003800000 */
.L_x_2864:
        /* <DEDUP_REMOVED lines=33> */
.L_x_2841:
[----:B------:R-:W2:Y:S01]  /*7e60*/  LDL R16, [R1+0x4] ;  /* 0x0000040001107983 */ /* 0x000ea20000100800 */
[----:B------:R-:W-:-:S05]  /*7e70*/  IMAD.MOV.U32 R0, RZ, RZ, c[0x0][0x2c4] ;  /* 0x0000b100ff007624 */ /* 0x000fca00078e00ff */
[----:B------:R-:W-:Y:S01]  /*7e80*/  ISETP.NE.AND P3, PT, R0, 0x1, PT ;  /* 0x000000010000780c */ /* 0x000fe20003f65270 */
[----:B------:R-:W-:Y:S01]  /*7e90*/  BSSY B0, `(.L_x_2867) ;  /* 0x0000028000007945 */ /* 0x000fe20003800000 */
[----:B--2---:R-:W-:-:S11]  /*7ea0*/  IADD3 R0, R16, 0x7f, RZ ;  /* 0x0000007f10007810 */ /* 0x004fd60007ffe0ff */
[----:B-1----:R-:W-:-:S05]  /*7eb0*/  @P3 IMAD.HI.U32 R2, R0, c[0x0][0x2c8], RZ ;  /* 0x0000b20000023a27 */ /* 0x002fca00078e00ff */
[----:B------:R-:W-:-:S05]  /*7ec0*/  @P3 SHF.R.U32.HI R0, RZ, c[0x0][0x2cc], R2 ;  /* 0x0000b300ff003a19 */ /* 0x000fca0000011602 */
[----:B------:R-:W-:-:S05]  /*7ed0*/  IMAD.IADD R0, R128, 0x1, R0 ;  /* 0x0000000180007824 */ /* 0x000fca00078e0200 */
[----:B------:R-:W-:-:S04]  /*7ee0*/  SHF.R.S32.HI R2, RZ, 0x1f, R0 ;  /* 0x0000001fff027819 */ /* 0x000fc80000011400 */
[----:B------:R-:W-:-:S04]  /*7ef0*/  LEA.HI R0, R2, R0, RZ, 0x6 ;  /* 0x0000000002007211 */ /* 0x000fc800078f30ff */
[----:B------:R-:W-:-:S04]  /*7f00*/  SHF.R.S32.HI R0, RZ, 0x6, R0 ;  /* 0x00000006ff007819 */ /* 0x000fc80000011400 */
[----:B------:R-:W-:-:S04]  /*7f10*/  IMNMX R6, R127, R0, PT ;  /* 0x000000007f067217 */ /* 0x000fc80003800200 */
[----:B------:R-:W-:Y:S01]  /*7f20*/  ISETP.GE.AND P0, PT, R6, 0x1, PT ;  /* 0x000000010600780c */ /* 0x000fe20003f06270 */
[----:B------:R-:W-:-:S12]  /*7f30*/  IMAD.MOV.U32 R0, RZ, RZ, RZ ;  /* 0x000000ffff007224 */ /* 0x000fd800078e00ff */
        /* <DEDUP_REMOVED lines=29> */
.L_x_2868:
[----:B------:R-:W-:Y:S05]  /*8110*/  BSYNC B0 ;  /* 0x0000000000007941 */ /* 0x000fea0003800000 */
.L_x_2867:
[----:B------:R-:W2:Y:S01]  /*8120*/  LDL R2, [R1+0x30] ;  /* 0x0000300001027983 */ /* 0x000ea20000100800 */
[----:B------:R-:W-:Y:S01]  /*8130*/  MOV R17, RZ ;  /* 0x000000ff00117202 */ /* 0x000fe20000000f00 */
[----:B------:R-:W-:Y:S01]  /*8140*/  IMAD.MOV.U32 R22, RZ, RZ, RZ ;  /* 0x000000ffff167224 */ /* 0x000fe200078e00ff */
        /* <DEDUP_REMOVED lines=54> */
[----:B------:R-:W2:Y:S04]  /*84b0*/  LDL R3, [R1+0x14] ;  /* 0x0000140001037983 */ /* 0x000ea80000100800 */
[----:B------:R-:W3:Y:S04]  /*84c0*/  LDL R7, [R1+0x18] ;  /* 0x0000180001077983 */ /* 0x000ee80000100800 */
[----:B------:R-:W4:Y:S04]  /*84d0*/  LDL R4, [R1+0x8] ;  /* 0x0000080001047983 */ /* 0x000f280000100800 */
[----:B------:R-:W4:Y:S04]  /*84e0*/  LDL R5, [R1+0x28] ;  /* 0x0000280001057983 */ /* 0x000f280000100800 */
[----:B------:R-:W4:Y:S01]  /*84f0*/  LDL R8, [R1+0x1c] ;  /* 0x00001c0001087983 */ /* 0x000f220000100800 */
[----:B------:R-:W-:-:S04]  /*8500*/  ISETP.NE.U32.AND P0, PT, RZ, c[0x0][0x340], PT ;  /* 0x0000d000ff007a0c */ /* 0x000fc80003f05070 */
[----:B------:R-:W-:Y:S02]  /*8510*/  ISETP.NE.AND.EX P1, PT, RZ, c[0x0][0x344], PT, P0 ;  /* 0x0000d100ff007a0c */ /* 0x000fe40003f25300 */
[----:B------:R-:W-:-:S05]  /*8520*/  SHF.R.S32.HI R0, RZ, 0x1f, R139 ;  /* 0x0000001fff007819 */ /* 0x000fca000001148b */
[----:B------:R-:W-:-:S04]  /*8530*/  IMAD R0, R0, c[0x0][0x178], RZ ;  /* 0x00005e0000007a24 */ /* 0x000fc800078e02ff */
[----:B------:R-:W-:Y:S02]  /*8540*/  IMAD R0, R139, c[0x0][0x17c], R0 ;  /* 0x00005f008b007a24 */ /* 0x000fe400078e0200 */
[----:B--2---:R-:W-:-:S04]  /*8550*/  @P1 IADD3 R2, P0, R3, c[0x0][0x340], RZ ;  /* 0x0000d00003021a10 */ /* 0x004fc80007f1e0ff */
[----:B---3--:R-:W-:-:S05]  /*8560*/  @P1 IADD3.X R3, R7, c[0x0][0x344], RZ, P0, !PT ;  /* 0x0000d10007031a10 */ /* 0x008fca00007fe4ff */
[----:B------:R1:W5:Y:S01]  /*8570*/  @P1 LDG.E R14, [R2.64] ;  /* 0x00000008020e1981 */ /* 0x000362000c1e1900 */
[----:B------:R-:W-:Y:S02]  /*8580*/  ISETP.NE.U32.AND P0, PT, RZ, c[0x0][0x348], PT ;  /* 0x0000d200ff007a0c */ /* 0x000fe40003f05070 */
[----:B----4-:R-:W-:Y:S01]  /*8590*/  LOP3.LUT R15, R4, 0xffff, RZ, 0xc0, !PT ;  /* 0x0000ffff040f7812 */ /* 0x010fe200078ec0ff */
[----:B------:R-:W-:Y:S01]  /*85a0*/  IMAD.IADD R4, R231, 0x1, R16 ;  /* 0x00000001e7047824 */ /* 0x000fe200078e0210 */
[----:B------:R-:W-:Y:S02]  /*85b0*/  ISETP.NE.AND.EX P0, PT, RZ, c[0x0][0x34c], PT, P0 ;  /* 0x0000d300ff007a0c */ /* 0x000fe40003f05300 */
[----:B------:R-:W-:Y:S01]  /*85c0*/  ISETP.GE.AND P5, PT, R216, c[0x0][0x198], PT ;  /* 0x00006600d8007a0c */ /* 0x000fe20003fa6270 */
[----:B------:R-:W-:Y:S01]  /*85d0*/  @P3 IMAD.HI.U32 R7, R4, c[0x0][0x2c8], RZ ;  /* 0x0000b20004073a27 */ /* 0x000fe200078e00ff */
[----:B------:R-:W-:Y:S02]  /*85e0*/  SEL R6, R5, RZ, !P0 ;  /* 0x000000ff05067207 */ /* 0x000fe40004000000 */
[----:B------:R-:W-:-:S02]  /*85f0*/  SEL R5, R8, RZ, !P0 ;  /* 0x000000ff08057207 */ /* 0x000fc40004000000 */
        /* <DEDUP_REMOVED lines=8> */
[----:B------:R-:W-:Y:S01]  /*8680*/  IMAD.WIDE.U32 R2, R15, c[0x0][0x1b8], R2 ;  /* 0x00006e000f027a25 */ /* 0x000fe200078e0002 */
[----:B------:R-:W-:Y:S02]  /*8690*/  ISETP.GE.AND P3, PT, R219, c[0x0][0x198], PT ;  /* 0x00006600db007a0c */ /* 0x000fe40003f66270 */
        /* <DEDUP_REMOVED lines=21> */
.L_x_3032:
[----:B------:R-:W-:Y:S05]  /*87f0*/  BRA.DIV ~URZ, `(.L_x_2871) ;  /* 0x000173527f007947 */ /* 0x000fea000b800000 */
[----:B------:R3:W4:Y:S02]  /*8800*/  SHFL.IDX PT, R0, R13, RZ, 0x181f ;  /* 0x00181fff0d007589 */ /* 0x00072400000e0000 */
.L_x_3033:
        /* <DEDUP_REMOVED lines=16> */
.L_x_2873:
[----:B------:R-:W-:Y:S05]  /*8910*/  BSYNC B0 ;  /* 0x0000000000007941 */ /* 0x000fea0003800000 */
.L_x_2872:
[----:B------:R-:W-:Y:S05]  /*8920*/  BRA.DIV ~URZ, `(.L_x_2874) ;  /* 0x000172927f007947 */ /* 0x000fea000b800000 */
[----:B--2---:R2:W1:Y:S04]  /*8930*/  SHFL.IDX PT, R4, R12, 0x1, 0x181f ;  /* 0x00381f000c047f89 */ /* 0x00446800000e0000 */
[----:B----4-:R2:W4:Y:S02]  /*8940*/  SHFL.IDX PT, R0, R13, 0x1, 0x181f ;  /* 0x00381f000d007f89 */ /* 0x01052400000e0000 */
.L_x_3034:
        /* <DEDUP_REMOVED lines=16> */
.L_x_2876:
[----:B------:R-:W-:Y:S05]  /*8a50*/  BSYNC B0 ;  /* 0x0000000000007941 */ /* 0x000fea0003800000 */
.L_x_2875:
[----:B------:R-:W-:Y:S05]  /*8a60*/  BRA.DIV ~URZ, `(.L_x_2877) ;  /* 0x000172227f007947 */ /* 0x000fea000b800000 */
[----:B-1----:R1:W2:Y:S02]  /*8a70*/  SHFL.IDX PT, R4, R12, 0x2, 0x181f ;  /* 0x00581f000c047f89 */ /* 0x0022a400000e0000 */
.L_x_3035:
[----:B------:R-:W-:Y:S05]  /*8a80*/  BRA.DIV ~URZ, `(.L_x_2878) ;  /* 0x000172727f007947 */ /* 0x000fea000b800000 */
[----:B----4-:R4:W1:Y:S02]  /*8a90*/  SHFL.IDX PT, R0, R13, 0x2, 0x181f ;  /* 0x00581f000d007f89 */ /* 0x01086400000e0000 */
.L_x_3036:
        /* <DEDUP_REMOVED lines=16> */
.L_x_2880:
[----:B------:R-:W-:Y:S05]  /*8ba0*/  BSYNC B0 ;  /* 0x0000000000007941 */ /* 0x000fea0003800000 */
.L_x_2879:
[----:B------:R-:W-:Y:S05]  /*8bb0*/  BRA.DIV ~URZ, `(.L_x_2881) ;  /* 0x000171b27f007947 */ /* 0x000fea000b800000 */
[----:B--2---:R2:W3:Y:S04]  /*8bc0*/  SHFL.IDX PT, R4, R12, 0x3, 0x181f ;  /* 0x00781f000c047f89 */ /* 0x0044e800000e0000 */
[----:B-1----:R2:W1:Y:S02]  /*8bd0*/  SHFL.IDX PT, R0, R13, 0x3, 0x181f ;  /* 0x00781f000d007f89 */ /* 0x00246400000e0000 */
.L_x_3037:
[----:B------:R-:W-:Y:S01]  /*8be0*/  IADD3 R2, R5, 0x60, RZ ;  /* 0x0000006005027810 */ /* 0x000fe20007ffe0ff */
[----:B-----5:R-:W-:-:S03]  /*8bf0*/  IMAD.WIDE.U32 R238, R14, c[0x0][0x2b0], RZ ;  /* 0x0000ac000eee7a25 */ /* 0x020fc600078e00ff */
[----:B------:R-:W-:-:S13]  /*8c00*/  ISETP.GE.AND P0, PT, R2, R48, PT ;  /* 0x000000300200720c */ /* 0x000fda0003f06270 */
        /* <DEDUP_REMOVED lines=41> */
[----:B------:R-:W-:Y:S01]  /*8ea0*/  SHF.L.U64.HI R18, R219, 0x1, R229 ;  /* 0x00000001db127819 */ /* 0x000fe200000102e5 */
[----:B------:R-:W-:Y:S02]  /*8eb0*/  IMAD R208, R0, c[0x0][0x2b8], R2 ;  /* 0x0000ae0000d07a24 */ /* 0x000fe400078e0202 */
[----:B------:R-:W-:Y:S02]  /*8ec0*/  IMAD R242, R15, c[0x0][0x1ec], R237 ;  /* 0x00007b000ff27a24 */ /* 0x000fe400078e02ed */
[----:B------:R-:W-:-:S04]  /*8ed0*/  IMAD.WIDE.U32 R2, R208, c[0x0][0x1e0], RZ ;  /* 0x00007800d0027a25 */ /* 0x000fc800078e00ff */
[----:B------:R-:W-:Y:S02]  /*8ee0*/  IMAD R107, R106, -0x40, R249 ;  /* 0xffffffc06a6b7824 */ /* 0x000fe400078e02f9 */
        /* <DEDUP_REMOVED lines=8> */
[----:B------:R-:W-:-:S04]  /*8f70*/  IMAD R0, R208, c[0x0][0x1e4], R0 ;  /* 0x00007900d0007a24 */ /* 0x000fc800078e0200 */
[----:B------:R-:W-:Y:S02]  /*8f80*/  IMAD.IADD R3, R3, 0x1, R0 ;  /* 0x0000000103037824 */ /* 0x000fe400078e0200 */
        /* <DEDUP_REMOVED lines=8> */
[----:B--2-4-:R-:W-:-:S03]  /*9010*/  IMAD R13, R195, c[0x0][0x21c], R7 ;  /* 0x00008700c30d7a24 */ /* 0x014fc600078e0207 */
[----:B------:R-:W-:Y:S01]  /*9020*/  IADD3.X R2, R242, R3, R5, P0, !PT ;  /* 0x00000003f2027210 */ /* 0x000fe200007fe405 */
[----:B------:R-:W-:Y:S01]  /*9030*/  IMAD R5, R208, c[0x0][0x20c], R4 ;  /* 0x00008300d0057a24 */ /* 0x000fe200078e0204 */
[----:B------:R-:W-:-:S04]  /*9040*/  LEA R6, P0, R0, c[0x0][0x1c8], 0x1 ;  /* 0x0000720000067a11 */ /* 0x000fc800078008ff */
[----:B------:R-:W-:Y:S01]  /*9050*/  LEA.HI.X R12, R0, c[0x0][0x1cc], R2, 0x1, P0 ;  /* 0x00007300000c7a11 */ /* 0x000fe200000f0c02 */
[----:B------:R-:W-:Y:S01]  /*9060*/  IMAD.WIDE.U32 R2, R208, c[0x0][0x208], RZ ;  /* 0x00008200d0027a25 */ /* 0x000fe200078e00ff */
[----:B------:R-:W1:Y:S01]  /*9070*/  SHFL.IDX PT, R0, R6, RZ, 0x181f ;  /* 0x00181fff06007589 */ /* 0x000e6200000e0000 */
[C---:B------:R-:W-:Y:S02]  /*9080*/  @P1 ISETP.GE.AND P0, PT, R216.reuse, c[0x0][0x1d4], PT ;  /* 0x00007500d8001a0c */ /* 0x040fe40003f06270 */
[----:B------:R-:W-:Y:S01]  /*9090*/  IMAD.IADD R3, R3, 0x1, R5 ;  /* 0x0000000103037824 */ /* 0x000fe200078e0205 */
[----:B------:R-:W2:Y:S03]  /*90a0*/  SHFL.IDX PT, R8, R12, RZ, 0x181f ;  /* 0x00181fff0c087589 */ /* 0x000ea600000e0000 */
[----:B------:R-:W-:Y:S01]  /*90b0*/  IMAD.WIDE.U32 R2, R195, c[0x0][0x218], R2 ;  /* 0x00008600c3027a25 */ /* 0x000fe200078e0002 */
[----:B------:R3:W4:Y:S04]  /*90c0*/  SHFL.IDX PT, R9, R6, 0x1, 0x181f ;  /* 0x00381f0006097f89 */ /* 0x00072800000e0000 */
[----:B------:R-:W5:Y:S01]  /*90d0*/  SHFL.IDX PT, R12, R12, 0x1, 0x181f ;  /* 0x00381f000c0c7f89 */ /* 0x000f6200000e0000 */
[----:B-1----:R-:W-:-:S04]  /*90e0*/  @P1 LEA R4, P2, R216, R0, 0x1 ;  /* 0x00000000d8041211 */ /* 0x002fc800078408ff */
[----:B--2---:R-:W-:-:S05]  /*90f0*/  @P1 LEA.HI.X R5, R216, R8, R217, 0x1, P2 ;  /* 0x00000008d8051211 */ /* 0x004fca00010f0cd9 */
[----:B------:R1:W-:Y:S01]  /*9100*/  @P1 LDGSTS.E.BYPASS.LTC128B.128 [R144+0xc100], [R4.64], !P0 ;  /* 0x0c10000004901fae */ /* 0x0003e2000c101d48 */
[----:B---3--:R-:W-:-:S04]  /*9110*/  @P1 LEA R6, P0, R218, R0, 0x1 ;  /* 0x00000000da061211 */ /* 0x008fc800078008ff */
[----:B------:R-:W-:Y:S02]  /*9120*/  @P1 LEA.HI.X R7, R218, R8, R230, 0x1, P0 ;  /* 0x00000008da071211 */ /* 0x000fe400000f0ce6 */
[----:B------:R-:W-:-:S03]  /*9130*/  ISETP.GE.AND P0, PT, R14, 0x21, PT ;  /* 0x000000210e00780c */ /* 0x000fc60003f06270 */
[----:B------:R4:W-:Y:S01]  /*9140*/  @P1 LDGSTS.E.BYPASS.LTC128B.128 [R144+0xe100], [R6.64], !P5 ;  /* 0x0e10000006901fae */ /* 0x0009e2000e901d48 */
[C---:B-1----:R-:W-:Y:S02]  /*9150*/  @P1 LEA R4, P3, R219.reuse, R0, 0x1 ;  /* 0x00000000db041211 */ /* 0x042fe400078608ff */
[----:B------:R-:W-:Y:S02]  /*9160*/  IADD3 R0, P2, R2, R240, RZ ;  /* 0x000000f002007210 */ /* 0x000fe40007f5e0ff */
[----:B------:R-:W-:Y:S02]  /*9170*/  @P1 LEA.HI.X R5, R219, R8, R229, 0x1, P3 ;  /* 0x00000008db051211 */ /* 0x000fe400018f0ce5 */
[----:B------:R-:W-:Y:S02]  /*9180*/  IADD3.X R2, R247, R3, R13, P2, !PT ;  /* 0x00000003f7027210 */ /* 0x000fe400017fe40d */
[----:B------:R-:W-:Y:S01]  /*9190*/  LEA R15, P2, R0, c[0x0][0x1f8], 0x1 ;  /* 0x00007e00000f7a11 */ /* 0x000fe200078408ff */
[----:B------:R1:W-:Y:S01]  /*91a0*/  @P1 LDGSTS.E.BYPASS.LTC128B.128 [R144+0x10100], [R4.64], !P4 ;  /* 0x1010000004901fae */ /* 0x0003e2000e101d48 */
[----:B----4-:R-:W-:-:S02]  /*91b0*/  @P0 LEA R6, P1, R216, R9, 0x1 ;  /* 0x00000009d8060211 */ /* 0x010fc400078208ff */
[----:B------:R-:W-:Y:S01]  /*91c0*/  LEA.HI.X R17, R0, c[0x0][0x1fc], R2, 0x1, P2 ;  /* 0x00007f0000117a11 */ /* 0x000fe200010f0c02 */
[----:B------:R-:W2:Y:S01]  /*91d0*/  SHFL.IDX PT, R8, R15, RZ, 0x181f ;  /* 0x00181fff0f087589 */ /* 0x000ea200000e0000 */
[----:B------:R-:W-:Y:S02]  /*91e0*/  @P0 ISETP.GE.AND P4, PT, R216, c[0x0][0x1d4], PT ;  /* 0x00007500d8000a0c */ /* 0x000fe40003f86270 */
[----:B------:R-:W-:Y:S01]  /*91f0*/  @P0 ISETP.GE.AND P3, PT, R218, c[0x0][0x1d4], PT ;  /* 0x00007500da000a0c */ /* 0x000fe20003f66270 */
[----:B------:R-:W3:Y:S01]  /*9200*/  SHFL.IDX PT, R13, R17, RZ, 0x181f ;  /* 0x00181fff110d7589 */ /* 0x000ee200000e0000 */
[----:B-----5:R-:W-:Y:S02]  /*9210*/  @P0 LEA.HI.X R7, R216, R12, R217, 0x1, P1 ;  /* 0x0000000cd8070211 */ /* 0x020fe400008f0cd9 */
[----:B------:R-:W-:Y:S01]  /*9220*/  @P0 ISETP.GE.AND P2, PT, R219, c[0x0][0x1d4], PT ;  /* 0x00007500db000a0c */ /* 0x000fe20003f46270 */
[----:B------:R4:W5:Y:S06]  /*9230*/  SHFL.IDX PT, R0, R15, 0x1, 0x181f ;  /* 0x00381f000f007f89 */ /* 0x00096c00000e0000 */
[----:B------:R5:W-:Y:S01]  /*9240*/  @P0 LDGSTS.E.BYPASS.LTC128B.128 [R144+0xd100], [R6.64], !P4 ;  /* 0x0d10000006900fae */ /* 0x000be2000e101d48 */
[----:B------:R-:W-:-:S02]  /*9250*/  ISETP.GE.AND P4, PT, R218, c[0x0][0x1d4], PT ;  /* 0x00007500da007a0c */ /* 0x000fc40003f86270 */
[----:B-1----:R-:W-:-:S04]  /*9260*/  @P0 LEA R4, P1, R218, R9, 0x1 ;  /* 0x00000009da040211 */ /* 0x002fc800078208ff */
[-C--:B------:R-:W-:Y:S02]  /*9270*/  @P0 LEA.HI.X R5, R218, R12.reuse, R230, 0x1, P1 ;  /* 0x0000000cda050211 */ /* 0x080fe400008f0ce6 */
[C---:B------:R-:W-:Y:S01]  /*9280*/  @P0 LEA R2, P1, R219.reuse, R9, 0x1 ;  /* 0x00000009db020211 */ /* 0x040fe200078208ff */
[C---:B----4-:R-:W-:Y:S02]  /*9290*/  IMAD.SHL.U32 R15, R216.reuse, 0x2, RZ ;  /* 0x00000002d80f7824 */ /* 0x050fe400078e00ff */
        /* <DEDUP_REMOVED lines=10> */
[----:B------:R-:W-:Y:S02]  /*9340*/  ISETP.GT.AND P4, PT, R106, R226, PT ;  /* 0x000000e26a00720c */ /* 0x000fe40003f84270 */
[----:B--2---:R-:W-:Y:S01]  /*9350*/  IADD3 R4, P0, R8, R15, RZ ;  /* 0x0000000f08047210 */ /* 0x004fe20007f1e0ff */
[----:B-1----:R-:W-:-:S04]  /*9360*/  IMAD.SHL.U32 R17, R218, 0x2, RZ ;  /* 0x00000002da117824 */ /* 0x002fc800078e00ff */
[----:B---3--:R-:W-:Y:S01]  /*9370*/  IMAD.X R5, R13, 0x1, R16, P0 ;  /* 0x000000010d057824 */ /* 0x008fe200000e0610 */
[----:B----4-:R-:W-:-:S04]  /*9380*/  IADD3 R2, P0, R8, R17, RZ ;  /* 0x0000001108027210 */ /* 0x010fc80007f1e0ff */
[----:B------:R1:W-:Y:S01]  /*9390*/  LDGSTS.E.BYPASS.LTC128B.128 [R144+0x100], [R4.64], !P2 ;  /* 0x0010000004907fae */ /* 0x0003e2000d101d48 */
[----:B------:R-:W-:Y:S01]  /*93a0*/  ISETP.GE.AND P2, PT, R219, c[0x0][0x1d4], PT ;  /* 0x00007500db007a0c */ /* 0x000fe20003f46270 */
[----:B------:R-:W-:Y:S01]  /*93b0*/  IMAD.X R3, R13, 0x1, R20, P0 ;  /* 0x000000010d037824 */ /* 0x000fe200000e0614 */
[----:B-----5:R-:W-:Y:S02]  /*93c0*/  IADD3 R6, P0, R0, R15, RZ ;  /* 0x0000000f00067210 */ /* 0x020fe40007f1e0ff */
[----:B------:R-:W-:Y:S02]  /*93d0*/  ISETP.LT.OR P5, PT, R14, 0x1, P2 ;  /* 0x000000010e00780c */ /* 0x000fe400017a1670 */
[----:B------:R2:W-:Y:S01]  /*93e0*/  LDGSTS.E.BYPASS.LTC128B.128 [R144+0x2100], [R2.64], !P1 ;  /* 0x0210000002907fae */ /* 0x0005e2000c901d48 */
[----:B------:R-:W-:Y:S01]  /*93f0*/  IADD3 R8, P1, R8, R19, RZ ;  /* 0x0000001308087210 */ /* 0x000fe20007f3e0ff */
[----:B------:R-:W-:-:S04]  /*9400*/  IMAD.X R7, R12, 0x1, R16, P0 ;  /* 0x000000010c077824 */ /* 0x000fc800000e0610 */
[----:B------:R-:W-:Y:S01]  /*9410*/  IMAD.X R9, R13, 0x1, R18, P1 ;  /* 0x000000010d097824 */ /* 0x000fe200008e0612 */
[----:B------:R-:W-:-:S04]  /*9420*/  ISETP.LT.OR P1, PT, R14, 0x21, P2 ;  /* 0x000000210e00780c */ /* 0x000fc80001721670 */
[----:B------:R3:W-:Y:S04]  /*9430*/  LDGSTS.E.BYPASS.LTC128B.128 [R144+0x4100], [R8.64], !P5 ;  /* 0x0410000008907fae */ /* 0x0007e8000e901d48 */
[----:B------:R3:W-:Y:S01]  /*9440*/  LDGSTS.E.BYPASS.LTC128B.128 [R144+0x1100], [R6.64], !P6 ;  /* 0x0110000006907fae */ /* 0x0007e2000f101d48 */
[----:B------:R-:W-:Y:S02]  /*9450*/  ISETP.GT.AND P6, PT, R231, 0x3f, PT ;  /* 0x0000003fe700780c */ /* 0x000fe40003fc4270 */
[----:B-1----:R-:W-:-:S05]  /*9460*/  IADD3 R4, P0, R0, R17, RZ ;  /* 0x0000001100047210 */ /* 0x002fca0007f1e0ff */
[----:B------:R-:W-:Y:S01]  /*9470*/  IMAD.X R5, R12, 0x1, R20, P0 ;  /* 0x000000010c057824 */ /* 0x000fe200000e0614 */
[----:B--2---:R-:W-:-:S04]  /*9480*/  IADD3 R2, P0, R0, R19, RZ ;  /* 0x0000001300027210 */ /* 0x004fc80007f1e0ff */
[----:B------:R3:W-:Y:S01]  /*9490*/  LDGSTS.E.BYPASS.LTC128B.128 [R144+0x3100], [R4.64], !P3 ;  /* 0x0310000004907fae */ /* 0x0007e2000d901d48 */
[----:B------:R-:W-:-:S05]  /*94a0*/  IMAD.X R3, R12, 0x1, R18, P0 ;  /* 0x000000010c037824 */ /* 0x000fca00000e0612 */
[----:B------:R3:W-:Y:S04]  /*94b0*/  LDGSTS.E.BYPASS.LTC128B.128 [R144+0x5100], [R2.64], !P1 ;  /* 0x0510000002907fae */ /* 0x0007e8000c901d48 */
[----:B------:R-:W0:Y:S01]  /*94c0*/  LDGDEPBAR ;  /* 0x00000000000079af */ /* 0x000e220000000000 */
[----:B------:R-:W-:Y:S05]  /*94d0*/  @!P4 BRA `(.L_x_2883) ;  /* 0x000004600000c947 */ /* 0x000fea0003800000 */
[----:B------:R-:W-:Y:S01]  /*94e0*/  ISETP.NE.AND P2, PT, R21, 0x1, PT ;  /* 0x000000011500780c */ /* 0x000fe20003f45270 */
[----:B---3--:R-:W-:Y:S02]  /*94f0*/  IMAD R2, R106, 0x40, R248 ;  /* 0x000000406a027824 */ /* 0x008fe400078e02f8 */
        /* <DEDUP_REMOVED lines=27> */
.L_x_3038:
        /* <DEDUP_REMOVED lines=20> */
.L_x_3039:
        /* <DEDUP_REMOVED lines=21> */
.L_x_2883:
[----:B------:R-:W-:Y:S05]  /*9940*/  BSYNC B0 ;  /* 0x0000000000007941 */ /* 0x000fea0003800000 */
.L_x_2882:
[----:B------:R-:W-:Y:S01]  /*9950*/  ISETP.LT.AND P0, PT, RZ, c[0x0][0x27c], PT ;  /* 0x00009f00ff007a0c */ /* 0x000fe20003f01270 */
[----:B------:R-:W0:Y:S01]  /*9960*/  LDGDEPBAR ;  /* 0x00000000000079af */ /* 0x000e220000000000 */
[----:B------:R-:W-:Y:S11]  /*9970*/  BSSY B2, `(.L_x_2886) ;  /* 0x00006c2000027945 */ /* 0x000ff60003800000 */
[----:B------:R-:W-:Y:S05]  /*9980*/  @P0 BRA `(.L_x_2887) ;  /* 0x0000002000000947 */ /* 0x000fea0003800000 */
[----:B------:R-:W-:-:S04]  /*9990*/  DEPBAR.LE SB0, 0x3 ;  /* 0x000080c00000791a */ /* 0x000fc80000000000 */
[----:B------:R-:W-:Y:S05]  /*99a0*/  BRA `(.L_x_2888) ;  /* 0x00006be000007947 */ /* 0x000fea0003800000 */
.L_x_2887:
[----:B-1-3--:R-:W2:Y:S01]  /*99b0*/  LDL R2, [R1+0x4] ;  /* 0x0000040001027983 */ /* 0x00aea20000100800 */
[----:B------:R-:W-:Y:S01]  /*99c0*/  ULDC.U8 UR4, c[0x0][0x298] ;  /* 0x0000a60000047ab9 */ /* 0x000fe20000000000 */
[----:B------:R-:W-:Y:S01]  /*99d0*/  SHF.R.S32.HI R0, RZ, 0x1f, R138 ;  /* 0x0000001fff007819 */ /* 0x000fe2000001148a */
[----:B------:R-:W-:Y:S01]  /*99e0*/  IMAD.WIDE.U32 R4, R138, c[0x0][0x280], RZ ;  /* 0x0000a0008a047a25 */ /* 0x000fe200078e00ff */
[----:B------:R-:W1:Y:S01]  /*99f0*/  S2R R3, SR_TID.X ;  /* 0x0000000000037919 */ /* 0x000e620000002100 */
[----:B------:R-:W-:Y:S02]  /*9a00*/  ISETP.NE.AND P0, PT, RZ, UR4, PT ;  /* 0x00000004ff007c0c */ /* 0x000fe4000bf05270 */
[----:B-1----:R-:W-:-:S04]  /*9a10*/  SHF.R.S32.HI R8, RZ, 0x1f, R3 ;  /* 0x0000001fff087819 */ /* 0x002fc80000011403 */
[----:B------:R-:W-:-:S04]  /*9a20*/  LEA.HI R8, R8, R3, RZ, 0x2 ;  /* 0x0000000308087211 */ /* 0x000fc800078f10ff */
[----:B------:R-:W-:-:S04]  /*9a30*/  LOP3.LUT R8, R8, 0xfffffffc, RZ, 0xc0, !PT ;  /* 0xfffffffc08087812 */ /* 0x000fc800078ec0ff */
[----:B------:R-:W-:Y:S02]  /*9a40*/  IADD3 R8, -R8, R3, RZ ;  /* 0x0000000308087210 */ /* 0x000fe40007ffe1ff */
[----:B--2---:R-:W-:Y:S01]  /*9a50*/  IADD3 R35, R227, R2, RZ ;  /* 0x00000002e3237210 */ /* 0x004fe20007ffe0ff */
[C---:B------:R-:W-:Y:S02]  /*9a60*/  IMAD R2, R0.reuse, c[0x0][0x280], RZ ;  /* 0x0000a00000027a24 */ /* 0x040fe400078e02ff */
[----:B------:R-:W-:Y:S02]  /*9a70*/  IMAD R0, R0, c[0x0][0x290], RZ ;  /* 0x0000a40000007a24 */ /* 0x000fe400078e02ff */
[C---:B------:R-:W-:Y:S02]  /*9a80*/  IMAD R7, R138.reuse, c[0x0][0x284], R2 ;  /* 0x0000a1008a077a24 */ /* 0x040fe400078e0202 */
[C---:B------:R-:W-:Y:S02]  /*9a90*/  IMAD R6, R138.reuse, c[0x0][0x294], R0 ;  /* 0x0000a5008a067a24 */ /* 0x040fe400078e0200 */
[----:B------:R-:W-:Y:S01]  /*9aa0*/  IMAD.WIDE.U32 R2, R138, c[0x0][0x290], RZ ;  /* 0x0000a4008a027a25 */ /* 0x000fe200078e00ff */
[----:B------:R-:W-:-:S03]  /*9ab0*/  IADD3 R7, R7, R5, RZ ;  /* 0x0000000507077210 */ /* 0x000fc60007ffe0ff */
[----:B------:R-:W-:Y:S02]  /*9ac0*/  IMAD R0, R8, 0x40, R35 ;  /* 0x0000004008007824 */ /* 0x000fe400078e0223 */
[----:B------:R-:W-:Y:S01]  /*9ad0*/  IMAD.IADD R6, R6, 0x1, R3 ;  /* 0x0000000106067824 */ /* 0x000fe200078e0203 */
        /* <DEDUP_REMOVED lines=23> */
.L_x_3040:
[----:B------:R-:W-:Y:S05]  /*9c50*/  BRA.DIV ~URZ, `(.L_x_2891) ;  /* 0x000165027f007947 */ /* 0x000fea000b800000 */
[----:B------:R3:W4:Y:S04]  /*9c60*/  SHFL.IDX PT, R4, R43, RZ, 0x1c1f ;  /* 0x001c1fff2b047589 */ /* 0x00072800000e0000 */
[----:B------:R3:W1:Y:S04]  /*9c70*/  SHFL.IDX PT, R12, R13, RZ, 0x1c1f ;  /* 0x001c1fff0d0c7589 */ /* 0x00066800000e0000 */
[----:B------:R3:W2:Y:S02]  /*9c80*/  SHFL.IDX PT, R0, R44, RZ, 0x1c1f ;  /* 0x001c1fff2c007589 */ /* 0x0006a400000e0000 */
.L_x_3041:
        /* <DEDUP_REMOVED lines=19> */
[----:B------:R-:W-:-:S02]  /*9dc0*/  ISETP.GE.AND P0, PT, R149, c[0x0][0x27c], PT ;  /* 0x00009f0095007a0c */ /* 0x000fc40003f06270 */
[----:B------:R-:W-:Y:S01]  /*9dd0*/  ISETP.GE.AND P1, PT, R146, c[0x0][0x27c], PT ;  /* 0x00009f0092007a0c */ /* 0x000fe20003f26270 */
[----:B------:R-:W2:Y:S04]  /*9de0*/  LDL R9, [R1+0x3c] ;  /* 0x00003c0001097983 */ /* 0x000ea80000100800 */
[----:B------:R-:W2:Y:S06]  /*9df0*/  LDL R32, [R1+0x38] ;  /* 0x0000380001207983 */ /* 0x000eac0000100800 */
[----:B------:R-:W-:-:S05]  /*9e00*/  @!P0 IMAD.SHL.U32 R2, R149, 0x2, RZ ;  /* 0x0000000295028824 */ /* 0x000fca00078e00ff */
[----:B------:R-:W-:Y:S01]  /*9e10*/  @!P0 IADD3 R6, P2, R4, R2, RZ ;  /* 0x0000000204068210 */ /* 0x000fe20007f5e0ff */
[----:B------:R-:W-:Y:S01]  /*9e20*/  CS2R R24, SRZ ;  /* 0x0000000000187805 */ /* 0x000fe2000001ff00 */
[----:B------:R-:W-:Y:S01]  /*9e30*/  CS2R R22, SRZ ;  /* 0x0000000000167805 */ /* 0x000fe2000001ff00 */
[----:B------:R-:W-:Y:S01]  /*9e40*/  @!P1 IMAD.SHL.U32 R8, R146, 0x2, RZ ;  /* 0x0000000292089824 */ /* 0x000fe200078e00ff */
        /* <DEDUP_REMOVED lines=12> */
[----:B-1----:R-:W-:-:S05]  /*9f10*/  @!P0 IMAD.X R3, R12, 0x1, R3, P2 ;  /* 0x000000010c038824 */ /* 0x002fca00010e0603 */
[----:B------:R4:W5:Y:S01]  /*9f20*/  @!P0 LD.E.64 R22, [R2.64] ;  /* 0x0000000802168980 */ /* 0x000962000c101b00 */
[----:B------:R-:W-:Y:S02]  /*9f30*/  ISETP.GE.AND P0, PT, R148, c[0x0][0x27c], PT ;  /* 0x00009f0094007a0c */ /* 0x000fe40003f06270 */
[----:B---3--:R-:W-:Y:S02]  /*9f40*/  @!P1 IADD3 R6, P2, R4, R8, RZ ;  /* 0x0000000804069210 */ /* 0x008fe40007f5e0ff */
[----:B----4-:R-:W-:-:S05]  /*9f50*/  @!P1 SHF.L.U64.HI R3, R146, 0x1, R15 ;  /* 0x0000000192039819 */ /* 0x010fca000001020f */
[----:B------:R-:W-:Y:S01]  /*9f60*/  @!P1 IMAD.X R7, R5, 0x1, R3, P2 ;  /* 0x0000000105079824 */ /* 0x000fe200010e0603 */
[----:B------:R-:W-:-:S03]  /*9f70*/  @!P1 IADD3 R2, P2, R0, R8, RZ ;  /* 0x0000000800029210 */ /* 0x000fc60007f5e0ff */
[----:B------:R-:W-:Y:S01]  /*9f80*/  @!P0 IMAD.SHL.U32 R8, R148, 0x2, RZ ;  /* 0x0000000294088824 */ /* 0x000fe200078e00ff */
[----:B------:R1:W5:Y:S01]  /*9f90*/  @!P1 LD.E.64 R26, [R6.64] ;  /* 0x00000008061a9980 */ /* 0x000362000c101b00 */
[----:B------:R-:W-:Y:S01]  /*9fa0*/  @!P1 IMAD.X R3, R12, 0x1, R3, P2 ;  /* 0x000000010c039824 */ /* 0x000fe200010e0603 */
[----:B------:R-:W-:-:S04]  /*9fb0*/  ISETP.GE.AND P2, PT, R145, c[0x0][0x27c], PT ;  /* 0x00009f0091007a0c */ /* 0x000fc80003f46270 */
[----:B------:R2:W5:Y:S01]  /*9fc0*/  @!P1 LD.E.64 R28, [R2.64] ;  /* 0x00000008021c9980 */ /* 0x000562000c101b00 */
[----:B-1----:R-:W-:Y:S02]  /*9fd0*/  @!P0 IADD3 R6, P1, R4, R8, RZ ;  /* 0x0000000804068210 */ /* 0x002fe40007f3e0ff */
[----:B--2---:R-:W-:-:S05]  /*9fe0*/  @!P0 SHF.L.U64.HI R3, R148, 0x1, R14 ;  /* 0x0000000194038819 */ /* 0x004fca000001020e */
[----:B------:R-:W-:Y:S01]  /*9ff0*/  @!P0 IMAD.X R7, R5, 0x1, R3, P1 ;  /* 0x0000000105078824 */ /* 0x000fe200008e0603 */
[----:B------:R-:W-:Y:S01]  /*a000*/  @!P0 IADD3 R2, P1, R0, R8, RZ ;  /* 0x0000000800028210 */ /* 0x000fe20007f3e0ff */
[----:B------:R-:W-:-:S03]  /*a010*/  @!P2 IMAD.SHL.U32 R8, R145, 0x2, RZ ;  /* 0x000000029108a824 */ /* 0x000fc600078e00ff */
[----:B------:R1:W5:Y:S01]  /*a020*/  @!P0 LD.E.64 R30, [R6.64] ;  /* 0x00000008061e8980 */ /* 0x000362000c101b00 */
[----:B------:R-:W-:Y:S01]  /*a030*/  @!P0 IMAD.X R3, R12, 0x1, R3, P1 ;  /* 0x000000010c038824 */ /* 0x000fe200008e0603 */
[----:B------:R-:W-:-:S04]  /*a040*/  ISETP.GE.AND P1, PT, R110, c[0x0][0x27c], PT ;  /* 0x00009f006e007a0c */ /* 0x000fc80003f26270 */
[----:B------:R2:W5:Y:S01]  /*a050*/  @!P0 LD.E.64 R36, [R2.64] ;  /* 0x0000000802248980 */ /* 0x000562000c101b00 */
[-C--:B------:R-:W-:Y:S02]  /*a060*/  @!P2 IADD3 R14, P0, R0, R8.reuse, RZ ;  /* 0x00000008000ea210 */ /* 0x080fe40007f1e0ff */
[----:B------:R-:W-:Y:S02]  /*a070*/  @!P2 IADD3 R16, P3, R4, R8, RZ ;  /* 0x000000080410a210 */ /* 0x000fe40007f7e0ff */
[----:B-1----:R-:W-:-:S05]  /*a080*/  @!P2 SHF.L.U64.HI R6, R145, 0x1, R9 ;  /* 0x000000019106a819 */ /* 0x002fca0000010209 */
[----:B------:R-:W-:Y:S01]  /*a090*/  @!P2 IMAD.X R15, R12, 0x1, R6, P0 ;  /* 0x000000010c0fa824 */ /* 0x000fe200000e0606 */
[----:B------:R-:W-:Y:S01]  /*a0a0*/  ISETP.GE.AND P0, PT, R147, c[0x0][0x27c], PT ;  /* 0x00009f0093007a0c */ /* 0x000fe20003f06270 */
[----:B--2---:R-:W-:Y:S02]  /*a0b0*/  @!P1 IMAD.MOV.U32 R2, RZ, RZ, R4 ;  /* 0x000000ffff029224 */ /* 0x004fe400078e0004 */
[----:B------:R-:W-:Y:S02]  /*a0c0*/  @!P1 IMAD.MOV.U32 R3, RZ, RZ, R5 ;  /* 0x000000ffff039224 */ /* 0x000fe400078e0005 */
[----:B------:R-:W-:Y:S02]  /*a0d0*/  @!P1 IMAD.MOV.U32 R18, RZ, RZ, R0 ;  /* 0x000000ffff129224 */ /* 0x000fe400078e0000 */
[----:B------:R-:W-:Y:S01]  /*a0e0*/  @!P1 IMAD.MOV.U32 R19, RZ, RZ, R12 ;  /* 0x000000ffff139224 */ /* 0x000fe200078e000c */
[----:B------:R-:W-:Y:S01]  /*a0f0*/  CS2R R8, SRZ ;  /* 0x0000000000087805 */ /* 0x000fe2000001ff00 */
[----:B------:R-:W-:Y:S01]  /*a100*/  @!P2 IMAD.X R17, R5, 0x1, R6, P3 ;  /* 0x000000010511a824 */ /* 0x000fe200018e0606 */
[----:B------:R1:W5:Y:S01]  /*a110*/  @!P2 LD.E.64 R40, [R14.64] ;  /* 0x000000080e28a980 */ /* 0x000362000c101b00 */
[----:B------:R-:W-:Y:S01]  /*a120*/  CS2R R6, SRZ ;  /* 0x0000000000067805 */ /* 0x000fe2000001ff00 */
[----:B------:R-:W-:-:S02]  /*a130*/  @!P1 IMAD.WIDE R20, R110, 0x2, R2 ;  /* 0x000000026e149825 */ /* 0x000fc400078e0202 */
[----:B------:R1:W5:Y:S02]  /*a140*/  @!P2 LD.E.64 R38, [R16.64] ;  /* 0x000000081026a980 */ /* 0x000364000c101b00 */
[----:B------:R-:W-:Y:S01]  /*a150*/  @!P1 IMAD.WIDE R18, R110, 0x2, R18 ;  /* 0x000000026e129825 */ /* 0x000fe200078e0212 */
[C---:B------:R-:W-:Y:S01]  /*a160*/  @!P0 SHF.L.U64.HI R3, R147.reuse, 0x1, R32 ;  /* 0x0000000193038819 */ /* 0x040fe20000010220 */
[----:B------:R1:W5:Y:S02]  /*a170*/  @!P1 LD.E.64 R8, [R20.64] ;  /* 0x0000000814089980 */ /* 0x000364000c101b00 */
[----:B------:R-:W-:Y:S02]  /*a180*/  @!P0 IMAD.SHL.U32 R2, R147, 0x2, RZ ;  /* 0x0000000293028824 */ /* 0x000fe400078e00ff */
[----:B------:R1:W5:Y:S03]  /*a190*/  @!P1 LD.E.64 R6, [R18.64] ;  /* 0x0000000812069980 */ /* 0x000366000c101b00 */
[----:B------:R-:W-:-:S05]  /*a1a0*/  @!P0 IADD3 R4, P1, R4, R2, RZ ;  /* 0x0000000204048210 */ /* 0x000fca0007f3e0ff */
[----:B------:R-:W-:Y:S01]  /*a1b0*/  @!P0 IMAD.X R5, R5, 0x1, R3, P1 ;  /* 0x0000000105058824 */ /* 0x000fe200008e0603 */
[----:B------:R-:W-:-:S04]  /*a1c0*/  @!P0 IADD3 R2, P1, R0, R2, RZ ;  /* 0x0000000200028210 */ /* 0x000fc80007f3e0ff */
[----:B------:R1:W5:Y:S01]  /*a1d0*/  @!P0 LD.E.64 R46, [R4.64] ;  /* 0x00000008042e8980 */ /* 0x000362000c101b00 */
[----:B------:R-:W-:-:S05]  /*a1e0*/  @!P0 IMAD.X R3, R12, 0x1, R3, P1 ;  /* 0x000000010c038824 */ /* 0x000fca00008e0603 */
[----:B------:R1:W5:Y:S03]  /*a1f0*/  @!P0 LD.E.64 R50, [R2.64] ;  /* 0x0000000802328980 */ /* 0x000366000c101b00 */
.L_x_2893:
[----:B------:R-:W-:Y:S05]  /*a200*/  BSYNC B0 ;  /* 0x0000000000007941 */ /* 0x000fea0003800000 */
.L_x_2892:
        /* <DEDUP_REMOVED lines=30> */
[----:B------:R-:W-:-:S02]  /*a3f0*/  PRMT R80, R80, 0x5410, R3 ;  /* 0x0000541050507816 */ /* 0x000fc40000000003 */
        /* <DEDUP_REMOVED lines=14> */
.L_x_3042:
[----:B------:R-:W-:Y:S01]  /*a4e0*/  IADD3 R2, R35, 0x40, RZ ;  /* 0x0000004023027810 */ /* 0x000fe20007ffe0ff */
[----:B------:R-:W-:Y:S01]  /*a4f0*/  BSSY B0, `(.L_x_2895) ;  /* 0x0000055000007945 */ /* 0x000fe20003800000 */
[----:B------:R-:W-:Y:S01]  /*a500*/  CS2R R62, SRZ ;  /* 0x00000000003e7805 */ /* 0x000fe2000001ff00 */
[----:B------:R-:W-:Y:S01]  /*a510*/  CS2R R56, SRZ ;  /* 0x0000000000387805 */ /* 0x000fe2000001ff00 */
[----:B------:R-:W-:Y:S01]  /*a520*/  ISETP.GE.AND P0, PT, R2, R48, PT ;  /* 0x000000300200720c */ /* 0x000fe20003f06270 */
[----:B------:R-:W-:Y:S01]  /*a530*/  CS2R R52, SRZ ;  /* 0x0000000000347805 */ /* 0x000fe2000001ff00 */
[----:B-1-3--:R-:W-:Y:S01]  /*a540*/  CS2R R42, SRZ ;  /* 0x00000000002a7805 */ /* 0x00afe2000001ff00 */
        /* <DEDUP_REMOVED lines=8> */
[----:B------:R-:W3:Y:S04]  /*a5d0*/  LDL R3, [R1+0x48] ;  /* 0x0000480001037983 */ /* 0x000ee80000100800 */
[----:B----4-:R-:W4:Y:S04]  /*a5e0*/  LDL R18, [R1+0x44] ;  /* 0x0000440001127983 */ /* 0x010f280000100800 */
[----:B--2---:R-:W2:Y:S01]  /*a5f0*/  LDL R17, [R1+0x40] ;  /* 0x0000400001117983 */ /* 0x004ea20000100800 */
[C---:B------:R-:W-:Y:S02]  /*a600*/  ISETP.GE.AND P0, PT, R149.reuse, c[0x0][0x27c], PT ;  /* 0x00009f0095007a0c */ /* 0x040fe40003f06270 */
        /* <DEDUP_REMOVED lines=21> */
[----:B------:R-:W-:-:S05]  /*a760*/  @!P0 IMAD.X R3, R12, 0x1, R3, P2 ;  /* 0x000000010c038824 */ /* 0x000fca00010e0603 */
[----:B------:R4:W5:Y:S01]  /*a770*/  @!P0 LD.E.64 R44, [R2.64] ;  /* 0x00000008022c8980 */ /* 0x000962000c101b00 */
[----:B------:R-:W-:Y:S02]  /*a780*/  ISETP.GE.AND P0, PT, R148, c[0x0][0x27c], PT ;  /* 0x00009f0094007a0c */ /* 0x000fe40003f06270 */
[----:B-1----:R-:W-:Y:S02]  /*a790*/  @!P1 IADD3 R14, P2, R4, R13, RZ ;  /* 0x0000000d040e9210 */ /* 0x002fe40007f5e0ff */
        /* <DEDUP_REMOVED lines=15> */
[----:B------:R-:W-:Y:S02]  /*a890*/  @!P2 SHF.L.U64.HI R13, R145, 0x1, R16 ;  /* 0x00000001910da819 */ /* 0x000fe40000010210 */
[----:B------:R-:W-:Y:S02]  /*a8a0*/  ISETP.GE.AND P1, PT, R110, c[0x0][0x27c], PT ;  /* 0x00009f006e007a0c */ /* 0x000fe40003f26270 */
[----:B------:R2:W5:Y:S01]  /*a8b0*/  @!P0 LD.E.64 R58, [R2.64] ;  /* 0x00000008023a8980 */ /* 0x000562000c101b00 */
[-C--:B------:R-:W-:Y:S02]  /*a8c0*/  @!P2 IADD3 R16, P3, R4, R18.reuse, RZ ;  /* 0x000000120410a210 */ /* 0x080fe40007f7e0ff */
[----:B-1----:R-:W-:-:S05]  /*a8d0*/  @!P2 IADD3 R14, P0, R0, R18, RZ ;  /* 0x00000012000ea210 */ /* 0x002fca0007f1e0ff */
[----:B------:R-:W-:Y:S01]  /*a8e0*/  @!P2 IMAD.X R15, R12, 0x1, R13, P0 ;  /* 0x000000010c0fa824 */ /* 0x000fe200000e060d */
[----:B------:R-:W-:Y:S02]  /*a8f0*/  ISETP.GE.AND P0, PT, R147, c[0x0][0x27c], PT ;  /* 0x00009f0093007a0c */ /* 0x000fe40003f06270 */
[----:B--2---:R-:W-:Y:S02]  /*a900*/  @!P1 IMAD.MOV.U32 R2, RZ, RZ, R4 ;  /* 0x000000ffff029224 */ /* 0x004fe400078e0004 */
[----:B------:R-:W-:Y:S02]  /*a910*/  @!P1 IMAD.MOV.U32 R3, RZ, RZ, R5 ;  /* 0x000000ffff039224 */ /* 0x000fe400078e0005 */
[----:B------:R-:W-:Y:S02]  /*a920*/  @!P1 IMAD.MOV.U32 R18, RZ, RZ, R0 ;  /* 0x000000ffff129224 */ /* 0x000fe400078e0000 */
[----:B------:R-:W-:Y:S02]  /*a930*/  @!P1 IMAD.MOV.U32 R19, RZ, RZ, R12 ;  /* 0x000000ffff139224 */ /* 0x000fe400078e000c */
[----:B------:R-:W-:-:S04]  /*a940*/  @!P1 IMAD.WIDE R20, R110, 0x2, R2 ;  /* 0x000000026e149825 */ /* 0x000fc800078e0202 */
[----:B------:R-:W-:Y:S01]  /*a950*/  @!P1 IMAD.WIDE R18, R110, 0x2, R18 ;  /* 0x000000026e129825 */ /* 0x000fe200078e0212 */
[----:B------:R1:W5:Y:S03]  /*a960*/  @!P1 LD.E.64 R32, [R20.64] ;  /* 0x0000000814209980 */ /* 0x000366000c101b00 */
[C---:B------:R-:W-:Y:S01]  /*a970*/  @!P0 IMAD.SHL.U32 R2, R147.reuse, 0x2, RZ ;  /* 0x0000000293028824 */ /* 0x040fe200078e00ff */
[----:B------:R1:W5:Y:S01]  /*a980*/  @!P1 LD.E.64 R34, [R18.64] ;  /* 0x0000000812229980 */ /* 0x000362000c101b00 */
[----:B------:R-:W-:-:S03]  /*a990*/  @!P0 SHF.L.U64.HI R3, R147, 0x1, R60 ;  /* 0x0000000193038819 */ /* 0x000fc6000001023c */
[----:B------:R-:W-:Y:S01]  /*a9a0*/  @!P0 IADD3 R4, P1, R4, R2, RZ ;  /* 0x0000000204048210 */ /* 0x000fe20007f3e0ff */
[----:B------:R-:W-:-:S04]  /*a9b0*/  @!P2 IMAD.X R17, R5, 0x1, R13, P3 ;  /* 0x000000010511a824 */ /* 0x000fc800018e060d */
[--C-:B------:R-:W-:Y:S01]  /*a9c0*/  @!P0 IMAD.X R5, R5, 0x1, R3.reuse, P1 ;  /* 0x0000000105058824 */ /* 0x100fe200008e0603 */
[----:B------:R-:W-:Y:S01]  /*a9d0*/  @!P0 IADD3 R2, P1, R0, R2, RZ ;  /* 0x0000000200028210 */ /* 0x000fe20007f3e0ff */
[----:B------:R-:W-:Y:S01]  /*a9e0*/  CS2R R60, SRZ ;  /* 0x00000000003c7805 */ /* 0x000fe2000001ff00 */
[----:B------:R1:W5:Y:S03]  /*a9f0*/  @!P2 LD.E.64 R62, [R16.64] ;  /* 0x00000008103ea980 */ /* 0x000366000c101b00 */
[----:B------:R-:W-:Y:S01]  /*aa00*/  @!P0 IMAD.X R3, R12, 0x1, R3, P1 ;  /* 0x000000010c038824 */ /* 0x000fe200008e0603 */
[----:B------:R1:W5:Y:S04]  /*aa10*/  @!P0 LD.E.64 R66, [R4.64] ;  /* 0x0000000804428980 */ /* 0x000368000c101b00 */
[----:B------:R1:W5:Y:S04]  /*aa20*/  @!P2 LD.E.64 R60, [R14.64] ;  /* 0x000000080e3ca980 */ /* 0x000368000c101b00 */
[----:B------:R1:W5:Y:S02]  /*aa30*/  @!P0 LD.E.64 R64, [R2.64] ;  /* 0x0000000802408980 */ /* 0x000364000c101b00 */
.L_x_2896:
[----:B------:R-:W-:Y:S05]  /*aa40*/  BSYNC B0 ;  /* 0x0000000000007941 */ /* 0x000fea0003800000 */
.L_x_2895:
[----:B------:R-:W3:Y:S04]  /*aa50*/  LDL R12, [R1+0x4] ;  /* 0x00000400010c7983 */ /* 0x000ee80000100800 */
[----:B-12---:R-:W2:Y:S01]  /*aa60*/  LDL R5, [R1+0x10] ;  /* 0x0000100001057983 */ /* 0x006ea20000100800 */
[----:B----45:R-:W-:Y:S01]  /*aa70*/  IMAD.MOV.U32 R4, RZ, RZ, R66 ;  /* 0x000000ffff047224 */ /* 0x030fe200078e0042 */
[----:B------:R-:W-:-:S04]  /*aa80*/  DEPBAR.LE SB0, 0x3 ;  /* 0x000080c00000791a */ /* 0x000fc80000000000 */
        /* <DEDUP_REMOVED lines=9> */
[----:B------:R-:W-:-:S02]  /*ab20*/  IMAD.MOV.U32 R2, RZ, RZ, R52 ;  /* 0x000000ffff027224 */ /* 0x000fc400078e0034 */
        /* <DEDUP_REMOVED lines=19> */
[----:B------:R-:W-:Y:S02]  /*ac60*/  IMAD.MOV.U32 R2, RZ, RZ, R54 ;  /* 0x000000ffff027224 */ /* 0x000fe400078e0036 */
[----:B------:R-:W-:Y:S01]  /*ac70*/  IMAD.MOV.U32 R0, RZ, RZ, R55 ;  /* 0x000000ffff007224 */ /* 0x000fe200078e0037 */
[----:B------:R-:W-:Y:S01]  /*ac80*/  PRMT R85, R4, 0x5410, R3 ;  /* 0x0000541004557816 */ /* 0x000fe20000000003 */
[----:B------:R-:W-:-:S03]  /*ac90*/  IMAD.MOV.U32 R4, RZ, RZ, R45 ;  /* 0x000000ffff047224 */ /* 0x000fc600078e002d */
[----:B------:R-:W-:Y:S02]  /*aca0*/  PRMT R83, R2, 0x5410, R0 ;  /* 0x0000541002537816 */ /* 0x000fe40000000000 */
[----:B------:R-:W-:Y:S02]  /*acb0*/  LOP3.LUT R0, R233, 0x18, R104, 0xf8, !PT ;  /* 0x00000018e9007812 */ /* 0x000fe400078ef868 */
[----:B------:R-:W-:Y:S02]  /*acc0*/  MOV R2, R44 ;  /* 0x0000002c00027202 */ /* 0x000fe40000000f00 */
[----:B------:R-:W-:Y:S02]  /*acd0*/  LOP3.LUT R0, R151, R0, R150, 0xf6, !PT ;  /* 0x0000000097007212 */ /* 0x000fe400078ef696 */
[----:B------:R-:W-:Y:S01]  /*ace0*/  PRMT R79, R2, 0x7610, R79 ;  /* 0x00007610024f7816 */ /* 0x000fe2000000004f */
[----:B------:R-:W-:Y:S01]  /*acf0*/  IMAD.MOV.U32 R2, RZ, RZ, R34 ;  /* 0x000000ffff027224 */ /* 0x000fe200078e0022 */
[----:B------:R-:W-:Y:S01]  /*ad00*/  PRMT R80, R4, 0x7610, R80 ;  /* 0x0000761004507816 */ /* 0x000fe20000000050 */
[----:B------:R-:W-:-:S02]  /*ad10*/  IMAD.SHL.U32 R18, R0, 0x2, RZ ;  /* 0x0000000200127824 */ /* 0x000fc400078e00ff */
[----:B------:R-:W-:Y:S01]  /*ad20*/  IMAD.MOV.U32 R0, RZ, RZ, R35 ;  /* 0x000000ffff007224 */ /* 0x000fe200078e0023 */
[----:B------:R-:W-:Y:S02]  /*ad30*/  PRMT R75, R2, 0x7610, R75 ;  /* 0x00007610024b7816 */ /* 0x000fe4000000004b */
[----:B------:R-:W-:Y:S02]  /*ad40*/  IADD3 R20, R18, 0x18140, RZ ;  /* 0x0001814012147810 */ /* 0x000fe40007ffe0ff */
[----:B------:R-:W-:Y:S01]  /*ad50*/  PRMT R76, R0, 0x7610, R76 ;  /* 0x00007610004c7816 */ /* 0x000fe2000000004c */
[----:B------:R-:W-:Y:S01]  /*ad60*/  BAR.SYNC.DEFER_BLOCKING 0x0 ;  /* 0x0000000000007b1d */ /* 0x000fe20000010000 */
[----:B---3--:R-:W-:Y:S01]  /*ad70*/  IMAD.IADD R3, R48, 0x1, -R12 ;  /* 0x0000000130037824 */ /* 0x008fe200078e0a0c */
[----:B--2---:R-:W-:-:S04]  /*ad80*/  LOP3.LUT P0, RZ, R5, 0x4, RZ, 0xc0, !PT ;  /* 0x0000000405ff7812 */ /* 0x004fc8000780c0ff */
[----:B------:R-:W-:Y:S02]  /*ad90*/  IMNMX R48, R3, 0x80, PT ;  /* 0x0000008003307817 */ /* 0x000fe40003800200 */
[----:B------:R-:W-:Y:S02]  /*ada0*/  IADD3 R3, R18, 0x18100, RZ ;  /* 0x0001810012037810 */ /* 0x000fe40007ffe0ff */
[----:B------:R-:W-:-:S05]  /*adb0*/  ISETP.GE.AND P1, PT, R227, R48, PT ;  /* 0x00000030e300720c */ /* 0x000fca0003f26270 */
[----:B------:R-:W-:-:S08]  /*adc0*/  @P0 IADD3 R20, R3, -0x40, RZ ;  /* 0xffffffc003140810 */ /* 0x000fd00007ffe0ff */
        /* <DEDUP_REMOVED lines=8> */
[----:B------:R-:W-:Y:S01]  /*ae50*/  SHF.R.U32.HI R3, RZ, 0x10, R9 ;  /* 0x00000010ff037819 */ /* 0x000fe20000011609 */
[----:B------:R-:W-:-:S04]  /*ae60*/  HADD2.F32 R19, -RZ, R19.H0_H0 ;  /* 0x20000013ff137230 */ /* 0x000fc80000004100 */
        /* <DEDUP_REMOVED lines=10> */
[----:B------:R-:W-:Y:S01]  /*af10*/  HADD2.F32 R5, -RZ, R13.H1_H1 ;  /* 0x3000000dff057230 */ /* 0x000fe20000004100 */
        /* <DEDUP_REMOVED lines=11> */
[----:B------:R-:W-:-:S02]  /*afd0*/  FFMA.FTZ R15, R8, R3, -R15 ;  /* 0x00000003080f7223 */ /* 0x000fc4000001080f */
[-C--:B------:R-:W-:Y:S02]  /*afe0*/  FMUL.FTZ R3, R4, R0.reuse ;  /* 0x0000000004037220 */ /* 0x080fe40000410000 */
        /* <DEDUP_REMOVED lines=12> */
.L_x_2900:
[----:B------:R-:W-:Y:S05]  /*b0b0*/  BSYNC B0 ;  /* 0x0000000000007941 */ /* 0x000fea0003800000 */
.L_x_2899:
[----:B------:R-:W-:Y:S01]  /*b0c0*/  ISETP.GE.AND P0, PT, R149, c[0x0][0x27c], PT ;  /* 0x00009f0095007a0c */ /* 0x000fe20003f06270 */
[----:B------:R-:W-:-:S12]  /*b0d0*/  BSSY B0, `(.L_x_2901) ;  /* 0x000002c000007945 */ /* 0x000fd80003800000 */
[----:B------:R-:W-:Y:S05]  /*b0e0*/  @P0 BRA `(.L_x_2902) ;  /* 0x000002a000000947 */ /* 0x000fea0003800000 */
[----:B-1----:R-:W1:Y:S01]  /*b0f0*/  LDS.128 R4, [R20] ;  /* 0x0000000014047984 */ /* 0x002e620000000c00 */
        /* <DEDUP_REMOVED lines=19> */
[-C--:B------:R-:W-:Y:S02]  /*b230*/  FMUL.FTZ R15, R8, R0.reuse ;  /* 0x00000000080f7220 */ /* 0x080fe40000410000 */
        /* <DEDUP_REMOVED lines=21> */
.L_x_2902:
[----:B------:R-:W-:Y:S05]  /*b390*/  BSYNC B0 ;  /* 0x0000000000007941 */ /* 0x000fea0003800000 */
.L_x_2901:
        /* <DEDUP_REMOVED lines=45> */
.L_x_2904:
[----:B------:R-:W-:Y:S05]  /*b670*/  BSYNC B0 ;  /* 0x0000000000007941 */ /* 0x000fea0003800000 */
.L_x_2903:
        /* <DEDUP_REMOVED lines=45> */
.L_x_2906:
[----:B------:R-:W-:Y:S05]  /*b950*/  BSYNC B0 ;  /* 0x0000000000007941 */ /* 0x000fea0003800000 */
.L_x_2905:
        /* <DEDUP_REMOVED lines=45> */
.L_x_2908:
[----:B------:R-:W-:Y:S05]  /*bc30*/  BSYNC B0 ;  /* 0x0000000000007941 */ /* 0x000fea0003800000 */
.L_x_2907:
        /* <DEDUP_REMOVED lines=44> */
.L_x_2898:
[----:B------:R-:W-:Y:S05]  /*bf00*/  BSYNC B1 ;  /* 0x0000000000017941 */ /* 0x000fea0003800000 */
.L_x_2897:
        /* <DEDUP_REMOVED lines=48> */
.L_x_2910:
[----:B------:R-:W-:Y:S05]  /*c210*/  BSYNC B0 ;  /* 0x0000000000007941 */ /* 0x000fea0003800000 */
.L_x_2909:
        /* <DEDUP_REMOVED lines=45> */
.L_x_2912:
[----:B------:R-:W-:Y:S05]  /*c4f0*/  BSYNC B0 ;  /* 0x0000000000007941 */ /* 0x000fea0003800000 */
.L_x_2911:
        /* <DEDUP_REMOVED lines=45> */
.L_x_2914:
[----:B------:R-:W-:Y:S05]  /*c7d0*/  BSYNC B0 ;  /* 0x0000000000007941 */ /* 0x000fea0003800000 */
.L_x_2913:
        /* <DEDUP_REMOVED lines=45> */
.L_x_2916:
[----:B------:R-:W-:Y:S05]  /*cab0*/  BSYNC B0 ;  /* 0x0000000000007941 */ /* 0x000fea0003800000 */
.L_x_2915:
        /* <DEDUP_REMOVED lines=45> */
.L_x_2918:
[----:B------:R-:W-:Y:S05]  /*cd90*/  BSYNC B0 ;  /* 0x0000000000007941 */ /* 0x000fea0003800000 */
.L_x_2917:
        /* <DEDUP_REMOVED lines=45> */
.L_x_2889:
        /* <DEDUP_REMOVED lines=22> */
.L_x_3043:
[----:B------:R-:W-:Y:S05]  /*d1d0*/  BRA.DIV ~URZ, `(.L_x_2920) ;  /* 0x000132b27f007947 */ /* 0x000fea000b800000 */
[----:B------:R3:W4:Y:S01]  /*d1e0*/  SHFL.IDX PT, R8, R23, RZ, 0x1c1f ;  /* 0x001c1fff17087589 */ /* 0x00072200000e0000 */
[----:B--2---:R-:W-:-:S03]  /*d1f0*/  MOV R9, R0 ;  /* 0x0000000000097202 */ /* 0x004fc60000000f00 */
[----:B------:R3:W2:Y:S04]  /*d200*/  SHFL.IDX PT, R20, R21, RZ, 0x1c1f ;  /* 0x001c1fff15147589 */ /* 0x0006a800000e0000 */
[----:B------:R3:W1:Y:S02]  /*d210*/  SHFL.IDX PT, R3, R24, RZ, 0x1c1f ;  /* 0x001c1fff18037589 */ /* 0x00066400000e0000 */
.L_x_3044:
        /* <DEDUP_REMOVED lines=29> */
[----:B------:R-:W-:Y:S01]  /*d3f0*/  @!P2 IMAD.WIDE R12, R4, 0x2, R8 ;  /* 0x00000002040ca825 */ /* 0x000fe200078e0208 */
[----:B------:R-:W-:Y:S02]  /*d400*/  @!P0 IADD3.X R19, R9, R0, RZ, P1, !PT ;  /* 0x0000000009138210 */ /* 0x000fe40000ffe4ff */
[----:B------:R-:W-:Y:S01]  /*d410*/  ISETP.GE.AND P1, PT, R108, c[0x0][0x27c], PT ;  /* 0x00009f006c007a0c */ /* 0x000fe20003f26270 */
[----:B--2---:R-:W-:Y:S01]  /*d420*/  @!P0 IMAD.X R17, R20, 0x1, R0, P3 ;  /* 0x0000000114118824 */ /* 0x004fe200018e0600 */
[----:B------:R-:W-:Y:S01]  /*d430*/  MOV R2, R3 ;  /* 0x0000000300027202 */ /* 0x000fe20000000f00 */
[----:B------:R-:W-:Y:S01]  /*d440*/  IMAD.MOV.U32 R3, RZ, RZ, R20 ;  /* 0x000000ffff037224 */ /* 0x000fe200078e0014 */
[----:B------:R1:W5:Y:S03]  /*d450*/  @!P2 LD.E.128 R36, [R12.64] ;  /* 0x000000080c24a980 */ /* 0x000366000c101d00 */
[----:B------:R-:W-:Y:S01]  /*d460*/  @!P2 IMAD.WIDE R6, R4, 0x2, R2 ;  /* 0x000000020406a825 */ /* 0x000fe200078e0202 */
[----:B------:R-:W-:Y:S01]  /*d470*/  CS2R R42, SRZ ;  /* 0x00000000002a7805 */ /* 0x000fe2000001ff00 */
[----:B------:R-:W-:Y:S01]  /*d480*/  CS2R R40, SRZ ;  /* 0x0000000000287805 */ /* 0x000fe2000001ff00 */
[----:B------:R-:W-:-:S02]  /*d490*/  CS2R R14, SRZ ;  /* 0x00000000000e7805 */ /* 0x000fc4000001ff00 */
[----:B------:R2:W5:Y:S01]  /*d4a0*/  @!P2 LD.E.128 R28, [R6.64] ;  /* 0x00000008061ca980 */ /* 0x000562000c101d00 */
[----:B------:R-:W-:-:S04]  /*d4b0*/  @!P1 IMAD.SHL.U32 R0, R234, 0x8, RZ ;  /* 0x00000008ea009824 */ /* 0x000fc800078e00ff */
[----:B------:R-:W-:-:S04]  /*d4c0*/  @!P1 IMAD.WIDE R4, R0, 0x2, R8 ;  /* 0x0000000200049825 */ /* 0x000fc800078e0208 */
[----:B------:R-:W-:Y:S01]  /*d4d0*/  @!P1 IMAD.WIDE R2, R0, 0x2, R2 ;  /* 0x0000000200029825 */ /* 0x000fe200078e0202 */
[----:B------:R4:W5:Y:S04]  /*d4e0*/  @!P1 LD.E.128 R44, [R4.64] ;  /* 0x00000008042c9980 */ /* 0x000968000c101d00 */
[----:B------:R3:W5:Y:S01]  /*d4f0*/  @!P1 LD.E.128 R40, [R2.64] ;  /* 0x0000000802289980 */ /* 0x000762000c101d00 */
[----:B-1----:R-:W-:-:S06]  /*d500*/  CS2R R12, SRZ ;  /* 0x00000000000c7805 */ /* 0x002fcc000001ff00 */
[----:B------:R3:W5:Y:S01]  /*d510*/  @!P0 LD.E.128 R12, [R18.64] ;  /* 0x00000008120c8980 */ /* 0x000762000c101d00 */
[----:B--2---:R-:W-:Y:S01]  /*d520*/  CS2R R6, SRZ ;  /* 0x0000000000067805 */ /* 0x004fe2000001ff00 */
[----:B----4-:R-:W-:-:S06]  /*d530*/  CS2R R4, SRZ ;  /* 0x0000000000047805 */ /* 0x010fcc000001ff00 */
[----:B------:R3:W5:Y:S02]  /*d540*/  @!P0 LD.E.128 R4, [R16.64] ;  /* 0x0000000810048980 */ /* 0x000764000c101d00 */
.L_x_2922:
[----:B------:R-:W-:Y:S05]  /*d550*/  BSYNC B0 ;  /* 0x0000000000007941 */ /* 0x000fea0003800000 */
.L_x_2921:
[----:B----45:R-:W-:Y:S02]  /*d560*/  IMAD.MOV.U32 R8, RZ, RZ, R46 ;  /* 0x000000ffff087224 */ /* 0x030fe400078e002e */
[----:B-1-3--:R-:W-:Y:S02]  /*d570*/  IMAD.MOV.U32 R3, RZ, RZ, R47 ;  /* 0x000000ffff037224 */ /* 0x00afe400078e002f */
        /* <DEDUP_REMOVED lines=38> */
[----:B------:R-:W-:Y:S02]  /*d7e0*/  PRMT R76, R76, 0x5410, R3 ;  /* 0x000054104c4c7816 */ /* 0x000fe40000000003 */
[----:B------:R-:W-:Y:S01]  /*d7f0*/  PRMT R49, R0, 0x7610, R49 ;  /* 0x0000761000317816 */ /* 0x000fe20000000031 */
[----:B------:R-:W-:Y:S05]  /*d800*/  BRA.DIV ~URZ, `(.L_x_2923) ;  /* 0x00012dc27f007947 */ /* 0x000fea000b800000 */
[----:B------:R1:W3:Y:S04]  /*d810*/  SHFL.IDX PT, R9, R22, 0x1, 0x1c1f ;  /* 0x003c1f0016097f89 */ /* 0x0002e800000e0000 */
[----:B------:R1:W4:Y:S04]  /*d820*/  SHFL.IDX PT, R8, R23, 0x1, 0x1c1f ;  /* 0x003c1f0017087f89 */ /* 0x00032800000e0000 */
[----:B--2---:R1:W2:Y:S04]  /*d830*/  SHFL.IDX PT, R20, R21, 0x1, 0x1c1f ;  /* 0x003c1f0015147f89 */ /* 0x0042a800000e0000 */
[----:B------:R1:W1:Y:S02]  /*d840*/  SHFL.IDX PT, R2, R24, 0x1, 0x1c1f ;  /* 0x003c1f0018027f89 */ /* 0x00026400000e0000 */
.L_x_3045:
        /* <DEDUP_REMOVED lines=25> */
[-C--:B----4-:R-:W-:Y:S02]  /*d9e0*/  @!P0 IADD3 R18, P1, R8, R0.reuse, RZ ;  /* 0x0000000008128210 */ /* 0x090fe40007f3e0ff */
[----:B-1----:R-:W-:-:S03]  /*d9f0*/  @!P0 IADD3 R16, P3, R2, R0, RZ ;  /* 0x0000000002108210 */ /* 0x002fc60007f7e0ff */
[----:B---3--:R-:W-:Y:S01]  /*da00*/  @!P0 IMAD.X R19, R9, 0x1, R3, P1 ;  /* 0x0000000109138824 */ /* 0x008fe200008e0603 */
[----:B------:R-:W-:Y:S02]  /*da10*/  ISETP.GE.AND P1, PT, R108, c[0x0][0x27c], PT ;  /* 0x00009f006c007a0c */ /* 0x000fe40003f26270 */
[----:B--2---:R-:W-:Y:S01]  /*da20*/  @!P0 IADD3.X R17, R20, R3, RZ, P3, !PT ;  /* 0x0000000314118210 */ /* 0x004fe20001ffe4ff */
[----:B------:R-:W-:Y:S01]  /*da30*/  IMAD.MOV.U32 R3, RZ, RZ, R20 ;  /* 0x000000ffff037224 */ /* 0x000fe200078e0014 */
[----:B------:R-:W-:Y:S01]  /*da40*/  @!P2 SHF.L.U32 R20, R235, 0x3, RZ ;  /* 0x00000003eb14a819 */ /* 0x000fe200000006ff */
[----:B------:R-:W-:Y:S01]  /*da50*/  CS2R R70, SRZ ;  /* 0x0000000000467805 */ /* 0x000fe2000001ff00 */
[----:B------:R-:W-:Y:S01]  /*da60*/  CS2R R68, SRZ ;  /* 0x0000000000447805 */ /* 0x000fe2000001ff00 */
[----:B------:R-:W-:Y:S01]  /*da70*/  CS2R R54, SRZ ;  /* 0x0000000000367805 */ /* 0x000fe2000001ff00 */
[----:B------:R-:W-:Y:S01]  /*da80*/  CS2R R52, SRZ ;  /* 0x0000000000347805 */ /* 0x000fe2000001ff00 */
[----:B------:R-:W-:Y:S01]  /*da90*/  @!P2 IMAD.WIDE R22, R20, 0x2, R8 ;  /* 0x000000021416a825 */ /* 0x000fe200078e0208 */
[----:B------:R-:W-:-:S03]  /*daa0*/  CS2R R58, SRZ ;  /* 0x00000000003a7805 */ /* 0x000fc6000001ff00 */
[----:B------:R-:W-:Y:S01]  /*dab0*/  @!P1 IMAD.SHL.U32 R0, R234, 0x8, RZ ;  /* 0x00000008ea009824 */ /* 0x000fe200078e00ff */
[----:B------:R-:W-:Y:S01]  /*dac0*/  CS2R R56, SRZ ;  /* 0x0000000000387805 */ /* 0x000fe2000001ff00 */
[----:B------:R-:W-:Y:S01]  /*dad0*/  @!P2 IMAD.WIDE R20, R20, 0x2, R2 ;  /* 0x000000021414a825 */ /* 0x000fe200078e0202 */
[----:B------:R1:W5:Y:S03]  /*dae0*/  @!P2 LD.E.128 R60, [R22.64] ;  /* 0x00000008163ca980 */ /* 0x000366000c101d00 */
[C---:B------:R-:W-:Y:S01]  /*daf0*/  @!P1 IMAD.WIDE R8, R0.reuse, 0x2, R8 ;  /* 0x0000000200089825 */ /* 0x040fe200078e0208 */
[----:B------:R1:W5:Y:S03]  /*db00*/  @!P2 LD.E.128 R64, [R20.64] ;  /* 0x000000081440a980 */ /* 0x000366000c101d00 */
[----:B------:R-:W-:Y:S01]  /*db10*/  @!P1 IMAD.WIDE R2, R0, 0x2, R2 ;  /* 0x0000000200029825 */ /* 0x000fe200078e0202 */
[----:B------:R1:W5:Y:S04]  /*db20*/  @!P1 LD.E.128 R72, [R8.64] ;  /* 0x0000000808489980 */ /* 0x000368000c101d00 */
[----:B------:R1:W5:Y:S04]  /*db30*/  @!P1 LD.E.128 R68, [R2.64] ;  /* 0x0000000802449980 */ /* 0x000368000c101d00 */
[----:B------:R1:W5:Y:S04]  /*db40*/  @!P0 LD.E.128 R52, [R18.64] ;  /* 0x0000000812348980 */ /* 0x000368000c101d00 */
[----:B------:R1:W5:Y:S02]  /*db50*/  @!P0 LD.E.128 R56, [R16.64] ;  /* 0x0000000810388980 */ /* 0x000364000c101d00 */
.L_x_2925:
[----:B------:R-:W-:Y:S05]  /*db60*/  BSYNC B0 ;  /* 0x0000000000007941 */ /* 0x000fea0003800000 */
.L_x_2924:
[----:B-1-3--:R-:W3:Y:S01]  /*db70*/  LDL R9, [R1+0x4] ;  /* 0x0000040001097983 */ /* 0x00aee20000100800 */
[----:B-----5:R-:W-:Y:S01]  /*db80*/  IMAD.MOV.U32 R0, RZ, RZ, R74 ;  /* 0x000000ffff007224 */ /* 0x020fe200078e004a */
[----:B------:R-:W-:-:S04]  /*db90*/  DEPBAR.LE SB0, 0x3 ;  /* 0x000080c00000791a */ /* 0x000fc80000000000 */
[----:B----4-:R-:W-:Y:S01]  /*dba0*/  IMAD.MOV.U32 R8, RZ, RZ, R75 ;  /* 0x000000ffff087224 */ /* 0x010fe200078e004b */
        /* <DEDUP_REMOVED lines=33> */
[----:B------:R-:W-:Y:S02]  /*ddc0*/  IMAD.MOV.U32 R2, RZ, RZ, R64 ;  /* 0x000000ffff027224 */ /* 0x000fe400078e0040 */
        /* <DEDUP_REMOVED lines=9> */
[----:B------:R-:W-:Y:S01]  /*de60*/  BAR.SYNC.DEFER_BLOCKING 0x0 ;  /* 0x0000000000007b1d */ /* 0x000fe20000010000 */
[----:B---3--:R-:W-:-:S04]  /*de70*/  IADD3 R8, -R9, R48, RZ ;  /* 0x0000003009087210 */ /* 0x008fc80007ffe1ff */
[----:B------:R-:W-:Y:S01]  /*de80*/  IMNMX R78, R8, 0x80, PT ;  /* 0x00000080084e7817 */ /* 0x000fe20003800200 */
[----:B------:R-:W-:-:S03]  /*de90*/  IMAD.MOV.U32 R8, RZ, RZ, R58 ;  /* 0x000000ffff087224 */ /* 0x000fc600078e003a */
[----:B------:R-:W-:Y:S02]  /*dea0*/  ISETP.GE.AND P0, PT, R227, R78, PT ;  /* 0x0000004ee300720c */ /* 0x000fe40003f06270 */
[----:B------:R-:W-:-:S11]  /*deb0*/  PRMT R88, R88, 0x5410, R8 ;  /* 0x0000541058587816 */ /* 0x000fd60000000008 */
[----:B------:R-:W-:Y:S05]  /*dec0*/  @P0 BRA `(.L_x_2927) ;  /* 0x0000131000000947 */ /* 0x000fea0003800000 */
[----:B------:R-:W-:Y:S01]  /*ded0*/  ISETP.GE.AND P0, PT, R104, c[0x0][0x27c], PT ;  /* 0x00009f0068007a0c */ /* 0x000fe20003f06270 */
[----:B------:R-:W-:-:S12]  /*dee0*/  BSSY B0, `(.L_x_2928) ;  /* 0x0000069000007945 */ /* 0x000fd80003800000 */
[----:B------:R-:W-:Y:S05]  /*def0*/  @P0 BRA `(.L_x_2929) ;  /* 0x0000067000000947 */ /* 0x000fea0003800000 */
[----:B------:R-:W1:Y:S01]  /*df00*/  S2R R16, SR_TID.X ;  /* 0x0000000000107919 */ /* 0x000e620000002100 */
[----:B------:R-:W-:Y:S02]  /*df10*/  MOV R0, c[0x0][0x27c] ;  /* 0x00009f0000007a02 */ /* 0x000fe40000000f00 */
[----:B-1----:R-:W-:-:S04]  /*df20*/  SHF.R.S32.HI R9, RZ, 0x1f, R16 ;  /* 0x0000001fff097819 */ /* 0x002fc80000011410 */
[----:B------:R-:W-:-:S04]  /*df30*/  LEA.HI R9, R9, R16, RZ, 0x2 ;  /* 0x0000001009097211 */ /* 0x000fc800078f10ff */
[----:B------:R-:W-:-:S04]  /*df40*/  LOP3.LUT R9, R9, 0xfffffffc, RZ, 0xc0, !PT ;  /* 0xfffffffc09097812 */ /* 0x000fc800078ec0ff */
[----:B------:R-:W-:-:S04]  /*df50*/  IADD3 R9, -R9, R16, RZ ;  /* 0x0000001009097210 */ /* 0x000fc80007ffe1ff */
[----:B------:R-:W-:Y:S01]  /*df60*/  LEA.HI R0, R0, R9, RZ, 0x1d ;  /* 0x0000000900007211 */ /* 0x000fe200078fe8ff */
[----:B------:R-:W-:-:S03]  /*df70*/  HADD2.F32 R9, -RZ, R49.H1_H1 ;  /* 0x30000031ff097230 */ /* 0x000fc60000004100 */
[----:B------:R-:W-:Y:S02]  /*df80*/  SHF.R.S32.HI R3, RZ, 0x1f, R0 ;  /* 0x0000001fff037819 */ /* 0x000fe40000011400 */
[----:B------:R-:W-:Y:S02]  /*df90*/  SHF.L.U32 R2, R0, 0x3, RZ ;  /* 0x0000000300027819 */ /* 0x000fe400000006ff */
[----:B------:R-:W-:Y:S02]  /*dfa0*/  LEA.HI R0, R3, R0, RZ, 0x3 ;  /* 0x0000000003007211 */ /* 0x000fe400078f18ff */
[C---:B------:R-:W-:Y:S02]  /*dfb0*/  LOP3.LUT R2, R233.reuse, 0x38, R2, 0xf8, !PT ;  /* 0x00000038e9027812 */ /* 0x040fe400078ef802 */
[----:B------:R-:W-:Y:S02]  /*dfc0*/  SHF.L.U32 R0, R0, 0xa, RZ ;  /* 0x0000000a00007819 */ /* 0x000fe400000006ff */
[----:B------:R-:W-:-:S02]  /*dfd0*/  LOP3.LUT R3, R233, 0x38, R104, 0xf8, !PT ;  /* 0x00000038e9037812 */ /* 0x000fc400078ef868 */
[----:B------:R-:W-:Y:S02]  /*dfe0*/  LOP3.LUT R2, R2, R150, RZ, 0x3c, !PT ;  /* 0x0000009602027212 */ /* 0x000fe400078e3cff */
[----:B------:R-:W-:Y:S02]  /*dff0*/  LOP3.LUT R0, R0, 0x7fffe000, RZ, 0xc0, !PT ;  /* 0x7fffe00000007812 */ /* 0x000fe400078ec0ff */
[----:B------:R-:W-:Y:S02]  /*e000*/  LOP3.LUT R3, R151, R3, R150, 0xf6, !PT ;  /* 0x0000000397037212 */ /* 0x000fe400078ef696 */
[----:B------:R-:W-:Y:S02]  /*e010*/  IADD3 R0, R2, R0, R151 ;  /* 0x0000000002007210 */ /* 0x000fe40007ffe097 */
[----:B------:R-:W-:Y:S02]  /*e020*/  SHF.L.U32 R19, R3, 0x1, RZ ;  /* 0x0000000103137819 */ /* 0x000fe400000006ff */
[----:B------:R-:W-:Y:S01]  /*e030*/  SHF.L.U32 R18, R0, 0x1, RZ ;  /* 0x0000000100127819 */ /* 0x000fe200000006ff */
[----:B------:R-:W-:Y:S01]  /*e040*/  HADD2.F32 R0, -RZ, R49.H0_H0 ;  /* 0x20000031ff007230 */ /* 0x000fe20000004100 */
[----:B------:R-:W-:Y:S01]  /*e050*/  SHF.R.U32.HI R3, RZ, 0x10, R5 ;  /* 0x00000010ff037819 */ /* 0x000fe20000011605 */
[----:B--2---:R-:W1:Y:S04]  /*e060*/  LDS.128 R20, [R19+0x18100] ;  /* 0x0181000013147984 */ /* 0x004e680000000c00 */
[----:B------:R-:W2:Y:S01]  /*e070*/  LDS.128 R24, [R18+0x18100] ;  /* 0x0181000012187984 */ /* 0x000ea20000000c00 */
[----:B-1----:R-:W-:-:S02]  /*e080*/  HADD2.F32 R16, -RZ, R21.H0_H0 ;  /* 0x20000015ff107230 */ /* 0x002fc40000004100 */
[----:B--2---:R-:W-:-:S03]  /*e090*/  HADD2.F32 R2, -RZ, R25.H0_H0 ;  /* 0x20000019ff027230 */ /* 0x004fc60000004100 */
[-C--:B------:R-:W-:Y:S02]  /*e0a0*/  FMUL.FTZ R8, R16, R0.reuse ;  /* 0x0000000010087220 */ /* 0x080fe40000410000 */
[C---:B------:R-:W-:Y:S01]  /*e0b0*/  FMUL.FTZ R17, R2.reuse, R0 ;  /* 0x0000000002117220 */ /* 0x040fe20000410000 */
[----:B------:R-:W-:Y:S01]  /*e0c0*/  HADD2.F32 R0, -RZ, R3.H0_H0 ;  /* 0x20000003ff007230 */ /* 0x000fe20000004100 */
[-C--:B------:R-:W-:Y:S01]  /*e0d0*/  FFMA.FTZ R50, R2, R9.reuse, R8 ;  /* 0x0000000902327223 */ /* 0x080fe20000010008 */
[----:B------:R-:W-:Y:S01]  /*e0e0*/  SHF.R.U32.HI R2, RZ, 0x10, R13 ;  /* 0x00000010ff027819 */ /* 0x000fe2000001160d */
[----:B------:R-:W-:Y:S01]  /*e0f0*/  HADD2.F32 R8, -RZ, R21.H1_H1 ;  /* 0x30000015ff087230 */ /* 0x000fe20000004100 */
[----:B------:R-:W-:Y:S01]  /*e100*/  FFMA.FTZ R49, R16, R9, -R17 ;  /* 0x0000000910317223 */ /* 0x000fe20000010811 */
[----:B------:R-:W-:Y:S01]  /*e110*/  HADD2.F32 R3, -RZ, R25.H1_H1 ;  /* 0x30000019ff037230 */ /* 0x000fe20000004100 */
[----:B------:R-:W-:Y:S01]  /*e120*/  SHF.R.U64 R21, R12, 0x10, R13 ;  /* 0x000000100c157819 */ /* 0x000fe2000000120d */
[----:B------:R-:W-:Y:S01]  /*e130*/  HADD2.F32 R2, -RZ, R2.H0_H0 ;  /* 0x20000002ff027230 */ /* 0x000fe20000004100 */
[-C--:B------:R-:W-:Y:S01]  /*e140*/  FMUL.FTZ R9, R8, R0.reuse ;  /* 0x0000000008097220 */ /* 0x080fe20000410000 */
[----:B------:R-:W-:Y:S01]  /*e150*/  SHF.R.U64 R12, R4, 0x10, R5 ;  /* 0x00000010040c7819 */ /* 0x000fe20000001205 */
[C---:B------:R-:W-:Y:S01]  /*e160*/  FMUL.FTZ R0, R3.reuse, R0 ;  /* 0x0000000003007220 */ /* 0x040fe20000410000 */
[----:B------:R-:W-:Y:S01]  /*e170*/  SHF.R.U32.HI R5, RZ, 0x10, R7 ;  /* 0x00000010ff057819 */ /* 0x000fe20000011607 */
[-C--:B------:R-:W-:Y:S01]  /*e180*/  FFMA.FTZ R35, R3, R2.reuse, R9 ;  /* 0x0000000203237223 */ /* 0x080fe20000010009 */
[----:B------:R-:W-:Y:S01]  /*e190*/  HADD2.F32 R3, -RZ, R24.H0_H0 ;  /* 0x20000018ff037230 */ /* 0x000fe20000004100 */
[----:B------:R-:W-:Y:S01]  /*e1a0*/  FFMA.FTZ R48, R8, R2, -R0 ;  /* 0x0000000208307223 */ /* 0x000fe20000010800 */
[----:B------:R-:W-:Y:S01]  /*e1b0*/  HADD2.F32 R0, -RZ, R51.H0_H0 ;  /* 0x20000033ff007230 */ /* 0x000fe20000004100 */
[----:B------:R-:W-:Y:S01]  /*e1c0*/  SHF.R.U64 R7, R6, 0x10, R7 ;  /* 0x0000001006077819 */ /* 0x000fe20000001207 */
[----:B------:R-:W-:Y:S01]  /*e1d0*/  HADD2.F32 R8, -RZ, R20.H0_H0 ;  /* 0x20000014ff087230 */ /* 0x000fe20000004100 */
[----:B------:R-:W-:Y:S01]  /*e1e0*/  SHF.R.U64 R16, R14, 0x10, R15 ;  /* 0x000000100e107819 */ /* 0x000fe2000000120f */
[----:B------:R-:W-:-:S02]  /*e1f0*/  HADD2.F32 R2, -RZ, R76.H0_H0 ;  /* 0x2000004cff027230 */ /* 0x000fc40000004100 */
[----:B------:R-:W-:Y:S01]  /*e200*/  HADD2.F32 R6, -RZ, R5.H0_H0 ;  /* 0x20000005ff067230 */ /* 0x000fe20000004100 */
[CC--:B------:R-:W-:Y:S01]  /*e210*/  FMUL.FTZ R9, R8.reuse, R0.reuse ;  /* 0x0000000008097220 */ /* 0x0c0fe20000410000 */
[----:B------:R-:W-:Y:S01]  /*e220*/  HADD2.F32 R5, -RZ, R23.H1_H1 ;  /* 0x30000017ff057230 */ /* 0x000fe20000004100 */
[C---:B------:R-:W-:Y:S01]  /*e230*/  FMUL.FTZ R0, R3.reuse, R0 ;  /* 0x0000000003007220 */ /* 0x040fe20000410000 */
[----:B------:R-:W-:Y:S01]  /*e240*/  HADD2.F32 R21, -RZ, R21.H0_H0 ;  /* 0x20000015ff157230 */ /* 0x000fe20000004100 */
[-C--:B------:R-:W-:Y:S01]  /*e250*/  FFMA.FTZ R33, R3, R2.reuse, R9 ;  /* 0x0000000203217223 */ /* 0x080fe20000010009 */
[----:B------:R-:W-:Y:S01]  /*e260*/  HADD2.F32 R3, -RZ, R26.H0_H0 ;  /* 0x2000001aff037230 */ /* 0x000fe20000004100 */
[----:B------:R-:W-:Y:S01]  /*e270*/  FFMA.FTZ R34, R8, R2, -R0 ;  /* 0x0000000208227223 */ /* 0x000fe20000010800 */
[----:B------:R-:W-:Y:S01]  /*e280*/  HADD2.F32 R2, -RZ, R51.H1_H1 ;  /* 0x30000033ff027230 */ /* 0x000fe20000004100 */
[----:B------:R-:W-:Y:S01]  /*e290*/  SHF.R.U32.HI R9, RZ, 0x10, R15 ;  /* 0x00000010ff097819 */ /* 0x000fe2000001160f */
[----:B------:R-:W-:-:S02]  /*e2a0*/  HADD2.F32 R8, -RZ, R22.H0_H0 ;  /* 0x20000016ff087230 */ /* 0x000fc40000004100 */
[----:B------:R-:W-:Y:S02]  /*e2b0*/  HADD2.F32 R0, -RZ, R77.H0_H0 ;  /* 0x2000004dff007230 */ /* 0x000fe40000004100 */
[----:B------:R-:W-:Y:S01]  /*e2c0*/  HADD2.F32 R7, -RZ, R7.H0_H0 ;  /* 0x20000007ff077230 */ /* 0x000fe20000004100 */
[CC--:B------:R-:W-:Y:S02]  /*e2d0*/  FMUL.FTZ R4, R8.reuse, R2.reuse ;  /* 0x0000000208047220 */ /* 0x0c0fe40000410000 */
[C---:B------:R-:W-:Y:S02]  /*e2e0*/  FMUL.FTZ R2, R3.reuse, R2 ;  /* 0x0000000203027220 */ /* 0x040fe40000410000 */
[-C--:B------:R-:W-:Y:S01]  /*e2f0*/  FFMA.FTZ R32, R3, R0.reuse, R4 ;  /* 0x0000000003207223 */ /* 0x080fe20000010004 */
[----:B------:R-:W-:Y:S01]  /*e300*/  HADD2.F32 R4, -RZ, R77.H1_H1 ;  /* 0x3000004dff047230 */ /* 0x000fe20000004100 */
[----:B------:R-:W-:Y:S01]  /*e310*/  FFMA.FTZ R25, R8, R0, -R2 ;  /* 0x0000000008197223 */ /* 0x000fe20000010802 */
[----:B------:R-:W-:-:S02]  /*e320*/  HADD2.F32 R2, -RZ, R76.H1_H1 ;  /* 0x3000004cff027230 */ /* 0x000fc40000004100 */
[----:B------:R-:W-:Y:S02]  /*e330*/  HADD2.F32 R8, -RZ, R23.H0_H0 ;  /* 0x20000017ff087230 */ /* 0x000fe40000004100 */
[----:B------:R-:W-:Y:S02]  /*e340*/  HADD2.F32 R0, -RZ, R27.H0_H0 ;  /* 0x2000001bff007230 */ /* 0x000fe40000004100 */
[----:B------:R-:W-:Y:S01]  /*e350*/  HADD2.F32 R23, -RZ, R9.H0_H0 ;  /* 0x20000009ff177230 */ /* 0x000fe20000004100 */
[-C--:B------:R-:W-:Y:S01]  /*e360*/  FMUL.FTZ R3, R8, R2.reuse ;  /* 0x0000000208037220 */ /* 0x080fe20000410000 */
[----:B------:R-:W-:Y:S01]  /*e370*/  HADD2.F32 R9, -RZ, R12.H0_H0 ;  /* 0x2000000cff097230 */ /* 0x000fe20000004100 */
[C---:B------:R-:W-:Y:S02]  /*e380*/  FMUL.FTZ R15, R0.reuse, R2 ;  /* 0x00000002000f7220 */ /* 0x040fe40000410000 */
[----:B------:R-:W-:Y:S01]  /*e390*/  FFMA.FTZ R17, R0, R4, R3 ;  /* 0x0000000400117223 */ /* 0x000fe20000010003 */
[----:B------:R-:W-:Y:S01]  /*e3a0*/  HADD2.F32 R0, -RZ, R27.H1_H1 ;  /* 0x3000001bff007230 */ /* 0x000fe20000004100 */
[----:B------:R-:W-:Y:S01]  /*e3b0*/  FMUL.FTZ R2, R5, R6 ;  /* 0x0000000605027220 */ /* 0x000fe20000410000 */
[----:B------:R-:W-:-:S02]  /*e3c0*/  HADD2.F32 R3, -RZ, R20.H1_H1 ;  /* 0x30000014ff037230 */ /* 0x000fc40000004100 */
[----:B------:R-:W-:Y:S01]  /*e3d0*/  HADD2.F32 R20, -RZ, R16.H0_H0 ;  /* 0x20000010ff147230 */ /* 0x000fe20000004100 */
[C---:B------:R-:W-:Y:S02]  /*e3e0*/  FMUL.FTZ R13, R0.reuse, R6 ;  /* 0x00000006000d7220 */ /* 0x040fe40000410000 */
[----:B------:R-:W-:Y:S01]  /*e3f0*/  FFMA.FTZ R14, R0, R23, R2 ;  /* 0x00000017000e7223 */ /* 0x000fe20000010002 */
[----:B------:R-:W-:Y:S01]  /*e400*/  HADD2.F32 R0, -RZ, R24.H1_H1 ;  /* 0x30000018ff007230 */ /* 0x000fe20000004100 */
[----:B------:R-:W-:Y:S01]  /*e410*/  FMUL.FTZ R6, R3, R9 ;  /* 0x0000000903067220 */ /* 0x000fe20000410000 */
[----:B------:R-:W-:-:S03]  /*e420*/  HADD2.F32 R2, -RZ, R22.H1_H1 ;  /* 0x30000016ff027230 */ /* 0x000fc60000004100 */
[C---:B------:R-:W-:Y:S02]  /*e430*/  FMUL.FTZ R9, R0.reuse, R9 ;  /* 0x0000000900097220 */ /* 0x040fe40000410000 */
[----:B------:R-:W-:Y:S01]  /*e440*/  FFMA.FTZ R12, R0, R21, R6 ;  /* 0x00000015000c7223 */ /* 0x000fe20000010006 */
[----:B------:R-:W-:Y:S01]  /*e450*/  HADD2.F32 R0, -RZ, R26.H1_H1 ;  /* 0x3000001aff007230 */ /* 0x000fe20000004100 */
[----:B------:R-:W-:Y:S02]  /*e460*/  FMUL.FTZ R6, R2, R7 ;  /* 0x0000000702067220 */ /* 0x000fe40000410000 */
[----:B------:R-:W-:Y:S02]  /*e470*/  FFMA.FTZ R3, R3, R21, -R9 ;  /* 0x0000001503037223 */ /* 0x000fe40000010809 */
[C---:B------:R-:W-:Y:S02]  /*e480*/  FMUL.FTZ R7, R0.reuse, R7 ;  /* 0x0000000700077220 */ /* 0x040fe40000410000 */
[----:B------:R-:W-:-:S02]  /*e490*/  FFMA.FTZ R16, R0, R20, R6 ;  /* 0x0000001400107223 */ /* 0x000fc40000010006 */
[----:B------:R-:W-:Y:S01]  /*e4a0*/  FFMA.FTZ R6, R8, R4, -R15 ;  /* 0x0000000408067223 */ /* 0x000fe2000001080f */
[----:B------:R-:W-:Y:S01]  /*e4b0*/  F2FP.PACK_AB R4, R12, R33 ;  /* 0x000000210c04723e */ /* 0x000fe200000000ff */
[----:B------:R-:W-:Y:S01]  /*e4c0*/  FFMA.FTZ R0, R5, R23, -R13 ;  /* 0x0000001705007223 */ /* 0x000fe2000001080d */
[----:B------:R-:W-:Y:S01]  /*e4d0*/  F2FP.PACK_AB R13, R48, R49 ;  /* 0x00000031300d723e */ /* 0x000fe200000000ff */
[----:B------:R-:W-:Y:S01]  /*e4e0*/  FFMA.FTZ R2, R2, R20, -R7 ;  /* 0x0000001402027223 */ /* 0x000fe20000010807 */
[----:B------:R-:W-:Y:S02]  /*e4f0*/  F2FP.PACK_AB R7, R14, R17 ;  /* 0x000000110e07723e */ /* 0x000fe400000000ff */
[----:B------:R-:W-:Y:S02]  /*e500*/  F2FP.PACK_AB R15, R0, R6 ;  /* 0x00000006000f723e */ /* 0x000fe400000000ff */
[----:B------:R-:W-:Y:S02]  /*e510*/  F2FP.PACK_AB R12, R3, R34 ;  /* 0x00000022030c723e */ /* 0x000fe400000000ff */
[----:B------:R-:W-:-:S02]  /*e520*/  F2FP.PACK_AB R14, R2, R25 ;  /* 0x00000019020e723e */ /* 0x000fc400000000ff */
[----:B------:R-:W-:Y:S02]  /*e530*/  F2FP.PACK_AB R5, R35, R50 ;  /* 0x000000322305723e */ /* 0x000fe400000000ff */
[----:B------:R-:W-:Y:S01]  /*e540*/  F2FP.PACK_AB R6, R16, R32 ;  /* 0x000000201006723e */ /* 0x000fe200000000ff */
[----:B------:R1:W-:Y:S04]  /*e550*/  STS.128 [R19+0x18100], R12 ;  /* 0x0181000c13007388 */ /* 0x0003e80000000c00 */
[----:B------:R1:W-:Y:S02]  /*e560*/  STS.128 [R18+0x18100], R4 ;  /* 0x0181000412007388 */ /* 0x0003e40000000c00 */
.L_x_2929:
[----:B------:R-:W-:Y:S05]  /*e570*/  BSYNC B0 ;  /* 0x0000000000007941 */ /* 0x000fea0003800000 */
.L_x_2928:
[----:B------:R-:W-:Y:S01]  /*e580*/  ISETP.GE.AND P0, PT, R109, c[0x0][0x27c], PT ;  /* 0x00009f006d007a0c */ /* 0x000fe20003f06270 */
[----:B------:R-:W-:-:S12]  /*e590*/  BSSY B0, `(.L_x_2930) ;  /* 0x0000062000007945 */ /* 0x000fd80003800000 */
[----:B------:R-:W-:Y:S05]  /*e5a0*/  @P0 BRA `(.L_x_2931) ;  /* 0x0000060000000947 */ /* 0x000fea0003800000 */
[----:B------:R-:W3:Y:S01]  /*e5b0*/  LDL R77, [R1+0x5c] ;  /* 0x00005c00014d7983 */ /* 0x000ee20000100800 */
        /* <DEDUP_REMOVED lines=12> */
[----:B------:R-:W-:Y:S02]  /*e680*/  SHF.R.U64 R49, R38, 0x10, R39 ;  /* 0x0000001026317819 */ /* 0x000fe40000001227 */
[----:B------:R-:W-:-:S02]  /*e690*/  IADD3 R0, R2, R0, R151 ;  /* 0x0000000002007210 */ /* 0x000fc40007ffe097 */
[----:B------:R-:W-:Y:S02]  /*e6a0*/  SHF.R.U64 R50, R36, 0x10, R37 ;  /* 0x0000001024327819 */ /* 0x000fe40000001225 */
[----:B------:R-:W-:Y:S01]  /*e6b0*/  SHF.L.U32 R32, R0, 0x1, RZ ;  /* 0x0000000100207819 */ /* 0x000fe200000006ff */
[----:B------:R-:W-:Y:S01]  /*e6c0*/  HADD2.F32 R0, -RZ, R79.H0_H0 ;  /* 0x2000004fff007230 */ /* 0x000fe20000004100 */
[--C-:B------:R-:W-:Y:S01]  /*e6d0*/  SHF.R.U32.HI R26, RZ, 0x10, R31.reuse ;  /* 0x00000010ff1a7819 */ /* 0x100fe2000001161f */
[----:B------:R-:W-:Y:S01]  /*e6e0*/  HADD2.F32 R50, -RZ, R50.H0_H0 ;  /* 0x20000032ff327230 */ /* 0x000fe20000004100 */
[----:B------:R-:W-:Y:S01]  /*e6f0*/  SHF.R.U64 R30, R30, 0x10, R31 ;  /* 0x000000101e1e7819 */ /* 0x000fe2000000121f */
[----:B-1----:R-:W1:Y:S01]  /*e700*/  LDS.128 R12, [R32+0x18100] ;  /* 0x01810000200c7984 */ /* 0x002e620000000c00 */
[----:B------:R-:W-:Y:S02]  /*e710*/  SHF.R.U64 R48, R28, 0x10, R29 ;  /* 0x000000101c307819 */ /* 0x000fe4000000121d */
[----:B------:R-:W-:Y:S01]  /*e720*/  SHF.R.U32.HI R27, RZ, 0x10, R39 ;  /* 0x00000010ff1b7819 */ /* 0x000fe20000011627 */
[----:B------:R-:W-:-:S04]  /*e730*/  HADD2.F32 R39, -RZ, R49.H0_H0 ;  /* 0x20000031ff277230 */ /* 0x000fc80000004100 */
[----:B------:R-:W-:Y:S02]  /*e740*/  HADD2.F32 R51, -RZ, R27.H0_H0 ;  /* 0x2000001bff337230 */ /* 0x000fe40000004100 */
[----:B-1----:R-:W-:Y:S02]  /*e750*/  HADD2.F32 R3, -RZ, R13.H0_H0 ;  /* 0x2000000dff037230 */ /* 0x002fe40000004100 */
[----:B------:R-:W-:Y:S02]  /*e760*/  HADD2.F32 R9, -RZ, R15.H0_H0 ;  /* 0x2000000fff097230 */ /* 0x000fe40000004100 */
        /* <DEDUP_REMOVED lines=39> */
[-C--:B------:R-:W-:Y:S02]  /*e9e0*/  FMUL.FTZ R15, R18, R2.reuse ;  /* 0x00000002120f7220 */ /* 0x080fe40000410000 */
        /* <DEDUP_REMOVED lines=28> */
.L_x_2931:
[----:B------:R-:W-:Y:S05]  /*ebb0*/  BSYNC B0 ;  /* 0x0000000000007941 */ /* 0x000fea0003800000 */
.L_x_2930:
        /* <DEDUP_REMOVED lines=28> */
[----:B------:R-:W-:Y:S02]  /*ed80*/  HADD2.F32 R9, -RZ, R15.H0_H0 ;  /* 0x2000000fff097230 */ /* 0x000fe40000004100 */
        /* <DEDUP_REMOVED lines=69> */
.L_x_2927:
[----:B------:R-:W-:Y:S05]  /*f1e0*/  BSYNC B1 ;  /* 0x0000000000017941 */ /* 0x000fea0003800000 */
.L_x_2926:
        /* <DEDUP_REMOVED lines=14> */
[----:B------:R-:W4:Y:S04]  /*f2d0*/  LDL R44, [R1+0x60] ;  /* 0x00006000012c7983 */ /* 0x000f280000100800 */
[----:B------:R-:W1:Y:S02]  /*f2e0*/  S2R R0, SR_TID.X ;  /* 0x0000000000007919 */ /* 0x000e640000002100 */
[----:B-1----:R-:W-:-:S04]  /*f2f0*/  SHF.R.S32.HI R2, RZ, 0x1f, R0 ;  /* 0x0000001fff027819 */ /* 0x002fc80000011400 */
[----:B------:R-:W-:-:S04]  /*f300*/  LEA.HI R2, R2, R0, RZ, 0x2 ;  /* 0x0000000002027211 */ /* 0x000fc800078f10ff */
[----:B------:R-:W-:-:S04]  /*f310*/  LOP3.LUT R2, R2, 0xfffffffc, RZ, 0xc0, !PT ;  /* 0xfffffffc02027812 */ /* 0x000fc800078ec0ff */
[----:B------:R-:W-:Y:S02]  /*f320*/  IADD3 R2, -R2, R0, RZ ;  /* 0x0000000002027210 */ /* 0x000fe40007ffe1ff */
        /* <DEDUP_REMOVED lines=9> */
[----:B-----5:R-:W-:-:S04]  /*f3c0*/  IADD3 R0, R2, R0, R45 ;  /* 0x0000000002007210 */ /* 0x020fc80007ffe02d */
[----:B------:R-:W-:-:S05]  /*f3d0*/  SHF.L.U32 R29, R0, 0x1, RZ ;  /* 0x00000001001d7819 */ /* 0x000fca00000006ff */
[----:B------:R-:W1:Y:S01]  /*f3e0*/  LDS.128 R12, [R29+0x18100] ;  /* 0x018100001d0c7984 */ /* 0x000e620000000c00 */
[----:B------:R-:W-:Y:S01]  /*f3f0*/  SHF.R.U32.HI R24, RZ, 0x10, R57 ;  /* 0x00000010ff187819 */ /* 0x000fe20000011639 */
[----:B------:R-:W-:Y:S01]  /*f400*/  HADD2.F32 R0, -RZ, R85.H1_H1 ;  /* 0x30000055ff007230 */ /* 0x000fe20000004100 */
[----:B------:R-:W-:-:S05]  /*f410*/  SHF.R.U32.HI R25, RZ, 0x10, R53 ;  /* 0x00000010ff197819 */ /* 0x000fca0000011635 */
[----:B------:R-:W-:Y:S01]  /*f420*/  HADD2.F32 R43, -RZ, R25.H0_H0 ;  /* 0x20000019ff2b7230 */ /* 0x000fe20000004100 */
[----:B------:R-:W-:Y:S02]  /*f430*/  SHF.R.U32.HI R26, RZ, 0x10, R59 ;  /* 0x00000010ff1a7819 */ /* 0x000fe4000001163b */
[----:B------:R-:W-:Y:S02]  /*f440*/  SHF.R.U64 R31, R56, 0x10, R57 ;  /* 0x00000010381f7819 */ /* 0x000fe40000001239 */
[----:B------:R-:W-:Y:S02]  /*f450*/  SHF.R.U32.HI R27, RZ, 0x10, R55 ;  /* 0x00000010ff1b7819 */ /* 0x000fe40000011637 */
[----:B------:R-:W-:Y:S02]  /*f460*/  SHF.R.U64 R35, R58, 0x10, R59 ;  /* 0x000000103a237819 */ /* 0x000fe4000000123b */
[----:B------:R-:W-:Y:S01]  /*f470*/  SHF.R.U64 R38, R52, 0x10, R53 ;  /* 0x0000001034267819 */ /* 0x000fe20000001235 */
[----:B------:R-:W-:Y:S01]  /*f480*/  HADD2.F32 R42, -RZ, R27.H0_H0 ;  /* 0x2000001bff2a7230 */ /* 0x000fe20000004100 */
[----:B------:R-:W-:Y:S01]  /*f490*/  SHF.R.U64 R40, R54, 0x10, R55 ;  /* 0x0000001036287819 */ /* 0x000fe20000001237 */
[----:B-1----:R-:W-:-:S02]  /*f4a0*/  HADD2.F32 R3, -RZ, R13.H0_H0 ;  /* 0x2000000dff037230 */ /* 0x002fc40000004100 */
[----:B------:R-:W-:Y:S02]  /*f4b0*/  HADD2.F32 R9, -RZ, R15.H0_H0 ;  /* 0x2000000fff097230 */ /* 0x000fe40000004100 */
[----:B------:R-:W-:Y:S01]  /*f4c0*/  HADD2.F32 R2, -RZ, R13.H1_H1 ;  /* 0x3000000dff027230 */ /* 0x000fe20000004100 */
[----:B------:R-:W-:Y:S01]  /*f4d0*/  FMUL.FTZ R34, R3, R0 ;  /* 0x0000000003227220 */ /* 0x000fe20000410000 */
[--C-:B------:R-:W-:Y:S02]  /*f4e0*/  HADD2.F32 R8, -RZ, R12.reuse.H0_H0 ;  /* 0x2000000cff087230 */ /* 0x100fe40000004100 */
[----:B------:R-:W-:Y:S02]  /*f4f0*/  HADD2.F32 R13, -RZ, R12.H1_H1 ;  /* 0x3000000cff0d7230 */ /* 0x000fe40000004100 */
[--C-:B------:R-:W-:Y:S02]  /*f500*/  HADD2.F32 R12, -RZ, R14.reuse.H0_H0 ;  /* 0x2000000eff0c7230 */ /* 0x100fe40000004100 */
[----:B------:R-:W-:-:S02]  /*f510*/  HADD2.F32 R14, -RZ, R14.H1_H1 ;  /* 0x3000000eff0e7230 */ /* 0x000fc40000004100 */
[----:B------:R-:W-:Y:S01]  /*f520*/  HADD2.F32 R38, -RZ, R38.H0_H0 ;  /* 0x20000026ff267230 */ /* 0x000fe20000004100 */
[----:B----4-:R-:W1:Y:S02]  /*f530*/  LDS.128 R4, [R44] ;  /* 0x000000002c047984 */ /* 0x010e640000000c00 */
[----:B-1----:R-:W-:Y:S02]  /*f540*/  HADD2.F32 R22, -RZ, R5.H0_H0 ;  /* 0x20000005ff167230 */ /* 0x002fe40000004100 */
[--C-:B------:R-:W-:Y:S02]  /*f550*/  HADD2.F32 R17, -RZ, R7.reuse.H0_H0 ;  /* 0x20000007ff117230 */ /* 0x100fe40000004100 */
[----:B------:R-:W-:Y:S02]  /*f560*/  HADD2.F32 R16, -RZ, R7.H1_H1 ;  /* 0x30000007ff107230 */ /* 0x000fe40000004100 */
[----:B------:R-:W-:Y:S02]  /*f570*/  HADD2.F32 R7, -RZ, R15.H1_H1 ;  /* 0x3000000fff077230 */ /* 0x000fe40000004100 */
[----:B------:R-:W-:-:S02]  /*f580*/  HADD2.F32 R19, -RZ, R5.H1_H1 ;  /* 0x30000005ff137230 */ /* 0x000fc40000004100 */
[----:B------:R-:W-:Y:S02]  /*f590*/  HADD2.F32 R15, -RZ, R24.H0_H0 ;  /* 0x20000018ff0f7230 */ /* 0x000fe40000004100 */
[--C-:B------:R-:W-:Y:S02]  /*f5a0*/  HADD2.F32 R18, -RZ, R6.reuse.H0_H0 ;  /* 0x20000006ff127230 */ /* 0x100fe40000004100 */
[----:B------:R-:W-:Y:S01]  /*f5b0*/  HADD2.F32 R21, -RZ, R6.H1_H1 ;  /* 0x30000006ff157230 */ /* 0x000fe20000004100 */
[----:B------:R-:W-:Y:S01]  /*f5c0*/  FMUL.FTZ R5, R22, R0 ;  /* 0x0000000016057220 */ /* 0x000fe20000410000 */
[----:B------:R-:W-:Y:S02]  /*f5d0*/  HADD2.F32 R6, -RZ, R88.H0_H0 ;  /* 0x20000058ff067230 */ /* 0x000fe40000004100 */
[--C-:B--2---:R-:W-:Y:S02]  /*f5e0*/  HADD2.F32 R20, -RZ, R4.reuse.H0_H0 ;  /* 0x20000004ff147230 */ /* 0x104fe40000004100 */
[----:B------:R-:W-:Y:S01]  /*f5f0*/  HADD2.F32 R23, -RZ, R4.H1_H1 ;  /* 0x30000004ff177230 */ /* 0x000fe20000004100 */
[----:B------:R-:W-:Y:S01]  /*f600*/  FMUL.FTZ R0, R19, R15 ;  /* 0x0000000f13007220 */ /* 0x000fe20000410000 */
[----:B------:R-:W-:Y:S01]  /*f610*/  HADD2.F32 R4, -RZ, R86.H1_H1 ;  /* 0x30000056ff047230 */ /* 0x000fe20000004100 */
[----:B------:R-:W-:Y:S01]  /*f620*/  FFMA.FTZ R41, R3, R6, R5 ;  /* 0x0000000603297223 */ /* 0x000fe20000010005 */
[--C-:B------:R-:W-:Y:S01]  /*f630*/  HADD2.F32 R5, -RZ, R89.reuse.H1_H1 ;  /* 0x30000059ff057230 */ /* 0x100fe20000004100 */
[----:B------:R-:W-:Y:S01]  /*f640*/  FFMA.FTZ R39, R2, R43, R0 ;  /* 0x0000002b02277223 */ /* 0x000fe20000010000 */
[----:B------:R-:W-:Y:S01]  /*f650*/  HADD2.F32 R0, -RZ, R89.H0_H0 ;  /* 0x20000059ff007230 */ /* 0x000fe20000004100 */
[----:B------:R-:W-:-:S02]  /*f660*/  FMUL.FTZ R3, R20, R4 ;  /* 0x0000000414037220 */ /* 0x000fc40000410000 */
[C---:B------:R-:W-:Y:S02]  /*f670*/  FMUL.FTZ R32, R8.reuse, R4 ;  /* 0x0000000408207220 */ /* 0x040fe40000410000 */
[----:B------:R-:W-:Y:S01]  /*f680*/  FFMA.FTZ R36, R8, R5, R3 ;  /* 0x0000000508247223 */ /* 0x000fe20000010003 */
[----:B------:R-:W-:Y:S01]  /*f690*/  HADD2.F32 R3, -RZ, R90.H0_H0 ;  /* 0x2000005aff037230 */ /* 0x000fe20000004100 */
[-C--:B------:R-:W-:Y:S01]  /*f6a0*/  FMUL.FTZ R8, R17, R0.reuse ;  /* 0x0000000011087220 */ /* 0x080fe20000410000 */
[----:B------:R-:W-:Y:S01]  /*f6b0*/  HADD2.F32 R24, -RZ, R26.H0_H0 ;  /* 0x2000001aff187230 */ /* 0x000fe20000004100 */
[----:B------:R-:W-:Y:S01]  /*f6c0*/  FMUL.FTZ R33, R2, R15 ;  /* 0x0000000f02217220 */ /* 0x000fe20000410000 */
[----:B------:R-:W-:Y:S01]  /*f6d0*/  HADD2.F32 R2, -RZ, R88.H1_H1 ;  /* 0x30000058ff027230 */ /* 0x000fe20000004100 */
[C---:B------:R-:W-:Y:S01]  /*f6e0*/  FFMA.FTZ R28, R9.reuse, R3, R8 ;  /* 0x00000003091c7223 */ /* 0x040fe20000010008 */
[----:B------:R-:W-:Y:S01]  /*f6f0*/  HADD2.F32 R8, -RZ, R31.H0_H0 ;  /* 0x2000001fff087230 */ /* 0x000fe20000004100 */
[----:B------:R-:W-:Y:S01]  /*f700*/  FMUL.FTZ R26, R9, R0 ;  /* 0x00000000091a7220 */ /* 0x000fe20000410000 */
[----:B------:R-:W-:Y:S01]  /*f710*/  HADD2.F32 R4, -RZ, R90.H1_H1 ;  /* 0x3000005aff047230 */ /* 0x000fe20000004100 */
[----:B------:R-:W-:Y:S01]  /*f720*/  FMUL.FTZ R0, R16, R24 ;  /* 0x0000001810007220 */ /* 0x000fe20000410000 */
[----:B------:R-:W-:Y:S01]  /*f730*/  HADD2.F32 R9, -RZ, R35.H0_H0 ;  /* 0x20000023ff097230 */ /* 0x000fe20000004100 */
[-C--:B------:R-:W-:Y:S01]  /*f740*/  FMUL.FTZ R15, R18, R2.reuse ;  /* 0x00000002120f7220 */ /* 0x080fe20000410000 */
[----:B------:R-:W-:Y:S01]  /*f750*/  HADD2.F32 R35, -RZ, R40.H0_H0 ;  /* 0x20000028ff237230 */ /* 0x000fe20000004100 */
[----:B------:R-:W-:-:S02]  /*f760*/  FMUL.FTZ R30, R12, R2 ;  /* 0x000000020c1e7220 */ /* 0x000fc40000410000 */
[----:B------:R-:W-:Y:S02]  /*f770*/  FFMA.FTZ R25, R7, R42, R0 ;  /* 0x0000002a07197223 */ /* 0x000fe40000010000 */
[----:B------:R-:W-:Y:S02]  /*f780*/  FMUL.FTZ R2, R23, R8 ;  /* 0x0000000817027220 */ /* 0x000fe40000410000 */
[----:B------:R-:W-:Y:S02]  /*f790*/  FFMA.FTZ R37, R12, R4, R15 ;  /* 0x000000040c257223 */ /* 0x000fe4000001000f */
        /* <DEDUP_REMOVED lines=9> */
[----:B------:R-:W-:Y:S02]  /*f830*/  FFMA.FTZ R8, R18, R4, -R30 ;  /* 0x0000000412087223 */ /* 0x000fe4000001081e */
[----:B------:R-:W-:Y:S02]  /*f840*/  FFMA.FTZ R3, R17, R3, -R26 ;  /* 0x0000000311037223 */ /* 0x000fe4000001081a */
[----:B------:R-:W-:Y:S02]  /*f850*/  FFMA.FTZ R0, R16, R42, -R24 ;  /* 0x0000002a10007223 */ /* 0x000fe40000010818 */
[----:B------:R-:W-:Y:S02]  /*f860*/  FFMA.FTZ R2, R23, R38, -R15 ;  /* 0x0000002617027223 */ /* 0x000fe4000001080f */
[----:B------:R-:W-:Y:S01]  /*f870*/  FFMA.FTZ R6, R21, R35, -R7 ;  /* 0x0000002315067223 */ /* 0x000fe20000010807 */
[----:B------:R-:W-:Y:S02]  /*f880*/  F2FP.PACK_AB R13, R13, R12 ;  /* 0x0000000c0d0d723e */ /* 0x000fe400000000ff */
[----:B------:R-:W-:-:S02]  /*f890*/  F2FP.PACK_AB R15, R0, R3 ;  /* 0x00000003000f723e */ /* 0x000fc400000000ff */
[----:B------:R-:W-:Y:S02]  /*f8a0*/  F2FP.PACK_AB R12, R2, R9 ;  /* 0x00000009020c723e */ /* 0x000fe400000000ff */
[----:B------:R-:W-:Y:S02]  /*f8b0*/  F2FP.PACK_AB R14, R6, R8 ;  /* 0x00000008060e723e */ /* 0x000fe400000000ff */
[----:B------:R-:W-:Y:S02]  /*f8c0*/  F2FP.PACK_AB R7, R25, R28 ;  /* 0x0000001c1907723e */ /* 0x000fe400000000ff */
[----:B------:R-:W-:Y:S02]  /*f8d0*/  F2FP.PACK_AB R5, R39, R41 ;  /* 0x000000292705723e */ /* 0x000fe400000000ff */
[----:B------:R-:W-:Y:S02]  /*f8e0*/  F2FP.PACK_AB R4, R27, R36 ;  /* 0x000000241b04723e */ /* 0x000fe400000000ff */
[----:B------:R-:W-:Y:S01]  /*f8f0*/  F2FP.PACK_AB R6, R31, R37 ;  /* 0x000000251f06723e */ /* 0x000fe200000000ff */
[----:B------:R1:W-:Y:S04]  /*f900*/  STS.128 [R44], R12 ;  /* 0x0000000c2c007388 */ /* 0x0003e80000000c00 */
[----:B------:R1:W-:Y:S02]  /*f910*/  STS.128 [R29+0x18100], R4 ;  /* 0x018100041d007388 */ /* 0x0003e40000000c00 */
.L_x_2933:
[----:B------:R-:W-:Y:S05]  /*f920*/  BSYNC B0 ;  /* 0x0000000000007941 */ /* 0x000fea0003800000 */
.L_x_2932:
[----:B------:R-:W-:Y:S01]  /*f930*/  ISETP.GE.AND P0, PT, R109, c[0x0][0x27c], PT ;  /* 0x00009f006d007a0c */ /* 0x000fe20003f06270 */
[----:B------:R-:W-:-:S12]  /*f940*/  BSSY B0, `(.L_x_2934) ;  /* 0x0000062000007945 */ /* 0x000fd80003800000 */
[----:B------:R-:W-:Y:S05]  /*f950*/  @P0 BRA `(.L_x_2935) ;  /* 0x0000060000000947 */ /* 0x000fea0003800000 */
[----:B-1----:R-:W4:Y:S01]  /*f960*/  LDL R44, [R1+0x58] ;  /* 0x00005800012c7983 */ /* 0x002f220000100800 */
        /* <DEDUP_REMOVED lines=32> */
[----:B----4-:R-:W1:Y:S02]  /*fb70*/  LDS.128 R4, [R44] ;  /* 0x000000002c047984 */ /* 0x010e640000000c00 */
        /* <DEDUP_REMOVED lines=62> */
.L_x_2935:
[----:B------:R-:W-:Y:S05]  /*ff60*/  BSYNC B0 ;  /* 0x0000000000007941 */ /* 0x000fea0003800000 */
.L_x_2934:
[----:B------:R-:W-:-:S13]  /*ff70*/  ISETP.GE.AND P0, PT, R108, c[0x0][0x27c], PT ;  /* 0x00009f006c007a0c */ /* 0x000fda0003f06270 */
        /* <DEDUP_REMOVED lines=97> */
.L_x_2888:
[----:B------:R-:W-:Y:S05]  /*10590*/  BSYNC B2 ;  /* 0x0000000000027941 */ /* 0x000fea0003800000 */
.L_x_2886:
[----:B-1-3--:R-:W1:Y:S01]  /*105a0*/  S2R R2, SR_TID.X ;  /* 0x0000000000027919 */ /* 0x00ae620000002100 */
[----:B------:R-:W-:-:S04]  /*105b0*/  DEPBAR.LE SB0, 0x2 ;  /* 0x000080800000791a */ /* 0x000fc80000000000 */
[----:B------:R-:W-:Y:S01]  /*105c0*/  WARPSYNC 0xffffffff ;  /* 0xffffffff00007948 */ /* 0x000fe20003800000 */
[----:B------:R-:W-:Y:S06]  /*105d0*/  BAR.SYNC.DEFER_BLOCKING 0x0 ;  /* 0x0000000000007b1d */ /* 0x000fec0000010000 */
[----:B------:R-:W-:Y:S01]  /*105e0*/  BSSY B0, `(.L_x_2936) ;  /* 0x0000053000007945 */ /* 0x000fe20003800000 */
[----:B-1----:R-:W-:-:S04]  /*105f0*/  SHF.R.S32.HI R0, RZ, 0x1f, R2 ;  /* 0x0000001fff007819 */ /* 0x002fc80000011402 */
[----:B------:R-:W-:Y:S01]  /*10600*/  LEA.HI R0, R0, R2, RZ, 0x3 ;  /* 0x0000000200007211 */ /* 0x000fe200078f18ff */
[----:B--2---:R1:W2:Y:S03]  /*10610*/  LDSM.16.M88.4 R20, [R180] ;  /* 0x00000000b414783b */ /* 0x0042a60000000200 */
[----:B------:R-:W-:Y:S01]  /*10620*/  LOP3.LUT R0, R0, 0xfffffff8, RZ, 0xc0, !PT ;  /* 0xfffffff800007812 */ /* 0x000fe200078ec0ff */
[----:B------:R1:W3:Y:S04]  /*10630*/  LDSM.16.M88.4 R36, [R185] ;  /* 0x00000000b924783b */ /* 0x0002e80000000200 */
[----:B------:R-:W-:Y:S01]  /*10640*/  IMAD.IADD R0, R2, 0x1, -R0 ;  /* 0x0000000102007824 */ /* 0x000fe200078e0a00 */
[----:B------:R1:W4:Y:S04]  /*10650*/  LDSM.16.M88.4 R48, [R185+0x800] ;  /* 0x00080000b930783b */ /* 0x0003280000000200 */
[----:B------:R-:W-:Y:S01]  /*10660*/  LOP3.LUT P0, RZ, R0, 0x2, RZ, 0xc0, !PT ;  /* 0x0000000200ff7812 */ /* 0x000fe2000780c0ff */
[----:B------:R-:W-:Y:S01]  /*10670*/  IMAD.MOV.U32 R0, RZ, RZ, 0x20 ;  /* 0x00000020ff007424 */ /* 0x000fe200078e00ff */
[----:B------:R1:W1:Y:S04]  /*10680*/  LDSM.16.M88.4 R72, [R185+0x1000] ;  /* 0x00100000b948783b */ /* 0x0002680000000200 */
[----:B------:R-:W-:Y:S01]  /*10690*/  SEL R179, R0, 0xffffffe0, !P0 ;  /* 0xffffffe000b37807 */ /* 0x000fe20004000000 */
[----:B------:R1:W1:Y:S04]  /*106a0*/  LDSM.16.M88.4 R60, [R185+0x1800] ;  /* 0x00180000b93c783b */ /* 0x0002680000000200 */
[----:B------:R-:W-:Y:S01]  /*106b0*/  IMAD.IADD R4, R185, 0x1, R179 ;  /* 0x00000001b9047824 */ /* 0x000fe200078e02b3 */
[----:B------:R1:W1:Y:S04]  /*106c0*/  LDSM.16.M88.4 R16, [R181] ;  /* 0x00000000b510783b */ /* 0x0002680000000200 */
[----:B------:R1:W1:Y:S04]  /*106d0*/  LDSM.16.M88.4 R40, [R4] ;  /* 0x000000000428783b */ /* 0x0002680000000200 */
[----:B------:R1:W1:Y:S04]  /*106e0*/  LDSM.16.M88.4 R80, [R4+0x800] ;  /* 0x000800000450783b */ /* 0x0002680000000200 */
[----:B------:R1:W1:Y:S04]  /*106f0*/  LDSM.16.M88.4 R96, [R4+0x1000] ;  /* 0x001000000460783b */ /* 0x0002680000000200 */
[----:B------:R1:W1:Y:S01]  /*10700*/  LDSM.16.M88.4 R120, [R4+0x1800] ;  /* 0x001800000478783b */ /* 0x0002620000000200 */
[----:B------:R-:W-:Y:S05]  /*10710*/  @!P4 BRA `(.L_x_2937) ;  /* 0x000003f00000c947 */ /* 0x000fea0003800000 */
[----:B--2---:R-:W-:Y:S01]  /*10720*/  SHF.R.S32.HI R0, RZ, 0x1f, R208 ;  /* 0x0000001fff007819 */ /* 0x004fe200000114d0 */
        /* <DEDUP_REMOVED lines=19> */
[----:B------:R2:W4:Y:S02]  /*10860*/  SHFL.IDX PT, R5, R12, RZ, 0x181f ;  /* 0x00181fff0c057589 */ /* 0x00052400000e0000 */
.L_x_3046:
[----:B------:R-:W-:Y:S05]  /*10870*/  BRA.DIV ~URZ, `(.L_x_2939) ;  /* 0x0000ff627f007947 */ /* 0x000fea000b800000 */
[----:B------:R-:W2:Y:S01]  /*10880*/  SHFL.IDX PT, R0, R15, RZ, 0x181f ;  /* 0x00181fff0f007589 */ /* 0x000ea200000e0000 */
[----:B------:R-:W-:Y:S02]  /*10890*/  ISETP.GE.AND P2, PT, R216, c[0x0][0x1d4], PT ;  /* 0x00007500d8007a0c */ /* 0x000fe40003f46270 */
[----:B------:R-:W-:Y:S02]  /*108a0*/  ISETP.GE.AND P1, PT, R218, c[0x0][0x1d4], PT ;  /* 0x00007500da007a0c */ /* 0x000fe40003f26270 */
[----:B------:R-:W-:Y:S02]  /*108b0*/  SEL R14, RZ, 0x10, P2 ;  /* 0x00000010ff0e7807 */ /* 0x000fe40001000000 */
[----:B------:R-:W-:Y:S02]  /*108c0*/  SEL R13, RZ, 0x10, P1 ;  /* 0x00000010ff0d7807 */ /* 0x000fe40000800000 */
[----:B--2---:R-:W-:-:S02]  /*108d0*/  IADD3 R6, P0, R0, R24, RZ ;  /* 0x0000001800067210 */ /* 0x004fc40007f1e0ff */
[----:B------:R-:W-:-:S03]  /*108e0*/  IADD3 R2, P3, R0, R25, RZ ;  /* 0x0000001900027210 */ /* 0x000fc60007f7e0ff */
[----:B----4-:R-:W-:Y:S01]  /*108f0*/  IMAD.X R7, R5, 0x1, R26, P0 ;  /* 0x0000000105077824 */ /* 0x010fe200000e061a */
[----:B------:R-:W-:Y:S01]  /*10900*/  ISETP.GE.AND P0, PT, R219, c[0x0][0x1d4], PT ;  /* 0x00007500db007a0c */ /* 0x000fe20003f06270 */
[C---:B------:R-:W-:Y:S01]  /*10910*/  IMAD.X R3, R5.reuse, 0x1, R27, P3 ;  /* 0x0000000105037824 */ /* 0x040fe200018e061b */
[----:B------:R-:W-:Y:S02]  /*10920*/  IADD3 R8, P3, R0, R28, RZ ;  /* 0x0000001c00087210 */ /* 0x000fe40007f7e0ff */
[----:B------:R-:W-:Y:S01]  /*10930*/  @!PT LDS RZ, [RZ] ;  /* 0x00000000fffff984 */ /* 0x000fe20000000800 */
[----:B------:R-:W-:Y:S01]  /*10940*/  @!PT LDS RZ, [RZ] ;  /* 0x00000000fffff984 */ /* 0x000fe20000000800 */
[----:B------:R2:W-:Y:S03]  /*10950*/  LDGSTS.E.BYPASS.LTC128B.128 [R144+0x6100], [R6.64], !P2 ;  /* 0x0610000006907fae */ /* 0x0005e6000d101d48 */
[----:B------:R-:W-:Y:S01]  /*10960*/  IMAD.X R9, R5, 0x1, R29, P3 ;  /* 0x0000000105097824 */ /* 0x000fe200018e061d */
[----:B------:R2:W-:Y:S04]  /*10970*/  LDGSTS.E.BYPASS.LTC128B.128 [R144+0x8100], [R2.64], !P1 ;  /* 0x0810000002907fae */ /* 0x0005e8000c901d48 */
[----:B------:R-:W4:Y:S04]  /*10980*/  SHFL.IDX PT, R0, R15, 0x1, 0x181f ;  /* 0x00381f000f007f89 */ /* 0x000f2800000e0000 */
[----:B------:R2:W-:Y:S04]  /*10990*/  LDGSTS.E.BYPASS.LTC128B.128 [R144+0xa100], [R8.64], !P0 ;  /* 0x0a10000008907fae */ /* 0x0005e8000c101d48 */
[----:B------:R3:W1:Y:S02]  /*109a0*/  SHFL.IDX PT, R5, R12, 0x1, 0x181f ;  /* 0x00381f000c057f89 */ /* 0x00066400000e0000 */
[----:B---3--:R-:W-:-:S02]  /*109b0*/  SEL R12, RZ, 0x10, P0 ;  /* 0x00000010ff0c7807 */ /* 0x008fc40000000000 */
.L_x_3047:
[----:B--2-4-:R-:W-:Y:S02]  /*109c0*/  IADD3 R2, -R14, 0x10, RZ ;  /* 0x000000100e027810 */ /* 0x014fe40007ffe1ff */
[----:B------:R-:W-:-:S02]  /*109d0*/  IADD3 R3, -R13, 0x10, RZ ;  /* 0x000000100d037810 */ /* 0x000fc40007ffe1ff */
[----:B------:R-:W-:Y:S02]  /*109e0*/  LOP3.LUT R2, R2, 0xf, RZ, 0xc0, !PT ;  /* 0x0000000f02027812 */ /* 0x000fe400078ec0ff */
[----:B------:R-:W-:Y:S02]  /*109f0*/  IADD3 R6, -R12, 0x10, RZ ;  /* 0x000000100c067810 */ /* 0x000fe40007ffe1ff */
[----:B------:R-:W-:Y:S02]  /*10a00*/  LOP3.LUT R3, R3, 0xf, RZ, 0xc0, !PT ;  /* 0x0000000f03037812 */ /* 0x000fe400078ec0ff */
[-C--:B------:R-:W-:Y:S02]  /*10a10*/  IADD3 R8, P1, P0, R2, R0.reuse, R24 ;  /* 0x0000000002087210 */ /* 0x080fe4000783e018 */
[----:B------:R-:W-:Y:S02]  /*10a20*/  LOP3.LUT R2, R6, 0xf, RZ, 0xc0, !PT ;  /* 0x0000000f06027812 */ /* 0x000fe400078ec0ff */
[----:B------:R-:W-:-:S02]  /*10a30*/  IADD3 R6, P3, P2, R3, R0, R25 ;  /* 0x0000000003067210 */ /* 0x000fc40007a7e019 */
[-C--:B-1----:R-:W-:Y:S02]  /*10a40*/  IADD3.X R9, RZ, R5.reuse, R26, P1, P0 ;  /* 0x00000005ff097210 */ /* 0x082fe40000fe041a */
        /* <DEDUP_REMOVED lines=12> */
.L_x_2937:
[----:B--2---:R-:W-:Y:S05]  /*10b10*/  BSYNC B0 ;  /* 0x0000000000007941 */ /* 0x004fea0003800000 */
.L_x_2936:
[----:B-1----:R-:W1:Y:S04]  /*10b20*/  S2R R2, SR_TID.X ;  /* 0x0000000000027919 */ /* 0x002e680000002100 */
[----:B------:R-:W0:Y:S04]  /*10b30*/  LDGDEPBAR ;  /* 0x00000000000079af */ /* 0x000e280000000000 */
[----:B------:R-:W2:Y:S04]  /*10b40*/  LDL R9, [R1+0x4] ;  /* 0x0000040001097983 */ /* 0x000ea80000100800 */
[----:B------:R-:W2:Y:S04]  /*10b50*/  LDL R8, [R1+0x64] ;  /* 0x0000640001087983 */ /* 0x000ea80000100800 */
[----:B----4-:R-:W4:Y:S04]  /*10b60*/  LDL R177, [R1+0x20] ;  /* 0x0000200001b17983 */ /* 0x010f280000100800 */
[----:B---3--:R-:W3:Y:S01]  /*10b70*/  LDL R189, [R1+0x4c] ;  /* 0x00004c0001bd7983 */ /* 0x008ee20000100800 */
[----:B-1----:R-:W-:Y:S01]  /*10b80*/  SHF.R.S32.HI R0, RZ, 0x1f, R2 ;  /* 0x0000001fff007819 */ /* 0x002fe20000011402 */
[----:B------:R-:W-:-:S02]  /*10b90*/  IMAD.MOV.U32 R136, RZ, RZ, c[0x0][0x2c4] ;  /* 0x0000b100ff887624 */ /* 0x000fc400078e00ff */
[----:B------:R-:W2:Y:S01]  /*10ba0*/  LDL R176, [R1+0x24] ;  /* 0x0000240001b07983 */ /* 0x000ea20000100800 */
[----:B------:R-:W-:-:S04]  /*10bb0*/  LEA.HI R0, R0, R2, RZ, 0x3 ;  /* 0x0000000200007211 */ /* 0x000fc800078f18ff */
[----:B------:R-:W-:-:S05]  /*10bc0*/  LOP3.LUT R0, R0, 0xfffffff8, RZ, 0xc0, !PT ;  /* 0xfffffff800007812 */ /* 0x000fca00078ec0ff */
[----:B------:R-:W-:-:S05]  /*10bd0*/  IMAD.IADD R0, R2, 0x1, -R0 ;  /* 0x0000000102007824 */ /* 0x000fca00078e0a00 */
[----:B------:R-:W-:Y:S01]  /*10be0*/  LOP3.LUT P0, RZ, R0, 0x4, RZ, 0xc0, !PT ;  /* 0x0000000400ff7812 */ /* 0x000fe2000780c0ff */
[----:B------:R-:W-:Y:S01]  /*10bf0*/  IMAD.MOV.U32 R0, RZ, RZ, 0x40 ;  /* 0x00000040ff007424 */ /* 0x000fe200078e00ff */
[----:B------:R-:W-:Y:S01]  /*10c00*/  WARPSYNC 0xffffffff ;  /* 0xffffffff00007948 */ /* 0x000fe20003800000 */
[C---:B------:R-:W-:Y:S01]  /*10c10*/  HMMA.16816.F32 R24, R20.reuse, R36, RZ ;  /* 0x000000241418723c */ /* 0x040fe200000018ff */
[----:B------:R-:W-:Y:S02]  /*10c20*/  LDSM.16.M88.4 R12, [R183] ;  /* 0x00000000b70c783b */ /* 0x000fe40000000200 */
[----:B------:R-:W-:Y:S02]  /*10c30*/  SEL R178, R0, 0xffffffc0, !P0 ;  /* 0xffffffc000b27807 */ /* 0x000fe40004000000 */
[----:B------:R-:W-:Y:S03]  /*10c40*/  LDSM.16.M88.4 R84, [R185+0x2000] ;  /* 0x00200000b954783b */ /* 0x000fe60000000200 */
[----:B------:R-:W-:Y:S01]  /*10c50*/  IMAD.IADD R2, R185, 0x1, R178 ;  /* 0x00000001b9027824 */ /* 0x000fe200078e02b2 */
[----:B------:R-:W-:Y:S01]  /*10c60*/  HMMA.16816.F32 R68, R20, R60, RZ ;  /* 0x0000003c1444723c */ /* 0x000fe200000018ff */
[----:B------:R-:W-:Y:S04]  /*10c70*/  LDSM.16.M88.4 R112, [R4+0x2000] ;  /* 0x002000000470783b */ /* 0x000fe80000000200 */
[----:B-----5:R-:W1:Y:S01]  /*10c80*/  LDSM.16.M88.4 R44, [R2] ;  /* 0x00000000022c783b */ /* 0x020e620000000200 */
[----:B------:R-:W-:-:S02]  /*10c90*/  IADD3 R0, R178, R185, R179 ;  /* 0x000000b9b2007210 */ /* 0x000fc40007ffe0b3 */
[----:B------:R-:W-:Y:S01]  /*10ca0*/  HMMA.16816.F32 R32, R20, R38, RZ ;  /* 0x000000261420723c */ /* 0x000fe200000018ff */
[----:B------:R-:W-:Y:S04]  /*10cb0*/  LDSM.16.M88.4 R76, [R2+0x800] ;  /* 0x00080000024c783b */ /* 0x000fe80000000200 */
[----:B------:R-:W-:Y:S03]  /*10cc0*/  LDSM.16.M88.4 R64, [R0] ;  /* 0x000000000040783b */ /* 0x000fe60000000200 */
[----:B------:R-:W-:Y:S01]  /*10cd0*/  HMMA.16816.F32 R28, R16, R40, R24 ;  /* 0x00000028101c723c */ /* 0x000fe20000001818 */
[----:B------:R-:W1:Y:S04]  /*10ce0*/  LDSM.16.M88.4 R24, [R182] ;  /* 0x00000000b618783b */ /* 0x000e680000000200 */
[----:B------:R-:W-:Y:S03]  /*10cf0*/  LDSM.16.M88.4 R88, [R2+0x1000] ;  /* 0x001000000258783b */ /* 0x000fe60000000200 */
[C---:B------:R-:W-:Y:S01]  /*10d00*/  HMMA.16816.F32 R36, R20.reuse, R48, RZ ;  /* 0x000000301424723c */ /* 0x040fe200000018ff */
[----:B------:R-:W-:Y:S04]  /*10d10*/  LDSM.16.M88.4 R92, [R0+0x800] ;  /* 0x00080000005c783b */ /* 0x000fe80000000200 */
[----:B------:R-:W-:Y:S03]  /*10d20*/  LDSM.16.M88.4 R100, [R0+0x1000] ;  /* 0x001000000064783b */ /* 0x000fe60000000200 */
[----:B------:R-:W-:Y:S01]  /*10d30*/  HMMA.16816.F32 R60, R20, R62, RZ ;  /* 0x0000003e143c723c */ /* 0x000fe200000018ff */
[----:B------:R-:W-:Y:S04]  /*10d40*/  LDSM.16.M88.4 R116, [R185+0x2800] ;  /* 0x00280000b974783b */ /* 0x000fe80000000200 */
[----:B------:R-:W-:Y:S04]  /*10d50*/  LDSM.16.M88.4 R124, [R2+0x2000] ;  /* 0x00200000027c783b */ /* 0x000fe80000000200 */
[----:B------:R-:W-:Y:S01]  /*10d60*/  LDSM.16.M88.4 R132, [R0+0x2000] ;  /* 0x002000000084783b */ /* 0x000fe20000000200 */
[----:B-1----:R-:W-:Y:S03]  /*10d70*/  HMMA.16816.F32 R28, R12, R44, R28 ;  /* 0x0000002c0c1c723c */ /* 0x002fe6000000181c */
[----:B------:R-:W-:Y:S05]  /*10d80*/  LDSM.16.M88.4 R128, [R185+0x4000] ;  /* 0x00400000b980783b */ /* 0x000fea0000000200 */
[C---:B------:R-:W-:Y:S01]  /*10d90*/  HMMA.16816.F32 R40, R16.reuse, R42, R32 ;  /* 0x0000002a1028723c */ /* 0x040fe20000001820 */
[----:B------:R-:W1:Y:S07]  /*10da0*/  LDSM.16.M88.4 R32, [R180+0x4000] ;  /* 0x00400000b420783b */ /* 0x000e6e0000000200 */
[----:B------:R-:W-:Y:S08]  /*10db0*/  HMMA.16816.F32 R56, R16, R80, R36 ;  /* 0x000000501038723c */ /* 0x000ff00000001824 */
[----:B------:R-:W-:Y:S08]  /*10dc0*/  HMMA.16816.F32 R36, R20, R50, RZ ;  /* 0x000000321424723c */ /* 0x000ff000000018ff */
[----:B------:R-:W-:Y:S08]  /*10dd0*/  HMMA.16816.F32 R52, R24, R64, R28 ;  /* 0x000000401834723c */ /* 0x000ff0000000181c */
[----:B------:R-:W-:Y:S08]  /*10de0*/  HMMA.16816.F32 R28, R20, R72, RZ ;  /* 0x00000048141c723c */ /* 0x000ff000000018ff */
[----:B------:R-:W-:Y:S01]  /*10df0*/  HMMA.16816.F32 R44, R12, R46, R40 ;  /* 0x0000002e0c2c723c */ /* 0x000fe20000001828 */
[----:B------:R-:W1:Y:S07]  /*10e00*/  LDSM.16.M88.4 R40, [R181+0x4000] ;  /* 0x00400000b528783b */ /* 0x000e6e0000000200 */
[----:B------:R-:W-:Y:S08]  /*10e10*/  HMMA.16816.F32 R72, R20, R74, RZ ;  /* 0x0000004a1448723c */ /* 0x000ff000000018ff */
[C---:B------:R-:W-:Y:S01]  /*10e20*/  HMMA.16816.F32 R48, R16.reuse, R82, R36 ;  /* 0x000000521030723c */ /* 0x040fe20000001824 */
[----:B------:R-:W1:Y:S04]  /*10e30*/  LDSM.16.M88.4 R80, [R2+0x1800] ;  /* 0x001800000250783b */ /* 0x000e680000000200 */
[----:B------:R-:W4:Y:S03]  /*10e40*/  LDSM.16.M88.4 R36, [R183+0x4000] ;  /* 0x00400000b724783b */ /* 0x000f260000000200 */
[----:B------:R-:W-:Y:S08]  /*10e50*/  HMMA.16816.F32 R28, R16, R96, R28 ;  /* 0x00000060101c723c */ /* 0x000ff0000000181c */
[----:B------:R-:W-:Y:S08]  /*10e60*/  HMMA.16816.F32 R56, R12, R76, R56 ;  /* 0x0000004c0c38723c */ /* 0x000ff00000001838 */
[----:B------:R-:W-:Y:S08]  /*10e70*/  HMMA.16816.F32 R44, R24, R66, R44 ;  /* 0x00000042182c723c */ /* 0x000ff0000000182c */
[----:B-1----:R-:W-:Y:S08]  /*10e80*/  HMMA.16816.F32 R20, R32, R84, R52 ;  /* 0x000000542014723c */ /* 0x002ff00000001834 */
[C---:B------:R-:W-:Y:S01]  /*10e90*/  HMMA.16816.F32 R72, R16.reuse, R98, R72 ;  /* 0x000000621048723c */ /* 0x040fe20000001848 */
[----:B------:R-:W-:Y:S07]  /*10ea0*/  LDSM.16.M88.4 R96, [R185+0x3000] ;  /* 0x00300000b960783b */ /* 0x000fee0000000200 */
[C---:B------:R-:W-:Y:S01]  /*10eb0*/  HMMA.16816.F32 R64, R16.reuse, R120, R68 ;  /* 0x000000781040723c */ /* 0x040fe20000001844 */
[----:B------:R-:W-:Y:S07]  /*10ec0*/  LDSM.16.M88.4 R68, [R185+0x3800] ;  /* 0x00380000b944783b */ /* 0x000fee0000000200 */
[----:B------:R-:W-:Y:S01]  /*10ed0*/  HMMA.16816.F32 R60, R16, R122, R60 ;  /* 0x0000007a103c723c */ /* 0x000fe2000000183c */
[----:B------:R-:W-:Y:S07]  /*10ee0*/  LDSM.16.M88.4 R120, [R4+0x2800] ;  /* 0x002800000478783b */ /* 0x000fee0000000200 */
[C---:B------:R-:W-:Y:S01]  /*10ef0*/  HMMA.16816.F32 R52, R12.reuse, R78, R48 ;  /* 0x0000004e0c34723c */ /* 0x040fe20000001830 */
[----:B------:R-:W1:Y:S07]  /*10f00*/  LDSM.16.M88.4 R76, [R0+0x1800] ;  /* 0x00180000004c783b */ /* 0x000e6e0000000200 */
[----:B------:R-:W-:Y:S01]  /*10f10*/  HMMA.16816.F32 R48, R12, R88, R28 ;  /* 0x000000580c30723c */ /* 0x000fe2000000181c */
[----:B------:R-:W1:Y:S07]  /*10f20*/  LDSM.16.M88.4 R28, [R182+0x4000] ;  /* 0x00400000b61c783b */ /* 0x000e6e0000000200 */
[----:B------:R-:W-:Y:S08]  /*10f30*/  HMMA.16816.F32 R56, R24, R92, R56 ;  /* 0x0000005c1838723c */ /* 0x000ff00000001838 */
[----:B------:R-:W-:Y:S08]  /*10f40*/  HMMA.16816.F32 R16, R40, R112, R20 ;  /* 0x000000702810723c */ /* 0x000ff00000001814 */
[C---:B------:R-:W-:Y:S01]  /*10f50*/  HMMA.16816.F32 R72, R12.reuse, R90, R72 ;  /* 0x0000005a0c48723c */ /* 0x040fe20000001848 */
[----:B------:R-:W-:Y:S07]  /*10f60*/  LDSM.16.M88.4 R88, [R2+0x2800] ;  /* 0x002800000258783b */ /* 0x000fee0000000200 */
[----:B------:R-:W-:Y:S08]  /*10f70*/  HMMA.16816.F32 R64, R12, R80, R64 ;  /* 0x000000500c40723c */ /* 0x000ff00000001840 */
[----:B------:R-:W-:Y:S01]  /*10f80*/  HMMA.16816.F32 R20, R32, R86, R44 ;  /* 0x000000562014723c */ /* 0x000fe2000000182c */
[----:B------:R-:W1:Y:S07]  /*10f90*/  LDSM.16.M88.4 R84, [R4+0x3000] ;  /* 0x003000000454783b */ /* 0x000e6e0000000200 */
[----:B------:R-:W-:Y:S01]  /*10fa0*/  HMMA.16816.F32 R60, R12, R82, R60 ;  /* 0x000000520c3c723c */ /* 0x000fe2000000183c */
[----:B------:R-:W-:Y:S07]  /*10fb0*/  LDSM.16.M88.4 R80, [R2+0x3800] ;  /* 0x003800000250783b */ /* 0x000fee0000000200 */
[C---:B------:R-:W-:Y:S01]  /*10fc0*/  HMMA.16816.F32 R52, R24.reuse, R94, R52 ;  /* 0x0000005e1834723c */ /* 0x040fe20000001834 */
[----:B------:R-:W-:Y:S07]  /*10fd0*/  LDSM.16.M88.4 R92, [R0+0x3000] ;  /* 0x00300000005c783b */ /* 0x000fee0000000200 */
[----:B------:R-:W-:Y:S08]  /*10fe0*/  HMMA.16816.F32 R44, R24, R100, R48 ;  /* 0x00000064182c723c */ /* 0x000ff00000001830 */
[----:B------:R-:W-:Y:S08]  /*10ff0*/  HMMA.16816.F32 R56, R32, R116, R56 ;  /* 0x000000742038723c */ /* 0x000ff00000001838 */
[----:B----4-:R-:W-:Y:S08]  /*11000*/  HMMA.16816.F32 R12, R36, R124, R16 ;  /* 0x0000007c240c723c */ /* 0x010ff00000001810 */
[C---:B------:R-:W-:Y:S01]  /*11010*/  HMMA.16816.F32 R72, R24.reuse, R102, R72 ;  /* 0x000000661848723c */ /* 0x040fe20000001848 */
[----:B------:R-:W-:Y:S07]  /*11020*/  LDSM.16.M88.4 R100, [R2+0x3000] ;  /* 0x003000000264783b */ /* 0x000fee0000000200 */
[----:B-1----:R-:W-:Y:S08]  /*11030*/  HMMA.16816.F32 R64, R24, R76, R64 ;  /* 0x0000004c1840723c */ /* 0x002ff00000001840 */
[----:B------:R-:W-:Y:S01]  /*11040*/  HMMA.16816.F32 R16, R40, R114, R20 ;  /* 0x000000722810723c */ /* 0x000fe20000001814 */
[----:B------:R-:W-:Y:S04]  /*11050*/  LDSM.16.M88.4 R20, [R180+0x8000] ;  /* 0x00800000b414783b */ /* 0x000fe80000000200 */
[----:B------:R-:W-:Y:S03]  /*11060*/  LDSM.16.M88.4 R112, [R185+0x4800] ;  /* 0x00480000b970783b */ /* 0x000fe60000000200 */
[----:B------:R-:W-:Y:S01]  /*11070*/  HMMA.16816.F32 R60, R24, R78, R60 ;  /* 0x0000004e183c723c */ /* 0x000fe2000000183c */
[----:B------:R-:W1:Y:S07]  /*11080*/  LDSM.16.M88.4 R76, [R4+0x3800] ;  /* 0x00380000044c783b */ /* 0x000e6e0000000200 */
[C---:B------:R-:W-:Y:S01]  /*11090*/  HMMA.16816.F32 R48, R32.reuse, R118, R52 ;  /* 0x000000762030723c */ /* 0x040fe20000001834 */
[----:B------:R-:W4:Y:S07]  /*110a0*/  LDSM.16.M88.4 R116, [R0+0x2800] ;  /* 0x002800000074783b */ /* 0x000f2e0000000200 */
[----:B------:R-:W-:Y:S08]  /*110b0*/  HMMA.16816.F32 R44, R32, R96, R44 ;  /* 0x00000060202c723c */ /* 0x000ff0000000182c */
[----:B------:R-:W-:Y:S08]  /*110c0*/  HMMA.16816.F32 R56, R40, R120, R56 ;  /* 0x000000782838723c */ /* 0x000ff00000001838 */
[----:B------:R-:W-:Y:S08]  /*110d0*/  HMMA.16816.F32 R24, R28, R132, R12 ;  /* 0x000000841c18723c */ /* 0x000ff0000000180c */
[C---:B------:R-:W-:Y:S01]  /*110e0*/  HMMA.16816.F32 R72, R32.reuse, R98, R72 ;  /* 0x000000622048723c */ /* 0x040fe20000001848 */
[----:B------:R-:W-:Y:S07]  /*110f0*/  LDSM.16.M88.4 R96, [R0+0x4000] ;  /* 0x004000000060783b */ /* 0x000fee0000000200 */
[----:B------:R-:W-:Y:S08]  /*11100*/  HMMA.16816.F32 R64, R32, R68, R64 ;  /* 0x000000442040723c */ /* 0x000ff00000001840 */
[----:B------:R-:W-:Y:S01]  /*11110*/  HMMA.16816.F32 R12, R36, R126, R16 ;  /* 0x0000007e240c723c */ /* 0x000fe20000001810 */
[----:B------:R-:W-:Y:S04]  /*11120*/  LDSM.16.M88.4 R16, [R181+0x8000] ;  /* 0x00800000b510783b */ /* 0x000fe80000000200 */
[----:B------:R-:W1:Y:S03]  /*11130*/  LDSM.16.M88.4 R124, [R4+0x4000] ;  /* 0x00400000047c783b */ /* 0x000e660000000200 */
[----:B------:R-:W-:Y:S08]  /*11140*/  HMMA.16816.F32 R60, R32, R70, R60 ;  /* 0x00000046203c723c */ /* 0x000ff0000000183c */
[C---:B------:R-:W-:Y:S01]  /*11150*/  HMMA.16816.F32 R52, R40.reuse, R122, R48 ;  /* 0x0000007a2834723c */ /* 0x040fe20000001830 */
[----:B------:R-:W-:Y:S07]  /*11160*/  LDSM.16.M88.4 R120, [R2+0x4000] ;  /* 0x004000000278783b */ /* 0x000fee0000000200 */
[----:B------:R-:W-:Y:S08]  /*11170*/  HMMA.16816.F32 R48, R40, R84, R44 ;  /* 0x000000542830723c */ /* 0x000ff0000000182c */
[----:B------:R-:W-:Y:S08]  /*11180*/  HMMA.16816.F32 R44, R36, R88, R56 ;  /* 0x00000058242c723c */ /* 0x000ff00000001838 */
[C---:B------:R-:W-:Y:S01]  /*11190*/  HMMA.16816.F32 R72, R40.reuse, R86, R72 ;  /* 0x000000562848723c */ /* 0x040fe20000001848 */
[----:B------:R-:W-:Y:S07]  /*111a0*/  LDSM.16.M88.4 R84, [R185+0x5000] ;  /* 0x00500000b954783b */ /* 0x000fee0000000200 */
[----:B-1----:R-:W-:Y:S08]  /*111b0*/  HMMA.16816.F32 R68, R40, R76, R64 ;  /* 0x0000004c2844723c */ /* 0x002ff00000001840 */
[----:B------:R-:W-:Y:S08]  /*111c0*/  HMMA.16816.F32 R24, R20, R128, R24 ;  /* 0x000000801418723c */ /* 0x000ff00000001818 */
[----:B------:R-:W-:Y:S01]  /*111d0*/  HMMA.16816.F32 R32, R28, R134, R12 ;  /* 0x000000861c20723c */ /* 0x000fe2000000180c */
[----:B------:R-:W1:Y:S07]  /*111e0*/  LDSM.16.M88.4 R12, [R183+0x8000] ;  /* 0x00800000b70c783b */ /* 0x000e6e0000000200 */
[----:B------:R-:W-:Y:S01]  /*111f0*/  HMMA.16816.F32 R60, R40, R78, R60 ;  /* 0x0000004e283c723c */ /* 0x000fe2000000183c */
[----:B------:R-:W1:Y:S07]  /*11200*/  LDSM.16.M88.4 R76, [R0+0x3800] ;  /* 0x00380000004c783b */ /* 0x000e6e0000000200 */
[C---:B------:R-:W-:Y:S01]  /*11210*/  HMMA.16816.F32 R56, R36.reuse, R90, R52 ;  /* 0x0000005a2438723c */ /* 0x040fe20000001834 */
[----:B------:R-:W1:Y:S07]  /*11220*/  LDSM.16.M88.4 R88, [R4+0x4800] ;  /* 0x004800000458783b */ /* 0x000e6e0000000200 */
[----:B------:R-:W-:Y:S08]  /*11230*/  HMMA.16816.F32 R52, R36, R100, R48 ;  /* 0x000000642434723c */ /* 0x000ff00000001830 */
[----:B----4-:R-:W-:Y:S08]  /*11240*/  HMMA.16816.F32 R48, R28, R116, R44 ;  /* 0x000000741c30723c */ /* 0x010ff0000000182c */
[C---:B------:R-:W-:Y:S01]  /*11250*/  HMMA.16816.F32 R64, R36.reuse, R102, R72 ;  /* 0x000000662440723c */ /* 0x040fe20000001848 */
[----:B------:R-:W-:Y:S07]  /*11260*/  LDSM.16.M88.4 R72, [R2+0x4800] ;  /* 0x004800000248783b */ /* 0x000fee0000000200 */
[----:B------:R-:W-:Y:S08]  /*11270*/  HMMA.16816.F32 R68, R36, R80, R68 ;  /* 0x000000502444723c */ /* 0x000ff00000001844 */
[----:B------:R-:W-:Y:S01]  /*11280*/  HMMA.16816.F32 R44, R16, R124, R24 ;  /* 0x0000007c102c723c */ /* 0x000fe20000001818 */
[----:B------:R-:W4:Y:S07]  /*11290*/  LDSM.16.M88.4 R24, [R182+0x8000] ;  /* 0x00800000b618783b */ /* 0x000f2e0000000200 */
[----:B------:R-:W-:Y:S08]  /*112a0*/  HMMA.16816.F32 R40, R20, R130, R32 ;  /* 0x000000821428723c */ /* 0x000ff00000001820 */
[----:B------:R-:W-:Y:S01]  /*112b0*/  HMMA.16816.F32 R36, R36, R82, R60 ;  /* 0x000000522424723c */ /* 0x000fe2000000183c */
[----:B------:R-:W2:Y:S07]  /*112c0*/  LDSM.16.M88.4 R80, [R185+0x5800] ;  /* 0x00580000b950783b */ /* 0x000eae0000000200 */
[C---:B------:R-:W-:Y:S08]  /*112d0*/  HMMA.16816.F32 R32, R28.reuse, R118, R56 ;  /* 0x000000761c20723c */ /* 0x040ff00000001838 */
[----:B------:R-:W-:Y:S08]  /*112e0*/  HMMA.16816.F32 R52, R28, R92, R52 ;  /* 0x0000005c1c34723c */ /* 0x000ff00000001834 */
[----:B------:R-:W-:Y:S08]  /*112f0*/  HMMA.16816.F32 R48, R20, R112, R48 ;  /* 0x000000701430723c */ /* 0x000ff00000001830 */
[----:B------:R-:W-:Y:S08]  /*11300*/  HMMA.16816.F32 R56, R28, R94, R64 ;  /* 0x0000005e1c38723c */ /* 0x000ff00000001840 */
[----:B-1----:R-:W-:Y:S08]  /*11310*/  HMMA.16816.F32 R44, R12, R120, R44 ;  /* 0x000000780c2c723c */ /* 0x002ff0000000182c */
[----:B------:R-:W-:Y:S08]  /*11320*/  HMMA.16816.F32 R92, R28, R78, R36 ;  /* 0x0000004e1c5c723c */ /* 0x000ff00000001824 */
[----:B------:R-:W-:Y:S08]  /*11330*/  HMMA.16816.F32 R36, R20, R114, R32 ;  /* 0x000000721424723c */ /* 0x000ff00000001820 */
[----:B------:R-:W-:Y:S08]  /*11340*/  HMMA.16816.F32 R40, R16, R126, R40 ;  /* 0x0000007e1028723c */ /* 0x000ff00000001828 */
[----:B------:R-:W-:Y:S01]  /*11350*/  HMMA.16816.F32 R60, R20, R84, R52 ;  /* 0x00000054143c723c */ /* 0x000fe20000001834 */
[----:B------:R-:W1:Y:S07]  /*11360*/  LDSM.16.M88.4 R52, [R4+0x5000] ;  /* 0x005000000434783b */ /* 0x000e6e0000000200 */
[----:B------:R-:W-:Y:S08]  /*11370*/  HMMA.16816.F32 R32, R16, R88, R48 ;  /* 0x000000581020723c */ /* 0x000ff00000001830 */
[----:B------:R-:W-:Y:S01]  /*11380*/  HMMA.16816.F32 R64, R28, R76, R68 ;  /* 0x0000004c1c40723c */ /* 0x000fe20000001844 */
[----:B------:R-:W1:Y:S07]  /*11390*/  LDSM.16.M88.4 R68, [R0+0x4800] ;  /* 0x004800000044783b */ /* 0x000e6e0000000200 */
[----:B----4-:R-:W-:Y:S08]  /*113a0*/  HMMA.16816.F32 R48, R24, R96, R44 ;  /* 0x000000601830723c */ /* 0x010ff0000000182c */
[----:B------:R-:W-:Y:S08]  /*113b0*/  HMMA.16816.F32 R44, R16, R90, R36 ;  /* 0x0000005a102c723c */ /* 0x000ff00000001824 */
[C---:B------:R-:W-:Y:S08]  /*113c0*/  HMMA.16816.F32 R28, R12.reuse, R122, R40 ;  /* 0x0000007a0c1c723c */ /* 0x040ff00000001828 */
[----:B------:R-:W-:Y:S08]  /*113d0*/  HMMA.16816.F32 R40, R12, R72, R32 ;  /* 0x000000480c28723c */ /* 0x000ff00000001820 */
[C---:B------:R-:W-:Y:S08]  /*113e0*/  HMMA.16816.F32 R56, R20.reuse, R86, R56 ;  /* 0x000000561438723c */ /* 0x040ff00000001838 */
[----:B--2---:R-:W-:Y:S01]  /*113f0*/  HMMA.16816.F32 R76, R20, R80, R64 ;  /* 0x00000050144c723c */ /* 0x004fe20000001840 */
[----:B------:R-:W2:Y:S07]  /*11400*/  LDSM.16.M88.4 R64, [R2+0x5000] ;  /* 0x005000000240783b */ /* 0x000eae0000000200 */
[----:B-1----:R-:W-:Y:S01]  /*11410*/  HMMA.16816.F32 R36, R16, R52, R60 ;  /* 0x000000341024723c */ /* 0x002fe2000000183c */
[----:B------:R-:W1:Y:S01]  /*11420*/  LDSM.16.M88.4 R60, [R4+0x5800] ;  /* 0x00580000043c783b */ /* 0x000e620000000200 */
[----:B------:R-:W-:-:S06]  /*11430*/  FMUL.FTZ R3, R48, c[0x0][0x320] ;  /* 0x0000c80030037a20 */ /* 0x000fcc0000410000 */
[----:B------:R-:W-:Y:S01]  /*11440*/  HMMA.16816.F32 R32, R12, R74, R44 ;  /* 0x0000004a0c20723c */ /* 0x000fe2000000182c */
[----:B------:R4:W1:Y:S07]  /*11450*/  MUFU.TANH R73, R3 ;  /* 0x0000000300497308 */ /* 0x00086e0000002400 */
[C---:B------:R-:W-:Y:S08]  /*11460*/  HMMA.16816.F32 R40, R24.reuse, R68, R40 ;  /* 0x000000441828723c */ /* 0x040ff00000001828 */
[----:B------:R-:W-:Y:S01]  /*11470*/  HMMA.16816.F32 R28, R24, R98, R28 ;  /* 0x00000062181c723c */ /* 0x000fe2000000181c */
[----:B----4-:R-:W-:-:S07]  /*11480*/  FMUL.FTZ R3, R49, c[0x0][0x320] ;  /* 0x0000c80031037a20 */ /* 0x010fce0000410000 */
[----:B------:R-:W-:Y:S01]  /*11490*/  HMMA.16816.F32 R44, R16, R54, R56 ;  /* 0x00000036102c723c */ /* 0x000fe20000001838 */
[----:B------:R-:W4:Y:S01]  /*114a0*/  LDSM.16.M88.4 R52, [R0+0x5000] ;  /* 0x005000000034783b */ /* 0x000f220000000200 */
[----:B------:R1:W1:Y:S06]  /*114b0*/  MUFU.TANH R72, R3 ;  /* 0x0000000300487308 */ /* 0x00026c0000002400 */
[----:B------:R-:W-:Y:S01]  /*114c0*/  HMMA.16816.F32 R20, R20, R82, R92 ;  /* 0x000000521414723c */ /* 0x000fe2000000185c */
[----:B-1----:R-:W-:-:S04]  /*114d0*/  FMUL.FTZ R3, R50, c[0x0][0x320] ;  /* 0x0000c80032037a20 */ /* 0x002fc80000410000 */
[----:B------:R1:W-:Y:S03]  /*114e0*/  MUFU.TANH R80, R3 ;  /* 0x0000000300507308 */ /* 0x0003e60000002400 */
[----:B------:R-:W-:Y:S08]  /*114f0*/  HMMA.16816.F32 R32, R24, R70, R32 ;  /* 0x000000461820723c */ /* 0x000ff00000001820 */
[----:B--2---:R-:W-:Y:S01]  /*11500*/  HMMA.16816.F32 R36, R12, R64, R36 ;  /* 0x000000400c24723c */ /* 0x004fe20000001824 */
[----:B-1----:R-:W-:-:S02]  /*11510*/  FMUL.FTZ R3, R51, c[0x0][0x320] ;  /* 0x0000c80033037a20 */ /* 0x002fc40000410000 */
[----:B------:R1:W2:Y:S02]  /*11520*/  LDSM.16.M88.4 R48, [R2+0x5800] ;  /* 0x005800000230783b */ /* 0x0002a40000000200 */
[----:B------:R3:W-:Y:S03]  /*11530*/  MUFU.TANH R74, R3 ;  /* 0x00000003004a7308 */ /* 0x0007e60000002400 */
[----:B------:R-:W-:Y:S01]  /*11540*/  HMMA.16816.F32 R4, R16, R60, R76 ;  /* 0x0000003c1004723c */ /* 0x000fe2000000184c */
[----:B---3--:R-:W-:Y:S02]  /*11550*/  FMUL.FTZ R3, R28, c[0x0][0x320] ;  /* 0x0000c8001c037a20 */ /* 0x008fe40000410000 */
[----:B-1----:R-:W-:Y:S02]  /*11560*/  FMUL.FTZ R2, R40, c[0x0][0x320] ;  /* 0x0000c80028027a20 */ /* 0x002fe40000410000 */
[----:B------:R1:W3:Y:S08]  /*11570*/  MUFU.TANH R68, R3 ;  /* 0x0000000300447308 */ /* 0x0002f00000002400 */
[----:B------:R2:W-:Y:S01]  /*11580*/  MUFU.TANH R57, R2 ;  /* 0x0000000200397308 */ /* 0x0005e20000002400 */
[----:B-1----:R-:W-:-:S02]  /*11590*/  FMUL.FTZ R3, R29, c[0x0][0x320] ;  /* 0x0000c8001d037a20 */ /* 0x002fc40000410000 */
[----:B--2---:R-:W-:-:S05]  /*115a0*/  FMUL.FTZ R2, R41, c[0x0][0x320] ;  /* 0x0000c80029027a20 */ /* 0x004fca0000410000 */
[----:B------:R1:W2:Y:S01]  /*115b0*/  MUFU.TANH R58, R3 ;  /* 0x00000003003a7308 */ /* 0x0002a20000002400 */
[----:B------:R-:W-:Y:S01]  /*115c0*/  HMMA.16816.F32 R16, R16, R62, R20 ;  /* 0x0000003e1010723c */ /* 0x000fe20000001814 */
[----:B------:R2:W3:Y:S01]  /*115d0*/  LDSM.16.M88.4 R20, [R0+0x5800] ;  /* 0x005800000014783b */ /* 0x0004e20000000200 */
[----:B------:R-:W-:Y:S01]  /*115e0*/  ISETP.NE.AND P1, PT, R136, 0x1, PT ;  /* 0x000000018800780c */ /* 0x000fe20003f25270 */
[----:B------:R-:W-:Y:S01]  /*115f0*/  IMAD.IADD R225, R8, 0x1, R9 ;  /* 0x0000000108e17824 */ /* 0x000fe200078e0209 */
[----:B------:R-:W-:-:S04]  /*11600*/  DEPBAR.LE SB0, 0x2 ;  /* 0x000080800000791a */ /* 0x000fc80000000000 */
[----:B------:R2:W2:Y:S01]  /*11610*/  MUFU.TANH R56, R2 ;  /* 0x0000000200387308 */ /* 0x0004a20000002400 */
[----:B-1----:R-:W-:Y:S01]  /*11620*/  FMUL.FTZ R3, R30, c[0x0][0x320] ;  /* 0x0000c8001e037a20 */ /* 0x002fe20000410000 */
[----:B----4-:R-:W-:Y:S01]  /*11630*/  HMMA.16816.F32 R36, R24, R52, R36 ;  /* 0x000000341824723c */ /* 0x010fe20000001824 */
[----:B--2---:R-:W-:-:S07]  /*11640*/  FMUL.FTZ R0, R34, c[0x0][0x320] ;  /* 0x0000c80022007a20 */ /* 0x004fce0000410000 */
[----:B------:R-:W-:Y:S01]  /*11650*/  HMMA.16816.F32 R4, R12, R48, R4 ;  /* 0x000000300c04723c */ /* 0x000fe20000001804 */
[----:B------:R-:W-:Y:S01]  /*11660*/  FMUL.FTZ R2, R42, c[0x0][0x320] ;  /* 0x0000c8002a027a20 */ /* 0x000fe20000410000 */
[----:B------:R1:W-:Y:S01]  /*11670*/  MUFU.TANH R69, R3 ;  /* 0x0000000300457308 */ /* 0x0003e20000002400 */
[----:B------:R-:W-:Y:S01]  /*11680*/  IMAD.MOV.U32 R9, RZ, RZ, 0x1 ;  /* 0x00000001ff097424 */ /* 0x000fe200078e00ff */
[----:B------:R-:W-:Y:S06]  /*11690*/  BAR.SYNC.DEFER_BLOCKING 0x0 ;  /* 0x0000000000007b1d */ /* 0x000fec0000010000 */
[----:B------:R2:W-:Y:S01]  /*116a0*/  MUFU.TANH R59, R2 ;  /* 0x00000002003b7308 */ /* 0x0005e20000002400 */
[----:B-1----:R-:W-:-:S02]  /*116b0*/  FMUL.FTZ R3, R31, c[0x0][0x320] ;  /* 0x0000c8001f037a20 */ /* 0x002fc40000410000 */
[----:B------:R-:W-:Y:S01]  /*116c0*/  HMMA.16816.F32 R28, R12, R66, R44 ;  /* 0x000000420c1c723c */ /* 0x000fe2000000182c */
[----:B--2---:R-:W-:-:S07]  /*116d0*/  FMUL.FTZ R2, R43, c[0x0][0x320] ;  /* 0x0000c8002b027a20 */ /* 0x004fce0000410000 */
[----:B------:R-:W-:Y:S01]  /*116e0*/  HMMA.16816.F32 R16, R12, R50, R16 ;  /* 0x000000320c10723c */ /* 0x000fe20000001810 */
[----:B------:R-:W-:Y:S01]  /*116f0*/  LDSM.16.MT88.4 R60, [R176+0x800] ;  /* 0x00080000b03c783b */ /* 0x000fe20000004200 */
[----:B------:R1:W-:Y:S03]  /*11700*/  MUFU.TANH R44, R2 ;  /* 0x00000002002c7308 */ /* 0x0003e60000002400 */
[----:B------:R-:W-:Y:S01]  /*11710*/  LDSM.16.MT88.4 R76, [R186+0x2800] ;  /* 0x00280000ba4c783b */ /* 0x000fe20000004200 */
[----:B-1----:R-:W-:-:S04]  /*11720*/  FMUL.FTZ R2, R32, c[0x0][0x320] ;  /* 0x0000c80020027a20 */ /* 0x002fc80000410000 */
[----:B------:R1:W2:Y:S08]  /*11730*/  MUFU.TANH R41, R2 ;  /* 0x0000000200297308 */ /* 0x0002b00000002400 */
[----:B------:R4:W-:Y:S01]  /*11740*/  MUFU.TANH R43, R0 ;  /* 0x00000000002b7308 */ /* 0x0009e20000002400 */
[----:B-1----:R-:W-:-:S07]  /*11750*/  FMUL.FTZ R2, R33, c[0x0][0x320] ;  /* 0x0000c80021027a20 */ /* 0x002fce0000410000 */
[----:B------:R1:W-:Y:S01]  /*11760*/  MUFU.TANH R40, R2 ;  /* 0x0000000200287308 */ /* 0x0003e20000002400 */
[----:B----4-:R-:W-:Y:S02]  /*11770*/  IMAD.MOV.U32 R0, RZ, RZ, R225 ;  /* 0x000000ffff007224 */ /* 0x010fe400078e00e1 */
[----:B-1----:R-:W-:-:S05]  /*11780*/  @P1 IMAD.HI.U32 R2, R225, c[0x0][0x2c8], RZ ;  /* 0x0000b200e1021a27 */ /* 0x002fca00078e00ff */
[----:B------:R-:W-:-:S05]  /*11790*/  @P1 SHF.R.U32.HI R0, RZ, c[0x0][0x2cc], R2 ;  /* 0x0000b300ff001a19 */ /* 0x000fca0000011602 */
[----:B------:R-:W1:Y:S04]  /*117a0*/  SHFL.IDX PT, R2, R0, RZ, 0x1c1f ;  /* 0x001c1fff00027589 */ /* 0x000e6800000e0000 */
[----:B------:R4:W1:Y:S01]  /*117b0*/  SHFL.IDX PT, R8, R0, 0x1, 0x1c1f ;  /* 0x003c1f0000087f89 */ /* 0x00086200000e0000 */
[C---:B------:R-:W-:Y:S01]  /*117c0*/  HMMA.16816.F32 R28, R24.reuse, R54, R28 ;  /* 0x00000036181c723c */ /* 0x040fe2000000181c */
[----:B------:R2:W-:Y:S02]  /*117d0*/  MUFU.TANH R64, R3 ;  /* 0x0000000300407308 */ /* 0x0005e40000002400 */
[----:B------:R-:W-:Y:S05]  /*117e0*/  LDSM.16.MT88.4 R52, [R187] ;  /* 0x00000000bb34783b */ /* 0x000fea0000004200 */
[----:B---3--:R-:W-:Y:S01]  /*117f0*/  HMMA.16816.F32 R4, R24, R20, R4 ;  /* 0x000000141804723c */ /* 0x008fe20000001804 */
[----:B--2---:R-:W-:-:S02]  /*11800*/  FMUL.FTZ R3, R35, c[0x0][0x320] ;  /* 0x0000c80023037a20 */ /* 0x004fc40000410000 */
[----:B----4-:R-:W-:-:S04]  /*11810*/  FMUL.FTZ R0, R36, c[0x0][0x320] ;  /* 0x0000c80024007a20 */ /* 0x010fc80000410000 */
[----:B------:R2:W3:Y:S08]  /*11820*/  MUFU.TANH R33, R0 ;  /* 0x0000000000217308 */ /* 0x0004f00000002400 */
[----:B------:R4:W-:Y:S01]  /*11830*/  MUFU.TANH R42, R3 ;  /* 0x00000003002a7308 */ /* 0x0009e20000002400 */
[----:B--2---:R-:W-:-:S05]  /*11840*/  IMAD R0, R106, -0x40, R9 ;  /* 0xffffffc06a007824 */ /* 0x004fca00078e0209 */
[----:B------:R-:W-:Y:S01]  /*11850*/  IADD3 R0, -R252, R0, R249 ;  /* 0x00000000fc007210 */ /* 0x000fe20007ffe1f9 */
[----:B----4-:R-:W-:-:S04]  /*11860*/  FMUL.FTZ R3, R37, c[0x0][0x320] ;  /* 0x0000c80025037a20 */ /* 0x010fc80000410000 */
[----:B------:R-:W-:Y:S01]  /*11870*/  IMAD.IADD R0, R0, 0x1, -R250 ;  /* 0x0000000100007824 */ /* 0x000fe200078e0afa */
[----:B------:R2:W4:Y:S03]  /*11880*/  MUFU.TANH R32, R3 ;  /* 0x0000000300207308 */ /* 0x0005260000002400 */
[C---:B-1----:R-:W-:Y:S02]  /*11890*/  IMAD.IADD R2, R0.reuse, 0x1, R2 ;  /* 0x0000000100027824 */ /* 0x042fe400078e0202 */
[----:B------:R-:W-:Y:S01]  /*118a0*/  IMAD.IADD R0, R0, 0x1, R8 ;  /* 0x0000000100007824 */ /* 0x000fe200078e0208 */
[----:B------:R-:W-:Y:S01]  /*118b0*/  HMMA.16816.F32 R24, R24, R22, R16 ;  /* 0x000000161818723c */ /* 0x000fe20000001810 */
[----:B--2---:R-:W-:-:S04]  /*118c0*/  FMUL.FTZ R3, R38, c[0x0][0x320] ;  /* 0x0000c80026037a20 */ /* 0x004fc80000410000 */
[----:B------:R1:W-:Y:S02]  /*118d0*/  MUFU.TANH R35, R3 ;  /* 0x0000000300237308 */ /* 0x0003e40000002400 */
[----:B-1----:R-:W-:-:S05]  /*118e0*/  IMAD.IADD R3, R107, 0x1, -R252 ;  /* 0x000000016b037824 */ /* 0x002fca00078e0afc */
[C---:B------:R-:W-:Y:S02]  /*118f0*/  IMNMX R2, R3.reuse, R2, PT ;  /* 0x0000000203027217 */ /* 0x040fe40003800200 */
[----:B------:R-:W-:Y:S01]  /*11900*/  IMNMX R0, R3, R0, PT ;  /* 0x0000000003007217 */ /* 0x000fe20003800200 */
[----:B------:R-:W-:-:S04]  /*11910*/  FMUL.FTZ R3, R28, c[0x0][0x320] ;  /* 0x0000c8001c037a20 */ /* 0x000fc80000410000 */
[----:B------:R1:W2:Y:S01]  /*11920*/  MUFU.TANH R19, R3 ;  /* 0x0000000300137308 */ /* 0x0002a20000002400 */
[----:B------:R-:W-:Y:S01]  /*11930*/  FMUL.FTZ R9, R39, c[0x0][0x320] ;  /* 0x0000c80027097a20 */ /* 0x000fe20000410000 */
[C---:B------:R-:W-:Y:S02]  /*11940*/  ISETP.GT.AND P0, PT, R2.reuse, RZ, PT ;  /* 0x000000ff0200720c */ /* 0x040fe40003f04270 */
[----:B------:R-:W-:Y:S01]  /*11950*/  ISETP.GT.AND P1, PT, R2, 0x1, PT ;  /* 0x000000010200780c */ /* 0x000fe20003f24270 */
[----:B-1----:R-:W-:-:S04]  /*11960*/  FMUL.FTZ R3, R29, c[0x0][0x320] ;  /* 0x0000c8001d037a20 */ /* 0x002fc80000410000 */
[----:B------:R1:W-:Y:S01]  /*11970*/  MUFU.TANH R16, R3 ;  /* 0x0000000300107308 */ /* 0x0003e20000002400 */
[----:B------:R-:W-:Y:S02]  /*11980*/  ISETP.GT.AND P2, PT, R2, 0x8, PT ;  /* 0x000000080200780c */ /* 0x000fe40003f44270 */
[----:B------:R-:W-:Y:S02]  /*11990*/  FSEL R8, R73, -INF , P0 ;  /* 0xff80000049087808 */ /* 0x000fe40000000000 */
[----:B------:R-:W-:-:S03]  /*119a0*/  FSEL R12, R72, -INF , P1 ;  /* 0xff800000480c7808 */ /* 0x000fc60000800000 */
[----:B------:R-:W-:Y:S01]  /*119b0*/  MUFU.TANH R34, R9 ;  /* 0x0000000900227308 */ /* 0x000fe20000002400 */
[----:B-1----:R-:W-:-:S07]  /*119c0*/  FMUL.FTZ R3, R4, c[0x0][0x320] ;  /* 0x0000c80004037a20 */ /* 0x002fce0000410000 */
[----:B------:R1:W1:Y:S01]  /*119d0*/  MUFU.TANH R20, R3 ;  /* 0x0000000300147308 */ /* 0x0002620000002400 */
[----:B------:R-:W-:Y:S02]  /*119e0*/  ISETP.GT.AND P3, PT, R2, 0x9, PT ;  /* 0x000000090200780c */ /* 0x000fe40003f64270 */
[----:B------:R-:W-:Y:S01]  /*119f0*/  FSEL R13, R68, -INF , P2 ;  /* 0xff800000440d7808 */ /* 0x000fe20001000000 */
[----:B-1----:R-:W-:-:S04]  /*11a00*/  FMUL.FTZ R3, R5, c[0x0][0x320] ;  /* 0x0000c80005037a20 */ /* 0x002fc80000410000 */
[----:B------:R1:W1:Y:S01]  /*11a10*/  MUFU.TANH R9, R3 ;  /* 0x0000000300097308 */ /* 0x0002620000002400 */
[C---:B------:R-:W-:Y:S02]  /*11a20*/  ISETP.GT.AND P0, PT, R2.reuse, 0x10, PT ;  /* 0x000000100200780c */ /* 0x040fe40003f04270 */
[----:B------:R-:W-:Y:S02]  /*11a30*/  ISETP.GT.AND P1, PT, R2, 0x11, PT ;  /* 0x000000110200780c */ /* 0x000fe40003f24270 */
[----:B------:R-:W-:Y:S01]  /*11a40*/  FSEL R14, R58, -INF , P3 ;  /* 0xff8000003a0e7808 */ /* 0x000fe20001800000 */
[----:B-1----:R-:W-:-:S04]  /*11a50*/  FMUL.FTZ R3, R24, c[0x0][0x320] ;  /* 0x0000c80018037a20 */ /* 0x002fc80000410000 */
[----:B------:R1:W1:Y:S01]  /*11a60*/  MUFU.TANH R5, R3 ;  /* 0x0000000300057308 */ /* 0x0002620000002400 */
[----:B------:R-:W-:Y:S02]  /*11a70*/  ISETP.GT.AND P2, PT, R2, 0x18, PT ;  /* 0x000000180200780c */ /* 0x000fe40003f44270 */
[----:B------:R-:W-:Y:S02]  /*11a80*/  FSEL R15, R57, -INF , P0 ;  /* 0xff800000390f7808 */ /* 0x000fe40000000000 */
[----:B------:R-:W-:Y:S02]  /*11a90*/  FSEL R18, R56, -INF , P1 ;  /* 0xff80000038127808 */ /* 0x000fe40000800000 */
[C---:B------:R-:W-:Y:S02]  /*11aa0*/  ISETP.GT.AND P0, PT, R2.reuse, 0x20, PT ;  /* 0x000000200200780c */ /* 0x040fe40003f04270 */
[----:B------:R-:W-:Y:S02]  /*11ab0*/  ISETP.GT.AND P1, PT, R2, 0x21, PT ;  /* 0x000000210200780c */ /* 0x000fe40003f24270 */
[----:B-1----:R-:W-:-:S04]  /*11ac0*/  FMNMX.FTZ R3, R8, R12, !PT ;  /* 0x0000000c08037209 */ /* 0x002fc80007810000 */
[----:B------:R-:W-:Y:S02]  /*11ad0*/  FMNMX.FTZ R3, R13, R3, !PT ;  /* 0x000000030d037209 */ /* 0x000fe40007810000 */
[----:B------:R-:W-:Y:S02]  /*11ae0*/  ISETP.GT.AND P3, PT, R2, 0x19, PT ;  /* 0x000000190200780c */ /* 0x000fe40003f64270 */
[----:B------:R-:W-:Y:S02]  /*11af0*/  FMNMX.FTZ R3, R14, R3, !PT ;  /* 0x000000030e037209 */ /* 0x000fe40007810000 */
[----:B------:R-:W-:Y:S02]  /*11b00*/  FSEL R17, R41, -INF , P2 ;  /* 0xff80000029117808 */ /* 0x000fe40001000000 */
[----:B------:R-:W-:Y:S02]  /*11b10*/  ISETP.GT.AND P2, PT, R2, 0x28, PT ;  /* 0x000000280200780c */ /* 0x000fe40003f44270 */
[----:B---3--:R-:W-:-:S02]  /*11b20*/  FSEL R103, R33, -INF , P0 ;  /* 0xff80000021677808 */ /* 0x008fc40000000000 */
[----:B----4-:R-:W-:Y:S02]  /*11b30*/  FSEL R102, R32, -INF , P1 ;  /* 0xff80000020667808 */ /* 0x010fe40000800000 */
[C---:B------:R-:W-:Y:S02]  /*11b40*/  ISETP.GT.AND P0, PT, R2.reuse, 0x30, PT ;  /* 0x000000300200780c */ /* 0x040fe40003f04270 */
[----:B------:R-:W-:Y:S02]  /*11b50*/  ISETP.GT.AND P1, PT, R2, 0x31, PT ;  /* 0x000000310200780c */ /* 0x000fe40003f24270 */
[----:B------:R-:W-:Y:S02]  /*11b60*/  FMNMX.FTZ R3, R15, R3, !PT ;  /* 0x000000030f037209 */ /* 0x000fe40007810000 */
[----:B------:R-:W-:Y:S02]  /*11b70*/  FSEL R23, R40, -INF , P3 ;  /* 0xff80000028177808 */ /* 0x000fe40001800000 */
[----:B------:R-:W-:-:S02]  /*11b80*/  ISETP.GT.AND P3, PT, R2, 0x29, PT ;  /* 0x000000290200780c */ /* 0x000fc40003f64270 */
[----:B--2---:R-:W-:Y:S02]  /*11b90*/  FSEL R101, R19, -INF , P2 ;  /* 0xff80000013657808 */ /* 0x004fe40001000000 */
[----:B------:R-:W-:Y:S02]  /*11ba0*/  ISETP.GT.AND P2, PT, R2, 0x38, PT ;  /* 0x000000380200780c */ /* 0x000fe40003f44270 */
[----:B------:R-:W-:Y:S02]  /*11bb0*/  FSEL R94, R20, -INF , P0 ;  /* 0xff800000145e7808 */ /* 0x000fe40000000000 */
[----:B------:R-:W-:Y:S02]  /*11bc0*/  FSEL R92, R9, -INF , P1 ;  /* 0xff800000095c7808 */ /* 0x000fe40000800000 */
[----:B------:R-:W-:Y:S02]  /*11bd0*/  FMNMX.FTZ R3, R18, R3, !PT ;  /* 0x0000000312037209 */ /* 0x000fe40007810000 */
[----:B------:R-:W-:-:S02]  /*11be0*/  ISETP.GT.AND P0, PT, R0, RZ, PT ;  /* 0x000000ff0000720c */ /* 0x000fc40003f04270 */
[----:B------:R-:W-:Y:S02]  /*11bf0*/  ISETP.GT.AND P1, PT, R0, 0x1, PT ;  /* 0x000000010000780c */ /* 0x000fe40003f24270 */
[----:B------:R-:W-:Y:S01]  /*11c00*/  FSEL R100, R16, -INF , P3 ;  /* 0xff80000010647808 */ /* 0x000fe20001800000 */
[----:B------:R-:W-:Y:S01]  /*11c10*/  FMUL.FTZ R6, R6, c[0x0][0x320] ;  /* 0x0000c80006067a20 */ /* 0x000fe20000410000 */
[----:B------:R-:W-:Y:S01]  /*11c20*/  ISETP.GT.AND P3, PT, R2, 0x39, PT ;  /* 0x000000390200780c */ /* 0x000fe20003f64270 */
[----:B------:R-:W-:Y:S01]  /*11c30*/  FMUL.FTZ R2, R30, c[0x0][0x320] ;  /* 0x0000c8001e027a20 */ /* 0x000fe20000410000 */
[----:B------:R-:W-:Y:S01]  /*11c40*/  FSEL R89, R5, -INF , P2 ;  /* 0xff80000005597808 */ /* 0x000fe20001000000 */
[----:B------:R-:W-:Y:S01]  /*11c50*/  FMUL.FTZ R22, R7, c[0x0][0x320] ;  /* 0x0000c80007167a20 */ /* 0x000fe20000410000 */
[----:B------:R-:W-:Y:S02]  /*11c60*/  FMNMX.FTZ R3, R17, R3, !PT ;  /* 0x0000000311037209 */ /* 0x000fe40007810000 */
[----:B------:R-:W-:-:S02]  /*11c70*/  ISETP.GT.AND P2, PT, R0, 0x8, PT ;  /* 0x000000080000780c */ /* 0x000fc40003f44270 */
[----:B------:R-:W-:Y:S02]  /*11c80*/  FSEL R5, R80, -INF , P0 ;  /* 0xff80000050057808 */ /* 0x000fe40000000000 */
[----:B------:R-:W-:Y:S01]  /*11c90*/  FSEL R7, R74, -INF , P1 ;  /* 0xff8000004a077808 */ /* 0x000fe20000800000 */
[----:B------:R-:W-:Y:S01]  /*11ca0*/  FMUL.FTZ R19, R25, c[0x0][0x320] ;  /* 0x0000c80019137a20 */ /* 0x000fe20000410000 */
[----:B------:R1:W-:Y:S01]  /*11cb0*/  MUFU.TANH R28, R2 ;  /* 0x00000002001c7308 */ /* 0x0003e20000002400 */
[----:B------:R-:W-:Y:S02]  /*11cc0*/  FMNMX.FTZ R3, R23, R3, !PT ;  /* 0x0000000317037209 */ /* 0x000fe40007810000 */
[----:B------:R-:W-:-:S05]  /*11cd0*/  ISETP.GT.AND P0, PT, R0, 0x9, PT ;  /* 0x000000090000780c */ /* 0x000fca0003f04270 */
[----:B------:R2:W-:Y:S01]  /*11ce0*/  MUFU.TANH R25, R6 ;  /* 0x0000000600197308 */ /* 0x0005e20000002400 */
[----:B------:R-:W-:Y:S01]  /*11cf0*/  FMNMX.FTZ R3, R103, R3, !PT ;  /* 0x0000000367037209 */ /* 0x000fe20007810000 */
[----:B------:R-:W-:Y:S01]  /*11d00*/  FMUL.FTZ R4, R31, c[0x0][0x320] ;  /* 0x0000c8001f047a20 */ /* 0x000fe20000410000 */
[----:B------:R-:W-:Y:S02]  /*11d10*/  ISETP.GT.AND P1, PT, R0, 0x10, PT ;  /* 0x000000100000780c */ /* 0x000fe40003f24270 */
[----:B-1----:R-:W-:Y:S02]  /*11d20*/  FMNMX.FTZ R2, R5, R7, !PT ;  /* 0x0000000705027209 */ /* 0x002fe40007810000 */
[----:B------:R-:W-:Y:S02]  /*11d30*/  FSEL R16, R64, -INF , P0 ;  /* 0xff80000040107808 */ /* 0x000fe40000000000 */
[----:B--2---:R-:W-:Y:S01]  /*11d40*/  FSEL R6, R69, -INF , P2 ;  /* 0xff80000045067808 */ /* 0x004fe20001000000 */
[----:B------:R-:W-:Y:S01]  /*11d50*/  FMUL.FTZ R29, R26, c[0x0][0x320] ;  /* 0x0000c8001a1d7a20 */ /* 0x000fe20000410000 */
[----:B------:R-:W-:Y:S01]  /*11d60*/  FMNMX.FTZ R3, R102, R3, !PT ;  /* 0x0000000366037209 */ /* 0x000fe20007810000 */
[----:B------:R1:W-:Y:S01]  /*11d70*/  MUFU.TANH R24, R22 ;  /* 0x0000001600187308 */ /* 0x0003e20000002400 */
[----:B------:R-:W-:Y:S01]  /*11d80*/  FMNMX.FTZ R2, R6, R2, !PT ;  /* 0x0000000206027209 */ /* 0x000fe20007810000 */
[----:B------:R-:W-:Y:S01]  /*11d90*/  FMUL.FTZ R27, R27, c[0x0][0x320] ;  /* 0x0000c8001b1b7a20 */ /* 0x000fe20000410000 */
[----:B------:R-:W-:Y:S01]  /*11da0*/  ISETP.GT.AND P2, PT, R0, 0x11, PT ;  /* 0x000000110000780c */ /* 0x000fe20003f44270 */
[----:B------:R-:W-:Y:S01]  /*11db0*/  LDSM.16.MT88.4 R64, [R186+0x2000] ;  /* 0x00200000ba40783b */ /* 0x000fe20000004200 */
[----:B------:R-:W-:-:S02]  /*11dc0*/  FSEL R21, R59, -INF , P1 ;  /* 0xff8000003b157808 */ /* 0x000fc40000800000 */
[----:B------:R-:W-:Y:S01]  /*11dd0*/  FMNMX.FTZ R2, R16, R2, !PT ;  /* 0x0000000210027209 */ /* 0x000fe20007810000 */
[----:B------:R-:W-:Y:S01]  /*11de0*/  MUFU.TANH R26, R4 ;  /* 0x00000004001a7308 */ /* 0x000fe20000002400 */
[----:B------:R-:W-:Y:S01]  /*11df0*/  FMNMX.FTZ R3, R101, R3, !PT ;  /* 0x0000000365037209 */ /* 0x000fe20007810000 */
[----:B------:R-:W-:Y:S01]  /*11e00*/  LDSM.16.MT88.4 R56, [R187+0x800] ;  /* 0x00080000bb38783b */ /* 0x000fe20000004200 */
[----:B------:R-:W-:Y:S02]  /*11e10*/  ISETP.GT.AND P0, PT, R0, 0x18, PT ;  /* 0x000000180000780c */ /* 0x000fe40003f04270 */
[----:B------:R-:W-:Y:S02]  /*11e20*/  FSEL R20, R44, -INF , P2 ;  /* 0xff8000002c147808 */ /* 0x000fe40001000000 */
[----:B------:R-:W-:Y:S01]  /*11e30*/  FMNMX.FTZ R2, R21, R2, !PT ;  /* 0x0000000215027209 */ /* 0x000fe20007810000 */
[----:B------:R-:W2:Y:S01]  /*11e40*/  MUFU.TANH R4, R19 ;  /* 0x0000001300047308 */ /* 0x000ea20000002400 */
[----:B------:R-:W-:-:S02]  /*11e50*/  FMNMX.FTZ R3, R100, R3, !PT ;  /* 0x0000000364037209 */ /* 0x000fc40007810000 */
[----:B------:R-:W-:Y:S02]  /*11e60*/  ISETP.GT.AND P1, PT, R0, 0x19, PT ;  /* 0x000000190000780c */ /* 0x000fe40003f24270 */
[----:B-1----:R-:W-:Y:S02]  /*11e70*/  FSEL R22, R43, -INF , P0 ;  /* 0xff8000002b167808 */ /* 0x002fe40000000000 */
[----:B------:R-:W-:Y:S02]  /*11e80*/  FMNMX.FTZ R2, R20, R2, !PT ;  /* 0x0000000214027209 */ /* 0x000fe40007810000 */
[----:B------:R-:W-:Y:S02]  /*11e90*/  FMNMX.FTZ R3, R94, R3, !PT ;  /* 0x000000035e037209 */ /* 0x000fe40007810000 */
[----:B------:R-:W-:Y:S02]  /*11ea0*/  ISETP.GT.AND P2, PT, R0, 0x20, PT ;  /* 0x000000200000780c */ /* 0x000fe40003f44270 */
[----:B------:R-:W-:-:S02]  /*11eb0*/  FSEL R44, R42, -INF , P1 ;  /* 0xff8000002a2c7808 */ /* 0x000fc40000800000 */
[----:B------:R-:W-:Y:S01]  /*11ec0*/  FMNMX.FTZ R2, R22, R2, !PT ;  /* 0x0000000216027209 */ /* 0x000fe20007810000 */
[----:B------:R1:W3:Y:S01]  /*11ed0*/  MUFU.TANH R19, R29 ;  /* 0x0000001d00137308 */ /* 0x0002e20000002400 */
[----:B------:R-:W-:Y:S01]  /*11ee0*/  FMNMX.FTZ R3, R92, R3, !PT ;  /* 0x000000035c037209 */ /* 0x000fe20007810000 */
[----:B------:R-:W-:Y:S01]  /*11ef0*/  LDSM.16.MT88.4 R40, [R189] ;  /* 0x00000000bd28783b */ /* 0x000fe20000004200 */
[----:B------:R-:W-:Y:S02]  /*11f00*/  ISETP.GT.AND P0, PT, R0, 0x21, PT ;  /* 0x000000210000780c */ /* 0x000fe40003f04270 */
[----:B------:R-:W-:Y:S02]  /*11f10*/  FSEL R97, R35, -INF , P2 ;  /* 0xff80000023617808 */ /* 0x000fe40001000000 */
[----:B------:R-:W-:Y:S02]  /*11f20*/  FMNMX.FTZ R2, R44, R2, !PT ;  /* 0x000000022c027209 */ /* 0x000fe40007810000 */
[----:B--2---:R-:W-:-:S02]  /*11f30*/  FSEL R88, R4, -INF , P3 ;  /* 0xff80000004587808 */ /* 0x004fc40001800000 */
[----:B------:R-:W-:Y:S02]  /*11f40*/  FMNMX.FTZ R3, R89, R3, !PT ;  /* 0x0000000359037209 */ /* 0x000fe40007810000 */
[----:B------:R-:W-:Y:S02]  /*11f50*/  ISETP.GT.AND P1, PT, R0, 0x28, PT ;  /* 0x000000280000780c */ /* 0x000fe40003f24270 */
[----:B------:R-:W-:Y:S02]  /*11f60*/  FSEL R99, R34, -INF , P0 ;  /* 0xff80000022637808 */ /* 0x000fe40000000000 */
[----:B------:R-:W-:Y:S01]  /*11f70*/  FMNMX.FTZ R2, R97, R2, !PT ;  /* 0x0000000261027209 */ /* 0x000fe20007810000 */
[----:B------:R-:W2:Y:S01]  /*11f80*/  MUFU.TANH R9, R27 ;  /* 0x0000001b00097308 */ /* 0x000ea20000002400 */
[----:B------:R-:W-:Y:S01]  /*11f90*/  FMNMX.FTZ R3, R88, R3, !PT ;  /* 0x0000000358037209 */ /* 0x000fe20007810000 */
[----:B------:R-:W-:Y:S01]  /*11fa0*/  LDSM.16.MT88.4 R32, [R186+0x800] ;  /* 0x00080000ba20783b */ /* 0x000fe20000004200 */
[----:B------:R-:W-:-:S02]  /*11fb0*/  ISETP.GT.AND P0, PT, R0, 0x29, PT ;  /* 0x000000290000780c */ /* 0x000fc40003f04270 */
[----:B------:R-:W-:Y:S02]  /*11fc0*/  FSEL R93, R28, -INF , P1 ;  /* 0xff8000001c5d7808 */ /* 0x000fe40000800000 */
[----:B------:R-:W-:Y:S01]  /*11fd0*/  FMNMX.FTZ R2, R99, R2, !PT ;  /* 0x0000000263027209 */ /* 0x000fe20007810000 */
[----:B------:R-:W4:Y:S01]  /*11fe0*/  SHFL.BFLY PT, R4, R3, 0x2, 0x1f ;  /* 0x0c401f0003047f89 */ /* 0x000f2200000e0000 */
[----:B------:R-:W-:Y:S02]  /*11ff0*/  ISETP.GT.AND P1, PT, R0, 0x30, PT ;  /* 0x000000300000780c */ /* 0x000fe40003f24270 */
[----:B------:R-:W-:Y:S01]  /*12000*/  FSEL R98, R26, -INF , P0 ;  /* 0xff8000001a627808 */ /* 0x000fe20000000000 */
[----:B-1----:R-:W-:Y:S01]  /*12010*/  LDSM.16.MT88.4 R28, [R177+0x800] ;  /* 0x00080000b11c783b */ /* 0x002fe20000004200 */
        /* <DEDUP_REMOVED lines=8> */
[----:B---3--:R-:W-:Y:S02]  /*120a0*/  FSEL R91, R19, -INF , P1 ;  /* 0xff800000135b7808 */ /* 0x008fe40000800000 */
[----:B------:R-:W-:Y:S02]  /*120b0*/  FMNMX.FTZ R2, R95, R2, !PT ;  /* 0x000000025f027209 */ /* 0x000fe40007810000 */
[----:B--2---:R-:W-:Y:S02]  /*120c0*/  FSEL R90, R9, -INF , P0 ;  /* 0xff800000095a7808 */ /* 0x004fe40000000000 */
[----:B------:R-:W-:-:S04]  /*120d0*/  FMNMX.FTZ R2, R91, R2, !PT ;  /* 0x000000025b027209 */ /* 0x000fc80007810000 */
[----:B------:R-:W-:Y:S02]  /*120e0*/  FMNMX.FTZ R2, R90, R2, !PT ;  /* 0x000000025a027209 */ /* 0x000fe40007810000 */
[----:B----4-:R-:W-:-:S03]  /*120f0*/  FMNMX.FTZ R0, R3, R4, !PT ;  /* 0x0000000403007209 */ /* 0x010fc60007810000 */
        /* <DEDUP_REMOVED lines=11> */
[----:B--2---:R-:W-:-:S06]  /*121b0*/  FFMA.FTZ R0, R12, c[0x0][0x2d0], -R2 ;  /* 0x0000b4000c007a23 */ /* 0x004fcc0000010802 */
[----:B------:R1:W2:Y:S01]  /*121c0*/  MUFU.EX2 R70, R0 ;  /* 0x0000000000467308 */ /* 0x0002a20000000800 */
[--C-:B------:R-:W-:Y:S01]  /*121d0*/  FFMA.FTZ R3, R14, c[0x0][0x2d0], -R2.reuse ;  /* 0x0000b4000e037a23 */ /* 0x100fe20000010802 */
[----:B------:R-:W-:Y:S01]  /*121e0*/  FSETP.NEU.FTZ.AND P0, PT, R8, -INF , PT ;  /* 0xff8000000800780b */ /* 0x000fe20003f1d000 */
[----:B-1----:R-:W-:-:S05]  /*121f0*/  FFMA.FTZ R0, R13, c[0x0][0x2d0], -R2 ;  /* 0x0000b4000d007a23 */ /* 0x002fca0000010802 */
[----:B------:R1:W-:Y:S08]  /*12200*/  MUFU.EX2 R74, R0 ;  /* 0x00000000004a7308 */ /* 0x0003f00000000800 */
[----:B------:R3:W4:Y:S01]  /*12210*/  MUFU.EX2 R81, R3 ;  /* 0x0000000300517308 */ /* 0x0007220000000800 */
[----:B-1----:R-:W-:-:S05]  /*12220*/  FMUL.FTZ R0, R8, c[0x0][0x2d0] ;  /* 0x0000b40008007a20 */ /* 0x002fca0000410000 */
[----:B------:R-:W-:Y:S01]  /*12230*/  FSEL R0, R0, RZ, P0 ;  /* 0x000000ff00007208 */ /* 0x000fe20000000000 */
[----:B---3--:R-:W-:Y:S02]  /*12240*/  FFMA.FTZ R3, R15, c[0x0][0x2d0], -R2 ;  /* 0x0000b4000f037a23 */ /* 0x008fe40000010802 */
[----:B------:R-:W-:Y:S02]  /*12250*/  LDSM.16.MT88.4 R12, [R186] ;  /* 0x00000000ba0c783b */ /* 0x000fe40000004200 */
[----:B------:R1:W-:Y:S02]  /*12260*/  MUFU.EX2 R82, R3 ;  /* 0x0000000300527308 */ /* 0x0003e40000000800 */
[----:B-1----:R-:W-:-:S06]  /*12270*/  FFMA.FTZ R3, R5, c[0x0][0x2d0], -R0 ;  /* 0x0000b40005037a23 */ /* 0x002fcc0000010800 */
[----:B------:R1:W-:Y:S02]  /*12280*/  MUFU.EX2 R69, R3 ;  /* 0x0000000300457308 */ /* 0x0003e40000000800 */
[----:B-1----:R-:W-:-:S06]  /*12290*/  FFMA.FTZ R3, R7, c[0x0][0x2d0], -R0 ;  /* 0x0000b40007037a23 */ /* 0x002fcc0000010800 */
[----:B------:R1:W3:Y:S02]  /*122a0*/  MUFU.EX2 R68, R3 ;  /* 0x0000000300447308 */ /* 0x0002e40000000800 */
[--C-:B-1----:R-:W-:Y:S02]  /*122b0*/  FFMA.FTZ R3, R6, c[0x0][0x2d0], -R0.reuse ;  /* 0x0000b40006037a23 */ /* 0x102fe40000010800 */
[----:B------:R-:W1:Y:S04]  /*122c0*/  LDSM.16.MT88.4 R4, [R177] ;  /* 0x00000000b104783b */ /* 0x000e680000004200 */
[----:B------:R2:W-:Y:S02]  /*122d0*/  MUFU.EX2 R73, R3 ;  /* 0x0000000300497308 */ /* 0x0005e40000000800 */
[----:B--2---:R-:W-:-:S06]  /*122e0*/  FFMA.FTZ R3, R16, c[0x0][0x2d0], -R0 ;  /* 0x0000b40010037a23 */ /* 0x004fcc0000010800 */
[----:B------:R2:W1:Y:S02]  /*122f0*/  MUFU.EX2 R75, R3 ;  /* 0x00000003004b7308 */ /* 0x0004640000000800 */
[----:B--2---:R-:W-:-:S06]  /*12300*/  FFMA.FTZ R3, R18, c[0x0][0x2d0], -R2 ;  /* 0x0000b40012037a23 */ /* 0x004fcc0000010802 */
[----:B------:R2:W1:Y:S02]  /*12310*/  MUFU.EX2 R83, R3 ;  /* 0x0000000300537308 */ /* 0x0004640000000800 */
[----:B--2---:R-:W-:-:S06]  /*12320*/  FFMA.FTZ R3, R17, c[0x0][0x2d0], -R2 ;  /* 0x0000b40011037a23 */ /* 0x004fcc0000010802 */
[----:B------:R2:W-:Y:S02]  /*12330*/  MUFU.EX2 R86, R3 ;  /* 0x0000000300567308 */ /* 0x0005e40000000800 */
[----:B--2---:R-:W-:-:S06]  /*12340*/  FFMA.FTZ R3, R23, c[0x0][0x2d0], -R2 ;  /* 0x0000b40017037a23 */ /* 0x004fcc0000010802 */
[----:B------:R2:W-:Y:S01]  /*12350*/  MUFU.EX2 R87, R3 ;  /* 0x0000000300577308 */ /* 0x0005e20000000800 */
[----:B------:R-:W-:Y:S02]  /*12360*/  F2FP.PACK_AB R16, R70, R71 ;  /* 0x000000474610723e */ /* 0x000fe400000000ff */
[----:B----4-:R-:W-:Y:S02]  /*12370*/  F2FP.PACK_AB R18, R81, R74 ;  /* 0x0000004a5112723e */ /* 0x010fe400000000ff */
[----:B---3--:R-:W-:Y:S01]  /*12380*/  F2FP.PACK_AB R17, R68, R69 ;  /* 0x000000454411723e */ /* 0x008fe200000000ff */
[----:B--2---:R-:W-:-:S04]  /*12390*/  FFMA.FTZ R3, R21, c[0x0][0x2d0], -R0 ;  /* 0x0000b40015037a23 */ /* 0x004fc80000010800 */
[----:B------:R2:W-:Y:S01]  /*123a0*/  MUFU.EX2 R72, R3 ;  /* 0x0000000300487308 */ /* 0x0005e20000000800 */
[----:B-1----:R-:W-:Y:S01]  /*123b0*/  F2FP.PACK_AB R19, R75, R73 ;  /* 0x000000494b13723e */ /* 0x002fe200000000ff */
[----:B--2---:R-:W-:-:S06]  /*123c0*/  FFMA.FTZ R3, R20, c[0x0][0x2d0], -R0 ;  /* 0x0000b40014037a23 */ /* 0x004fcc0000010800 */
[----:B------:R1:W2:Y:S01]  /*123d0*/  MUFU.EX2 R80, R3 ;  /* 0x0000000300507308 */ /* 0x0002a20000000800 */
[----:B------:R-:W-:Y:S01]  /*123e0*/  HMMA.16816.F32 R24, R16, R4, RZ ;  /* 0x000000041018723c */ /* 0x000fe200000018ff */
[----:B-1----:R-:W-:-:S06]  /*123f0*/  FFMA.FTZ R3, R22, c[0x0][0x2d0], -R0 ;  /* 0x0000b40016037a23 */ /* 0x002fcc0000010800 */
[----:B------:R1:W-:Y:S01]  /*12400*/  MUFU.EX2 R85, R3 ;  /* 0x0000000300557308 */ /* 0x0003e20000000800 */
[----:B------:R-:W-:Y:S01]  /*12410*/  HMMA.16816.F32 R20, R16, R6, RZ ;  /* 0x000000061014723c */ /* 0x000fe200000018ff */
[----:B-1----:R-:W-:-:S07]  /*12420*/  FFMA.FTZ R3, R44, c[0x0][0x2d0], -R0 ;  /* 0x0000b4002c037a23 */ /* 0x002fce0000010800 */
[C---:B------:R-:W-:Y:S01]  /*12430*/  HMMA.16816.F32 R48, R16.reuse, R12, RZ ;  /* 0x0000000c1030723c */ /* 0x040fe200000018ff */
[----:B------:R-:W-:Y:S01]  /*12440*/  LDSM.16.MT88.4 R44, [R187+0x2000] ;  /* 0x00200000bb2c783b */ /* 0x000fe20000004200 */
[----:B------:R-:W1:Y:S05]  /*12450*/  MUFU.EX2 R84, R3 ;  /* 0x0000000300547308 */ /* 0x000e6a0000000800 */
[----:B------:R-:W-:Y:S01]  /*12460*/  F2FP.PACK_AB R12, R83, R82 ;  /* 0x00000052530c723e */ /* 0x000fe200000000ff */
[----:B------:R-:W-:Y:S01]  /*12470*/  HMMA.16816.F32 R36, R16, R14, RZ ;  /* 0x0000000e1024723c */ /* 0x000fe200000018ff */
[----:B--2---:R-:W-:-:S06]  /*12480*/  F2FP.PACK_AB R13, R80, R72 ;  /* 0x00000048500d723e */ /* 0x004fcc00000000ff */
[----:B------:R-:W-:Y:S02]  /*12490*/  F2FP.PACK_AB R14, R87, R86 ;  /* 0x00000056570e723e */ /* 0x000fe400000000ff */
[----:B-1----:R-:W-:-:S07]  /*124a0*/  F2FP.PACK_AB R15, R84, R85 ;  /* 0x00000055540f723e */ /* 0x002fce00000000ff */
[C---:B------:R-:W-:Y:S08]  /*124b0*/  HMMA.16816.F32 R172, R12.reuse, R28, R24 ;  /* 0x0000001c0cac723c */ /* 0x040ff00000001818 */
[----:B------:R-:W-:Y:S08]  /*124c0*/  HMMA.16816.F32 R128, R12, R30, R20 ;  /* 0x0000001e0c80723c */ /* 0x000ff00000001814 */
[C---:B------:R-:W-:Y:S08]  /*124d0*/  HMMA.16816.F32 R24, R16.reuse, R40, RZ ;  /* 0x000000281018723c */ /* 0x040ff000000018ff */
[C---:B------:R-:W-:Y:S01]  /*124e0*/  HMMA.16816.F32 R20, R16.reuse, R42, RZ ;  /* 0x0000002a1014723c */ /* 0x040fe200000018ff */
[----:B------:R-:W1:Y:S07]  /*124f0*/  LDSM.16.MT88.4 R40, [R177+0x2000] ;  /* 0x00200000b128783b */ /* 0x000e6e0000004200 */
[----:B------:R-:W-:Y:S08]  /*12500*/  HMMA.16816.F32 R4, R16, R52, RZ ;  /* 0x000000341004723c */ /* 0x000ff000000018ff */
[C---:B------:R-:W-:Y:S08]  /*12510*/  HMMA.16816.F32 R112, R12.reuse, R32, R48 ;  /* 0x000000200c70723c */ /* 0x040ff00000001830 */
[C---:B------:R-:W-:Y:S01]  /*12520*/  HMMA.16816.F32 R120, R12.reuse, R34, R36 ;  /* 0x000000220c78723c */ /* 0x040fe20000001824 */
[----:B------:R-:W2:Y:S04]  /*12530*/  LDSM.16.MT88.4 R32, [R177+0x2800] ;  /* 0x00280000b120783b */ /* 0x000ea80000004200 */
[----:B------:R-:W3:Y:S03]  /*12540*/  LDSM.16.MT88.4 R36, [R187+0x2800] ;  /* 0x00280000bb24783b */ /* 0x000ee60000004200 */
[----:B------:R-:W-:Y:S08]  /*12550*/  HMMA.16816.F32 R168, R12, R56, R4 ;  /* 0x000000380ca8723c */ /* 0x000ff00000001804 */
[C---:B------:R-:W-:Y:S08]  /*12560*/  HMMA.16816.F32 R4, R16.reuse, R64, RZ ;  /* 0x000000401004723c */ /* 0x040ff000000018ff */
[----:B------:R-:W-:Y:S08]  /*12570*/  HMMA.16816.F32 R28, R16, R54, RZ ;  /* 0x00000036101c723c */ /* 0x000ff000000018ff */
[C---:B------:R-:W-:Y:S08]  /*12580*/  HMMA.16816.F32 R164, R12.reuse, R60, R24 ;  /* 0x0000003c0ca4723c */ /* 0x040ff00000001818 */
[----:B------:R-:W-:Y:S08]  /*12590*/  HMMA.16816.F32 R156, R12, R62, R20 ;  /* 0x0000003e0c9c723c */ /* 0x000ff00000001814 */
[C---:B-1----:R-:W-:Y:S08]  /*125a0*/  HMMA.16816.F32 R24, R16.reuse, R40, RZ ;  /* 0x000000281018723c */ /* 0x042ff000000018ff */
[----:B------:R-:W-:Y:S01]  /*125b0*/  HMMA.16816.F32 R20, R16, R42, RZ ;  /* 0x0000002a1014723c */ /* 0x000fe200000018ff */
[----:B------:R-:W1:Y:S07]  /*125c0*/  LDSM.16.MT88.4 R40, [R176+0x2000] ;  /* 0x00200000b028783b */ /* 0x000e6e0000004200 */
[----:B------:R-:W-:Y:S08]  /*125d0*/  HMMA.16816.F32 R160, R12, R76, R4 ;  /* 0x0000004c0ca0723c */ /* 0x000ff00000001804 */
[----:B------:R-:W-:Y:S08]  /*125e0*/  HMMA.16816.F32 R4, R16, R44, RZ ;  /* 0x0000002c1004723c */ /* 0x000ff000000018ff */
[C---:B------:R-:W-:Y:S08]  /*125f0*/  HMMA.16816.F32 R136, R12.reuse, R58, R28 ;  /* 0x0000003a0c88723c */ /* 0x040ff0000000181c */
[----:B--2---:R-:W-:Y:S01]  /*12600*/  HMMA.16816.F32 R56, R12, R32, R24 ;  /* 0x000000200c38723c */ /* 0x004fe20000001818 */
[----:B------:R-:W2:Y:S07]  /*12610*/  LDSM.16.MT88.4 R24, [R176+0x2800] ;  /* 0x00280000b018783b */ /* 0x000eae0000004200 */
[----:B------:R-:W-:Y:S08]  /*12620*/  HMMA.16816.F32 R28, R16, R66, RZ ;  /* 0x00000042101c723c */ /* 0x000ff000000018ff */
[----:B---3--:R-:W-:Y:S08]  /*12630*/  HMMA.16816.F32 R64, R12, R36, R4 ;  /* 0x000000240c40723c */ /* 0x008ff00000001804 */
[----:B-1----:R-:W-:Y:S08]  /*12640*/  HMMA.16816.F32 R4, R16, R40, RZ ;  /* 0x000000281004723c */ /* 0x002ff000000018ff */
[C---:B------:R-:W-:Y:S01]  /*12650*/  HMMA.16816.F32 R48, R12.reuse, R78, R28 ;  /* 0x0000004e0c30723c */ /* 0x040fe2000000181c */
[----:B------:R-:W1:Y:S11]  /*12660*/  LDSM.16.MT88.4 R28, [R186+0x4000] ;  /* 0x00400000ba1c783b */ /* 0x000e760000004200 */
[----:B------:R-:W-:Y:S04]  /*12670*/  @!UPT UIADD3 URZ, URZ, URZ, URZ ;  /* 0x0000003f3f3ff290 */ /* 0x000fe8000fffe03f */
[----:B--2---:R-:W-:Y:S08]  /*12680*/  HMMA.16816.F32 R140, R12, R24, R4 ;  /* 0x000000180c8c723c */ /* 0x004ff00000001804 */
[----:B------:R-:W-:Y:S11]  /*12690*/  HMMA.16816.F32 R4, R16, R42, RZ ;  /* 0x0000002a1004723c */ /* 0x000ff600000018ff */
[----:B------:R-:W-:Y:S11]  /*126a0*/  @!UPT UIADD3 URZ, URZ, URZ, URZ ;  /* 0x0000003f3f3ff290 */ /* 0x000ff6000fffe03f */
[----:B------:R-:W-:Y:S02]  /*126b0*/  @!UPT UIADD3 URZ, URZ, URZ, URZ ;  /* 0x0000003f3f3ff290 */ /* 0x000fe4000fffe03f */
[----:B------:R-:W-:Y:S01]  /*126c0*/  HMMA.16816.F32 R132, R12, R26, R4 ;  /* 0x0000001a0c84723c */ /* 0x000fe20000001804 */
[----:B------:R-:W2:Y:S07]  /*126d0*/  LDSM.16.MT88.4 R24, [R186+0x4800] ;  /* 0x00480000ba18783b */ /* 0x000eae0000004200 */
[----:B-1----:R-:W-:Y:S08]  /*126e0*/  HMMA.16816.F32 R4, R16, R28, RZ ;  /* 0x0000001c1004723c */ /* 0x002ff000000018ff */
[----:B------:R-:W-:Y:S08]  /*126f0*/  HMMA.16816.F32 R60, R12, R34, R20 ;  /* 0x000000220c3c723c */ /* 0x000ff00000001814 */
[----:B------:R-:W-:Y:S01]  /*12700*/  HMMA.16816.F32 R20, R16, R46, RZ ;  /* 0x0000002e1014723c */ /* 0x000fe200000018ff */
[----:B------:R-:W-:-:S07]  /*12710*/  FADD.FTZ R3, R71, R70 ;  /* 0x0000004647037221 */ /* 0x000fce0000010000 */
[----:B--2---:R-:W-:Y:S08]  /*12720*/  HMMA.16816.F32 R124, R12, R24, R4 ;  /* 0x000000180c7c723c */ /* 0x004ff00000001804 */
[----:B------:R-:W-:Y:S01]  /*12730*/  HMMA.16816.F32 R4, R16, R30, RZ ;  /* 0x0000001e1004723c */ /* 0x000fe200000018ff */
[----:B------:R-:W-:-:S07]  /*12740*/  FADD.FTZ R3, R74, R3 ;  /* 0x000000034a037221 */ /* 0x000fce0000010000 */
[----:B------:R-:W-:Y:S07]  /*12750*/  HMMA.16816.F32 R76, R12, R38, R20 ;  /* 0x000000260c4c723c */ /* 0x000fee0000001814 */
[----:B------:R-:W-:Y:S02]  /*12760*/  FADD.FTZ R21, R69, R68 ;  /* 0x0000004445157221 */ /* 0x000fe40000010000 */
[----:B------:R-:W-:Y:S02]  /*12770*/  FADD.FTZ R20, R81, R3 ;  /* 0x0000000351147221 */ /* 0x000fe40000010000 */
[----:B------:R-:W-:-:S04]  /*12780*/  FADD.FTZ R21, R73, R21 ;  /* 0x0000001549157221 */ /* 0x000fc80000010000 */
[----:B------:R-:W-:Y:S01]  /*12790*/  FADD.FTZ R3, R75, R21 ;  /* 0x000000154b037221 */ /* 0x000fe20000010000 */
[----:B------:R-:W-:Y:S01]  /*127a0*/  HMMA.16816.F32 R116, R12, R26, R4 ;  /* 0x0000001a0c74723c */ /* 0x000fe20000001804 */
[----:B------:R-:W-:Y:S06]  /*127b0*/  LDSM.16.MT88.4 R24, [R177+0x4800] ;  /* 0x00480000b118783b */ /* 0x000fec0000004200 */
[----:B------:R-:W-:Y:S02]  /*127c0*/  FADD.FTZ R4, R82, R20 ;  /* 0x0000001452047221 */ /* 0x000fe40000010000 */
[----:B------:R-:W1:Y:S02]  /*127d0*/  LDSM.16.MT88.4 R20, [R177+0x4000] ;  /* 0x00400000b114783b */ /* 0x000e640000004200 */
[----:B------:R-:W-:-:S02]  /*127e0*/  FADD.FTZ R29, R83, R4 ;  /* 0x00000004531d7221 */ /* 0x000fc40000010000 */
[----:B-1----:R-:W-:Y:S01]  /*127f0*/  HMMA.16816.F32 R4, R16, R20, RZ ;  /* 0x000000141004723c */ /* 0x002fe200000018ff */
[----:B------:R-:W-:Y:S02]  /*12800*/  FADD.FTZ R3, R72, R3 ;  /* 0x0000000348037221 */ /* 0x000fe40000010000 */
[--C-:B------:R-:W-:Y:S11]  /*12810*/  FFMA.FTZ R28, R103, c[0x0][0x2d0], -R2.reuse ;  /* 0x0000b400671c7a23 */ /* 0x100ff60000010802 */
[----:B------:R-:W-:Y:S10]  /*12820*/  @!UPT UIADD3 URZ, URZ, URZ, URZ ;  /* 0x0000003f3f3ff290 */ /* 0x000ff4000fffe03f */
[----:B------:R-:W-:Y:S08]  /*12830*/  HMMA.16816.F32 R68, R12, R24, R4 ;  /* 0x000000180c44723c */ /* 0x000ff00000001804 */
[----:B------:R-:W-:Y:S01]  /*12840*/  HMMA.16816.F32 R4, R16, R22, RZ ;  /* 0x000000161004723c */ /* 0x000fe200000018ff */
[----:B------:R-:W-:Y:S02]  /*12850*/  FFMA.FTZ R30, R102, c[0x0][0x2d0], -R2 ;  /* 0x0000b400661e7a23 */ /* 0x000fe40000010802 */
[----:B------:R-:W-:-:S02]  /*12860*/  FADD.FTZ R31, R80, R3 ;  /* 0x00000003501f7221 */ /* 0x000fc40000010000 */
[--C-:B------:R-:W-:Y:S01]  /*12870*/  FFMA.FTZ R32, R101, c[0x0][0x2d0], -R2.reuse ;  /* 0x0000b40065207a23 */ /* 0x100fe20000010802 */
[----:B------:R-:W1:Y:S01]  /*12880*/  MUFU.EX2 R3, R28 ;  /* 0x0000001c00037308 */ /* 0x000e620000000800 */
[--C-:B------:R-:W-:Y:S02]  /*12890*/  FFMA.FTZ R33, R100, c[0x0][0x2d0], -R2.reuse ;  /* 0x0000b40064217a23 */ /* 0x100fe40000010802 */
[--C-:B------:R-:W-:Y:S02]  /*128a0*/  FFMA.FTZ R40, R94, c[0x0][0x2d0], -R2.reuse ;  /* 0x0000b4005e287a23 */ /* 0x100fe40000010802 */
[--C-:B------:R-:W-:Y:S02]  /*128b0*/  FFMA.FTZ R41, R92, c[0x0][0x2d0], -R2.reuse ;  /* 0x0000b4005c297a23 */ /* 0x100fe40000010802 */
[--C-:B------:R-:W-:Y:S02]  /*128c0*/  FFMA.FTZ R42, R89, c[0x0][0x2d0], -R2.reuse ;  /* 0x0000b400592a7a23 */ /* 0x100fe40000010802 */
[----:B------:R-:W-:-:S02]  /*128d0*/  FFMA.FTZ R43, R88, c[0x0][0x2d0], -R2 ;  /* 0x0000b400582b7a23 */ /* 0x000fc40000010802 */
[----:B------:R2:W-:Y:S07]  /*128e0*/  MUFU.EX2 R2, R30 ;  /* 0x0000001e00027308 */ /* 0x0005ee0000000800 */
[----:B------:R-:W-:Y:S01]  /*128f0*/  HMMA.16816.F32 R152, R12, R26, R4 ;  /* 0x0000001a0c98723c */ /* 0x000fe20000001804 */
[----:B------:R-:W-:Y:S01]  /*12900*/  MUFU.EX2 R20, R32 ;  /* 0x0000002000147308 */ /* 0x000fe20000000800 */
[----:B------:R-:W-:Y:S05]  /*12910*/  LDSM.16.MT88.4 R24, [R187+0x4800] ;  /* 0x00480000bb18783b */ /* 0x000fea0000004200 */
[----:B------:R-:W-:-:S02]  /*12920*/  FADD.FTZ R4, R86, R29 ;  /* 0x0000001d56047221 */ /* 0x000fc40000010000 */
[----:B------:R-:W-:Y:S02]  /*12930*/  FADD.FTZ R5, R85, R31 ;  /* 0x0000001f55057221 */ /* 0x000fe40000010000 */
[----:B--2---:R-:W2:Y:S01]  /*12940*/  LDSM.16.MT88.4 R28, [R187+0x4000] ;  /* 0x00400000bb1c783b */ /* 0x004ea20000004200 */
[--C-:B------:R-:W-:Y:S02]  /*12950*/  FFMA.FTZ R6, R97, c[0x0][0x2d0], -R0.reuse ;  /* 0x0000b40061067a23 */ /* 0x100fe40000010800 */
[----:B------:R-:W-:Y:S02]  /*12960*/  FADD.FTZ R22, R84, R5 ;  /* 0x0000000554167221 */ /* 0x000fe40000010000 */
[----:B------:R-:W-:Y:S02]  /*12970*/  FFMA.FTZ R5, R99, c[0x0][0x2d0], -R0 ;  /* 0x0000b40063057a23 */ /* 0x000fe40000010800 */
[----:B------:R-:W3:Y:S01]  /*12980*/  MUFU.EX2 R6, R6 ;  /* 0x0000000600067308 */ /* 0x000ee20000000800 */
[----:B------:R-:W-:-:S02]  /*12990*/  FADD.FTZ R4, R87, R4 ;  /* 0x0000000457047221 */ /* 0x000fc40000010000 */
[----:B------:R-:W-:Y:S01]  /*129a0*/  FFMA.FTZ R35, R93, c[0x0][0x2d0], -R0 ;  /* 0x0000b4005d237a23 */ /* 0x000fe20000010800 */
[----:B------:R-:W-:Y:S04]  /*129b0*/  LDSM.16.MT88.4 R84, [R177+0x5800] ;  /* 0x00580000b154783b */ /* 0x000fe80000004200 */
[----:B------:R-:W4:Y:S08]  /*129c0*/  MUFU.EX2 R5, R5 ;  /* 0x0000000500057308 */ /* 0x000f300000000800 */
[----:B------:R4:W2:Y:S01]  /*129d0*/  MUFU.EX2 R7, R33 ;  /* 0x0000002100077308 */ /* 0x0008a20000000800 */
[----:B-1----:R-:W-:-:S02]  /*129e0*/  FADD.FTZ R4, R3, R4 ;  /* 0x0000000403047221 */ /* 0x002fc40000010000 */
[--C-:B------:R-:W-:Y:S02]  /*129f0*/  FFMA.FTZ R34, R98, c[0x0][0x2d0], -R0.reuse ;  /* 0x0000b40062227a23 */ /* 0x100fe40000010800 */
[--C-:B------:R-:W-:Y:S02]  /*12a00*/  FFMA.FTZ R37, R96, c[0x0][0x2d0], -R0.reuse ;  /* 0x0000b40060257a23 */ /* 0x100fe40000010800 */
[--C-:B------:R-:W-:Y:S02]  /*12a10*/  FFMA.FTZ R36, R95, c[0x0][0x2d0], -R0.reuse ;  /* 0x0000b4005f247a23 */ /* 0x100fe40000010800 */
[--C-:B------:R-:W-:Y:S02]  /*12a20*/  FFMA.FTZ R39, R91, c[0x0][0x2d0], -R0.reuse ;  /* 0x0000b4005b277a23 */ /* 0x100fe40000010800 */
[----:B------:R-:W-:Y:S02]  /*12a30*/  FFMA.FTZ R38, R90, c[0x0][0x2d0], -R0 ;  /* 0x0000b4005a267a23 */ /* 0x000fe40000010800 */
[----:B---3--:R-:W-:-:S02]  /*12a40*/  FADD.FTZ R0, R6, R22 ;  /* 0x0000001606007221 */ /* 0x008fc40000010000 */
[C---:B------:R-:W-:Y:S01]  /*12a50*/  FADD.FTZ R21, R2.reuse, R4 ;  /* 0x0000000402157221 */ /* 0x040fe20000010000 */
[----:B------:R-:W-:Y:S01]  /*12a60*/  F2FP.PACK_AB R4, R2, R3 ;  /* 0x000000030204723e */ /* 0x000fe200000000ff */
[C---:B----4-:R-:W-:Y:S01]  /*12a70*/  FADD.FTZ R33, R5.reuse, R0 ;  /* 0x0000000005217221 */ /* 0x050fe20000010000 */
[----:B------:R-:W-:Y:S01]  /*12a80*/  F2FP.PACK_AB R5, R5, R6 ;  /* 0x000000060505723e */ /* 0x000fe200000000ff */
[----:B------:R-:W-:Y:S01]  /*12a90*/  FADD.FTZ R2, R20, R21 ;  /* 0x0000001514027221 */ /* 0x000fe20000010000 */
[C---:B--2---:R-:W-:Y:S02]  /*12aa0*/  F2FP.PACK_AB R6, R7.reuse, R20 ;  /* 0x000000140706723e */ /* 0x044fe400000000ff */
[C---:B------:R-:W-:Y:S01]  /*12ab0*/  HMMA.16816.F32 R20, R16.reuse, R28, RZ ;  /* 0x0000001c1014723c */ /* 0x040fe200000018ff */
[----:B------:R-:W-:Y:S02]  /*12ac0*/  FADD.FTZ R32, R7, R2 ;  /* 0x0000000207207221 */ /* 0x000fe40000010000 */
[----:B------:R-:W1:Y:S05]  /*12ad0*/  MUFU.EX2 R2, R35 ;  /* 0x0000002300027308 */ /* 0x000e6a0000000800 */
[----:B------:R-:W-:Y:S03]  /*12ae0*/  HMMA.16816.F32 R28, R16, R30, RZ ;  /* 0x0000001e101c723c */ /* 0x000fe600000018ff */
[----:B------:R-:W-:Y:S08]  /*12af0*/  MUFU.EX2 R0, R34 ;  /* 0x0000002200007308 */ /* 0x000ff00000000800 */
[----:B------:R-:W-:Y:S05]  /*12b00*/  MUFU.EX2 R3, R41 ;  /* 0x0000002900037308 */ /* 0x000fea0000000800 */
[----:B------:R-:W-:Y:S03]  /*12b10*/  HMMA.16816.F32 R52, R12, R24, R20 ;  /* 0x000000180c34723c */ /* 0x000fe60000001814 */
[----:B------:R-:W2:Y:S01]  /*12b20*/  MUFU.EX2 R20, R40 ;  /* 0x0000002800147308 */ /* 0x000ea20000000800 */
[----:B-1----:R-:W-:-:S07]  /*12b30*/  FADD.FTZ R7, R2, R33 ;  /* 0x0000002102077221 */ /* 0x002fce0000010000 */
[----:B------:R-:W-:Y:S08]  /*12b40*/  MUFU.EX2 R24, R42 ;  /* 0x0000002a00187308 */ /* 0x000ff00000000800 */
[----:B------:R-:W1:Y:S01]  /*12b50*/  MUFU.EX2 R22, R37 ;  /* 0x0000002500167308 */ /* 0x000e620000000800 */
[----:B--2---:R-:W-:Y:S01]  /*12b60*/  FADD.FTZ R25, R20, R32 ;  /* 0x0000002014197221 */ /* 0x004fe20000010000 */
[----:B------:R-:W-:Y:S06]  /*12b70*/  HMMA.16816.F32 R44, R12, R26, R28 ;  /* 0x0000001a0c2c723c */ /* 0x000fec000000181c */
[----:B------:R-:W2:Y:S01]  /*12b80*/  MUFU.EX2 R21, R36 ;  /* 0x0000002400157308 */ /* 0x000ea20000000800 */
[----:B------:R-:W-:-:S07]  /*12b90*/  FADD.FTZ R26, R0, R7 ;  /* 0x00000007001a7221 */ /* 0x000fce0000010000 */
[----:B------:R-:W3:Y:S01]  /*12ba0*/  MUFU.EX2 R23, R43 ;  /* 0x0000002b00177308 */ /* 0x000ee20000000800 */
[----:B------:R-:W-:Y:S01]  /*12bb0*/  F2FP.PACK_AB R7, R0, R2 ;  /* 0x000000020007723e */ /* 0x000fe200000000ff */
[C---:B------:R-:W-:Y:S02]  /*12bc0*/  FADD.FTZ R2, R3.reuse, R25 ;  /* 0x0000001903027221 */ /* 0x040fe40000010000 */
[----:B-1----:R-:W-:Y:S02]  /*12bd0*/  FADD.FTZ R0, R22, R26 ;  /* 0x0000001a16007221 */ /* 0x002fe40000010000 */
[----:B------:R-:W-:Y:S01]  /*12be0*/  FADD.FTZ R2, R24, R2 ;  /* 0x0000000218027221 */ /* 0x000fe20000010000 */
[----:B------:R-:W-:Y:S01]  /*12bf0*/  F2FP.PACK_AB R100, R3, R20 ;  /* 0x000000140364723e */ /* 0x000fe200000000ff */
[C---:B--2---:R-:W-:Y:S01]  /*12c00*/  FADD.FTZ R3, R21.reuse, R0 ;  /* 0x0000000015037221 */ /* 0x044fe20000010000 */
[----:B------:R-:W-:Y:S01]  /*12c10*/  F2FP.PACK_AB R101, R21, R22 ;  /* 0x000000161565723e */ /* 0x000fe200000000ff */
[C---:B---3--:R-:W-:Y:S01]  /*12c20*/  FADD.FTZ R221, R23.reuse, R2 ;  /* 0x0000000217dd7221 */ /* 0x048fe20000010000 */
[----:B------:R-:W-:-:S02]  /*12c30*/  F2FP.PACK_AB R102, R23, R24 ;  /* 0x000000181766723e */ /* 0x000fc400000000ff */
[----:B------:R-:W1:Y:S02]  /*12c40*/  LDSM.16.MT88.4 R20, [R189+0x4000] ;  /* 0x00400000bd14783b */ /* 0x000e640000004200 */
[C---:B-1----:R-:W-:Y:S08]  /*12c50*/  HMMA.16816.F32 R24, R16.reuse, R20, RZ ;  /* 0x000000141018723c */ /* 0x042ff000000018ff */
        /* <DEDUP_REMOVED lines=14> */
[----:B------:R-:W1:Y:S01]  /*12d40*/  LDSM.16.MT88.4 R12, [R176+0x1000] ;  /* 0x00100000b00c783b */ /* 0x000e620000004200 */
[----:B------:R-:W-:Y:S08]  /*12d50*/  MUFU.EX2 R2, R39 ;  /* 0x0000002700027308 */ /* 0x000ff00000000800 */
[----:B------:R2:W3:Y:S01]  /*12d60*/  MUFU.EX2 R0, R38 ;  /* 0x0000002600007308 */ /* 0x0004e20000000800 */
[C---:B-1----:R-:W-:Y:S08]  /*12d70*/  HMMA.16816.F32 R136, R4.reuse, R12, R164 ;  /* 0x0000000c0488723c */ /* 0x042ff000000018a4 */
[C---:B--2---:R-:W-:Y:S01]  /*12d80*/  HMMA.16816.F32 R36, R4.reuse, R14, R156 ;  /* 0x0000000e0424723c */ /* 0x044fe2000000189c */
        /* <DEDUP_REMOVED lines=11> */
[----:B---3--:R-:W-:Y:S01]  /*12e40*/  F2FP.PACK_AB R103, R0, R2 ;  /* 0x000000020067723e */ /* 0x008fe200000000ff */
[----:B------:R-:W-:Y:S06]  /*12e50*/  LDSM.16.MT88.4 R140, [R176+0x1800] ;  /* 0x00180000b08c783b */ /* 0x000fec0000004200 */
        /* <DEDUP_REMOVED lines=13> */
[----:B------:R-:W1:Y:S07]  /*12f30*/  LDSM.16.MT88.4 R44, [R186+0x3800] ;  /* 0x00380000ba2c783b */ /* 0x000e6e0000004200 */
[----:B------:R-:W-:Y:S01]  /*12f40*/  HMMA.16816.F32 R160, R4, R12, R52 ;  /* 0x0000000c04a0723c */ /* 0x000fe20000001834 */
[----:B------:R-:W2:Y:S04]  /*12f50*/  LDSM.16.MT88.4 R52, [R177+0x3800] ;  /* 0x00380000b134783b */ /* 0x000ea80000004200 */
[----:B------:R-:W-:Y:S03]  /*12f60*/  LDSM.16.MT88.4 R12, [R176+0x5000] ;  /* 0x00500000b00c783b */ /* 0x000fe60000004200 */
[C---:B-1----:R-:W-:Y:S08]  /*12f70*/  HMMA.16816.F32 R40, R100.reuse, R44, R40 ;  /* 0x0000002c6428723c */ /* 0x042ff00000001828 */
[C---:B------:R-:W-:Y:S08]  /*12f80*/  HMMA.16816.F32 R44, R100.reuse, R46, R48 ;  /* 0x0000002e642c723c */ /* 0x040ff00000001830 */
[C---:B--2---:R-:W-:Y:S08]  /*12f90*/  HMMA.16816.F32 R48, R100.reuse, R52, R56 ;  /* 0x000000346430723c */ /* 0x044ff00000001838 */
[C---:B------:R-:W-:Y:S01]  /*12fa0*/  HMMA.16816.F32 R52, R100.reuse, R54, R60 ;  /* 0x000000366434723c */ /* 0x040fe2000000183c */
[----:B------:R-:W1:Y:S07]  /*12fb0*/  LDSM.16.MT88.4 R60, [R187+0x3800] ;  /* 0x00380000bb3c783b */ /* 0x000e6e0000004200 */
[C---:B-1----:R-:W-:Y:S08]  /*12fc0*/  HMMA.16816.F32 R56, R100.reuse, R60, R64 ;  /* 0x0000003c6438723c */ /* 0x042ff00000001840 */
[C---:B------:R-:W-:Y:S01]  /*12fd0*/  HMMA.16816.F32 R64, R100.reuse, R68, R76 ;  /* 0x000000446440723c */ /* 0x040fe2000000184c */
[----:B------:R-:W1:Y:S07]  /*12fe0*/  LDSM.16.MT88.4 R76, [R186+0x5800] ;  /* 0x00580000ba4c783b */ /* 0x000e6e0000004200 */
[----:B------:R-:W-:Y:S08]  /*12ff0*/  HMMA.16816.F32 R60, R100, R62, R72 ;  /* 0x0000003e643c723c */ /* 0x000ff00000001848 */
[C---:B------:R-:W-:Y:S08]  /*13000*/  HMMA.16816.F32 R24, R4.reuse, R12, R24 ;  /* 0x0000000c0418723c */ /* 0x040ff00000001818 */
[----:B------:R-:W-:Y:S01]  /*13010*/  HMMA.16816.F32 R16, R4, R14, R16 ;  /* 0x0000000e0410723c */ /* 0x000fe20000001810 */
[----:B------:R-:W-:Y:S07]  /*13020*/  LDSM.16.MT88.4 R4, [R176+0x5800] ;  /* 0x00580000b004783b */ /* 0x000fee0000004200 */
[C---:B-1----:R-:W-:Y:S08]  /*13030*/  HMMA.16816.F32 R72, R100.reuse, R76, R88 ;  /* 0x0000004c6448723c */ /* 0x042ff00000001858 */
[----:B------:R-:W-:Y:S01]  /*13040*/  HMMA.16816.F32 R76, R100, R78, R92 ;  /* 0x0000004e644c723c */ /* 0x000fe2000000185c */
[----:B------:R-:W1:Y:S01]  /*13050*/  LDSM.16.MT88.4 R92, [R187+0x5800] ;  /* 0x00580000bb5c783b */ /* 0x000e620000004200 */
[----:B------:R-:W-:-:S04]  /*13060*/  FADD.FTZ R3, R2, R3 ;  /* 0x0000000302037221 */ /* 0x000fc80000010000 */
[----:B------:R-:W-:Y:S01]  /*13070*/  FADD.FTZ R220, R0, R3 ;  /* 0x0000000300dc7221 */ /* 0x000fe20000010000 */
[----:B------:R-:W-:-:S04]  /*13080*/  IADD3 R0, R188, -0x3, RZ ;  /* 0xfffffffdbc007810 */ /* 0x000fc80007ffe0ff */
[----:B------:R-:W-:Y:S01]  /*13090*/  ISETP.GE.AND P0, PT, R0, R226, PT ;  /* 0x000000e20000720c */ /* 0x000fe20003f06270 */
[C---:B------:R-:W-:Y:S01]  /*130a0*/  HMMA.16816.F32 R68, R100.reuse, R70, R80 ;  /* 0x000000466444723c */ /* 0x040fe20000001850 */
[----:B------:R-:W-:Y:S07]  /*130b0*/  BSSY B0, `(.L_x_2940) ;  /* 0x000005f000007945 */ /* 0x000fee0003800000 */
[C---:B------:R-:W-:Y:S08]  /*130c0*/  HMMA.16816.F32 R112, R100.reuse, R116, R112 ;  /* 0x000000746470723c */ /* 0x040ff00000001870 */
[C---:B------:R-:W-:Y:S08]  /*130d0*/  HMMA.16816.F32 R120, R100.reuse, R124, R120 ;  /* 0x0000007c6478723c */ /* 0x040ff00000001878 */
[C---:B------:R-:W-:Y:S08]  /*130e0*/  HMMA.16816.F32 R128, R100.reuse, R132, R128 ;  /* 0x000000846480723c */ /* 0x040ff00000001880 */
[C---:B------:R-:W-:Y:S08]  /*130f0*/  HMMA.16816.F32 R136, R100.reuse, R140, R136 ;  /* 0x0000008c6488723c */ /* 0x040ff00000001888 */
[C---:B------:R-:W-:Y:S08]  /*13100*/  HMMA.16816.F32 R80, R100.reuse, R84, R96 ;  /* 0x000000546450723c */ /* 0x040ff00000001860 */
[C---:B-1----:R-:W-:Y:S08]  /*13110*/  HMMA.16816.F32 R88, R100.reuse, R92, R160 ;  /* 0x0000005c6458723c */ /* 0x042ff000000018a0 */
        /* <DEDUP_REMOVED lines=14> */
[----:B------:R-:W-:-:S05]  /*13200*/  IADD3 R2, R2, -0x80, R231 ;  /* 0xffffff8002027810 */ /* 0x000fca0007ffe0e7 */
        /* <DEDUP_REMOVED lines=8> */
[----:B------:R-:W-:Y:S01]  /*13290*/  IADD3 R0, -R0, RZ, RZ ;  /* 0x000000ff00007210 */ /* 0x000fe20007ffe1ff */
[C---:B------:R-:W-:Y:S01]  /*132a0*/  IMAD.SHL.U32 R17, R219.reuse, 0x2, RZ ;  /* 0x00000002db117824 */ /* 0x040fe200078e00ff */
[----:B------:R-:W-:Y:S01]  /*132b0*/  SHF.L.U64.HI R18, R219, 0x1, R229 ;  /* 0x00000001db127819 */ /* 0x000fe200000102e5 */
[----:B------:R-:W-:Y:S01]  /*132c0*/  IMAD.SHL.U32 R13, R216, 0x2, RZ ;  /* 0x00000002d80d7824 */ /* 0x000fe200078e00ff */
[----:B------:R-:W-:Y:S01]  /*132d0*/  SHF.L.U64.HI R16, R218, 0x1, R230 ;  /* 0x00000001da107819 */ /* 0x000fe200000102e6 */
[----:B------:R-:W-:Y:S01]  /*132e0*/  IMAD R208, R0, c[0x0][0x2b8], R2 ;  /* 0x0000ae0000d07a24 */ /* 0x000fe200078e0202 */
[----:B------:R-:W-:Y:S02]  /*132f0*/  SHF.L.U32 R15, R218, 0x1, RZ ;  /* 0x00000001da0f7819 */ /* 0x000fe400000006ff */
[----:B------:R-:W-:Y:S01]  /*13300*/  SHF.L.U64.HI R14, R216, 0x1, R217 ;  /* 0x00000001d80e7819 */ /* 0x000fe200000102d9 */
        /* <DEDUP_REMOVED lines=15> */
.L_x_3048:
[----:B------:R-:W-:Y:S05]  /*13400*/  BRA.DIV ~URZ, `(.L_x_2943) ;  /* 0x0000d6827f007947 */ /* 0x000fea000b800000 */
[----:B------:R-:W3:Y:S01]  /*13410*/  SHFL.IDX PT, R0, R12, RZ, 0x181f ;  /* 0x00181fff0c007589 */ /* 0x000ee200000e0000 */
[----:B------:R-:W-:Y:S02]  /*13420*/  ISETP.GE.AND P2, PT, R216, c[0x0][0x1d4], PT ;  /* 0x00007500d8007a0c */ /* 0x000fe40003f46270 */
[----:B------:R-:W-:-:S04]  /*13430*/  ISETP.GE.AND P1, PT, R218, c[0x0][0x1d4], PT ;  /* 0x00007500da007a0c */ /* 0x000fc80003f26270 */
[----:B------:R-:W-:Y:S02]  /*13440*/  SEL R7, RZ, 0x10, P1 ;  /* 0x00000010ff077807 */ /* 0x000fe40000800000 */
[----:B---3--:R-:W-:-:S05]  /*13450*/  IADD3 R2, P0, R0, R13, RZ ;  /* 0x0000000d00027210 */ /* 0x008fca0007f1e0ff */
[----:B--2---:R-:W-:-:S05]  /*13460*/  IMAD.X R3, R4, 0x1, R14, P0 ;  /* 0x0000000104037824 */ /* 0x004fca00000e060e */
[----:B------:R-:W-:Y:S01]  /*13470*/  @!PT LDS RZ, [RZ] ;  /* 0x00000000fffff984 */ /* 0x000fe20000000800 */
[----:B------:R-:W-:Y:S01]  /*13480*/  @!PT LDS RZ, [RZ] ;  /* 0x00000000fffff984 */ /* 0x000fe20000000800 */
[----:B------:R2:W-:Y:S02]  /*13490*/  LDGSTS.E.BYPASS.LTC128B.128 [R144+0xc100], [R2.64], !P2 ;  /* 0x0c10000002907fae */ /* 0x0005e4000d101d48 */
[----:B--2---:R-:W-:-:S05]  /*134a0*/  IADD3 R2, P0, R0, R15, RZ ;  /* 0x0000000f00027210 */ /* 0x004fca0007f1e0ff */
[----:B------:R-:W-:Y:S01]  /*134b0*/  IMAD.X R3, R4, 0x1, R16, P0 ;  /* 0x0000000104037824 */ /* 0x000fe200000e0610 */
[----:B------:R-:W-:-:S04]  /*134c0*/  ISETP.GE.AND P0, PT, R219, c[0x0][0x1d4], PT ;  /* 0x00007500db007a0c */ /* 0x000fc80003f06270 */
[----:B------:R2:W-:Y:S01]  /*134d0*/  LDGSTS.E.BYPASS.LTC128B.128 [R144+0xe100], [R2.64], !P1 ;  /* 0x0e10000002907fae */ /* 0x0005e2000c901d48 */
[----:B------:R-:W-:Y:S02]  /*134e0*/  SEL R6, RZ, 0x10, P0 ;  /* 0x00000010ff067807 */ /* 0x000fe40000000000 */
[----:B--2---:R-:W-:Y:S02]  /*134f0*/  IADD3 R2, P3, R0, R17, RZ ;  /* 0x0000001100027210 */ /* 0x004fe40007f7e0ff */
[----:B------:R-:W2:Y:S03]  /*13500*/  SHFL.IDX PT, R0, R12, 0x1, 0x181f ;  /* 0x00381f000c007f89 */ /* 0x000ea600000e0000 */
[----:B------:R-:W-:Y:S02]  /*13510*/  IMAD.X R3, R4, 0x1, R18, P3 ;  /* 0x0000000104037824 */ /* 0x000fe400018e0612 */
[----:B------:R3:W4:Y:S04]  /*13520*/  SHFL.IDX PT, R4, R5, 0x1, 0x181f ;  /* 0x00381f0005047f89 */ /* 0x00072800000e0000 */
[----:B------:R1:W-:Y:S02]  /*13530*/  LDGSTS.E.BYPASS.LTC128B.128 [R144+0x10100], [R2.64], !P0 ;  /* 0x1010000002907fae */ /* 0x0003e4000c101d48 */
[----:B-1-3--:R-:W-:-:S04]  /*13540*/  SEL R5, RZ, 0x10, P2 ;  /* 0x00000010ff057807 */ /* 0x00afc80001000000 */
.L_x_3049:
[C---:B--2---:R-:W-:Y:S02]  /*13550*/  IADD3 R2, -R5.reuse, 0x10, RZ ;  /* 0x0000001005027810 */ /* 0x044fe40007ffe1ff */
[----:B------:R-:W-:-:S02]  /*13560*/  ISETP.NE.U32.AND P2, PT, R5, RZ, PT ;  /* 0x000000ff0500720c */ /* 0x000fc40003f45070 */
[----:B------:R-:W-:Y:S02]  /*13570*/  LOP3.LUT R2, R2, 0xf, RZ, 0xc0, !PT ;  /* 0x0000000f02027812 */ /* 0x000fe400078ec0ff */
[----:B------:R-:W-:Y:S02]  /*13580*/  ISETP.NE.U32.AND P3, PT, R7, RZ, PT ;  /* 0x000000ff0700720c */ /* 0x000fe40003f65070 */
[----:B------:R-:W-:-:S04]  /*13590*/  IADD3 R2, P1, P0, R2, R0, R13 ;  /* 0x0000000002027210 */ /* 0x000fc8000783e00d */
[----:B----4-:R-:W-:-:S05]  /*135a0*/  IADD3.X R3, RZ, R4, R14, P1, P0 ;  /* 0x00000004ff037210 */ /* 0x010fca0000fe040e */
[----:B------:R-:W-:Y:S01]  /*135b0*/  @!PT LDS RZ, [RZ] ;  /* 0x00000000fffff984 */ /* 0x000fe20000000800 */
[----:B------:R-:W-:Y:S01]  /*135c0*/  @!PT LDS RZ, [RZ] ;  /* 0x00000000fffff984 */ /* 0x000fe20000000800 */
[----:B------:R-:W-:Y:S01]  /*135d0*/  @!PT LDS RZ, [RZ] ;  /* 0x00000000fffff984 */ /* 0x000fe20000000800 */
[----:B------:R1:W-:Y:S01]  /*135e0*/  LDGSTS.E.BYPASS.LTC128B.128.ZFILL [R144+0xd100], [R2.64], P2 ;  /* 0x0d10000002907fae */ /* 0x0003e20009141d48 */
[----:B------:R-:W-:Y:S02]  /*135f0*/  ISETP.NE.U32.AND P2, PT, R6, RZ, PT ;  /* 0x000000ff0600720c */ /* 0x000fe40003f45070 */
[----:B-1----:R-:W-:-:S04]  /*13600*/  IADD3 R2, -R7, 0x10, RZ ;  /* 0x0000001007027810 */ /* 0x002fc80007ffe1ff */
[----:B------:R-:W-:Y:S02]  /*13610*/  LOP3.LUT R3, R2, 0xf, RZ, 0xc0, !PT ;  /* 0x0000000f02037812 */ /* 0x000fe400078ec0ff */
[----:B------:R-:W-:Y:S02]  /*13620*/  IADD3 R2, -R6, 0x10, RZ ;  /* 0x0000001006027810 */ /* 0x000fe40007ffe1ff */
[----:B------:R-:W-:Y:S02]  /*13630*/  IADD3 R6, P1, P0, R3, R0, R15 ;  /* 0x0000000003067210 */ /* 0x000fe4000783e00f */
[----:B------:R-:W-:Y:S02]  /*13640*/  LOP3.LUT R2, R2, 0xf, RZ, 0xc0, !PT ;  /* 0x0000000f02027812 */ /* 0x000fe400078ec0ff */
[----:B------:R-:W-:Y:S02]  /*13650*/  IADD3.X R7, RZ, R4, R16, P1, P0 ;  /* 0x00000004ff077210 */ /* 0x000fe40000fe0410 */
[----:B------:R-:W-:-:S03]  /*13660*/  IADD3 R2, P1, P0, R2, R0, R17 ;  /* 0x0000000002027210 */ /* 0x000fc6000783e011 */
[----:B------:R1:W-:Y:S01]  /*13670*/  LDGSTS.E.BYPASS.LTC128B.128.ZFILL [R144+0xf100], [R6.64], P3 ;  /* 0x0f10000006907fae */ /* 0x0003e20009941d48 */
[----:B------:R-:W-:-:S05]  /*13680*/  IADD3.X R3, RZ, R4, R18, P1, P0 ;  /* 0x00000004ff037210 */ /* 0x000fca0000fe0412 */
[----:B------:R1:W-:Y:S04]  /*13690*/  LDGSTS.E.BYPASS.LTC128B.128.ZFILL [R144+0x11100], [R2.64], P2 ;  /* 0x1110000002907fae */ /* 0x0003e80009141d48 */
.L_x_2941:
[----:B------:R-:W-:Y:S05]  /*136a0*/  BSYNC B0 ;  /* 0x0000000000007941 */ /* 0x000fea0003800000 */
.L_x_2940:
[----:B------:R-:W2:Y:S01]  /*136b0*/  LDL R0, [R1+0x4] ;  /* 0x0000040001007983 */ /* 0x000ea20000100800 */
[----:B-1----:R-:W-:-:S03]  /*136c0*/  IMAD.MOV.U32 R2, RZ, RZ, c[0x0][0x2c4] ;  /* 0x0000b100ff027624 */ /* 0x002fc600078e00ff */
[----:B------:R-:W0:Y:S02]  /*136d0*/  LDGDEPBAR ;  /* 0x00000000000079af */ /* 0x000e240000000000 */
[----:B------:R-:W-:Y:S02]  /*136e0*/  ISETP.NE.AND P0, PT, R2, 0x1, PT ;  /* 0x000000010200780c */ /* 0x000fe40003f05270 */
[----:B------:R-:W-:Y:S01]  /*136f0*/  IADD3 R188, R188, -0x2, RZ ;  /* 0xfffffffebcbc7810 */ /* 0x000fe20007ffe0ff */
[----:B------:R-:W-:Y:S02]  /*13700*/  IMAD.MOV.U32 R177, RZ, RZ, 0x1 ;  /* 0x00000001ffb17424 */ /* 0x000fe400078e00ff */
[----:B------:R-:W-:-:S08]  /*13710*/  IMAD.MOV.U32 R214, RZ, RZ, RZ ;  /* 0x000000ffffd67224 */ /* 0x000fd000078e00ff */
[----:B--2---:R-:W-:-:S05]  /*13720*/  @P0 IMAD.HI.U32 R2, R0, c[0x0][0x2c8], RZ ;  /* 0x0000b20000020a27 */ /* 0x004fca00078e00ff */
[----:B------:R-:W-:-:S04]  /*13730*/  @P0 SHF.R.U32.HI R0, RZ, c[0x0][0x2cc], R2 ;  /* 0x0000b300ff000a19 */ /* 0x000fc80000011602 */
        /* <DEDUP_REMOVED lines=11> */
.L_x_2953:
        /* <DEDUP_REMOVED lines=40> */
.L_x_3050:
        /* <DEDUP_REMOVED lines=22> */
.L_x_3051:
[C---:B------:R-:W-:Y:S02]  /*13bd0*/  IADD3 R3, -R6.reuse, 0x10, RZ ;  /* 0x0000001006037810 */ /* 0x040fe40007ffe1ff */
[----:B------:R-:W-:Y:S02]  /*13be0*/  ISETP.NE.U32.AND P2, PT, R6, RZ, PT ;  /* 0x000000ff0600720c */ /* 0x000fe40003f45070 */
[----:B------:R-:W-:Y:S02]  /*13bf0*/  LOP3.LUT R3, R3, 0xf, RZ, 0xc0, !PT ;  /* 0x0000000f03037812 */ /* 0x000fe400078ec0ff */
[C---:B------:R-:W-:Y:S02]  /*13c00*/  ISETP.NE.U32.AND P3, PT, R16.reuse, RZ, PT ;  /* 0x000000ff1000720c */ /* 0x040fe40003f65070 */
        /* <DEDUP_REMOVED lines=17> */
.L_x_2946:
[----:B------:R-:W-:Y:S05]  /*13d20*/  BSYNC B0 ;  /* 0x0000000000007941 */ /* 0x000fea0003800000 */
.L_x_2945:
[----:B------:R-:W0:Y:S01]  /*13d30*/  LDGDEPBAR ;  /* 0x00000000000079af */ /* 0x000e220000000000 */
[----:B------:R-:W-:Y:S01]  /*13d40*/  WARPSYNC 0xffffffff ;  /* 0xffffffff00007948 */ /* 0x000fe20003800000 */
[C---:B--23--:R-:W-:Y:S01]  /*13d50*/  HMMA.16816.F32 R4, R36.reuse, R12, RZ ;  /* 0x0000000c2404723c */ /* 0x04cfe200000018ff */
[----:B------:R-:W-:Y:S01]  /*13d60*/  MOV R189, c[0x0][0x2c4] ;  /* 0x0000b10000bd7a02 */ /* 0x000fe20000000f00 */
[----:B------:R-:W-:Y:S02]  /*13d70*/  BSSY B0, `(.L_x_2949) ;  /* 0x0000314000007945 */ /* 0x000fe40003800000 */
[-C--:B------:R-:W-:Y:S02]  /*13d80*/  IADD3 R2, R178, R0.reuse, RZ ;  /* 0x00000000b2027210 */ /* 0x080fe40007ffe0ff */
[CC--:B------:R-:W-:Y:S02]  /*13d90*/  IADD3 R8, R179.reuse, R0.reuse, RZ ;  /* 0x00000000b3087210 */ /* 0x0c0fe40007ffe0ff */
[C---:B------:R-:W-:Y:S01]  /*13da0*/  HMMA.16816.F32 R12, R36.reuse, R14, RZ ;  /* 0x0000000e240c723c */ /* 0x040fe200000018ff */
[----:B------:R-:W-:Y:S02]  /*13db0*/  IADD3 R3, R179, R0, R178 ;  /* 0x00000000b3037210 */ /* 0x000fe40007ffe0b2 */
[----:B------:R-:W-:Y:S02]  /*13dc0*/  ISETP.NE.AND P0, PT, R189, 0x1, PT ;  /* 0x00000001bd00780c */ /* 0x000fe40003f05270 */
[----:B------:R-:W-:Y:S03]  /*13dd0*/  SHF.L.U32 R215, R188, 0x6, RZ ;  /* 0x00000006bcd77819 */ /* 0x000fe600000006ff */
        /* <DEDUP_REMOVED lines=142> */
[----:B------:R2:W-:Y:S01]  /*146c0*/  MUFU.TANH R162, R2 ;  /* 0x0000000200a27308 */ /* 0x0005e20000002400 */
[----:B-1----:R-:W-:Y:S09]  /*146d0*/  FMUL.FTZ R0, R5, c[0x0][0x320] ;  /* 0x0000c80005007a20 */ /* 0x002ff20000410000 */
[----:B------:R1:W3:Y:S01]  /*146e0*/  MUFU.TANH R169, R0 ;  /* 0x0000000000a97308 */ /* 0x0002e20000002400 */
[----:B--2---:R-:W-:Y:S04]  /*146f0*/  @P0 IMAD.HI.U32 R2, R225, c[0x0][0x2c8], RZ ;  /* 0x0000b200e1020a27 */ /* 0x004fe800078e00ff */
[----:B-1----:R-:W-:Y:S05]  /*14700*/  FMUL.FTZ R0, R6, c[0x0][0x320] ;  /* 0x0000c80006007a20 */ /* 0x002fea0000410000 */
[----:B------:R1:W-:Y:S02]  /*14710*/  MUFU.TANH R168, R0 ;  /* 0x0000000000a87308 */ /* 0x0003e40000002400 */
[----:B-1----:R-:W-:Y:S02]  /*14720*/  FMUL.FTZ R0, R7, c[0x0][0x320] ;  /* 0x0000c80007007a20 */ /* 0x002fe40000410000 */
[----:B------:R-:W1:Y:S06]  /*14730*/  LDSM.16.M88.4 R4, [R3+0x5000] ;  /* 0x005000000304783b */ /* 0x000e6c0000000200 */
[----:B------:R2:W-:Y:S02]  /*14740*/  MUFU.TANH R163, R0 ;  /* 0x0000000000a37308 */ /* 0x0005e40000002400 */
[----:B--2---:R-:W-:Y:S08]  /*14750*/  FMUL.FTZ R0, R13, c[0x0][0x320] ;  /* 0x0000c8000d007a20 */ /* 0x004ff00000410000 */
[----:B------:R2:W-:Y:S01]  /*14760*/  MUFU.TANH R161, R0 ;  /* 0x0000000000a17308 */ /* 0x0005e20000002400 */
[C---:B-1----:R-:W-:Y:S08]  /*14770*/  HMMA.16816.F32 R24, R164.reuse, R4, R24 ;  /* 0x00000004a418723c */ /* 0x042ff00000001818 */
[C---:B------:R-:W-:Y:S04]  /*14780*/  HMMA.16816.F32 R28, R164.reuse, R6, R28 ;  /* 0x00000006a41c723c */ /* 0x040fe8000000181c */
[----:B--2---:R-:W-:Y:S04]  /*14790*/  FMUL.FTZ R0, R14, c[0x0][0x320] ;  /* 0x0000c8000e007a20 */ /* 0x004fe80000410000 */
[----:B------:R1:W-:Y:S11]  /*147a0*/  MUFU.TANH R160, R0 ;  /* 0x0000000000a07308 */ /* 0x0003f60000002400 */
[----:B------:R-:W-:Y:S05]  /*147b0*/  @!UPT UIADD3 URZ, URZ, URZ, URZ ;  /* 0x0000003f3f3ff290 */ /* 0x000fea000fffe03f */
[----:B------:R-:W-:Y:S02]  /*147c0*/  FMUL.FTZ R4, R29, c[0x0][0x320] ;  /* 0x0000c8001d047a20 */ /* 0x000fe40000410000 */
[----:B------:R-:W-:Y:S02]  /*147d0*/  FMUL.FTZ R6, R31, c[0x0][0x320] ;  /* 0x0000c8001f067a20 */ /* 0x000fe40000410000 */
[----:B-1----:R-:W-:Y:S02]  /*147e0*/  FMUL.FTZ R0, R15, c[0x0][0x320] ;  /* 0x0000c8000f007a20 */ /* 0x002fe40000410000 */
[----:B------:R1:W2:Y:S01]  /*147f0*/  LDSM.16.M88.4 R12, [R3+0x5800] ;  /* 0x00580000030c783b */ /* 0x0002a20000000200 */
[----:B------:R-:W-:Y:S04]  /*14800*/  DEPBAR.LE SB0, 0x2 ;  /* 0x000080800000791a */ /* 0x000fe80000000000 */
[----:B------:R4:W5:Y:S03]  /*14810*/  MUFU.TANH R158, R0 ;  /* 0x00000000009e7308 */ /* 0x0009660000002400 */
[----:B------:R-:W-:Y:S01]  /*14820*/  BAR.SYNC.DEFER_BLOCKING 0x0 ;  /* 0x0000000000007b1d */ /* 0x000fe20000010000 */
[----:B-1----:R-:W-:Y:S02]  /*14830*/  FMUL.FTZ R3, R25, c[0x0][0x320] ;  /* 0x0000c80019037a20 */ /* 0x002fe40000410000 */
[----:B----4-:R-:W-:Y:S04]  /*14840*/  FMUL.FTZ R0, R16, c[0x0][0x320] ;  /* 0x0000c80010007a20 */ /* 0x010fe80000410000 */
[----:B------:R1:W-:Y:S01]  /*14850*/  MUFU.TANH R159, R0 ;  /* 0x00000000009f7308 */ /* 0x0003e20000002400 */
[C---:B--2---:R-:W-:Y:S08]  /*14860*/  HMMA.16816.F32 R32, R164.reuse, R12, R32 ;  /* 0x0000000ca420723c */ /* 0x044ff00000001820 */
[----:B------:R-:W-:Y:S04]  /*14870*/  HMMA.16816.F32 R36, R164, R14, R36 ;  /* 0x0000000ea424723c */ /* 0x000fe80000001824 */
[----:B-1----:R-:W-:Y:S02]  /*14880*/  FMUL.FTZ R0, R17, c[0x0][0x320] ;  /* 0x0000c80011007a20 */ /* 0x002fe40000410000 */
[----:B------:R1:W-:Y:S10]  /*14890*/  MUFU.TANH R17, R3 ;  /* 0x0000000300117308 */ /* 0x0003f40000002400 */
[----:B------:R-:W-:Y:S02]  /*148a0*/  FMUL.FTZ R8, R33, c[0x0][0x320] ;  /* 0x0000c80021087a20 */ /* 0x000fe40000410000 */
[----:B------:R-:W-:Y:S01]  /*148b0*/  FMUL.FTZ R9, R34, c[0x0][0x320] ;  /* 0x0000c80022097a20 */ /* 0x000fe20000410000 */
[----:B------:R2:W-:Y:S01]  /*148c0*/  MUFU.TANH R157, R0 ;  /* 0x00000000009d7308 */ /* 0x0005e20000002400 */
[----:B-1----:R-:W-:Y:S09]  /*148d0*/  FMUL.FTZ R3, R26, c[0x0][0x320] ;  /* 0x0000c8001a037a20 */ /* 0x002ff20000410000 */
[----:B------:R-:W-:Y:S01]  /*148e0*/  MUFU.TANH R26, R3 ;  /* 0x00000003001a7308 */ /* 0x000fe20000002400 */
[----:B--2---:R-:W-:Y:S09]  /*148f0*/  FMUL.FTZ R0, R18, c[0x0][0x320] ;  /* 0x0000c80012007a20 */ /* 0x004ff20000410000 */
[----:B------:R1:W-:Y:S02]  /*14900*/  MUFU.TANH R156, R0 ;  /* 0x00000000009c7308 */ /* 0x0003e40000002400 */
[----:B-1----:R-:W-:Y:S02]  /*14910*/  FMUL.FTZ R0, R19, c[0x0][0x320] ;  /* 0x0000c80013007a20 */ /* 0x002fe40000410000 */
[----:B------:R-:W-:Y:S06]  /*14920*/  FMUL.FTZ R19, R35, c[0x0][0x320] ;  /* 0x0000c80023137a20 */ /* 0x000fec0000410000 */
[----:B------:R1:W2:Y:S10]  /*14930*/  MUFU.TANH R155, R0 ;  /* 0x00000000009b7308 */ /* 0x0002b40000002400 */
[----:B------:R-:W-:Y:S01]  /*14940*/  MUFU.TANH R19, R19 ;  /* 0x0000001300137308 */ /* 0x000fe20000002400 */
[----:B-1----:R-:W-:Y:S09]  /*14950*/  FMUL.FTZ R0, R20, c[0x0][0x320] ;  /* 0x0000c80014007a20 */ /* 0x002ff20000410000 */
[----:B------:R1:W-:Y:S10]  /*14960*/  MUFU.TANH R20, R8 ;  /* 0x0000000800147308 */ /* 0x0003f40000002400 */
[----:B------:R4:W-:Y:S01]  /*14970*/  MUFU.TANH R154, R0 ;  /* 0x00000000009a7308 */ /* 0x0009e20000002400 */
[----:B-1----:R-:W-:Y:S02]  /*14980*/  FMUL.FTZ R8, R36, c[0x0][0x320] ;  /* 0x0000c80024087a20 */ /* 0x002fe40000410000 */
[----:B----4-:R-:W-:Y:S07]  /*14990*/  FMUL.FTZ R0, R21, c[0x0][0x320] ;  /* 0x0000c80015007a20 */ /* 0x010fee0000410000 */
[----:B------:R1:W-:Y:S02]  /*149a0*/  MUFU.TANH R21, R0 ;  /* 0x0000000000157308 */ /* 0x0003e40000002400 */
[----:B-1----:R-:W-:Y:S08]  /*149b0*/  FMUL.FTZ R0, R22, c[0x0][0x320] ;  /* 0x0000c80016007a20 */ /* 0x002ff00000410000 */
[----:B------:R-:W-:Y:S10]  /*149c0*/  MUFU.TANH R22, R6 ;  /* 0x0000000600167308 */ /* 0x000ff40000002400 */
[----:B------:R1:W-:Y:S02]  /*149d0*/  MUFU.TANH R152, R0 ;  /* 0x0000000000987308 */ /* 0x0003e40000002400 */
[----:B-1----:R-:W-:Y:S08]  /*149e0*/  FMUL.FTZ R0, R23, c[0x0][0x320] ;  /* 0x0000c80017007a20 */ /* 0x002ff00000410000 */
[----:B------:R1:W-:Y:S10]  /*149f0*/  MUFU.TANH R23, R4 ;  /* 0x0000000400177308 */ /* 0x0003f40000002400 */
[----:B------:R4:W2:Y:S01]  /*14a00*/  MUFU.TANH R18, R0 ;  /* 0x0000000000127308 */ /* 0x0008a20000002400 */
[----:B-1----:R-:W-:Y:S02]  /*14a10*/  FMUL.FTZ R4, R30, c[0x0][0x320] ;  /* 0x0000c8001e047a20 */ /* 0x002fe40000410000 */
[----:B----4-:R-:W-:Y:S07]  /*14a20*/  FMUL.FTZ R0, R24, c[0x0][0x320] ;  /* 0x0000c80018007a20 */ /* 0x010fee0000410000 */
[----:B------:R-:W-:Y:S10]  /*14a30*/  MUFU.TANH R24, R4 ;  /* 0x0000000400187308 */ /* 0x000ff40000002400 */
[----:B------:R1:W4:Y:S02]  /*14a40*/  MUFU.TANH R153, R0 ;  /* 0x0000000000997308 */ /* 0x0003240000002400 */
        /* <DEDUP_REMOVED lines=13> */
[C---:B------:R-:W-:Y:S02]  /*14b20*/  ISETP.GT.AND P1, PT, R2.reuse, 0x1, PT ;  /* 0x000000010200780c */ /* 0x040fe40003f24270 */
[----:B------:R-:W-:Y:S01]  /*14b30*/  ISETP.GT.AND P2, PT, R2, RZ, PT ;  /* 0x000000ff0200720c */ /* 0x000fe20003f44270 */
[----:B------:R1:W2:Y:S01]  /*14b40*/  MUFU.TANH R16, R3 ;  /* 0x0000000300107308 */ /* 0x0002a20000002400 */
[----:B---3--:R-:W-:Y:S02]  /*14b50*/  FSEL R4, R169, -INF , P1 ;  /* 0xff800000a9047808 */ /* 0x008fe40000800000 */
[----:B------:R-:W-:Y:S02]  /*14b60*/  ISETP.GT.AND P1, PT, R0, 0x9, PT ;  /* 0x000000090000780c */ /* 0x000fe40003f24270 */
[----:B------:R-:W-:Y:S02]  /*14b70*/  FSEL R5, R170, -INF , P2 ;  /* 0xff800000aa057808 */ /* 0x000fe40001000000 */
[----:B------:R-:W-:Y:S02]  /*14b80*/  ISETP.GT.AND P0, PT, R0, RZ, PT ;  /* 0x000000ff0000720c */ /* 0x000fe40003f04270 */
[----:B------:R-:W-:Y:S02]  /*14b90*/  ISETP.GT.AND P2, PT, R2, 0x9, PT ;  /* 0x000000090200780c */ /* 0x000fe40003f44270 */
[----:B-----5:R-:W-:Y:S02]  /*14ba0*/  FSEL R15, R158, -INF , P1 ;  /* 0xff8000009e0f7808 */ /* 0x020fe40000800000 */
[----:B------:R-:W-:Y:S02]  /*14bb0*/  ISETP.GT.AND P4, PT, R2, 0x8, PT ;  /* 0x000000080200780c */ /* 0x000fe40003f84270 */
[----:B------:R-:W-:Y:S02]  /*14bc0*/  ISETP.GT.AND P1, PT, R0, 0x11, PT ;  /* 0x000000110000780c */ /* 0x000fe40003f24270 */
[----:B------:R-:W-:Y:S02]  /*14bd0*/  FSEL R14, R168, -INF , P0 ;  /* 0xff800000a80e7808 */ /* 0x000fe40000000000 */
[----:B------:R-:W-:Y:S02]  /*14be0*/  FSEL R6, R161, -INF , P2 ;  /* 0xff800000a1067808 */ /* 0x000fe40001000000 */
[----:B------:R-:W-:Y:S02]  /*14bf0*/  ISETP.GT.AND P0, PT, R0, 0x8, PT ;  /* 0x000000080000780c */ /* 0x000fe40003f04270 */
[----:B------:R-:W-:Y:S02]  /*14c00*/  ISETP.GT.AND P2, PT, R2, 0x11, PT ;  /* 0x000000110200780c */ /* 0x000fe40003f44270 */
[----:B------:R-:W-:Y:S02]  /*14c10*/  FSEL R7, R162, -INF , P4 ;  /* 0xff800000a2077808 */ /* 0x000fe40002000000 */
[----:B------:R-:W-:Y:S02]  /*14c20*/  FSEL R162, R155, -INF , P1 ;  /* 0xff8000009ba27808 */ /* 0x000fe40000800000 */
[----:B------:R-:W-:Y:S02]  /*14c30*/  ISETP.GT.AND P1, PT, R0, 0x19, PT ;  /* 0x000000190000780c */ /* 0x000fe40003f24270 */
[----:B------:R-:W-:Y:S02]  /*14c40*/  FSEL R12, R160, -INF , P0 ;  /* 0xff800000a00c7808 */ /* 0x000fe40000000000 */
[----:B------:R-:W-:Y:S02]  /*14c50*/  FSEL R160, R157, -INF , P2 ;  /* 0xff8000009da07808 */ /* 0x000fe40001000000 */
[----:B------:R-:W-:Y:S02]  /*14c60*/  ISETP.GT.AND P2, PT, R2, 0x19, PT ;  /* 0x000000190200780c */ /* 0x000fe40003f44270 */
[----:B------:R-:W-:Y:S02]  /*14c70*/  FSEL R166, R18, -INF , P1 ;  /* 0xff80000012a67808 */ /* 0x000fe40000800000 */
[----:B-1----:R-:W-:Y:S01]  /*14c80*/  FMNMX.FTZ R3, R5, R106, !PT ;  /* 0x0000006a05037209 */ /* 0x002fe20007810000 */
[----:B------:R1:W3:Y:S01]  /*14c90*/  MUFU.TANH R18, R8 ;  /* 0x0000000800127308 */ /* 0x0002e20000002400 */
[----:B------:R-:W-:Y:S02]  /*14ca0*/  FSEL R164, R21, -INF , P2 ;  /* 0xff80000015a47808 */ /* 0x000fe40001000000 */
[----:B------:R-:W-:Y:S02]  /*14cb0*/  FMNMX.FTZ R3, R4, R3, !PT ;  /* 0x0000000304037209 */ /* 0x000fe40007810000 */
[----:B------:R-:W-:Y:S02]  /*14cc0*/  ISETP.GT.AND P3, PT, R0, 0x1, PT ;  /* 0x000000010000780c */ /* 0x000fe40003f64270 */
[----:B------:R-:W-:Y:S02]  /*14cd0*/  FMNMX.FTZ R3, R7, R3, !PT ;  /* 0x0000000307037209 */ /* 0x000fe40007810000 */
[----:B------:R-:W-:Y:S01]  /*14ce0*/  FSEL R13, R163, -INF , P3 ;  /* 0xff800000a30d7808 */ /* 0x000fe20001800000 */
[----:B------:R5:W-:Y:S01]  /*14cf0*/  MUFU.TANH R21, R9 ;  /* 0x0000000900157308 */ /* 0x000be20000002400 */
[----:B------:R-:W-:Y:S02]  /*14d00*/  ISETP.GT.AND P3, PT, R2, 0x10, PT ;  /* 0x000000100200780c */ /* 0x000fe40003f64270 */
[----:B------:R-:W-:Y:S02]  /*14d10*/  FMNMX.FTZ R3, R6, R3, !PT ;  /* 0x0000000306037209 */ /* 0x000fe40007810000 */
[----:B------:R-:W-:Y:S02]  /*14d20*/  FSEL R159, R159, -INF , P3 ;  /* 0xff8000009f9f7808 */ /* 0x000fe40001800000 */
[----:B------:R-:W-:Y:S02]  /*14d30*/  ISETP.GT.AND P3, PT, R2, 0x18, PT ;  /* 0x000000180200780c */ /* 0x000fe40003f64270 */
[----:B------:R-:W-:Y:S02]  /*14d40*/  FMNMX.FTZ R3, R159, R3, !PT ;  /* 0x000000039f037209 */ /* 0x000fe40007810000 */
[----:B------:R-:W-:Y:S02]  /*14d50*/  FSEL R163, R154, -INF , P3 ;  /* 0xff8000009aa37808 */ /* 0x000fe40001800000 */
[----:B------:R-:W-:Y:S02]  /*14d60*/  FMNMX.FTZ R3, R160, R3, !PT ;  /* 0x00000003a0037209 */ /* 0x000fe40007810000 */
[----:B------:R-:W-:Y:S02]  /*14d70*/  ISETP.GT.AND P3, PT, R2, 0x20, PT ;  /* 0x000000200200780c */ /* 0x000fe40003f64270 */
[----:B------:R-:W-:Y:S02]  /*14d80*/  FMNMX.FTZ R3, R163, R3, !PT ;  /* 0x00000003a3037209 */ /* 0x000fe40007810000 */
[----:B-1----:R-:W-:Y:S02]  /*14d90*/  FMNMX.FTZ R8, R14, R107, !PT ;  /* 0x0000006b0e087209 */ /* 0x002fe40007810000 */
[----:B------:R-:W-:Y:S02]  /*14da0*/  ISETP.GT.AND P2, PT, R2, 0x21, PT ;  /* 0x000000210200780c */ /* 0x000fe40003f44270 */
[----:B----4-:R-:W-:Y:S01]  /*14db0*/  FSEL R167, R153, -INF , P3 ;  /* 0xff80000099a77808 */ /* 0x010fe20001800000 */
[----:B-----5:R-:W-:Y:S01]  /*14dc0*/  FMUL.FTZ R9, R37, c[0x0][0x320] ;  /* 0x0000c80025097a20 */ /* 0x020fe20000410000 */
[----:B------:R-:W-:Y:S02]  /*14dd0*/  FMNMX.FTZ R3, R164, R3, !PT ;  /* 0x00000003a4037209 */ /* 0x000fe40007810000 */
[----:B------:R-:W-:Y:S02]  /*14de0*/  FMNMX.FTZ R8, R13, R8, !PT ;  /* 0x000000080d087209 */ /* 0x000fe40007810000 */
[----:B------:R-:W-:Y:S02]  /*14df0*/  FSEL R169, R17, -INF , P2 ;  /* 0xff80000011a97808 */ /* 0x000fe40001000000 */
[----:B------:R1:W4:Y:S01]  /*14e00*/  MUFU.TANH R17, R9 ;  /* 0x0000000900117308 */ /* 0x0003220000002400 */
[----:B------:R-:W-:Y:S02]  /*14e10*/  ISETP.GT.AND P1, PT, R2, 0x28, PT ;  /* 0x000000280200780c */ /* 0x000fe40003f24270 */
[----:B------:R-:W-:Y:S02]  /*14e20*/  FMNMX.FTZ R3, R167, R3, !PT ;  /* 0x00000003a7037209 */ /* 0x000fe40007810000 */
[----:B------:R-:W-:Y:S02]  /*14e30*/  FMNMX.FTZ R8, R12, R8, !PT ;  /* 0x000000080c087209 */ /* 0x000fe40007810000 */
[C---:B------:R-:W-:Y:S02]  /*14e40*/  ISETP.GT.AND P4, PT, R2.reuse, 0x30, PT ;  /* 0x000000300200780c */ /* 0x040fe40003f84270 */
[----:B------:R-:W-:Y:S02]  /*14e50*/  FSEL R175, R25, -INF , P1 ;  /* 0xff80000019af7808 */ /* 0x000fe40000800000 */
[C---:B------:R-:W-:Y:S02]  /*14e60*/  ISETP.GT.AND P5, PT, R2.reuse, 0x29, PT ;  /* 0x000000290200780c */ /* 0x040fe40003fa4270 */
[----:B------:R-:W-:Y:S02]  /*14e70*/  FMNMX.FTZ R3, R169, R3, !PT ;  /* 0x00000003a9037209 */ /* 0x000fe40007810000 */
[C---:B------:R-:W-:Y:S02]  /*14e80*/  ISETP.GT.AND P2, PT, R2.reuse, 0x38, PT ;  /* 0x000000380200780c */ /* 0x040fe40003f44270 */
[C---:B------:R-:W-:Y:S02]  /*14e90*/  ISETP.GT.AND P1, PT, R2.reuse, 0x39, PT ;  /* 0x000000390200780c */ /* 0x040fe40003f24270 */
[----:B------:R-:W-:Y:S02]  /*14ea0*/  ISETP.GT.AND P3, PT, R2, 0x31, PT ;  /* 0x000000310200780c */ /* 0x000fe40003f64270 */
[----:B------:R-:W-:Y:S01]  /*14eb0*/  FMNMX.FTZ R2, R15, R8, !PT ;  /* 0x000000080f027209 */ /* 0x000fe20007810000 */
[----:B------:R-:W-:Y:S01]  /*14ec0*/  FMUL.FTZ R8, R38, c[0x0][0x320] ;  /* 0x0000c80026087a20 */ /* 0x000fe20000410000 */
[----:B--2---:R-:W-:Y:S01]  /*14ed0*/  FSEL R204, R16, -INF , P4 ;  /* 0xff80000010cc7808 */ /* 0x004fe20002000000 */
[----:B-1----:R-:W-:Y:S01]  /*14ee0*/  FMUL.FTZ R9, R39, c[0x0][0x320] ;  /* 0x0000c80027097a20 */ /* 0x002fe20000410000 */
[----:B------:R-:W-:Y:S01]  /*14ef0*/  FSEL R171, R23, -INF , P5 ;  /* 0xff80000017ab7808 */ /* 0x000fe20002800000 */
[----:B------:R1:W2:Y:S01]  /*14f00*/  MUFU.TANH R16, R8 ;  /* 0x0000000800107308 */ /* 0x0002a20000002400 */
[----:B------:R-:W-:Y:S02]  /*14f10*/  FMNMX.FTZ R3, R175, R3, !PT ;  /* 0x00000003af037209 */ /* 0x000fe40007810000 */
[----:B------:R-:W-:Y:S02]  /*14f20*/  FSEL R201, R20, -INF , P3 ;  /* 0xff80000014c97808 */ /* 0x000fe40001800000 */
[----:B------:R-:W-:Y:S02]  /*14f30*/  FMNMX.FTZ R3, R171, R3, !PT ;  /* 0x00000003ab037209 */ /* 0x000fe40007810000 */
[----:B---3--:R-:W-:Y:S02]  /*14f40*/  FSEL R200, R18, -INF , P2 ;  /* 0xff80000012c87808 */ /* 0x008fe40001000000 */
[----:B------:R-:W-:Y:S01]  /*14f50*/  FMNMX.FTZ R3, R204, R3, !PT ;  /* 0x00000003cc037209 */ /* 0x000fe20007810000 */
[----:B------:R-:W3:Y:S01]  /*14f60*/  MUFU.TANH R9, R9 ;  /* 0x0000000900097308 */ /* 0x000ee20000002400 */
[----:B----4-:R-:W-:Y:S02]  /*14f70*/  FSEL R197, R17, -INF , P1 ;  /* 0xff80000011c57808 */ /* 0x010fe40000800000 */
[----:B------:R-:W-:Y:S02]  /*14f80*/  FMNMX.FTZ R3, R201, R3, !PT ;  /* 0x00000003c9037209 */ /* 0x000fe40007810000 */
[----:B------:R-:W-:Y:S02]  /*14f90*/  ISETP.GT.AND P0, PT, R0, 0x10, PT ;  /* 0x000000100000780c */ /* 0x000fe40003f04270 */
[----:B------:R-:W-:Y:S02]  /*14fa0*/  FMNMX.FTZ R3, R200, R3, !PT ;  /* 0x00000003c8037209 */ /* 0x000fe40007810000 */
[----:B------:R-:W-:Y:S02]  /*14fb0*/  FSEL R161, R156, -INF , P0 ;  /* 0xff8000009ca17808 */ /* 0x000fe40000000000 */
[----:B------:R-:W-:Y:S02]  /*14fc0*/  FMNMX.FTZ R3, R197, R3, !PT ;  /* 0x00000003c5037209 */ /* 0x000fe40007810000 */
[C---:B------:R-:W-:Y:S02]  /*14fd0*/  ISETP.GT.AND P0, PT, R0.reuse, 0x18, PT ;  /* 0x000000180000780c */ /* 0x040fe40003f04270 */
[----:B------:R-:W-:Y:S01]  /*14fe0*/  ISETP.GT.AND P1, PT, R0, 0x30, PT ;  /* 0x000000300000780c */ /* 0x000fe20003f24270 */
[----:B-1----:R-:W1:Y:S01]  /*14ff0*/  SHFL.BFLY PT, R8, R3, 0x2, 0x1f ;  /* 0x0c401f0003087f89 */ /* 0x002e6200000e0000 */
[----:B------:R-:W-:Y:S02]  /*15000*/  FSEL R165, R152, -INF , P0 ;  /* 0xff80000098a57808 */ /* 0x000fe40000000000 */
[C---:B------:R-:W-:Y:S02]  /*15010*/  ISETP.GT.AND P0, PT, R0.reuse, 0x20, PT ;  /* 0x000000200000780c */ /* 0x040fe40003f04270 */
[----:B------:R-:W-:Y:S02]  /*15020*/  ISETP.GT.AND P3, PT, R0, 0x28, PT ;  /* 0x000000280000780c */ /* 0x000fe40003f64270 */
[----:B------:R-:W-:Y:S02]  /*15030*/  FSEL R170, R26, -INF , P0 ;  /* 0xff8000001aaa7808 */ /* 0x000fe40000000000 */
[C---:B------:R-:W-:Y:S02]  /*15040*/  ISETP.GT.AND P0, PT, R0.reuse, 0x21, PT ;  /* 0x000000210000780c */ /* 0x040fe40003f04270 */
[----:B------:R-:W-:Y:S02]  /*15050*/  FSEL R199, R21, -INF , P1 ;  /* 0xff80000015c77808 */ /* 0x000fe40000800000 */
[----:B------:R-:W-:Y:S02]  /*15060*/  FSEL R168, R27, -INF , P0 ;  /* 0xff8000001ba87808 */ /* 0x000fe40000000000 */
[C---:B------:R-:W-:Y:S02]  /*15070*/  ISETP.GT.AND P0, PT, R0.reuse, 0x29, PT ;  /* 0x000000290000780c */ /* 0x040fe40003f04270 */
[----:B------:R-:W-:Y:S02]  /*15080*/  ISETP.GT.AND P1, PT, R0, 0x38, PT ;  /* 0x000000380000780c */ /* 0x000fe40003f24270 */
[----:B------:R-:W-:Y:S02]  /*15090*/  FSEL R174, R22, -INF , P0 ;  /* 0xff80000016ae7808 */ /* 0x000fe40000000000 */
[----:B------:R-:W-:Y:S02]  /*150a0*/  ISETP.GT.AND P0, PT, R0, 0x31, PT ;  /* 0x000000310000780c */ /* 0x000fe40003f04270 */
[----:B--2---:R-:W-:Y:S02]  /*150b0*/  FSEL R202, R16, -INF , P1 ;  /* 0xff80000010ca7808 */ /* 0x004fe40000800000 */
[----:B------:R-:W-:Y:S02]  /*150c0*/  FSEL R198, R19, -INF , P0 ;  /* 0xff80000013c67808 */ /* 0x000fe40000000000 */
[----:B------:R-:W-:Y:S02]  /*150d0*/  ISETP.GT.AND P0, PT, R0, 0x39, PT ;  /* 0x000000390000780c */ /* 0x000fe40003f04270 */
[----:B-1----:R-:W-:Y:S02]  /*150e0*/  FMNMX.FTZ R0, R3, R8, !PT ;  /* 0x0000000803007209 */ /* 0x002fe40007810000 */
[----:B---3--:R-:W-:Y:S02]  /*150f0*/  FSEL R207, R9, -INF , P0 ;  /* 0xff80000009cf7808 */ /* 0x008fe40000000000 */
[----:B------:R-:W-:Y:S01]  /*15100*/  FMNMX.FTZ R2, R161, R2, !PT ;  /* 0x00000002a1027209 */ /* 0x000fe20007810000 */
[----:B------:R-:W1:Y:S01]  /*15110*/  SHFL.BFLY PT, R9, R0, 0x1, 0x1f ;  /* 0x0c201f0000097f89 */ /* 0x000e6200000e0000 */
[----:B------:R-:W-:Y:S02]  /*15120*/  FSEL R173, R24, -INF , P3 ;  /* 0xff80000018ad7808 */ /* 0x000fe40001800000 */
[----:B------:R-:W-:Y:S02]  /*15130*/  FMNMX.FTZ R2, R162, R2, !PT ;  /* 0x00000002a2027209 */ /* 0x000fe40007810000 */
[----:B------:R-:W-:Y:S02]  /*15140*/  IADD3 R156, R187, R176, RZ ;  /* 0x000000b0bb9c7210 */ /* 0x000fe40007ffe0ff */
[----:B------:R-:W-:Y:S03]  /*15150*/  FMNMX.FTZ R2, R165, R2, !PT ;  /* 0x00000002a5027209 */ /* 0x000fe60007810000 */
[----:B------:R-:W-:Y:S01]  /*15160*/  LDSM.16.MT88.4 R32, [R156] ;  /* 0x000000009c20783b */ /* 0x000fe20000004200 */
[----:B------:R-:W-:Y:S04]  /*15170*/  FMNMX.FTZ R2, R166, R2, !PT ;  /* 0x00000002a6027209 */ /* 0x000fe80007810000 */
[----:B------:R-:W-:Y:S04]  /*15180*/  FMNMX.FTZ R2, R170, R2, !PT ;  /* 0x00000002aa027209 */ /* 0x000fe80007810000 */
[----:B------:R-:W-:Y:S04]  /*15190*/  FMNMX.FTZ R2, R168, R2, !PT ;  /* 0x00000002a8027209 */ /* 0x000fe80007810000 */
[----:B------:R-:W-:Y:S02]  /*151a0*/  FMNMX.FTZ R2, R173, R2, !PT ;  /* 0x00000002ad027209 */ /* 0x000fe40007810000 */
[----:B-1----:R-:W-:Y:S02]  /*151b0*/  FMNMX.FTZ R9, R0, R9, !PT ;  /* 0x0000000900097209 */ /* 0x002fe40007810000 */
[----:B------:R-:W-:Y:S02]  /*151c0*/  FMNMX.FTZ R2, R174, R2, !PT ;  /* 0x00000002ae027209 */ /* 0x000fe40007810000 */
[C---:B------:R-:W-:Y:S01]  /*151d0*/  FSETP.NEU.FTZ.AND P1, PT, R9.reuse, -INF , PT ;  /* 0xff8000000900780b */ /* 0x040fe20003f3d000 */
[----:B------:R-:W-:Y:S01]  /*151e0*/  FMUL.FTZ R0, R9, c[0x0][0x2d0] ;  /* 0x0000b40009007a20 */ /* 0x000fe20000410000 */
[----:B------:R-:W-:Y:S04]  /*151f0*/  FMNMX.FTZ R2, R199, R2, !PT ;  /* 0x00000002c7027209 */ /* 0x000fe80007810000 */
[----:B------:R-:W-:Y:S02]  /*15200*/  FSEL R157, R0, RZ, P1 ;  /* 0x000000ff009d7208 */ /* 0x000fe40000800000 */
[----:B------:R-:W-:Y:S03]  /*15210*/  FMNMX.FTZ R2, R198, R2, !PT ;  /* 0x00000002c6027209 */ /* 0x000fe60007810000 */
[--C-:B------:R-:W-:Y:S01]  /*15220*/  FFMA.FTZ R0, R5, c[0x0][0x2d0], -R157.reuse ;  /* 0x0000b40005007a23 */ /* 0x100fe2000001089d */
[----:B------:R-:W-:Y:S03]  /*15230*/  FMNMX.FTZ R2, R202, R2, !PT ;  /* 0x00000002ca027209 */ /* 0x000fe60007810000 */
[----:B------:R1:W-:Y:S01]  /*15240*/  MUFU.EX2 R206, R0 ;  /* 0x0000000000ce7308 */ /* 0x0003e20000000800 */
[----:B------:R-:W-:Y:S05]  /*15250*/  FMNMX.FTZ R2, R207, R2, !PT ;  /* 0x00000002cf027209 */ /* 0x000fea0007810000 */
[----:B------:R-:W2:Y:S01]  /*15260*/  SHFL.BFLY PT, R3, R2, 0x2, 0x1f ;  /* 0x0c401f0002037f89 */ /* 0x000ea200000e0000 */
[--C-:B-1----:R-:W-:Y:S04]  /*15270*/  FFMA.FTZ R0, R4, c[0x0][0x2d0], -R157.reuse ;  /* 0x0000b40004007a23 */ /* 0x102fe8000001089d */
[----:B------:R1:W3:Y:S01]  /*15280*/  MUFU.EX2 R205, R0 ;  /* 0x0000000000cd7308 */ /* 0x0002e20000000800 */
[----:B--2---:R-:W-:Y:S05]  /*15290*/  FMNMX.FTZ R2, R2, R3, !PT ;  /* 0x0000000302027209 */ /* 0x004fea0007810000 */
[----:B------:R-:W2:Y:S01]  /*152a0*/  SHFL.BFLY PT, R3, R2, 0x1, 0x1f ;  /* 0x0c201f0002037f89 */ /* 0x000ea200000e0000 */
[--C-:B-1----:R-:W-:Y:S01]  /*152b0*/  FFMA.FTZ R0, R7, c[0x0][0x2d0], -R157.reuse ;  /* 0x0000b40007007a23 */ /* 0x102fe2000001089d */
[----:B---3--:R-:W-:Y:S03]  /*152c0*/  F2FP.PACK_AB R152, R205, R206 ;  /* 0x000000cecd98723e */ /* 0x008fe600000000ff */
[----:B------:R1:W-:Y:S01]  /*152d0*/  MUFU.EX2 R213, R0 ;  /* 0x0000000000d57308 */ /* 0x0003e20000000800 */
[----:B--2---:R-:W-:Y:S04]  /*152e0*/  FMNMX.FTZ R8, R2, R3, !PT ;  /* 0x0000000302087209 */ /* 0x004fe80007810000 */
[C---:B------:R-:W-:Y:S01]  /*152f0*/  FSETP.NEU.FTZ.AND P0, PT, R8.reuse, -INF , PT ;  /* 0xff8000000800780b */ /* 0x040fe20003f1d000 */
[----:B------:R-:W-:Y:S05]  /*15300*/  FMUL.FTZ R2, R8, c[0x0][0x2d0] ;  /* 0x0000b40008027a20 */ /* 0x000fea0000410000 */
[----:B------:R-:W-:Y:S02]  /*15310*/  FSEL R158, R2, RZ, P0 ;  /* 0x000000ff029e7208 */ /* 0x000fe40000000000 */
[----:B------:R-:W-:Y:S02]  /*15320*/  FSEL R2, R9, RZ, P1 ;  /* 0x000000ff09027208 */ /* 0x000fe40000800000 */
[----:B------:R-:W-:Y:S01]  /*15330*/  ISETP.GE.AND P1, PT, R214, 0x1, PT ;  /* 0x00000001d600780c */ /* 0x000fe20003f26270 */
[----:B------:R-:W-:Y:S02]  /*15340*/  FFMA.FTZ R3, R15, c[0x0][0x2d0], -R158 ;  /* 0x0000b4000f037a23 */ /* 0x000fe4000001089e */
[----:B------:R-:W-:Y:S02]  /*15350*/  FADD.FTZ R2, -R2, R106 ;  /* 0x0000006a02027221 */ /* 0x000fe40000010100 */
[----:B------:R2:W-:Y:S01]  /*15360*/  MUFU.EX2 R209, R3 ;  /* 0x0000000300d17308 */ /* 0x0005e20000000800 */
[----:B-1----:R-:W-:Y:S02]  /*15370*/  FFMA.FTZ R0, R6, c[0x0][0x2d0], -R157 ;  /* 0x0000b40006007a23 */ /* 0x002fe4000001089d */
[----:B------:R-:W-:Y:S07]  /*15380*/  FMUL.FTZ R2, R2, c[0x0][0x2d0] ;  /* 0x0000b40002027a20 */ /* 0x000fee0000410000 */
[----:B------:R1:W3:Y:S10]  /*15390*/  MUFU.EX2 R212, R0 ;  /* 0x0000000000d47308 */ /* 0x0002f40000000800 */
[----:B------:R-:W4:Y:S01]  /*153a0*/  MUFU.EX2 R2, R2 ;  /* 0x0000000200027308 */ /* 0x000f220000000800 */
[----:B--2---:R-:W-:Y:S04]  /*153b0*/  IADD3 R3, R186, R176, RZ ;  /* 0x000000b0ba037210 */ /* 0x004fe80007ffe0ff */
[----:B------:R-:W-:Y:S01]  /*153c0*/  IADD3 R106, R184, R3, RZ ;  /* 0x00000003b86a7210 */ /* 0x000fe20007ffe0ff */
[----:B------:R-:W2:Y:S01]  /*153d0*/  LDSM.16.MT88.4 R16, [R3] ;  /* 0x000000000310783b */ /* 0x000ea20000004200 */
[--C-:B-1----:R-:W-:Y:S01]  /*153e0*/  FFMA.FTZ R0, R14, c[0x0][0x2d0], -R158.reuse ;  /* 0x0000b4000e007a23 */ /* 0x102fe2000001089e */
[----:B---3--:R-:W-:Y:S06]  /*153f0*/  F2FP.PACK_AB R154, R212, R213 ;  /* 0x000000d5d49a723e */ /* 0x008fec00000000ff */
[----:B------:R-:W1:Y:S01]  /*15400*/  LDSM.16.MT88.4 R24, [R106] ;  /* 0x000000006a18783b */ /* 0x000e620000004200 */
[----:B------:R3:W-:Y:S01]  /*15410*/  MUFU.EX2 R203, R0 ;  /* 0x0000000000cb7308 */ /* 0x0007e20000000800 */
[C---:B----4-:R-:W-:Y:S02]  /*15420*/  FMUL.FTZ R4, R2.reuse, R112 ;  /* 0x0000007002047220 */ /* 0x050fe40000410000 */
        /* <DEDUP_REMOVED lines=8> */
[--C-:B---3--:R-:W-:Y:S02]  /*154b0*/  FFMA.FTZ R0, R13, c[0x0][0x2d0], -R158.reuse ;  /* 0x0000b4000d007a23 */ /* 0x108fe4000001089e */
[C---:B------:R-:W-:Y:S02]  /*154c0*/  FMUL.FTZ R13, R2.reuse, R117 ;  /* 0x00000075020d7220 */ /* 0x040fe40000410000 */
[----:B------:R-:W3:Y:S01]  /*154d0*/  MUFU.EX2 R211, R0 ;  /* 0x0000000000d37308 */ /* 0x000ee20000000800 */
        /* <DEDUP_REMOVED lines=12> */
[----:B---3--:R-:W-:Y:S01]  /*155a0*/  F2FP.PACK_AB R153, R211, R203 ;  /* 0x000000cbd399723e */ /* 0x008fe200000000ff */
[--C-:B------:R-:W-:Y:S02]  /*155b0*/  FFMA.FTZ R0, R12, c[0x0][0x2d0], -R158.reuse ;  /* 0x0000b4000c007a23 */ /* 0x100fe4000001089e */
[C---:B------:R-:W-:Y:S02]  /*155c0*/  FMUL.FTZ R12, R2.reuse, R116 ;  /* 0x00000074020c7220 */ /* 0x040fe40000410000 */
[----:B------:R3:W4:Y:S01]  /*155d0*/  MUFU.EX2 R210, R0 ;  /* 0x0000000000d27308 */ /* 0x0007220000000800 */
        /* <DEDUP_REMOVED lines=12> */
[----:B---3--:R-:W-:Y:S01]  /*156a0*/  FSEL R0, R8, RZ, P0 ;  /* 0x000000ff08007208 */ /* 0x008fe20000000000 */
[C---:B------:R-:W-:Y:S01]  /*156b0*/  FMUL.FTZ R89, R2.reuse, R89 ;  /* 0x0000005902597220 */ /* 0x040fe20000410000 */
[----:B----4-:R-:W-:Y:S01]  /*156c0*/  F2FP.PACK_AB R155, R209, R210 ;  /* 0x000000d2d19b723e */ /* 0x010fe200000000ff */
[----:B------:R-:W-:Y:S02]  /*156d0*/  FMUL.FTZ R92, R2, R92 ;  /* 0x0000005c025c7220 */ /* 0x000fe40000410000 */
[----:B------:R-:W-:Y:S01]  /*156e0*/  FADD.FTZ R0, -R0, R107 ;  /* 0x0000006b00007221 */ /* 0x000fe20000010100 */
[----:B------:R-:W-:Y:S01]  /*156f0*/  IADD3 R107, R184, R156, RZ ;  /* 0x0000009cb86b7210 */ /* 0x000fe20007ffe0ff */
[----:B------:R-:W-:Y:S02]  /*15700*/  FMUL.FTZ R93, R2, R93 ;  /* 0x0000005d025d7220 */ /* 0x000fe40000410000 */
[----:B------:R-:W-:Y:S02]  /*15710*/  FMUL.FTZ R0, R0, c[0x0][0x2d0] ;  /* 0x0000b40000007a20 */ /* 0x000fe40000410000 */
[C---:B------:R-:W-:Y:S02]  /*15720*/  FMUL.FTZ R96, R2.reuse, R96 ;  /* 0x0000006002607220 */ /* 0x040fe40000410000 */
[C---:B------:R-:W-:Y:S02]  /*15730*/  FMUL.FTZ R97, R2.reuse, R97 ;  /* 0x0000006102617220 */ /* 0x040fe40000410000 */
[----:B------:R-:W3:Y:S01]  /*15740*/  MUFU.EX2 R0, R0 ;  /* 0x0000000000007308 */ /* 0x000ee20000000800 */
[C---:B------:R-:W-:Y:S02]  /*15750*/  FMUL.FTZ R100, R2.reuse, R100 ;  /* 0x0000006402647220 */ /* 0x040fe40000410000 */
[----:B------:R-:W-:Y:S02]  /*15760*/  FMUL.FTZ R101, R2, R101 ;  /* 0x0000006502657220 */ /* 0x000fe40000410000 */
[--C-:B------:R-:W-:Y:S05]  /*15770*/  FFMA.FTZ R124, R169, c[0x0][0x2d0], -R157.reuse ;  /* 0x0000b400a97c7a23 */ /* 0x100fea000001089d */
[----:B------:R4:W-:Y:S01]  /*15780*/  MUFU.EX2 R169, R124 ;  /* 0x0000007c00a97308 */ /* 0x0009e20000000800 */
[C---:B---3--:R-:W-:Y:S02]  /*15790*/  FMUL.FTZ R6, R0.reuse, R114 ;  /* 0x0000007200067220 */ /* 0x048fe40000410000 */
[C---:B------:R-:W-:Y:S02]  /*157a0*/  FMUL.FTZ R7, R0.reuse, R115 ;  /* 0x0000007300077220 */ /* 0x040fe40000410000 */
[----:B------:R-:W3:Y:S01]  /*157b0*/  LDSM.16.MT88.4 R112, [R107] ;  /* 0x000000006b70783b */ /* 0x000ee20000004200 */
        /* <DEDUP_REMOVED lines=14> */
[C---:B-1----:R-:W-:Y:S03]  /*158a0*/  HMMA.16816.F32 R16, R152.reuse, R24, R16 ;  /* 0x000000189810723c */ /* 0x042fe60000001810 */
        /* <DEDUP_REMOVED lines=11> */
[C---:B------:R-:W-:Y:S03]  /*15960*/  HMMA.16816.F32 R24, R152.reuse, R32, R24 ;  /* 0x000000209818723c */ /* 0x040fe60000001818 */
        /* <DEDUP_REMOVED lines=11> */
[C---:B---3--:R-:W-:Y:S03]  /*15a20*/  HMMA.16816.F32 R32, R152.reuse, R112, R32 ;  /* 0x000000709820723c */ /* 0x048fe60000001820 */
        /* <DEDUP_REMOVED lines=35> */
[----:B------:R-:W5:Y:S03]  /*15c60*/  LDSM.16.MT88.4 R116, [R3+0x4000] ;  /* 0x004000000374783b */ /* 0x000f660000004200 */
[C---:B------:R-:W-:Y:S02]  /*15c70*/  FMUL.FTZ R102, R0.reuse, R102 ;  /* 0x0000006600667220 */ /* 0x040fe40000410000 */
[----:B------:R-:W-:Y:S02]  /*15c80*/  FMUL.FTZ R103, R0, R103 ;  /* 0x0000006700677220 */ /* 0x000fe40000410000 */
[----:B----4-:R-:W-:Y:S04]  /*15c90*/  FFMA.FTZ R124, R170, c[0x0][0x2d0], -R158 ;  /* 0x0000b400aa7c7a23 */ /* 0x010fe8000001089e */
[----:B------:R-:W-:Y:S02]  /*15ca0*/  FFMA.FTZ R2, R2, R221, R206 ;  /* 0x000000dd02027223 */ /* 0x000fe400000100ce */
[----:B------:R-:W-:Y:S02]  /*15cb0*/  FFMA.FTZ R0, R0, R220, R203 ;  /* 0x000000dc00007223 */ /* 0x000fe400000100cb */
[----:B------:R-:W-:Y:S02]  /*15cc0*/  FADD.FTZ R2, R205, R2 ;  /* 0x00000002cd027221 */ /* 0x000fe40000010000 */
[----:B--2---:R-:W-:Y:S02]  /*15cd0*/  FFMA.FTZ R120, R161, c[0x0][0x2d0], -R158 ;  /* 0x0000b400a1787a23 */ /* 0x004fe4000001089e */
[----:B------:R-:W-:Y:S02]  /*15ce0*/  FADD.FTZ R0, R211, R0 ;  /* 0x00000000d3007221 */ /* 0x000fe40000010000 */
[----:B------:R2:W4:Y:S01]  /*15cf0*/  MUFU.EX2 R193, R120 ;  /* 0x0000007800c17308 */ /* 0x0005220000000800 */
[----:B------:R-:W-:Y:S01]  /*15d00*/  FADD.FTZ R2, R213, R2 ;  /* 0x00000002d5027221 */ /* 0x000fe20000010000 */
[C---:B-1----:R-:W-:Y:S03]  /*15d10*/  HMMA.16816.F32 R64, R152.reuse, R112, R64 ;  /* 0x000000709840723c */ /* 0x042fe60000001840 */
[----:B------:R-:W-:Y:S02]  /*15d20*/  FADD.FTZ R0, R210, R0 ;  /* 0x00000000d2007221 */ /* 0x000fe40000010000 */
[----:B------:R-:W-:Y:S02]  /*15d30*/  FADD.FTZ R2, R212, R2 ;  /* 0x00000002d4027221 */ /* 0x000fe40000010000 */
[----:B------:R-:W-:Y:S01]  /*15d40*/  FADD.FTZ R0, R209, R0 ;  /* 0x00000000d1007221 */ /* 0x000fe20000010000 */
[C---:B------:R-:W-:Y:S01]  /*15d50*/  HMMA.16816.F32 R68, R152.reuse, R114, R68 ;  /* 0x000000729844723c */ /* 0x040fe20000001844 */
[----:B------:R-:W1:Y:S03]  /*15d60*/  LDSM.16.MT88.4 R112, [R106+0x4000] ;  /* 0x004000006a70783b */ /* 0x000e660000004200 */
[----:B---3--:R-:W-:Y:S04]  /*15d70*/  FADD.FTZ R2, R196, R2 ;  /* 0x00000002c4027221 */ /* 0x008fe80000010000 */
[C---:B-----5:R-:W-:Y:S04]  /*15d80*/  HMMA.16816.F32 R72, R152.reuse, R116, R72 ;  /* 0x000000749848723c */ /* 0x060fe80000001848 */
[----:B--2---:R-:W-:Y:S02]  /*15d90*/  FFMA.FTZ R120, R162, c[0x0][0x2d0], -R158 ;  /* 0x0000b400a2787a23 */ /* 0x004fe4000001089e */
[----:B------:R-:W-:Y:S02]  /*15da0*/  MUFU.EX2 R162, R129 ;  /* 0x0000008100a27308 */ /* 0x000fe40000000800 */
[C---:B------:R-:W-:Y:S01]  /*15db0*/  HMMA.16816.F32 R76, R152.reuse, R118, R76 ;  /* 0x00000076984c723c */ /* 0x040fe2000000184c */
[----:B------:R-:W2:Y:S03]  /*15dc0*/  LDSM.16.MT88.4 R116, [R156+0x4000] ;  /* 0x004000009c74783b */ /* 0x000ea60000004200 */
[----:B----4-:R-:W-:Y:S04]  /*15dd0*/  FADD.FTZ R0, R193, R0 ;  /* 0x00000000c1007221 */ /* 0x010fe80000010000 */
        /* <DEDUP_REMOVED lines=158> */
[----:B------:R1:W5:Y:S07]  /*167c0*/  LDSM.16.MT88.4 R4, [R3+0x5800] ;  /* 0x005800000304783b */ /* 0x00036e0000004200 */
[C---:B--2---:R-:W-:Y:S08]  /*167d0*/  HMMA.16816.F32 R48, R152.reuse, R12, R48 ;  /* 0x0000000c9830723c */ /* 0x044ff00000001830 */
[C---:B------:R-:W-:Y:S01]  /*167e0*/  HMMA.16816.F32 R52, R152.reuse, R14, R52 ;  /* 0x0000000e9834723c */ /* 0x040fe20000001834 */
[----:B------:R-:W2:Y:S07]  /*167f0*/  LDSM.16.MT88.4 R12, [R156+0x5800] ;  /* 0x005800009c0c783b */ /* 0x000eae0000004200 */
[C---:B---3--:R-:W-:Y:S04]  /*16800*/  HMMA.16816.F32 R56, R152.reuse, R16, R56 ;  /* 0x000000109838723c */ /* 0x048fe80000001838 */
[----:B-1----:R-:W-:Y:S02]  /*16810*/  FADD.FTZ R3, R165, R0 ;  /* 0x00000000a5037221 */ /* 0x002fe40000010000 */
[----:B------:R-:W-:Y:S02]  /*16820*/  FADD.FTZ R0, R160, R2 ;  /* 0x00000002a0007221 */ /* 0x000fe40000010000 */
[C---:B------:R-:W-:Y:S04]  /*16830*/  HMMA.16816.F32 R60, R152.reuse, R18, R60 ;  /* 0x00000012983c723c */ /* 0x040fe8000000183c */
[----:B------:R-:W-:Y:S02]  /*16840*/  FADD.FTZ R3, R159, R3 ;  /* 0x000000039f037221 */ /* 0x000fe40000010000 */
[----:B------:R-:W-:Y:S02]  /*16850*/  FADD.FTZ R2, R163, R0 ;  /* 0x00000000a3027221 */ /* 0x000fe40000010000 */
[C---:B----4-:R-:W-:Y:S04]  /*16860*/  HMMA.16816.F32 R64, R152.reuse, R20, R64 ;  /* 0x000000149840723c */ /* 0x050fe80000001840 */
[----:B------:R-:W-:Y:S02]  /*16870*/  FADD.FTZ R0, R161, R3 ;  /* 0x00000003a1007221 */ /* 0x000fe40000010000 */
[----:B------:R-:W-:Y:S01]  /*16880*/  FADD.FTZ R3, R162, R2 ;  /* 0x00000002a2037221 */ /* 0x000fe20000010000 */
[----:B------:R-:W-:Y:S01]  /*16890*/  IADD3 R2, R214, 0x1, RZ ;  /* 0x00000001d6027810 */ /* 0x000fe20007ffe0ff */
[C---:B------:R-:W-:Y:S04]  /*168a0*/  HMMA.16816.F32 R68, R152.reuse, R22, R68 ;  /* 0x000000169844723c */ /* 0x040fe80000001844 */
[----:B------:R-:W-:Y:S01]  /*168b0*/  FADD.FTZ R0, R157, R0 ;  /* 0x000000009d007221 */ /* 0x000fe20000010000 */
[----:B------:R-:W-:Y:S01]  /*168c0*/  SEL R214, R2, RZ, !P1 ;  /* 0x000000ff02d67207 */ /* 0x000fe20004800000 */
[----:B------:R-:W-:Y:S02]  /*168d0*/  FADD.FTZ R221, R164, R3 ;  /* 0x00000003a4dd7221 */ /* 0x000fe40000010000 */
[C---:B-----5:R-:W-:Y:S04]  /*168e0*/  HMMA.16816.F32 R72, R152.reuse, R4, R72 ;  /* 0x000000049848723c */ /* 0x060fe80000001848 */
[----:B------:R-:W-:Y:S04]  /*168f0*/  FADD.FTZ R220, R158, R0 ;  /* 0x000000009edc7221 */ /* 0x000fe80000010000 */
[C---:B------:R-:W-:Y:S01]  /*16900*/  HMMA.16816.F32 R76, R152.reuse, R6, R76 ;  /* 0x00000006984c723c */ /* 0x040fe2000000184c */
[----:B------:R-:W1:Y:S07]  /*16910*/  LDSM.16.MT88.4 R4, [R107+0x5800] ;  /* 0x005800006b04783b */ /* 0x000e6e0000004200 */
[C---:B------:R-:W-:Y:S08]  /*16920*/  HMMA.16816.F32 R80, R152.reuse, R24, R80 ;  /* 0x000000189850723c */ /* 0x040ff00000001850 */
[C---:B------:R-:W-:Y:S08]  /*16930*/  HMMA.16816.F32 R84, R152.reuse, R26, R84 ;  /* 0x0000001a9854723c */ /* 0x040ff00000001854 */
[C---:B--2---:R-:W-:Y:S08]  /*16940*/  HMMA.16816.F32 R88, R152.reuse, R12, R88 ;  /* 0x0000000c9858723c */ /* 0x044ff00000001858 */
[C---:B------:R-:W-:Y:S08]  /*16950*/  HMMA.16816.F32 R92, R152.reuse, R14, R92 ;  /* 0x0000000e985c723c */ /* 0x040ff0000000185c */
[C---:B-1----:R-:W-:Y:S07]  /*16960*/  HMMA.16816.F32 R96, R152.reuse, R4, R96 ;  /* 0x000000049860723c */ /* 0x042fee0000001860 */
[----:B------:R-:W-:Y:S01]  /*16970*/  IADD3 R4, R188, -0x2, RZ ;  /* 0xfffffffebc047810 */ /* 0x000fe20007ffe0ff */
[----:B------:R-:W-:Y:S03]  /*16980*/  HMMA.16816.F32 R100, R152, R6, R100 ;  /* 0x000000069864723c */ /* 0x000fe60000001864 */
[----:B------:R-:W-:Y:S11]  /*16990*/  ISETP.GE.AND P0, PT, R4, R226, PT ;  /* 0x000000e20400720c */ /* 0x000ff60003f06270 */
[----:B------:R-:W-:Y:S02]  /*169a0*/  @!UPT UIADD3 URZ, URZ, URZ, URZ ;  /* 0x0000003f3f3ff290 */ /* 0x000fe4000fffe03f */
[----:B------:R-:W-:-:S05]  /*169b0*/  @!P0 BRA `(.L_x_2950) ;  /* 0x000004f000008947 */ /* 0x000fca0003800000 */
[----:B------:R-:W-:Y:S01]  /*169c0*/  IMAD.MOV.U32 R175, RZ, RZ, c[0x0][0x2b8] ;  /* 0x0000ae00ffaf7624 */ /* 0x000fe200078e00ff */
[----:B------:R-:W-:Y:S01]  /*169d0*/  IADD3 R2, R231, R215, R248 ;  /* 0x000000d7e7027210 */ /* 0x000fe20007ffe0f8 */
[----:B------:R-:W-:Y:S01]  /*169e0*/  IMAD.MOV.U32 R195, RZ, RZ, RZ ;  /* 0x000000ffffc37224 */ /* 0x000fe200078e00ff */
[C---:B------:R-:W-:Y:S01]  /*169f0*/  SHF.L.U64.HI R20, R219.reuse, 0x1, R229 ;  /* 0x00000001db147819 */ /* 0x040fe200000102e5 */
[----:B------:R-:W-:Y:S01]  /*16a00*/  IMAD.SHL.U32 R19, R219, 0x2, RZ ;  /* 0x00000002db137824 */ /* 0x000fe200078e00ff */
[----:B------:R-:W-:Y:S01]  /*16a10*/  ISETP.NE.AND P5, PT, R175, 0x1, PT ;  /* 0x00000001af00780c */ /* 0x000fe20003fa5270 */
[----:B------:R-:W-:Y:S01]  /*16a20*/  IMAD.SHL.U32 R17, R218, 0x2, RZ ;  /* 0x00000002da117824 */ /* 0x000fe200078e00ff */
[----:B------:R-:W-:Y:S01]  /*16a30*/  IADD3 R2, R2, -0x80, RZ ;  /* 0xffffff8002027810 */ /* 0x000fe20007ffe0ff */
[----:B------:R-:W-:Y:S01]  /*16a40*/  IMAD.SHL.U32 R15, R216, 0x2, RZ ;  /* 0x00000002d80f7824 */ /* 0x000fe200078e00ff */
[----:B------:R-:W-:Y:S02]  /*16a50*/  SHF.L.U64.HI R18, R218, 0x1, R230 ;  /* 0x00000001da127819 */ /* 0x000fe400000102e6 */
        /* <DEDUP_REMOVED lines=26> */
.L_x_3052:
[----:B------:R-:W-:-:S05]  /*16c00*/  BRA.DIV ~URZ, `(.L_x_2952) ;  /* 0x0000a3f27f007947 */ /* 0x000fca000b800000 */
[----:B------:R-:W3:Y:S01]  /*16c10*/  SHFL.IDX PT, R2, R14, RZ, 0x181f ;  /* 0x00181fff0e027589 */ /* 0x000ee200000e0000 */
[----:B------:R-:W-:Y:S01]  /*16c20*/  ISETP.GE.AND P3, PT, R216, c[0x0][0x1d4], PT ;  /* 0x00007500d8007a0c */ /* 0x000fe20003f66270 */
[----:B------:R-:W-:Y:S01]  /*16c30*/  IMAD R0, R214, 0x6000, R11 ;  /* 0x00006000d6007824 */ /* 0x000fe200078e020b */
[----:B------:R-:W-:Y:S04]  /*16c40*/  ISETP.GE.AND P1, PT, R218, c[0x0][0x1d4], PT ;  /* 0x00007500da007a0c */ /* 0x000fe80003f26270 */
[----:B------:R-:W-:Y:S02]  /*16c50*/  SEL R13, RZ, 0x10, P1 ;  /* 0x00000010ff0d7807 */ /* 0x000fe40000800000 */
[----:B---3--:R-:W-:Y:S05]  /*16c60*/  IADD3 R6, P0, R2, R15, RZ ;  /* 0x0000000f02067210 */ /* 0x008fea0007f1e0ff */
[----:B--2---:R-:W-:Y:S01]  /*16c70*/  IMAD.X R7, R4, 0x1, R16, P0 ;  /* 0x0000000104077824 */ /* 0x004fe200000e0610 */
[----:B------:R-:W-:Y:S04]  /*16c80*/  ISETP.GE.AND P0, PT, R219, c[0x0][0x1d4], PT ;  /* 0x00007500db007a0c */ /* 0x000fe80003f06270 */
[----:B------:R-:W-:Y:S01]  /*16c90*/  @!PT LDS RZ, [RZ] ;  /* 0x00000000fffff984 */ /* 0x000fe20000000800 */
[----:B------:R-:W-:Y:S01]  /*16ca0*/  @!PT LDS RZ, [RZ] ;  /* 0x00000000fffff984 */ /* 0x000fe20000000800 */
[----:B------:R2:W-:Y:S01]  /*16cb0*/  LDGSTS.E.BYPASS.LTC128B.128 [R0], [R6.64], !P3 ;  /* 0x0000000006007fae */ /* 0x0005e2000d901d48 */
[----:B------:R-:W-:Y:S02]  /*16cc0*/  SEL R12, RZ, 0x10, P0 ;  /* 0x00000010ff0c7807 */ /* 0x000fe40000000000 */
        /* <DEDUP_REMOVED lines=9> */
.L_x_3053:
[C---:B----4-:R-:W-:Y:S02]  /*16d60*/  IADD3 R3, -R5.reuse, 0x10, RZ ;  /* 0x0000001005037810 */ /* 0x050fe40007ffe1ff */
[----:B------:R-:W-:Y:S02]  /*16d70*/  ISETP.NE.U32.AND P2, PT, R5, RZ, PT ;  /* 0x000000ff0500720c */ /* 0x000fe40003f45070 */
[----:B------:R-:W-:Y:S02]  /*16d80*/  LOP3.LUT R3, R3, 0xf, RZ, 0xc0, !PT ;  /* 0x0000000f03037812 */ /* 0x000fe400078ec0ff */
[----:B------:R-:W-:Y:S02]  /*16d90*/  ISETP.NE.U32.AND P3, PT, R13, RZ, PT ;  /* 0x000000ff0d00720c */ /* 0x000fe40003f65070 */
        /* <DEDUP_REMOVED lines=8> */
[C---:B------:R-:W-:Y:S02]  /*16e20*/  ISETP.NE.U32.AND P2, PT, R12.reuse, RZ, PT ;  /* 0x000000ff0c00720c */ /* 0x040fe40003f45070 */
[----:B-1----:R-:W-:Y:S02]  /*16e30*/  IADD3 R6, P1, P0, R3, R2, R17 ;  /* 0x0000000203067210 */ /* 0x002fe4000783e011 */
[----:B------:R-:W-:Y:S02]  /*16e40*/  IADD3 R3, -R12, 0x10, RZ ;  /* 0x000000100c037810 */ /* 0x000fe40007ffe1ff */
[----:B------:R-:W-:Y:S02]  /*16e50*/  IADD3.X R7, RZ, R4, R18, P1, P0 ;  /* 0x00000004ff077210 */ /* 0x000fe40000fe0412 */
[----:B------:R-:W-:Y:S03]  /*16e60*/  LOP3.LUT R3, R3, 0xf, RZ, 0xc0, !PT ;  /* 0x0000000f03037812 */ /* 0x000fe600078ec0ff */
[----:B------:R1:W-:Y:S01]  /*16e70*/  LDGSTS.E.BYPASS.LTC128B.128.ZFILL [R0+0x3000], [R6.64], P3 ;  /* 0x0300000006007fae */ /* 0x0003e20009941d48 */
[----:B------:R-:W-:Y:S04]  /*16e80*/  IADD3 R2, P1, P0, R3, R2, R19 ;  /* 0x0000000203027210 */ /* 0x000fe8000783e013 */
[----:B------:R-:W-:Y:S05]  /*16e90*/  IADD3.X R3, RZ, R4, R20, P1, P0 ;  /* 0x00000004ff037210 */ /* 0x000fea0000fe0414 */
[----:B------:R1:W-:Y:S04]  /*16ea0*/  LDGSTS.E.BYPASS.LTC128B.128.ZFILL [R0+0x5000], [R2.64], P2 ;  /* 0x0500000002007fae */ /* 0x0003e80009141d48 */
.L_x_2950:
[----:B------:R-:W-:Y:S05]  /*16eb0*/  BSYNC B0 ;  /* 0x0000000000007941 */ /* 0x000fea0003800000 */
.L_x_2949:
        /* <DEDUP_REMOVED lines=9> */
.L_x_2944:
[----:B------:R-:W-:Y:S01]  /*16f50*/  ISETP.GE.AND P0, PT, R188, R226, PT ;  /* 0x000000e2bc00720c */ /* 0x000fe20003f06270 */
[----:B------:R-:W-:Y:S01]  /*16f60*/  IMAD.MOV.U32 R197, RZ, RZ, 0x1f ;  /* 0x0000001fffc57424 */ /* 0x000fe200078e00ff */
[----:B------:R-:W-:-:S11]  /*16f70*/  MOV R196, 0xffffffff ;  /* 0xffffffff00c47802 */ /* 0x000fd60000000f00 */
[----:B------:R-:W-:Y:S05]  /*16f80*/  @!P0 BRA `(.L_x_2954) ;  /* 0x0000326000008947 */ /* 0x000fea0003800000 */
[----:B------:R-:W-:Y:S02]  /*16f90*/  MOV R106, R8 ;  /* 0x00000008006a7202 */ /* 0x000fe40000000f00 */
[----:B------:R-:W-:Y:S02]  /*16fa0*/  MOV R0, R9 ;  /* 0x0000000900007202 */ /* 0x000fe40000000f00 */
.L_x_2964:
        /* <DEDUP_REMOVED lines=40> */
.L_x_3054:
        /* <DEDUP_REMOVED lines=22> */
.L_x_3055:
        /* <DEDUP_REMOVED lines=12> */
[----:B------:R-:W-:Y:S02]  /*17450*/  ISETP.NE.U32.AND P2, PT, R9, RZ, PT ;  /* 0x000000ff0900720c */ /* 0x000fe40003f45070 */
        /* <DEDUP_REMOVED lines=8> */
.L_x_2956:
[----:B------:R-:W-:Y:S05]  /*174e0*/  BSYNC B0 ;  /* 0x0000000000007941 */ /* 0x000fea0003800000 */
.L_x_2955:
        /* <DEDUP_REMOVED lines=253> */
.L_x_3056:
        /* <DEDUP_REMOVED lines=42> */
[----:B------:R3:W-:Y:S01]  /*18760*/  MUFU.EX2 R19, R29 ;  /* 0x0000001d00137308 */ /* 0x0007e20000000800 */
[C---:B------:R-:W-:Y:S02]  /*18770*/  FMUL.FTZ R49, R2.reuse, R49 ;  /* 0x0000003102317220 */ /* 0x040fe40000410000 */
[C---:B------:R-:W-:Y:S01]  /*18780*/  FMUL.FTZ R52, R2.reuse, R52 ;  /* 0x0000003402347220 */ /* 0x040fe20000410000 */
[C---:B-1----:R-:W-:Y:S01]  /*18790*/  F2FP.PACK_AB R152, R3.reuse, R7 ;  /* 0x000000070398723e */ /* 0x042fe200000000ff */
[----:B------:R-:W-:Y:S02]  /*187a0*/  FADD.FTZ R6, R3, R0 ;  /* 0x0000000003067221 */ /* 0x000fe40000010000 */
[----:B------:R-:W1:Y:S01]  /*187b0*/  SHFL.BFLY PT, R0, R5, 0x2, 0x1f ;  /* 0x0c401f0005007f89 */ /* 0x000e6200000e0000 */
[C---:B------:R-:W-:Y:S02]  /*187c0*/  FMUL.FTZ R53, R2.reuse, R53 ;  /* 0x0000003502357220 */ /* 0x040fe40000410000 */
[----:B------:R-:W4:Y:S01]  /*187d0*/  MUFU.EX2 R13, R27 ;  /* 0x0000001b000d7308 */ /* 0x000f220000000800 */
[C---:B------:R-:W-:Y:S02]  /*187e0*/  FMUL.FTZ R56, R2.reuse, R56 ;  /* 0x0000003802387220 */ /* 0x040fe40000410000 */
[C---:B------:R-:W-:Y:S02]  /*187f0*/  FMUL.FTZ R57, R2.reuse, R57 ;  /* 0x0000003902397220 */ /* 0x040fe40000410000 */
[C---:B--2---:R-:W-:Y:S02]  /*18800*/  FMUL.FTZ R28, R2.reuse, R132 ;  /* 0x00000084021c7220 */ /* 0x044fe40000410000 */
        /* <DEDUP_REMOVED lines=8> */
[----:B-1----:R-:W-:Y:S01]  /*18890*/  FMNMX.FTZ R0, R5, R0, !PT ;  /* 0x0000000005007209 */ /* 0x002fe20007810000 */
[C---:B------:R-:W-:Y:S01]  /*188a0*/  FMUL.FTZ R72, R2.reuse, R72 ;  /* 0x0000004802487220 */ /* 0x040fe20000410000 */
[----:B----4-:R-:W-:Y:S01]  /*188b0*/  F2FP.PACK_AB R154, R13, R17 ;  /* 0x000000110d9a723e */ /* 0x010fe200000000ff */
[C---:B------:R-:W-:Y:S02]  /*188c0*/  FMUL.FTZ R73, R2.reuse, R73 ;  /* 0x0000004902497220 */ /* 0x040fe40000410000 */
        /* <DEDUP_REMOVED lines=41> */
[----:B------:R1:W-:Y:S01]  /*18b60*/  MUFU.EX2 R132, R7 ;  /* 0x0000000700847308 */ /* 0x0003e20000000800 */
[C---:B------:R-:W-:Y:S01]  /*18b70*/  FMUL.FTZ R12, R2.reuse, R116 ;  /* 0x00000074020c7220 */ /* 0x040fe20000410000 */
[----:B------:R-:W-:Y:S01]  /*18b80*/  F2FP.PACK_AB R116, R19, R23 ;  /* 0x000000171374723e */ /* 0x000fe200000000ff */
[----:B------:R-:W-:Y:S01]  /*18b90*/  FMUL.FTZ R16, R2, R120 ;  /* 0x0000007802107220 */ /* 0x000fe20000410000 */
[----:B--2---:R-:W-:Y:S01]  /*18ba0*/  F2FP.PACK_AB R153, R14, R15 ;  /* 0x0000000f0e99723e */ /* 0x004fe200000000ff */
[C---:B------:R-:W-:Y:S02]  /*18bb0*/  FMUL.FTZ R5, R2.reuse, R113 ;  /* 0x0000007102057220 */ /* 0x040fe40000410000 */
[C---:B------:R-:W-:Y:S02]  /*18bc0*/  FMUL.FTZ R17, R2.reuse, R121 ;  /* 0x0000007902117220 */ /* 0x040fe40000410000 */
[C---:B------:R-:W-:Y:S01]  /*18bd0*/  FMUL.FTZ R20, R2.reuse, R124 ;  /* 0x0000007c02147220 */ /* 0x040fe20000410000 */
[----:B------:R-:W2:Y:S01]  /*18be0*/  MUFU.EX2 R133, R18 ;  /* 0x0000001200857308 */ /* 0x000ea20000000800 */
[C---:B------:R-:W-:Y:S02]  /*18bf0*/  FMUL.FTZ R24, R2.reuse, R128 ;  /* 0x0000008002187220 */ /* 0x040fe40000410000 */
[----:B------:R-:W-:Y:S02]  /*18c00*/  FADD.FTZ R3, R13, R3 ;  /* 0x000000030d037221 */ /* 0x000fe40000010000 */
[----:B------:R-:W-:Y:S01]  /*18c10*/  FMUL.FTZ R13, R2, R117 ;  /* 0x00000075020d7220 */ /* 0x000fe20000410000 */
[----:B------:R-:W-:Y:S01]  /*18c20*/  IADD3 R2, R186, R176, RZ ;  /* 0x000000b0ba027210 */ /* 0x000fe20007ffe0ff */
[----:B------:R-:W-:Y:S02]  /*18c30*/  FADD.FTZ R3, R23, R3 ;  /* 0x0000000317037221 */ /* 0x000fe40000010000 */
[----:B---3--:R-:W-:Y:S01]  /*18c40*/  FFMA.FTZ R6, R0, R220, R15 ;  /* 0x000000dc00067223 */ /* 0x008fe2000001000f */
[----:B------:R-:W-:Y:S01]  /*18c50*/  MUFU.EX2 R117, R165 ;  /* 0x000000a500757308 */ /* 0x000fe20000000800 */
[----:B------:R-:W3:Y:S01]  /*18c60*/  LDSM.16.MT88.4 R156, [R2] ;  /* 0x00000000029c783b */ /* 0x000ee20000004200 */
[----:B------:R-:W-:Y:S01]  /*18c70*/  FADD.FTZ R107, R19, R3 ;  /* 0x00000003136b7221 */ /* 0x000fe20000010000 */
[----:B------:R-:W-:Y:S01]  /*18c80*/  IADD3 R3, R184, R2, RZ ;  /* 0x00000002b8037210 */ /* 0x000fe20007ffe0ff */
[----:B-1----:R-:W-:Y:S02]  /*18c90*/  FMUL.FTZ R7, R0, R115 ;  /* 0x0000007300077220 */ /* 0x002fe40000410000 */
[----:B------:R-:W-:Y:S02]  /*18ca0*/  FADD.FTZ R128, R14, R6 ;  /* 0x000000060e807221 */ /* 0x000fe40000010000 */
[C---:B------:R-:W-:Y:S02]  /*18cb0*/  FMUL.FTZ R6, R0.reuse, R114 ;  /* 0x0000007200067220 */ /* 0x040fe40000410000 */
[----:B------:R-:W1:Y:S01]  /*18cc0*/  LDSM.16.MT88.4 R112, [R3] ;  /* 0x000000000370783b */ /* 0x000e620000004200 */
[C---:B------:R-:W-:Y:S01]  /*18cd0*/  FMUL.FTZ R14, R0.reuse, R118 ;  /* 0x00000076000e7220 */ /* 0x040fe20000410000 */
[----:B------:R-:W-:Y:S01]  /*18ce0*/  MUFU.EX2 R129, R161 ;  /* 0x000000a100817308 */ /* 0x000fe20000000800 */
[C---:B------:R-:W-:Y:S01]  /*18cf0*/  FMUL.FTZ R15, R0.reuse, R119 ;  /* 0x00000077000f7220 */ /* 0x040fe20000410000 */
[----:B--2---:R-:W-:Y:S01]  /*18d00*/  F2FP.PACK_AB R155, R133, R132 ;  /* 0x00000084859b723e */ /* 0x004fe200000000ff */
[C---:B------:R-:W-:Y:S02]  /*18d10*/  FMUL.FTZ R18, R0.reuse, R122 ;  /* 0x0000007a00127220 */ /* 0x040fe40000410000 */
[C---:B------:R-:W-:Y:S02]  /*18d20*/  FMUL.FTZ R19, R0.reuse, R123 ;  /* 0x0000007b00137220 */ /* 0x040fe40000410000 */
[C---:B------:R-:W-:Y:S02]  /*18d30*/  FMUL.FTZ R30, R0.reuse, R134 ;  /* 0x00000086001e7220 */ /* 0x040fe40000410000 */
[C---:B------:R-:W-:Y:S01]  /*18d40*/  FMUL.FTZ R31, R0.reuse, R135 ;  /* 0x00000087001f7220 */ /* 0x040fe20000410000 */
[----:B------:R-:W-:Y:S01]  /*18d50*/  MUFU.EX2 R121, R174 ;  /* 0x000000ae00797308 */ /* 0x000fe20000000800 */
[C---:B------:R-:W-:Y:S02]  /*18d60*/  FMUL.FTZ R38, R0.reuse, R142 ;  /* 0x0000008e00267220 */ /* 0x040fe40000410000 */
[----:B------:R-:W-:Y:S02]  /*18d70*/  FMUL.FTZ R39, R0, R143 ;  /* 0x0000008f00277220 */ /* 0x000fe40000410000 */
[----:B------:R-:W-:Y:S02]  /*18d80*/  FADD.FTZ R128, R132, R128 ;  /* 0x0000008084807221 */ /* 0x000fe40000010000 */
[C---:B------:R-:W-:Y:S02]  /*18d90*/  FMUL.FTZ R22, R0.reuse, R126 ;  /* 0x0000007e00167220 */ /* 0x040fe40000410000 */
[C---:B------:R-:W-:Y:S01]  /*18da0*/  FMUL.FTZ R23, R0.reuse, R127 ;  /* 0x0000007f00177220 */ /* 0x040fe20000410000 */
[----:B------:R-:W-:Y:S01]  /*18db0*/  MUFU.EX2 R120, R173 ;  /* 0x000000ad00787308 */ /* 0x000fe20000000800 */
[C---:B------:R-:W-:Y:S02]  /*18dc0*/  FMUL.FTZ R26, R0.reuse, R130 ;  /* 0x00000082001a7220 */ /* 0x040fe40000410000 */
[C---:B------:R-:W-:Y:S02]  /*18dd0*/  FMUL.FTZ R27, R0.reuse, R131 ;  /* 0x00000083001b7220 */ /* 0x040fe40000410000 */
[C---:B------:R-:W-:Y:S02]  /*18de0*/  FMUL.FTZ R34, R0.reuse, R138 ;  /* 0x0000008a00227220 */ /* 0x040fe40000410000 */
[C---:B------:R-:W-:Y:S01]  /*18df0*/  FMUL.FTZ R35, R0.reuse, R139 ;  /* 0x0000008b00237220 */ /* 0x040fe20000410000 */
[C---:B---3--:R-:W-:Y:S02]  /*18e00*/  HMMA.16816.F32 R4, R152.reuse, R156, R4 ;  /* 0x0000009c9804723c */ /* 0x048fe40000001804 */
[----:B------:R-:W-:Y:S03]  /*18e10*/  MUFU.EX2 R127, R189 ;  /* 0x000000bd007f7308 */ /* 0x000fe60000000800 */
[C---:B------:R-:W-:Y:S02]  /*18e20*/  FMUL.FTZ R42, R0.reuse, R42 ;  /* 0x0000002a002a7220 */ /* 0x040fe40000410000 */
[C---:B------:R-:W-:Y:S01]  /*18e30*/  FMUL.FTZ R43, R0.reuse, R43 ;  /* 0x0000002b002b7220 */ /* 0x040fe20000410000 */
[C---:B------:R-:W-:Y:S04]  /*18e40*/  HMMA.16816.F32 R12, R152.reuse, R158, R12 ;  /* 0x0000009e980c723c */ /* 0x040fe8000000180c */
[----:B------:R-:W-:Y:S01]  /*18e50*/  MUFU.EX2 R126, R193 ;  /* 0x000000c1007e7308 */ /* 0x000fe20000000800 */
[C---:B------:R-:W-:Y:S02]  /*18e60*/  FMUL.FTZ R46, R0.reuse, R46 ;  /* 0x0000002e002e7220 */ /* 0x040fe40000410000 */
[C---:B------:R-:W-:Y:S01]  /*18e70*/  FMUL.FTZ R47, R0.reuse, R47 ;  /* 0x0000002f002f7220 */ /* 0x040fe20000410000 */
[C---:B-1----:R-:W-:Y:S04]  /*18e80*/  HMMA.16816.F32 R16, R152.reuse, R112, R16 ;  /* 0x000000709810723c */ /* 0x042fe80000001810 */
[C---:B------:R-:W-:Y:S02]  /*18e90*/  FMUL.FTZ R50, R0.reuse, R50 ;  /* 0x0000003200327220 */ /* 0x040fe40000410000 */
[----:B------:R-:W-:Y:S01]  /*18ea0*/  MUFU.EX2 R118, R164 ;  /* 0x000000a400767308 */ /* 0x000fe20000000800 */
[C---:B------:R-:W-:Y:S01]  /*18eb0*/  FMUL.FTZ R51, R0.reuse, R51 ;  /* 0x0000003300337220 */ /* 0x040fe20000410000 */
[C---:B------:R-:W-:Y:S01]  /*18ec0*/  HMMA.16816.F32 R20, R152.reuse, R114, R20 ;  /* 0x000000729814723c */ /* 0x040fe20000001814 */
[----:B------:R-:W1:Y:S03]  /*18ed0*/  LDSM.16.MT88.4 R112, [R106] ;  /* 0x000000006a70783b */ /* 0x000e660000004200 */
[C---:B------:R-:W-:Y:S02]  /*18ee0*/  FMUL.FTZ R54, R0.reuse, R54 ;  /* 0x0000003600367220 */ /* 0x040fe40000410000 */
[C---:B------:R-:W-:Y:S02]  /*18ef0*/  FMUL.FTZ R55, R0.reuse, R55 ;  /* 0x0000003700377220 */ /* 0x040fe40000410000 */
[----:B------:R-:W-:Y:S01]  /*18f00*/  MUFU.EX2 R131, R160 ;  /* 0x000000a000837308 */ /* 0x000fe20000000800 */
[C---:B------:R-:W-:Y:S03]  /*18f10*/  FMUL.FTZ R58, R0.reuse, R58 ;  /* 0x0000003a003a7220 */ /* 0x040fe60000410000 */
[C---:B------:R-:W-:Y:S02]  /*18f20*/  FMUL.FTZ R59, R0.reuse, R59 ;  /* 0x0000003b003b7220 */ /* 0x040fe40000410000 */
[C---:B------:R-:W-:Y:S02]  /*18f30*/  FMUL.FTZ R62, R0.reuse, R62 ;  /* 0x0000003e003e7220 */ /* 0x040fe40000410000 */
[C---:B------:R-:W-:Y:S02]  /*18f40*/  FMUL.FTZ R63, R0.reuse, R63 ;  /* 0x0000003f003f7220 */ /* 0x040fe40000410000 */
        /* <DEDUP_REMOVED lines=15> */
[C---:B-1----:R-:W-:Y:S03]  /*19040*/  HMMA.16816.F32 R24, R152.reuse, R112, R24 ;  /* 0x000000709818723c */ /* 0x042fe60000001818 */
[C---:B------:R-:W-:Y:S02]  /*19050*/  FMUL.FTZ R90, R0.reuse, R90 ;  /* 0x0000005a005a7220 */ /* 0x040fe40000410000 */
[C---:B------:R-:W-:Y:S01]  /*19060*/  FMUL.FTZ R91, R0.reuse, R91 ;  /* 0x0000005b005b7220 */ /* 0x040fe20000410000 */
[----:B------:R-:W-:Y:S01]  /*19070*/  MUFU.EX2 R162, R167 ;  /* 0x000000a700a27308 */ /* 0x000fe20000000800 */
[C---:B------:R-:W-:Y:S01]  /*19080*/  FMUL.FTZ R94, R0.reuse, R94 ;  /* 0x0000005e005e7220 */ /* 0x040fe20000410000 */
[C---:B------:R-:W-:Y:S04]  /*19090*/  HMMA.16816.F32 R28, R152.reuse, R114, R28 ;  /* 0x00000072981c723c */ /* 0x040fe8000000181c */
[----:B------:R-:W-:Y:S01]  /*190a0*/  FMUL.FTZ R95, R0, R95 ;  /* 0x0000005f005f7220 */ /* 0x000fe20000410000 */
[----:B--2---:R-:W-:Y:S01]  /*190b0*/  F2FP.PACK_AB R119, R164, R130 ;  /* 0x00000082a477723e */ /* 0x004fe200000000ff */
[C---:B------:R-:W-:Y:S02]  /*190c0*/  FMUL.FTZ R98, R0.reuse, R98 ;  /* 0x0000006200627220 */ /* 0x040fe40000410000 */
[C---:B------:R-:W-:Y:S01]  /*190d0*/  FMUL.FTZ R99, R0.reuse, R99 ;  /* 0x0000006300637220 */ /* 0x040fe20000410000 */
[----:B------:R-:W-:Y:S03]  /*190e0*/  MUFU.EX2 R163, R166 ;  /* 0x000000a600a37308 */ /* 0x000fe60000000800 */
[C---:B------:R-:W-:Y:S02]  /*190f0*/  FMUL.FTZ R102, R0.reuse, R102 ;  /* 0x0000006600667220 */ /* 0x040fe40000410000 */
[----:B------:R-:W-:Y:S01]  /*19100*/  FMUL.FTZ R103, R0, R103 ;  /* 0x0000006700677220 */ /* 0x000fe20000410000 */
[----:B------:R-:W-:Y:S01]  /*19110*/  IADD3 R0, R184, R106, RZ ;  /* 0x0000006ab8007210 */ /* 0x000fe20007ffe0ff */
[----:B------:R-:W-:Y:S03]  /*19120*/  FADD.FTZ R107, R117, R107 ;  /* 0x0000006b756b7221 */ /* 0x000fe60000010000 */
[----:B------:R-:W-:Y:S01]  /*19130*/  MUFU.EX2 R160, R168 ;  /* 0x000000a800a07308 */ /* 0x000fe20000000800 */
[----:B------:R-:W1:Y:S01]  /*19140*/  LDSM.16.MT88.4 R112, [R0] ;  /* 0x000000000070783b */ /* 0x000e620000004200 */
[C---:B------:R-:W-:Y:S01]  /*19150*/  FADD.FTZ R107, R118.reuse, R107 ;  /* 0x0000006b766b7221 */ /* 0x040fe20000010000 */
[----:B------:R-:W-:Y:S02]  /*19160*/  F2FP.PACK_AB R118, R118, R117 ;  /* 0x000000757676723e */ /* 0x000fe400000000ff */
[----:B------:R-:W-:Y:S01]  /*19170*/  F2FP.PACK_AB R117, R131, R129 ;  /* 0x000000818375723e */ /* 0x000fe200000000ff */
[----:B------:R-:W-:Y:S03]  /*19180*/  FADD.FTZ R107, R121, R107 ;  /* 0x0000006b796b7221 */ /* 0x000fe60000010000 */
[----:B------:R-:W-:Y:S01]  /*19190*/  LDSM.16.MT88.4 R140, [R0+0x1800] ;  /* 0x00180000008c783b */ /* 0x000fe20000004200 */
[----:B------:R-:W-:Y:S01]  /*191a0*/  FADD.FTZ R107, R120, R107 ;  /* 0x0000006b786b7221 */ /* 0x000fe20000010000 */
[----:B------:R-:W-:Y:S03]  /*191b0*/  MUFU.EX2 R161, R169 ;  /* 0x000000a900a17308 */ /* 0x000fe60000000800 */
[----:B------:R-:W-:Y:S04]  /*191c0*/  FADD.FTZ R107, R125, R107 ;  /* 0x0000006b7d6b7221 */ /* 0x000fe80000010000 */
[----:B---3--:R-:W-:Y:S03]  /*191d0*/  FADD.FTZ R107, R124, R107 ;  /* 0x0000006b7c6b7221 */ /* 0x008fe60000010000 */
[----:B------:R-:W-:Y:S01]  /*191e0*/  MUFU.EX2 R159, R170 ;  /* 0x000000aa009f7308 */ /* 0x000fe20000000800 */
[----:B------:R-:W-:Y:S09]  /*191f0*/  FADD.FTZ R107, R127, R107 ;  /* 0x0000006b7f6b7221 */ /* 0x000ff20000010000 */
[----:B------:R-:W2:Y:S01]  /*19200*/  MUFU.EX2 R158, R175 ;  /* 0x000000af009e7308 */ /* 0x000ea20000000800 */
[C---:B-1----:R-:W-:Y:S09]  /*19210*/  HMMA.16816.F32 R32, R152.reuse, R112, R32 ;  /* 0x000000709820723c */ /* 0x042ff20000001820 */
[----:B------:R-:W-:Y:S01]  /*19220*/  MUFU.EX2 R157, R190 ;  /* 0x000000be009d7308 */ /* 0x000fe20000000800 */
[C---:B------:R-:W-:Y:S01]  /*19230*/  HMMA.16816.F32 R36, R152.reuse, R114, R36 ;  /* 0x000000729824723c */ /* 0x040fe20000001824 */
[----:B------:R-:W1:Y:S08]  /*19240*/  LDSM.16.MT88.4 R112, [R2+0x2000] ;  /* 0x002000000270783b */ /* 0x000e700000004200 */
        /* <DEDUP_REMOVED lines=134> */
[----:B------:R2:W4:Y:S07]  /*19ab0*/  LDSM.16.MT88.4 R12, [R2+0x5800] ;  /* 0x00580000020c783b */ /* 0x00052e0000004200 */
[C---:B---3--:R-:W-:Y:S08]  /*19ac0*/  HMMA.16816.F32 R56, R152.reuse, R16, R56 ;  /* 0x000000109838723c */ /* 0x048ff00000001838 */
[C---:B------:R-:W-:Y:S01]  /*19ad0*/  HMMA.16816.F32 R60, R152.reuse, R18, R60 ;  /* 0x00000012983c723c */ /* 0x040fe2000000183c */
[----:B------:R3:W5:Y:S03]  /*19ae0*/  LDSM.16.MT88.4 R16, [R0+0x5800] ;  /* 0x005800000010783b */ /* 0x0007660000004200 */
[----:B--2---:R-:W-:Y:S04]  /*19af0*/  IADD3 R2, R188, -0x2, RZ ;  /* 0xfffffffebc027810 */ /* 0x004fe80007ffe0ff */
[C---:B-1----:R-:W-:Y:S03]  /*19b00*/  HMMA.16816.F32 R64, R152.reuse, R4, R64 ;  /* 0x000000049840723c */ /* 0x042fe60000001840 */
[----:B------:R-:W-:Y:S05]  /*19b10*/  ISETP.GE.AND P0, PT, R2, R226, PT ;  /* 0x000000e20200720c */ /* 0x000fea0003f06270 */
[C---:B------:R-:W-:Y:S04]  /*19b20*/  HMMA.16816.F32 R68, R152.reuse, R6, R68 ;  /* 0x000000069844723c */ /* 0x040fe80000001844 */
[----:B---3--:R-:W-:Y:S04]  /*19b30*/  FADD.FTZ R0, R164, R107 ;  /* 0x0000006ba4007221 */ /* 0x008fe80000010000 */
        /* <DEDUP_REMOVED lines=53> */
.L_x_3057:
        /* <DEDUP_REMOVED lines=22> */
.L_x_3058:
        /* <DEDUP_REMOVED lines=21> */
.L_x_2961:
[----:B------:R-:W-:Y:S05]  /*1a140*/  BSYNC B0 ;  /* 0x0000000000007941 */ /* 0x000fea0003800000 */
.L_x_2960:
        /* <DEDUP_REMOVED lines=10> */
.L_x_2954:
[----:B------:R-:W-:Y:S05]  /*1a1f0*/  BRA.DIV ~URZ, `(.L_x_2965) ;  /* 0x000076227f007947 */ /* 0x000fea000b800000 */
[----:B------:R1:W2:Y:S02]  /*1a200*/  SHFL.BFLY PT, R0, R221, 0x2, 0x1f ;  /* 0x0c401f00dd007f89 */ /* 0x0002a400000e0000 */
.L_x_3059:
[----:B--2---:R-:W-:Y:S01]  /*1a210*/  FADD.FTZ R0, R0, R221 ;  /* 0x000000dd00007221 */ /* 0x004fe20000010000 */
[----:B------:R-:W-:Y:S05]  /*1a220*/  BRA.DIV ~URZ, `(.L_x_2966) ;  /* 0x000076527f007947 */ /* 0x000fea000b800000 */
[----:B------:R-:W2:Y:S04]  /*1a230*/  SHFL.BFLY PT, R2, R220, 0x2, 0x1f ;  /* 0x0c401f00dc027f89 */ /* 0x000ea800000e0000 */
[----:B------:R-:W3:Y:S01]  /*1a240*/  SHFL.BFLY PT, R5, R0, 0x1, 0x1f ;  /* 0x0c201f0000057f89 */ /* 0x000ee200000e0000 */
[----:B--2---:R-:W-:-:S02]  /*1a250*/  FADD.FTZ R4, R2, R220 ;  /* 0x000000dc02047221 */ /* 0x004fc40000010000 */
[----:B---3--:R-:W-:-:S03]  /*1a260*/  FADD.FTZ R0, R0, R5 ;  /* 0x0000000500007221 */ /* 0x008fc60000010000 */
[----:B------:R2:W3:Y:S04]  /*1a270*/  SHFL.BFLY PT, R3, R4, 0x1, 0x1f ;  /* 0x0c201f0004037f89 */ /* 0x0004e800000e0000 */
.L_x_3060:
        /* <DEDUP_REMOVED lines=117> */
.L_x_2869:
[----:B------:R2:W5:Y:S01]  /*1a9d0*/  LDL R7, [R1] ;  /* 0x0000000001077983 */ /* 0x0005620000100800 */
[----:B------:R-:W-:Y:S03]  /*1a9e0*/  BSSY B0, `(.L_x_2967) ;  /* 0x0000012000007945 */ /* 0x000fe60003800000 */
[----:B------:R-:W3:Y:S02]  /*1a9f0*/  S2R R6, SR_TID.X ;  /* 0x0000000000067919 */ /* 0x000ee40000002100 */
[----:B---3--:R-:W-:-:S13]  /*1aa00*/  LOP3.LUT P0, RZ, R6, 0xff, RZ, 0xc0, !PT ;  /* 0x000000ff06ff7812 */ /* 0x008fda000780c0ff */
[----:B------:R-:W-:Y:S05]  /*1aa10*/  @P0 BRA `(.L_x_2968) ;  /* 0x000000e000000947 */ /* 0x000fea0003800000 */
[----:B--2---:R-:W2:Y:S01]  /*1aa20*/  S2R R4, SR_LANEID ;  /* 0x0000000000047919 */ /* 0x004ea20000000000 */
        /* <DEDUP_REMOVED lines=11> */
[----:B---3-5:R-:W-:-:S05]  /*1aae0*/  IADD3 R7, R3, c[0x0][0xc], R2 ;  /* 0x0000030003077a10 */ /* 0x028fca0007ffe002 */
[----:B------:R2:W-:Y:S02]  /*1aaf0*/  STL [R1], R7 ;  /* 0x0000000701007387 */ /* 0x0005e40000100800 */
.L_x_2968:
[----:B--2---:R-:W-:Y:S05]  /*1ab00*/  BSYNC B0 ;  /* 0x0000000000007941 */ /* 0x004fea0003800000 */
.L_x_2967:
[----:B------:R-:W-:Y:S01]  /*1ab10*/  PRMT R0, R0, 0x9910, RZ ;  /* 0x0000991000007816 */ /* 0x000fe200000000ff */
[----:B------:R-:W-:Y:S01]  /*1ab20*/  BSSY B1, `(.L_x_2969) ;  /* 0x00003ad000017945 */ /* 0x000fe20003800000 */
[----:B-----5:R-:W-:Y:S02]  /*1ab30*/  IMAD.MOV.U32 R35, RZ, RZ, R7 ;  /* 0x000000ffff237224 */ /* 0x020fe400078e0007 */
[----:B------:R-:W-:-:S13]  /*1ab40*/  ISETP.NE.AND P0, PT, R0, RZ, PT ;  /* 0x000000ff0000720c */ /* 0x000fda0003f05270 */
[----:B------:R-:W-:Y:S05]  /*1ab50*/  @!P0 BRA `(.L_x_2970) ;  /* 0x00002e4000008947 */ /* 0x000fea0003800000 */
[----:B------:R-:W2:Y:S01]  /*1ab60*/  LDL R4, [R1+0x10] ;  /* 0x0000100001047983 */ /* 0x000ea20000100800 */
[--C-:B------:R-:W-:Y:S02]  /*1ab70*/  SHF.R.S32.HI R2, RZ, 0x1f, R6.reuse ;  /* 0x0000001fff027819 */ /* 0x100fe40000011406 */
[----:B------:R-:W-:Y:S01]  /*1ab80*/  SHF.R.S32.HI R3, RZ, 0x1f, R6 ;  /* 0x0000001fff037819 */ /* 0x000fe20000011406 */
[----:B------:R-:W3:Y:S01]  /*1ab90*/  LDL.LU R15, [R1+0x14] ;  /* 0x00001400010f7983 */ /* 0x000ee20000300800 */
[-C--:B------:R-:W-:Y:S02]  /*1aba0*/  LEA.HI R2, R2, R6.reuse, RZ, 0x2 ;  /* 0x0000000602027211 */ /* 0x080fe400078f10ff */
[----:B------:R-:W-:Y:S01]  /*1abb0*/  LEA.HI R3, R3, R6, RZ, 0x5 ;  /* 0x0000000603037211 */ /* 0x000fe200078f28ff */
[----:B------:R-:W4:Y:S01]  /*1abc0*/  LDL.LU R14, [R1+0x18] ;  /* 0x00001800010e7983 */ /* 0x000f220000300800 */
[----:B------:R-:W-:Y:S02]  /*1abd0*/  LOP3.LUT R2, R2, 0xfffffffc, RZ, 0xc0, !PT ;  /* 0xfffffffc02027812 */ /* 0x000fe400078ec0ff */
[----:B------:R-:W-:Y:S01]  /*1abe0*/  SHF.R.S32.HI R3, RZ, 0x5, R3 ;  /* 0x00000005ff037819 */ /* 0x000fe20000011403 */
[----:B------:R-:W-:Y:S01]  /*1abf0*/  WARPSYNC 0xffffffff ;  /* 0xffffffff00007948 */ /* 0x000fe20003800000 */
[----:B------:R-:W-:Y:S01]  /*1ac00*/  LOP3.LUT R0, R150, R233, RZ, 0xfc, !PT ;  /* 0x000000e996007212 */ /* 0x000fe200078efcff */
[----:B------:R-:W-:-:S02]  /*1ac10*/  IMAD.IADD R2, R6, 0x1, -R2 ;  /* 0x0000000106027824 */ /* 0x000fc400078e0a02 */
[----:B------:R-:W-:Y:S01]  /*1ac20*/  IMAD.MOV.U32 R7, RZ, RZ, 0x20 ;  /* 0x00000020ff077424 */ /* 0x000fe200078e00ff */
[----:B------:R-:W-:Y:S01]  /*1ac30*/  F2FP.PACK_AB R5, R89, R88 ;  /* 0x000000585905723e */ /* 0x000fe200000000ff */
[----:B------:R-:W-:Y:S02]  /*1ac40*/  IMAD.SHL.U32 R3, R3, 0x400, RZ ;  /* 0x0000040003037824 */ /* 0x000fe400078e00ff */
[----:B------:R-:W-:Y:S01]  /*1ac50*/  IMAD.MOV.U32 R9, RZ, RZ, 0x40 ;  /* 0x00000040ff097424 */ /* 0x000fe200078e00ff */
[----:B------:R-:W-:Y:S01]  /*1ac60*/  F2FP.PACK_AB R8, R115, R114 ;  /* 0x000000727308723e */ /* 0x000fe200000000ff */
[----:B------:R-:W-:Y:S01]  /*1ac70*/  IMAD R3, R2, 0x2, R3 ;  /* 0x0000000202037824 */ /* 0x000fe200078e0203 */
[----:B------:R-:W3:Y:S03]  /*1ac80*/  LDL.LU R13, [R1+0x2c] ;  /* 0x00002c00010d7983 */ /* 0x000ee60000300800 */
[----:B------:R-:W-:-:S04]  /*1ac90*/  IMAD.IADD R0, R3, 0x1, R0 ;  /* 0x0000000103007824 */ /* 0x000fc800078e0200 */
[----:B------:R-:W-:-:S05]  /*1aca0*/  IMAD.SHL.U32 R0, R0, 0x2, RZ ;  /* 0x0000000200007824 */ /* 0x000fca00078e00ff */
[----:B------:R-:W-:Y:S02]  /*1acb0*/  IADD3 R3, R0, 0x80, RZ ;  /* 0x0000008000037810 */ /* 0x000fe40007ffe0ff */
[----:B------:R-:W-:Y:S01]  /*1acc0*/  F2FP.PACK_AB R6, R27, R26 ;  /* 0x0000001a1b06723e */ /* 0x000fe200000000ff */
[----:B------:R-:W-:Y:S01]  /*1acd0*/  IMAD.MOV.U32 R16, RZ, RZ, c[0x0][0x388] ;  /* 0x0000e200ff107624 */ /* 0x000fe200078e00ff */
[----:B------:R-:W-:Y:S01]  /*1ace0*/  BAR.SYNC.DEFER_BLOCKING 0x1, 0x100 ;  /* 0x0044000000007b1d */ /* 0x000fe20000010000 */
[----:B--2---:R-:W-:-:S04]  /*1acf0*/  LOP3.LUT R2, R4, 0x1, RZ, 0xc0, !PT ;  /* 0x0000000104027812 */ /* 0x004fc800078ec0ff */
[----:B------:R-:W-:-:S04]  /*1ad00*/  ISETP.NE.U32.AND P0, PT, R2, 0x1, PT ;  /* 0x000000010200780c */ /* 0x000fc80003f05070 */
[----:B------:R-:W-:Y:S02]  /*1ad10*/  R2P PR, R4, 0x6 ;  /* 0x0000000604007804 */ /* 0x000fe40000000000 */
[----:B------:R-:W-:Y:S02]  /*1ad20*/  F2FP.PACK_AB R4, R153, R152 ;  /* 0x000000989904723e */ /* 0x000fe400000000ff */
[----:B------:R-:W-:-:S03]  /*1ad30*/  IADD3 R2, R0, 0x70, RZ ;  /* 0x0000007000027810 */ /* 0x000fc60007ffe0ff */
[----:B------:R2:W-:Y:S02]  /*1ad40*/  STS [R0+0x80], R4 ;  /* 0x0000800400007388 */ /* 0x0005e40000000800 */
[----:B------:R-:W-:Y:S02]  /*1ad50*/  @P0 IADD3 R2, R3, 0x10, RZ ;  /* 0x0000001003020810 */ /* 0x000fe40007ffe0ff */
[----:B------:R-:W-:-:S05]  /*1ad60*/  F2FP.PACK_AB R3, R97, R96 ;  /* 0x000000606103723e */ /* 0x000fca00000000ff */
[----:B------:R1:W-:Y:S01]  /*1ad70*/  STS [R0+0x480], R3 ;  /* 0x0004800300007388 */ /* 0x0003e20000000800 */
[----:B------:R-:W-:-:S03]  /*1ad80*/  SEL R9, R9, 0xffffffc0, !P2 ;  /* 0xffffffc009097807 */ /* 0x000fc60005000000 */
[----:B------:R3:W-:Y:S04]  /*1ad90*/  STS [R2], R6 ;  /* 0x0000000602007388 */ /* 0x0007e80000000800 */
[----:B------:R4:W-:Y:S01]  /*1ada0*/  STS [R2+0x400], R5 ;  /* 0x0004000502007388 */ /* 0x0009e20000000800 */
[----:B--2---:R-:W-:Y:S02]  /*1adb0*/  SEL R4, R7, 0xffffffe0, !P1 ;  /* 0xffffffe007047807 */ /* 0x004fe40004800000 */
[----:B------:R-:W-:-:S03]  /*1adc0*/  F2FP.PACK_AB R7, R29, R28 ;  /* 0x0000001c1d07723e */ /* 0x000fc600000000ff */
[----:B-1----:R-:W-:Y:S02]  /*1add0*/  IMAD.IADD R3, R0, 0x1, R4 ;  /* 0x0000000100037824 */ /* 0x002fe400078e0204 */
[--C-:B------:R-:W-:Y:S01]  /*1ade0*/  IMAD.IADD R4, R4, 0x1, R2.reuse ;  /* 0x0000000104047824 */ /* 0x100fe200078e0202 */
[----:B---3--:R-:W-:Y:S02]  /*1adf0*/  F2FP.PACK_AB R6, R123, R122 ;  /* 0x0000007a7b06723e */ /* 0x008fe400000000ff */
[----:B----4-:R-:W-:Y:S01]  /*1ae00*/  F2FP.PACK_AB R5, R31, R30 ;  /* 0x0000001e1f05723e */ /* 0x010fe200000000ff */
[----:B------:R1:W-:Y:S04]  /*1ae10*/  STS [R3+0x80], R7 ;  /* 0x0000800703007388 */ /* 0x0003e80000000800 */
[----:B------:R2:W-:Y:S04]  /*1ae20*/  STS [R3+0x480], R6 ;  /* 0x0004800603007388 */ /* 0x0005e80000000800 */
[----:B------:R3:W-:Y:S01]  /*1ae30*/  STS [R4], R5 ;  /* 0x0000000504007388 */ /* 0x0007e20000000800 */
[----:B------:R-:W-:-:S03]  /*1ae40*/  IMAD.IADD R12, R9, 0x1, R2 ;  /* 0x00000001090c7824 */ /* 0x000fc600078e0202 */
[----:B------:R4:W-:Y:S01]  /*1ae50*/  STS [R4+0x400], R8 ;  /* 0x0004000804007388 */ /* 0x0009e20000000800 */
[----:B-1----:R-:W-:Y:S01]  /*1ae60*/  F2FP.PACK_AB R7, R37, R36 ;  /* 0x000000242507723e */ /* 0x002fe200000000ff */
[----:B--2---:R-:W-:Y:S01]  /*1ae70*/  IMAD.IADD R6, R0, 0x1, R9 ;  /* 0x0000000100067824 */ /* 0x004fe200078e0209 */
[----:B---3--:R-:W-:-:S04]  /*1ae80*/  F2FP.PACK_AB R5, R93, R92 ;  /* 0x0000005c5d05723e */ /* 0x008fc800000000ff */
[----:B------:R1:W-:Y:S04]  /*1ae90*/  STS [R6+0x80], R7 ;  /* 0x0000800706007388 */ /* 0x0003e80000000800 */
[----:B------:R2:W-:Y:S01]  /*1aea0*/  STS [R6+0x480], R5 ;  /* 0x0004800506007388 */ /* 0x0005e20000000800 */
[----:B----4-:R-:W-:Y:S02]  /*1aeb0*/  F2FP.PACK_AB R8, R107, R106 ;  /* 0x0000006a6b08723e */ /* 0x010fe400000000ff */
[----:B-1----:R-:W-:Y:S02]  /*1aec0*/  F2FP.PACK_AB R7, R39, R38 ;  /* 0x000000262707723e */ /* 0x002fe400000000ff */
[----:B--2---:R-:W-:-:S03]  /*1aed0*/  F2FP.PACK_AB R5, R129, R128 ;  /* 0x000000808105723e */ /* 0x004fc600000000ff */
[----:B------:R1:W-:Y:S04]  /*1aee0*/  STS [R12], R7 ;  /* 0x000000070c007388 */ /* 0x0003e80000000800 */
[----:B------:R2:W-:Y:S01]  /*1aef0*/  STS [R12+0x400], R5 ;  /* 0x000400050c007388 */ /* 0x0005e20000000800 */
[----:B-1----:R-:W-:Y:S01]  /*1af00*/  F2FP.PACK_AB R7, R119, R118 ;  /* 0x000000767707723e */ /* 0x002fe200000000ff */
[----:B--2---:R-:W-:-:S05]  /*1af10*/  IMAD.IADD R5, R9, 0x1, R3 ;  /* 0x0000000109057824 */ /* 0x004fca00078e0203 */
[----:B------:R1:W-:Y:S04]  /*1af20*/  STS [R5+0x480], R7 ;  /* 0x0004800705007388 */ /* 0x0003e80000000800 */
[----:B------:R2:W-:Y:S01]  /*1af30*/  STS [R5+0x80], R8 ;  /* 0x0000800805007388 */ /* 0x0005e20000000800 */
[----:B-1----:R-:W-:Y:S01]  /*1af40*/  IMAD.IADD R7, R4, 0x1, R9 ;  /* 0x0000000104077824 */ /* 0x002fe200078e0209 */
[----:B------:R-:W-:Y:S02]  /*1af50*/  F2FP.PACK_AB R9, R113, R112 ;  /* 0x000000707109723e */ /* 0x000fe400000000ff */
        /* <DEDUP_REMOVED lines=37> */
[----:B------:R-:W-:Y:S04]  /*1b1b0*/  STS [R0+0x8080], R9 ;  /* 0x0080800900007388 */ /* 0x000fe80000000800 */
[----:B------:R1:W-:Y:S02]  /*1b1c0*/  STS [R0+0x8480], R8 ;  /* 0x0084800800007388 */ /* 0x0003e40000000800 */
[----:B-1----:R-:W-:Y:S02]  /*1b1d0*/  F2FP.PACK_AB R0, R63, R62 ;  /* 0x0000003e3f00723e */ /* 0x002fe400000000ff */
[----:B------:R-:W-:-:S03]  /*1b1e0*/  F2FP.PACK_AB R8, R73, R72 ;  /* 0x000000484908723e */ /* 0x000fc600000000ff */
        /* <DEDUP_REMOVED lines=8> */
[----:B------:R1:W-:Y:S01]  /*1b270*/  STS [R4+0x8400], R0 ;  /* 0x0084000004007388 */ /* 0x0003e20000000800 */
[----:B------:R-:W-:-:S03]  /*1b280*/  F2FP.PACK_AB R3, R125, R124 ;  /* 0x0000007c7d03723e */ /* 0x000fc600000000ff */
[----:B------:R2:W-:Y:S04]  /*1b290*/  STS [R4+0x8000], R2 ;  /* 0x0080000204007388 */ /* 0x0005e80000000800 */
[----:B------:R3:W-:Y:S01]  /*1b2a0*/  STS [R6+0x8080], R3 ;  /* 0x0080800306007388 */ /* 0x0007e20000000800 */
[----:B------:R-:W-:Y:S02]  /*1b2b0*/  ISETP.NE.U32.AND P0, PT, RZ, c[0x0][0x508], PT ;  /* 0x00014200ff007a0c */ /* 0x000fe40003f05070 */
[----:B-1----:R-:W-:Y:S02]  /*1b2c0*/  F2FP.PACK_AB R0, R79, R78 ;  /* 0x0000004e4f00723e */ /* 0x002fe400000000ff */
[----:B--2---:R-:W-:-:S03]  /*1b2d0*/  F2FP.PACK_AB R2, R75, R74 ;  /* 0x0000004a4b02723e */ /* 0x004fc600000000ff */
[----:B------:R1:W-:Y:S01]  /*1b2e0*/  STS [R6+0x8480], R0 ;  /* 0x0084800006007388 */ /* 0x0003e20000000800 */
[----:B---3--:R-:W-:-:S03]  /*1b2f0*/  F2FP.PACK_AB R3, R121, R120 ;  /* 0x000000787903723e */ /* 0x008fc600000000ff */
[----:B------:R2:W-:Y:S04]  /*1b300*/  STS [R12+0x8400], R2 ;  /* 0x008400020c007388 */ /* 0x0005e80000000800 */
[----:B------:R3:W-:Y:S01]  /*1b310*/  STS [R12+0x8000], R3 ;  /* 0x008000030c007388 */ /* 0x0007e20000000800 */
[----:B------:R-:W-:Y:S02]  /*1b320*/  ISETP.NE.AND.EX P2, PT, RZ, c[0x0][0x50c], PT, P0 ;  /* 0x00014300ff007a0c */ /* 0x000fe40003f45300 */
[----:B-1----:R-:W-:Y:S02]  /*1b330*/  F2FP.PACK_AB R0, R85, R84 ;  /* 0x000000545500723e */ /* 0x002fe400000000ff */
[----:B--2---:R-:W-:-:S03]  /*1b340*/  F2FP.PACK_AB R2, R59, R58 ;  /* 0x0000003a3b02723e */ /* 0x004fc600000000ff */
[----:B------:R1:W-:Y:S01]  /*1b350*/  STS [R5+0x8080], R0 ;  /* 0x0080800005007388 */ /* 0x0003e20000000800 */
[----:B---3--:R-:W-:-:S03]  /*1b360*/  F2FP.PACK_AB R3, R55, R54 ;  /* 0x000000363703723e */ /* 0x008fc600000000ff */
[----:B------:R2:W-:Y:S04]  /*1b370*/  STS [R5+0x8480], R2 ;  /* 0x0084800205007388 */ /* 0x0005e80000000800 */
[----:B------:R-:W-:Y:S01]  /*1b380*/  STS [R7+0x8400], R3 ;  /* 0x0084000307007388 */ /* 0x000fe20000000800 */
[----:B------:R-:W-:Y:S02]  /*1b390*/  ISETP.NE.U32.AND P3, PT, RZ, c[0x0][0x500], PT ;  /* 0x00014000ff007a0c */ /* 0x000fe40003f65070 */
[----:B-1----:R-:W-:-:S05]  /*1b3a0*/  F2FP.PACK_AB R0, R25, R24 ;  /* 0x000000181900723e */ /* 0x002fca00000000ff */
[----:B------:R1:W-:Y:S04]  /*1b3b0*/  STS [R7+0x8000], R0 ;  /* 0x0080000007007388 */ /* 0x0003e80000000800 */
[----:B------:R-:W-:Y:S01]  /*1b3c0*/  BAR.SYNC.DEFER_BLOCKING 0x1, 0x100 ;  /* 0x0044000000007b1d */ /* 0x000fe20000010000 */
[----:B------:R-:W-:Y:S02]  /*1b3d0*/  ISETP.NE.AND.EX P3, PT, RZ, c[0x0][0x504], PT, P3 ;  /* 0x00014100ff007a0c */ /* 0x000fe40003f65330 */
[C---:B------:R-:W-:Y:S02]  /*1b3e0*/  @P2 IADD3 R8, P0, R15.reuse, c[0x0][0x508], RZ ;  /* 0x000142000f082a10 */ /* 0x040fe40007f1e0ff */
[----:B------:R-:W-:Y:S01]  /*1b3f0*/  IADD3 R4, P1, R15, c[0x0][0x500], RZ ;  /* 0x000140000f047a10 */ /* 0x000fe20007f3e0ff */
[----:B--2---:R-:W-:Y:S01]  /*1b400*/  IMAD.MOV.U32 R2, RZ, RZ, RZ ;  /* 0x000000ffff027224 */ /* 0x004fe200078e00ff */
[----:B------:R-:W-:-:S02]  /*1b410*/  @P2 IADD3.X R9, R14, c[0x0][0x50c], RZ, P0, !PT ;  /* 0x000143000e092a10 */ /* 0x000fc400007fe4ff */
[----:B------:R-:W-:-:S03]  /*1b420*/  IADD3.X R5, R14, c[0x0][0x504], RZ, P1, !PT ;  /* 0x000141000e057a10 */ /* 0x000fc60000ffe4ff */
[----:B------:R2:W5:Y:S04]  /*1b430*/  @P2 LDG.E R16, [R8.64] ;  /* 0x0000000808102981 */ /* 0x000568000c1e1900 */
[----:B------:R2:W5:Y:S01]  /*1b440*/  @P3 LDG.E R2, [R4.64] ;  /* 0x0000000804023981 */ /* 0x000562000c1e1900 */
[----:B------:R-:W-:-:S04]  /*1b450*/  ISETP.NE.AND P0, PT, R13, RZ, PT ;  /* 0x000000ff0d00720c */ /* 0x000fc80003f05270 */
[----:B-1----:R-:W-:Y:S01]  /*1b460*/  SEL R0, R13, c[0x0][0x3d4], P0 ;  /* 0x0000f5000d007a07 */ /* 0x002fe20000000000 */
[----:B------:R-:W-:Y:S05]  /*1b470*/  @P2 BRA `(.L_x_2971) ;  /* 0x0000004000002947 */ /* 0x000fea0003800000 */
[----:B------:R-:W-:Y:S05]  /*1b480*/  @!P3 BRA `(.L_x_2971) ;  /* 0x000000300000b947 */ /* 0x000fea0003800000 */
[----:B-----5:R1:W3:Y:S04]  /*1b490*/  LDG.E R16, [R4.64] ;  /* 0x0000000804107981 */ /* 0x0202e8000c1e1900 */
[----:B-12---:R-:W3:Y:S02]  /*1b4a0*/  LDG.E R4, [R4.64+0x4] ;  /* 0x0000040804047981 */ /* 0x006ee4000c1e1900 */
[----:B---3--:R-:W-:Y:S02]  /*1b4b0*/  IADD3 R16, -R16, R4, RZ ;  /* 0x0000000410107210 */ /* 0x008fe40007ffe1ff */
.L_x_2971:
[----:B--2---:R-:W2:Y:S04]  /*1b4c0*/  LDL.LU R5, [R1+0x1c] ;  /* 0x00001c0001057983 */ /* 0x004ea80000300800 */
[----:B------:R-:W3:Y:S04]  /*1b4d0*/  LDL.LU R4, [R1+0x8] ;  /* 0x0000080001047983 */ /* 0x000ee80000300800 */
[----:B------:R-:W4:Y:S04]  /*1b4e0*/  LDL.LU R3, [R1+0x28] ;  /* 0x0000280001037983 */ /* 0x000f280000300800 */
[----:B------:R-:W4:Y:S04]  /*1b4f0*/  LDL R13, [R1+0x64] ;  /* 0x00006400010d7983 */ /* 0x000f280000100800 */
[----:B------:R-:W4:Y:S04]  /*1b500*/  LDL R32, [R1+0x4] ;  /* 0x0000040001207983 */ /* 0x000f280000100800 */
[----:B------:R-:W4:Y:S04]  /*1b510*/  LDL R23, [R1+0x30] ;  /* 0x0000300001177983 */ /* 0x000f280000100800 */
[----:B------:R-:W4:Y:S01]  /*1b520*/  LDL R33, [R1+0x6c] ;  /* 0x00006c0001217983 */ /* 0x000f220000100800 */
[----:B------:R-:W-:Y:S01]  /*1b530*/  IMAD.MOV.U32 R12, RZ, RZ, 0x368 ;  /* 0x00000368ff0c7424 */ /* 0x000fe200078e00ff */
[----:B------:R-:W-:-:S04]  /*1b540*/  ISETP.GT.AND P2, PT, R0, 0x1, PT ;  /* 0x000000010000780c */ /* 0x000fc80003f44270 */
[----:B------:R-:W-:-:S04]  /*1b550*/  SEL R12, R12, 0x328, P2 ;  /* 0x000003280c0c7807 */ /* 0x000fc80001000000 */
[----:B------:R1:W2:Y:S08]  /*1b560*/  LDC.64 R6, c[0x0][R12+0x170] ;  /* 0x00005c000c067b82 */ /* 0x0002b00000000a00 */
[----:B------:R1:W2:Y:S08]  /*1b570*/  LDC.64 R8, c[0x0][R12+0x168] ;  /* 0x00005a000c087b82 */ /* 0x0002b00000000a00 */
[----:B------:R1:W2:Y:S01]  /*1b580*/  LDC.64 R18, c[0x0][R12+0x178] ;  /* 0x00005e000c127b82 */ /* 0x0002a20000000a00 */
[----:B------:R-:W-:-:S07]  /*1b590*/  ISETP.NE.U32.AND P0, PT, RZ, c[0x0][0x500], PT ;  /* 0x00014000ff007a0c */ /* 0x000fce0003f05070 */
[----:B------:R1:W2:Y:S01]  /*1b5a0*/  LDC.64 R20, c[0x0][R12+0x160] ;  /* 0x000058000c147b82 */ /* 0x0002a20000000a00 */
[----:B------:R-:W-:Y:S01]  /*1b5b0*/  ISETP.NE.AND.EX P0, PT, RZ, c[0x0][0x504], PT, P0 ;  /* 0x00014100ff007a0c */ /* 0x000fe20003f05300 */
[----:B-1----:R-:W-:-:S05]  /*1b5c0*/  IMAD.MOV.U32 R12, RZ, RZ, c[0x0][0x4e8] ;  /* 0x00013a00ff0c7624 */ /* 0x002fca00078e00ff */
[----:B------:R-:W-:Y:S01]  /*1b5d0*/  ISETP.NE.AND P5, PT, R12, 0x1, PT ;  /* 0x000000010c00780c */ /* 0x000fe20003fa5270 */
[----:B------:R-:W1:Y:S01]  /*1b5e0*/  S2R R86, SR_TID.X ;  /* 0x0000000000567919 */ /* 0x000e620000002100 */
[----:B--2---:R-:W-:Y:S02]  /*1b5f0*/  SEL R0, R5, RZ, !P0 ;  /* 0x000000ff05007207 */ /* 0x004fe40004000000 */
[----:B---3--:R-:W-:Y:S02]  /*1b600*/  LOP3.LUT R5, R4, 0xffff, RZ, 0xc0, !PT ;  /* 0x0000ffff04057812 */ /* 0x008fe400078ec0ff */
[----:B----4-:R-:W-:Y:S01]  /*1b610*/  SEL R4, R3, RZ, !P0 ;  /* 0x000000ff03047207 */ /* 0x010fe20004000000 */
[----:B------:R-:W-:-:S04]  /*1b620*/  IMAD R3, R7, R0, RZ ;  /* 0x0000000007037224 */ /* 0x000fc800078e02ff */
[----:B------:R-:W-:Y:S02]  /*1b630*/  IMAD R4, R6, R4, R3 ;  /* 0x0000000406047224 */ /* 0x000fe400078e0203 */
[-C--:B------:R-:W-:Y:S02]  /*1b640*/  IMAD R3, R9, R5.reuse, RZ ;  /* 0x0000000509037224 */ /* 0x080fe400078e02ff */
[----:B------:R-:W-:-:S04]  /*1b650*/  IMAD.WIDE.U32 R8, R8, R5, RZ ;  /* 0x0000000508087225 */ /* 0x000fc800078e00ff */
[----:B------:R-:W-:-:S04]  /*1b660*/  IMAD.WIDE.U32 R6, R6, R0, RZ ;  /* 0x0000000006067225 */ /* 0x000fc800078e00ff */
[----:B------:R-:W-:Y:S02]  /*1b670*/  IMAD.IADD R14, R9, 0x1, R3 ;  /* 0x00000001090e7824 */ /* 0x000fe400078e0203 */
[----:B------:R-:W-:Y:S01]  /*1b680*/  IMAD.IADD R3, R13, 0x1, R32 ;  /* 0x000000010d037824 */ /* 0x000fe200078e0220 */
[----:B-----5:R-:W-:Y:S02]  /*1b690*/  IADD3 R12, P4, P3, R6, R8, R2 ;  /* 0x00000008060c7210 */ /* 0x020fe40007b9e002 */
[----:B------:R-:W-:Y:S01]  /*1b6a0*/  SEL R6, R23, RZ, P2 ;  /* 0x000000ff17067207 */ /* 0x000fe20001000000 */
[----:B------:R-:W-:-:S04]  /*1b6b0*/  @P5 IMAD.HI.U32 R8, R3, c[0x0][0x4ec], RZ ;  /* 0x00013b0003085a27 */ /* 0x000fc800078e00ff */
[----:B------:R-:W-:Y:S02]  /*1b6c0*/  IMAD.IADD R15, R7, 0x1, R4 ;  /* 0x00000001070f7824 */ /* 0x000fe400078e0204 */
[-C--:B------:R-:W-:Y:S02]  /*1b6d0*/  IMAD R9, R19, R6.reuse, RZ ;  /* 0x0000000613097224 */ /* 0x080fe400078e02ff */
[----:B------:R-:W-:Y:S01]  /*1b6e0*/  IMAD.MOV.U32 R4, RZ, RZ, R3 ;  /* 0x000000ffff047224 */ /* 0x000fe200078e0003 */
[----:B------:R-:W-:Y:S01]  /*1b6f0*/  @P5 SHF.R.U32.HI R4, RZ, c[0x0][0x4f0], R8 ;  /* 0x00013c00ff045a19 */ /* 0x000fe20000011608 */
[----:B------:R-:W-:Y:S01]  /*1b700*/  IMAD.WIDE.U32 R6, R18, R6, RZ ;  /* 0x0000000612067225 */ /* 0x000fe200078e00ff */
[----:B------:R-:W-:-:S03]  /*1b710*/  SHF.R.S32.HI R8, RZ, 0x1f, R2 ;  /* 0x0000001fff087819 */ /* 0x000fc60000011402 */
[----:B------:R-:W-:Y:S02]  /*1b720*/  IMAD.IADD R13, R7, 0x1, R9 ;  /* 0x00000001070d7824 */ /* 0x000fe400078e0209 */
[----:B------:R-:W-:Y:S01]  /*1b730*/  IMAD.MOV R7, RZ, RZ, -R4 ;  /* 0x000000ffff077224 */ /* 0x000fe200078e0a04 */
[----:B------:R-:W-:Y:S02]  /*1b740*/  IADD3 R6, P1, P0, R4, R12, R6 ;  /* 0x0000000c04067210 */ /* 0x000fe4000783e006 */
[----:B------:R-:W-:Y:S01]  /*1b750*/  SHF.R.S32.HI R9, RZ, 0x1f, R4 ;  /* 0x0000001fff097819 */ /* 0x000fe20000011404 */
[----:B------:R-:W-:Y:S01]  /*1b760*/  IMAD R4, R7, c[0x0][0x4e8], R3 ;  /* 0x00013a0007047a24 */ /* 0x000fe200078e0203 */
[----:B------:R-:W-:-:S04]  /*1b770*/  IADD3.X R12, R15, R14, R8, P4, P3 ;  /* 0x0000000e0f0c7210 */ /* 0x000fc800027e6408 */
[----:B------:R-:W-:Y:S01]  /*1b780*/  IADD3.X R7, R9, R12, R13, P1, P0 ;  /* 0x0000000c09077210 */ /* 0x000fe20000fe040d */
[----:B------:R-:W-:Y:S01]  /*1b790*/  IMAD R9, R21, R4, RZ ;  /* 0x0000000415097224 */ /* 0x000fe200078e02ff */
[----:B------:R-:W-:-:S05]  /*1b7a0*/  SHF.R.S32.HI R12, RZ, 0x1f, R4 ;  /* 0x0000001fff0c7819 */ /* 0x000fca0000011404 */
[C---:B------:R-:W-:Y:S02]  /*1b7b0*/  IMAD R9, R20.reuse, R12, R9 ;  /* 0x0000000c14097224 */ /* 0x040fe400078e0209 */
[----:B------:R-:W-:Y:S02]  /*1b7c0*/  IMAD.MOV.U32 R12, RZ, RZ, c[0x0][0x4a8] ;  /* 0x00012a00ff0c7624 */ /* 0x000fe400078e00ff */
[----:B------:R-:W-:Y:S01]  /*1b7d0*/  IMAD.WIDE.U32 R6, R20, R4, R6 ;  /* 0x0000000414067225 */ /* 0x000fe200078e0006 */
[----:B-1----:R-:W-:Y:S02]  /*1b7e0*/  SHF.R.S32.HI R23, RZ, 0x1f, R86 ;  /* 0x0000001fff177819 */ /* 0x002fe40000011456 */
        /* <DEDUP_REMOVED lines=29> */
[-C--:B--2---:R-:W-:Y:S02]  /*1b9c0*/  IADD3 R12, R251, R32.reuse, RZ ;  /* 0x00000020fb0c7210 */ /* 0x084fe40007ffe0ff */
        /* <DEDUP_REMOVED lines=40> */
.L_x_3061:
[----:B------:R-:W-:Y:S05]  /*1bc50*/  BRA.DIV ~URZ, `(.L_x_2974) ;  /* 0x00005d827f007947 */ /* 0x000fea000b800000 */
[----:B------:R4:W2:Y:S02]  /*1bc60*/  SHFL.IDX PT, R0, R14, RZ, 0x181f ;  /* 0x00181fff0e007589 */ /* 0x0008a400000e0000 */
.L_x_3062:
        /* <DEDUP_REMOVED lines=15> */
.L_x_2976:
[----:B------:R-:W-:Y:S05]  /*1bd60*/  BSYNC B0 ;  /* 0x0000000000007941 */ /* 0x000fea0003800000 */
.L_x_2975:
[----:B------:R-:W-:Y:S05]  /*1bd70*/  BRA.DIV ~URZ, `(.L_x_2977) ;  /* 0x00005cd27f007947 */ /* 0x000fea000b800000 */
[----:B---3--:R3:W4:Y:S04]  /*1bd80*/  SHFL.IDX PT, R5, R13, 0x1, 0x181f ;  /* 0x00381f000d057f89 */ /* 0x00872800000e0000 */
[----:B--2---:R3:W2:Y:S02]  /*1bd90*/  SHFL.IDX PT, R0, R14, 0x1, 0x181f ;  /* 0x00381f000e007f89 */ /* 0x0046a400000e0000 */
.L_x_3063:
        /* <DEDUP_REMOVED lines=16> */
.L_x_2979:
[----:B------:R-:W-:Y:S05]  /*1bea0*/  BSYNC B0 ;  /* 0x0000000000007941 */ /* 0x000fea0003800000 */
.L_x_2978:
[----:B------:R-:W-:Y:S05]  /*1beb0*/  BRA.DIV ~URZ, `(.L_x_2980) ;  /* 0x00005c627f007947 */ /* 0x000fea000b800000 */
[----:B----4-:R4:W3:Y:S02]  /*1bec0*/  SHFL.IDX PT, R5, R13, 0x2, 0x181f ;  /* 0x00581f000d057f89 */ /* 0x0108e400000e0000 */
.L_x_3064:
[----:B------:R-:W-:Y:S05]  /*1bed0*/  BRA.DIV ~URZ, `(.L_x_2981) ;  /* 0x00005cb27f007947 */ /* 0x000fea000b800000 */
[----:B--2---:R2:W4:Y:S02]  /*1bee0*/  SHFL.IDX PT, R0, R14, 0x2, 0x181f ;  /* 0x00581f000e007f89 */ /* 0x00452400000e0000 */
.L_x_3065:
        /* <DEDUP_REMOVED lines=16> */
.L_x_2983:
[----:B------:R-:W-:Y:S05]  /*1bff0*/  BSYNC B0 ;  /* 0x0000000000007941 */ /* 0x000fea0003800000 */
.L_x_2982:
[----:B------:R-:W-:Y:S05]  /*1c000*/  BRA.DIV ~URZ, `(.L_x_2984) ;  /* 0x00005bf27f007947 */ /* 0x000fea000b800000 */
[----:B---3--:R3:W2:Y:S04]  /*1c010*/  SHFL.IDX PT, R6, R13, 0x3, 0x181f ;  /* 0x00781f000d067f89 */ /* 0x0086a800000e0000 */
[----:B----4-:R3:W4:Y:S02]  /*1c020*/  SHFL.IDX PT, R0, R14, 0x3, 0x181f ;  /* 0x00781f000e007f89 */ /* 0x01072400000e0000 */
.L_x_3066:
        /* <DEDUP_REMOVED lines=17> */
.L_x_2972:
[----:B------:R-:W3:Y:S01]  /*1c140*/  LDL.LU R9, [R1+0x30] ;  /* 0x0000300001097983 */ /* 0x000ee20000300800 */
        /* <DEDUP_REMOVED lines=16> */
[----:B------:R-:W-:-:S03]  /*1c250*/  IADD3 R6, -R0, RZ, RZ ;  /* 0x000000ff00067210 */ /* 0x000fc60007ffe1ff */
[----:B------:R-:W-:Y:S02]  /*1c260*/  IMAD R2, R2, c[0x0][0x430], RZ ;  /* 0x00010c0002027a24 */ /* 0x000fe400078e02ff */
[----:B------:R-:W-:Y:S02]  /*1c270*/  IMAD R6, R6, c[0x0][0x4e8], R3 ;  /* 0x00013a0006067a24 */ /* 0x000fe400078e0203 */
[----:B------:R-:W-:Y:S02]  /*1c280*/  IMAD R7, R0, c[0x0][0x434], R2 ;  /* 0x00010d0000077a24 */ /* 0x000fe400078e0202 */
[----:B---3--:R-:W-:-:S04]  /*1c290*/  IMAD.WIDE.U32 R4, R9, c[0x0][0x448], R4 ;  /* 0x0001120009047a25 */ /* 0x008fc800078e0004 */
        /* <DEDUP_REMOVED lines=12> */
.L_x_3067:
[----:B------:R-:W-:Y:S05]  /*1c360*/  BRA.DIV ~URZ, `(.L_x_2987) ;  /* 0x000059d27f007947 */ /* 0x000fea000b800000 */
[----:B------:R4:W1:Y:S02]  /*1c370*/  SHFL.IDX PT, R0, R14, RZ, 0x1c1f ;  /* 0x001c1fff0e007589 */ /* 0x00086400000e0000 */
.L_x_3068:
[----:B------:R-:W-:Y:S01]  /*1c380*/  BSSY B0, `(.L_x_2988) ;  /* 0x00000a8000007945 */ /* 0x000fe20003800000 */
[----:B------:R-:W-:Y:S05]  /*1c390*/  @P0 BRA `(.L_x_2989) ;  /* 0x00000a6000000947 */ /* 0x000fea0003800000 */
[C---:B------:R-:W-:Y:S02]  /*1c3a0*/  IADD3 R9, R252.reuse, 0x8, RZ ;  /* 0x00000008fc097810 */ /* 0x040fe40007ffe0ff */
[C---:B------:R-:W-:Y:S02]  /*1c3b0*/  ISETP.GE.AND P1, PT, R252.reuse, c[0x0][0x3c8], PT ;  /* 0x0000f200fc007a0c */ /* 0x040fe40003f26270 */
[----:B------:R-:W-:Y:S02]  /*1c3c0*/  ISETP.GE.AND P0, PT, R9, c[0x0][0x3c8], PT ;  /* 0x0000f20009007a0c */ /* 0x000fe40003f06270 */
[C---:B--2---:R-:W-:Y:S02]  /*1c3d0*/  IADD3 R12, R252.reuse, 0x10, RZ ;  /* 0x00000010fc0c7810 */ /* 0x044fe40007ffe0ff */
[----:B------:R-:W-:-:S02]  /*1c3e0*/  IADD3 R8, R252, 0x18, RZ ;  /* 0x00000018fc087810 */ /* 0x000fc40007ffe0ff */
[----:B------:R-:W-:Y:S02]  /*1c3f0*/  IADD3 R13, R252, 0x8, RZ ;  /* 0x00000008fc0d7810 */ /* 0x000fe40007ffe0ff */
[----:B------:R-:W-:Y:S02]  /*1c400*/  ISETP.GE.AND P3, PT, R12, c[0x0][0x3c8], PT ;  /* 0x0000f2000c007a0c */ /* 0x000fe40003f66270 */
        /* <DEDUP_REMOVED lines=12> */
[----:B------:R-:W-:Y:S01]  /*1c4d0*/  IADD3 R13, R252, 0x18, RZ ;  /* 0x00000018fc0d7810 */ /* 0x000fe20007ffe0ff */
[----:B------:R2:W-:Y:S01]  /*1c4e0*/  @!P0 ST.E.64 [R2.64], R26 ;  /* 0x0000001a02008985 */ /* 0x0005e2000c101b08 */
[----:B------:R-:W-:Y:S02]  /*1c4f0*/  ISETP.GE.AND P1, PT, R9, c[0x0][0x3c8], PT ;  /* 0x0000f20009007a0c */ /* 0x000fe40003f26270 */
[----:B------:R-:W-:-:S02]  /*1c500*/  SHF.R.S32.HI R17, RZ, 0x1f, R17 ;  /* 0x0000001fff117819 */ /* 0x000fc40000011411 */
[----:B------:R-:W-:Y:S02]  /*1c510*/  SHF.R.S32.HI R13, RZ, 0x1f, R13 ;  /* 0x0000001fff0d7819 */ /* 0x000fe4000001140d */
[C---:B------:R-:W-:Y:S02]  /*1c520*/  IADD3 R18, R252.reuse, 0x60, RZ ;  /* 0x00000060fc127810 */ /* 0x040fe40007ffe0ff */
[C---:B------:R-:W-:Y:S02]  /*1c530*/  IADD3 R19, R252.reuse, 0x80, RZ ;  /* 0x00000080fc137810 */ /* 0x040fe40007ffe0ff */
[----:B------:R-:W-:Y:S02]  /*1c540*/  SHF.R.S32.HI R18, RZ, 0x1f, R18 ;  /* 0x0000001fff127819 */ /* 0x000fe40000011412 */
[----:B------:R-:W-:Y:S02]  /*1c550*/  SHF.R.S32.HI R19, RZ, 0x1f, R19 ;  /* 0x0000001fff137819 */ /* 0x000fe40000011413 */
[----:B------:R-:W-:-:S02]  /*1c560*/  IADD3 R20, R252, 0xa8, RZ ;  /* 0x000000a8fc147810 */ /* 0x000fc40007ffe0ff */
[----:B------:R-:W-:-:S04]  /*1c570*/  IADD3 R21, R252, 0xa8, RZ ;  /* 0x000000a8fc157810 */ /* 0x000fc80007ffe0ff */
[----:B------:R-:W-:Y:S02]  /*1c580*/  SHF.R.S32.HI R21, RZ, 0x1f, R21 ;  /* 0x0000001fff157819 */ /* 0x000fe40000011415 */
        /* <DEDUP_REMOVED lines=11> */
[----:B------:R-:W-:Y:S02]  /*1c640*/  SHF.R.S32.HI R17, RZ, 0x1f, R17 ;  /* 0x0000001fff117819 */ /* 0x000fe40000011411 */
[----:B------:R-:W-:Y:S02]  /*1c650*/  ISETP.GE.AND P4, PT, R8, c[0x0][0x3c8], PT ;  /* 0x0000f20008007a0c */ /* 0x000fe40003f86270 */
        /* <DEDUP_REMOVED lines=11> */
[----:B------:R-:W-:Y:S02]  /*1c710*/  IADD3 R13, R252, 0x38, RZ ;  /* 0x00000038fc0d7810 */ /* 0x000fe40007ffe0ff */
[----:B------:R-:W-:Y:S02]  /*1c720*/  ISETP.GE.AND P1, PT, R9, c[0x0][0x3c8], PT ;  /* 0x0000f20009007a0c */ /* 0x000fe40003f26270 */
[----:B------:R-:W-:Y:S02]  /*1c730*/  SHF.R.S32.HI R17, RZ, 0x1f, R17 ;  /* 0x0000001fff117819 */ /* 0x000fe40000011411 */
[----:B------:R-:W-:-:S02]  /*1c740*/  SHF.R.S32.HI R13, RZ, 0x1f, R13 ;  /* 0x0000001fff0d7819 */ /* 0x000fc4000001140d */
        /* <DEDUP_REMOVED lines=40> */
[----:B------:R-:W-:Y:S02]  /*1c9d0*/  IADD3 R17, R252, 0x80, RZ ;  /* 0x00000080fc117810 */ /* 0x000fe40007ffe0ff */
[----:B-1----:R-:W-:-:S02]  /*1c9e0*/  @!P2 LEA R6, P5, R16, R0, 0x2 ;  /* 0x000000001006a211 */ /* 0x002fc400078a10ff */
[C---:B--2---:R-:W-:Y:S02]  /*1c9f0*/  @!P1 LEA R2, P0, R9.reuse, R0, 0x2 ;  /* 0x0000000009029211 */ /* 0x044fe400078010ff */
[-C--:B------:R-:W-:Y:S02]  /*1ca00*/  @!P2 LEA.HI.X R7, R16, R4.reuse, R18, 0x2, P5 ;  /* 0x000000041007a211 */ /* 0x080fe400028f1412 */
[----:B------:R-:W-:Y:S02]  /*1ca10*/  @!P1 LEA.HI.X R3, R9, R4, R13, 0x2, P0 ;  /* 0x0000000409039211 */ /* 0x000fe400000f140d */
[C---:B------:R-:W-:Y:S01]  /*1ca20*/  IADD3 R16, R252.reuse, 0x88, RZ ;  /* 0x00000088fc107810 */ /* 0x040fe20007ffe0ff */
[----:B------:R1:W-:Y:S01]  /*1ca30*/  @!P2 ST.E.64 [R6.64], R56 ;  /* 0x000000380600a985 */ /* 0x0003e2000c101b08 */
[C---:B------:R-:W-:Y:S02]  /*1ca40*/  IADD3 R18, R252.reuse, 0x70, RZ ;  /* 0x00000070fc127810 */ /* 0x040fe40007ffe0ff */
[----:B------:R-:W-:Y:S01]  /*1ca50*/  IADD3 R9, R252, 0x78, RZ ;  /* 0x00000078fc097810 */ /* 0x000fe20007ffe0ff */
[----:B------:R2:W-:Y:S01]  /*1ca60*/  @!P1 ST.E.64 [R2.64], R60 ;  /* 0x0000003c02009985 */ /* 0x0005e2000c101b08 */
[----:B------:R-:W-:-:S02]  /*1ca70*/  ISETP.GE.AND P1, PT, R16, c[0x0][0x3c8], PT ;  /* 0x0000f20010007a0c */ /* 0x000fc40003f26270 */
[----:B------:R-:W-:Y:S02]  /*1ca80*/  ISETP.GE.AND P2, PT, R17, c[0x0][0x3c8], PT ;  /* 0x0000f20011007a0c */ /* 0x000fe40003f46270 */
[----:B------:R-:W-:Y:S02]  /*1ca90*/  SHF.R.S32.HI R18, RZ, 0x1f, R18 ;  /* 0x0000001fff127819 */ /* 0x000fe40000011412 */
[----:B------:R-:W-:Y:S02]  /*1caa0*/  SHF.R.S32.HI R9, RZ, 0x1f, R9 ;  /* 0x0000001fff097819 */ /* 0x000fe40000011409 */
[----:B------:R-:W-:-:S04]  /*1cab0*/  IADD3 R13, R252, 0x90, RZ ;  /* 0x00000090fc0d7810 */ /* 0x000fc80007ffe0ff */
[----:B------:R-:W-:Y:S02]  /*1cac0*/  ISETP.GE.AND P6, PT, R13, c[0x0][0x3c8], PT ;  /* 0x0000f2000d007a0c */ /* 0x000fe40003fc6270 */
[-C--:B-1----:R-:W-:Y:S02]  /*1cad0*/  @!P3 LEA R6, P5, R12, R0.reuse, 0x2 ;  /* 0x000000000c06b211 */ /* 0x082fe400078a10ff */
[----:B--2---:R-:W-:Y:S02]  /*1cae0*/  @!P4 LEA R2, P0, R8, R0, 0x2 ;  /* 0x000000000802c211 */ /* 0x004fe400078010ff */
[-C--:B------:R-:W-:Y:S02]  /*1caf0*/  @!P3 LEA.HI.X R7, R12, R4.reuse, R18, 0x2, P5 ;  /* 0x000000040c07b211 */ /* 0x080fe400028f1412 */
[----:B------:R-:W-:Y:S02]  /*1cb00*/  @!P4 LEA.HI.X R3, R8, R4, R9, 0x2, P0 ;  /* 0x000000040803c211 */ /* 0x000fe400000f1409 */
[C---:B------:R-:W-:Y:S01]  /*1cb10*/  IADD3 R18, R252.reuse, 0x88, RZ ;  /* 0x00000088fc127810 */ /* 0x040fe20007ffe0ff */
[----:B------:R1:W-:Y:S01]  /*1cb20*/  @!P3 ST.E.64 [R6.64], R64 ;  /* 0x000000400600b985 */ /* 0x0003e2000c101b08 */
[----:B------:R-:W-:-:S02]  /*1cb30*/  IADD3 R12, R252, 0x98, RZ ;  /* 0x00000098fc0c7810 */ /* 0x000fc40007ffe0ff */
[----:B------:R-:W-:Y:S01]  /*1cb40*/  SHF.R.S32.HI R18, RZ, 0x1f, R18 ;  /* 0x0000001fff127819 */ /* 0x000fe20000011412 */
[----:B------:R2:W-:Y:S01]  /*1cb50*/  @!P4 ST.E.64 [R2.64], R68 ;  /* 0x000000440200c985 */ /* 0x0005e2000c101b08 */
[C---:B------:R-:W-:Y:S02]  /*1cb60*/  @!P2 LEA R8, P0, R17.reuse, R0, 0x2 ;  /* 0x000000001108a211 */ /* 0x040fe400078010ff */
[----:B------:R-:W-:Y:S02]  /*1cb70*/  ISETP.GE.AND P5, PT, R12, c[0x0][0x3c8], PT ;  /* 0x0000f2000c007a0c */ /* 0x000fe40003fa6270 */
[----:B------:R-:W-:Y:S02]  /*1cb80*/  @!P2 LEA.HI.X R9, R17, R4, R19, 0x2, P0 ;  /* 0x000000041109a211 */ /* 0x000fe400000f1413 */
[C---:B------:R-:W-:Y:S02]  /*1cb90*/  IADD3 R17, R252.reuse, 0xa0, RZ ;  /* 0x000000a0fc117810 */ /* 0x040fe40007ffe0ff */
[----:B------:R-:W-:Y:S01]  /*1cba0*/  IADD3 R19, R252, 0xa0, RZ ;  /* 0x000000a0fc137810 */ /* 0x000fe20007ffe0ff */
[----:B------:R-:W-:Y:S01]  /*1cbb0*/  @!P2 ST.E.64 [R8.64], R116 ;  /* 0x000000740800a985 */ /* 0x000fe2000c101b08 */
[----:B------:R-:W-:-:S02]  /*1cbc0*/  ISETP.GE.AND P4, PT, R17, c[0x0][0x3c8], PT ;  /* 0x0000f20011007a0c */ /* 0x000fc40003f86270 */
[----:B------:R-:W-:Y:S02]  /*1cbd0*/  ISETP.GE.AND P2, PT, R20, c[0x0][0x3c8], PT ;  /* 0x0000f20014007a0c */ /* 0x000fe40003f46270 */
[----:B------:R-:W-:Y:S02]  /*1cbe0*/  SHF.R.S32.HI R19, RZ, 0x1f, R19 ;  /* 0x0000001fff137819 */ /* 0x000fe40000011413 */
[-C--:B-1----:R-:W-:Y:S02]  /*1cbf0*/  @!P6 LEA R6, P0, R13, R0.reuse, 0x2 ;  /* 0x000000000d06e211 */ /* 0x082fe400078010ff */
[----:B--2---:R-:W-:-:S04]  /*1cc00*/  @!P1 LEA R2, P3, R16, R0, 0x2 ;  /* 0x0000000010029211 */ /* 0x004fc800078610ff */
        /* <DEDUP_REMOVED lines=31> */
.L_x_2989:
[----:B------:R-:W-:Y:S05]  /*1ce00*/  BSYNC B0 ;  /* 0x0000000000007941 */ /* 0x000fea0003800000 */
.L_x_2988:
[----:B------:R-:W-:Y:S05]  /*1ce10*/  BRA.DIV ~URZ, `(.L_x_2990) ;  /* 0x00004f927f007947 */ /* 0x000fea000b800000 */
[----:B---3--:R3:W2:Y:S04]  /*1ce20*/  SHFL.IDX PT, R4, R5, 0x1, 0x1c1f ;  /* 0x003c1f0005047f89 */ /* 0x0086a800000e0000 */
[----:B-1----:R3:W1:Y:S02]  /*1ce30*/  SHFL.IDX PT, R0, R14, 0x1, 0x1c1f ;  /* 0x003c1f000e007f89 */ /* 0x00266400000e0000 */
.L_x_3069:
        /* <DEDUP_REMOVED lines=182> */
.L_x_2970:
[----:B------:R-:W2:Y:S04]  /*1d9a0*/  LDL.LU R0, [R1+0x14] ;  /* 0x0000140001007983 */ /* 0x000ea80000300800 */
[----:B------:R-:W3:Y:S01]  /*1d9b0*/  LDL.LU R7, [R1+0x18] ;  /* 0x0000180001077983 */ /* 0x000ee20000300800 */
[----:B------:R-:W-:Y:S02]  /*1d9c0*/  ISETP.NE.U32.AND P0, PT, RZ, c[0x0][0x508], PT ;  /* 0x00014200ff007a0c */ /* 0x000fe40003f05070 */
[----:B------:R-:W-:Y:S01]  /*1d9d0*/  ISETP.NE.U32.AND P3, PT, RZ, c[0x0][0x500], PT ;  /* 0x00014000ff007a0c */ /* 0x000fe20003f65070 */
[----:B------:R-:W4:Y:S01]  /*1d9e0*/  LDL.LU R6, [R1+0x2c] ;  /* 0x00002c0001067983 */ /* 0x000f220000300800 */
[----:B------:R-:W-:Y:S01]  /*1d9f0*/  ISETP.NE.AND.EX P2, PT, RZ, c[0x0][0x50c], PT, P0 ;  /* 0x00014300ff007a0c */ /* 0x000fe20003f45300 */
[----:B------:R-:W-:Y:S01]  /*1da00*/  IMAD.MOV.U32 R20, RZ, RZ, c[0x0][0x388] ;  /* 0x0000e200ff147624 */ /* 0x000fe200078e00ff */
[----:B------:R-:W-:-:S02]  /*1da10*/  ISETP.NE.AND.EX P3, PT, RZ, c[0x0][0x504], PT, P3 ;  /* 0x00014100ff007a0c */ /* 0x000fc40003f65330 */
[----:B--2---:R-:W-:-:S09]  /*1da20*/  IADD3 R2, P1, R0, c[0x0][0x500], RZ ;  /* 0x0001400000027a10 */ /* 0x004fd20007f3e0ff */
[----:B------:R-:W-:Y:S01]  /*1da30*/  @P2 IADD3 R4, P0, R0, c[0x0][0x508], RZ ;  /* 0x0001420000042a10 */ /* 0x000fe20007f1e0ff */
[----:B------:R-:W-:Y:S01]  /*1da40*/  IMAD.MOV.U32 R0, RZ, RZ, RZ ;  /* 0x000000ffff007224 */ /* 0x000fe200078e00ff */
[C---:B---3--:R-:W-:Y:S02]  /*1da50*/  IADD3.X R3, R7.reuse, c[0x0][0x504], RZ, P1, !PT ;  /* 0x0001410007037a10 */ /* 0x048fe40000ffe4ff */
[----:B------:R-:W-:-:S03]  /*1da60*/  @P2 IADD3.X R5, R7, c[0x0][0x50c], RZ, P0, !PT ;  /* 0x0001430007052a10 */ /* 0x000fc600007fe4ff */
[----:B------:R2:W5:Y:S04]  /*1da70*/  @P3 LDG.E R0, [R2.64] ;  /* 0x0000000802003981 */ /* 0x000568000c1e1900 */
[----:B------:R2:W5:Y:S01]  /*1da80*/  @P2 LDG.E R20, [R4.64] ;  /* 0x0000000804142981 */ /* 0x000562000c1e1900 */
[----:B----4-:R-:W-:-:S04]  /*1da90*/  ISETP.NE.AND P0, PT, R6, RZ, PT ;  /* 0x000000ff0600720c */ /* 0x010fc80003f05270 */
[----:B------:R-:W-:Y:S01]  /*1daa0*/  SEL R21, R6, c[0x0][0x3d4], P0 ;  /* 0x0000f50006157a07 */ /* 0x000fe20000000000 */
[----:B------:R-:W-:Y:S05]  /*1dab0*/  @P2 BRA `(.L_x_2991) ;  /* 0x0000004000002947 */ /* 0x000fea0003800000 */
[----:B------:R-:W-:Y:S05]  /*1dac0*/  @!P3 BRA `(.L_x_2991) ;  /* 0x000000300000b947 */ /* 0x000fea0003800000 */
[----:B--2---:R2:W3:Y:S04]  /*1dad0*/  LDG.E R4, [R2.64] ;  /* 0x0000000802047981 */ /* 0x0044e8000c1e1900 */
[----:B--2---:R-:W3:Y:S02]  /*1dae0*/  LDG.E R2, [R2.64+0x4] ;  /* 0x0000040802027981 */ /* 0x004ee4000c1e1900 */
[----:B---3-5:R-:W-:Y:S02]  /*1daf0*/  IADD3 R20, -R4, R2, RZ ;  /* 0x0000000204147210 */ /* 0x028fe40007ffe1ff */
.L_x_2991:
[----:B--2---:R-:W2:Y:S04]  /*1db00*/  LDL.LU R5, [R1+0x8] ;  /* 0x0000080001057983 */ /* 0x004ea80000300800 */
[----:B------:R-:W3:Y:S04]  /*1db10*/  LDL.LU R3, [R1+0x1c] ;  /* 0x00001c0001037983 */ /* 0x000ee80000300800 */
[----:B------:R-:W4:Y:S01]  /*1db20*/  LDL.LU R2, [R1+0x28] ;  /* 0x0000280001027983 */ /* 0x000f220000300800 */
[----:B------:R-:W-:Y:S01]  /*1db30*/  BSSY B0, `(.L_x_2992) ;  /* 0x0000039000007945 */ /* 0x000fe20003800000 */
[----:B-----5:R-:W-:-:S02]  /*1db40*/  SHF.R.S32.HI R19, RZ, 0x1f, R0 ;  /* 0x0000001fff137819 */ /* 0x020fc40000011400 */
[----:B------:R-:W1:Y:S02]  /*1db50*/  S2R R4, SR_TID.X ;  /* 0x0000000000047919 */ /* 0x000e640000002100 */
[----:B-1----:R-:W-:Y:S02]  /*1db60*/  ISETP.GT.AND P0, PT, R4, 0x7f, PT ;  /* 0x0000007f0400780c */ /* 0x002fe40003f04270 */
[----:B--2---:R-:W-:Y:S02]  /*1db70*/  LOP3.LUT R8, R5, 0xffff, RZ, 0xc0, !PT ;  /* 0x0000ffff05087812 */ /* 0x004fe400078ec0ff */
[----:B---3--:R-:W-:Y:S02]  /*1db80*/  SEL R9, R3, RZ, !P3 ;  /* 0x000000ff03097207 */ /* 0x008fe40005800000 */
[----:B----4-:R-:W-:-:S07]  /*1db90*/  SEL R23, R2, RZ, !P3 ;  /* 0x000000ff02177207 */ /* 0x010fce0005800000 */
[----:B------:R-:W-:Y:S05]  /*1dba0*/  @P0 BRA `(.L_x_2993) ;  /* 0x0000031000000947 */ /* 0x000fea0003800000 */
[----:B------:R-:W2:Y:S01]  /*1dbb0*/  LDL R3, [R1+0x4] ;  /* 0x0000040001037983 */ /* 0x000ea20000100800 */
[----:B------:R-:W-:Y:S01]  /*1dbc0*/  IMAD R2, R20, c[0x0][0x4e8], RZ ;  /* 0x00013a0014027a24 */ /* 0x000fe200078e02ff */
[----:B--2---:R-:W-:-:S04]  /*1dbd0*/  IADD3 R18, R3, R4, RZ ;  /* 0x0000000403127210 */ /* 0x004fc80007ffe0ff */
[----:B------:R-:W-:-:S13]  /*1dbe0*/  ISETP.GE.AND P0, PT, R18, R2, PT ;  /* 0x000000021200720c */ /* 0x000fda0003f06270 */
[----:B------:R-:W-:Y:S05]  /*1dbf0*/  @P0 BRA `(.L_x_2993) ;  /* 0x000002c000000947 */ /* 0x000fea0003800000 */
[----:B------:R-:W2:Y:S01]  /*1dc00*/  LDL.LU R24, [R1+0x30] ;  /* 0x0000300001187983 */ /* 0x000ea20000300800 */
        /* <DEDUP_REMOVED lines=12> */
[----:B------:R-:W-:Y:S02]  /*1dcd0*/  IMAD R12, R12, R23, R3 ;  /* 0x000000170c0c7224 */ /* 0x000fe400078e0203 */
[-C--:B----4-:R-:W-:Y:S02]  /*1dce0*/  IMAD R13, R7, R8.reuse, RZ ;  /* 0x00000008070d7224 */ /* 0x090fe400078e02ff */
[----:B------:R-:W-:-:S04]  /*1dcf0*/  IMAD.WIDE.U32 R6, R6, R8, RZ ;  /* 0x0000000806067225 */ /* 0x000fc800078e00ff */
[----:B------:R-:W-:Y:S01]  /*1dd00*/  IMAD.IADD R13, R7, 0x1, R13 ;  /* 0x00000001070d7824 */ /* 0x000fe200078e020d */
[----:B------:R-:W-:Y:S01]  /*1dd10*/  IADD3 R7, R5, R12, RZ ;  /* 0x0000000c05077210 */ /* 0x000fe20007ffe0ff */
[----:B------:R-:W-:-:S05]  /*1dd20*/  @P0 IMAD.HI.U32 R22, R18, c[0x0][0x4ec], RZ ;  /* 0x00013b0012160a27 */ /* 0x000fca00078e00ff */
[----:B------:R-:W-:Y:S02]  /*1dd30*/  @P0 SHF.R.U32.HI R2, RZ, c[0x0][0x4f0], R22 ;  /* 0x00013c00ff020a19 */ /* 0x000fe40000011616 */
[----:B------:R-:W-:-:S03]  /*1dd40*/  IADD3 R22, P1, P0, R4, R6, R0 ;  /* 0x0000000604167210 */ /* 0x000fc6000783e000 */
[----:B------:R-:W-:Y:S01]  /*1dd50*/  IMAD.MOV R6, RZ, RZ, -R2 ;  /* 0x000000ffff067224 */ /* 0x000fe200078e0a02 */
[----:B------:R-:W-:Y:S02]  /*1dd60*/  IADD3.X R13, R7, R13, R19, P1, P0 ;  /* 0x0000000d070d7210 */ /* 0x000fe40000fe0413 */
[----:B--2---:R-:W-:-:S05]  /*1dd70*/  SEL R3, R24, RZ, P2 ;  /* 0x000000ff18037207 */ /* 0x004fca0001000000 */
[-C--:B-----5:R-:W-:Y:S02]  /*1dd80*/  IMAD R12, R17, R3.reuse, RZ ;  /* 0x00000003110c7224 */ /* 0x0a0fe400078e02ff */
[----:B------:R-:W-:-:S04]  /*1dd90*/  IMAD.WIDE.U32 R4, R16, R3, RZ ;  /* 0x0000000310047225 */ /* 0x000fc800078e00ff */
[----:B------:R-:W-:Y:S01]  /*1dda0*/  IMAD R3, R6, c[0x0][0x4e8], R18 ;  /* 0x00013a0006037a24 */ /* 0x000fe200078e0212 */
[----:B------:R-:W-:Y:S02]  /*1ddb0*/  IADD3 R7, R5, R12, RZ ;  /* 0x0000000c05077210 */ /* 0x000fe40007ffe0ff */
[----:B------:R-:W-:Y:S02]  /*1ddc0*/  IADD3 R4, P1, P0, R2, R22, R4 ;  /* 0x0000001602047210 */ /* 0x000fe4000783e004 */
[----:B------:R-:W-:Y:S01]  /*1ddd0*/  SHF.R.S32.HI R5, RZ, 0x1f, R2 ;  /* 0x0000001fff057819 */ /* 0x000fe20000011402 */
[----:B------:R-:W-:Y:S01]  /*1dde0*/  IMAD R2, R15, R3, RZ ;  /* 0x000000030f027224 */ /* 0x000fe200078e02ff */
[----:B------:R-:W-:Y:S02]  /*1ddf0*/  SHF.R.S32.HI R6, RZ, 0x1f, R3 ;  /* 0x0000001fff067819 */ /* 0x000fe40000011403 */
[----:B------:R-:W-:Y:S01]  /*1de00*/  IADD3.X R5, R5, R13, R7, P1, P0 ;  /* 0x0000000d05057210 */ /* 0x000fe20000fe0407 */
[----:B------:R-:W-:-:S02]  /*1de10*/  IMAD.MOV.U32 R7, RZ, RZ, c[0x0][0x4a8] ;  /* 0x00012a00ff077624 */ /* 0x000fc400078e00ff */
        /* <DEDUP_REMOVED lines=10> */
.L_x_2993:
[----:B------:R-:W-:Y:S05]  /*1dec0*/  BSYNC B0 ;  /* 0x0000000000007941 */ /* 0x000fea0003800000 */
.L_x_2992:
[----:B------:R-:W-:-:S13]  /*1ded0*/  ISETP.GT.AND P0, PT, R21, 0x1, PT ;  /* 0x000000011500780c */ /* 0x000fda0003f04270 */
[----:B------:R-:W-:Y:S05]  /*1dee0*/  @P0 BRA `(.L_x_2985) ;  /* 0x0000070000000947 */ /* 0x000fea0003800000 */
[----:B------:R-:W2:Y:S01]  /*1def0*/  LDL.LU R12, [R1+0x4] ;  /* 0x00000400010c7983 */ /* 0x000ea20000300800 */
[----:B-1----:R-:W-:Y:S01]  /*1df00*/  MOV R2, c[0x0][0x4e8] ;  /* 0x00013a0000027a02 */ /* 0x002fe20000000f00 */
[----:B------:R-:W-:Y:S02]  /*1df10*/  IMAD R4, R19, c[0x0][0x3a0], RZ ;  /* 0x0000e80013047a24 */ /* 0x000fe400078e02ff */
[----:B------:R-:W-:Y:S01]  /*1df20*/  IMAD R5, R23, c[0x0][0x3f0], RZ ;  /* 0x0000fc0017057a24 */ /* 0x000fe200078e02ff */
[----:B------:R-:W-:Y:S01]  /*1df30*/  ISETP.NE.AND P0, PT, R2, 0x1, PT ;  /* 0x000000010200780c */ /* 0x000fe20003f05270 */
[----:B------:R-:W-:-:S04]  /*1df40*/  IMAD.WIDE.U32 R2, R0, c[0x0][0x3a0], RZ ;  /* 0x0000e80000027a25 */ /* 0x000fc800078e00ff */
[----:B------:R-:W-:Y:S02]  /*1df50*/  IMAD R0, R0, c[0x0][0x3a4], R4 ;  /* 0x0000e90000007a24 */ /* 0x000fe400078e0204 */
[----:B------:R-:W-:-:S03]  /*1df60*/  IMAD R7, R9, c[0x0][0x3f4], R5 ;  /* 0x0000fd0009077a24 */ /* 0x000fc600078e0205 */
[----:B------:R-:W-:-:S05]  /*1df70*/  IADD3 R3, R3, R0, RZ ;  /* 0x0000000003037210 */ /* 0x000fca0007ffe0ff */
[----:B------:R-:W-:-:S04]  /*1df80*/  IMAD.WIDE.U32 R2, R8, c[0x0][0x3e8], R2 ;  /* 0x0000fa0008027a25 */ /* 0x000fc800078e0002 */
[----:B------:R-:W-:-:S04]  /*1df90*/  IMAD R3, R8, c[0x0][0x3ec], R3 ;  /* 0x0000fb0008037a24 */ /* 0x000fc800078e0203 */
[----:B------:R-:W-:-:S05]  /*1dfa0*/  IMAD.WIDE.U32 R2, R9, c[0x0][0x3f0], R2 ;  /* 0x0000fc0009027a25 */ /* 0x000fca00078e0002 */
[----:B------:R-:W-:Y:S02]  /*1dfb0*/  IADD3 R3, R3, R7, RZ ;  /* 0x0000000703037210 */ /* 0x000fe40007ffe0ff */
[-C--:B--2---:R-:W-:Y:S02]  /*1dfc0*/  IADD3 R4, R231, R12.reuse, RZ ;  /* 0x0000000ce7047210 */ /* 0x084fe40007ffe0ff */
[----:B------:R-:W-:Y:S02]  /*1dfd0*/  IADD3 R13, R251, R12, RZ ;  /* 0x0000000cfb0d7210 */ /* 0x000fe40007ffe0ff */
[----:B------:R-:W-:Y:S01]  /*1dfe0*/  MOV R0, R4 ;  /* 0x0000000400007202 */ /* 0x000fe20000000f00 */
[----:B------:R-:W-:-:S05]  /*1dff0*/  @P0 IMAD.HI.U32 R6, R4, c[0x0][0x4ec], RZ ;  /* 0x00013b0004060a27 */ /* 0x000fca00078e00ff */
[----:B------:R-:W-:-:S04]  /*1e000*/  @P0 SHF.R.U32.HI R0, RZ, c[0x0][0x4f0], R6 ;  /* 0x00013c00ff000a19 */ /* 0x000fc80000011606 */
[----:B------:R-:W-:Y:S01]  /*1e010*/  SHF.R.S32.HI R6, RZ, 0x1f, R0 ;  /* 0x0000001fff067819 */ /* 0x000fe20000011400 */
[C---:B------:R-:W-:Y:S01]  /*1e020*/  IMAD.WIDE.U32 R2, R0.reuse, c[0x0][0x3e0], R2 ;  /* 0x0000f80000027a25 */ /* 0x040fe200078e0002 */
[----:B------:R-:W-:-:S03]  /*1e030*/  IADD3 R5, -R0, RZ, RZ ;  /* 0x000000ff00057210 */ /* 0x000fc60007ffe1ff */
[----:B------:R-:W-:Y:S02]  /*1e040*/  IMAD R6, R6, c[0x0][0x3e0], RZ ;  /* 0x0000f80006067a24 */ /* 0x000fe400078e02ff */
[----:B------:R-:W-:Y:S02]  /*1e050*/  IMAD R4, R5, c[0x0][0x4e8], R4 ;  /* 0x00013a0005047a24 */ /* 0x000fe400078e0204 */
[----:B------:R-:W-:-:S03]  /*1e060*/  IMAD R6, R0, c[0x0][0x3e4], R6 ;  /* 0x0000f90000067a24 */ /* 0x000fc600078e0206 */
[----:B------:R-:W-:Y:S02]  /*1e070*/  SHF.R.S32.HI R0, RZ, 0x1f, R4 ;  /* 0x0000001fff007819 */ /* 0x000fe40000011404 */
[----:B------:R-:W-:-:S03]  /*1e080*/  IADD3 R3, R3, R6, RZ ;  /* 0x0000000603037210 */ /* 0x000fc60007ffe0ff */
[----:B------:R-:W-:Y:S02]  /*1e090*/  IMAD R0, R0, c[0x0][0x3d8], RZ ;  /* 0x0000f60000007a24 */ /* 0x000fe400078e02ff */
[----:B------:R-:W-:-:S04]  /*1e0a0*/  IMAD.WIDE.U32 R2, R4, c[0x0][0x3d8], R2 ;  /* 0x0000f60004027a25 */ /* 0x000fc800078e0002 */
[----:B------:R-:W-:Y:S01]  /*1e0b0*/  IMAD R4, R4, c[0x0][0x3dc], R0 ;  /* 0x0000f70004047a24 */ /* 0x000fe200078e0200 */
[----:B------:R-:W-:-:S04]  /*1e0c0*/  LEA R14, P0, R2, c[0x0][0x380], 0x1 ;  /* 0x0000e000020e7a11 */ /* 0x000fc800078008ff */
[----:B------:R-:W-:-:S04]  /*1e0d0*/  IADD3 R4, R3, R4, RZ ;  /* 0x0000000403047210 */ /* 0x000fc80007ffe0ff */
[----:B------:R-:W-:Y:S01]  /*1e0e0*/  LEA.HI.X R5, R2, c[0x0][0x384], R4, 0x1, P0 ;  /* 0x0000e10002057a11 */ /* 0x000fe200000f0c04 */
[----:B------:R-:W-:Y:S05]  /*1e0f0*/  BRA.DIV ~URZ, `(.L_x_2994) ;  /* 0x00003d827f007947 */ /* 0x000fea000b800000 */
[----:B------:R1:W2:Y:S02]  /*1e100*/  SHFL.IDX PT, R4, R5, RZ, 0x181f ;  /* 0x00181fff05047589 */ /* 0x0002a400000e0000 */
.L_x_3070:
[----:B------:R-:W-:Y:S05]  /*1e110*/  BRA.DIV ~URZ, `(.L_x_2995) ;  /* 0x00003dd27f007947 */ /* 0x000fea000b800000 */
[----:B------:R3:W4:Y:S02]  /*1e120*/  SHFL.IDX PT, R0, R14, RZ, 0x181f ;  /* 0x00181fff0e007589 */ /* 0x00072400000e0000 */
.L_x_3071:
        /* <DEDUP_REMOVED lines=16> */
.L_x_2997:
[----:B------:R-:W-:Y:S05]  /*1e230*/  BSYNC B0 ;  /* 0x0000000000007941 */ /* 0x000fea0003800000 */
.L_x_2996:
[----:B------:R-:W-:Y:S05]  /*1e240*/  BRA.DIV ~URZ, `(.L_x_2998) ;  /* 0x00003d127f007947 */ /* 0x000fea000b800000 */
[----:B--2---:R2:W1:Y:S04]  /*1e250*/  SHFL.IDX PT, R4, R5, 0x1, 0x181f ;  /* 0x00381f0005047f89 */ /* 0x00446800000e0000 */
[----:B----4-:R2:W4:Y:S02]  /*1e260*/  SHFL.IDX PT, R0, R14, 0x1, 0x181f ;  /* 0x00381f000e007f89 */ /* 0x01052400000e0000 */
.L_x_3072:
        /* <DEDUP_REMOVED lines=16> */
.L_x_3000:
[----:B------:R-:W-:Y:S05]  /*1e370*/  BSYNC B0 ;  /* 0x0000000000007941 */ /* 0x000fea0003800000 */
.L_x_2999:
[----:B------:R-:W-:Y:S05]  /*1e380*/  BRA.DIV ~URZ, `(.L_x_3001) ;  /* 0x00003ca27f007947 */ /* 0x000fea000b800000 */
[----:B-1----:R1:W2:Y:S02]  /*1e390*/  SHFL.IDX PT, R4, R5, 0x2, 0x181f ;  /* 0x00581f0005047f89 */ /* 0x0022a400000e0000 */
.L_x_3073:
[----:B------:R-:W-:Y:S05]  /*1e3a0*/  BRA.DIV ~URZ, `(.L_x_3002) ;  /* 0x00003cf27f007947 */ /* 0x000fea000b800000 */
[----:B----4-:R4:W1:Y:S02]  /*1e3b0*/  SHFL.IDX PT, R0, R14, 0x2, 0x181f ;  /* 0x00581f000e007f89 */ /* 0x01086400000e0000 */
.L_x_3074:
        /* <DEDUP_REMOVED lines=16> */
.L_x_3004:
[----:B------:R-:W-:Y:S05]  /*1e4c0*/  BSYNC B0 ;  /* 0x0000000000007941 */ /* 0x000fea0003800000 */
.L_x_3003:
[----:B------:R-:W-:Y:S05]  /*1e4d0*/  BRA.DIV ~URZ, `(.L_x_3005) ;  /* 0x00003c327f007947 */ /* 0x000fea000b800000 */
[----:B--2---:R2:W3:Y:S04]  /*1e4e0*/  SHFL.IDX PT, R4, R5, 0x3, 0x181f ;  /* 0x00781f0005047f89 */ /* 0x0044e800000e0000 */
[----:B-1----:R2:W1:Y:S02]  /*1e4f0*/  SHFL.IDX PT, R0, R14, 0x3, 0x181f ;  /* 0x00781f000e007f89 */ /* 0x00246400000e0000 */
.L_x_3075:
        /* <DEDUP_REMOVED lines=15> */
.L_x_2985:
[----:B------:R-:W-:Y:S05]  /*1e5f0*/  BSYNC B1 ;  /* 0x0000000000017941 */ /* 0x000fea0003800000 */
.L_x_2969:
[----:B-1--4-:R-:W4:Y:S02]  /*1e600*/  LDL R0, [R1+0x68] ;  /* 0x0000680001007983 */ /* 0x012f240000100800 */
[----:B----4-:R-:W-:-:S13]  /*1e610*/  ISETP.NE.AND P0, PT, R0, RZ, PT ;  /* 0x000000ff0000720c */ /* 0x010fda0003f05270 */
[----:B------:R-:W-:Y:S01]  /*1e620*/  @P0 WARPSYNC 0xffffffff ;  /* 0xffffffff00000948 */ /* 0x000fe20003800000 */
[----:B------:R-:W-:Y:S06]  /*1e630*/  @P0 BAR.SYNC.DEFER_BLOCKING 0x5, 0x100 ;  /* 0x0144000000000b1d */ /* 0x000fec0000010000 */
[----:B--23--:R-:W1:Y:S04]  /*1e640*/  @P0 LDS.128 R4, [0x24100] ;  /* 0x02410000ff040984 */ /* 0x00ce680000000c00 */
[----:B-1----:R1:W-:Y:S04]  /*1e650*/  @P0 STL.64 [R1], R4 ;  /* 0x0000000401000387 */ /* 0x0023e80000100a00 */
[----:B------:R1:W-:Y:S04]  /*1e660*/  @P0 STL.64 [R1+0x8], R6 ;  /* 0x0000080601000387 */ /* 0x0003e80000100a00 */
[----:B------:R-:W-:Y:S06]  /*1e670*/  @P0 BAR.ARV 0x4, 0x100 ;  /* 0x0104000000000b1d */ /* 0x000fec0000002000 */
[----:B------:R-:W-:Y:S05]  /*1e680*/  @P0 BRA `(.L_x_3006) ;  /* 0x0000105000000947 */ /* 0x000fea0003800000 */
[----:B------:R-:W2:Y:S01]  /*1e690*/  S2R R0, SR_TID.X ;  /* 0x0000000000007919 */ /* 0x000ea20000002100 */
[----:B------:R-:W-:Y:S01]  /*1e6a0*/  IMAD.MOV.U32 R8, RZ, RZ, RZ ;  /* 0x000000ffff087224 */ /* 0x000fe200078e00ff */
[----:B--2---:R-:W-:-:S04]  /*1e6b0*/  LOP3.LUT R15, R0, 0x1f, RZ, 0xc0, !PT ;  /* 0x0000001f000f7812 */ /* 0x004fc800078ec0ff */
[----:B------:R-:W-:Y:S01]  /*1e6c0*/  ISETP.NE.AND P6, PT, R15, 0x1f, PT ;  /* 0x0000001f0f00780c */ /* 0x000fe20003fc5270 */
[----:B------:R-:W-:Y:S10]  /*1e6d0*/  BRA.DIV ~URZ, `(.L_x_3007) ;  /* 0x00003b027f007947 */ /* 0x000ff4000b800000 */
[----:B------:R2:W3:Y:S02]  /*1e6e0*/  SHFL.IDX PT, R9, R35, RZ, 0x1f ;  /* 0x00001fff23097589 */ /* 0x0004e400000e0000 */
.L_x_3076:
[----:B------:R-:W-:Y:S05]  /*1e6f0*/  BRA.DIV ~URZ, `(.L_x_3008) ;  /* 0x00003b527f007947 */ /* 0x000fea000b800000 */
[----:B-1----:R1:W4:Y:S02]  /*1e700*/  SHFL.IDX PT, R6, R35, 0x1, 0x1f ;  /* 0x00201f0023067f89 */ /* 0x00232400000e0000 */
.L_x_3077:
[----:B------:R-:W5:Y:S01]  /*1e710*/  LDL R0, [R1+0xc] ;  /* 0x00000c0001007983 */ /* 0x000f620000100800 */
[----:B------:R-:W-:Y:S02]  /*1e720*/  IMAD.MOV.U32 R7, RZ, RZ, RZ ;  /* 0x000000ffff077224 */ /* 0x000fe400078e00ff */
[----:B-----5:R-:W-:-:S05]  /*1e730*/  IMAD.IADD R0, R0, 0x1, R15 ;  /* 0x0000000100007824 */ /* 0x020fca00078e020f */
[----:B------:R-:W-:-:S13]  /*1e740*/  ISETP.GE.OR P0, PT, R0, c[0x0][0x53c], !P6 ;  /* 0x00014f0000007a0c */ /* 0x000fda0007706670 */
[----:B------:R-:W-:Y:S01]  /*1e750*/  @!P0 MOV R2, 0x4 ;  /* 0x0000000400028802 */ /* 0x000fe20000000f00 */
[----:B------:R-:W-:-:S04]  /*1e760*/  @!P0 IMAD.MOV.U32 R4, RZ, RZ, 0x4 ;  /* 0x00000004ff048424 */ /* 0x000fc800078e00ff */
        /* <DEDUP_REMOVED lines=12> */
[----:B------:R1:W2:Y:S02]  /*1e830*/  SHFL.UP PT, R4, R0, 0x1, RZ ;  /* 0x0420000000047989 */ /* 0x0002a400000e00ff */
.L_x_3078:
        /* <DEDUP_REMOVED lines=16> */
.L_x_3079:
[----:B--2---:R-:W-:Y:S01]  /*1e940*/  IMAD R0, R0, c[0x0][0x538], RZ ;  /* 0x00014e0000007a24 */ /* 0x004fe200078e02ff */
[----:B------:R-:W-:Y:S04]  /*1e950*/  BSSY B1, `(.L_x_3011) ;  /* 0x00000cf000017945 */ /* 0x000fe80003800000 */
[----:B----4-:R-:W-:-:S04]  /*1e960*/  IADD3 R6, R0, R6, RZ ;  /* 0x0000000600067210 */ /* 0x010fc80007ffe0ff */
[----:B---3--:R-:W-:-:S13]  /*1e970*/  ISETP.GT.AND P0, PT, R6, R9, PT ;  /* 0x000000090600720c */ /* 0x008fda0003f04270 */
[----:B------:R-:W-:Y:S05]  /*1e980*/  @P0 BRA `(.L_x_3012) ;  /* 0x0000026000000947 */ /* 0x000fea0003800000 */
.L_x_3016:
[----:B------:R-:W2:Y:S02]  /*1e990*/  LDL.LU R0, [R1+0xc] ;  /* 0x00000c0001007983 */ /* 0x000ea40000300800 */
[----:B--2---:R-:W-:-:S04]  /*1e9a0*/  IADD3 R0, R0, 0x1f, RZ ;  /* 0x0000001f00007810 */ /* 0x004fc80007ffe0ff */
[----:B------:R-:W-:-:S13]  /*1e9b0*/  ISETP.GE.AND P0, PT, R0, c[0x0][0x53c], PT ;  /* 0x00014f0000007a0c */ /* 0x000fda0003f06270 */
[----:B------:R-:W-:Y:S05]  /*1e9c0*/  @P0 BRA `(.L_x_3013) ;  /* 0x00000c2000000947 */ /* 0x000fea0003800000 */
[----:B------:R2:W-:Y:S01]  /*1e9d0*/  STL [R1+0xc], R0 ;  /* 0x00000c0001007387 */ /* 0x0005e20000100800 */
[----:B------:R-:W-:Y:S02]  /*1e9e0*/  MOV R7, RZ ;  /* 0x000000ff00077202 */ /* 0x000fe40000000f00 */
[----:B------:R-:W-:Y:S02]  /*1e9f0*/  MOV R8, RZ ;  /* 0x000000ff00087202 */ /* 0x000fe40000000f00 */
[----:B--2---:R-:W-:-:S04]  /*1ea00*/  IADD3 R0, R0, R15, RZ ;  /* 0x0000000f00007210 */ /* 0x004fc80007ffe0ff */
[----:B------:R-:W-:-:S13]  /*1ea10*/  ISETP.GE.OR P0, PT, R0, c[0x0][0x53c], !P6 ;  /* 0x00014f0000007a0c */ /* 0x000fda0007706670 */
[----:B-1----:R-:W-:Y:S02]  /*1ea20*/  @!P0 MOV R4, 0x4 ;  /* 0x0000000400048802 */ /* 0x002fe40000000f00 */
        /* <DEDUP_REMOVED lines=8> */
.L_x_3080:
        /* <DEDUP_REMOVED lines=16> */
.L_x_3081:
[----:B--2---:R-:W-:-:S05]  /*1ebb0*/  IMAD R0, R0, c[0x0][0x538], RZ ;  /* 0x00014e0000007a24 */ /* 0x004fca00078e02ff */
[----:B------:R-:W-:-:S04]  /*1ebc0*/  IADD3 R6, R0, R6, RZ ;  /* 0x0000000600067210 */ /* 0x000fc80007ffe0ff */
[----:B------:R-:W-:-:S13]  /*1ebd0*/  ISETP.GT.AND P0, PT, R6, R9, PT ;  /* 0x000000090600720c */ /* 0x000fda0003f04270 */
[----:B-1----:R-:W-:Y:S05]  /*1ebe0*/  @!P0 BRA `(.L_x_3016) ;  /* 0xfffffda000008947 */ /* 0x002fea000383ffff */
.L_x_3012:
[----:B------:R-:W-:-:S05]  /*1ebf0*/  IADD3 R13, -R0, R6, RZ ;  /* 0x00000006000d7210 */ /* 0x000fca0007ffe1ff */
[----:B------:R-:W-:-:S05]  /*1ec00*/  IMAD R0, R4, c[0x0][0x538], R13 ;  /* 0x00014e0004007a24 */ /* 0x000fca00078e020d */
[----:B------:R-:W-:Y:S01]  /*1ec10*/  ISETP.GT.AND P0, PT, R0, R9, PT ;  /* 0x000000090000720c */ /* 0x000fe20003f04270 */
[----:B------:R-:W-:-:S12]  /*1ec20*/  BRA.DIV ~URZ, `(.L_x_3017) ;  /* 0x00003a827f007947 */ /* 0x000fd8000b800000 */
[----:B------:R-:W-:-:S03]  /*1ec30*/  VOTE.ANY R6, PT, !P0 ;  /* 0x0000000000067806 */ /* 0x000fc600040e0100 */
.L_x_3082:
[----:B------:R-:W2:Y:S01]  /*1ec40*/  LDL.LU R2, [R1+0xc] ;  /* 0x00000c0001027983 */ /* 0x000ea20000300800 */
[----:B------:R-:W2:Y:S02]  /*1ec50*/  POPC R0, R6 ;  /* 0x0000000600007309 */ /* 0x000ea40000000000 */
[----:B--2---:R-:W-:-:S05]  /*1ec60*/  IADD3 R2, R0, R2, RZ ;  /* 0x0000000200027210 */ /* 0x004fca0007ffe0ff */
[----:B------:R2:W-:Y:S01]  /*1ec70*/  STL [R1+0xc], R2 ;  /* 0x00000c0201007387 */ /* 0x0005e20000100800 */
[----:B------:R-:W-:Y:S05]  /*1ec80*/  BRA.DIV ~URZ, `(.L_x_3018) ;  /* 0x00003a727f007947 */ /* 0x000fea000b800000 */
[----:B------:R3:W4:Y:S04]  /*1ec90*/  SHFL.IDX PT, R12, R7, R0, 0x1f ;  /* 0x00001f00070c7589 */ /* 0x00072800000e0000 */
[----:B------:R3:W1:Y:S02]  /*1eca0*/  SHFL.IDX PT, R5, R8, R0, 0x1f ;  /* 0x00001f0008057589 */ /* 0x00066400000e0000 */
.L_x_3083:
[----:B------:R-:W-:Y:S01]  /*1ecb0*/  ISETP.NE.AND P0, PT, R6, RZ, PT ;  /* 0x000000ff0600720c */ /* 0x000fe20003f05270 */
[----:B------:R-:W-:-:S12]  /*1ecc0*/  BSSY B0, `(.L_x_3019) ;  /* 0x0000005000007945 */ /* 0x000fd80003800000 */
[----:B------:R-:W-:Y:S05]  /*1ecd0*/  @!P0 BRA `(.L_x_3020) ;  /* 0x0000003000008947 */ /* 0x000fea0003800000 */
[----:B---3--:R-:W-:Y:S01]  /*1ece0*/  IADD3 R0, R0, -0x1, RZ ;  /* 0xffffffff00007810 */ /* 0x008fe20007ffe0ff */
[----:B------:R-:W-:Y:S05]  /*1ecf0*/  BRA.DIV ~URZ, `(.L_x_3021) ;  /* 0x00003ad27f007947 */ /* 0x000fea000b800000 */
[----:B------:R3:W2:Y:S02]  /*1ed00*/  SHFL.IDX PT, R14, R4, R0, 0x1f ;  /* 0x00001f00040e7589 */ /* 0x0006a400000e0000 */
.L_x_3020:
[----:B------:R-:W-:Y:S05]  /*1ed10*/  BSYNC B0 ;  /* 0x0000000000007941 */ /* 0x000fea0003800000 */
.L_x_3019:
[----:B--23--:R-:W-:Y:S01]  /*1ed20*/  IMAD R0, R14, c[0x0][0x538], R13 ;  /* 0x00014e000e007a24 */ /* 0x00cfe200078e020d */
[----:B-1----:R-:W-:Y:S01]  /*1ed30*/  ISETP.NE.AND P0, PT, R5, 0x1, PT ;  /* 0x000000010500780c */ /* 0x002fe20003f05270 */
[----:B------:R-:W-:Y:S03]  /*1ed40*/  BSSY B0, `(.L_x_3022) ;  /* 0x0000086000007945 */ /* 0x000fe60003800000 */
[----:B------:R1:W-:Y:S01]  /*1ed50*/  STL [R1], R0 ;  /* 0x0000000001007387 */ /* 0x0003e20000100800 */
[----:B------:R-:W-:-:S08]  /*1ed60*/  IADD3 R8, -R0, R9, RZ ;  /* 0x0000000900087210 */ /* 0x000fd00007ffe1ff */
[----:B------:R-:W-:Y:S05]  /*1ed70*/  @!P0 BRA `(.L_x_3023) ;  /* 0x000003e000008947 */ /* 0x000fea0003800000 */
[-C--:B----4-:R-:W-:Y:S02]  /*1ed80*/  IABS R2, R12.reuse ;  /* 0x0000000c00027213 */ /* 0x090fe40000000000 */
[----:B------:R-:W-:Y:S02]  /*1ed90*/  IABS R9, R12 ;  /* 0x0000000c00097213 */ /* 0x000fe40000000000 */
[----:B-1----:R-:W1:Y:S08]  /*1eda0*/  I2F.RP R0, R2 ;  /* 0x0000000200007306 */ /* 0x002e700000209400 */
        /* <DEDUP_REMOVED lines=56> */
[----:B------:R-:W-:-:S05]  /*1f130*/  IMAD R0, R3, 0x10000, R0 ;  /* 0x0001000003007824 */ /* 0x000fca00078e0200 */
[----:B------:R1:W-:Y:S01]  /*1f140*/  STL [R1+0x8], R0 ;  /* 0x0000080001007387 */ /* 0x0003e20000100800 */
[----:B------:R-:W-:Y:S05]  /*1f150*/  BRA `(.L_x_3024) ;  /* 0x0000044000007947 */ /* 0x000fea0003800000 */
.L_x_3023:
[----:B-1----:R-:W2:Y:S01]  /*1f160*/  LDL R0, [R1+0xc] ;  /* 0x00000c0001007983 */ /* 0x002ea20000100800 */
[----:B------:R-:W-:-:S04]  /*1f170*/  IMAD.MOV.U32 R2, RZ, RZ, 0x4 ;  /* 0x00000004ff027424 */ /* 0x000fc800078e00ff */
[----:B--2---:R-:W-:-:S05]  /*1f180*/  IMAD.WIDE R2, R0, R2, c[0x0][0x590] ;  /* 0x0001640000027625 */ /* 0x004fca00078e0202 */
[----:B------:R-:W2:Y:S02]  /*1f190*/  LDG.E R4, [R2.64] ;  /* 0x0000000802047981 */ /* 0x000ea4000c1e1900 */
        /* <DEDUP_REMOVED lines=62> */
[----:B------:R-:W-:-:S05]  /*1f580*/  IMAD R0, R2, R3, R6 ;  /* 0x0000000302007224 */ /* 0x000fca00078e0206 */
[----:B------:R1:W-:Y:S02]  /*1f590*/  STL [R1+0x8], R0 ;  /* 0x0000080001007387 */ /* 0x0003e40000100800 */
.L_x_3024:
[----:B------:R-:W-:Y:S05]  /*1f5a0*/  BSYNC B0 ;  /* 0x0000000000007941 */ /* 0x000fea0003800000 */
.L_x_3022:
[----:B------:R-:W-:-:S04]  /*1f5b0*/  LOP3.LUT R2, RZ, R2, RZ, 0x33, !PT ;  /* 0x00000002ff027212 */ /* 0x000fc800078e33ff */
[----:B-1----:R-:W-:-:S05]  /*1f5c0*/  IADD3 R0, R2, R12, RZ ;  /* 0x0000000c02007210 */ /* 0x002fca0007ffe0ff */
[----:B------:R1:W-:Y:S01]  /*1f5d0*/  STL [R1+0x4], R0 ;  /* 0x0000040001007387 */ /* 0x0003e20000100800 */
[----:B------:R-:W-:Y:S05]  /*1f5e0*/  BRA `(.L_x_3025) ;  /* 0x0000005000007947 */ /* 0x000fea0003800000 */
.L_x_3013:
[----:B------:R-:W-:Y:S01]  /*1f5f0*/  MOV R0, c[0x0][0x53c] ;  /* 0x00014f0000007a02 */ /* 0x000fe20000000f00 */
[----:B------:R2:W-:Y:S04]  /*1f600*/  STL [R1], R9 ;  /* 0x0000000901007387 */ /* 0x0005e80000100800 */
[----:B------:R2:W-:Y:S04]  /*1f610*/  STL [R1+0x4], RZ ;  /* 0x000004ff01007387 */ /* 0x0005e80000100800 */
[----:B------:R2:W-:Y:S04]  /*1f620*/  STL [R1+0x8], RZ ;  /* 0x000008ff01007387 */ /* 0x0005e80000100800 */
[----:B------:R2:W-:Y:S02]  /*1f630*/  STL [R1+0xc], R0 ;  /* 0x00000c0001007387 */ /* 0x0005e40000100800 */
.L_x_3025:
[----:B------:R-:W-:Y:S05]  /*1f640*/  BSYNC B1 ;  /* 0x0000000000017941 */ /* 0x000fea0003800000 */
.L_x_3011:
[----:B-1----:R-:W3:Y:S04]  /*1f650*/  LDL R4, [R1] ;  /* 0x0000000001047983 */ /* 0x002ee80000100800 */
[----:B------:R-:W3:Y:S04]  /*1f660*/  LDL R5, [R1+0x4] ;  /* 0x0000040001057983 */ /* 0x000ee80000100800 */
[----:B------:R-:W3:Y:S04]  /*1f670*/  LDL R6, [R1+0x8] ;  /* 0x0000080001067983 */ /* 0x000ee80000100800 */
[----:B------:R-:W3:Y:S01]  /*1f680*/  LDL R7, [R1+0xc] ;  /* 0x00000c0001077983 */ /* 0x000ee20000100800 */
[----:B------:R-:W-:Y:S03]  /*1f690*/  WARPSYNC 0xffffffff ;  /* 0xffffffff00007948 */ /* 0x000fe60003800000 */
[----:B------:R-:W-:Y:S01]  /*1f6a0*/  BAR.SYNC.DEFER_BLOCKING 0x4, 0x100 ;  /* 0x0104000000007b1d */ /* 0x000fe20000010000 */
[----:B------:R-:W-:-:S13]  /*1f6b0*/  ISETP.NE.AND P0, PT, R15, RZ, PT ;  /* 0x000000ff0f00720c */ /* 0x000fda0003f05270 */
[----:B---3--:R1:W-:Y:S04]  /*1f6c0*/  @!P0 STS.128 [0x24100], R4 ;  /* 0x02410004ff008388 */ /* 0x0083e80000000c00 */
[----:B------:R-:W-:Y:S06]  /*1f6d0*/  BAR.ARV 0x5, 0x100 ;  /* 0x0144000000007b1d */ /* 0x000fec0000002000 */
.L_x_3006:
[----:B--2---:R-:W2:Y:S02]  /*1f6e0*/  LDL R0, [R1+0xc] ;  /* 0x00000c0001007983 */ /* 0x004ea40000100800 */
[----:B--2---:R-:W-:-:S13]  /*1f6f0*/  ISETP.GE.AND P0, PT, R0, c[0x0][0x53c], PT ;  /* 0x00014f0000007a0c */ /* 0x004fda0003f06270 */
[----:B-1----:R-:W-:Y:S01]  /*1f700*/  @P0 CALL.REL.NOINC `(.L_x_3026) ;  /* 0x0000001000000944 */ /* 0x002fe20003c00000 */
[----:B------:R-:W-:Y:S05]  /*1f710*/  BRA `(.L_x_3027) ;  /* 0xfffe27c000007947 */ /* 0x000fea000383ffff */
.L_x_3026:
[----:B------:R-:W-:Y:S05]  /*1f720*/  EXIT ;  /* 0x000000000000794d */ /* 0x000fea0003800000 */
.L_x_2824:
[----:B------:R-:W-:Y:S01]  /*1f730*/  IMAD.MOV.U32 R0, RZ, RZ, R5 ;  /* 0x000000ffff007224 */ /* 0x000fe200078e0005 */
[----:B------:R-:W-:Y:S02]  /*1f740*/  MOV R3, 0x1 ;  /* 0x0000000100037802 */ /* 0x000fe40000000f00 */
[----:B------:R-:W-:Y:S02]  /*1f750*/  MOV R2, 0x1f770 ;  /* 0x0001f77000027802 */ /* 0x000fe40000000f00 */
[----:B------:R-:W-:Y:S05]  /*1f760*/  CALL.REL.NOINC `($__internal_50_$__cuda_sm70_shflsync_up_p) ;  /* 0x0000317000007944 */ /* 0x000fea0003c00000 */
[----:B------:R-:W-:Y:S01]  /*1f770*/  MOV R0, R4 ;  /* 0x0000000400007202 */ /* 0x000fe20000000f00 */
[----:B------:R-:W-:Y:S05]  /*1f780*/  BRA `(.L_x_3028) ;  /* 0xfffe0cd000007947 */ /* 0x000fea000383ffff */
.L_x_2825:
[----:B------:R-:W-:Y:S01]  /*1f790*/  IMAD.MOV.U32 R0, RZ, RZ, R5 ;  /* 0x000000ffff007224 */ /* 0x000fe200078e0005 */
[----:B------:R-:W-:Y:S02]  /*1f7a0*/  MOV R3, 0x2 ;  /* 0x0000000200037802 */ /* 0x000fe40000000f00 */
[----:B------:R-:W-:Y:S02]  /*1f7b0*/  MOV R2, 0x1f7d0 ;  /* 0x0001f7d000027802 */ /* 0x000fe40000000f00 */
[----:B------:R-:W-:Y:S05]  /*1f7c0*/  CALL.REL.NOINC `($__internal_50_$__cuda_sm70_shflsync_up_p) ;  /* 0x0000311000007944 */ /* 0x000fea0003c00000 */
[----:B------:R-:W-:Y:S01]  /*1f7d0*/  SEL R4, R4, RZ, P4 ;  /* 0x000000ff04047207 */ /* 0x000fe20002000000 */
[----:B------:R-:W-:Y:S01]  /*1f7e0*/  IMAD.MOV.U32 R3, RZ, RZ, 0x4 ;  /* 0x00000004ff037424 */ /* 0x000fe200078e00ff */
[----:B------:R-:W-:-:S03]  /*1f7f0*/  MOV R2, 0x1f820 ;  /* 0x0001f82000027802 */ /* 0x000fc60000000f00 */
[----:B------:R-:W-:Y:S02]  /*1f800*/  IMAD.IADD R0, R5, 0x1, R4 ;  /* 0x0000000105007824 */ /* 0x000fe400078e0204 */
        /* <DEDUP_REMOVED lines=13> */
[----:B------:R-:W-:Y:S02]  /*1f8e0*/  MOV R32, 0x1f ;  /* 0x0000001f00207802 */ /* 0x000fe40000000f00 */
[----:B------:R-:W-:Y:S01]  /*1f8f0*/  MOV R3, 0x1f930 ;  /* 0x0001f93000037802 */ /* 0x000fe20000000f00 */
[----:B------:R-:W-:-:S04]  /*1f900*/  IMAD.IADD R4, R0, 0x1, R4 ;  /* 0x0000000100047824 */ /* 0x000fc800078e0204 */
[----:B------:R-:W-:Y:S02]  /*1f910*/  IMAD.MOV.U32 R33, RZ, RZ, R4 ;  /* 0x000000ffff217224 */ /* 0x000fe400078e0004 */
[----:B------:R-:W-:Y:S05]  /*1f920*/  CALL.REL.NOINC `($__internal_49_$__cuda_sm70_shflsync_idx_p) ;  /* 0x00002f5000007944 */ /* 0x000fea0003c00000 */
[----:B------:R-:W-:Y:S01]  /*1f930*/  MOV R0, R34 ;  /* 0x0000002200007202 */ /* 0x000fe20000000f00 */
[----:B------:R-:W-:Y:S05]  /*1f940*/  BRA `(.L_x_3029) ;  /* 0xfffe0c1000007947 */ /* 0x000fea000383ffff */
.L_x_2827:
[----:B------:R-:W-:Y:S02]  /*1f950*/  SEL R0, RZ, 0x1, P0 ;  /* 0x00000001ff007807 */ /* 0x000fe40000000000 */
[----:B------:R-:W-:Y:S02]  /*1f960*/  MOV R2, 0x1f980 ;  /* 0x0001f98000027802 */ /* 0x000fe40000000f00 */
[----:B------:R-:W-:Y:S05]  /*1f970*/  CALL.REL.NOINC `($__internal_51_$__cuda_sm70_votesync_ballot) ;  /* 0x00002fc000007944 */ /* 0x000fea0003c00000 */
[----:B------:R-:W-:Y:S01]  /*1f980*/  MOV R6, R0 ;  /* 0x0000000000067202 */ /* 0x000fe20000000f00 */
[----:B------:R-:W-:Y:S05]  /*1f990*/  BRA `(.L_x_3030) ;  /* 0xfffe0c5000007947 */ /* 0x000fea000383ffff */
.L_x_2828:
[----:B------:R-:W-:Y:S01]  /*1f9a0*/  IMAD.MOV.U32 R33, RZ, RZ, R9 ;  /* 0x000000ffff217224 */ /* 0x000fe200078e0009 */
[----:B-1----:R-:W-:Y:S01]  /*1f9b0*/  MOV R2, R0 ;  /* 0x0000000000027202 */ /* 0x002fe20000000f00 */
[----:B------:R-:W-:Y:S01]  /*1f9c0*/  IMAD.MOV.U32 R32, RZ, RZ, 0x1f ;  /* 0x0000001fff207424 */ /* 0x000fe200078e00ff */
[----:B------:R-:W-:Y:S02]  /*1f9d0*/  MOV R3, 0x1f9f0 ;  /* 0x0001f9f000037802 */ /* 0x000fe40000000f00 */
[----:B------:R-:W-:Y:S05]  /*1f9e0*/  CALL.REL.NOINC `($__internal_49_$__cuda_sm70_shflsync_idx_p) ;  /* 0x00002e9000007944 */ /* 0x000fea0003c00000 */
[----:B------:R-:W-:Y:S01]  /*1f9f0*/  IMAD.MOV.U32 R12, RZ, RZ, R34 ;  /* 0x000000ffff0c7224 */ /* 0x000fe200078e0022 */
[----:B------:R-:W-:Y:S01]  /*1fa00*/  MOV R33, R8 ;  /* 0x0000000800217202 */ /* 0x000fe20000000f00 */
[----:B------:R-:W-:Y:S01]  /*1fa10*/  IMAD.MOV.U32 R5, RZ, RZ, RZ ;  /* 0x000000ffff057224 */ /* 0x000fe200078e00ff */
[----:B------:R-:W-:Y:S01]  /*1fa20*/  MOV R2, R0 ;  /* 0x0000000000027202 */ /* 0x000fe20000000f00 */
[----:B------:R-:W-:Y:S01]  /*1fa30*/  IMAD.MOV.U32 R32, RZ, RZ, 0x1f ;  /* 0x0000001fff207424 */ /* 0x000fe200078e00ff */
[----:B------:R-:W-:-:S02]  /*1fa40*/  MOV R3, 0x1fa60 ;  /* 0x0001fa6000037802 */ /* 0x000fc40000000f00 */
[----:B------:R-:W-:Y:S05]  /*1fa50*/  CALL.REL.NOINC `($__internal_49_$__cuda_sm70_shflsync_idx_p) ;  /* 0x00002e2000007944 */ /* 0x000fea0003c00000 */
[----:B------:R-:W-:Y:S01]  /*1fa60*/  MOV R9, R34 ;  /* 0x0000002200097202 */ /* 0x000fe20000000f00 */
[----:B------:R-:W-:Y:S05]  /*1fa70*/  BRA `(.L_x_3031) ;  /* 0xfffe0be000007947 */ /* 0x000fea000383ffff */
.L_x_2831:
[----:B------:R-:W-:Y:S01]  /*1fa80*/  IMAD.MOV.U32 R33, RZ, RZ, R4 ;  /* 0x000000ffff217224 */ /* 0x000fe200078e0004 */
[----:B------:R-:W-:-:S02]  /*1fa90*/  MOV R32, 0x1f ;  /* 0x0000001f00207802 */ /* 0x000fc40000000f00 */
[----:B------:R-:W-:Y:S02]  /*1faa0*/  MOV R3, 0x1fac0 ;  /* 0x0001fac000037802 */ /* 0x000fe40000000f00 */
[----:B--234-:R-:W-:Y:S05]  /*1fab0*/  CALL.REL.NOINC `($__internal_49_$__cuda_sm70_shflsync_idx_p) ;  /* 0x00002dc000007944 */ /* 0x01cfea0003c00000 */
[----:B------:R-:W-:Y:S01]  /*1fac0*/  MOV R5, R34 ;  /* 0x0000002200057202 */ /* 0x000fe20000000f00 */
[----:B------:R-:W-:Y:S05]  /*1fad0*/  BRA `(.L_x_2830) ;  /* 0xfffe0be000007947 */ /* 0x000fea000383ffff */
.L_x_2870:
[----:B------:R-:W-:Y:S01]  /*1fae0*/  IMAD.MOV.U32 R33, RZ, RZ, R12 ;  /* 0x000000ffff217224 */ /* 0x000fe200078e000c */
[----:B------:R-:W-:Y:S01]  /*1faf0*/  MOV R2, RZ ;  /* 0x000000ff00027202 */ /* 0x000fe20000000f00 */
[----:B------:R-:W-:Y:S01]  /*1fb00*/  IMAD.MOV.U32 R32, RZ, RZ, 0x181f ;  /* 0x0000181fff207424 */ /* 0x000fe200078e00ff */
[----:B------:R-:W-:Y:S02]  /*1fb10*/  MOV R3, 0x1fb30 ;  /* 0x0001fb3000037802 */ /* 0x000fe40000000f00 */
[----:B-----5:R-:W-:Y:S05]  /*1fb20*/  CALL.REL.NOINC `($__internal_49_$__cuda_sm70_shflsync_idx_p) ;  /* 0x00002d5000007944 */ /* 0x020fea0003c00000 */
[----:B------:R-:W-:Y:S01]  /*1fb30*/  MOV R4, R34 ;  /* 0x0000002200047202 */ /* 0x000fe20000000f00 */
[----:B------:R-:W-:Y:S05]  /*1fb40*/  BRA `(.L_x_3032) ;  /* 0xfffe8ca000007947 */ /* 0x000fea000383ffff */
.L_x_2871:
[----:B------:R-:W-:Y:S01]  /*1fb50*/  IMAD.MOV.U32 R33, RZ, RZ, R13 ;  /* 0x000000ffff217224 */ /* 0x000fe200078e000d */
[----:B------:R-:W-:Y:S01]  /*1fb60*/  MOV R2, RZ ;  /* 0x000000ff00027202 */ /* 0x000fe20000000f00 */
[----:B------:R-:W-:Y:S01]  /*1fb70*/  IMAD.MOV.U32 R32, RZ, RZ, 0x181f ;  /* 0x0000181fff207424 */ /* 0x000fe200078e00ff */
[----:B------:R-:W-:Y:S02]  /*1fb80*/  MOV R3, 0x1fba0 ;  /* 0x0001fba000037802 */ /* 0x000fe40000000f00 */
[----:B-12--5:R-:W-:Y:S05]  /*1fb90*/  CALL.REL.NOINC `($__internal_49_$__cuda_sm70_shflsync_idx_p) ;  /* 0x00002ce000007944 */ /* 0x026fea0003c00000 */
[----:B------:R-:W-:Y:S01]  /*1fba0*/  MOV R0, R34 ;  /* 0x0000002200007202 */ /* 0x000fe20000000f00 */
[----:B------:R-:W-:Y:S05]  /*1fbb0*/  BRA `(.L_x_3033) ;  /* 0xfffe8c5000007947 */ /* 0x000fea000383ffff */
.L_x_2874:
[----:B------:R-:W-:Y:S01]  /*1fbc0*/  IMAD.MOV.U32 R33, RZ, RZ, R12 ;  /* 0x000000ffff217224 */ /* 0x000fe200078e000c */
[----:B--2---:R-:W-:Y:S01]  /*1fbd0*/  MOV R2, 0x1 ;  /* 0x0000000100027802 */ /* 0x004fe20000000f00 */
[----:B------:R-:W-:Y:S01]  /*1fbe0*/  IMAD.MOV.U32 R32, RZ, RZ, 0x181f ;  /* 0x0000181fff207424 */ /* 0x000fe200078e00ff */
[----:B------:R-:W-:-:S02]  /*1fbf0*/  MOV R3, 0x1fc10 ;  /* 0x0001fc1000037802 */ /* 0x000fc40000000f00 */
[----:B-1-345:R-:W-:Y:S05]  /*1fc00*/  CALL.REL.NOINC `($__internal_49_$__cuda_sm70_shflsync_idx_p) ;  /* 0x00002c7000007944 */ /* 0x03afea0003c00000 */
[----:B------:R-:W-:Y:S01]  /*1fc10*/  IMAD.MOV.U32 R4, RZ, RZ, R34 ;  /* 0x000000ffff047224 */ /* 0x000fe200078e0022 */
[----:B------:R-:W-:Y:S01]  /*1fc20*/  MOV R2, 0x1 ;  /* 0x0000000100027802 */ /* 0x000fe20000000f00 */
[----:B------:R-:W-:Y:S01]  /*1fc30*/  IMAD.MOV.U32 R33, RZ, RZ, R13 ;  /* 0x000000ffff217224 */ /* 0x000fe200078e000d */
[----:B------:R-:W-:-:S02]  /*1fc40*/  MOV R32, 0x181f ;  /* 0x0000181f00207802 */ /* 0x000fc40000000f00 */
[----:B------:R-:W-:Y:S02]  /*1fc50*/  MOV R3, 0x1fc70 ;  /* 0x0001fc7000037802 */ /* 0x000fe40000000f00 */
[----:B------:R-:W-:Y:S05]  /*1fc60*/  CALL.REL.NOINC `($__internal_49_$__cuda_sm70_shflsync_idx_p) ;  /* 0x00002c1000007944 */ /* 0x000fea0003c00000 */
[----:B------:R-:W-:Y:S01]  /*1fc70*/  MOV R0, R34 ;  /* 0x0000002200007202 */ /* 0x000fe20000000f00 */
[----:B------:R-:W-:Y:S05]  /*1fc80*/  BRA `(.L_x_3034) ;  /* 0xfffe8cc000007947 */ /* 0x000fea000383ffff */
.L_x_2877:
[----:B------:R-:W-:Y:S01]  /*1fc90*/  IMAD.MOV.U32 R33, RZ, RZ, R12 ;  /* 0x000000ffff217224 */ /* 0x000fe200078e000c */
[----:B-1----:R-:W-:Y:S01]  /*1fca0*/  MOV R2, 0x2 ;  /* 0x0000000200027802 */ /* 0x002fe20000000f00 */
[----:B------:R-:W-:Y:S01]  /*1fcb0*/  IMAD.MOV.U32 R32, RZ, RZ, 0x181f ;  /* 0x0000181fff207424 */ /* 0x000fe200078e00ff */
[----:B------:R-:W-:Y:S02]  /*1fcc0*/  MOV R3, 0x1fce0 ;  /* 0x0001fce000037802 */ /* 0x000fe40000000f00 */
[----:B--2345:R-:W-:Y:S05]  /*1fcd0*/  CALL.REL.NOINC `($__internal_49_$__cuda_sm70_shflsync_idx_p) ;  /* 0x00002ba000007944 */ /* 0x03cfea0003c00000 */
[----:B------:R-:W-:Y:S01]  /*1fce0*/  MOV R4, R34 ;  /* 0x0000002200047202 */ /* 0x000fe20000000f00 */
[----:B------:R-:W-:Y:S05]  /*1fcf0*/  BRA `(.L_x_3035) ;  /* 0xfffe8d8000007947 */ /* 0x000fea000383ffff */
.L_x_2878:
[----:B------:R-:W-:Y:S01]  /*1fd00*/  IMAD.MOV.U32 R33, RZ, RZ, R13 ;  /* 0x000000ffff217224 */ /* 0x000fe200078e000d */
[----:B------:R-:W-:Y:S01]  /*1fd10*/  MOV R2, 0x2 ;  /* 0x0000000200027802 */ /* 0x000fe20000000f00 */
[----:B------:R-:W-:Y:S01]  /*1fd20*/  IMAD.MOV.U32 R32, RZ, RZ, 0x181f ;  /* 0x0000181fff207424 */ /* 0x000fe200078e00ff */
[----:B------:R-:W-:Y:S02]  /*1fd30*/  MOV R3, 0x1fd50 ;  /* 0x0001fd5000037802 */ /* 0x000fe40000000f00 */
[----:B-12345:R-:W-:Y:S05]  /*1fd40*/  CALL.REL.NOINC `($__internal_49_$__cuda_sm70_shflsync_idx_p) ;  /* 0x00002b3000007944 */ /* 0x03efea0003c00000 */
[----:B------:R-:W-:Y:S01]  /*1fd50*/  MOV R0, R34 ;  /* 0x0000002200007202 */ /* 0x000fe20000000f00 */
[----:B------:R-:W-:Y:S05]  /*1fd60*/  BRA `(.L_x_3036) ;  /* 0xfffe8d3000007947 */ /* 0x000fea000383ffff */
.L_x_2881:
[----:B------:R-:W-:Y:S01]  /*1fd70*/  IMAD.MOV.U32 R33, RZ, RZ, R12 ;  /* 0x000000ffff217224 */ /* 0x000fe200078e000c */
[----:B-1----:R-:W-:Y:S01]  /*1fd80*/  MOV R2, 0x3 ;  /* 0x0000000300027802 */ /* 0x002fe20000000f00 */
[----:B------:R-:W-:Y:S01]  /*1fd90*/  IMAD.MOV.U32 R32, RZ, RZ, 0x181f ;  /* 0x0000181fff207424 */ /* 0x000fe200078e00ff */
[----:B------:R-:W-:-:S02]  /*1fda0*/  MOV R3, 0x1fdc0 ;  /* 0x0001fdc000037802 */ /* 0x000fc40000000f00 */
[----:B--2345:R-:W-:Y:S05]  /*1fdb0*/  CALL.REL.NOINC `($__internal_49_$__cuda_sm70_shflsync_idx_p) ;  /* 0x00002ac000007944 */ /* 0x03cfea0003c00000 */
        /* <DEDUP_REMOVED lines=8> */
.L_x_2884:
[----:B------:R-:W-:Y:S01]  /*1fe40*/  IMAD.MOV.U32 R33, RZ, RZ, R5 ;  /* 0x000000ffff217224 */ /* 0x000fe200078e0005 */
[----:B------:R-:W-:Y:S01]  /*1fe50*/  MOV R2, RZ ;  /* 0x000000ff00027202 */ /* 0x000fe20000000f00 */
[----:B------:R-:W-:Y:S01]  /*1fe60*/  IMAD.MOV.U32 R32, RZ, RZ, 0x181f ;  /* 0x0000181fff207424 */ /* 0x000fe200078e00ff */
[----:B------:R-:W-:Y:S02]  /*1fe70*/  MOV R3, 0x1fe90 ;  /* 0x0001fe9000037802 */ /* 0x000fe40000000f00 */
[----:B------:R-:W-:Y:S05]  /*1fe80*/  CALL.REL.NOINC `($__internal_49_$__cuda_sm70_shflsync_idx_p) ;  /* 0x000029f000007944 */ /* 0x000fea0003c00000 */
[----:B------:R-:W-:Y:S01]  /*1fe90*/  MOV R4, R34 ;  /* 0x0000002200047202 */ /* 0x000fe20000000f00 */
[----:B------:R-:W-:Y:S05]  /*1fea0*/  BRA `(.L_x_3038) ;  /* 0xfffe980000007947 */ /* 0x000fea000383ffff */
.L_x_2885:
[----:B------:R-:W-:Y:S01]  /*1feb0*/  IMAD.MOV.U32 R33, RZ, RZ, R14 ;  /* 0x000000ffff217224 */ /* 0x000fe200078e000e */
[----:B------:R-:W-:Y:S01]  /*1fec0*/  MOV R2, RZ ;  /* 0x000000ff00027202 */ /* 0x000fe20000000f00 */
[----:B------:R-:W-:Y:S01]  /*1fed0*/  IMAD.MOV.U32 R32, RZ, RZ, 0x181f ;  /* 0x0000181fff207424 */ /* 0x000fe200078e00ff */
[----:B------:R-:W-:Y:S02]  /*1fee0*/  MOV R3, 0x1ff00 ;  /* 0x0001ff0000037802 */ /* 0x000fe40000000f00 */
[----:B-12---:R-:W-:Y:S05]  /*1fef0*/  CALL.REL.NOINC `($__internal_49_$__cuda_sm70_shflsync_idx_p) ;  /* 0x0000298000007944 */ /* 0x006fea0003c00000 */
[C---:B------:R-:W-:Y:S01]  /*1ff00*/  IADD3 R6, P1, R34.reuse, R17, RZ ;  /* 0x0000001122067210 */ /* 0x040fe20007f3e0ff */
[----:B------:R-:W-:Y:S01]  /*1ff10*/  IMAD.MOV.U32 R33, RZ, RZ, R5 ;  /* 0x000000ffff217224 */ /* 0x000fe200078e0005 */
[----:B------:R-:W-:Y:S01]  /*1ff20*/  IADD3 R8, P0, R34, R15, RZ ;  /* 0x0000000f22087210 */ /* 0x000fe20007f1e0ff */
[----:B------:R-:W-:Y:S01]  /*1ff30*/  IMAD.MOV.U32 R32, RZ, RZ, 0x181f ;  /* 0x0000181fff207424 */ /* 0x000fe200078e00ff */
[----:B------:R-:W-:Y:S01]  /*1ff40*/  ISETP.GE.AND P2, PT, R216, c[0x0][0x1d4], PT ;  /* 0x00007500d8007a0c */ /* 0x000fe20003f46270 */
[----:B------:R-:W-:Y:S01]  /*1ff50*/  IMAD.X R7, R4, 0x1, R20, P1 ;  /* 0x0000000104077824 */ /* 0x000fe200008e0614 */
[----:B------:R-:W-:Y:S01]  /*1ff60*/  ISETP.GE.AND P1, PT, R218, c[0x0][0x1d4], PT ;  /* 0x00007500da007a0c */ /* 0x000fe20003f26270 */
[----:B------:R-:W-:Y:S01]  /*1ff70*/  IMAD.X R9, R4, 0x1, R16, P0 ;  /* 0x0000000104097824 */ /* 0x000fe200000e0610 */
[----:B------:R-:W-:-:S02]  /*1ff80*/  ISETP.GE.AND P0, PT, R219, c[0x0][0x1d4], PT ;  /* 0x00007500db007a0c */ /* 0x000fc40003f06270 */
[----:B------:R-:W-:Y:S02]  /*1ff90*/  IADD3 R2, P3, R34, R19, RZ ;  /* 0x0000001322027210 */ /* 0x000fe40007f7e0ff */
        /* <DEDUP_REMOVED lines=12> */
[----:B-1----:R-:W-:Y:S05]  /*20060*/  CALL.REL.NOINC `($__internal_49_$__cuda_sm70_shflsync_idx_p) ;  /* 0x0000281000007944 */ /* 0x002fea0003c00000 */
        /* <DEDUP_REMOVED lines=8> */
.L_x_2890:
[----:B------:R-:W-:Y:S01]  /*200f0*/  IMAD.MOV.U32 R33, RZ, RZ, R42 ;  /* 0x000000ffff217224 */ /* 0x000fe200078e002a */
[----:B------:R-:W-:Y:S01]  /*20100*/  MOV R2, RZ ;  /* 0x000000ff00027202 */ /* 0x000fe20000000f00 */
[----:B------:R-:W-:Y:S01]  /*20110*/  IMAD.MOV.U32 R32, RZ, RZ, 0x1c1f ;  /* 0x00001c1fff207424 */ /* 0x000fe200078e00ff */
[----:B------:R-:W-:Y:S02]  /*20120*/  MOV R3, 0x20140 ;  /* 0x0002014000037802 */ /* 0x000fe40000000f00 */
[----:B------:R-:W-:Y:S05]  /*20130*/  CALL.REL.NOINC `($__internal_49_$__cuda_sm70_shflsync_idx_p) ;  /* 0x0000274000007944 */ /* 0x000fea0003c00000 */
[----:B------:R-:W-:Y:S01]  /*20140*/  MOV R5, R34 ;  /* 0x0000002200057202 */ /* 0x000fe20000000f00 */
[----:B------:R-:W-:Y:S05]  /*20150*/  BRA `(.L_x_3040) ;  /* 0xfffe9af000007947 */ /* 0x000fea000383ffff */
.L_x_2891:
[----:B------:R-:W-:Y:S01]  /*20160*/  IMAD.MOV.U32 R33, RZ, RZ, R43 ;  /* 0x000000ffff217224 */ /* 0x000fe200078e002b */
[----:B------:R-:W-:Y:S01]  /*20170*/  MOV R2, RZ ;  /* 0x000000ff00027202 */ /* 0x000fe20000000f00 */
[----:B------:R-:W-:Y:S01]  /*20180*/  IMAD.MOV.U32 R32, RZ, RZ, 0x1c1f ;  /* 0x00001c1fff207424 */ /* 0x000fe200078e00ff */
[----:B------:R-:W-:Y:S02]  /*20190*/  MOV R3, 0x201b0 ;  /* 0x000201b000037802 */ /* 0x000fe40000000f00 */
[----:B-12---:R-:W-:Y:S05]  /*201a0*/  CALL.REL.NOINC `($__internal_49_$__cuda_sm70_shflsync_idx_p) ;  /* 0x000026d000007944 */ /* 0x006fea0003c00000 */
[----:B------:R-:W-:Y:S01]  /*201b0*/  IMAD.MOV.U32 R33, RZ, RZ, R13 ;  /* 0x000000ffff217224 */ /* 0x000fe200078e000d */
[----:B------:R-:W-:Y:S01]  /*201c0*/  MOV R32, 0x1c1f ;  /* 0x00001c1f00207802 */ /* 0x000fe20000000f00 */
[----:B------:R-:W-:Y:S01]  /*201d0*/  IMAD.MOV.U32 R2, RZ, RZ, RZ ;  /* 0x000000ffff027224 */ /* 0x000fe200078e00ff */
[----:B------:R-:W-:-:S02]  /*201e0*/  MOV R4, R34 ;  /* 0x0000002200047202 */ /* 0x000fc40000000f00 */
[----:B------:R-:W-:Y:S02]  /*201f0*/  MOV R3, 0x20210 ;  /* 0x0002021000037802 */ /* 0x000fe40000000f00 */
[----:B------:R-:W-:Y:S05]  /*20200*/  CALL.REL.NOINC `($__internal_49_$__cuda_sm70_shflsync_idx_p) ;  /* 0x0000267000007944 */ /* 0x000fea0003c00000 */
[----:B------:R-:W-:Y:S01]  /*20210*/  IMAD.MOV.U32 R12, RZ, RZ, R34 ;  /* 0x000000ffff0c7224 */ /* 0x000fe200078e0022 */
[----:B------:R-:W-:Y:S01]  /*20220*/  MOV R2, RZ ;  /* 0x000000ff00027202 */ /* 0x000fe20000000f00 */
[----:B------:R-:W-:Y:S01]  /*20230*/  IMAD.MOV.U32 R33, RZ, RZ, R44 ;  /* 0x000000ffff217224 */ /* 0x000fe200078e002c */
[----:B------:R-:W-:Y:S02]  /*20240*/  MOV R32, 0x1c1f ;  /* 0x00001c1f00207802 */ /* 0x000fe40000000f00 */
[----:B------:R-:W-:Y:S02]  /*20250*/  MOV R3, 0x20270 ;  /* 0x0002027000037802 */ /* 0x000fe40000000f00 */
[----:B------:R-:W-:Y:S05]  /*20260*/  CALL.REL.NOINC `($__internal_49_$__cuda_sm70_shflsync_idx_p) ;  /* 0x0000261000007944 */ /* 0x000fea0003c00000 */
[----:B------:R-:W-:Y:S01]  /*20270*/  MOV R0, R34 ;  /* 0x0000002200007202 */ /* 0x000fe20000000f00 */
[----:B------:R-:W-:Y:S05]  /*20280*/  BRA `(.L_x_3041) ;  /* 0xfffe9a0000007947 */ /* 0x000fea000383ffff */
.L_x_2894:
[----:B------:R-:W-:Y:S01]  /*20290*/  IMAD.MOV.U32 R33, RZ, RZ, R42 ;  /* 0x000000ffff217224 */ /* 0x000fe200078e002a */
[----:B------:R-:W-:Y:S01]  /*202a0*/  MOV R2, 0x1 ;  /* 0x0000000100027802 */ /* 0x000fe20000000f00 */
[----:B------:R-:W-:Y:S01]  /*202b0*/  IMAD.MOV.U32 R32, RZ, RZ, 0x1c1f ;  /* 0x00001c1fff207424 */ /* 0x000fe200078e00ff */
[----:B------:R-:W-:Y:S02]  /*202c0*/  MOV R3, 0x202e0 ;  /* 0x000202e000037802 */ /* 0x000fe40000000f00 */
[----:B---3--:R-:W-:Y:S05]  /*202d0*/  CALL.REL.NOINC `($__internal_49_$__cuda_sm70_shflsync_idx_p) ;  /* 0x000025a000007944 */ /* 0x008fea0003c00000 */
[----:B------:R-:W-:Y:S01]  /*202e0*/  IMAD.MOV.U32 R5, RZ, RZ, R34 ;  /* 0x000000ffff057224 */ /* 0x000fe200078e0022 */
[----:B------:R-:W-:Y:S01]  /*202f0*/  MOV R2, 0x1 ;  /* 0x0000000100027802 */ /* 0x000fe20000000f00 */
[----:B------:R-:W-:Y:S01]  /*20300*/  IMAD.MOV.U32 R33, RZ, RZ, R43 ;  /* 0x000000ffff217224 */ /* 0x000fe200078e002b */
[----:B------:R-:W-:-:S02]  /*20310*/  MOV R32, 0x1c1f ;  /* 0x00001c1f00207802 */ /* 0x000fc40000000f00 */
[----:B------:R-:W-:Y:S02]  /*20320*/  MOV R3, 0x20340 ;  /* 0x0002034000037802 */ /* 0x000fe40000000f00 */
[----:B------:R-:W-:Y:S05]  /*20330*/  CALL.REL.NOINC `($__internal_49_$__cuda_sm70_shflsync_idx_p) ;  /* 0x0000254000007944 */ /* 0x000fea0003c00000 */
[----:B------:R-:W-:Y:S01]  /*20340*/  IMAD.MOV.U32 R33, RZ, RZ, R13 ;  /* 0x000000ffff217224 */ /* 0x000fe200078e000d */
[----:B------:R-:W-:Y:S01]  /*20350*/  MOV R32, 0x1c1f ;  /* 0x00001c1f00207802 */ /* 0x000fe20000000f00 */
[----:B------:R-:W-:Y:S01]  /*20360*/  IMAD.MOV.U32 R2, RZ, RZ, 0x1 ;  /* 0x00000001ff027424 */ /* 0x000fe200078e00ff */
[----:B------:R-:W-:Y:S02]  /*20370*/  MOV R4, R34 ;  /* 0x0000002200047202 */ /* 0x000fe40000000f00 */
[----:B------:R-:W-:Y:S02]  /*20380*/  MOV R3, 0x203a0 ;  /* 0x000203a000037802 */ /* 0x000fe40000000f00 */
[----:B------:R-:W-:Y:S05]  /*20390*/  CALL.REL.NOINC `($__internal_49_$__cuda_sm70_shflsync_idx_p) ;  /* 0x000024e000007944 */ /* 0x000fea0003c00000 */
[----:B------:R-:W-:Y:S01]  /*203a0*/  IMAD.MOV.U32 R12, RZ, RZ, R34 ;  /* 0x000000ffff0c7224 */ /* 0x000fe200078e0022 */
[----:B------:R-:W-:Y:S01]  /*203b0*/  MOV R2, 0x1 ;  /* 0x0000000100027802 */ /* 0x000fe20000000f00 */
[----:B------:R-:W-:Y:S01]  /*203c0*/  IMAD.MOV.U32 R33, RZ, RZ, R44 ;  /* 0x000000ffff217224 */ /* 0x000fe200078e002c */
[----:B------:R-:W-:Y:S02]  /*203d0*/  MOV R32, 0x1c1f ;  /* 0x00001c1f00207802 */ /* 0x000fe40000000f00 */
[----:B------:R-:W-:-:S02]  /*203e0*/  MOV R3, 0x20400 ;  /* 0x0002040000037802 */ /* 0x000fc40000000f00 */
[----:B------:R-:W-:Y:S05]  /*203f0*/  CALL.REL.NOINC `($__internal_49_$__cuda_sm70_shflsync_idx_p) ;  /* 0x0000248000007944 */ /* 0x000fea0003c00000 */
[----:B------:R-:W-:Y:S01]  /*20400*/  MOV R0, R34 ;  /* 0x0000002200007202 */ /* 0x000fe20000000f00 */
[----:B------:R-:W-:Y:S05]  /*20410*/  BRA `(.L_x_3042) ;  /* 0xfffea0c000007947 */ /* 0x000fea000383ffff */
.L_x_2919:
[----:B------:R-:W-:Y:S01]  /*20420*/  IMAD.MOV.U32 R33, RZ, RZ, R22 ;  /* 0x000000ffff217224 */ /* 0x000fe200078e0016 */
[----:B------:R-:W-:Y:S01]  /*20430*/  MOV R2, RZ ;  /* 0x000000ff00027202 */ /* 0x000fe20000000f00 */
[----:B------:R-:W-:Y:S01]  /*20440*/  IMAD.MOV.U32 R32, RZ, RZ, 0x1c1f ;  /* 0x00001c1fff207424 */ /* 0x000fe200078e00ff */
[----:B------:R-:W-:-:S02]  /*20450*/  MOV R3, 0x20470 ;  /* 0x0002047000037802 */ /* 0x000fc40000000f00 */
[----:B------:R-:W-:Y:S05]  /*20460*/  CALL.REL.NOINC `($__internal_49_$__cuda_sm70_shflsync_idx_p) ;  /* 0x0000241000007944 */ /* 0x000fea0003c00000 */
[----:B------:R-:W-:Y:S01]  /*20470*/  MOV R0, R34 ;  /* 0x0000002200007202 */ /* 0x000fe20000000f00 */
[----:B------:R-:W-:Y:S05]  /*20480*/  BRA `(.L_x_3043) ;  /* 0xfffecd4000007947 */ /* 0x000fea000383ffff */
.L_x_2920:
[----:B------:R-:W-:Y:S01]  /*20490*/  IMAD.MOV.U32 R33, RZ, RZ, R23 ;  /* 0x000000ffff217224 */ /* 0x000fe200078e0017 */
[----:B------:R-:W-:Y:S01]  /*204a0*/  MOV R2, RZ ;  /* 0x000000ff00027202 */ /* 0x000fe20000000f00 */
[----:B------:R-:W-:Y:S01]  /*204b0*/  IMAD.MOV.U32 R32, RZ, RZ, 0x1c1f ;  /* 0x00001c1fff207424 */ /* 0x000fe200078e00ff */
[----:B------:R-:W-:-:S02]  /*204c0*/  MOV R3, 0x204e0 ;  /* 0x000204e000037802 */ /* 0x000fc40000000f00 */
[----:B-12---:R-:W-:Y:S05]  /*204d0*/  CALL.REL.NOINC `($__internal_49_$__cuda_sm70_shflsync_idx_p) ;  /* 0x000023a000007944 */ /* 0x006fea0003c00000 */
[----:B------:R-:W-:Y:S01]  /*204e0*/  IMAD.MOV.U32 R33, RZ, RZ, R21 ;  /* 0x000000ffff217224 */ /* 0x000fe200078e0015 */
[----:B------:R-:W-:Y:S01]  /*204f0*/  MOV R2, RZ ;  /* 0x000000ff00027202 */ /* 0x000fe20000000f00 */
[----:B------:R-:W-:Y:S01]  /*20500*/  IMAD.MOV.U32 R32, RZ, RZ, 0x1c1f ;  /* 0x00001c1fff207424 */ /* 0x000fe200078e00ff */
[----:B------:R-:W-:Y:S01]  /*20510*/  MOV R8, R34 ;  /* 0x0000002200087202 */ /* 0x000fe20000000f00 */
[----:B------:R-:W-:Y:S01]  /*20520*/  IMAD.MOV.U32 R9, RZ, RZ, R0 ;  /* 0x000000ffff097224 */ /* 0x000fe200078e0000 */
[----:B------:R-:W-:-:S02]  /*20530*/  MOV R3, 0x20550 ;  /* 0x0002055000037802 */ /* 0x000fc40000000f00 */
[----:B------:R-:W-:Y:S05]  /*20540*/  CALL.REL.NOINC `($__internal_49_$__cuda_sm70_shflsync_idx_p) ;  /* 0x0000233000007944 */ /* 0x000fea0003c00000 */
[----:B------:R-:W-:Y:S01]  /*20550*/  IMAD.MOV.U32 R20, RZ, RZ, R34 ;  /* 0x000000ffff147224 */ /* 0x000fe200078e0022 */
[----:B------:R-:W-:Y:S01]  /*20560*/  MOV R2, RZ ;  /* 0x000000ff00027202 */ /* 0x000fe20000000f00 */
[----:B------:R-:W-:Y:S01]  /*20570*/  IMAD.MOV.U32 R33, RZ, RZ, R24 ;  /* 0x000000ffff217224 */ /* 0x000fe200078e0018 */
[----:B------:R-:W-:-:S02]  /*20580*/  MOV R32, 0x1c1f ;  /* 0x00001c1f00207802 */ /* 0x000fc40000000f00 */
[----:B------:R-:W-:Y:S02]  /*20590*/  MOV R3, 0x205b0 ;  /* 0x000205b000037802 */ /* 0x000fe40000000f00 */
[----:B------:R-:W-:Y:S05]  /*205a0*/  CALL.REL.NOINC `($__internal_49_$__cuda_sm70_shflsync_idx_p) ;  /* 0x000022d000007944 */ /* 0x000fea0003c00000 */
[----:B------:R-:W-:Y:S01]  /*205b0*/  MOV R3, R34 ;  /* 0x0000002200037202 */ /* 0x000fe20000000f00 */
[----:B------:R-:W-:Y:S05]  /*205c0*/  BRA `(.L_x_3044) ;  /* 0xfffecc5000007947 */ /* 0x000fea000383ffff */
.L_x_2923:
[----:B------:R-:W-:Y:S01]  /*205d0*/  IMAD.MOV.U32 R33, RZ, RZ, R22 ;  /* 0x000000ffff217224 */ /* 0x000fe200078e0016 */
[----:B------:R-:W-:Y:S01]  /*205e0*/  MOV R2, 0x1 ;  /* 0x0000000100027802 */ /* 0x000fe20000000f00 */
[----:B------:R-:W-:Y:S01]  /*205f0*/  IMAD.MOV.U32 R32, RZ, RZ, 0x1c1f ;  /* 0x00001c1fff207424 */ /* 0x000fe200078e00ff */
[----:B------:R-:W-:Y:S02]  /*20600*/  MOV R3, 0x20620 ;  /* 0x0002062000037802 */ /* 0x000fe40000000f00 */
[----:B--2---:R-:W-:Y:S05]  /*20610*/  CALL.REL.NOINC `($__internal_49_$__cuda_sm70_shflsync_idx_p) ;  /* 0x0000226000007944 */ /* 0x004fea0003c00000 */
[----:B------:R-:W-:Y:S01]  /*20620*/  IMAD.MOV.U32 R0, RZ, RZ, R34 ;  /* 0x000000ffff007224 */ /* 0x000fe200078e0022 */
[----:B------:R-:W-:Y:S01]  /*20630*/  MOV R2, 0x1 ;  /* 0x0000000100027802 */ /* 0x000fe20000000f00 */
[----:B------:R-:W-:Y:S01]  /*20640*/  IMAD.MOV.U32 R33, RZ, RZ, R23 ;  /* 0x000000ffff217224 */ /* 0x000fe200078e0017 */
[----:B------:R-:W-:Y:S02]  /*20650*/  MOV R32, 0x1c1f ;  /* 0x00001c1f00207802 */ /* 0x000fe40000000f00 */
[----:B------:R-:W-:Y:S02]  /*20660*/  MOV R3, 0x20680 ;  /* 0x0002068000037802 */ /* 0x000fe40000000f00 */
[----:B------:R-:W-:Y:S05]  /*20670*/  CALL.REL.NOINC `($__internal_49_$__cuda_sm70_shflsync_idx_p) ;  /* 0x0000220000007944 */ /* 0x000fea0003c00000 */
[----:B------:R-:W-:Y:S01]  /*20680*/  IMAD.MOV.U32 R33, RZ, RZ, R21 ;  /* 0x000000ffff217224 */ /* 0x000fe200078e0015 */
[----:B------:R-:W-:Y:S01]  /*20690*/  MOV R2, 0x1 ;  /* 0x0000000100027802 */ /* 0x000fe20000000f00 */
[----:B------:R-:W-:Y:S01]  /*206a0*/  IMAD.MOV.U32 R32, RZ, RZ, 0x1c1f ;  /* 0x00001c1fff207424 */ /* 0x000fe200078e00ff */
[----:B------:R-:W-:Y:S01]  /*206b0*/  MOV R8, R34 ;  /* 0x0000002200087202 */ /* 0x000fe20000000f00 */
[----:B------:R-:W-:Y:S01]  /*206c0*/  IMAD.MOV.U32 R9, RZ, RZ, R0 ;  /* 0x000000ffff097224 */ /* 0x000fe200078e0000 */
[----:B------:R-:W-:-:S02]  /*206d0*/  MOV R3, 0x206f0 ;  /* 0x000206f000037802 */ /* 0x000fc40000000f00 */
[----:B------:R-:W-:Y:S05]  /*206e0*/  CALL.REL.NOINC `($__internal_49_$__cuda_sm70_shflsync_idx_p) ;  /* 0x0000219000007944 */ /* 0x000fea0003c00000 */
        /* <DEDUP_REMOVED lines=8> */
.L_x_2938:
[----:B------:R-:W-:Y:S01]  /*20770*/  IMAD.MOV.U32 R33, RZ, RZ, R12 ;  /* 0x000000ffff217224 */ /* 0x000fe200078e000c */
[----:B------:R-:W-:Y:S01]  /*20780*/  MOV R2, RZ ;  /* 0x000000ff00027202 */ /* 0x000fe20000000f00 */
[----:B------:R-:W-:Y:S01]  /*20790*/  IMAD.MOV.U32 R32, RZ, RZ, 0x181f ;  /* 0x0000181fff207424 */ /* 0x000fe200078e00ff */
[----:B------:R-:W-:Y:S02]  /*207a0*/  MOV R3, 0x207c0 ;  /* 0x000207c000037802 */ /* 0x000fe40000000f00 */
[----:B-1-345:R-:W-:Y:S05]  /*207b0*/  CALL.REL.NOINC `($__internal_49_$__cuda_sm70_shflsync_idx_p) ;  /* 0x000020c000007944 */ /* 0x03afea0003c00000 */
[----:B------:R-:W-:Y:S01]  /*207c0*/  MOV R5, R34 ;  /* 0x0000002200057202 */ /* 0x000fe20000000f00 */
[----:B------:R-:W-:Y:S05]  /*207d0*/  BRA `(.L_x_3046) ;  /* 0xffff009000007947 */ /* 0x000fea000383ffff */
.L_x_2939:
[----:B------:R-:W-:Y:S01]  /*207e0*/  IMAD.MOV.U32 R33, RZ, RZ, R15 ;  /* 0x000000ffff217224 */ /* 0x000fe200078e000f */
[----:B------:R-:W-:Y:S01]  /*207f0*/  MOV R2, RZ ;  /* 0x000000ff00027202 */ /* 0x000fe20000000f00 */
[----:B------:R-:W-:Y:S01]  /*20800*/  IMAD.MOV.U32 R32, RZ, RZ, 0x181f ;  /* 0x0000181fff207424 */ /* 0x000fe200078e00ff */
[----:B------:R-:W-:Y:S02]  /*20810*/  MOV R3, 0x20830 ;  /* 0x0002083000037802 */ /* 0x000fe40000000f00 */
[----:B-12345:R-:W-:Y:S05]  /*20820*/  CALL.REL.NOINC `($__internal_49_$__cuda_sm70_shflsync_idx_p) ;  /* 0x0000205000007944 */ /* 0x03efea0003c00000 */
[----:B------:R-:W-:Y:S01]  /*20830*/  ISETP.GE.AND P2, PT, R216, c[0x0][0x1d4], PT ;  /* 0x00007500d8007a0c */ /* 0x000fe20003f46270 */
[----:B------:R-:W-:Y:S01]  /*20840*/  IMAD.MOV.U32 R33, RZ, RZ, R12 ;  /* 0x000000ffff217224 */ /* 0x000fe200078e000c */
[C---:B------:R-:W-:Y:S01]  /*20850*/  IADD3 R2, P0, R34.reuse, R24, RZ ;  /* 0x0000001822027210 */ /* 0x040fe20007f1e0ff */
[----:B------:R-:W-:Y:S01]  /*20860*/  IMAD.MOV.U32 R32, RZ, RZ, 0x181f ;  /* 0x0000181fff207424 */ /* 0x000fe200078e00ff */
[----:B------:R-:W-:-:S02]  /*20870*/  IADD3 R6, P3, R34, R25, RZ ;  /* 0x0000001922067210 */ /* 0x000fc40007f7e0ff */
[----:B------:R-:W-:Y:S01]  /*20880*/  ISETP.GE.AND P1, PT, R218, c[0x0][0x1d4], PT ;  /* 0x00007500da007a0c */ /* 0x000fe20003f26270 */
[----:B------:R-:W-:Y:S01]  /*20890*/  IMAD.X R3, R5, 0x1, R26, P0 ;  /* 0x0000000105037824 */ /* 0x000fe200000e061a */
[----:B------:R-:W-:Y:S01]  /*208a0*/  ISETP.GE.AND P0, PT, R219, c[0x0][0x1d4], PT ;  /* 0x00007500db007a0c */ /* 0x000fe20003f06270 */
[----:B------:R-:W-:Y:S01]  /*208b0*/  IMAD.X R7, R5, 0x1, R27, P3 ;  /* 0x0000000105077824 */ /* 0x000fe200018e061b */
[----:B------:R-:W-:Y:S02]  /*208c0*/  SEL R14, RZ, 0x10, P2 ;  /* 0x00000010ff0e7807 */ /* 0x000fe40001000000 */
[----:B------:R-:W-:Y:S01]  /*208d0*/  SEL R13, RZ, 0x10, P1 ;  /* 0x00000010ff0d7807 */ /* 0x000fe20000800000 */
[----:B------:R-:W-:Y:S01]  /*208e0*/  @!PT LDS RZ, [RZ] ;  /* 0x00000000fffff984 */ /* 0x000fe20000000800 */
[----:B------:R-:W-:Y:S01]  /*208f0*/  @!PT LDS RZ, [RZ] ;  /* 0x00000000fffff984 */ /* 0x000fe20000000800 */
[----:B------:R-:W-:Y:S01]  /*20900*/  @!PT LDS RZ, [RZ] ;  /* 0x00000000fffff984 */ /* 0x000fe20000000800 */
[----:B------:R1:W-:Y:S01]  /*20910*/  LDGSTS.E.BYPASS.LTC128B.128 [R144+0x6100], [R2.64], !P2 ;  /* 0x0610000002907fae */ /* 0x0003e2000d101d48 */
[----:B------:R-:W-:-:S05]  /*20920*/  SEL R12, RZ, 0x10, P0 ;  /* 0x00000010ff0c7807 */ /* 0x000fca0000000000 */
[----:B------:R2:W-:Y:S01]  /*20930*/  LDGSTS.E.BYPASS.LTC128B.128 [R144+0x8100], [R6.64], !P1 ;  /* 0x0810000006907fae */ /* 0x0005e2000c901d48 */
[----:B-1----:R-:W-:-:S05]  /*20940*/  IADD3 R2, P3, R34, R28, RZ ;  /* 0x0000001c22027210 */ /* 0x002fca0007f7e0ff */
[----:B------:R-:W-:-:S05]  /*20950*/  IMAD.X R3, R5, 0x1, R29, P3 ;  /* 0x0000000105037824 */ /* 0x000fca00018e061d */
[----:B------:R1:W-:Y:S02]  /*20960*/  LDGSTS.E.BYPASS.LTC128B.128 [R144+0xa100], [R2.64], !P0 ;  /* 0x0a10000002907fae */ /* 0x0003e4000c101d48 */
[----:B-1----:R-:W-:Y:S01]  /*20970*/  IMAD.MOV.U32 R2, RZ, RZ, 0x1 ;  /* 0x00000001ff027424 */ /* 0x002fe200078e00ff */
        /* <DEDUP_REMOVED lines=8> */
[----:B------:R-:W-:Y:S01]  /*20a00*/  MOV R0, R34 ;  /* 0x0000002200007202 */ /* 0x000fe20000000f00 */
[----:B------:R-:W-:Y:S05]  /*20a10*/  BRA `(.L_x_3047) ;  /* 0xfffeffa000007947 */ /* 0x000fea000383ffff */
.L_x_2942:
[----:B------:R-:W-:Y:S01]  /*20a20*/  IMAD.MOV.U32 R33, RZ, RZ, R5 ;  /* 0x000000ffff217224 */ /* 0x000fe200078e0005 */
[----:B------:R-:W-:Y:S01]  /*20a30*/  MOV R2, RZ ;  /* 0x000000ff00027202 */ /* 0x000fe20000000f00 */
[----:B------:R-:W-:Y:S01]  /*20a40*/  IMAD.MOV.U32 R32, RZ, RZ, 0x181f ;  /* 0x0000181fff207424 */ /* 0x000fe200078e00ff */
[----:B------:R-:W-:-:S02]  /*20a50*/  MOV R3, 0x20a70 ;  /* 0x00020a7000037802 */ /* 0x000fc40000000f00 */
[----:B------:R-:W-:Y:S05]  /*20a60*/  CALL.REL.NOINC `($__internal_49_$__cuda_sm70_shflsync_idx_p) ;  /* 0x00001e1000007944 */ /* 0x000fea0003c00000 */
[----:B------:R-:W-:Y:S01]  /*20a70*/  MOV R4, R34 ;  /* 0x0000002200047202 */ /* 0x000fe20000000f00 */
[----:B------:R-:W-:Y:S05]  /*20a80*/  BRA `(.L_x_3048) ;  /* 0xffff297000007947 */ /* 0x000fea000383ffff */
.L_x_2943:
[----:B------:R-:W-:Y:S01]  /*20a90*/  IMAD.MOV.U32 R33, RZ, RZ, R12 ;  /* 0x000000ffff217224 */ /* 0x000fe200078e000c */
[----:B------:R-:W-:Y:S01]  /*20aa0*/  MOV R2, RZ ;  /* 0x000000ff00027202 */ /* 0x000fe20000000f00 */
[----:B------:R-:W-:Y:S01]  /*20ab0*/  IMAD.MOV.U32 R32, RZ, RZ, 0x181f ;  /* 0x0000181fff207424 */ /* 0x000fe200078e00ff */
[----:B------:R-:W-:-:S02]  /*20ac0*/  MOV R3, 0x20ae0 ;  /* 0x00020ae000037802 */ /* 0x000fc40000000f00 */
[----:B-12---:R-:W-:Y:S05]  /*20ad0*/  CALL.REL.NOINC `($__internal_49_$__cuda_sm70_shflsync_idx_p) ;  /* 0x00001da000007944 */ /* 0x006fea0003c00000 */
        /* <DEDUP_REMOVED lines=17> */
[----:B-1----:R-:W-:-:S05]  /*20bf0*/  IADD3 R2, P3, R34, R17, RZ ;  /* 0x0000001122027210 */ /* 0x002fca0007f7e0ff */
[----:B------:R-:W-:-:S05]  /*20c00*/  IMAD.X R3, R4, 0x1, R18, P3 ;  /* 0x0000000104037824 */ /* 0x000fca00018e0612 */
[----:B------:R1:W-:Y:S02]  /*20c10*/  LDGSTS.E.BYPASS.LTC128B.128 [R144+0x10100], [R2.64], !P0 ;  /* 0x1010000002907fae */ /* 0x0003e4000c101d48 */
[----:B-1----:R-:W-:Y:S01]  /*20c20*/  IMAD.MOV.U32 R2, RZ, RZ, 0x1 ;  /* 0x00000001ff027424 */ /* 0x002fe200078e00ff */
[----:B------:R-:W-:Y:S02]  /*20c30*/  MOV R3, 0x20c50 ;  /* 0x00020c5000037802 */ /* 0x000fe40000000f00 */
[----:B------:R-:W-:Y:S05]  /*20c40*/  CALL.REL.NOINC `($__internal_49_$__cuda_sm70_shflsync_idx_p) ;  /* 0x00001c3000007944 */ /* 0x000fea0003c00000 */
        /* <DEDUP_REMOVED lines=8> */
.L_x_2947:
[----:B------:R-:W-:Y:S01]  /*20cd0*/  MOV R2, RZ ;  /* 0x000000ff00027202 */ /* 0x000fe20000000f00 */
[----:B------:R-:W-:Y:S01]  /*20ce0*/  IMAD.MOV.U32 R33, RZ, RZ, R8 ;  /* 0x000000ffff217224 */ /* 0x000fe200078e0008 */
[----:B------:R-:W-:Y:S01]  /*20cf0*/  MOV R3, 0x20d20 ;  /* 0x00020d2000037802 */ /* 0x000fe20000000f00 */
[----:B------:R-:W-:Y:S02]  /*20d00*/  IMAD.MOV.U32 R32, RZ, RZ, 0x181f ;  /* 0x0000181fff207424 */ /* 0x000fe400078e00ff */
[----:B-1234-:R-:W-:Y:S05]  /*20d10*/  CALL.REL.NOINC `($__internal_49_$__cuda_sm70_shflsync_idx_p) ;  /* 0x00001b6000007944 */ /* 0x01efea0003c00000 */
[----:B------:R-:W-:Y:S01]  /*20d20*/  MOV R5, R34 ;  /* 0x0000002200057202 */ /* 0x000fe20000000f00 */
[----:B------:R-:W-:-:S05]  /*20d30*/  BRA `(.L_x_3050) ;  /* 0xffff2d3000007947 */ /* 0x000fca000383ffff */
.L_x_2948:
[----:B------:R-:W-:Y:S01]  /*20d40*/  MOV R2, RZ ;  /* 0x000000ff00027202 */ /* 0x000fe20000000f00 */
[----:B------:R-:W-:Y:S01]  /*20d50*/  IMAD.MOV.U32 R33, RZ, RZ, R17 ;  /* 0x000000ffff217224 */ /* 0x000fe200078e0011 */
[----:B------:R-:W-:Y:S01]  /*20d60*/  MOV R3, 0x20d90 ;  /* 0x00020d9000037802 */ /* 0x000fe20000000f00 */
[----:B------:R-:W-:Y:S02]  /*20d70*/  IMAD.MOV.U32 R32, RZ, RZ, 0x181f ;  /* 0x0000181fff207424 */ /* 0x000fe400078e00ff */
[----:B-1234-:R-:W-:Y:S05]  /*20d80*/  CALL.REL.NOINC `($__internal_49_$__cuda_sm70_shflsync_idx_p) ;  /* 0x00001af000007944 */ /* 0x01efea0003c00000 */
[----:B------:R-:W-:Y:S01]  /*20d90*/  ISETP.GE.AND P2, PT, R216, c[0x0][0x1d4], PT ;  /* 0x00007500d8007a0c */ /* 0x000fe20003f46270 */
[----:B------:R-:W-:Y:S01]  /*20da0*/  IMAD R4, R214, 0x6000, R10 ;  /* 0x00006000d6047824 */ /* 0x000fe200078e020a */
[----:B------:R-:W-:Y:S01]  /*20db0*/  IADD3 R2, P0, R34, R18, RZ ;  /* 0x0000001222027210 */ /* 0x000fe20007f1e0ff */
[----:B------:R-:W-:Y:S01]  /*20dc0*/  IMAD.MOV.U32 R33, RZ, RZ, R8 ;  /* 0x000000ffff217224 */ /* 0x000fe200078e0008 */
[----:B------:R-:W-:Y:S01]  /*20dd0*/  ISETP.GE.AND P1, PT, R218, c[0x0][0x1d4], PT ;  /* 0x00007500da007a0c */ /* 0x000fe20003f26270 */
[----:B------:R-:W-:Y:S01]  /*20de0*/  IMAD.MOV.U32 R32, RZ, RZ, 0x181f ;  /* 0x0000181fff207424 */ /* 0x000fe200078e00ff */
        /* <DEDUP_REMOVED lines=11> */
[----:B-1----:R-:W-:Y:S02]  /*20ea0*/  IADD3 R2, P3, R34, R26, RZ ;  /* 0x0000001a22027210 */ /* 0x002fe40007f7e0ff */
[----:B--2---:R-:W-:Y:S03]  /*20eb0*/  SEL R6, RZ, 0x10, P2 ;  /* 0x00000010ff067807 */ /* 0x004fe60001000000 */
[----:B------:R-:W-:Y:S05]  /*20ec0*/  IMAD.X R3, R5, 0x1, R27, P3 ;  /* 0x0000000105037824 */ /* 0x000fea00018e061b */
[----:B------:R1:W-:Y:S02]  /*20ed0*/  LDGSTS.E.BYPASS.LTC128B.128 [R4+0x4000], [R2.64], !P0 ;  /* 0x0400000002047fae */ /* 0x0003e4000c101d48 */
[----:B-1----:R-:W-:Y:S01]  /*20ee0*/  MOV R3, 0x20f10 ;  /* 0x00020f1000037802 */ /* 0x002fe20000000f00 */
[----:B------:R-:W-:Y:S02]  /*20ef0*/  IMAD.MOV.U32 R2, RZ, RZ, 0x1 ;  /* 0x00000001ff027424 */ /* 0x000fe400078e00ff */
[----:B------:R-:W-:Y:S05]  /*20f00*/  CALL.REL.NOINC `($__internal_49_$__cuda_sm70_shflsync_idx_p) ;  /* 0x0000197000007944 */ /* 0x000fea0003c00000 */
[----:B------:R-:W-:Y:S01]  /*20f10*/  MOV R2, 0x1 ;  /* 0x0000000100027802 */ /* 0x000fe20000000f00 */
[----:B------:R-:W-:Y:S01]  /*20f20*/  IMAD.MOV.U32 R5, RZ, RZ, R34 ;  /* 0x000000ffff057224 */ /* 0x000fe200078e0022 */
[----:B------:R-:W-:Y:S01]  /*20f30*/  MOV R32, 0x181f ;  /* 0x0000181f00207802 */ /* 0x000fe20000000f00 */
[----:B------:R-:W-:Y:S01]  /*20f40*/  IMAD.MOV.U32 R33, RZ, RZ, R17 ;  /* 0x000000ffff217224 */ /* 0x000fe200078e0011 */
[----:B------:R-:W-:Y:S02]  /*20f50*/  MOV R3, 0x20f70 ;  /* 0x00020f7000037802 */ /* 0x000fe40000000f00 */
[----:B------:R-:W-:Y:S05]  /*20f60*/  CALL.REL.NOINC `($__internal_49_$__cuda_sm70_shflsync_idx_p) ;  /* 0x0000191000007944 */ /* 0x000fea0003c00000 */
[----:B------:R-:W-:Y:S01]  /*20f70*/  MOV R2, R34 ;  /* 0x0000002200027202 */ /* 0x000fe20000000f00 */
[----:B------:R-:W-:-:S05]  /*20f80*/  BRA `(.L_x_3051) ;  /* 0xffff2c4000007947 */ /* 0x000fca000383ffff */
.L_x_2951:
[----:B------:R-:W-:Y:S01]  /*20f90*/  MOV R2, RZ ;  /* 0x000000ff00027202 */ /* 0x000fe20000000f00 */
[----:B------:R-:W-:Y:S01]  /*20fa0*/  IMAD.MOV.U32 R33, RZ, RZ, R5 ;  /* 0x000000ffff217224 */ /* 0x000fe200078e0005 */
[----:B------:R-:W-:Y:S01]  /*20fb0*/  MOV R3, 0x20fe0 ;  /* 0x00020fe000037802 */ /* 0x000fe20000000f00 */
[----:B------:R-:W-:Y:S02]  /*20fc0*/  IMAD.MOV.U32 R32, RZ, RZ, 0x181f ;  /* 0x0000181fff207424 */ /* 0x000fe400078e00ff */
[----:B------:R-:W-:Y:S05]  /*20fd0*/  CALL.REL.NOINC `($__internal_49_$__cuda_sm70_shflsync_idx_p) ;  /* 0x000018a000007944 */ /* 0x000fea0003c00000 */
[----:B------:R-:W-:Y:S01]  /*20fe0*/  MOV R4, R34 ;  /* 0x0000002200047202 */ /* 0x000fe20000000f00 */
[----:B------:R-:W-:-:S05]  /*20ff0*/  BRA `(.L_x_3052) ;  /* 0xffff5c0000007947 */ /* 0x000fca000383ffff */
.L_x_2952:
[----:B------:R-:W-:Y:S01]  /*21000*/  MOV R2, RZ ;  /* 0x000000ff00027202 */ /* 0x000fe20000000f00 */
[----:B------:R-:W-:Y:S01]  /*21010*/  IMAD.MOV.U32 R33, RZ, RZ, R14 ;  /* 0x000000ffff217224 */ /* 0x000fe200078e000e */
[----:B------:R-:W-:Y:S01]  /*21020*/  MOV R3, 0x21050 ;  /* 0x0002105000037802 */ /* 0x000fe20000000f00 */
[----:B------:R-:W-:Y:S02]  /*21030*/  IMAD.MOV.U32 R32, RZ, RZ, 0x181f ;  /* 0x0000181fff207424 */ /* 0x000fe400078e00ff */
[----:B-12---:R-:W-:Y:S05]  /*21040*/  CALL.REL.NOINC `($__internal_49_$__cuda_sm70_shflsync_idx_p) ;  /* 0x0000183000007944 */ /* 0x006fea0003c00000 */
[----:B------:R-:W-:Y:S01]  /*21050*/  ISETP.GE.AND P2, PT, R216, c[0x0][0x1d4], PT ;  /* 0x00007500d8007a0c */ /* 0x000fe20003f46270 */
[----:B------:R-:W-:Y:S01]  /*21060*/  IMAD R0, R214, 0x6000, R11 ;  /* 0x00006000d6007824 */ /* 0x000fe200078e020b */
[----:B------:R-:W-:Y:S01]  /*21070*/  IADD3 R2, P0, R34, R15, RZ ;  /* 0x0000000f22027210 */ /* 0x000fe20007f1e0ff */
[----:B------:R-:W-:Y:S01]  /*21080*/  IMAD.MOV.U32 R33, RZ, RZ, R5 ;  /* 0x000000ffff217224 */ /* 0x000fe200078e0005 */
[----:B------:R-:W-:Y:S01]  /*21090*/  ISETP.GE.AND P1, PT, R218, c[0x0][0x1d4], PT ;  /* 0x00007500da007a0c */ /* 0x000fe20003f26270 */
[----:B------:R-:W-:Y:S01]  /*210a0*/  IMAD.MOV.U32 R32, RZ, RZ, 0x181f ;  /* 0x0000181fff207424 */ /* 0x000fe200078e00ff */
        /* <DEDUP_REMOVED lines=9> */
[----:B------:R1:W-:Y:S01]  /*21140*/  LDGSTS.E.BYPASS.LTC128B.128 [R0], [R2.64], !P2 ;  /* 0x0000000002007fae */ /* 0x0003e2000d101d48 */
[----:B------:R-:W-:Y:S03]  /*21150*/  SEL R12, RZ, 0x10, P0 ;  /* 0x00000010ff0c7807 */ /* 0x000fe60000000000 */
[----:B------:R2:W-:Y:S01]  /*21160*/  LDGSTS.E.BYPASS.LTC128B.128 [R0+0x2000], [R6.64], !P1 ;  /* 0x0200000006007fae */ /* 0x0005e2000c901d48 */
[----:B-1----:R-:W-:Y:S05]  /*21170*/  IADD3 R2, P3, R34, R19, RZ ;  /* 0x0000001322027210 */ /* 0x002fea0007f7e0ff */
[----:B------:R-:W-:Y:S05]  /*21180*/  IMAD.X R3, R4, 0x1, R20, P3 ;  /* 0x0000000104037824 */ /* 0x000fea00018e0614 */
[----:B------:R1:W-:Y:S02]  /*21190*/  LDGSTS.E.BYPASS.LTC128B.128 [R0+0x4000], [R2.64], !P0 ;  /* 0x0400000002007fae */ /* 0x0003e4000c101d48 */
[----:B-1----:R-:W-:Y:S01]  /*211a0*/  MOV R3, 0x211d0 ;  /* 0x000211d000037802 */ /* 0x002fe20000000f00 */
[----:B------:R-:W-:Y:S02]  /*211b0*/  IMAD.MOV.U32 R2, RZ, RZ, 0x1 ;  /* 0x00000001ff027424 */ /* 0x000fe400078e00ff */
[----:B--2---:R-:W-:Y:S05]  /*211c0*/  CALL.REL.NOINC `($__internal_49_$__cuda_sm70_shflsync_idx_p) ;  /* 0x000016b000007944 */ /* 0x004fea0003c00000 */
        /* <DEDUP_REMOVED lines=8> */
.L_x_2957:
[----:B------:R-:W-:Y:S01]  /*21250*/  MOV R2, RZ ;  /* 0x000000ff00027202 */ /* 0x000fe20000000f00 */
[----:B------:R-:W-:Y:S01]  /*21260*/  IMAD.MOV.U32 R33, RZ, RZ, R9 ;  /* 0x000000ffff217224 */ /* 0x000fe200078e0009 */
[----:B------:R-:W-:Y:S01]  /*21270*/  MOV R3, 0x212a0 ;  /* 0x000212a000037802 */ /* 0x000fe20000000f00 */
[----:B------:R-:W-:Y:S02]  /*21280*/  IMAD.MOV.U32 R32, RZ, RZ, 0x181f ;  /* 0x0000181fff207424 */ /* 0x000fe400078e00ff */
[----:B-1234-:R-:W-:Y:S05]  /*21290*/  CALL.REL.NOINC `($__internal_49_$__cuda_sm70_shflsync_idx_p) ;  /* 0x000015e000007944 */ /* 0x01efea0003c00000 */
[----:B------:R-:W-:Y:S01]  /*212a0*/  MOV R5, R34 ;  /* 0x0000002200057202 */ /* 0x000fe20000000f00 */
[----:B------:R-:W-:-:S05]  /*212b0*/  BRA `(.L_x_3054) ;  /* 0xffff5f7000007947 */ /* 0x000fca000383ffff */
.L_x_2958:
        /* <DEDUP_REMOVED lines=37> */
.L_x_2959:
[----:B------:R-:W-:Y:S02]  /*21510*/  MOV R3, 0x2 ;  /* 0x0000000200037802 */ /* 0x000fe40000000f00 */
[----:B------:R-:W-:Y:S02]  /*21520*/  MOV R2, 0x21540 ;  /* 0x0002154000027802 */ /* 0x000fe40000000f00 */
[----:B------:R-:W-:Y:S05]  /*21530*/  CALL.REL.NOINC `($__internal_48_$__cuda_sm70_shflsync_bfly_p) ;  /* 0x0000130000007944 */ /* 0x000fea0003c00000 */
[----:B------:R-:W-:Y:S01]  /*21540*/  MOV R2, R23 ;  /* 0x0000001700027202 */ /* 0x000fe20000000f00 */
[----:B------:R-:W-:-:S05]  /*21550*/  BRA `(.L_x_3056) ;  /* 0xffff6f6000007947 */ /* 0x000fca000383ffff */
.L_x_2962:
[----:B------:R-:W-:Y:S01]  /*21560*/  MOV R2, RZ ;  /* 0x000000ff00027202 */ /* 0x000fe20000000f00 */
[----:B------:R-:W-:Y:S01]  /*21570*/  IMAD.MOV.U32 R33, RZ, RZ, R5 ;  /* 0x000000ffff217224 */ /* 0x000fe200078e0005 */
[----:B------:R-:W-:Y:S01]  /*21580*/  MOV R3, 0x215b0 ;  /* 0x000215b000037802 */ /* 0x000fe20000000f00 */
[----:B------:R-:W-:Y:S02]  /*21590*/  IMAD.MOV.U32 R32, RZ, RZ, 0x181f ;  /* 0x0000181fff207424 */ /* 0x000fe400078e00ff */
[----:B------:R-:W-:Y:S05]  /*215a0*/  CALL.REL.NOINC `($__internal_49_$__cuda_sm70_shflsync_idx_p) ;  /* 0x000012d000007944 */ /* 0x000fea0003c00000 */
[----:B------:R-:W-:Y:S01]  /*215b0*/  MOV R4, R34 ;  /* 0x0000002200047202 */ /* 0x000fe20000000f00 */
[----:B------:R-:W-:-:S05]  /*215c0*/  BRA `(.L_x_3057) ;  /* 0xffff88c000007947 */ /* 0x000fca000383ffff */
.L_x_2963:
        /* <DEDUP_REMOVED lines=37> */
.L_x_2965:
[----:B------:R-:W-:Y:S01]  /*21820*/  IMAD.MOV.U32 R4, RZ, RZ, R221 ;  /* 0x000000ffff047224 */ /* 0x000fe200078e00dd */
[----:B------:R-:W-:-:S02]  /*21830*/  MOV R3, 0x2 ;  /* 0x0000000200037802 */ /* 0x000fc40000000f00 */
[----:B------:R-:W-:Y:S02]  /*21840*/  MOV R2, 0x21860 ;  /* 0x0002186000027802 */ /* 0x000fe40000000f00 */
[----:B------:R-:W-:Y:S05]  /*21850*/  CALL.REL.NOINC `($__internal_48_$__cuda_sm70_shflsync_bfly_p) ;  /* 0x00000fe000007944 */ /* 0x000fea0003c00000 */
[----:B------:R-:W-:Y:S01]  /*21860*/  MOV R0, R23 ;  /* 0x0000001700007202 */ /* 0x000fe20000000f00 */
[----:B------:R-:W-:Y:S05]  /*21870*/  BRA `(.L_x_3059) ;  /* 0xffff899000007947 */ /* 0x000fea000383ffff */
.L_x_2966:
[----:B------:R-:W-:Y:S01]  /*21880*/  IMAD.MOV.U32 R4, RZ, RZ, R0 ;  /* 0x000000ffff047224 */ /* 0x000fe200078e0000 */
[----:B------:R-:W-:Y:S02]  /*21890*/  MOV R3, 0x1 ;  /* 0x0000000100037802 */ /* 0x000fe40000000f00 */
[----:B------:R-:W-:Y:S02]  /*218a0*/  MOV R2, 0x218c0 ;  /* 0x000218c000027802 */ /* 0x000fe40000000f00 */
[----:B-1----:R-:W-:Y:S05]  /*218b0*/  CALL.REL.NOINC `($__internal_48_$__cuda_sm70_shflsync_bfly_p) ;  /* 0x00000f8000007944 */ /* 0x002fea0003c00000 */
[----:B------:R-:W-:Y:S01]  /*218c0*/  FADD.FTZ R0, R0, R23 ;  /* 0x0000001700007221 */ /* 0x000fe20000010000 */
[----:B------:R-:W-:Y:S02]  /*218d0*/  MOV R4, R220 ;  /* 0x000000dc00047202 */ /* 0x000fe40000000f00 */
[----:B------:R-:W-:Y:S02]  /*218e0*/  MOV R3, 0x2 ;  /* 0x0000000200037802 */ /* 0x000fe40000000f00 */
[----:B------:R-:W-:Y:S02]  /*218f0*/  MOV R2, 0x21910 ;  /* 0x0002191000027802 */ /* 0x000fe40000000f00 */
[----:B------:R-:W-:Y:S05]  /*21900*/  CALL.REL.NOINC `($__internal_48_$__cuda_sm70_shflsync_bfly_p) ;  /* 0x00000f3000007944 */ /* 0x000fea0003c00000 */
[----:B------:R-:W-:Y:S01]  /*21910*/  FADD.FTZ R4, R220, R23 ;  /* 0x00000017dc047221 */ /* 0x000fe20000010000 */
[----:B------:R-:W-:-:S02]  /*21920*/  MOV R3, 0x1 ;  /* 0x0000000100037802 */ /* 0x000fc40000000f00 */
[----:B------:R-:W-:Y:S02]  /*21930*/  MOV R2, 0x21950 ;  /* 0x0002195000027802 */ /* 0x000fe40000000f00 */
[----:B------:R-:W-:Y:S05]  /*21940*/  CALL.REL.NOINC `($__internal_48_$__cuda_sm70_shflsync_bfly_p) ;  /* 0x00000ef000007944 */ /* 0x000fea0003c00000 */
[----:B------:R-:W-:Y:S01]  /*21950*/  MOV R3, R23 ;  /* 0x0000001700037202 */ /* 0x000fe20000000f00 */
[----:B------:R-:W-:Y:S05]  /*21960*/  BRA `(.L_x_3060) ;  /* 0xffff891000007947 */ /* 0x000fea000383ffff */
.L_x_2973:
[----:B--234-:R-:W-:Y:S01]  /*21970*/  IMAD.MOV.U32 R33, RZ, RZ, R13 ;  /* 0x000000ffff217224 */ /* 0x01cfe200078e000d */
[----:B------:R-:W-:Y:S01]  /*21980*/  MOV R2, RZ ;  /* 0x000000ff00027202 */ /* 0x000fe20000000f00 */
[----:B------:R-:W-:Y:S01]  /*21990*/  IMAD.MOV.U32 R32, RZ, RZ, 0x181f ;  /* 0x0000181fff207424 */ /* 0x000fe200078e00ff */
[----:B------:R-:W-:Y:S02]  /*219a0*/  MOV R3, 0x219c0 ;  /* 0x000219c000037802 */ /* 0x000fe40000000f00 */
[----:B-1----:R-:W-:Y:S05]  /*219b0*/  CALL.REL.NOINC `($__internal_49_$__cuda_sm70_shflsync_idx_p) ;  /* 0x00000ec000007944 */ /* 0x002fea0003c00000 */
[----:B------:R-:W-:Y:S01]  /*219c0*/  MOV R5, R34 ;  /* 0x0000002200057202 */ /* 0x000fe20000000f00 */
[----:B------:R-:W-:Y:S05]  /*219d0*/  BRA `(.L_x_3061) ;  /* 0xffffa27000007947 */ /* 0x000fea000383ffff */
.L_x_2974:
[----:B------:R-:W-:Y:S01]  /*219e0*/  IMAD.MOV.U32 R33, RZ, RZ, R14 ;  /* 0x000000ffff217224 */ /* 0x000fe200078e000e */
[----:B------:R-:W-:Y:S01]  /*219f0*/  MOV R2, RZ ;  /* 0x000000ff00027202 */ /* 0x000fe20000000f00 */
[----:B------:R-:W-:Y:S01]  /*21a00*/  IMAD.MOV.U32 R32, RZ, RZ, 0x181f ;  /* 0x0000181fff207424 */ /* 0x000fe200078e00ff */
[----:B------:R-:W-:Y:S02]  /*21a10*/  MOV R3, 0x21a30 ;  /* 0x00021a3000037802 */ /* 0x000fe40000000f00 */
[----:B-123--:R-:W-:Y:S05]  /*21a20*/  CALL.REL.NOINC `($__internal_49_$__cuda_sm70_shflsync_idx_p) ;  /* 0x00000e5000007944 */ /* 0x00efea0003c00000 */
[----:B------:R-:W-:Y:S01]  /*21a30*/  MOV R0, R34 ;  /* 0x0000002200007202 */ /* 0x000fe20000000f00 */
[----:B------:R-:W-:Y:S05]  /*21a40*/  BRA `(.L_x_3062) ;  /* 0xffffa22000007947 */ /* 0x000fea000383ffff */
.L_x_2977:
[----:B------:R-:W-:Y:S01]  /*21a50*/  IMAD.MOV.U32 R33, RZ, RZ, R13 ;  /* 0x000000ffff217224 */ /* 0x000fe200078e000d */
[----:B--2---:R-:W-:Y:S01]  /*21a60*/  MOV R2, 0x1 ;  /* 0x0000000100027802 */ /* 0x004fe20000000f00 */
[----:B------:R-:W-:Y:S01]  /*21a70*/  IMAD.MOV.U32 R32, RZ, RZ, 0x181f ;  /* 0x0000181fff207424 */ /* 0x000fe200078e00ff */
[----:B------:R-:W-:-:S02]  /*21a80*/  MOV R3, 0x21aa0 ;  /* 0x00021aa000037802 */ /* 0x000fc40000000f00 */
[----:B-1-34-:R-:W-:Y:S05]  /*21a90*/  CALL.REL.NOINC `($__internal_49_$__cuda_sm70_shflsync_idx_p) ;  /* 0x00000de000007944 */ /* 0x01afea0003c00000 */
        /* <DEDUP_REMOVED lines=8> */
.L_x_2980:
[----:B------:R-:W-:Y:S01]  /*21b20*/  IMAD.MOV.U32 R33, RZ, RZ, R13 ;  /* 0x000000ffff217224 */ /* 0x000fe200078e000d */
[----:B--2---:R-:W-:Y:S01]  /*21b30*/  MOV R2, 0x2 ;  /* 0x0000000200027802 */ /* 0x004fe20000000f00 */
[----:B------:R-:W-:Y:S01]  /*21b40*/  IMAD.MOV.U32 R32, RZ, RZ, 0x181f ;  /* 0x0000181fff207424 */ /* 0x000fe200078e00ff */
[----:B------:R-:W-:Y:S02]  /*21b50*/  MOV R3, 0x21b70 ;  /* 0x00021b7000037802 */ /* 0x000fe40000000f00 */
[----:B-1-34-:R-:W-:Y:S05]  /*21b60*/  CALL.REL.NOINC `($__internal_49_$__cuda_sm70_shflsync_idx_p) ;  /* 0x00000d1000007944 */ /* 0x01afea0003c00000 */
[----:B------:R-:W-:Y:S01]  /*21b70*/  MOV R5, R34 ;  /* 0x0000002200057202 */ /* 0x000fe20000000f00 */
[----:B------:R-:W-:Y:S05]  /*21b80*/  BRA `(.L_x_3064) ;  /* 0xffffa34000007947 */ /* 0x000fea000383ffff */
.L_x_2981:
[----:B------:R-:W-:Y:S01]  /*21b90*/  IMAD.MOV.U32 R33, RZ, RZ, R14 ;  /* 0x000000ffff217224 */ /* 0x000fe200078e000e */
[----:B--2---:R-:W-:Y:S01]  /*21ba0*/  MOV R2, 0x2 ;  /* 0x0000000200027802 */ /* 0x004fe20000000f00 */
[----:B------:R-:W-:Y:S01]  /*21bb0*/  IMAD.MOV.U32 R32, RZ, RZ, 0x181f ;  /* 0x0000181fff207424 */ /* 0x000fe200078e00ff */
[----:B------:R-:W-:Y:S02]  /*21bc0*/  MOV R3, 0x21be0 ;  /* 0x00021be000037802 */ /* 0x000fe40000000f00 */
[----:B-1-34-:R-:W-:Y:S05]  /*21bd0*/  CALL.REL.NOINC `($__internal_49_$__cuda_sm70_shflsync_idx_p) ;  /* 0x00000ca000007944 */ /* 0x01afea0003c00000 */
[----:B------:R-:W-:Y:S01]  /*21be0*/  MOV R0, R34 ;  /* 0x0000002200007202 */ /* 0x000fe20000000f00 */
[----:B------:R-:W-:Y:S05]  /*21bf0*/  BRA `(.L_x_3065) ;  /* 0xffffa2f000007947 */ /* 0x000fea000383ffff */
.L_x_2984:
[----:B------:R-:W-:Y:S01]  /*21c00*/  IMAD.MOV.U32 R33, RZ, RZ, R13 ;  /* 0x000000ffff217224 */ /* 0x000fe200078e000d */
[----:B---3--:R-:W-:Y:S01]  /*21c10*/  MOV R2, 0x3 ;  /* 0x0000000300027802 */ /* 0x008fe20000000f00 */
        /* <DEDUP_REMOVED lines=11> */
.L_x_2986:
[----:B------:R-:W-:Y:S01]  /*21cd0*/  IMAD.MOV.U32 R33, RZ, RZ, R5 ;  /* 0x000000ffff217224 */ /* 0x000fe200078e0005 */
[----:B------:R-:W-:Y:S01]  /*21ce0*/  MOV R2, RZ ;  /* 0x000000ff00027202 */ /* 0x000fe20000000f00 */
[----:B------:R-:W-:Y:S01]  /*21cf0*/  IMAD.MOV.U32 R32, RZ, RZ, 0x1c1f ;  /* 0x00001c1fff207424 */ /* 0x000fe200078e00ff */
[----:B------:R-:W-:Y:S02]  /*21d00*/  MOV R3, 0x21d20 ;  /* 0x00021d2000037802 */ /* 0x000fe40000000f00 */
[----:B--2---:R-:W-:Y:S05]  /*21d10*/  CALL.REL.NOINC `($__internal_49_$__cuda_sm70_shflsync_idx_p) ;  /* 0x00000b6000007944 */ /* 0x004fea0003c00000 */
[----:B------:R-:W-:Y:S01]  /*21d20*/  MOV R4, R34 ;  /* 0x0000002200047202 */ /* 0x000fe20000000f00 */
[----:B------:R-:W-:Y:S05]  /*21d30*/  BRA `(.L_x_3067) ;  /* 0xffffa62000007947 */ /* 0x000fea000383ffff */
.L_x_2987:
[----:B------:R-:W-:Y:S01]  /*21d40*/  IMAD.MOV.U32 R33, RZ, RZ, R14 ;  /* 0x000000ffff217224 */ /* 0x000fe200078e000e */
[----:B------:R-:W-:Y:S01]  /*21d50*/  MOV R2, RZ ;  /* 0x000000ff00027202 */ /* 0x000fe20000000f00 */
[----:B------:R-:W-:Y:S01]  /*21d60*/  IMAD.MOV.U32 R32, RZ, RZ, 0x1c1f ;  /* 0x00001c1fff207424 */ /* 0x000fe200078e00ff */
[----:B------:R-:W-:Y:S02]  /*21d70*/  MOV R3, 0x21d90 ;  /* 0x00021d9000037802 */ /* 0x000fe40000000f00 */
[----:B-123--:R-:W-:Y:S05]  /*21d80*/  CALL.REL.NOINC `($__internal_49_$__cuda_sm70_shflsync_idx_p) ;  /* 0x00000af000007944 */ /* 0x00efea0003c00000 */
[----:B------:R-:W-:Y:S01]  /*21d90*/  MOV R0, R34 ;  /* 0x0000002200007202 */ /* 0x000fe20000000f00 */
[----:B------:R-:W-:Y:S05]  /*21da0*/  BRA `(.L_x_3068) ;  /* 0xffffa5d000007947 */ /* 0x000fea000383ffff */
.L_x_2990:
        /* <DEDUP_REMOVED lines=13> */
.L_x_2994:
[----:B------:R-:W-:Y:S01]  /*21e80*/  IMAD.MOV.U32 R33, RZ, RZ, R5 ;  /* 0x000000ffff217224 */ /* 0x000fe200078e0005 */
[----:B------:R-:W-:Y:S01]  /*21e90*/  MOV R2, RZ ;  /* 0x000000ff00027202 */ /* 0x000fe20000000f00 */
[----:B------:R-:W-:Y:S01]  /*21ea0*/  IMAD.MOV.U32 R32, RZ, RZ, 0x181f ;  /* 0x0000181fff207424 */ /* 0x000fe200078e00ff */
[----:B------:R-:W-:Y:S02]  /*21eb0*/  MOV R3, 0x21ed0 ;  /* 0x00021ed000037802 */ /* 0x000fe40000000f00 */
[----:B------:R-:W-:Y:S05]  /*21ec0*/  CALL.REL.NOINC `($__internal_49_$__cuda_sm70_shflsync_idx_p) ;  /* 0x000009b000007944 */ /* 0x000fea0003c00000 */
[----:B------:R-:W-:Y:S01]  /*21ed0*/  MOV R4, R34 ;  /* 0x0000002200047202 */ /* 0x000fe20000000f00 */
[----:B------:R-:W-:Y:S05]  /*21ee0*/  BRA `(.L_x_3070) ;  /* 0xffffc22000007947 */ /* 0x000fea000383ffff */
.L_x_2995:
[----:B------:R-:W-:Y:S01]  /*21ef0*/  IMAD.MOV.U32 R33, RZ, RZ, R14 ;  /* 0x000000ffff217224 */ /* 0x000fe200078e000e */
[----:B------:R-:W-:Y:S01]  /*21f00*/  MOV R2, RZ ;  /* 0x000000ff00027202 */ /* 0x000fe20000000f00 */
[----:B------:R-:W-:Y:S01]  /*21f10*/  IMAD.MOV.U32 R32, RZ, RZ, 0x181f ;  /* 0x0000181fff207424 */ /* 0x000fe200078e00ff */
[----:B------:R-:W-:Y:S02]  /*21f20*/  MOV R3, 0x21f40 ;  /* 0x00021f4000037802 */ /* 0x000fe40000000f00 */
[----:B-12---:R-:W-:Y:S05]  /*21f30*/  CALL.REL.NOINC `($__internal_49_$__cuda_sm70_shflsync_idx_p) ;  /* 0x0000094000007944 */ /* 0x006fea0003c00000 */
[----:B------:R-:W-:Y:S01]  /*21f40*/  MOV R0, R34 ;  /* 0x0000002200007202 */ /* 0x000fe20000000f00 */
[----:B------:R-:W-:Y:S05]  /*21f50*/  BRA `(.L_x_3071) ;  /* 0xffffc1d000007947 */ /* 0x000fea000383ffff */
.L_x_2998:
        /* <DEDUP_REMOVED lines=13> */
.L_x_3001:
[----:B------:R-:W-:Y:S01]  /*22030*/  IMAD.MOV.U32 R33, RZ, RZ, R5 ;  /* 0x000000ffff217224 */ /* 0x000fe200078e0005 */
[----:B-1----:R-:W-:Y:S01]  /*22040*/  MOV R2, 0x2 ;  /* 0x0000000200027802 */ /* 0x002fe20000000f00 */
[----:B------:R-:W-:Y:S01]  /*22050*/  IMAD.MOV.U32 R32, RZ, RZ, 0x181f ;  /* 0x0000181fff207424 */ /* 0x000fe200078e00ff */
[----:B------:R-:W-:Y:S02]  /*22060*/  MOV R3, 0x22080 ;  /* 0x0002208000037802 */ /* 0x000fe40000000f00 */
[----:B--234-:R-:W-:Y:S05]  /*22070*/  CALL.REL.NOINC `($__internal_49_$__cuda_sm70_shflsync_idx_p) ;  /* 0x0000080000007944 */ /* 0x01cfea0003c00000 */
[----:B------:R-:W-:Y:S01]  /*22080*/  MOV R4, R34 ;  /* 0x0000002200047202 */ /* 0x000fe20000000f00 */
[----:B------:R-:W-:Y:S05]  /*22090*/  BRA `(.L_x_3073) ;  /* 0xffffc30000007947 */ /* 0x000fea000383ffff */
.L_x_3002:
[----:B------:R-:W-:Y:S01]  /*220a0*/  IMAD.MOV.U32 R33, RZ, RZ, R14 ;  /* 0x000000ffff217224 */ /* 0x000fe200078e000e */
[----:B------:R-:W-:Y:S01]  /*220b0*/  MOV R2, 0x2 ;  /* 0x0000000200027802 */ /* 0x000fe20000000f00 */
[----:B------:R-:W-:Y:S01]  /*220c0*/  IMAD.MOV.U32 R32, RZ, RZ, 0x181f ;  /* 0x0000181fff207424 */ /* 0x000fe200078e00ff */
[----:B------:R-:W-:Y:S02]  /*220d0*/  MOV R3, 0x220f0 ;  /* 0x000220f000037802 */ /* 0x000fe40000000f00 */
[----:B-1234-:R-:W-:Y:S05]  /*220e0*/  CALL.REL.NOINC `($__internal_49_$__cuda_sm70_shflsync_idx_p) ;  /* 0x0000079000007944 */ /* 0x01efea0003c00000 */
[----:B------:R-:W-:Y:S01]  /*220f0*/  MOV R0, R34 ;  /* 0x0000002200007202 */ /* 0x000fe20000000f00 */
[----:B------:R-:W-:Y:S05]  /*22100*/  BRA `(.L_x_3074) ;  /* 0xffffc2b000007947 */ /* 0x000fea000383ffff */
.L_x_3005:
[----:B------:R-:W-:Y:S01]  /*22110*/  IMAD.MOV.U32 R33, RZ, RZ, R5 ;  /* 0x000000ffff217224 */ /* 0x000fe200078e0005 */
[----:B-1----:R-:W-:Y:S01]  /*22120*/  MOV R2, 0x3 ;  /* 0x0000000300027802 */ /* 0x002fe20000000f00 */
[----:B------:R-:W-:Y:S01]  /*22130*/  IMAD.MOV.U32 R32, RZ, RZ, 0x181f ;  /* 0x0000181fff207424 */ /* 0x000fe200078e00ff */
[----:B------:R-:W-:-:S02]  /*22140*/  MOV R3, 0x22160 ;  /* 0x0002216000037802 */ /* 0x000fc40000000f00 */
[----:B--234-:R-:W-:Y:S05]  /*22150*/  CALL.REL.NOINC `($__internal_49_$__cuda_sm70_shflsync_idx_p) ;  /* 0x0000072000007944 */ /* 0x01cfea0003c00000 */
        /* <DEDUP_REMOVED lines=8> */
.L_x_3007:
[----:B------:R-:W-:Y:S01]  /*221e0*/  IMAD.MOV.U32 R33, RZ, RZ, R35 ;  /* 0x000000ffff217224 */ /* 0x000fe200078e0023 */
[----:B------:R-:W-:Y:S01]  /*221f0*/  MOV R2, RZ ;  /* 0x000000ff00027202 */ /* 0x000fe20000000f00 */
[----:B------:R-:W-:Y:S01]  /*22200*/  IMAD.MOV.U32 R32, RZ, RZ, 0x1f ;  /* 0x0000001fff207424 */ /* 0x000fe200078e00ff */
[----:B------:R-:W-:Y:S02]  /*22210*/  MOV R3, 0x22230 ;  /* 0x0002223000037802 */ /* 0x000fe40000000f00 */
[----:B-1----:R-:W-:Y:S05]  /*22220*/  CALL.REL.NOINC `($__internal_49_$__cuda_sm70_shflsync_idx_p) ;  /* 0x0000065000007944 */ /* 0x002fea0003c00000 */
[----:B------:R-:W-:Y:S01]  /*22230*/  MOV R9, R34 ;  /* 0x0000002200097202 */ /* 0x000fe20000000f00 */
[----:B------:R-:W-:Y:S05]  /*22240*/  BRA `(.L_x_3076) ;  /* 0xffffc4a000007947 */ /* 0x000fea000383ffff */
.L_x_3008:
[----:B------:R-:W-:Y:S01]  /*22250*/  IMAD.MOV.U32 R33, RZ, RZ, R35 ;  /* 0x000000ffff217224 */ /* 0x000fe200078e0023 */
[----:B------:R-:W-:Y:S01]  /*22260*/  MOV R2, 0x1 ;  /* 0x0000000100027802 */ /* 0x000fe20000000f00 */
[----:B------:R-:W-:Y:S01]  /*22270*/  IMAD.MOV.U32 R32, RZ, RZ, 0x1f ;  /* 0x0000001fff207424 */ /* 0x000fe200078e00ff */
[----:B------:R-:W-:Y:S02]  /*22280*/  MOV R3, 0x222a0 ;  /* 0x000222a000037802 */ /* 0x000fe40000000f00 */
[----:B-123--:R-:W-:Y:S05]  /*22290*/  CALL.REL.NOINC `($__internal_49_$__cuda_sm70_shflsync_idx_p) ;  /* 0x000005e000007944 */ /* 0x00efea0003c00000 */
[----:B------:R-:W-:Y:S01]  /*222a0*/  MOV R6, R34 ;  /* 0x0000002200067202 */ /* 0x000fe20000000f00 */
[----:B------:R-:W-:Y:S05]  /*222b0*/  BRA `(.L_x_3077) ;  /* 0xffffc45000007947 */ /* 0x000fea000383ffff */
.L_x_3009:
[----:B------:R-:W-:Y:S02]  /*222c0*/  MOV R3, 0x1 ;  /* 0x0000000100037802 */ /* 0x000fe40000000f00 */
[----:B------:R-:W-:-:S02]  /*222d0*/  MOV R2, 0x222f0 ;  /* 0x000222f000027802 */ /* 0x000fc40000000f00 */
[----:B-1234-:R-:W-:Y:S05]  /*222e0*/  CALL.REL.NOINC `($__internal_50_$__cuda_sm70_shflsync_up_p) ;  /* 0x000005f000007944 */ /* 0x01efea0003c00000 */
[----:B------:R-:W-:Y:S05]  /*222f0*/  BRA `(.L_x_3078) ;  /* 0xffffc54000007947 */ /* 0x000fea000383ffff */
.L_x_3010:
[----:B------:R-:W-:Y:S02]  /*22300*/  MOV R3, 0x2 ;  /* 0x0000000200037802 */ /* 0x000fe40000000f00 */
[----:B------:R-:W-:-:S02]  /*22310*/  MOV R2, 0x22330 ;  /* 0x0002233000027802 */ /* 0x000fc40000000f00 */
[----:B---34-:R-:W-:Y:S05]  /*22320*/  CALL.REL.NOINC `($__internal_50_$__cuda_sm70_shflsync_up_p) ;  /* 0x000005b000007944 */ /* 0x018fea0003c00000 */
        /* <DEDUP_REMOVED lines=24> */
.L_x_3014:
[----:B------:R-:W-:Y:S02]  /*224b0*/  MOV R3, 0x1 ;  /* 0x0000000100037802 */ /* 0x000fe40000000f00 */
[----:B------:R-:W-:Y:S02]  /*224c0*/  MOV R2, 0x224e0 ;  /* 0x000224e000027802 */ /* 0x000fe40000000f00 */
[----:B------:R-:W-:Y:S05]  /*224d0*/  CALL.REL.NOINC `($__internal_50_$__cuda_sm70_shflsync_up_p) ;  /* 0x0000040000007944 */ /* 0x000fea0003c00000 */
[----:B------:R-:W-:Y:S01]  /*224e0*/  MOV R2, R4 ;  /* 0x0000000400027202 */ /* 0x000fe20000000f00 */
[----:B------:R-:W-:Y:S05]  /*224f0*/  BRA `(.L_x_3080) ;  /* 0xffffc5b000007947 */ /* 0x000fea000383ffff */
.L_x_3015:
        /* <DEDUP_REMOVED lines=27> */
.L_x_3017:
[----:B------:R-:W-:Y:S02]  /*226b0*/  SEL R0, RZ, 0x1, P0 ;  /* 0x00000001ff007807 */ /* 0x000fe40000000000 */
[----:B------:R-:W-:Y:S02]  /*226c0*/  MOV R2, 0x226e0 ;  /* 0x000226e000027802 */ /* 0x000fe40000000f00 */
[----:B-1----:R-:W-:Y:S05]  /*226d0*/  CALL.REL.NOINC `($__internal_51_$__cuda_sm70_votesync_ballot) ;  /* 0x0000026000007944 */ /* 0x002fea0003c00000 */
[----:B------:R-:W-:Y:S01]  /*226e0*/  MOV R6, R0 ;  /* 0x0000000000067202 */ /* 0x000fe20000000f00 */
[----:B------:R-:W-:Y:S05]  /*226f0*/  BRA `(.L_x_3082) ;  /* 0xffffc54000007947 */ /* 0x000fea000383ffff */
.L_x_3018:
[----:B------:R-:W-:Y:S01]  /*22700*/  IMAD.MOV.U32 R33, RZ, RZ, R7 ;  /* 0x000000ffff217224 */ /* 0x000fe200078e0007 */
[----:B--2---:R-:W-:Y:S01]  /*22710*/  MOV R2, R0 ;  /* 0x0000000000027202 */ /* 0x004fe20000000f00 */
[----:B------:R-:W-:Y:S01]  /*22720*/  IMAD.MOV.U32 R32, RZ, RZ, 0x1f ;  /* 0x0000001fff207424 */ /* 0x000fe200078e00ff */
[----:B------:R-:W-:Y:S02]  /*22730*/  MOV R3, 0x22750 ;  /* 0x0002275000037802 */ /* 0x000fe40000000f00 */
[----:B-1----:R-:W-:Y:S05]  /*22740*/  CALL.REL.NOINC `($__internal_49_$__cuda_sm70_shflsync_idx_p) ;  /* 0x0000013000007944 */ /* 0x002fea0003c00000 */
[----:B------:R-:W-:Y:S01]  /*22750*/  IMAD.MOV.U32 R12, RZ, RZ, R34 ;  /* 0x000000ffff0c7224 */ /* 0x000fe200078e0022 */
[----:B------:R-:W-:Y:S01]  /*22760*/  MOV R2, R0 ;  /* 0x0000000000027202 */ /* 0x000fe20000000f00 */
[----:B------:R-:W-:Y:S01]  /*22770*/  IMAD.MOV.U32 R33, RZ, RZ, R8 ;  /* 0x000000ffff217224 */ /* 0x000fe200078e0008 */
[----:B------:R-:W-:-:S02]  /*22780*/  MOV R32, 0x1f ;  /* 0x0000001f00207802 */ /* 0x000fc40000000f00 */
[----:B------:R-:W-:Y:S02]  /*22790*/  MOV R3, 0x227b0 ;  /* 0x000227b000037802 */ /* 0x000fe40000000f00 */
[----:B------:R-:W-:Y:S05]  /*227a0*/  CALL.REL.NOINC `($__internal_49_$__cuda_sm70_shflsync_idx_p) ;  /* 0x000000d000007944 */ /* 0x000fea0003c00000 */
[----:B------:R-:W-:Y:S01]  /*227b0*/  MOV R5, R34 ;  /* 0x0000002200057202 */ /* 0x000fe20000000f00 */
[----:B------:R-:W-:Y:S05]  /*227c0*/  BRA `(.L_x_3083) ;  /* 0xffffc4e000007947 */ /* 0x000fea000383ffff */
.L_x_3021:
[----:B------:R-:W-:Y:S01]  /*227d0*/  IMAD.MOV.U32 R33, RZ, RZ, R4 ;  /* 0x000000ffff217224 */ /* 0x000fe200078e0004 */
[----:B--2---:R-:W-:Y:S01]  /*227e0*/  MOV R2, R0 ;  /* 0x0000000000027202 */ /* 0x004fe20000000f00 */
[----:B------:R-:W-:Y:S01]  /*227f0*/  IMAD.MOV.U32 R32, RZ, RZ, 0x1f ;  /* 0x0000001fff207424 */ /* 0x000fe200078e00ff */
[----:B------:R-:W-:Y:S02]  /*22800*/  MOV R3, 0x22820 ;  /* 0x0002282000037802 */ /* 0x000fe40000000f00 */
[----:B-1--4-:R-:W-:Y:S05]  /*22810*/  CALL.REL.NOINC `($__internal_49_$__cuda_sm70_shflsync_idx_p) ;  /* 0x0000006000007944 */ /* 0x012fea0003c00000 */
[----:B------:R-:W-:Y:S01]  /*22820*/  MOV R14, R34 ;  /* 0x00000022000e7202 */ /* 0x000fe20000000f00 */
[----:B------:R-:W-:Y:S05]  /*22830*/  BRA `(.L_x_3020) ;  /* 0xffffc4d000007947 */ /* 0x000fea000383ffff */
        .weak           $__internal_48_$__cuda_sm70_shflsync_bfly_p
        .type           $__internal_48_$__cuda_sm70_shflsync_bfly_p,@function
        .size           $__internal_48_$__cuda_sm70_shflsync_bfly_p,($__internal_49_$__cuda_sm70_shflsync_idx_p - $__internal_48_$__cuda_sm70_shflsync_bfly_p)
$__internal_48_$__cuda_sm70_shflsync_bfly_p:
[----:B------:R-:W-:Y:S04]  /*22840*/  WARPSYNC R196 ;  /* 0x000000c400007348 */ /* 0x000fe80003800000 */
[----:B------:R1:W2:Y:S02]  /*22850*/  SHFL.BFLY PT, R23, R4, R3, R197 ;  /* 0x0c00000304177389 */ /* 0x0002a400000e00c5 */
[----:B-1----:R-:W-:-:S04]  /*22860*/  MOV R3, 0x0 ;  /* 0x0000000000037802 */ /* 0x002fc80000000f00 */
[----:B--2---:R-:W-:Y:S05]  /*22870*/  RET.REL.NODEC R2 `(_ZN7cutlass13device_kernelIN5flash19enable_sm80_to_sm89INS1_16FlashAttnFwdSm80INS1_25CollectiveMainloopFwdSm80ILi8ELi2ELb0EN4cute5tupleIJNS5_1CILi128EEENS7_ILi64EEENS7_ILi192EEEEEELi192ENS_6half_tEfNS_4arch4Sm80ELb1ELb0ELb1ELb1ELb1ELb1ELb1ELb1EEENS1_21CollectiveEpilogueFwdINS6_IJS8_SA_S9_EEENS6_IJNS7_ILi1EEESI_SI_EEESC_SE_Li256ELb1ELb1ELb1ELb0EEENS1_36VarlenDynamicPersistentTileSchedulerILi128ELi64ELi256ELi256ELb1ELb1ELb0ELb1ELb1ELb1EEEEEEEEEvNT_6ParamsE) ;  /* 0xfffdd78002007950 */ /* 0x004fea0003c3ffff */
        .weak           $__internal_49_$__cuda_sm70_shflsync_idx_p
        .type           $__internal_49_$__cuda_sm70_shflsync_idx_p,@function
        .size           $__internal_49_$__cuda_sm70_shflsync_idx_p,($__internal_50_$__cuda_sm70_shflsync_up_p - $__internal_49_$__cuda_sm70_shflsync_idx_p)
$__internal_49_$__cuda_sm70_shflsync_idx_p:
[----:B------:R-:W-:-:S04]  /*22880*/  MOV R34, 0xffffffff ;  /* 0xffffffff00227802 */ /* 0x000fc80000000f00 */
[----:B------:R-:W-:Y:S04]  /*22890*/  WARPSYNC R34 ;  /* 0x0000002200007348 */ /* 0x000fe80003800000 */
[----:B------:R1:W2:Y:S02]  /*228a0*/  SHFL.IDX PT, R34, R33, R2, R32 ;  /* 0x0000000221227389 */ /* 0x0002a400000e0020 */
[----:B-1----:R-:W-:Y:S02]  /*228b0*/  MOV R2, R3 ;  /* 0x0000000300027202 */ /* 0x002fe40000000f00 */
[----:B------:R-:W-:-:S04]  /*228c0*/  MOV R3, 0x0 ;  /* 0x0000000000037802 */ /* 0x000fc80000000f00 */
[----:B--2---:R-:W-:Y:S05]  /*228d0*/  RET.REL.NODEC R2 `(_ZN7cutlass13device_kernelIN5flash19enable_sm80_to_sm89INS1_16FlashAttnFwdSm80INS1_25CollectiveMainloopFwdSm80ILi8ELi2ELb0EN4cute5tupleIJNS5_1CILi128EEENS7_ILi64EEENS7_ILi192EEEEEELi192ENS_6half_tEfNS_4arch4Sm80ELb1ELb0ELb1ELb1ELb1ELb1ELb1ELb1EEENS1_21CollectiveEpilogueFwdINS6_IJS8_SA_S9_EEENS6_IJNS7_ILi1EEESI_SI_EEESC_SE_Li256ELb1ELb1ELb1ELb0EEENS1_36VarlenDynamicPersistentTileSchedulerILi128ELi64ELi256ELi256ELb1ELb1ELb0ELb1ELb1ELb1EEEEEEEEEvNT_6ParamsE) ;  /* 0xfffdd72002007950 */ /* 0x004fea0003c3ffff */
        .weak           $__internal_50_$__cuda_sm70_shflsync_up_p
        .type           $__internal_50_$__cuda_sm70_shflsync_up_p,@function
        .size           $__internal_50_$__cuda_sm70_shflsync_up_p,($__internal_51_$__cuda_sm70_votesync_ballot - $__internal_50_$__cuda_sm70_shflsync_up_p)
$__internal_50_$__cuda_sm70_shflsync_up_p:
[----:B------:R-:W-:Y:S02]  /*228e0*/  MOV R4, RZ ;  /* 0x000000ff00047202 */ /* 0x000fe40000000f00 */
[----:B------:R-:W-:-:S04]  /*228f0*/  MOV R12, 0xffffffff ;  /* 0xffffffff000c7802 */ /* 0x000fc80000000f00 */
[----:B------:R-:W-:Y:S04]  /*22900*/  WARPSYNC R12 ;  /* 0x0000000c00007348 */ /* 0x000fe80003800000 */
[----:B------:R1:W2:Y:S02]  /*22910*/  SHFL.UP PT, R4, R0, R3, R4 ;  /* 0x0400000300047389 */ /* 0x0002a400000e0004 */
[----:B-1----:R-:W-:-:S04]  /*22920*/  MOV R3, 0x0 ;  /* 0x0000000000037802 */ /* 0x002fc80000000f00 */
[----:B--2---:R-:W-:Y:S05]  /*22930*/  RET.REL.NODEC R2 `(_ZN7cutlass13device_kernelIN5flash19enable_sm80_to_sm89INS1_16FlashAttnFwdSm80INS1_25CollectiveMainloopFwdSm80ILi8ELi2ELb0EN4cute5tupleIJNS5_1CILi128EEENS7_ILi64EEENS7_ILi192EEEEEELi192ENS_6half_tEfNS_4arch4Sm80ELb1ELb0ELb1ELb1ELb1ELb1ELb1ELb1EEENS1_21CollectiveEpilogueFwdINS6_IJS8_SA_S9_EEENS6_IJNS7_ILi1EEESI_SI_EEESC_SE_Li256ELb1ELb1ELb1ELb0EEENS1_36VarlenDynamicPersistentTileSchedulerILi128ELi64ELi256ELi256ELb1ELb1ELb0ELb1ELb1ELb1EEEEEEEEEvNT_6ParamsE) ;  /* 0xfffdd6c002007950 */ /* 0x004fea0003c3ffff */
        .weak           $__internal_51_$__cuda_sm70_votesync_ballot
        .type           $__internal_51_$__cuda_sm70_votesync_ballot,@function
        .size           $__internal_51_$__cuda_sm70_votesync_ballot,(.L_x_3150 - $__internal_51_$__cuda_sm70_votesync_ballot)
$__internal_51_$__cuda_sm70_votesync_ballot:
[----:B------:R-:W-:Y:S01]  /*22940*/  ISETP.NE.U32.AND P0, PT, R0, 0x1, PT ;  /* 0x000000010000780c */ /* 0x000fe20003f05070 */
[----:B------:R-:W-:-:S04]  /*22950*/  IMAD.MOV.U32 R3, RZ, RZ, -0x1 ;  /* 0xffffffffff037424 */ /* 0x000fc800078e00ff */
[----:B------:R-:W-:Y:S08]  /*22960*/  WARPSYNC R3 ;  /* 0x0000000300007348 */ /* 0x000ff00003800000 */
[----:B------:R-:W-:-:S04]  /*22970*/  VOTE.ANY R0, PT, !P0 ;  /* 0x0000000000007806 */ /* 0x000fc800040e0100 */
[----:B------:R-:W-:Y:S01]  /*22980*/  LOP3.LUT R0, R0, R3, RZ, 0xc0, !PT ;  /* 0x0000000300007212 */ /* 0x000fe200078ec0ff */
[----:B------:R-:W-:-:S04]  /*22990*/  IMAD.MOV.U32 R3, RZ, RZ, 0x0 ;  /* 0x00000000ff037424 */ /* 0x000fc800078e00ff */
[----:B------:R-:W-:Y:S05]  /*229a0*/  RET.REL.NODEC R2 `(_ZN7cutlass13device_kernelIN5flash19enable_sm80_to_sm89INS1_16FlashAttnFwdSm80INS1_25CollectiveMainloopFwdSm80ILi8ELi2ELb0EN4cute5tupleIJNS5_1CILi128EEENS7_ILi64EEENS7_ILi192EEEEEELi192ENS_6half_tEfNS_4arch4Sm80ELb1ELb0ELb1ELb1ELb1ELb1ELb1ELb1EEENS1_21CollectiveEpilogueFwdINS6_IJS8_SA_S9_EEENS6_IJNS7_ILi1EEESI_SI_EEESC_SE_Li256ELb1ELb1ELb1ELb0EEENS1_36VarlenDynamicPersistentTileSchedulerILi128ELi64ELi256ELi256ELb1ELb1ELb0ELb1ELb1ELb1EEEEEEEEEvNT_6ParamsE) ;  /* 0xfffdd65002007950 */ /* 0x000fea0003c3ffff */
.L_x_3084:
        /* <DEDUP_REMOVED lines=13> */
.L_x_3150:


//--------------------- .nv.shared._ZN7cutlass13device_kernelIN5flash19enable_sm80_to_sm89INS1_16FlashAttnFwdSm80INS1_25CollectiveMainloopFwdSm80ILi8ELi1ELb0EN4cute5tupleIJNS5_1CILi128EEENS7_ILi64EEENS7_ILi192EEEEEELi192ENS_6half_tEfNS_4arch4Sm80ELb0ELb0ELb1ELb0ELb1ELb0ELb1ELb1EEENS1_21CollectiveEpilogueFwdINS6_IJS8_SA_S9_EEENS6_IJNS7_ILi1EEESI_SI_EEESC_SE_Li256ELb0ELb1ELb1ELb0EEENS1_19SingleTileSchedulerILb0ELb1ELb1ELi128EEEEEEEEEvNT_6ParamsE --------------------------
	.section	.nv.shared._ZN7cutlass13device_kernelIN5flash19enable_sm80_to_sm89INS1_16FlashAttnFwdSm80INS1_25CollectiveMainloopFwdSm80ILi8ELi1ELb0EN4cute5tupleIJNS5_1CILi128EEENS7_ILi64EEENS7_ILi192EEEEEELi192ENS_6half_tEfNS_4arch4Sm80ELb0ELb0ELb1ELb0ELb1ELb0ELb1ELb1EEENS1_21CollectiveEpilogueFwdINS6_IJS8_SA_S9_EEENS6_IJNS7_ILi1EEESI_SI_EEESC_SE_Li256ELb0ELb1ELb1ELb0EEENS1_19SingleTileSchedulerILb0ELb1ELb1ELi128EEEEEEEEEvNT_6ParamsE,"aw",@nobits
	.sectionflags	@""
	.align	16


//--------------------- .nv.global                --------------------------
	.section	.nv.global,"aw",@nobits
.nv.global:
	.type		_ZN86_INTERNAL_238bc430_50_flash_fwd_hdim192_fp16_paged_split_softcap_sm80_cu_9b94ef52_31574cute1_E,@object
	.size		_ZN86_INTERNAL_238bc430_50_flash_fwd_hdim192_fp16_paged_split_softcap_sm80_cu_9b94ef52_31574cute1_E,(_ZN86_INTERNAL_238bc430_50_flash_fwd_hdim192_fp16_paged_split_softcap_sm80_cu_9b94ef52_31574cuda3std3__45__cpo6cbeginE - _ZN86_INTERNAL_238bc430_50_flash_fwd_hdim192_fp16_paged_split_softcap_sm80_cu_9b94ef52_31574cute1_E)
_ZN86_INTERNAL_238bc430_50_flash_fwd_hdim192_fp16_paged_split_softcap_sm80_cu_9b94ef52_31574cute1_E:
	.zero		1
	.type		_ZN86_INTERNAL_238bc430_50_flash_fwd_hdim192_fp16_paged_split_softcap_sm80_cu_9b94ef52_31574cuda3std3__45__cpo6cbeginE,@object
	.size		_ZN86_INTERNAL_238bc430_50_flash_fwd_hdim192_fp16_paged_split_softcap_sm80_cu_9b94ef52_31574cuda3std3__45__cpo6cbeginE,(_ZN86_INTERNAL_238bc430_50_flash_fwd_hdim192_fp16_paged_split_softcap_sm80_cu_9b94ef52_31574cuda3std3__48in_placeE - _ZN86_INTERNAL_238bc430_50_flash_fwd_hdim192_fp16_paged_split_softcap_sm80_cu_9b94ef52_31574cuda3std3__45__cpo6cbeginE)
_ZN86_INTERNAL_238bc430_50_flash_fwd_hdim192_fp16_paged_split_softcap_sm80_cu_9b94ef52_31574cuda3std3__45__cpo6cbeginE:
	.zero		1
	.type		_ZN86_INTERNAL_238bc430_50_flash_fwd_hdim192_fp16_paged_split_softcap_sm80_cu_9b94ef52_31574cuda3std3__48in_placeE,@object
	.size		_ZN86_INTERNAL_238bc430_50_flash_fwd_hdim192_fp16_paged_split_softcap_sm80_cu_9b94ef52_31574cuda3std3__48in_placeE,(_ZN86_INTERNAL_238bc430_50_flash_fwd_hdim192_fp16_paged_split_softcap_sm80_cu_9b94ef52_31574cuda3std6ranges3__45__cpo9iter_moveE - _ZN86_INTERNAL_238bc430_50_flash_fwd_hdim192_fp16_paged_split_softcap_sm80_cu_9b94ef52_31574cuda3std3__48in_placeE)
_ZN86_INTERNAL_238bc430_50_flash_fwd_hdim192_fp16_paged_split_softcap_sm80_cu_9b94ef52_31574cuda3std3__48in_placeE:
	.zero		1
	.type		_ZN86_INTERNAL_238bc430_50_flash_fwd_hdim192_fp16_paged_split_softcap_sm80_cu_9b94ef52_31574cuda3std6ranges3__45__cpo9iter_moveE,@object
	.size		_ZN86_INTERNAL_238bc430_50_flash_fwd_hdim192_fp16_paged_split_softcap_sm80_cu_9b94ef52_31574cuda3std6ranges3__45__cpo9iter_moveE,(_ZN86_INTERNAL_238bc430_50_flash_fwd_hdim192_fp16_paged_split_softcap_sm80_cu_9b94ef52_31574cuda3std3__45__cpo5beginE - _ZN86_INTERNAL_238bc430_50_flash_fwd_hdim192_fp16_paged_split_softcap_sm80_cu_9b94ef52_31574cuda3std6ranges3__45__cpo9iter_moveE)
_ZN86_INTERNAL_238bc430_50_flash_fwd_hdim192_fp16_paged_split_softcap_sm80_cu_9b94ef52_31574cuda3std6ranges3__45__cpo9iter_moveE:
	.zero		1
	.type		_ZN86_INTERNAL_238bc430_50_flash_fwd_hdim192_fp16_paged_split_softcap_sm80_cu_9b94ef52_31574cuda3std3__45__cpo5beginE,@object
	.size		_ZN86_INTERNAL_238bc430_50_flash_fwd_hdim192_fp16_paged_split_softcap_sm80_cu_9b94ef52_31574cuda3std3__45__cpo5beginE,(_ZN86_INTERNAL_238bc430_50_flash_fwd_hdim192_fp16_paged_split_softcap_sm80_cu_9b94ef52_31574cuda3std3__488_GLOBAL__N__238bc430_50_flash_fwd_hdim192_fp16_paged_split_softcap_sm80_cu_9b94ef52_31576ignoreE - _ZN86_INTERNAL_238bc430_50_flash_fwd_hdim192_fp16_paged_split_softcap_sm80_cu_9b94ef52_31574cuda3std3__45__cpo5beginE)
_ZN86_INTERNAL_238bc430_50_flash_fwd_hdim192_fp16_paged_split_softcap_sm80_cu_9b94ef52_31574cuda3std3__45__cpo5beginE:
	.zero		1
	.type		_ZN86_INTERNAL_238bc430_50_flash_fwd_hdim192_fp16_paged_split_softcap_sm80_cu_9b94ef52_31574cuda3std3__488_GLOBAL__N__238bc430_50_flash_fwd_hdim192_fp16_paged_split_softcap_sm80_cu_9b94ef52_31576ignoreE,@object
	.size		_ZN86_INTERNAL_238bc430_50_flash_fwd_hdim192_fp16_paged_split_softcap_sm80_cu_9b94ef52_31574cuda3std3__488_GLOBAL__N__238bc430_50_flash_fwd_hdim192_fp16_paged_split_softcap_sm80_cu_9b94ef52_31576ignoreE,(_ZN86_INTERNAL_238bc430_50_flash_fwd_hdim192_fp16_paged_split_softcap_sm80_cu_9b94ef52_31574cute7productE - _ZN86_INTERNAL_238bc430_50_flash_fwd_hdim192_fp16_paged_split_softcap_sm80_cu_9b94ef52_31574cuda3std3__488_GLOBAL__N__238bc430_50_flash_fwd_hdim192_fp16_paged_split_softcap_sm80_cu_9b94ef52_31576ignoreE)
_ZN86_INTERNAL_238bc430_50_flash_fwd_hdim192_fp16_paged_split_softcap_sm80_cu_9b94ef52_31574cuda3std3__488_GLOBAL__N__238bc430_50_flash_fwd_hdim192_fp16_paged_split_softcap_sm80_cu_9b94ef52_31576ignoreE:
	.zero		1
	.type		_ZN86_INTERNAL_238bc430_50_flash_fwd_hdim192_fp16_paged_split_softcap_sm80_cu_9b94ef52_31574cute7productE,@object
	.size		_ZN86_INTERNAL_238bc430_50_flash_fwd_hdim192_fp16_paged_split_softcap_sm80_cu_9b94ef52_31574cute7productE,(_ZN86_INTERNAL_238bc430_50_flash_fwd_hdim192_fp16_paged_split_softcap_sm80_cu_9b94ef52_31574cuda3std3__45__cpo3endE - _ZN86_INTERNAL_238bc430_50_flash_fwd_hdim192_fp16_paged_split_softcap_sm80_cu_9b94ef52_31574cute7productE)
_ZN86_INTERNAL_238bc430_50_flash_fwd_hdim192_fp16_paged_split_softcap_sm80_cu_9b94ef52_31574cute7productE:
	.zero		1
	.type		_ZN86_INTERNAL_238bc430_50_flash_fwd_hdim192_fp16_paged_split_softcap_sm80_cu_9b94ef52_31574cuda3std3__45__cpo3endE,@object
	.size		_ZN86_INTERNAL_238bc430_50_flash_fwd_hdim192_fp16_paged_split_softcap_sm80_cu_9b94ef52_31574cuda3std3__45__cpo3endE,(_ZN86_INTERNAL_238bc430_50_flash_fwd_hdim192_fp16_paged_split_softcap_sm80_cu_9b94ef52_31574cuda3std3__419piecewise_constructE - _ZN86_INTERNAL_238bc430_50_flash_fwd_hdim192_fp16_paged_split_softcap_sm80_cu_9b94ef52_31574cuda3std3__45__cpo3endE)
_ZN86_INTERNAL_238bc430_50_flash_fwd_hdim192_fp16_paged_split_softcap_sm80_cu_9b94ef52_31574cuda3std3__45__cpo3endE:
	.zero		1
	.type		_ZN86_INTERNAL_238bc430_50_flash_fwd_hdim192_fp16_paged_split_softcap_sm80_cu_9b94ef52_31574cuda3std3__419piecewise_constructE,@object
	.size		_ZN86_INTERNAL_238bc430_50_flash_fwd_hdim192_fp16_paged_split_softcap_sm80_cu_9b94ef52_31574cuda3std3__419piecewise_constructE,(_ZN86_INTERNAL_238bc430_50_flash_fwd_hdim192_fp16_paged_split_softcap_sm80_cu_9b94ef52_31574cuda3std3__45__cpo4cendE - _ZN86_INTERNAL_238bc430_50_flash_fwd_hdim192_fp16_paged_split_softcap_sm80_cu_9b94ef52_31574cuda3std3__419piecewise_constructE)
_ZN86_INTERNAL_238bc430_50_flash_fwd_hdim192_fp16_paged_split_softcap_sm80_cu_9b94ef52_31574cuda3std3__419piecewise_constructE:
	.zero		1
	.type		_ZN86_INTERNAL_238bc430_50_flash_fwd_hdim192_fp16_paged_split_softcap_sm80_cu_9b94ef52_31574cuda3std3__45__cpo4cendE,@object
	.size		_ZN86_INTERNAL_238bc430_50_flash_fwd_hdim192_fp16_paged_split_softcap_sm80_cu_9b94ef52_31574cuda3std3__45__cpo4cendE,(_ZN86_INTERNAL_238bc430_50_flash_fwd_hdim192_fp16_paged_split_softcap_sm80_cu_9b94ef52_31574cuda3std6ranges3__45__cpo4swapE - _ZN86_INTERNAL_238bc430_50_flash_fwd_hdim192_fp16_paged_split_softcap_sm80_cu_9b94ef52_31574cuda3std3__45__cpo4cendE)
_ZN86_INTERNAL_238bc430_50_flash_fwd_hdim192_fp16_paged_split_softcap_sm80_cu_9b94ef52_31574cuda3std3__45__cpo4cendE:
	.zero		1
	.type		_ZN86_INTERNAL_238bc430_50_flash_fwd_hdim192_fp16_paged_split_softcap_sm80_cu_9b94ef52_31574cuda3std6ranges3__45__cpo4swapE,@object
	.size		_ZN86_INTERNAL_238bc430_50_flash_fwd_hdim192_fp16_paged_split_softcap_sm80_cu_9b94ef52_31574cuda3std6ranges3__45__cpo4swapE,(.L_7 - _ZN86_INTERNAL_238bc430_50_flash_fwd_hdim192_fp16_paged_split_softcap_sm80_cu_9b94ef52_31574cuda3std6ranges3__45__cpo4swapE)
_ZN86_INTERNAL_238bc430_50_flash_fwd_hdim192_fp16_paged_split_softcap_sm80_cu_9b94ef52_31574cuda3std6ranges3__45__cpo4swapE:
	.zero		1
.L_7:


//--------------------- .nv.shared._ZN7cutlass13device_kernelIN5flash19enable_sm80_to_sm89INS1_16FlashAttnFwdSm80INS1_25CollectiveMainloopFwdSm80ILi8ELi1ELb0EN4cute5tupleIJNS5_1CILi128EEENS7_ILi64EEENS7_ILi192EEEEEELi192ENS_6half_tEfNS_4arch4Sm80ELb0ELb0ELb1ELb1ELb1ELb0ELb1ELb1EEENS1_21CollectiveEpilogueFwdINS6_IJS8_SA_S9_EEENS6_IJNS7_ILi1EEESI_SI_EEESC_SE_Li256ELb1ELb1ELb1ELb0EEENS1_36VarlenDynamicPersistentTileSchedulerILi128ELi64ELi256ELi256ELb1ELb1ELb0ELb0ELb1ELb1EEEEEEEEEvNT_6ParamsE --------------------------
	.section	.nv.shared._ZN7cutlass13device_kernelIN5flash19enable_sm80_to_sm89INS1_16FlashAttnFwdSm80INS1_25CollectiveMainloopFwdSm80ILi8ELi1ELb0EN4cute5tupleIJNS5_1CILi128EEENS7_ILi64EEENS7_ILi192EEEEEELi192ENS_6half_tEfNS_4arch4Sm80ELb0ELb0ELb1ELb1ELb1ELb0ELb1ELb1EEENS1_21CollectiveEpilogueFwdINS6_IJS8_SA_S9_EEENS6_IJNS7_ILi1EEESI_SI_EEESC_SE_Li256ELb1ELb1ELb1ELb0EEENS1_36VarlenDynamicPersistentTileSchedulerILi128ELi64ELi256ELi256ELb1ELb1ELb0ELb0ELb1ELb1EEEEEEEEEvNT_6ParamsE,"aw",@nobits
	.sectionflags	@""
	.align	16


//--------------------- .nv.shared._ZN7cutlass13device_kernelIN5flash19enable_sm80_to_sm89INS1_16FlashAttnFwdSm80INS1_25CollectiveMainloopFwdSm80ILi8ELi1ELb0EN4cute5tupleIJNS5_1CILi128EEENS7_ILi64EEENS7_ILi192EEEEEELi192ENS_6half_tEfNS_4arch4Sm80ELb0ELb0ELb1ELb1ELb1ELb1ELb1ELb1EEENS1_21CollectiveEpilogueFwdINS6_IJS8_SA_S9_EEENS6_IJNS7_ILi1EEESI_SI_EEESC_SE_Li256ELb1ELb1ELb1ELb0EEENS1_36VarlenDynamicPersistentTileSchedulerILi128ELi64ELi256ELi256ELb1ELb1ELb0ELb0ELb1ELb1EEEEEEEEEvNT_6ParamsE --------------------------
	.section	.nv.shared._ZN7cutlass13device_kernelIN5flash19enable_sm80_to_sm89INS1_16FlashAttnFwdSm80INS1_25CollectiveMainloopFwdSm80ILi8ELi1ELb0EN4cute5tupleIJNS5_1CILi128EEENS7_ILi64EEENS7_ILi192EEEEEELi192ENS_6half_tEfNS_4arch4Sm80ELb0ELb0ELb1ELb1ELb1ELb1ELb1ELb1EEENS1_21CollectiveEpilogueFwdINS6_IJS8_SA_S9_EEENS6_IJNS7_ILi1EEESI_SI_EEESC_SE_Li256ELb1ELb1ELb1ELb0EEENS1_36VarlenDynamicPersistentTileSchedulerILi128ELi64ELi256ELi256ELb1ELb1ELb0ELb0ELb1ELb1EEEEEEEEEvNT_6ParamsE,"aw",@nobits
	.sectionflags	@""
	.align	16


//--------------------- .nv.shared._ZN7cutlass13device_kernelIN5flash19enable_sm80_to_sm89INS1_16FlashAttnFwdSm80INS1_25CollectiveMainloopFwdSm80ILi8ELi1ELb0EN4cute5tupleIJNS5_1CILi128EEENS7_ILi64EEENS7_ILi192EEEEEELi192ENS_6half_tEfNS_4arch4Sm80ELb0ELb1ELb1ELb0ELb1ELb0ELb1ELb1EEENS1_21CollectiveEpilogueFwdINS6_IJS8_SA_S9_EEENS6_IJNS7_ILi1EEESI_SI_EEESC_SE_Li256ELb0ELb1ELb1ELb0EEENS1_19SingleTileSchedulerILb0ELb1ELb1ELi128EEEEEEEEEvNT_6ParamsE --------------------------
	.section	.nv.shared._ZN7cutlass13device_kernelIN5flash19enable_sm80_to_sm89INS1_16FlashAttnFwdSm80INS1_25CollectiveMainloopFwdSm80ILi8ELi1ELb0EN4cute5tupleIJNS5_1CILi128EEENS7_ILi64EEENS7_ILi192EEEEEELi192ENS_6half_tEfNS_4arch4Sm80ELb0ELb1ELb1ELb0ELb1ELb0ELb1ELb1EEENS1_21CollectiveEpilogueFwdINS6_IJS8_SA_S9_EEENS6_IJNS7_ILi1EEESI_SI_EEESC_SE_Li256ELb0ELb1ELb1ELb0EEENS1_19SingleTileSchedulerILb0ELb1ELb1ELi128EEEEEEEEEvNT_6ParamsE,"aw",@nobits
	.sectionflags	@""
	.align	16


//--------------------- .nv.shared._ZN7cutlass13device_kernelIN5flash19enable_sm80_to_sm89INS1_16FlashAttnFwdSm80INS1_25CollectiveMainloopFwdSm80ILi8ELi1ELb0EN4cute5tupleIJNS5_1CILi128EEENS7_ILi64EEENS7_ILi192EEEEEELi192ENS_6half_tEfNS_4arch4Sm80ELb0ELb1ELb1ELb1ELb1ELb0ELb1ELb1EEENS1_21CollectiveEpilogueFwdINS6_IJS8_SA_S9_EEENS6_IJNS7_ILi1EEESI_SI_EEESC_SE_Li256ELb1ELb1ELb1ELb0EEENS1_36VarlenDynamicPersistentTileSchedulerILi128ELi64ELi256ELi256ELb1ELb1ELb0ELb1ELb0ELb1EEEEEEEEEvNT_6ParamsE --------------------------
	.section	.nv.shared._ZN7cutlass13device_kernelIN5flash19enable_sm80_to_sm89INS1_16FlashAttnFwdSm80INS1_25CollectiveMainloopFwdSm80ILi8ELi1ELb0EN4cute5tupleIJNS5_1CILi128EEENS7_ILi64EEENS7_ILi192EEEEEELi192ENS_6half_tEfNS_4arch4Sm80ELb0ELb1ELb1ELb1ELb1ELb0ELb1ELb1EEENS1_21CollectiveEpilogueFwdINS6_IJS8_SA_S9_EEENS6_IJNS7_ILi1EEESI_SI_EEESC_SE_Li256ELb1ELb1ELb1ELb0EEENS1_36VarlenDynamicPersistentTileSchedulerILi128ELi64ELi256ELi256ELb1ELb1ELb0ELb1ELb0ELb1EEEEEEEEEvNT_6ParamsE,"aw",@nobits
	.sectionflags	@""
	.align	16


//--------------------- .nv.shared._ZN7cutlass13device_kernelIN5flash19enable_sm80_to_sm89INS1_16FlashAttnFwdSm80INS1_25CollectiveMainloopFwdSm80ILi8ELi1ELb0EN4cute5tupleIJNS5_1CILi128EEENS7_ILi64EEENS7_ILi192EEEEEELi192ENS_6half_tEfNS_4arch4Sm80ELb0ELb1ELb1ELb1ELb1ELb1ELb1ELb1EEENS1_21CollectiveEpilogueFwdINS6_IJS8_SA_S9_EEENS6_IJNS7_ILi1EEESI_SI_EEESC_SE_Li256ELb1ELb1ELb1ELb0EEENS1_36VarlenDynamicPersistentTileSchedulerILi128ELi64ELi256ELi256ELb1ELb1ELb0ELb1ELb0ELb1EEEEEEEEEvNT_6ParamsE --------------------------
	.section	.nv.shared._ZN7cutlass13device_kernelIN5flash19enable_sm80_to_sm89INS1_16FlashAttnFwdSm80INS1_25CollectiveMainloopFwdSm80ILi8ELi1ELb0EN4cute5tupleIJNS5_1CILi128EEENS7_ILi64EEENS7_ILi192EEEEEELi192ENS_6half_tEfNS_4arch4Sm80ELb0ELb1ELb1ELb1ELb1ELb1ELb1ELb1EEENS1_21CollectiveEpilogueFwdINS6_IJS8_SA_S9_EEENS6_IJNS7_ILi1EEESI_SI_EEESC_SE_Li256ELb1ELb1ELb1ELb0EEENS1_36VarlenDynamicPersistentTileSchedulerILi128ELi64ELi256ELi256ELb1ELb1ELb0ELb1ELb0ELb1EEEEEEEEEvNT_6ParamsE,"aw",@nobits
	.sectionflags	@""
	.align	16


//--------------------- .nv.shared._ZN7cutlass13device_kernelIN5flash19enable_sm80_to_sm89INS1_16FlashAttnFwdSm80INS1_25CollectiveMainloopFwdSm80ILi8ELi1ELb0EN4cute5tupleIJNS5_1CILi128EEENS7_ILi64EEENS7_ILi192EEEEEELi192ENS_6half_tEfNS_4arch4Sm80ELb1ELb0ELb1ELb0ELb1ELb0ELb1ELb1EEENS1_21CollectiveEpilogueFwdINS6_IJS8_SA_S9_EEENS6_IJNS7_ILi1EEESI_SI_EEESC_SE_Li256ELb0ELb1ELb1ELb0EEENS1_30DynamicPersistentTileSchedulerILi256ELi256ELb1ELb1ELb0EEEEEEEEEvNT_6ParamsE --------------------------
	.section	.nv.shared._ZN7cutlass13device_kernelIN5flash19enable_sm80_to_sm89INS1_16FlashAttnFwdSm80INS1_25CollectiveMainloopFwdSm80ILi8ELi1ELb0EN4cute5tupleIJNS5_1CILi128EEENS7_ILi64EEENS7_ILi192EEEEEELi192ENS_6half_tEfNS_4arch4Sm80ELb1ELb0ELb1ELb0ELb1ELb0ELb1ELb1EEENS1_21CollectiveEpilogueFwdINS6_IJS8_SA_S9_EEENS6_IJNS7_ILi1EEESI_SI_EEESC_SE_Li256ELb0ELb1ELb1ELb0EEENS1_30DynamicPersistentTileSchedulerILi256ELi256ELb1ELb1ELb0EEEEEEEEEvNT_6ParamsE,"aw",@nobits
	.sectionflags	@""
	.align	16


//--------------------- .nv.shared._ZN7cutlass13device_kernelIN5flash19enable_sm80_to_sm89INS1_16FlashAttnFwdSm80INS1_25CollectiveMainloopFwdSm80ILi8ELi1ELb0EN4cute5tupleIJNS5_1CILi128EEENS7_ILi64EEENS7_ILi192EEEEEELi192ENS_6half_tEfNS_4arch4Sm80ELb1ELb0ELb1ELb1ELb1ELb0ELb1ELb1EEENS1_21CollectiveEpilogueFwdINS6_IJS8_SA_S9_EEENS6_IJNS7_ILi1EEESI_SI_EEESC_SE_Li256ELb1ELb1ELb1ELb0EEENS1_36VarlenDynamicPersistentTileSchedulerILi128ELi64ELi256ELi256ELb1ELb1ELb0ELb1ELb1ELb1EEEEEEEEEvNT_6ParamsE --------------------------
	.section	.nv.shared._ZN7cutlass13device_kernelIN5flash19enable_sm80_to_sm89INS1_16FlashAttnFwdSm80INS1_25CollectiveMainloopFwdSm80ILi8ELi1ELb0EN4cute5tupleIJNS5_1CILi128EEENS7_ILi64EEENS7_ILi192EEEEEELi192ENS_6half_tEfNS_4arch4Sm80ELb1ELb0ELb1ELb1ELb1ELb0ELb1ELb1EEENS1_21CollectiveEpilogueFwdINS6_IJS8_SA_S9_EEENS6_IJNS7_ILi1EEESI_SI_EEESC_SE_Li256ELb1ELb1ELb1ELb0EEENS1_36VarlenDynamicPersistentTileSchedulerILi128ELi64ELi256ELi256ELb1ELb1ELb0ELb1ELb1ELb1EEEEEEEEEvNT_6ParamsE,"aw",@nobits
	.sectionflags	@""
	.align	16


//--------------------- .nv.shared._ZN7cutlass13device_kernelIN5flash19enable_sm80_to_sm89INS1_16FlashAttnFwdSm80INS1_25CollectiveMainloopFwdSm80ILi8ELi1ELb0EN4cute5tupleIJNS5_1CILi128EEENS7_ILi64EEENS7_ILi192EEEEEELi192ENS_6half_tEfNS_4arch4Sm80ELb1ELb0ELb1ELb1ELb1ELb1ELb1ELb1EEENS1_21CollectiveEpilogueFwdINS6_IJS8_SA_S9_EEENS6_IJNS7_ILi1EEESI_SI_EEESC_SE_Li256ELb1ELb1ELb1ELb0EEENS1_36VarlenDynamicPersistentTileSchedulerILi128ELi64ELi256ELi256ELb1ELb1ELb0ELb1ELb1ELb1EEEEEEEEEvNT_6ParamsE --------------------------
	.section	.nv.shared._ZN7cutlass13device_kernelIN5flash19enable_sm80_to_sm89INS1_16FlashAttnFwdSm80INS1_25CollectiveMainloopFwdSm80ILi8ELi1ELb0EN4cute5tupleIJNS5_1CILi128EEENS7_ILi64EEENS7_ILi192EEEEEELi192ENS_6half_tEfNS_4arch4Sm80ELb1ELb0ELb1ELb1ELb1ELb1ELb1ELb1EEENS1_21CollectiveEpilogueFwdINS6_IJS8_SA_S9_EEENS6_IJNS7_ILi1EEESI_SI_EEESC_SE_Li256ELb1ELb1ELb1ELb0EEENS1_36VarlenDynamicPersistentTileSchedulerILi128ELi64ELi256ELi256ELb1ELb1ELb0ELb1ELb1ELb1EEEEEEEEEvNT_6ParamsE,"aw",@nobits
	.sectionflags	@""
	.align	16


//--------------------- .nv.shared._ZN7cutlass13device_kernelIN5flash19enable_sm80_to_sm89INS1_16FlashAttnFwdSm80INS1_25CollectiveMainloopFwdSm80ILi8ELi2ELb0EN4cute5tupleIJNS5_1CILi128EEENS7_ILi64EEENS7_ILi192EEEEEELi192ENS_6half_tEfNS_4arch4Sm80ELb0ELb0ELb1ELb0ELb1ELb0ELb1ELb1EEENS1_21CollectiveEpilogueFwdINS6_IJS8_SA_S9_EEENS6_IJNS7_ILi1EEESI_SI_EEESC_SE_Li256ELb0ELb1ELb1ELb0EEENS1_19SingleTileSchedulerILb0ELb1ELb1ELi128EEEEEEEEEvNT_6ParamsE --------------------------
	.section	.nv.shared._ZN7cutlass13device_kernelIN5flash19enable_sm80_to_sm89INS1_16FlashAttnFwdSm80INS1_25CollectiveMainloopFwdSm80ILi8ELi2ELb0EN4cute5tupleIJNS5_1CILi128EEENS7_ILi64EEENS7_ILi192EEEEEELi192ENS_6half_tEfNS_4arch4Sm80ELb0ELb0ELb1ELb0ELb1ELb0ELb1ELb1EEENS1_21CollectiveEpilogueFwdINS6_IJS8_SA_S9_EEENS6_IJNS7_ILi1EEESI_SI_EEESC_SE_Li256ELb0ELb1ELb1ELb0EEENS1_19SingleTileSchedulerILb0ELb1ELb1ELi128EEEEEEEEEvNT_6ParamsE,"aw",@nobits
	.sectionflags	@""
	.align	16


//--------------------- .nv.shared._ZN7cutlass13device_kernelIN5flash19enable_sm80_to_sm89INS1_16FlashAttnFwdSm80INS1_25CollectiveMainloopFwdSm80ILi8ELi2ELb0EN4cute5tupleIJNS5_1CILi128EEENS7_ILi64EEENS7_ILi192EEEEEELi192ENS_6half_tEfNS_4arch4Sm80ELb0ELb0ELb1ELb1ELb1ELb0ELb1ELb1EEENS1_21CollectiveEpilogueFwdINS6_IJS8_SA_S9_EEENS6_IJNS7_ILi1EEESI_SI_EEESC_SE_Li256ELb1ELb1ELb1ELb0EEENS1_36VarlenDynamicPersistentTileSchedulerILi128ELi64ELi256ELi256ELb1ELb1ELb0ELb0ELb1ELb1EEEEEEEEEvNT_6ParamsE --------------------------
	.section	.nv.shared._ZN7cutlass13device_kernelIN5flash19enable_sm80_to_sm89INS1_16FlashAttnFwdSm80INS1_25CollectiveMainloopFwdSm80ILi8ELi2ELb0EN4cute5tupleIJNS5_1CILi128EEENS7_ILi64EEENS7_ILi192EEEEEELi192ENS_6half_tEfNS_4arch4Sm80ELb0ELb0ELb1ELb1ELb1ELb0ELb1ELb1EEENS1_21CollectiveEpilogueFwdINS6_IJS8_SA_S9_EEENS6_IJNS7_ILi1EEESI_SI_EEESC_SE_Li256ELb1ELb1ELb1ELb0EEENS1_36VarlenDynamicPersistentTileSchedulerILi128ELi64ELi256ELi256ELb1ELb1ELb0ELb0ELb1ELb1EEEEEEEEEvNT_6ParamsE,"aw",@nobits
	.sectionflags	@""
	.align	16


//--------------------- .nv.shared._ZN7cutlass13device_kernelIN5flash19enable_sm80_to_sm89INS1_16FlashAttnFwdSm80INS1_25CollectiveMainloopFwdSm80ILi8ELi2ELb0EN4cute5tupleIJNS5_1CILi128EEENS7_ILi64EEENS7_ILi192EEEEEELi192ENS_6half_tEfNS_4arch4Sm80ELb0ELb0ELb1ELb1ELb1ELb1ELb1ELb1EEENS1_21CollectiveEpilogueFwdINS6_IJS8_SA_S9_EEENS6_IJNS7_ILi1EEESI_SI_EEESC_SE_Li256ELb1ELb1ELb1ELb0EEENS1_36VarlenDynamicPersistentTileSchedulerILi128ELi64ELi256ELi256ELb1ELb1ELb0ELb0ELb1ELb1EEEEEEEEEvNT_6ParamsE --------------------------
	.section	.nv.shared._ZN7cutlass13device_kernelIN5flash19enable_sm80_to_sm89INS1_16FlashAttnFwdSm80INS1_25CollectiveMainloopFwdSm80ILi8ELi2ELb0EN4cute5tupleIJNS5_1CILi128EEENS7_ILi64EEENS7_ILi192EEEEEELi192ENS_6half_tEfNS_4arch4Sm80ELb0ELb0ELb1ELb1ELb1ELb1ELb1ELb1EEENS1_21CollectiveEpilogueFwdINS6_IJS8_SA_S9_EEENS6_IJNS7_ILi1EEESI_SI_EEESC_SE_Li256ELb1ELb1ELb1ELb0EEENS1_36VarlenDynamicPersistentTileSchedulerILi128ELi64ELi256ELi256ELb1ELb1ELb0ELb0ELb1ELb1EEEEEEEEEvNT_6ParamsE,"aw",@nobits
	.sectionflags	@""
	.align	16


//--------------------- .nv.shared._ZN7cutlass13device_kernelIN5flash19enable_sm80_to_sm89INS1_16FlashAttnFwdSm80INS1_25CollectiveMainloopFwdSm80ILi8ELi2ELb0EN4cute5tupleIJNS5_1CILi128EEENS7_ILi64EEENS7_ILi192EEEEEELi192ENS_6half_tEfNS_4arch4Sm80ELb0ELb1ELb1ELb0ELb1ELb0ELb1ELb1EEENS1_21CollectiveEpilogueFwdINS6_IJS8_SA_S9_EEENS6_IJNS7_ILi1EEESI_SI_EEESC_SE_Li256ELb0ELb1ELb1ELb0EEENS1_19SingleTileSchedulerILb0ELb1ELb1ELi128EEEEEEEEEvNT_6ParamsE --------------------------
	.section	.nv.shared._ZN7cutlass13device_kernelIN5flash19enable_sm80_to_sm89INS1_16FlashAttnFwdSm80INS1_25CollectiveMainloopFwdSm80ILi8ELi2ELb0EN4cute5tupleIJNS5_1CILi128EEENS7_ILi64EEENS7_ILi192EEEEEELi192ENS_6half_tEfNS_4arch4Sm80ELb0ELb1ELb1ELb0ELb1ELb0ELb1ELb1EEENS1_21CollectiveEpilogueFwdINS6_IJS8_SA_S9_EEENS6_IJNS7_ILi1EEESI_SI_EEESC_SE_Li256ELb0ELb1ELb1ELb0EEENS1_19SingleTileSchedulerILb0ELb1ELb1ELi128EEEEEEEEEvNT_6ParamsE,"aw",@nobits
	.sectionflags	@""
	.align	16


//--------------------- .nv.shared._ZN7cutlass13device_kernelIN5flash19enable_sm80_to_sm89INS1_16FlashAttnFwdSm80INS1_25CollectiveMainloopFwdSm80ILi8ELi2ELb0EN4cute5tupleIJNS5_1CILi128EEENS7_ILi64EEENS7_ILi192EEEEEELi192ENS_6half_tEfNS_4arch4Sm80ELb0ELb1ELb1ELb1ELb1ELb0ELb1ELb1EEENS1_21CollectiveEpilogueFwdINS6_IJS8_SA_S9_EEENS6_IJNS7_ILi1EEESI_SI_EEESC_SE_Li256ELb1ELb1ELb1ELb0EEENS1_36VarlenDynamicPersistentTileSchedulerILi128ELi64ELi256ELi256ELb1ELb1ELb0ELb1ELb0ELb1EEEEEEEEEvNT_6ParamsE --------------------------
	.section	.nv.shared._ZN7cutlass13device_kernelIN5flash19enable_sm80_to_sm89INS1_16FlashAttnFwdSm80INS1_25CollectiveMainloopFwdSm80ILi8ELi2ELb0EN4cute5tupleIJNS5_1CILi128EEENS7_ILi64EEENS7_ILi192EEEEEELi192ENS_6half_tEfNS_4arch4Sm80ELb0ELb1ELb1ELb1ELb1ELb0ELb1ELb1EEENS1_21CollectiveEpilogueFwdINS6_IJS8_SA_S9_EEENS6_IJNS7_ILi1EEESI_SI_EEESC_SE_Li256ELb1ELb1ELb1ELb0EEENS1_36VarlenDynamicPersistentTileSchedulerILi128ELi64ELi256ELi256ELb1ELb1ELb0ELb1ELb0ELb1EEEEEEEEEvNT_6ParamsE,"aw",@nobits
	.sectionflags	@""
	.align	16


//--------------------- .nv.shared._ZN7cutlass13device_kernelIN5flash19enable_sm80_to_sm89INS1_16FlashAttnFwdSm80INS1_25CollectiveMainloopFwdSm80ILi8ELi2ELb0EN4cute5tupleIJNS5_1CILi128EEENS7_ILi64EEENS7_ILi192EEEEEELi192ENS_6half_tEfNS_4arch4Sm80ELb0ELb1ELb1ELb1ELb1ELb1ELb1ELb1EEENS1_21CollectiveEpilogueFwdINS6_IJS8_SA_S9_EEENS6_IJNS7_ILi1EEESI_SI_EEESC_SE_Li256ELb1ELb1ELb1ELb0EEENS1_36VarlenDynamicPersistentTileSchedulerILi128ELi64ELi256ELi256ELb1ELb1ELb0ELb1ELb0ELb1EEEEEEEEEvNT_6ParamsE --------------------------
	.section	.nv.shared._ZN7cutlass13device_kernelIN5flash19enable_sm80_to_sm89INS1_16FlashAttnFwdSm80INS1_25CollectiveMainloopFwdSm80ILi8ELi2ELb0EN4cute5tupleIJNS5_1CILi128EEENS7_ILi64EEENS7_ILi192EEEEEELi192ENS_6half_tEfNS_4arch4Sm80ELb0ELb1ELb1ELb1ELb1ELb1ELb1ELb1EEENS1_21CollectiveEpilogueFwdINS6_IJS8_SA_S9_EEENS6_IJNS7_ILi1EEESI_SI_EEESC_SE_Li256ELb1ELb1ELb1ELb0EEENS1_36VarlenDynamicPersistentTileSchedulerILi128ELi64ELi256ELi256ELb1ELb1ELb0ELb1ELb0ELb1EEEEEEEEEvNT_6ParamsE,"aw",@nobits
	.sectionflags	@""
	.align	16


//--------------------- .nv.shared._ZN7cutlass13device_kernelIN5flash19enable_sm80_to_sm89INS1_16FlashAttnFwdSm80INS1_25CollectiveMainloopFwdSm80ILi8ELi2ELb0EN4cute5tupleIJNS5_1CILi128EEENS7_ILi64EEENS7_ILi192EEEEEELi192ENS_6half_tEfNS_4arch4Sm80ELb1ELb0ELb1ELb0ELb1ELb0ELb1ELb1EEENS1_21CollectiveEpilogueFwdINS6_IJS8_SA_S9_EEENS6_IJNS7_ILi1EEESI_SI_EEESC_SE_Li256ELb0ELb1ELb1ELb0EEENS1_30DynamicPersistentTileSchedulerILi256ELi256ELb1ELb1ELb0EEEEEEEEEvNT_6ParamsE --------------------------
	.section	.nv.shared._ZN7cutlass13device_kernelIN5flash19enable_sm80_to_sm89INS1_16FlashAttnFwdSm80INS1_25CollectiveMainloopFwdSm80ILi8ELi2ELb0EN4cute5tupleIJNS5_1CILi128EEENS7_ILi64EEENS7_ILi192EEEEEELi192ENS_6half_tEfNS_4arch4Sm80ELb1ELb0ELb1ELb0ELb1ELb0ELb1ELb1EEENS1_21CollectiveEpilogueFwdINS6_IJS8_SA_S9_EEENS6_IJNS7_ILi1EEESI_SI_EEESC_SE_Li256ELb0ELb1ELb1ELb0EEENS1_30DynamicPersistentTileSchedulerILi256ELi256ELb1ELb1ELb0EEEEEEEEEvNT_6ParamsE,"aw",@nobits
	.sectionflags	@""
	.align	16


//--------------------- .nv.shared._ZN7cutlass13device_kernelIN5flash19enable_sm80_to_sm89INS1_16FlashAttnFwdSm80INS1_25CollectiveMainloopFwdSm80ILi8ELi2ELb0EN4cute5tupleIJNS5_1CILi128EEENS7_ILi64EEENS7_ILi192EEEEEELi192ENS_6half_tEfNS_4arch4Sm80ELb1ELb0ELb1ELb1ELb1ELb0ELb1ELb1EEENS1_21CollectiveEpilogueFwdINS6_IJS8_SA_S9_EEENS6_IJNS7_ILi1EEESI_SI_EEESC_SE_Li256ELb1ELb1ELb1ELb0EEENS1_36VarlenDynamicPersistentTileSchedulerILi128ELi64ELi256ELi256ELb1ELb1ELb0ELb1ELb1ELb1EEEEEEEEEvNT_6ParamsE --------------------------
	.section	.nv.shared._ZN7cutlass13device_kernelIN5flash19enable_sm80_to_sm89INS1_16FlashAttnFwdSm80INS1_25CollectiveMainloopFwdSm80ILi8ELi2ELb0EN4cute5tupleIJNS5_1CILi128EEENS7_ILi64EEENS7_ILi192EEEEEELi192ENS_6half_tEfNS_4arch4Sm80ELb1ELb0ELb1ELb1ELb1ELb0ELb1ELb1EEENS1_21CollectiveEpilogueFwdINS6_IJS8_SA_S9_EEENS6_IJNS7_ILi1EEESI_SI_EEESC_SE_Li256ELb1ELb1ELb1ELb0EEENS1_36VarlenDynamicPersistentTileSchedulerILi128ELi64ELi256ELi256ELb1ELb1ELb0ELb1ELb1ELb1EEEEEEEEEvNT_6ParamsE,"aw",@nobits
	.sectionflags	@""
	.align	16


//--------------------- .nv.shared._ZN7cutlass13device_kernelIN5flash19enable_sm80_to_sm89INS1_16FlashAttnFwdSm80INS1_25CollectiveMainloopFwdSm80ILi8ELi2ELb0EN4cute5tupleIJNS5_1CILi128EEENS7_ILi64EEENS7_ILi192EEEEEELi192ENS_6half_tEfNS_4arch4Sm80ELb1ELb0ELb1ELb1ELb1ELb1ELb1ELb1EEENS1_21CollectiveEpilogueFwdINS6_IJS8_SA_S9_EEENS6_IJNS7_ILi1EEESI_SI_EEESC_SE_Li256ELb1ELb1ELb1ELb0EEENS1_36VarlenDynamicPersistentTileSchedulerILi128ELi64ELi256ELi256ELb1ELb1ELb0ELb1ELb1ELb1EEEEEEEEEvNT_6ParamsE --------------------------
	.section	.nv.shared._ZN7cutlass13device_kernelIN5flash19enable_sm80_to_sm89INS1_16FlashAttnFwdSm80INS1_25CollectiveMainloopFwdSm80ILi8ELi2ELb0EN4cute5tupleIJNS5_1CILi128EEENS7_ILi64EEENS7_ILi192EEEEEELi192ENS_6half_tEfNS_4arch4Sm80ELb1ELb0ELb1ELb1ELb1ELb1ELb1ELb1EEENS1_21CollectiveEpilogueFwdINS6_IJS8_SA_S9_EEENS6_IJNS7_ILi1EEESI_SI_EEESC_SE_Li256ELb1ELb1ELb1ELb0EEENS1_36VarlenDynamicPersistentTileSchedulerILi128ELi64ELi256ELi256ELb1ELb1ELb0ELb1ELb1ELb1EEEEEEEEEvNT_6ParamsE,"aw",@nobits
	.sectionflags	@""
	.align	16
